	.target	sm_80

	.elftype	@"ET_EXEC"


//--------------------- .note.nv.tkinfo           --------------------------
	.section	.note.nv.tkinfo,"",@"SHT_NOTE"
	.sectionflags	@"SHF_NOTE_NV_TKINFO"
	.tkinfo
        /*0018*/ 	.word	0x00000002
        /*0030*/ 	.string	""
        /*0030*/ 	.string	"ptxas"
        /*0030*/ 	.string	"Cuda compilation tools, release 13.0, V13.0.88"
        /*0030*/ 	.string	"Build cuda_13.0.r13.0/compiler.36424714_0"
        /*0030*/ 	.string	"-arch sm_80 -m 64 "



//--------------------- .note.nv.cuinfo           --------------------------
	.section	.note.nv.cuinfo,"",@"SHT_NOTE"
	.sectionflags	@"SHF_NOTE_NV_CUINFO"
        /*0018*/ 	.short	0x0002
        /*001a*/ 	.short	0x0050
        /*001c*/ 	.short	0x0082
	.zero		2


//--------------------- .nv.info                  --------------------------
	.section	.nv.info,"",@"SHT_CUDA_INFO"
	.align	4


	//----- nvinfo : EIATTR_REGCOUNT
	.align		4
        /*0000*/ 	.byte	0x04, 0x2f
        /*0002*/ 	.short	(.L_12 - .L_11)
	.align		4
.L_11:
        /*0004*/ 	.word	index@(_ZN7cutlass13device_kernelIN5flash19enable_sm80_to_sm89INS1_16FlashAttnFwdSm80INS1_25CollectiveMainloopFwdSm80ILi8ELi1ELb0EN4cute5tupleIJNS5_1CILi128EEENS7_ILi48EEENS7_ILi256EEEEEELi256ENS_6half_tEfNS_4arch4Sm80ELb1ELb0ELb0ELb1ELb0ELb1ELb1ELb1EEENS1_21CollectiveEpilogueFwdINS6_IJS8_SA_S9_EEENS6_IJNS7_ILi1EEESI_SI_EEESC_SE_Li256ELb1ELb1ELb1ELb0EEENS1_36VarlenDynamicPersistentTileSchedulerILi128ELi48ELi256ELi256ELb1ELb1ELb0ELb1ELb1ELb1EEEEEEEEEvNT_6ParamsE)
        /*0008*/ 	.word	0x000000ff


	//----- nvinfo : EIATTR_FRAME_SIZE
	.align		4
.L_12:
        /*000c*/ 	.byte	0x04, 0x11
        /*000e*/ 	.short	(.L_14 - .L_13)
	.align		4
.L_13:
        /*0010*/ 	.word	index@($__internal_51_$__cuda_sm70_votesync_ballot)
        /*0014*/ 	.word	0x00000000


	//----- nvinfo : EIATTR_FRAME_SIZE
	.align		4
.L_14:
        /*0018*/ 	.byte	0x04, 0x11
        /*001a*/ 	.short	(.L_16 - .L_15)
	.align		4
.L_15:
        /*001c*/ 	.word	index@($__internal_50_$__cuda_sm70_shflsync_up_p)
        /*0020*/ 	.word	0x00000000


	//----- nvinfo : EIATTR_FRAME_SIZE
	.align		4
.L_16:
        /*0024*/ 	.byte	0x04, 0x11
        /*0026*/ 	.short	(.L_18 - .L_17)
	.align		4
.L_17:
        /*0028*/ 	.word	index@($__internal_49_$__cuda_sm70_shflsync_idx_p)
        /*002c*/ 	.word	0x00000000


	//----- nvinfo : EIATTR_FRAME_SIZE
	.align		4
.L_18:
        /*0030*/ 	.byte	0x04, 0x11
        /*0032*/ 	.short	(.L_20 - .L_19)
	.align		4
.L_19:
        /*0034*/ 	.word	index@($__internal_48_$__cuda_sm70_shflsync_bfly_p)
        /*0038*/ 	.word	0x00000000


	//----- nvinfo : EIATTR_FRAME_SIZE
	.align		4
.L_20:
        /*003c*/ 	.byte	0x04, 0x11
        /*003e*/ 	.short	(.L_22 - .L_21)
	.align		4
.L_21:
        /*0040*/ 	.word	index@(_ZN7cutlass13device_kernelIN5flash19enable_sm80_to_sm89INS1_16FlashAttnFwdSm80INS1_25CollectiveMainloopFwdSm80ILi8ELi1ELb0EN4cute5tupleIJNS5_1CILi128EEENS7_ILi48EEENS7_ILi256EEEEEELi256ENS_6half_tEfNS_4arch4Sm80ELb1ELb0ELb0ELb1ELb0ELb1ELb1ELb1EEENS1_21CollectiveEpilogueFwdINS6_IJS8_SA_S9_EEENS6_IJNS7_ILi1EEESI_SI_EEESC_SE_Li256ELb1ELb1ELb1ELb0EEENS1_36VarlenDynamicPersistentTileSchedulerILi128ELi48ELi256ELi256ELb1ELb1ELb0ELb1ELb1ELb1EEEEEEEEEvNT_6ParamsE)
        /*0044*/ 	.word	0x00000058


	//----- nvinfo : EIATTR_REGCOUNT
	.align		4
.L_22:
        /*0048*/ 	.byte	0x04, 0x2f
        /*004a*/ 	.short	(.L_24 - .L_23)
	.align		4
.L_23:
        /*004c*/ 	.word	index@(_ZN7cutlass13device_kernelIN5flash19enable_sm80_to_sm89INS1_16FlashAttnFwdSm80INS1_25CollectiveMainloopFwdSm80ILi8ELi1ELb0EN4cute5tupleIJNS5_1CILi128EEENS7_ILi64EEENS7_ILi256EEEEEELi256ENS_6half_tEfNS_4arch4Sm80ELb1ELb0ELb0ELb1ELb0ELb0ELb1ELb1EEENS1_21CollectiveEpilogueFwdINS6_IJS8_SA_S9_EEENS6_IJNS7_ILi1EEESI_SI_EEESC_SE_Li256ELb1ELb1ELb1ELb0EEENS1_36VarlenDynamicPersistentTileSchedulerILi128ELi64ELi256ELi256ELb1ELb1ELb0ELb1ELb1ELb1EEEEEEEEEvNT_6ParamsE)
        /*0050*/ 	.word	0x000000ff


	//----- nvinfo : EIATTR_FRAME_SIZE
	.align		4
.L_24:
        /*0054*/ 	.byte	0x04, 0x11
        /*0056*/ 	.short	(.L_26 - .L_25)
	.align		4
.L_25:
        /*0058*/ 	.word	index@($__internal_47_$__cuda_sm70_votesync_ballot)
        /*005c*/ 	.word	0x00000000


	//----- nvinfo : EIATTR_FRAME_SIZE
	.align		4
.L_26:
        /*0060*/ 	.byte	0x04, 0x11
        /*0062*/ 	.short	(.L_28 - .L_27)
	.align		4
.L_27:
        /*0064*/ 	.word	index@($__internal_46_$__cuda_sm70_shflsync_up_p)
        /*0068*/ 	.word	0x00000000


	//----- nvinfo : EIATTR_FRAME_SIZE
	.align		4
.L_28:
        /*006c*/ 	.byte	0x04, 0x11
        /*006e*/ 	.short	(.L_30 - .L_29)
	.align		4
.L_29:
        /*0070*/ 	.word	index@($__internal_45_$__cuda_sm70_shflsync_idx_p)
        /*0074*/ 	.word	0x00000000


	//----- nvinfo : EIATTR_FRAME_SIZE
	.align		4
.L_30:
        /*0078*/ 	.byte	0x04, 0x11
        /*007a*/ 	.short	(.L_32 - .L_31)
	.align		4
.L_31:
        /*007c*/ 	.word	index@($__internal_44_$__cuda_sm70_shflsync_bfly_p)
        /*0080*/ 	.word	0x00000000


	//----- nvinfo : EIATTR_FRAME_SIZE
	.align		4
.L_32:
        /*0084*/ 	.byte	0x04, 0x11
        /*0086*/ 	.short	(.L_34 - .L_33)
	.align		4
.L_33:
        /*0088*/ 	.word	index@(_ZN7cutlass13device_kernelIN5flash19enable_sm80_to_sm89INS1_16FlashAttnFwdSm80INS1_25CollectiveMainloopFwdSm80ILi8ELi1ELb0EN4cute5tupleIJNS5_1CILi128EEENS7_ILi64EEENS7_ILi256EEEEEELi256ENS_6half_tEfNS_4arch4Sm80ELb1ELb0ELb0ELb1ELb0ELb0ELb1ELb1EEENS1_21CollectiveEpilogueFwdINS6_IJS8_SA_S9_EEENS6_IJNS7_ILi1EEESI_SI_EEESC_SE_Li256ELb1ELb1ELb1ELb0EEENS1_36VarlenDynamicPersistentTileSchedulerILi128ELi64ELi256ELi256ELb1ELb1ELb0ELb1ELb1ELb1EEEEEEEEEvNT_6ParamsE)
        /*008c*/ 	.word	0x00000088


	//----- nvinfo : EIATTR_REGCOUNT
	.align		4
.L_34:
        /*0090*/ 	.byte	0x04, 0x2f
        /*0092*/ 	.short	(.L_36 - .L_35)
	.align		4
.L_35:
        /*0094*/ 	.word	index@(_ZN7cutlass13device_kernelIN5flash19enable_sm80_to_sm89INS1_16FlashAttnFwdSm80INS1_25CollectiveMainloopFwdSm80ILi8ELi1ELb0EN4cute5tupleIJNS5_1CILi128EEENS7_ILi96EEENS7_ILi256EEEEEELi256ENS_6half_tEfNS_4arch4Sm80ELb1ELb0ELb0ELb0ELb0ELb0ELb1ELb1EEENS1_21CollectiveEpilogueFwdINS6_IJS8_SA_S9_EEENS6_IJNS7_ILi1EEESI_SI_EEESC_SE_Li256ELb0ELb1ELb1ELb0EEENS1_30DynamicPersistentTileSchedulerILi256ELi256ELb1ELb1ELb0EEEEEEEEEvNT_6ParamsE)
        /*0098*/ 	.word	0x000000ff


	//----- nvinfo : EIATTR_FRAME_SIZE
	.align		4
.L_36:
        /*009c*/ 	.byte	0x04, 0x11
        /*009e*/ 	.short	(.L_38 - .L_37)
	.align		4
.L_37:
        /*00a0*/ 	.word	index@($__internal_43_$__cuda_sm70_shflsync_idx_p)
        /*00a4*/ 	.word	0x00000000


	//----- nvinfo : EIATTR_FRAME_SIZE
	.align		4
.L_38:
        /*00a8*/ 	.byte	0x04, 0x11
        /*00aa*/ 	.short	(.L_40 - .L_39)
	.align		4
.L_39:
        /*00ac*/ 	.word	index@($__internal_42_$__cuda_sm70_shflsync_bfly_p)
        /*00b0*/ 	.word	0x00000000


	//----- nvinfo : EIATTR_FRAME_SIZE
	.align		4
.L_40:
        /*00b4*/ 	.byte	0x04, 0x11
        /*00b6*/ 	.short	(.L_42 - .L_41)
	.align		4
.L_41:
        /*00b8*/ 	.word	index@(_ZN7cutlass13device_kernelIN5flash19enable_sm80_to_sm89INS1_16FlashAttnFwdSm80INS1_25CollectiveMainloopFwdSm80ILi8ELi1ELb0EN4cute5tupleIJNS5_1CILi128EEENS7_ILi96EEENS7_ILi256EEEEEELi256ENS_6half_tEfNS_4arch4Sm80ELb1ELb0ELb0ELb0ELb0ELb0ELb1ELb1EEENS1_21CollectiveEpilogueFwdINS6_IJS8_SA_S9_EEENS6_IJNS7_ILi1EEESI_SI_EEESC_SE_Li256ELb0ELb1ELb1ELb0EEENS1_30DynamicPersistentTileSchedulerILi256ELi256ELb1ELb1ELb0EEEEEEEEEvNT_6ParamsE)
        /*00bc*/ 	.word	0x000000b8


	//----- nvinfo : EIATTR_REGCOUNT
	.align		4
.L_42:
        /*00c0*/ 	.byte	0x04, 0x2f
        /*00c2*/ 	.short	(.L_44 - .L_43)
	.align		4
.L_43:
        /*00c4*/ 	.word	index@(_ZN7cutlass13device_kernelIN5flash19enable_sm80_to_sm89INS1_16FlashAttnFwdSm80INS1_25CollectiveMainloopFwdSm80ILi8ELi1ELb0EN4cute5tupleIJNS5_1CILi128EEENS7_ILi48EEENS7_ILi256EEEEEELi256ENS_6half_tEfNS_4arch4Sm80ELb0ELb1ELb0ELb1ELb0ELb1ELb1ELb1EEENS1_21CollectiveEpilogueFwdINS6_IJS8_SA_S9_EEENS6_IJNS7_ILi1EEESI_SI_EEESC_SE_Li256ELb1ELb1ELb1ELb0EEENS1_36VarlenDynamicPersistentTileSchedulerILi128ELi48ELi256ELi256ELb1ELb1ELb0ELb1ELb0ELb1EEEEEEEEEvNT_6ParamsE)
        /*00c8*/ 	.word	0x000000ff


	//----- nvinfo : EIATTR_FRAME_SIZE
	.align		4
.L_44:
        /*00cc*/ 	.byte	0x04, 0x11
        /*00ce*/ 	.short	(.L_46 - .L_45)
	.align		4
.L_45:
        /*00d0*/ 	.word	index@($__internal_41_$__cuda_sm70_votesync_ballot)
        /*00d4*/ 	.word	0x00000000


	//----- nvinfo : EIATTR_FRAME_SIZE
	.align		4
.L_46:
        /*00d8*/ 	.byte	0x04, 0x11
        /*00da*/ 	.short	(.L_48 - .L_47)
	.align		4
.L_47:
        /*00dc*/ 	.word	index@($__internal_40_$__cuda_sm70_shflsync_up_p)
        /*00e0*/ 	.word	0x00000000


	//----- nvinfo : EIATTR_FRAME_SIZE
	.align		4
.L_48:
        /*00e4*/ 	.byte	0x04, 0x11
        /*00e6*/ 	.short	(.L_50 - .L_49)
	.align		4
.L_49:
        /*00e8*/ 	.word	index@($__internal_39_$__cuda_sm70_shflsync_idx_p)
        /*00ec*/ 	.word	0x00000000


	//----- nvinfo : EIATTR_FRAME_SIZE
	.align		4
.L_50:
        /*00f0*/ 	.byte	0x04, 0x11
        /*00f2*/ 	.short	(.L_52 - .L_51)
	.align		4
.L_51:
        /*00f4*/ 	.word	index@($__internal_38_$__cuda_sm70_shflsync_bfly_p)
        /*00f8*/ 	.word	0x00000000


	//----- nvinfo : EIATTR_FRAME_SIZE
	.align		4
.L_52:
        /*00fc*/ 	.byte	0x04, 0x11
        /*00fe*/ 	.short	(.L_54 - .L_53)
	.align		4
.L_53:
        /*0100*/ 	.word	index@(_ZN7cutlass13device_kernelIN5flash19enable_sm80_to_sm89INS1_16FlashAttnFwdSm80INS1_25CollectiveMainloopFwdSm80ILi8ELi1ELb0EN4cute5tupleIJNS5_1CILi128EEENS7_ILi48EEENS7_ILi256EEEEEELi256ENS_6half_tEfNS_4arch4Sm80ELb0ELb1ELb0ELb1ELb0ELb1ELb1ELb1EEENS1_21CollectiveEpilogueFwdINS6_IJS8_SA_S9_EEENS6_IJNS7_ILi1EEESI_SI_EEESC_SE_Li256ELb1ELb1ELb1ELb0EEENS1_36VarlenDynamicPersistentTileSchedulerILi128ELi48ELi256ELi256ELb1ELb1ELb0ELb1ELb0ELb1EEEEEEEEEvNT_6ParamsE)
        /*0104*/ 	.word	0x00000040


	//----- nvinfo : EIATTR_REGCOUNT
	.align		4
.L_54:
        /*0108*/ 	.byte	0x04, 0x2f
        /*010a*/ 	.short	(.L_56 - .L_55)
	.align		4
.L_55:
        /*010c*/ 	.word	index@(_ZN7cutlass13device_kernelIN5flash19enable_sm80_to_sm89INS1_16FlashAttnFwdSm80INS1_25CollectiveMainloopFwdSm80ILi8ELi1ELb0EN4cute5tupleIJNS5_1CILi128EEENS7_ILi64EEENS7_ILi256EEEEEELi256ENS_6half_tEfNS_4arch4Sm80ELb0ELb1ELb0ELb1ELb0ELb0ELb1ELb1EEENS1_21CollectiveEpilogueFwdINS6_IJS8_SA_S9_EEENS6_IJNS7_ILi1EEESI_SI_EEESC_SE_Li256ELb1ELb1ELb1ELb0EEENS1_36VarlenDynamicPersistentTileSchedulerILi128ELi64ELi256ELi256ELb1ELb1ELb0ELb1ELb0ELb1EEEEEEEEEvNT_6ParamsE)
        /*0110*/ 	.word	0x000000ff


	//----- nvinfo : EIATTR_FRAME_SIZE
	.align		4
.L_56:
        /*0114*/ 	.byte	0x04, 0x11
        /*0116*/ 	.short	(.L_58 - .L_57)
	.align		4
.L_57:
        /*0118*/ 	.word	index@($__internal_37_$__cuda_sm70_votesync_ballot)
        /*011c*/ 	.word	0x00000000


	//----- nvinfo : EIATTR_FRAME_SIZE
	.align		4
.L_58:
        /*0120*/ 	.byte	0x04, 0x11
        /*0122*/ 	.short	(.L_60 - .L_59)
	.align		4
.L_59:
        /*0124*/ 	.word	index@($__internal_36_$__cuda_sm70_shflsync_up_p)
        /*0128*/ 	.word	0x00000000


	//----- nvinfo : EIATTR_FRAME_SIZE
	.align		4
.L_60:
        /*012c*/ 	.byte	0x04, 0x11
        /*012e*/ 	.short	(.L_62 - .L_61)
	.align		4
.L_61:
        /*0130*/ 	.word	index@($__internal_35_$__cuda_sm70_shflsync_idx_p)
        /*0134*/ 	.word	0x00000000


	//----- nvinfo : EIATTR_FRAME_SIZE
	.align		4
.L_62:
        /*0138*/ 	.byte	0x04, 0x11
        /*013a*/ 	.short	(.L_64 - .L_63)
	.align		4
.L_63:
        /*013c*/ 	.word	index@($__internal_34_$__cuda_sm70_shflsync_bfly_p)
        /*0140*/ 	.word	0x00000000


	//----- nvinfo : EIATTR_FRAME_SIZE
	.align		4
.L_64:
        /*0144*/ 	.byte	0x04, 0x11
        /*0146*/ 	.short	(.L_66 - .L_65)
	.align		4
.L_65:
        /*0148*/ 	.word	index@(_ZN7cutlass13device_kernelIN5flash19enable_sm80_to_sm89INS1_16FlashAttnFwdSm80INS1_25CollectiveMainloopFwdSm80ILi8ELi1ELb0EN4cute5tupleIJNS5_1CILi128EEENS7_ILi64EEENS7_ILi256EEEEEELi256ENS_6half_tEfNS_4arch4Sm80ELb0ELb1ELb0ELb1ELb0ELb0ELb1ELb1EEENS1_21CollectiveEpilogueFwdINS6_IJS8_SA_S9_EEENS6_IJNS7_ILi1EEESI_SI_EEESC_SE_Li256ELb1ELb1ELb1ELb0EEENS1_36VarlenDynamicPersistentTileSchedulerILi128ELi64ELi256ELi256ELb1ELb1ELb0ELb1ELb0ELb1EEEEEEEEEvNT_6ParamsE)
        /*014c*/ 	.word	0x00000058


	//----- nvinfo : EIATTR_REGCOUNT
	.align		4
.L_66:
        /*0150*/ 	.byte	0x04, 0x2f
        /*0152*/ 	.short	(.L_68 - .L_67)
	.align		4
.L_67:
        /*0154*/ 	.word	index@(_ZN7cutlass13device_kernelIN5flash19enable_sm80_to_sm89INS1_16FlashAttnFwdSm80INS1_25CollectiveMainloopFwdSm80ILi8ELi1ELb0EN4cute5tupleIJNS5_1CILi128EEENS7_ILi64EEENS7_ILi256EEEEEELi256ENS_6half_tEfNS_4arch4Sm80ELb0ELb1ELb0ELb0ELb0ELb0ELb1ELb1EEENS1_21CollectiveEpilogueFwdINS6_IJS8_SA_S9_EEENS6_IJNS7_ILi1EEESI_SI_EEESC_SE_Li256ELb0ELb1ELb1ELb0EEENS1_19SingleTileSchedulerILb0ELb1ELb1ELi128EEEEEEEEEvNT_6ParamsE)
        /*0158*/ 	.word	0x000000ff


	//----- nvinfo : EIATTR_FRAME_SIZE
	.align		4
.L_68:
        /*015c*/ 	.byte	0x04, 0x11
        /*015e*/ 	.short	(.L_70 - .L_69)
	.align		4
.L_69:
        /*0160*/ 	.word	index@(_ZN7cutlass13device_kernelIN5flash19enable_sm80_to_sm89INS1_16FlashAttnFwdSm80INS1_25CollectiveMainloopFwdSm80ILi8ELi1ELb0EN4cute5tupleIJNS5_1CILi128EEENS7_ILi64EEENS7_ILi256EEEEEELi256ENS_6half_tEfNS_4arch4Sm80ELb0ELb1ELb0ELb0ELb0ELb0ELb1ELb1EEENS1_21CollectiveEpilogueFwdINS6_IJS8_SA_S9_EEENS6_IJNS7_ILi1EEESI_SI_EEESC_SE_Li256ELb0ELb1ELb1ELb0EEENS1_19SingleTileSchedulerILb0ELb1ELb1ELi128EEEEEEEEEvNT_6ParamsE)
        /*0164*/ 	.word	0x00000040


	//----- nvinfo : EIATTR_REGCOUNT
	.align		4
.L_70:
        /*0168*/ 	.byte	0x04, 0x2f
        /*016a*/ 	.short	(.L_72 - .L_71)
	.align		4
.L_71:
        /*016c*/ 	.word	index@(_ZN7cutlass13device_kernelIN5flash19enable_sm80_to_sm89INS1_16FlashAttnFwdSm80INS1_25CollectiveMainloopFwdSm80ILi8ELi1ELb0EN4cute5tupleIJNS5_1CILi128EEENS7_ILi48EEENS7_ILi256EEEEEELi256ENS_6half_tEfNS_4arch4Sm80ELb0ELb0ELb0ELb1ELb0ELb1ELb1ELb1EEENS1_21CollectiveEpilogueFwdINS6_IJS8_SA_S9_EEENS6_IJNS7_ILi1EEESI_SI_EEESC_SE_Li256ELb1ELb1ELb1ELb0EEENS1_36VarlenDynamicPersistentTileSchedulerILi128ELi48ELi256ELi256ELb1ELb1ELb0ELb0ELb1ELb1EEEEEEEEEvNT_6ParamsE)
        /*0170*/ 	.word	0x000000ff


	//----- nvinfo : EIATTR_FRAME_SIZE
	.align		4
.L_72:
        /*0174*/ 	.byte	0x04, 0x11
        /*0176*/ 	.short	(.L_74 - .L_73)
	.align		4
.L_73:
        /*0178*/ 	.word	index@($__internal_33_$__cuda_sm70_votesync_ballot)
        /*017c*/ 	.word	0x00000000


	//----- nvinfo : EIATTR_FRAME_SIZE
	.align		4
.L_74:
        /*0180*/ 	.byte	0x04, 0x11
        /*0182*/ 	.short	(.L_76 - .L_75)
	.align		4
.L_75:
        /*0184*/ 	.word	index@($__internal_32_$__cuda_sm70_shflsync_up_p)
        /*0188*/ 	.word	0x00000000


	//----- nvinfo : EIATTR_FRAME_SIZE
	.align		4
.L_76:
        /*018c*/ 	.byte	0x04, 0x11
        /*018e*/ 	.short	(.L_78 - .L_77)
	.align		4
.L_77:
        /*0190*/ 	.word	index@($__internal_31_$__cuda_sm70_shflsync_idx_p)
        /*0194*/ 	.word	0x00000000


	//----- nvinfo : EIATTR_FRAME_SIZE
	.align		4
.L_78:
        /*0198*/ 	.byte	0x04, 0x11
        /*019a*/ 	.short	(.L_80 - .L_79)
	.align		4
.L_79:
        /*019c*/ 	.word	index@($__internal_30_$__cuda_sm70_shflsync_bfly_p)
        /*01a0*/ 	.word	0x00000000


	//----- nvinfo : EIATTR_FRAME_SIZE
	.align		4
.L_80:
        /*01a4*/ 	.byte	0x04, 0x11
        /*01a6*/ 	.short	(.L_82 - .L_81)
	.align		4
.L_81:
        /*01a8*/ 	.word	index@(_ZN7cutlass13device_kernelIN5flash19enable_sm80_to_sm89INS1_16FlashAttnFwdSm80INS1_25CollectiveMainloopFwdSm80ILi8ELi1ELb0EN4cute5tupleIJNS5_1CILi128EEENS7_ILi48EEENS7_ILi256EEEEEELi256ENS_6half_tEfNS_4arch4Sm80ELb0ELb0ELb0ELb1ELb0ELb1ELb1ELb1EEENS1_21CollectiveEpilogueFwdINS6_IJS8_SA_S9_EEENS6_IJNS7_ILi1EEESI_SI_EEESC_SE_Li256ELb1ELb1ELb1ELb0EEENS1_36VarlenDynamicPersistentTileSchedulerILi128ELi48ELi256ELi256ELb1ELb1ELb0ELb0ELb1ELb1EEEEEEEEEvNT_6ParamsE)
        /*01ac*/ 	.word	0x00000060


	//----- nvinfo : EIATTR_REGCOUNT
	.align		4
.L_82:
        /*01b0*/ 	.byte	0x04, 0x2f
        /*01b2*/ 	.short	(.L_84 - .L_83)
	.align		4
.L_83:
        /*01b4*/ 	.word	index@(_ZN7cutlass13device_kernelIN5flash19enable_sm80_to_sm89INS1_16FlashAttnFwdSm80INS1_25CollectiveMainloopFwdSm80ILi8ELi1ELb0EN4cute5tupleIJNS5_1CILi128EEENS7_ILi64EEENS7_ILi256EEEEEELi256ENS_6half_tEfNS_4arch4Sm80ELb0ELb0ELb0ELb1ELb0ELb0ELb1ELb1EEENS1_21CollectiveEpilogueFwdINS6_IJS8_SA_S9_EEENS6_IJNS7_ILi1EEESI_SI_EEESC_SE_Li256ELb1ELb1ELb1ELb0EEENS1_36VarlenDynamicPersistentTileSchedulerILi128ELi64ELi256ELi256ELb1ELb1ELb0ELb0ELb1ELb1EEEEEEEEEvNT_6ParamsE)
        /*01b8*/ 	.word	0x000000ff


	//----- nvinfo : EIATTR_FRAME_SIZE
	.align		4
.L_84:
        /*01bc*/ 	.byte	0x04, 0x11
        /*01be*/ 	.short	(.L_86 - .L_85)
	.align		4
.L_85:
        /*01c0*/ 	.word	index@($__internal_29_$__cuda_sm70_votesync_ballot)
        /*01c4*/ 	.word	0x00000000


	//----- nvinfo : EIATTR_FRAME_SIZE
	.align		4
.L_86:
        /*01c8*/ 	.byte	0x04, 0x11
        /*01ca*/ 	.short	(.L_88 - .L_87)
	.align		4
.L_87:
        /*01cc*/ 	.word	index@($__internal_28_$__cuda_sm70_shflsync_up_p)
        /*01d0*/ 	.word	0x00000000


	//----- nvinfo : EIATTR_FRAME_SIZE
	.align		4
.L_88:
        /*01d4*/ 	.byte	0x04, 0x11
        /*01d6*/ 	.short	(.L_90 - .L_89)
	.align		4
.L_89:
        /*01d8*/ 	.word	index@($__internal_27_$__cuda_sm70_shflsync_idx_p)
        /*01dc*/ 	.word	0x00000000


	//----- nvinfo : EIATTR_FRAME_SIZE
	.align		4
.L_90:
        /*01e0*/ 	.byte	0x04, 0x11
        /*01e2*/ 	.short	(.L_92 - .L_91)
	.align		4
.L_91:
        /*01e4*/ 	.word	index@($__internal_26_$__cuda_sm70_shflsync_bfly_p)
        /*01e8*/ 	.word	0x00000000


	//----- nvinfo : EIATTR_FRAME_SIZE
	.align		4
.L_92:
        /*01ec*/ 	.byte	0x04, 0x11
        /*01ee*/ 	.short	(.L_94 - .L_93)
	.align		4
.L_93:
        /*01f0*/ 	.word	index@(_ZN7cutlass13device_kernelIN5flash19enable_sm80_to_sm89INS1_16FlashAttnFwdSm80INS1_25CollectiveMainloopFwdSm80ILi8ELi1ELb0EN4cute5tupleIJNS5_1CILi128EEENS7_ILi64EEENS7_ILi256EEEEEELi256ENS_6half_tEfNS_4arch4Sm80ELb0ELb0ELb0ELb1ELb0ELb0ELb1ELb1EEENS1_21CollectiveEpilogueFwdINS6_IJS8_SA_S9_EEENS6_IJNS7_ILi1EEESI_SI_EEESC_SE_Li256ELb1ELb1ELb1ELb0EEENS1_36VarlenDynamicPersistentTileSchedulerILi128ELi64ELi256ELi256ELb1ELb1ELb0ELb0ELb1ELb1EEEEEEEEEvNT_6ParamsE)
        /*01f4*/ 	.word	0x00000040


	//----- nvinfo : EIATTR_REGCOUNT
	.align		4
.L_94:
        /*01f8*/ 	.byte	0x04, 0x2f
        /*01fa*/ 	.short	(.L_96 - .L_95)
	.align		4
.L_95:
        /*01fc*/ 	.word	index@(_ZN7cutlass13device_kernelIN5flash19enable_sm80_to_sm89INS1_16FlashAttnFwdSm80INS1_25CollectiveMainloopFwdSm80ILi8ELi1ELb0EN4cute5tupleIJNS5_1CILi128EEENS7_ILi96EEENS7_ILi256EEEEEELi256ENS_6half_tEfNS_4arch4Sm80ELb0ELb0ELb0ELb0ELb0ELb0ELb1ELb1EEENS1_21CollectiveEpilogueFwdINS6_IJS8_SA_S9_EEENS6_IJNS7_ILi1EEESI_SI_EEESC_SE_Li256ELb0ELb1ELb1ELb0EEENS1_19SingleTileSchedulerILb0ELb1ELb1ELi128EEEEEEEEEvNT_6ParamsE)
        /*0200*/ 	.word	0x000000ff


	//----- nvinfo : EIATTR_FRAME_SIZE
	.align		4
.L_96:
        /*0204*/ 	.byte	0x04, 0x11
        /*0206*/ 	.short	(.L_98 - .L_97)
	.align		4
.L_97:
        /*0208*/ 	.word	index@(_ZN7cutlass13device_kernelIN5flash19enable_sm80_to_sm89INS1_16FlashAttnFwdSm80INS1_25CollectiveMainloopFwdSm80ILi8ELi1ELb0EN4cute5tupleIJNS5_1CILi128EEENS7_ILi96EEENS7_ILi256EEEEEELi256ENS_6half_tEfNS_4arch4Sm80ELb0ELb0ELb0ELb0ELb0ELb0ELb1ELb1EEENS1_21CollectiveEpilogueFwdINS6_IJS8_SA_S9_EEENS6_IJNS7_ILi1EEESI_SI_EEESC_SE_Li256ELb0ELb1ELb1ELb0EEENS1_19SingleTileSchedulerILb0ELb1ELb1ELi128EEEEEEEEEvNT_6ParamsE)
        /*020c*/ 	.word	0x00000058


	//----- nvinfo : EIATTR_REGCOUNT
	.align		4
.L_98:
        /*0210*/ 	.byte	0x04, 0x2f
        /*0212*/ 	.short	(.L_100 - .L_99)
	.align		4
.L_99:
        /*0214*/ 	.word	index@(_ZN7cutlass13device_kernelIN5flash19enable_sm80_to_sm89INS1_16FlashAttnFwdSm80INS1_25CollectiveMainloopFwdSm80ILi8ELi1ELb0EN4cute5tupleIJNS5_1CILi128EEENS7_ILi32EEENS7_ILi256EEEEEELi256ENS_6half_tEfNS_4arch4Sm80ELb1ELb0ELb0ELb1ELb0ELb1ELb1ELb1EEENS1_21CollectiveEpilogueFwdINS6_IJS8_SA_S9_EEENS6_IJNS7_ILi1EEESI_SI_EEESC_SE_Li256ELb1ELb1ELb1ELb0EEENS1_36VarlenDynamicPersistentTileSchedulerILi128ELi32ELi256ELi256ELb1ELb1ELb0ELb1ELb1ELb1EEEEEEEEEvNT_6ParamsE)
        /*0218*/ 	.word	0x000000ff


	//----- nvinfo : EIATTR_FRAME_SIZE
	.align		4
.L_100:
        /*021c*/ 	.byte	0x04, 0x11
        /*021e*/ 	.short	(.L_102 - .L_101)
	.align		4
.L_101:
        /*0220*/ 	.word	index@($__internal_25_$__cuda_sm70_votesync_ballot)
        /*0224*/ 	.word	0x00000000


	//----- nvinfo : EIATTR_FRAME_SIZE
	.align		4
.L_102:
        /*0228*/ 	.byte	0x04, 0x11
        /*022a*/ 	.short	(.L_104 - .L_103)
	.align		4
.L_103:
        /*022c*/ 	.word	index@($__internal_24_$__cuda_sm70_shflsync_up_p)
        /*0230*/ 	.word	0x00000000


	//----- nvinfo : EIATTR_FRAME_SIZE
	.align		4
.L_104:
        /*0234*/ 	.byte	0x04, 0x11
        /*0236*/ 	.short	(.L_106 - .L_105)
	.align		4
.L_105:
        /*0238*/ 	.word	index@($__internal_23_$__cuda_sm70_shflsync_idx_p)
        /*023c*/ 	.word	0x00000000


	//----- nvinfo : EIATTR_FRAME_SIZE
	.align		4
.L_106:
        /*0240*/ 	.byte	0x04, 0x11
        /*0242*/ 	.short	(.L_108 - .L_107)
	.align		4
.L_107:
        /*0244*/ 	.word	index@($__internal_22_$__cuda_sm70_shflsync_bfly_p)
        /*0248*/ 	.word	0x00000000


	//----- nvinfo : EIATTR_FRAME_SIZE
	.align		4
.L_108:
        /*024c*/ 	.byte	0x04, 0x11
        /*024e*/ 	.short	(.L_110 - .L_109)
	.align		4
.L_109:
        /*0250*/ 	.word	index@(_ZN7cutlass13device_kernelIN5flash19enable_sm80_to_sm89INS1_16FlashAttnFwdSm80INS1_25CollectiveMainloopFwdSm80ILi8ELi1ELb0EN4cute5tupleIJNS5_1CILi128EEENS7_ILi32EEENS7_ILi256EEEEEELi256ENS_6half_tEfNS_4arch4Sm80ELb1ELb0ELb0ELb1ELb0ELb1ELb1ELb1EEENS1_21CollectiveEpilogueFwdINS6_IJS8_SA_S9_EEENS6_IJNS7_ILi1EEESI_SI_EEESC_SE_Li256ELb1ELb1ELb1ELb0EEENS1_36VarlenDynamicPersistentTileSchedulerILi128ELi32ELi256ELi256ELb1ELb1ELb0ELb1ELb1ELb1EEEEEEEEEvNT_6ParamsE)
        /*0254*/ 	.word	0x00000008


	//----- nvinfo : EIATTR_REGCOUNT
	.align		4
.L_110:
        /*0258*/ 	.byte	0x04, 0x2f
        /*025a*/ 	.short	(.L_112 - .L_111)
	.align		4
.L_111:
        /*025c*/ 	.word	index@(_ZN7cutlass13device_kernelIN5flash19enable_sm80_to_sm89INS1_16FlashAttnFwdSm80INS1_25CollectiveMainloopFwdSm80ILi8ELi1ELb1EN4cute5tupleIJNS5_1CILi128EEENS7_ILi48EEENS7_ILi256EEEEEELi256ENS_6half_tEfNS_4arch4Sm80ELb1ELb0ELb0ELb1ELb0ELb0ELb1ELb1EEENS1_21CollectiveEpilogueFwdINS6_IJS8_SA_S9_EEENS6_IJNS7_ILi1EEESI_SI_EEESC_SE_Li256ELb1ELb1ELb1ELb0EEENS1_36VarlenDynamicPersistentTileSchedulerILi128ELi48ELi256ELi256ELb1ELb1ELb0ELb1ELb1ELb1EEEEEEEEEvNT_6ParamsE)
        /*0260*/ 	.word	0x000000ff


	//----- nvinfo : EIATTR_FRAME_SIZE
	.align		4
.L_112:
        /*0264*/ 	.byte	0x04, 0x11
        /*0266*/ 	.short	(.L_114 - .L_113)
	.align		4
.L_113:
        /*0268*/ 	.word	index@($__internal_21_$__cuda_sm70_votesync_ballot)
        /*026c*/ 	.word	0x00000000


	//----- nvinfo : EIATTR_FRAME_SIZE
	.align		4
.L_114:
        /*0270*/ 	.byte	0x04, 0x11
        /*0272*/ 	.short	(.L_116 - .L_115)
	.align		4
.L_115:
        /*0274*/ 	.word	index@($__internal_20_$__cuda_sm70_shflsync_up_p)
        /*0278*/ 	.word	0x00000000


	//----- nvinfo : EIATTR_FRAME_SIZE
	.align		4
.L_116:
        /*027c*/ 	.byte	0x04, 0x11
        /*027e*/ 	.short	(.L_118 - .L_117)
	.align		4
.L_117:
        /*0280*/ 	.word	index@($__internal_19_$__cuda_sm70_shflsync_idx_p)
        /*0284*/ 	.word	0x00000000


	//----- nvinfo : EIATTR_FRAME_SIZE
	.align		4
.L_118:
        /*0288*/ 	.byte	0x04, 0x11
        /*028a*/ 	.short	(.L_120 - .L_119)
	.align		4
.L_119:
        /*028c*/ 	.word	index@($__internal_18_$__cuda_sm70_shflsync_bfly_p)
        /*0290*/ 	.word	0x00000000


	//----- nvinfo : EIATTR_FRAME_SIZE
	.align		4
.L_120:
        /*0294*/ 	.byte	0x04, 0x11
        /*0296*/ 	.short	(.L_122 - .L_121)
	.align		4
.L_121:
        /*0298*/ 	.word	index@(_ZN7cutlass13device_kernelIN5flash19enable_sm80_to_sm89INS1_16FlashAttnFwdSm80INS1_25CollectiveMainloopFwdSm80ILi8ELi1ELb1EN4cute5tupleIJNS5_1CILi128EEENS7_ILi48EEENS7_ILi256EEEEEELi256ENS_6half_tEfNS_4arch4Sm80ELb1ELb0ELb0ELb1ELb0ELb0ELb1ELb1EEENS1_21CollectiveEpilogueFwdINS6_IJS8_SA_S9_EEENS6_IJNS7_ILi1EEESI_SI_EEESC_SE_Li256ELb1ELb1ELb1ELb0EEENS1_36VarlenDynamicPersistentTileSchedulerILi128ELi48ELi256ELi256ELb1ELb1ELb0ELb1ELb1ELb1EEEEEEEEEvNT_6ParamsE)
        /*029c*/ 	.word	0x000000e0


	//----- nvinfo : EIATTR_REGCOUNT
	.align		4
.L_122:
        /*02a0*/ 	.byte	0x04, 0x2f
        /*02a2*/ 	.short	(.L_124 - .L_123)
	.align		4
.L_123:
        /*02a4*/ 	.word	index@(_ZN7cutlass13device_kernelIN5flash19enable_sm80_to_sm89INS1_16FlashAttnFwdSm80INS1_25CollectiveMainloopFwdSm80ILi8ELi1ELb1EN4cute5tupleIJNS5_1CILi128EEENS7_ILi64EEENS7_ILi256EEEEEELi256ENS_6half_tEfNS_4arch4Sm80ELb1ELb0ELb0ELb0ELb0ELb0ELb1ELb1EEENS1_21CollectiveEpilogueFwdINS6_IJS8_SA_S9_EEENS6_IJNS7_ILi1EEESI_SI_EEESC_SE_Li256ELb0ELb1ELb1ELb0EEENS1_30DynamicPersistentTileSchedulerILi256ELi256ELb1ELb1ELb0EEEEEEEEEvNT_6ParamsE)
        /*02a8*/ 	.word	0x000000ff


	//----- nvinfo : EIATTR_FRAME_SIZE
	.align		4
.L_124:
        /*02ac*/ 	.byte	0x04, 0x11
        /*02ae*/ 	.short	(.L_126 - .L_125)
	.align		4
.L_125:
        /*02b0*/ 	.word	index@($__internal_17_$__cuda_sm70_shflsync_idx_p)
        /*02b4*/ 	.word	0x00000000


	//----- nvinfo : EIATTR_FRAME_SIZE
	.align		4
.L_126:
        /*02b8*/ 	.byte	0x04, 0x11
        /*02ba*/ 	.short	(.L_128 - .L_127)
	.align		4
.L_127:
        /*02bc*/ 	.word	index@($__internal_16_$__cuda_sm70_shflsync_bfly_p)
        /*02c0*/ 	.word	0x00000000


	//----- nvinfo : EIATTR_FRAME_SIZE
	.align		4
.L_128:
        /*02c4*/ 	.byte	0x04, 0x11
        /*02c6*/ 	.short	(.L_130 - .L_129)
	.align		4
.L_129:
        /*02c8*/ 	.word	index@(_ZN7cutlass13device_kernelIN5flash19enable_sm80_to_sm89INS1_16FlashAttnFwdSm80INS1_25CollectiveMainloopFwdSm80ILi8ELi1ELb1EN4cute5tupleIJNS5_1CILi128EEENS7_ILi64EEENS7_ILi256EEEEEELi256ENS_6half_tEfNS_4arch4Sm80ELb1ELb0ELb0ELb0ELb0ELb0ELb1ELb1EEENS1_21CollectiveEpilogueFwdINS6_IJS8_SA_S9_EEENS6_IJNS7_ILi1EEESI_SI_EEESC_SE_Li256ELb0ELb1ELb1ELb0EEENS1_30DynamicPersistentTileSchedulerILi256ELi256ELb1ELb1ELb0EEEEEEEEEvNT_6ParamsE)
        /*02cc*/ 	.word	0x00000168


	//----- nvinfo : EIATTR_REGCOUNT
	.align		4
.L_130:
        /*02d0*/ 	.byte	0x04, 0x2f
        /*02d2*/ 	.short	(.L_132 - .L_131)
	.align		4
.L_131:
        /*02d4*/ 	.word	index@(_ZN7cutlass13device_kernelIN5flash19enable_sm80_to_sm89INS1_16FlashAttnFwdSm80INS1_25CollectiveMainloopFwdSm80ILi8ELi1ELb0EN4cute5tupleIJNS5_1CILi128EEENS7_ILi32EEENS7_ILi256EEEEEELi256ENS_6half_tEfNS_4arch4Sm80ELb0ELb1ELb0ELb1ELb0ELb1ELb1ELb1EEENS1_21CollectiveEpilogueFwdINS6_IJS8_SA_S9_EEENS6_IJNS7_ILi1EEESI_SI_EEESC_SE_Li256ELb1ELb1ELb1ELb0EEENS1_36VarlenDynamicPersistentTileSchedulerILi128ELi32ELi256ELi256ELb1ELb1ELb0ELb1ELb0ELb1EEEEEEEEEvNT_6ParamsE)
        /*02d8*/ 	.word	0x000000ff


	//----- nvinfo : EIATTR_FRAME_SIZE
	.align		4
.L_132:
        /*02dc*/ 	.byte	0x04, 0x11
        /*02de*/ 	.short	(.L_134 - .L_133)
	.align		4
.L_133:
        /*02e0*/ 	.word	index@($__internal_15_$__cuda_sm70_votesync_ballot)
        /*02e4*/ 	.word	0x00000000


	//----- nvinfo : EIATTR_FRAME_SIZE
	.align		4
.L_134:
        /*02e8*/ 	.byte	0x04, 0x11
        /*02ea*/ 	.short	(.L_136 - .L_135)
	.align		4
.L_135:
        /*02ec*/ 	.word	index@($__internal_14_$__cuda_sm70_shflsync_up_p)
        /*02f0*/ 	.word	0x00000000


	//----- nvinfo : EIATTR_FRAME_SIZE
	.align		4
.L_136:
        /*02f4*/ 	.byte	0x04, 0x11
        /*02f6*/ 	.short	(.L_138 - .L_137)
	.align		4
.L_137:
        /*02f8*/ 	.word	index@($__internal_13_$__cuda_sm70_shflsync_idx_p)
        /*02fc*/ 	.word	0x00000000


	//----- nvinfo : EIATTR_FRAME_SIZE
	.align		4
.L_138:
        /*0300*/ 	.byte	0x04, 0x11
        /*0302*/ 	.short	(.L_140 - .L_139)
	.align		4
.L_139:
        /*0304*/ 	.word	index@($__internal_12_$__cuda_sm70_shflsync_bfly_p)
        /*0308*/ 	.word	0x00000000


	//----- nvinfo : EIATTR_FRAME_SIZE
	.align		4
.L_140:
        /*030c*/ 	.byte	0x04, 0x11
        /*030e*/ 	.short	(.L_142 - .L_141)
	.align		4
.L_141:
        /*0310*/ 	.word	index@(_ZN7cutlass13device_kernelIN5flash19enable_sm80_to_sm89INS1_16FlashAttnFwdSm80INS1_25CollectiveMainloopFwdSm80ILi8ELi1ELb0EN4cute5tupleIJNS5_1CILi128EEENS7_ILi32EEENS7_ILi256EEEEEELi256ENS_6half_tEfNS_4arch4Sm80ELb0ELb1ELb0ELb1ELb0ELb1ELb1ELb1EEENS1_21CollectiveEpilogueFwdINS6_IJS8_SA_S9_EEENS6_IJNS7_ILi1EEESI_SI_EEESC_SE_Li256ELb1ELb1ELb1ELb0EEENS1_36VarlenDynamicPersistentTileSchedulerILi128ELi32ELi256ELi256ELb1ELb1ELb0ELb1ELb0ELb1EEEEEEEEEvNT_6ParamsE)
        /*0314*/ 	.word	0x00000008


	//----- nvinfo : EIATTR_REGCOUNT
	.align		4
.L_142:
        /*0318*/ 	.byte	0x04, 0x2f
        /*031a*/ 	.short	(.L_144 - .L_143)
	.align		4
.L_143:
        /*031c*/ 	.word	index@(_ZN7cutlass13device_kernelIN5flash19enable_sm80_to_sm89INS1_16FlashAttnFwdSm80INS1_25CollectiveMainloopFwdSm80ILi8ELi1ELb1EN4cute5tupleIJNS5_1CILi128EEENS7_ILi48EEENS7_ILi256EEEEEELi256ENS_6half_tEfNS_4arch4Sm80ELb0ELb1ELb0ELb1ELb0ELb0ELb1ELb1EEENS1_21CollectiveEpilogueFwdINS6_IJS8_SA_S9_EEENS6_IJNS7_ILi1EEESI_SI_EEESC_SE_Li256ELb1ELb1ELb1ELb0EEENS1_36VarlenDynamicPersistentTileSchedulerILi128ELi48ELi256ELi256ELb1ELb1ELb0ELb1ELb0ELb1EEEEEEEEEvNT_6ParamsE)
        /*0320*/ 	.word	0x000000ff


	//----- nvinfo : EIATTR_FRAME_SIZE
	.align		4
.L_144:
        /*0324*/ 	.byte	0x04, 0x11
        /*0326*/ 	.short	(.L_146 - .L_145)
	.align		4
.L_145:
        /*0328*/ 	.word	index@($__internal_11_$__cuda_sm70_votesync_ballot)
        /*032c*/ 	.word	0x00000000


	//----- nvinfo : EIATTR_FRAME_SIZE
	.align		4
.L_146:
        /*0330*/ 	.byte	0x04, 0x11
        /*0332*/ 	.short	(.L_148 - .L_147)
	.align		4
.L_147:
        /*0334*/ 	.word	index@($__internal_10_$__cuda_sm70_shflsync_up_p)
        /*0338*/ 	.word	0x00000000


	//----- nvinfo : EIATTR_FRAME_SIZE
	.align		4
.L_148:
        /*033c*/ 	.byte	0x04, 0x11
        /*033e*/ 	.short	(.L_150 - .L_149)
	.align		4
.L_149:
        /*0340*/ 	.word	index@($__internal_9_$__cuda_sm70_shflsync_idx_p)
        /*0344*/ 	.word	0x00000000


	//----- nvinfo : EIATTR_FRAME_SIZE
	.align		4
.L_150:
        /*0348*/ 	.byte	0x04, 0x11
        /*034a*/ 	.short	(.L_152 - .L_151)
	.align		4
.L_151:
        /*034c*/ 	.word	index@($__internal_8_$__cuda_sm70_shflsync_bfly_p)
        /*0350*/ 	.word	0x00000000


	//----- nvinfo : EIATTR_FRAME_SIZE
	.align		4
.L_152:
        /*0354*/ 	.byte	0x04, 0x11
        /*0356*/ 	.short	(.L_154 - .L_153)
	.align		4
.L_153:
        /*0358*/ 	.word	index@(_ZN7cutlass13device_kernelIN5flash19enable_sm80_to_sm89INS1_16FlashAttnFwdSm80INS1_25CollectiveMainloopFwdSm80ILi8ELi1ELb1EN4cute5tupleIJNS5_1CILi128EEENS7_ILi48EEENS7_ILi256EEEEEELi256ENS_6half_tEfNS_4arch4Sm80ELb0ELb1ELb0ELb1ELb0ELb0ELb1ELb1EEENS1_21CollectiveEpilogueFwdINS6_IJS8_SA_S9_EEENS6_IJNS7_ILi1EEESI_SI_EEESC_SE_Li256ELb1ELb1ELb1ELb0EEENS1_36VarlenDynamicPersistentTileSchedulerILi128ELi48ELi256ELi256ELb1ELb1ELb0ELb1ELb0ELb1EEEEEEEEEvNT_6ParamsE)
        /*035c*/ 	.word	0x000000b0


	//----- nvinfo : EIATTR_REGCOUNT
	.align		4
.L_154:
        /*0360*/ 	.byte	0x04, 0x2f
        /*0362*/ 	.short	(.L_156 - .L_155)
	.align		4
.L_155:
        /*0364*/ 	.word	index@(_ZN7cutlass13device_kernelIN5flash19enable_sm80_to_sm89INS1_16FlashAttnFwdSm80INS1_25CollectiveMainloopFwdSm80ILi8ELi1ELb1EN4cute5tupleIJNS5_1CILi128EEENS7_ILi48EEENS7_ILi256EEEEEELi256ENS_6half_tEfNS_4arch4Sm80ELb0ELb1ELb0ELb0ELb0ELb0ELb1ELb1EEENS1_21CollectiveEpilogueFwdINS6_IJS8_SA_S9_EEENS6_IJNS7_ILi1EEESI_SI_EEESC_SE_Li256ELb0ELb1ELb1ELb0EEENS1_19SingleTileSchedulerILb0ELb1ELb1ELi128EEEEEEEEEvNT_6ParamsE)
        /*0368*/ 	.word	0x000000ff


	//----- nvinfo : EIATTR_FRAME_SIZE
	.align		4
.L_156:
        /*036c*/ 	.byte	0x04, 0x11
        /*036e*/ 	.short	(.L_158 - .L_157)
	.align		4
.L_157:
        /*0370*/ 	.word	index@(_ZN7cutlass13device_kernelIN5flash19enable_sm80_to_sm89INS1_16FlashAttnFwdSm80INS1_25CollectiveMainloopFwdSm80ILi8ELi1ELb1EN4cute5tupleIJNS5_1CILi128EEENS7_ILi48EEENS7_ILi256EEEEEELi256ENS_6half_tEfNS_4arch4Sm80ELb0ELb1ELb0ELb0ELb0ELb0ELb1ELb1EEENS1_21CollectiveEpilogueFwdINS6_IJS8_SA_S9_EEENS6_IJNS7_ILi1EEESI_SI_EEESC_SE_Li256ELb0ELb1ELb1ELb0EEENS1_19SingleTileSchedulerILb0ELb1ELb1ELi128EEEEEEEEEvNT_6ParamsE)
        /*0374*/ 	.word	0x00000098


	//----- nvinfo : EIATTR_REGCOUNT
	.align		4
.L_158:
        /*0378*/ 	.byte	0x04, 0x2f
        /*037a*/ 	.short	(.L_160 - .L_159)
	.align		4
.L_159:
        /*037c*/ 	.word	index@(_ZN7cutlass13device_kernelIN5flash19enable_sm80_to_sm89INS1_16FlashAttnFwdSm80INS1_25CollectiveMainloopFwdSm80ILi8ELi1ELb0EN4cute5tupleIJNS5_1CILi128EEENS7_ILi32EEENS7_ILi256EEEEEELi256ENS_6half_tEfNS_4arch4Sm80ELb0ELb0ELb0ELb1ELb0ELb1ELb1ELb1EEENS1_21CollectiveEpilogueFwdINS6_IJS8_SA_S9_EEENS6_IJNS7_ILi1EEESI_SI_EEESC_SE_Li256ELb1ELb1ELb1ELb0EEENS1_36VarlenDynamicPersistentTileSchedulerILi128ELi32ELi256ELi256ELb1ELb1ELb0ELb0ELb1ELb1EEEEEEEEEvNT_6ParamsE)
        /*0380*/ 	.word	0x000000ff


	//----- nvinfo : EIATTR_FRAME_SIZE
	.align		4
.L_160:
        /*0384*/ 	.byte	0x04, 0x11
        /*0386*/ 	.short	(.L_162 - .L_161)
	.align		4
.L_161:
        /*0388*/ 	.word	index@($__internal_7_$__cuda_sm70_votesync_ballot)
        /*038c*/ 	.word	0x00000000


	//----- nvinfo : EIATTR_FRAME_SIZE
	.align		4
.L_162:
        /*0390*/ 	.byte	0x04, 0x11
        /*0392*/ 	.short	(.L_164 - .L_163)
	.align		4
.L_163:
        /*0394*/ 	.word	index@($__internal_6_$__cuda_sm70_shflsync_up_p)
        /*0398*/ 	.word	0x00000000


	//----- nvinfo : EIATTR_FRAME_SIZE
	.align		4
.L_164:
        /*039c*/ 	.byte	0x04, 0x11
        /*039e*/ 	.short	(.L_166 - .L_165)
	.align		4
.L_165:
        /*03a0*/ 	.word	index@($__internal_5_$__cuda_sm70_shflsync_idx_p)
        /*03a4*/ 	.word	0x00000000


	//----- nvinfo : EIATTR_FRAME_SIZE
	.align		4
.L_166:
        /*03a8*/ 	.byte	0x04, 0x11
        /*03aa*/ 	.short	(.L_168 - .L_167)
	.align		4
.L_167:
        /*03ac*/ 	.word	index@($__internal_4_$__cuda_sm70_shflsync_bfly_p)
        /*03b0*/ 	.word	0x00000000


	//----- nvinfo : EIATTR_FRAME_SIZE
	.align		4
.L_168:
        /*03b4*/ 	.byte	0x04, 0x11
        /*03b6*/ 	.short	(.L_170 - .L_169)
	.align		4
.L_169:
        /*03b8*/ 	.word	index@(_ZN7cutlass13device_kernelIN5flash19enable_sm80_to_sm89INS1_16FlashAttnFwdSm80INS1_25CollectiveMainloopFwdSm80ILi8ELi1ELb0EN4cute5tupleIJNS5_1CILi128EEENS7_ILi32EEENS7_ILi256EEEEEELi256ENS_6half_tEfNS_4arch4Sm80ELb0ELb0ELb0ELb1ELb0ELb1ELb1ELb1EEENS1_21CollectiveEpilogueFwdINS6_IJS8_SA_S9_EEENS6_IJNS7_ILi1EEESI_SI_EEESC_SE_Li256ELb1ELb1ELb1ELb0EEENS1_36VarlenDynamicPersistentTileSchedulerILi128ELi32ELi256ELi256ELb1ELb1ELb0ELb0ELb1ELb1EEEEEEEEEvNT_6ParamsE)
        /*03bc*/ 	.word	0x00000010


	//----- nvinfo : EIATTR_REGCOUNT
	.align		4
.L_170:
        /*03c0*/ 	.byte	0x04, 0x2f
        /*03c2*/ 	.short	(.L_172 - .L_171)
	.align		4
.L_171:
        /*03c4*/ 	.word	index@(_ZN7cutlass13device_kernelIN5flash19enable_sm80_to_sm89INS1_16FlashAttnFwdSm80INS1_25CollectiveMainloopFwdSm80ILi8ELi1ELb1EN4cute5tupleIJNS5_1CILi128EEENS7_ILi48EEENS7_ILi256EEEEEELi256ENS_6half_tEfNS_4arch4Sm80ELb0ELb0ELb0ELb1ELb0ELb0ELb1ELb1EEENS1_21CollectiveEpilogueFwdINS6_IJS8_SA_S9_EEENS6_IJNS7_ILi1EEESI_SI_EEESC_SE_Li256ELb1ELb1ELb1ELb0EEENS1_36VarlenDynamicPersistentTileSchedulerILi128ELi48ELi256ELi256ELb1ELb1ELb0ELb0ELb1ELb1EEEEEEEEEvNT_6ParamsE)
        /*03c8*/ 	.word	0x000000ff


	//----- nvinfo : EIATTR_FRAME_SIZE
	.align		4
.L_172:
        /*03cc*/ 	.byte	0x04, 0x11
        /*03ce*/ 	.short	(.L_174 - .L_173)
	.align		4
.L_173:
        /*03d0*/ 	.word	index@($__internal_3_$__cuda_sm70_votesync_ballot)
        /*03d4*/ 	.word	0x00000000


	//----- nvinfo : EIATTR_FRAME_SIZE
	.align		4
.L_174:
        /*03d8*/ 	.byte	0x04, 0x11
        /*03da*/ 	.short	(.L_176 - .L_175)
	.align		4
.L_175:
        /*03dc*/ 	.word	index@($__internal_2_$__cuda_sm70_shflsync_up_p)
        /*03e0*/ 	.word	0x00000000


	//----- nvinfo : EIATTR_FRAME_SIZE
	.align		4
.L_176:
        /*03e4*/ 	.byte	0x04, 0x11
        /*03e6*/ 	.short	(.L_178 - .L_177)
	.align		4
.L_177:
        /*03e8*/ 	.word	index@($__internal_1_$__cuda_sm70_shflsync_idx_p)
        /*03ec*/ 	.word	0x00000000


	//----- nvinfo : EIATTR_FRAME_SIZE
	.align		4
.L_178:
        /*03f0*/ 	.byte	0x04, 0x11
        /*03f2*/ 	.short	(.L_180 - .L_179)
	.align		4
.L_179:
        /*03f4*/ 	.word	index@($__internal_0_$__cuda_sm70_shflsync_bfly_p)
        /*03f8*/ 	.word	0x00000000


	//----- nvinfo : EIATTR_FRAME_SIZE
	.align		4
.L_180:
        /*03fc*/ 	.byte	0x04, 0x11
        /*03fe*/ 	.short	(.L_182 - .L_181)
	.align		4
.L_181:
        /*0400*/ 	.word	index@(_ZN7cutlass13device_kernelIN5flash19enable_sm80_to_sm89INS1_16FlashAttnFwdSm80INS1_25CollectiveMainloopFwdSm80ILi8ELi1ELb1EN4cute5tupleIJNS5_1CILi128EEENS7_ILi48EEENS7_ILi256EEEEEELi256ENS_6half_tEfNS_4arch4Sm80ELb0ELb0ELb0ELb1ELb0ELb0ELb1ELb1EEENS1_21CollectiveEpilogueFwdINS6_IJS8_SA_S9_EEENS6_IJNS7_ILi1EEESI_SI_EEESC_SE_Li256ELb1ELb1ELb1ELb0EEENS1_36VarlenDynamicPersistentTileSchedulerILi128ELi48ELi256ELi256ELb1ELb1ELb0ELb0ELb1ELb1EEEEEEEEEvNT_6ParamsE)
        /*0404*/ 	.word	0x000000b8


	//----- nvinfo : EIATTR_REGCOUNT
	.align		4
.L_182:
        /*0408*/ 	.byte	0x04, 0x2f
        /*040a*/ 	.short	(.L_184 - .L_183)
	.align		4
.L_183:
        /*040c*/ 	.word	index@(_ZN7cutlass13device_kernelIN5flash19enable_sm80_to_sm89INS1_16FlashAttnFwdSm80INS1_25CollectiveMainloopFwdSm80ILi8ELi1ELb1EN4cute5tupleIJNS5_1CILi128EEENS7_ILi64EEENS7_ILi256EEEEEELi256ENS_6half_tEfNS_4arch4Sm80ELb0ELb0ELb0ELb0ELb0ELb0ELb1ELb1EEENS1_21CollectiveEpilogueFwdINS6_IJS8_SA_S9_EEENS6_IJNS7_ILi1EEESI_SI_EEESC_SE_Li256ELb0ELb1ELb1ELb0EEENS1_19SingleTileSchedulerILb0ELb1ELb1ELi128EEEEEEEEEvNT_6ParamsE)
        /*0410*/ 	.word	0x000000ff


	//----- nvinfo : EIATTR_FRAME_SIZE
	.align		4
.L_184:
        /*0414*/ 	.byte	0x04, 0x11
        /*0416*/ 	.short	(.L_186 - .L_185)
	.align		4
.L_185:
        /*0418*/ 	.word	index@(_ZN7cutlass13device_kernelIN5flash19enable_sm80_to_sm89INS1_16FlashAttnFwdSm80INS1_25CollectiveMainloopFwdSm80ILi8ELi1ELb1EN4cute5tupleIJNS5_1CILi128EEENS7_ILi64EEENS7_ILi256EEEEEELi256ENS_6half_tEfNS_4arch4Sm80ELb0ELb0ELb0ELb0ELb0ELb0ELb1ELb1EEENS1_21CollectiveEpilogueFwdINS6_IJS8_SA_S9_EEENS6_IJNS7_ILi1EEESI_SI_EEESC_SE_Li256ELb0ELb1ELb1ELb0EEENS1_19SingleTileSchedulerILb0ELb1ELb1ELi128EEEEEEEEEvNT_6ParamsE)
        /*041c*/ 	.word	0x00000098


	//----- nvinfo : EIATTR_MIN_STACK_SIZE
	.align		4
.L_186:
        /*0420*/ 	.byte	0x04, 0x12
        /*0422*/ 	.short	(.L_188 - .L_187)
	.align		4
.L_187:
        /*0424*/ 	.word	index@(_ZN7cutlass13device_kernelIN5flash19enable_sm80_to_sm89INS1_16FlashAttnFwdSm80INS1_25CollectiveMainloopFwdSm80ILi8ELi1ELb1EN4cute5tupleIJNS5_1CILi128EEENS7_ILi64EEENS7_ILi256EEEEEELi256ENS_6half_tEfNS_4arch4Sm80ELb0ELb0ELb0ELb0ELb0ELb0ELb1ELb1EEENS1_21CollectiveEpilogueFwdINS6_IJS8_SA_S9_EEENS6_IJNS7_ILi1EEESI_SI_EEESC_SE_Li256ELb0ELb1ELb1ELb0EEENS1_19SingleTileSchedulerILb0ELb1ELb1ELi128EEEEEEEEEvNT_6ParamsE)
        /*0428*/ 	.word	0x00000098


	//----- nvinfo : EIATTR_MIN_STACK_SIZE
	.align		4
.L_188:
        /*042c*/ 	.byte	0x04, 0x12
        /*042e*/ 	.short	(.L_190 - .L_189)
	.align		4
.L_189:
        /*0430*/ 	.word	index@(_ZN7cutlass13device_kernelIN5flash19enable_sm80_to_sm89INS1_16FlashAttnFwdSm80INS1_25CollectiveMainloopFwdSm80ILi8ELi1ELb1EN4cute5tupleIJNS5_1CILi128EEENS7_ILi48EEENS7_ILi256EEEEEELi256ENS_6half_tEfNS_4arch4Sm80ELb0ELb0ELb0ELb1ELb0ELb0ELb1ELb1EEENS1_21CollectiveEpilogueFwdINS6_IJS8_SA_S9_EEENS6_IJNS7_ILi1EEESI_SI_EEESC_SE_Li256ELb1ELb1ELb1ELb0EEENS1_36VarlenDynamicPersistentTileSchedulerILi128ELi48ELi256ELi256ELb1ELb1ELb0ELb0ELb1ELb1EEEEEEEEEvNT_6ParamsE)
        /*0434*/ 	.word	0x000000b8


	//----- nvinfo : EIATTR_MIN_STACK_SIZE
	.align		4
.L_190:
        /*0438*/ 	.byte	0x04, 0x12
        /*043a*/ 	.short	(.L_192 - .L_191)
	.align		4
.L_191:
        /*043c*/ 	.word	index@(_ZN7cutlass13device_kernelIN5flash19enable_sm80_to_sm89INS1_16FlashAttnFwdSm80INS1_25CollectiveMainloopFwdSm80ILi8ELi1ELb0EN4cute5tupleIJNS5_1CILi128EEENS7_ILi32EEENS7_ILi256EEEEEELi256ENS_6half_tEfNS_4arch4Sm80ELb0ELb0ELb0ELb1ELb0ELb1ELb1ELb1EEENS1_21CollectiveEpilogueFwdINS6_IJS8_SA_S9_EEENS6_IJNS7_ILi1EEESI_SI_EEESC_SE_Li256ELb1ELb1ELb1ELb0EEENS1_36VarlenDynamicPersistentTileSchedulerILi128ELi32ELi256ELi256ELb1ELb1ELb0ELb0ELb1ELb1EEEEEEEEEvNT_6ParamsE)
        /*0440*/ 	.word	0x00000010


	//----- nvinfo : EIATTR_MIN_STACK_SIZE
	.align		4
.L_192:
        /*0444*/ 	.byte	0x04, 0x12
        /*0446*/ 	.short	(.L_194 - .L_193)
	.align		4
.L_193:
        /*0448*/ 	.word	index@(_ZN7cutlass13device_kernelIN5flash19enable_sm80_to_sm89INS1_16FlashAttnFwdSm80INS1_25CollectiveMainloopFwdSm80ILi8ELi1ELb1EN4cute5tupleIJNS5_1CILi128EEENS7_ILi48EEENS7_ILi256EEEEEELi256ENS_6half_tEfNS_4arch4Sm80ELb0ELb1ELb0ELb0ELb0ELb0ELb1ELb1EEENS1_21CollectiveEpilogueFwdINS6_IJS8_SA_S9_EEENS6_IJNS7_ILi1EEESI_SI_EEESC_SE_Li256ELb0ELb1ELb1ELb0EEENS1_19SingleTileSchedulerILb0ELb1ELb1ELi128EEEEEEEEEvNT_6ParamsE)
        /*044c*/ 	.word	0x00000098


	//----- nvinfo : EIATTR_MIN_STACK_SIZE
	.align		4
.L_194:
        /*0450*/ 	.byte	0x04, 0x12
        /*0452*/ 	.short	(.L_196 - .L_195)
	.align		4
.L_195:
        /*0454*/ 	.word	index@(_ZN7cutlass13device_kernelIN5flash19enable_sm80_to_sm89INS1_16FlashAttnFwdSm80INS1_25CollectiveMainloopFwdSm80ILi8ELi1ELb1EN4cute5tupleIJNS5_1CILi128EEENS7_ILi48EEENS7_ILi256EEEEEELi256ENS_6half_tEfNS_4arch4Sm80ELb0ELb1ELb0ELb1ELb0ELb0ELb1ELb1EEENS1_21CollectiveEpilogueFwdINS6_IJS8_SA_S9_EEENS6_IJNS7_ILi1EEESI_SI_EEESC_SE_Li256ELb1ELb1ELb1ELb0EEENS1_36VarlenDynamicPersistentTileSchedulerILi128ELi48ELi256ELi256ELb1ELb1ELb0ELb1ELb0ELb1EEEEEEEEEvNT_6ParamsE)
        /*0458*/ 	.word	0x000000b0


	//----- nvinfo : EIATTR_MIN_STACK_SIZE
	.align		4
.L_196:
        /*045c*/ 	.byte	0x04, 0x12
        /*045e*/ 	.short	(.L_198 - .L_197)
	.align		4
.L_197:
        /*0460*/ 	.word	index@(_ZN7cutlass13device_kernelIN5flash19enable_sm80_to_sm89INS1_16FlashAttnFwdSm80INS1_25CollectiveMainloopFwdSm80ILi8ELi1ELb0EN4cute5tupleIJNS5_1CILi128EEENS7_ILi32EEENS7_ILi256EEEEEELi256ENS_6half_tEfNS_4arch4Sm80ELb0ELb1ELb0ELb1ELb0ELb1ELb1ELb1EEENS1_21CollectiveEpilogueFwdINS6_IJS8_SA_S9_EEENS6_IJNS7_ILi1EEESI_SI_EEESC_SE_Li256ELb1ELb1ELb1ELb0EEENS1_36VarlenDynamicPersistentTileSchedulerILi128ELi32ELi256ELi256ELb1ELb1ELb0ELb1ELb0ELb1EEEEEEEEEvNT_6ParamsE)
        /*0464*/ 	.word	0x00000008


	//----- nvinfo : EIATTR_MIN_STACK_SIZE
	.align		4
.L_198:
        /*0468*/ 	.byte	0x04, 0x12
        /*046a*/ 	.short	(.L_200 - .L_199)
	.align		4
.L_199:
        /*046c*/ 	.word	index@(_ZN7cutlass13device_kernelIN5flash19enable_sm80_to_sm89INS1_16FlashAttnFwdSm80INS1_25CollectiveMainloopFwdSm80ILi8ELi1ELb1EN4cute5tupleIJNS5_1CILi128EEENS7_ILi64EEENS7_ILi256EEEEEELi256ENS_6half_tEfNS_4arch4Sm80ELb1ELb0ELb0ELb0ELb0ELb0ELb1ELb1EEENS1_21CollectiveEpilogueFwdINS6_IJS8_SA_S9_EEENS6_IJNS7_ILi1EEESI_SI_EEESC_SE_Li256ELb0ELb1ELb1ELb0EEENS1_30DynamicPersistentTileSchedulerILi256ELi256ELb1ELb1ELb0EEEEEEEEEvNT_6ParamsE)
        /*0470*/ 	.word	0x00000168


	//----- nvinfo : EIATTR_MIN_STACK_SIZE
	.align		4
.L_200:
        /*0474*/ 	.byte	0x04, 0x12
        /*0476*/ 	.short	(.L_202 - .L_201)
	.align		4
.L_201:
        /*0478*/ 	.word	index@(_ZN7cutlass13device_kernelIN5flash19enable_sm80_to_sm89INS1_16FlashAttnFwdSm80INS1_25CollectiveMainloopFwdSm80ILi8ELi1ELb1EN4cute5tupleIJNS5_1CILi128EEENS7_ILi48EEENS7_ILi256EEEEEELi256ENS_6half_tEfNS_4arch4Sm80ELb1ELb0ELb0ELb1ELb0ELb0ELb1ELb1EEENS1_21CollectiveEpilogueFwdINS6_IJS8_SA_S9_EEENS6_IJNS7_ILi1EEESI_SI_EEESC_SE_Li256ELb1ELb1ELb1ELb0EEENS1_36VarlenDynamicPersistentTileSchedulerILi128ELi48ELi256ELi256ELb1ELb1ELb0ELb1ELb1ELb1EEEEEEEEEvNT_6ParamsE)
        /*047c*/ 	.word	0x000000e0


	//----- nvinfo : EIATTR_MIN_STACK_SIZE
	.align		4
.L_202:
        /*0480*/ 	.byte	0x04, 0x12
        /*0482*/ 	.short	(.L_204 - .L_203)
	.align		4
.L_203:
        /*0484*/ 	.word	index@(_ZN7cutlass13device_kernelIN5flash19enable_sm80_to_sm89INS1_16FlashAttnFwdSm80INS1_25CollectiveMainloopFwdSm80ILi8ELi1ELb0EN4cute5tupleIJNS5_1CILi128EEENS7_ILi32EEENS7_ILi256EEEEEELi256ENS_6half_tEfNS_4arch4Sm80ELb1ELb0ELb0ELb1ELb0ELb1ELb1ELb1EEENS1_21CollectiveEpilogueFwdINS6_IJS8_SA_S9_EEENS6_IJNS7_ILi1EEESI_SI_EEESC_SE_Li256ELb1ELb1ELb1ELb0EEENS1_36VarlenDynamicPersistentTileSchedulerILi128ELi32ELi256ELi256ELb1ELb1ELb0ELb1ELb1ELb1EEEEEEEEEvNT_6ParamsE)
        /*0488*/ 	.word	0x00000008


	//----- nvinfo : EIATTR_MIN_STACK_SIZE
	.align		4
.L_204:
        /*048c*/ 	.byte	0x04, 0x12
        /*048e*/ 	.short	(.L_206 - .L_205)
	.align		4
.L_205:
        /*0490*/ 	.word	index@(_ZN7cutlass13device_kernelIN5flash19enable_sm80_to_sm89INS1_16FlashAttnFwdSm80INS1_25CollectiveMainloopFwdSm80ILi8ELi1ELb0EN4cute5tupleIJNS5_1CILi128EEENS7_ILi96EEENS7_ILi256EEEEEELi256ENS_6half_tEfNS_4arch4Sm80ELb0ELb0ELb0ELb0ELb0ELb0ELb1ELb1EEENS1_21CollectiveEpilogueFwdINS6_IJS8_SA_S9_EEENS6_IJNS7_ILi1EEESI_SI_EEESC_SE_Li256ELb0ELb1ELb1ELb0EEENS1_19SingleTileSchedulerILb0ELb1ELb1ELi128EEEEEEEEEvNT_6ParamsE)
        /*0494*/ 	.word	0x00000058


	//----- nvinfo : EIATTR_MIN_STACK_SIZE
	.align		4
.L_206:
        /*0498*/ 	.byte	0x04, 0x12
        /*049a*/ 	.short	(.L_208 - .L_207)
	.align		4
.L_207:
        /*049c*/ 	.word	index@(_ZN7cutlass13device_kernelIN5flash19enable_sm80_to_sm89INS1_16FlashAttnFwdSm80INS1_25CollectiveMainloopFwdSm80ILi8ELi1ELb0EN4cute5tupleIJNS5_1CILi128EEENS7_ILi64EEENS7_ILi256EEEEEELi256ENS_6half_tEfNS_4arch4Sm80ELb0ELb0ELb0ELb1ELb0ELb0ELb1ELb1EEENS1_21CollectiveEpilogueFwdINS6_IJS8_SA_S9_EEENS6_IJNS7_ILi1EEESI_SI_EEESC_SE_Li256ELb1ELb1ELb1ELb0EEENS1_36VarlenDynamicPersistentTileSchedulerILi128ELi64ELi256ELi256ELb1ELb1ELb0ELb0ELb1ELb1EEEEEEEEEvNT_6ParamsE)
        /*04a0*/ 	.word	0x00000040


	//----- nvinfo : EIATTR_MIN_STACK_SIZE
	.align		4
.L_208:
        /*04a4*/ 	.byte	0x04, 0x12
        /*04a6*/ 	.short	(.L_210 - .L_209)
	.align		4
.L_209:
        /*04a8*/ 	.word	index@(_ZN7cutlass13device_kernelIN5flash19enable_sm80_to_sm89INS1_16FlashAttnFwdSm80INS1_25CollectiveMainloopFwdSm80ILi8ELi1ELb0EN4cute5tupleIJNS5_1CILi128EEENS7_ILi48EEENS7_ILi256EEEEEELi256ENS_6half_tEfNS_4arch4Sm80ELb0ELb0ELb0ELb1ELb0ELb1ELb1ELb1EEENS1_21CollectiveEpilogueFwdINS6_IJS8_SA_S9_EEENS6_IJNS7_ILi1EEESI_SI_EEESC_SE_Li256ELb1ELb1ELb1ELb0EEENS1_36VarlenDynamicPersistentTileSchedulerILi128ELi48ELi256ELi256ELb1ELb1ELb0ELb0ELb1ELb1EEEEEEEEEvNT_6ParamsE)
        /*04ac*/ 	.word	0x00000060


	//----- nvinfo : EIATTR_MIN_STACK_SIZE
	.align		4
.L_210:
        /*04b0*/ 	.byte	0x04, 0x12
        /*04b2*/ 	.short	(.L_212 - .L_211)
	.align		4
.L_211:
        /*04b4*/ 	.word	index@(_ZN7cutlass13device_kernelIN5flash19enable_sm80_to_sm89INS1_16FlashAttnFwdSm80INS1_25CollectiveMainloopFwdSm80ILi8ELi1ELb0EN4cute5tupleIJNS5_1CILi128EEENS7_ILi64EEENS7_ILi256EEEEEELi256ENS_6half_tEfNS_4arch4Sm80ELb0ELb1ELb0ELb0ELb0ELb0ELb1ELb1EEENS1_21CollectiveEpilogueFwdINS6_IJS8_SA_S9_EEENS6_IJNS7_ILi1EEESI_SI_EEESC_SE_Li256ELb0ELb1ELb1ELb0EEENS1_19SingleTileSchedulerILb0ELb1ELb1ELi128EEEEEEEEEvNT_6ParamsE)
        /*04b8*/ 	.word	0x00000040


	//----- nvinfo : EIATTR_MIN_STACK_SIZE
	.align		4
.L_212:
        /*04bc*/ 	.byte	0x04, 0x12
        /*04be*/ 	.short	(.L_214 - .L_213)
	.align		4
.L_213:
        /*04c0*/ 	.word	index@(_ZN7cutlass13device_kernelIN5flash19enable_sm80_to_sm89INS1_16FlashAttnFwdSm80INS1_25CollectiveMainloopFwdSm80ILi8ELi1ELb0EN4cute5tupleIJNS5_1CILi128EEENS7_ILi64EEENS7_ILi256EEEEEELi256ENS_6half_tEfNS_4arch4Sm80ELb0ELb1ELb0ELb1ELb0ELb0ELb1ELb1EEENS1_21CollectiveEpilogueFwdINS6_IJS8_SA_S9_EEENS6_IJNS7_ILi1EEESI_SI_EEESC_SE_Li256ELb1ELb1ELb1ELb0EEENS1_36VarlenDynamicPersistentTileSchedulerILi128ELi64ELi256ELi256ELb1ELb1ELb0ELb1ELb0ELb1EEEEEEEEEvNT_6ParamsE)
        /*04c4*/ 	.word	0x00000058


	//----- nvinfo : EIATTR_MIN_STACK_SIZE
	.align		4
.L_214:
        /*04c8*/ 	.byte	0x04, 0x12
        /*04ca*/ 	.short	(.L_216 - .L_215)
	.align		4
.L_215:
        /*04cc*/ 	.word	index@(_ZN7cutlass13device_kernelIN5flash19enable_sm80_to_sm89INS1_16FlashAttnFwdSm80INS1_25CollectiveMainloopFwdSm80ILi8ELi1ELb0EN4cute5tupleIJNS5_1CILi128EEENS7_ILi48EEENS7_ILi256EEEEEELi256ENS_6half_tEfNS_4arch4Sm80ELb0ELb1ELb0ELb1ELb0ELb1ELb1ELb1EEENS1_21CollectiveEpilogueFwdINS6_IJS8_SA_S9_EEENS6_IJNS7_ILi1EEESI_SI_EEESC_SE_Li256ELb1ELb1ELb1ELb0EEENS1_36VarlenDynamicPersistentTileSchedulerILi128ELi48ELi256ELi256ELb1ELb1ELb0ELb1ELb0ELb1EEEEEEEEEvNT_6ParamsE)
        /*04d0*/ 	.word	0x00000040


	//----- nvinfo : EIATTR_MIN_STACK_SIZE
	.align		4
.L_216:
        /*04d4*/ 	.byte	0x04, 0x12
        /*04d6*/ 	.short	(.L_218 - .L_217)
	.align		4
.L_217:
        /*04d8*/ 	.word	index@(_ZN7cutlass13device_kernelIN5flash19enable_sm80_to_sm89INS1_16FlashAttnFwdSm80INS1_25CollectiveMainloopFwdSm80ILi8ELi1ELb0EN4cute5tupleIJNS5_1CILi128EEENS7_ILi96EEENS7_ILi256EEEEEELi256ENS_6half_tEfNS_4arch4Sm80ELb1ELb0ELb0ELb0ELb0ELb0ELb1ELb1EEENS1_21CollectiveEpilogueFwdINS6_IJS8_SA_S9_EEENS6_IJNS7_ILi1EEESI_SI_EEESC_SE_Li256ELb0ELb1ELb1ELb0EEENS1_30DynamicPersistentTileSchedulerILi256ELi256ELb1ELb1ELb0EEEEEEEEEvNT_6ParamsE)
        /*04dc*/ 	.word	0x000000b8


	//----- nvinfo : EIATTR_MIN_STACK_SIZE
	.align		4
.L_218:
        /*04e0*/ 	.byte	0x04, 0x12
        /*04e2*/ 	.short	(.L_220 - .L_219)
	.align		4
.L_219:
        /*04e4*/ 	.word	index@(_ZN7cutlass13device_kernelIN5flash19enable_sm80_to_sm89INS1_16FlashAttnFwdSm80INS1_25CollectiveMainloopFwdSm80ILi8ELi1ELb0EN4cute5tupleIJNS5_1CILi128EEENS7_ILi64EEENS7_ILi256EEEEEELi256ENS_6half_tEfNS_4arch4Sm80ELb1ELb0ELb0ELb1ELb0ELb0ELb1ELb1EEENS1_21CollectiveEpilogueFwdINS6_IJS8_SA_S9_EEENS6_IJNS7_ILi1EEESI_SI_EEESC_SE_Li256ELb1ELb1ELb1ELb0EEENS1_36VarlenDynamicPersistentTileSchedulerILi128ELi64ELi256ELi256ELb1ELb1ELb0ELb1ELb1ELb1EEEEEEEEEvNT_6ParamsE)
        /*04e8*/ 	.word	0x00000088


	//----- nvinfo : EIATTR_MIN_STACK_SIZE
	.align		4
.L_220:
        /*04ec*/ 	.byte	0x04, 0x12
        /*04ee*/ 	.short	(.L_222 - .L_221)
	.align		4
.L_221:
        /*04f0*/ 	.word	index@(_ZN7cutlass13device_kernelIN5flash19enable_sm80_to_sm89INS1_16FlashAttnFwdSm80INS1_25CollectiveMainloopFwdSm80ILi8ELi1ELb0EN4cute5tupleIJNS5_1CILi128EEENS7_ILi48EEENS7_ILi256EEEEEELi256ENS_6half_tEfNS_4arch4Sm80ELb1ELb0ELb0ELb1ELb0ELb1ELb1ELb1EEENS1_21CollectiveEpilogueFwdINS6_IJS8_SA_S9_EEENS6_IJNS7_ILi1EEESI_SI_EEESC_SE_Li256ELb1ELb1ELb1ELb0EEENS1_36VarlenDynamicPersistentTileSchedulerILi128ELi48ELi256ELi256ELb1ELb1ELb0ELb1ELb1ELb1EEEEEEEEEvNT_6ParamsE)
        /*04f4*/ 	.word	0x00000058
.L_222:


//--------------------- .nv.info._ZN7cutlass13device_kernelIN5flash19enable_sm80_to_sm89INS1_16FlashAttnFwdSm80INS1_25CollectiveMainloopFwdSm80ILi8ELi1ELb1EN4cute5tupleIJNS5_1CILi128EEENS7_ILi64EEENS7_ILi256EEEEEELi256ENS_6half_tEfNS_4arch4Sm80ELb0ELb0ELb0ELb0ELb0ELb0ELb1ELb1EEENS1_21CollectiveEpilogueFwdINS6_IJS8_SA_S9_EEENS6_IJNS7_ILi1EEESI_SI_EEESC_SE_Li256ELb0ELb1ELb1ELb0EEENS1_19SingleTileSchedulerILb0ELb1ELb1ELi128EEEEEEEEEvNT_6ParamsE --------------------------
	.section	.nv.info._ZN7cutlass13device_kernelIN5flash19enable_sm80_to_sm89INS1_16FlashAttnFwdSm80INS1_25CollectiveMainloopFwdSm80ILi8ELi1ELb1EN4cute5tupleIJNS5_1CILi128EEENS7_ILi64EEENS7_ILi256EEEEEELi256ENS_6half_tEfNS_4arch4Sm80ELb0ELb0ELb0ELb0ELb0ELb0ELb1ELb1EEENS1_21CollectiveEpilogueFwdINS6_IJS8_SA_S9_EEENS6_IJNS7_ILi1EEESI_SI_EEESC_SE_Li256ELb0ELb1ELb1ELb0EEENS1_19SingleTileSchedulerILb0ELb1ELb1ELi128EEEEEEEEEvNT_6ParamsE,"",@"SHT_CUDA_INFO"
	.sectionflags	@""
	.align	4


	//----- nvinfo : EIATTR_CUDA_API_VERSION
	.align		4
        /*0000*/ 	.byte	0x04, 0x37
        /*0002*/ 	.short	(.L_224 - .L_223)
.L_223:
        /*0004*/ 	.word	0x00000082


	//----- nvinfo : EIATTR_SW2861232_WAR
	.align		4
.L_224:
        /*0008*/ 	.byte	0x01, 0x35
	.zero		2


	//----- nvinfo : EIATTR_PARAM_CBANK
	.align		4
        /*000c*/ 	.byte	0x04, 0x0a
        /*000e*/ 	.short	(.L_226 - .L_225)
	.align		4
.L_225:
        /*0010*/ 	.word	index@(.nv.constant0._ZN7cutlass13device_kernelIN5flash19enable_sm80_to_sm89INS1_16FlashAttnFwdSm80INS1_25CollectiveMainloopFwdSm80ILi8ELi1ELb1EN4cute5tupleIJNS5_1CILi128EEENS7_ILi64EEENS7_ILi256EEEEEELi256ENS_6half_tEfNS_4arch4Sm80ELb0ELb0ELb0ELb0ELb0ELb0ELb1ELb1EEENS1_21CollectiveEpilogueFwdINS6_IJS8_SA_S9_EEENS6_IJNS7_ILi1EEESI_SI_EEESC_SE_Li256ELb0ELb1ELb1ELb0EEENS1_19SingleTileSchedulerILb0ELb1ELb1ELi128EEEEEEEEEvNT_6ParamsE)
        /*0014*/ 	.short	0x0160
        /*0016*/ 	.short	0x0418


	//----- nvinfo : EIATTR_CBANK_PARAM_SIZE
	.align		4
.L_226:
        /*0018*/ 	.byte	0x03, 0x19
        /*001a*/ 	.short	0x0418


	//----- nvinfo : EIATTR_KPARAM_INFO
	.align		4
        /*001c*/ 	.byte	0x04, 0x17
        /*001e*/ 	.short	(.L_228 - .L_227)
.L_227:
        /*0020*/ 	.word	0x00000000
        /*0024*/ 	.short	0x0000
        /*0026*/ 	.short	0x0000
        /*0028*/ 	.byte	0x00, 0xf0, 0x61, 0x10


	//----- nvinfo : EIATTR_MAXREG_COUNT
	.align		4
.L_228:
        /*002c*/ 	.byte	0x03, 0x1b
        /*002e*/ 	.short	0x00ff


	//----- nvinfo : EIATTR_NUM_BARRIERS
	.align		4
        /*0030*/ 	.byte	0x02, 0x4c
        /*0032*/ 	.byte	0x02
	.zero		1


	//----- nvinfo : EIATTR_ANNOTATIONS
	.align		4
        /*0034*/ 	.byte	0x04, 0x55
        /*0036*/ 	.short	(.L_230 - .L_229)


	//   ....[0]....
.L_229:
        /*0038*/ 	.word	0x00000001
        /*003c*/ 	.byte	0x80, 0x0e, 0x00, 0x00, 0x01, 0x00, 0x00, 0x00, 0x10, 0x15, 0x00, 0x00, 0x01, 0x00, 0x00, 0x00
        /* <DEDUP_REMOVED lines=38> */
        /*02ac*/ 	.byte	0x00, 0x8b, 0x00, 0x00, 0x01, 0x00, 0x00, 0x00, 0x10, 0x8b, 0x00, 0x00


	//----- nvinfo : EIATTR_MERCURY_ISA_VERSION
	.align		4
.L_230:
        /*02b8*/ 	.byte	0x03, 0x5f
        /*02ba*/ 	.short	0x0000


	//----- nvinfo : EIATTR_COOP_GROUP_MASK_REGIDS
	.align		4
        /*02bc*/ 	.byte	0x04, 0x29
        /*02be*/ 	.short	(.L_232 - .L_231)


	//   ....[0]....
.L_231:
        /*02c0*/ 	.word	0xffffffff


	//   ....[1]....
        /*02c4*/ 	.word	0xffffffff


	//   ....[2]....
        /*02c8*/ 	.word	0xffffffff


	//   ....[3]....
        /*02cc*/ 	.word	0xffffffff


	//   ....[4]....
        /*02d0*/ 	.word	0xffffffff


	//   ....[5]....
        /*02d4*/ 	.word	0xffffffff


	//   ....[6]....
        /*02d8*/ 	.word	0xffffffff


	//   ....[7]....
        /*02dc*/ 	.word	0xffffffff


	//   ....[8]....
        /*02e0*/ 	.word	0xffffffff


	//   ....[9]....
        /*02e4*/ 	.word	0xffffffff


	//   ....[10]....
        /*02e8*/ 	.word	0xffffffff


	//   ....[11]....
        /*02ec*/ 	.word	0xffffffff


	//   ....[12]....
        /*02f0*/ 	.word	0xffffffff


	//   ....[13]....
        /*02f4*/ 	.word	0xffffffff


	//   ....[14]....
        /*02f8*/ 	.word	0xffffffff


	//   ....[15]....
        /*02fc*/ 	.word	0xffffffff


	//   ....[16]....
        /*0300*/ 	.word	0xffffffff


	//   ....[17]....
        /*0304*/ 	.word	0xffffffff


	//   ....[18]....
        /*0308*/ 	.word	0xffffffff


	//   ....[19]....
        /*030c*/ 	.word	0xffffffff


	//   ....[20]....
        /*0310*/ 	.word	0xffffffff


	//   ....[21]....
        /*0314*/ 	.word	0xffffffff


	//   ....[22]....
        /*0318*/ 	.word	0xffffffff


	//   ....[23]....
        /*031c*/ 	.word	0xffffffff


	//   ....[24]....
        /*0320*/ 	.word	0xffffffff


	//   ....[25]....
        /*0324*/ 	.word	0xffffffff


	//   ....[26]....
        /*0328*/ 	.word	0xffffffff


	//   ....[27]....
        /*032c*/ 	.word	0xffffffff


	//   ....[28]....
        /*0330*/ 	.word	0xffffffff


	//----- nvinfo : EIATTR_COOP_GROUP_INSTR_OFFSETS
	.align		4
.L_232:
        /*0334*/ 	.byte	0x04, 0x28
        /*0336*/ 	.short	(.L_234 - .L_233)


	//   ....[0]....
.L_233:
        /*0338*/ 	.word	0x00000060


	//   ....[1]....
        /*033c*/ 	.word	0x00000dc0


	//   ....[2]....
        /*0340*/ 	.word	0x00000df0


	//   ....[3]....
        /*0344*/ 	.word	0x00000e20


	//   ....[4]....
        /*0348*/ 	.word	0x00000eb0


	//   ....[5]....
        /*034c*/ 	.word	0x00001140


	//   ....[6]....
        /*0350*/ 	.word	0x00001170


	//   ....[7]....
        /*0354*/ 	.word	0x000011e0


	//   ....[8]....
        /*0358*/ 	.word	0x000011f0


	//   ....[9]....
        /*035c*/ 	.word	0x00003120


	//   ....[10]....
        /*0360*/ 	.word	0x000031e0


	//   ....[11]....
        /*0364*/ 	.word	0x000031f0


	//   ....[12]....
        /*0368*/ 	.word	0x00003250


	//   ....[13]....
        /*036c*/ 	.word	0x000069c0


	//   ....[14]....
        /*0370*/ 	.word	0x000069e0


	//   ....[15]....
        /*0374*/ 	.word	0x00007110


	//   ....[16]....
        /*0378*/ 	.word	0x00007130


	//   ....[17]....
        /*037c*/ 	.word	0x00008b50


	//   ....[18]....
        /*0380*/ 	.word	0x00008b60


	//   ....[19]....
        /*0384*/ 	.word	0x00008b90


	//   ....[20]....
        /*0388*/ 	.word	0x00008ba0


	//   ....[21]....
        /*038c*/ 	.word	0x00009ac0


	//   ....[22]....
        /*0390*/ 	.word	0x00009af0


	//   ....[23]....
        /*0394*/ 	.word	0x00009b10


	//   ....[24]....
        /*0398*/ 	.word	0x00009b30


	//   ....[25]....
        /*039c*/ 	.word	0x00009bb0


	//   ....[26]....
        /*03a0*/ 	.word	0x00009be0


	//   ....[27]....
        /*03a4*/ 	.word	0x0000a820


	//   ....[28]....
        /*03a8*/ 	.word	0x0000a830


	//----- nvinfo : EIATTR_EXIT_INSTR_OFFSETS
	.align		4
.L_234:
        /*03ac*/ 	.byte	0x04, 0x1c
        /*03ae*/ 	.short	(.L_236 - .L_235)


	//   ....[0]....
.L_235:
        /*03b0*/ 	.word	0x000001c0


	//   ....[1]....
        /*03b4*/ 	.word	0x0000a840


	//   ....[2]....
        /*03b8*/ 	.word	0x0000b3e0


	//   ....[3]....
        /*03bc*/ 	.word	0x0000b430


	//   ....[4]....
        /*03c0*/ 	.word	0x0000b460


	//   ....[5]....
        /*03c4*/ 	.word	0x0000b4c0


	//   ....[6]....
        /*03c8*/ 	.word	0x0000b750


	//----- nvinfo : EIATTR_CTAIDZ_USED
	.align		4
.L_236:
        /*03cc*/ 	.byte	0x01, 0x04
	.zero		2


	//----- nvinfo : EIATTR_MAX_THREADS
	.align		4
        /*03d0*/ 	.byte	0x04, 0x05
        /*03d2*/ 	.short	(.L_238 - .L_237)
.L_237:
        /*03d4*/ 	.word	0x00000100
        /*03d8*/ 	.word	0x00000001
        /*03dc*/ 	.word	0x00000001


	//----- nvinfo : EIATTR_CRS_STACK_SIZE
	.align		4
.L_238:
        /*03e0*/ 	.byte	0x04, 0x1e
        /*03e2*/ 	.short	(.L_240 - .L_239)
.L_239:
        /*03e4*/ 	.word	0x00000000
.L_240:


//--------------------- .nv.info._ZN7cutlass13device_kernelIN5flash19enable_sm80_to_sm89INS1_16FlashAttnFwdSm80INS1_25CollectiveMainloopFwdSm80ILi8ELi1ELb1EN4cute5tupleIJNS5_1CILi128EEENS7_ILi48EEENS7_ILi256EEEEEELi256ENS_6half_tEfNS_4arch4Sm80ELb0ELb0ELb0ELb1ELb0ELb0ELb1ELb1EEENS1_21CollectiveEpilogueFwdINS6_IJS8_SA_S9_EEENS6_IJNS7_ILi1EEESI_SI_EEESC_SE_Li256ELb1ELb1ELb1ELb0EEENS1_36VarlenDynamicPersistentTileSchedulerILi128ELi48ELi256ELi256ELb1ELb1ELb0ELb0ELb1ELb1EEEEEEEEEvNT_6ParamsE --------------------------
	.section	.nv.info._ZN7cutlass13device_kernelIN5flash19enable_sm80_to_sm89INS1_16FlashAttnFwdSm80INS1_25CollectiveMainloopFwdSm80ILi8ELi1ELb1EN4cute5tupleIJNS5_1CILi128EEENS7_ILi48EEENS7_ILi256EEEEEELi256ENS_6half_tEfNS_4arch4Sm80ELb0ELb0ELb0ELb1ELb0ELb0ELb1ELb1EEENS1_21CollectiveEpilogueFwdINS6_IJS8_SA_S9_EEENS6_IJNS7_ILi1EEESI_SI_EEESC_SE_Li256ELb1ELb1ELb1ELb0EEENS1_36VarlenDynamicPersistentTileSchedulerILi128ELi48ELi256ELi256ELb1ELb1ELb0ELb0ELb1ELb1EEEEEEEEEvNT_6ParamsE,"",@"SHT_CUDA_INFO"
	.sectionflags	@""
	.align	4


	//----- nvinfo : EIATTR_CUDA_API_VERSION
	.align		4
        /*0000*/ 	.byte	0x04, 0x37
        /*0002*/ 	.short	(.L_242 - .L_241)
.L_241:
        /*0004*/ 	.word	0x00000082


	//----- nvinfo : EIATTR_SW2861232_WAR
	.align		4
.L_242:
        /*0008*/ 	.byte	0x01, 0x35
	.zero		2


	//----- nvinfo : EIATTR_PARAM_CBANK
	.align		4
        /*000c*/ 	.byte	0x04, 0x0a
        /*000e*/ 	.short	(.L_244 - .L_243)
	.align		4
.L_243:
        /*0010*/ 	.word	index@(.nv.constant0._ZN7cutlass13device_kernelIN5flash19enable_sm80_to_sm89INS1_16FlashAttnFwdSm80INS1_25CollectiveMainloopFwdSm80ILi8ELi1ELb1EN4cute5tupleIJNS5_1CILi128EEENS7_ILi48EEENS7_ILi256EEEEEELi256ENS_6half_tEfNS_4arch4Sm80ELb0ELb0ELb0ELb1ELb0ELb0ELb1ELb1EEENS1_21CollectiveEpilogueFwdINS6_IJS8_SA_S9_EEENS6_IJNS7_ILi1EEESI_SI_EEESC_SE_Li256ELb1ELb1ELb1ELb0EEENS1_36VarlenDynamicPersistentTileSchedulerILi128ELi48ELi256ELi256ELb1ELb1ELb0ELb0ELb1ELb1EEEEEEEEEvNT_6ParamsE)
        /*0014*/ 	.short	0x0160
        /*0016*/ 	.short	0x0438


	//----- nvinfo : EIATTR_CBANK_PARAM_SIZE
	.align		4
.L_244:
        /*0018*/ 	.byte	0x03, 0x19
        /*001a*/ 	.short	0x0438


	//----- nvinfo : EIATTR_KPARAM_INFO
	.align		4
        /*001c*/ 	.byte	0x04, 0x17
        /*001e*/ 	.short	(.L_246 - .L_245)
.L_245:
        /*0020*/ 	.word	0x00000000
        /*0024*/ 	.short	0x0000
        /*0026*/ 	.short	0x0000
        /*0028*/ 	.byte	0x00, 0xf0, 0xe1, 0x10


	//----- nvinfo : EIATTR_MAXREG_COUNT
	.align		4
.L_246:
        /*002c*/ 	.byte	0x03, 0x1b
        /*002e*/ 	.short	0x00ff


	//----- nvinfo : EIATTR_NUM_BARRIERS
	.align		4
        /*0030*/ 	.byte	0x02, 0x4c
        /*0032*/ 	.byte	0x06
	.zero		1


	//----- nvinfo : EIATTR_ANNOTATIONS
	.align		4
        /*0034*/ 	.byte	0x04, 0x55
        /*0036*/ 	.short	(.L_248 - .L_247)


	//   ....[0]....
.L_247:
        /* <DEDUP_REMOVED lines=94> */
        /*060c*/ 	.byte	0x80, 0xde, 0x00, 0x00


	//----- nvinfo : EIATTR_MERCURY_ISA_VERSION
	.align		4
.L_248:
        /*0610*/ 	.byte	0x03, 0x5f
        /*0612*/ 	.short	0x0000


	//----- nvinfo : EIATTR_INT_WARP_WIDE_INSTR_OFFSETS
	.align		4
        /*0614*/ 	.byte	0x04, 0x31
        /*0616*/ 	.short	(.L_250 - .L_249)


	//   ....[0]....
.L_249:
        /*0618*/ 	.word	0x00008ba0


	//   ....[1]....
        /*061c*/ 	.word	0x00008c20


	//----- nvinfo : EIATTR_COOP_GROUP_MASK_REGIDS
	.align		4
.L_250:
        /*0620*/ 	.byte	0x04, 0x29
        /*0622*/ 	.short	(.L_252 - .L_251)


	//   ....[0]....
.L_251:
        /*0624*/ 	.word	0xffffffff


	//   ....[1]....
        /*0628*/ 	.word	0xffffffff


	//   ....[2]....
        /*062c*/ 	.word	0xffffffff


	//   ....[3]....
        /*0630*/ 	.word	0xffffffff


	//   ....[4]....
        /*0634*/ 	.word	0xffffffff


	//   ....[5]....
        /*0638*/ 	.word	0xffffffff


	//   ....[6]....
        /*063c*/ 	.word	0xffffffff


	//   ....[7]....
        /*0640*/ 	.word	0xffffffff


	//   ....[8]....
        /*0644*/ 	.word	0xffffffff


	//   ....[9]....
        /*0648*/ 	.word	0xffffffff


	//   ....[10]....
        /*064c*/ 	.word	0xffffffff


	//   ....[11]....
        /*0650*/ 	.word	0xffffffff


	//   ....[12]....
        /*0654*/ 	.word	0xffffffff


	//   ....[13]....
        /*0658*/ 	.word	0xffffffff


	//   ....[14]....
        /*065c*/ 	.word	0xffffffff


	//   ....[15]....
        /*0660*/ 	.word	0xffffffff


	//   ....[16]....
        /*0664*/ 	.word	0xffffffff


	//   ....[17]....
        /*0668*/ 	.word	0xffffffff


	//   ....[18]....
        /*066c*/ 	.word	0xffffffff


	//   ....[19]....
        /*0670*/ 	.word	0xffffffff


	//   ....[20]....
        /*0674*/ 	.word	0xffffffff


	//   ....[21]....
        /*0678*/ 	.word	0xffffffff


	//   ....[22]....
        /*067c*/ 	.word	0xffffffff


	//   ....[23]....
        /*0680*/ 	.word	0xffffffff


	//   ....[24]....
        /*0684*/ 	.word	0xffffffff


	//   ....[25]....
        /*0688*/ 	.word	0xffffffff


	//   ....[26]....
        /*068c*/ 	.word	0xffffffff


	//   ....[27]....
        /*0690*/ 	.word	0xffffffff


	//   ....[28]....
        /*0694*/ 	.word	0xffffffff


	//   ....[29]....
        /*0698*/ 	.word	0xffffffff


	//   ....[30]....
        /*069c*/ 	.word	0xffffffff


	//   ....[31]....
        /*06a0*/ 	.word	0xffffffff


	//   ....[32]....
        /*06a4*/ 	.word	0xffffffff


	//   ....[33]....
        /*06a8*/ 	.word	0xffffffff


	//   ....[34]....
        /*06ac*/ 	.word	0xffffffff


	//   ....[35]....
        /*06b0*/ 	.word	0xffffffff


	//   ....[36]....
        /*06b4*/ 	.word	0xffffffff


	//   ....[37]....
        /*06b8*/ 	.word	0xffffffff


	//   ....[38]....
        /*06bc*/ 	.word	0xffffffff


	//   ....[39]....
        /*06c0*/ 	.word	0xffffffff


	//   ....[40]....
        /*06c4*/ 	.word	0xffffffff


	//   ....[41]....
        /*06c8*/ 	.word	0xffffffff


	//   ....[42]....
        /*06cc*/ 	.word	0xffffffff


	//   ....[43]....
        /*06d0*/ 	.word	0xffffffff


	//   ....[44]....
        /*06d4*/ 	.word	0xffffffff


	//   ....[45]....
        /*06d8*/ 	.word	0xffffffff


	//   ....[46]....
        /*06dc*/ 	.word	0xffffffff


	//   ....[47]....
        /*06e0*/ 	.word	0xffffffff


	//   ....[48]....
        /*06e4*/ 	.word	0xffffffff


	//   ....[49]....
        /*06e8*/ 	.word	0xffffffff


	//   ....[50]....
        /*06ec*/ 	.word	0xffffffff


	//   ....[51]....
        /*06f0*/ 	.word	0xffffffff


	//   ....[52]....
        /*06f4*/ 	.word	0xffffffff


	//   ....[53]....
        /*06f8*/ 	.word	0xffffffff


	//   ....[54]....
        /*06fc*/ 	.word	0xffffffff


	//   ....[55]....
        /*0700*/ 	.word	0xffffffff


	//   ....[56]....
        /*0704*/ 	.word	0xffffffff


	//   ....[57]....
        /*0708*/ 	.word	0xffffffff


	//   ....[58]....
        /*070c*/ 	.word	0xffffffff


	//   ....[59]....
        /*0710*/ 	.word	0xffffffff


	//   ....[60]....
        /*0714*/ 	.word	0xffffffff


	//   ....[61]....
        /*0718*/ 	.word	0xffffffff


	//   ....[62]....
        /*071c*/ 	.word	0xffffffff


	//   ....[63]....
        /*0720*/ 	.word	0xffffffff


	//   ....[64]....
        /*0724*/ 	.word	0xffffffff


	//   ....[65]....
        /*0728*/ 	.word	0xffffffff


	//   ....[66]....
        /*072c*/ 	.word	0xffffffff


	//   ....[67]....
        /*0730*/ 	.word	0xffffffff


	//   ....[68]....
        /*0734*/ 	.word	0xffffffff


	//   ....[69]....
        /*0738*/ 	.word	0xffffffff


	//   ....[70]....
        /*073c*/ 	.word	0xffffffff


	//   ....[71]....
        /*0740*/ 	.word	0xffffffff


	//   ....[72]....
        /*0744*/ 	.word	0xffffffff


	//   ....[73]....
        /*0748*/ 	.word	0xffffffff


	//   ....[74]....
        /*074c*/ 	.word	0xffffffff


	//   ....[75]....
        /*0750*/ 	.word	0xffffffff


	//   ....[76]....
        /*0754*/ 	.word	0xffffffff


	//   ....[77]....
        /*0758*/ 	.word	0xffffffff


	//   ....[78]....
        /*075c*/ 	.word	0xffffffff


	//   ....[79]....
        /*0760*/ 	.word	0xffffffff


	//   ....[80]....
        /*0764*/ 	.word	0xffffffff


	//   ....[81]....
        /*0768*/ 	.word	0xffffffff


	//   ....[82]....
        /*076c*/ 	.word	0xffffffff


	//   ....[83]....
        /*0770*/ 	.word	0xffffffff


	//   ....[84]....
        /*0774*/ 	.word	0xffffffff


	//   ....[85]....
        /*0778*/ 	.word	0xffffffff


	//   ....[86]....
        /*077c*/ 	.word	0xffffffff


	//   ....[87]....
        /*0780*/ 	.word	0xffffffff


	//   ....[88]....
        /*0784*/ 	.word	0xffffffff


	//   ....[89]....
        /*0788*/ 	.word	0xffffffff


	//   ....[90]....
        /*078c*/ 	.word	0xffffffff


	//   ....[91]....
        /*0790*/ 	.word	0xffffffff


	//   ....[92]....
        /*0794*/ 	.word	0xffffffff


	//   ....[93]....
        /*0798*/ 	.word	0xffffffff


	//   ....[94]....
        /*079c*/ 	.word	0xffffffff


	//   ....[95]....
        /*07a0*/ 	.word	0xffffffff


	//   ....[96]....
        /*07a4*/ 	.word	0xffffffff


	//   ....[97]....
        /*07a8*/ 	.word	0xffffffff


	//   ....[98]....
        /*07ac*/ 	.word	0xffffffff


	//   ....[99]....
        /*07b0*/ 	.word	0xffffffff


	//   ....[100]....
        /*07b4*/ 	.word	0xffffffff


	//   ....[101]....
        /*07b8*/ 	.word	0xffffffff


	//   ....[102]....
        /*07bc*/ 	.word	0xffffffff


	//   ....[103]....
        /*07c0*/ 	.word	0xffffffff


	//   ....[104]....
        /*07c4*/ 	.word	0xffffffff


	//   ....[105]....
        /*07c8*/ 	.word	0xffffffff


	//   ....[106]....
        /*07cc*/ 	.word	0xffffffff


	//   ....[107]....
        /*07d0*/ 	.word	0xffffffff


	//   ....[108]....
        /*07d4*/ 	.word	0xffffffff


	//   ....[109]....
        /*07d8*/ 	.word	0xffffffff


	//   ....[110]....
        /*07dc*/ 	.word	0xffffffff


	//   ....[111]....
        /*07e0*/ 	.word	0xffffffff


	//   ....[112]....
        /*07e4*/ 	.word	0xffffffff


	//   ....[113]....
        /*07e8*/ 	.word	0xffffffff


	//   ....[114]....
        /*07ec*/ 	.word	0xffffffff


	//   ....[115]....
        /*07f0*/ 	.word	0xffffffff


	//   ....[116]....
        /*07f4*/ 	.word	0xffffffff


	//   ....[117]....
        /*07f8*/ 	.word	0xffffffff


	//   ....[118]....
        /*07fc*/ 	.word	0xffffffff


	//   ....[119]....
        /*0800*/ 	.word	0xffffffff


	//   ....[120]....
        /*0804*/ 	.word	0xffffffff


	//   ....[121]....
        /*0808*/ 	.word	0xffffffff


	//   ....[122]....
        /*080c*/ 	.word	0xffffffff


	//   ....[123]....
        /*0810*/ 	.word	0xffffffff


	//   ....[124]....
        /*0814*/ 	.word	0xffffffff


	//   ....[125]....
        /*0818*/ 	.word	0xffffffff


	//   ....[126]....
        /*081c*/ 	.word	0xffffffff


	//   ....[127]....
        /*0820*/ 	.word	0xffffffff


	//   ....[128]....
        /*0824*/ 	.word	0xffffffff


	//   ....[129]....
        /*0828*/ 	.word	0xffffffff


	//   ....[130]....
        /*082c*/ 	.word	0xffffffff


	//----- nvinfo : EIATTR_COOP_GROUP_INSTR_OFFSETS
	.align		4
.L_252:
        /*0830*/ 	.byte	0x04, 0x28
        /*0832*/ 	.short	(.L_254 - .L_253)


	//   ....[0]....
.L_253:
        /*0834*/ 	.word	0x00000050


	//   ....[1]....
        /*0838*/ 	.word	0x00000200


	//   ....[2]....
        /*083c*/ 	.word	0x00000230


	//   ....[3]....
        /*0840*/ 	.word	0x00000260


	//   ....[4]....
        /*0844*/ 	.word	0x00000290


	//   ....[5]....
        /*0848*/ 	.word	0x000002c0


	//   ....[6]....
        /*084c*/ 	.word	0x000002f0


	//   ....[7]....
        /*0850*/ 	.word	0x00000460


	//   ....[8]....
        /*0854*/ 	.word	0x000004a0


	//   ....[9]....
        /*0858*/ 	.word	0x000004d0


	//   ....[10]....
        /*085c*/ 	.word	0x00000500


	//   ....[11]....
        /*0860*/ 	.word	0x00000530


	//   ....[12]....
        /*0864*/ 	.word	0x00000560


	//   ....[13]....
        /*0868*/ 	.word	0x000005f0


	//   ....[14]....
        /*086c*/ 	.word	0x00000620


	//   ....[15]....
        /*0870*/ 	.word	0x00000630


	//   ....[16]....
        /*0874*/ 	.word	0x000006a0


	//   ....[17]....
        /*0878*/ 	.word	0x000022f0


	//   ....[18]....
        /*087c*/ 	.word	0x00002320


	//   ....[19]....
        /*0880*/ 	.word	0x00002350


	//   ....[20]....
        /*0884*/ 	.word	0x000023c0


	//   ....[21]....
        /*0888*/ 	.word	0x00002570


	//   ....[22]....
        /*088c*/ 	.word	0x00002590


	//   ....[23]....
        /*0890*/ 	.word	0x000025d0


	//   ....[24]....
        /*0894*/ 	.word	0x00002600


	//   ....[25]....
        /*0898*/ 	.word	0x000040c0


	//   ....[26]....
        /*089c*/ 	.word	0x00004200


	//   ....[27]....
        /*08a0*/ 	.word	0x00004250


	//   ....[28]....
        /*08a4*/ 	.word	0x000042d0


	//   ....[29]....
        /*08a8*/ 	.word	0x000068d0


	//   ....[30]....
        /*08ac*/ 	.word	0x000068f0


	//   ....[31]....
        /*08b0*/ 	.word	0x00006ec0


	//   ....[32]....
        /*08b4*/ 	.word	0x00006fb0


	//   ....[33]....
        /*08b8*/ 	.word	0x00008180


	//   ....[34]....
        /*08bc*/ 	.word	0x000081a0


	//   ....[35]....
        /*08c0*/ 	.word	0x000081c0


	//   ....[36]....
        /*08c4*/ 	.word	0x000081e0


	//   ....[37]....
        /*08c8*/ 	.word	0x00009a60


	//   ....[38]....
        /*08cc*/ 	.word	0x00009a70


	//   ....[39]....
        /*08d0*/ 	.word	0x00009a90


	//   ....[40]....
        /*08d4*/ 	.word	0x00009ab0


	//   ....[41]....
        /*08d8*/ 	.word	0x00009ef0


	//   ....[42]....
        /*08dc*/ 	.word	0x00009f10


	//   ....[43]....
        /*08e0*/ 	.word	0x0000a0e0


	//   ....[44]....
        /*08e4*/ 	.word	0x0000a0f0


	//   ....[45]....
        /*08e8*/ 	.word	0x0000a2d0


	//   ....[46]....
        /*08ec*/ 	.word	0x0000a2f0


	//   ....[47]....
        /*08f0*/ 	.word	0x0000a4d0


	//   ....[48]....
        /*08f4*/ 	.word	0x0000a4e0


	//   ....[49]....
        /*08f8*/ 	.word	0x0000a8c0


	//   ....[50]....
        /*08fc*/ 	.word	0x0000a8e0


	//   ....[51]....
        /*0900*/ 	.word	0x0000b530


	//   ....[52]....
        /*0904*/ 	.word	0x0000b540


	//   ....[53]....
        /*0908*/ 	.word	0x0000c5b0


	//   ....[54]....
        /*090c*/ 	.word	0x0000c5d0


	//   ....[55]....
        /*0910*/ 	.word	0x0000c7b0


	//   ....[56]....
        /*0914*/ 	.word	0x0000c7c0


	//   ....[57]....
        /*0918*/ 	.word	0x0000c9a0


	//   ....[58]....
        /*091c*/ 	.word	0x0000c9c0


	//   ....[59]....
        /*0920*/ 	.word	0x0000cba0


	//   ....[60]....
        /*0924*/ 	.word	0x0000cbb0


	//   ....[61]....
        /*0928*/ 	.word	0x0000ce50


	//   ....[62]....
        /*092c*/ 	.word	0x0000ce70


	//   ....[63]....
        /*0930*/ 	.word	0x0000cfa0


	//   ....[64]....
        /*0934*/ 	.word	0x0000cfe0


	//   ....[65]....
        /*0938*/ 	.word	0x0000d010


	//   ....[66]....
        /*093c*/ 	.word	0x0000d040


	//   ....[67]....
        /*0940*/ 	.word	0x0000d070


	//   ....[68]....
        /*0944*/ 	.word	0x0000d0a0


	//   ....[69]....
        /*0948*/ 	.word	0x0000d200


	//   ....[70]....
        /*094c*/ 	.word	0x0000d240


	//   ....[71]....
        /*0950*/ 	.word	0x0000d270


	//   ....[72]....
        /*0954*/ 	.word	0x0000d2a0


	//   ....[73]....
        /*0958*/ 	.word	0x0000d2d0


	//   ....[74]....
        /*095c*/ 	.word	0x0000d300


	//   ....[75]....
        /*0960*/ 	.word	0x0000d390


	//   ....[76]....
        /*0964*/ 	.word	0x0000d3c0


	//   ....[77]....
        /*0968*/ 	.word	0x0000d3d0


	//   ....[78]....
        /*096c*/ 	.word	0x0000d430


	//   ....[79]....
        /*0970*/ 	.word	0x0000da10


	//   ....[80]....
        /*0974*/ 	.word	0x0000da70


	//   ....[81]....
        /*0978*/ 	.word	0x0000dac0


	//   ....[82]....
        /*097c*/ 	.word	0x0000db10


	//   ....[83]....
        /*0980*/ 	.word	0x0000db60


	//   ....[84]....
        /*0984*/ 	.word	0x0000dbd0


	//   ....[85]....
        /*0988*/ 	.word	0x0000dc10


	//   ....[86]....
        /*098c*/ 	.word	0x0000dc80


	//   ....[87]....
        /*0990*/ 	.word	0x0000dcf0


	//   ....[88]....
        /*0994*/ 	.word	0x0000dd50


	//   ....[89]....
        /*0998*/ 	.word	0x0000ddd0


	//   ....[90]....
        /*099c*/ 	.word	0x0000de20


	//   ....[91]....
        /*09a0*/ 	.word	0x0000de70


	//   ....[92]....
        /*09a4*/ 	.word	0x0000ded0


	//   ....[93]....
        /*09a8*/ 	.word	0x0000df40


	//   ....[94]....
        /*09ac*/ 	.word	0x0000dfb0


	//   ....[95]....
        /*09b0*/ 	.word	0x0000e010


	//   ....[96]....
        /*09b4*/ 	.word	0x0000e070


	//   ....[97]....
        /*09b8*/ 	.word	0x0000e0d0


	//   ....[98]....
        /*09bc*/ 	.word	0x0000e140


	//   ....[99]....
        /*09c0*/ 	.word	0x0000e1a0


	//   ....[100]....
        /*09c4*/ 	.word	0x0000e200


	//   ....[101]....
        /*09c8*/ 	.word	0x0000e260


	//   ....[102]....
        /*09cc*/ 	.word	0x0000e2d0


	//   ....[103]....
        /*09d0*/ 	.word	0x0000e330


	//   ....[104]....
        /*09d4*/ 	.word	0x0000e390


	//   ....[105]....
        /*09d8*/ 	.word	0x0000e3f0


	//   ....[106]....
        /*09dc*/ 	.word	0x0000e460


	//   ....[107]....
        /*09e0*/ 	.word	0x0000e4c0


	//   ....[108]....
        /*09e4*/ 	.word	0x0000e520


	//   ....[109]....
        /*09e8*/ 	.word	0x0000e580


	//   ....[110]....
        /*09ec*/ 	.word	0x0000e5f0


	//   ....[111]....
        /*09f0*/ 	.word	0x0000e650


	//   ....[112]....
        /*09f4*/ 	.word	0x0000e6b0


	//   ....[113]....
        /*09f8*/ 	.word	0x0000e710


	//   ....[114]....
        /*09fc*/ 	.word	0x0000e780


	//   ....[115]....
        /*0a00*/ 	.word	0x0000e7d0


	//   ....[116]....
        /*0a04*/ 	.word	0x0000e810


	//   ....[117]....
        /*0a08*/ 	.word	0x0000e860


	//   ....[118]....
        /*0a0c*/ 	.word	0x0000e8b0


	//   ....[119]....
        /*0a10*/ 	.word	0x0000e900


	//   ....[120]....
        /*0a14*/ 	.word	0x0000e970


	//   ....[121]....
        /*0a18*/ 	.word	0x0000e9b0


	//   ....[122]....
        /*0a1c*/ 	.word	0x0000ea00


	//   ....[123]....
        /*0a20*/ 	.word	0x0000ea50


	//   ....[124]....
        /*0a24*/ 	.word	0x0000eaa0


	//   ....[125]....
        /*0a28*/ 	.word	0x0000eaf0


	//   ....[126]....
        /*0a2c*/ 	.word	0x0000eb60


	//   ....[127]....
        /*0a30*/ 	.word	0x0000eba0


	//   ....[128]....
        /*0a34*/ 	.word	0x0000ec10


	//   ....[129]....
        /*0a38*/ 	.word	0x0000ec70


	//   ....[130]....
        /*0a3c*/ 	.word	0x0000ecd0


	//----- nvinfo : EIATTR_EXIT_INSTR_OFFSETS
	.align		4
.L_254:
        /*0a40*/ 	.byte	0x04, 0x1c
        /*0a42*/ 	.short	(.L_256 - .L_255)


	//   ....[0]....
.L_255:
        /*0a44*/ 	.word	0x00000c10


	//   ....[1]....
        /*0a48*/ 	.word	0x0000d9d0


	//----- nvinfo : EIATTR_MAX_THREADS
	.align		4
.L_256:
        /*0a4c*/ 	.byte	0x04, 0x05
        /*0a4e*/ 	.short	(.L_258 - .L_257)
.L_257:
        /*0a50*/ 	.word	0x00000100
        /*0a54*/ 	.word	0x00000001
        /*0a58*/ 	.word	0x00000001


	//----- nvinfo : EIATTR_CRS_STACK_SIZE
	.align		4
.L_258:
        /*0a5c*/ 	.byte	0x04, 0x1e
        /*0a5e*/ 	.short	(.L_260 - .L_259)
.L_259:
        /*0a60*/ 	.word	0x00000000
.L_260:


//--------------------- .nv.info._ZN7cutlass13device_kernelIN5flash19enable_sm80_to_sm89INS1_16FlashAttnFwdSm80INS1_25CollectiveMainloopFwdSm80ILi8ELi1ELb0EN4cute5tupleIJNS5_1CILi128EEENS7_ILi32EEENS7_ILi256EEEEEELi256ENS_6half_tEfNS_4arch4Sm80ELb0ELb0ELb0ELb1ELb0ELb1ELb1ELb1EEENS1_21CollectiveEpilogueFwdINS6_IJS8_SA_S9_EEENS6_IJNS7_ILi1EEESI_SI_EEESC_SE_Li256ELb1ELb1ELb1ELb0EEENS1_36VarlenDynamicPersistentTileSchedulerILi128ELi32ELi256ELi256ELb1ELb1ELb0ELb0ELb1ELb1EEEEEEEEEvNT_6ParamsE --------------------------
	.section	.nv.info._ZN7cutlass13device_kernelIN5flash19enable_sm80_to_sm89INS1_16FlashAttnFwdSm80INS1_25CollectiveMainloopFwdSm80ILi8ELi1ELb0EN4cute5tupleIJNS5_1CILi128EEENS7_ILi32EEENS7_ILi256EEEEEELi256ENS_6half_tEfNS_4arch4Sm80ELb0ELb0ELb0ELb1ELb0ELb1ELb1ELb1EEENS1_21CollectiveEpilogueFwdINS6_IJS8_SA_S9_EEENS6_IJNS7_ILi1EEESI_SI_EEESC_SE_Li256ELb1ELb1ELb1ELb0EEENS1_36VarlenDynamicPersistentTileSchedulerILi128ELi32ELi256ELi256ELb1ELb1ELb0ELb0ELb1ELb1EEEEEEEEEvNT_6ParamsE,"",@"SHT_CUDA_INFO"
	.sectionflags	@""
	.align	4


	//----- nvinfo : EIATTR_CUDA_API_VERSION
	.align		4
        /*0000*/ 	.byte	0x04, 0x37
        /*0002*/ 	.short	(.L_262 - .L_261)
.L_261:
        /*0004*/ 	.word	0x00000082


	//----- nvinfo : EIATTR_SW2861232_WAR
	.align		4
.L_262:
        /*0008*/ 	.byte	0x01, 0x35
	.zero		2


	//----- nvinfo : EIATTR_PARAM_CBANK
	.align		4
        /*000c*/ 	.byte	0x04, 0x0a
        /*000e*/ 	.short	(.L_264 - .L_263)
	.align		4
.L_263:
        /*0010*/ 	.word	index@(.nv.constant0._ZN7cutlass13device_kernelIN5flash19enable_sm80_to_sm89INS1_16FlashAttnFwdSm80INS1_25CollectiveMainloopFwdSm80ILi8ELi1ELb0EN4cute5tupleIJNS5_1CILi128EEENS7_ILi32EEENS7_ILi256EEEEEELi256ENS_6half_tEfNS_4arch4Sm80ELb0ELb0ELb0ELb1ELb0ELb1ELb1ELb1EEENS1_21CollectiveEpilogueFwdINS6_IJS8_SA_S9_EEENS6_IJNS7_ILi1EEESI_SI_EEESC_SE_Li256ELb1ELb1ELb1ELb0EEENS1_36VarlenDynamicPersistentTileSchedulerILi128ELi32ELi256ELi256ELb1ELb1ELb0ELb0ELb1ELb1EEEEEEEEEvNT_6ParamsE)
        /*0014*/ 	.short	0x0160
        /*0016*/ 	.short	0x0438


	//----- nvinfo : EIATTR_CBANK_PARAM_SIZE
	.align		4
.L_264:
        /*0018*/ 	.byte	0x03, 0x19
        /*001a*/ 	.short	0x0438


	//----- nvinfo : EIATTR_KPARAM_INFO
	.align		4
        /*001c*/ 	.byte	0x04, 0x17
        /*001e*/ 	.short	(.L_266 - .L_265)
.L_265:
        /*0020*/ 	.word	0x00000000
        /*0024*/ 	.short	0x0000
        /*0026*/ 	.short	0x0000
        /*0028*/ 	.byte	0x00, 0xf0, 0xe1, 0x10


	//----- nvinfo : EIATTR_MAXREG_COUNT
	.align		4
.L_266:
        /*002c*/ 	.byte	0x03, 0x1b
        /*002e*/ 	.short	0x00ff


	//----- nvinfo : EIATTR_NUM_BARRIERS
	.align		4
        /*0030*/ 	.byte	0x02, 0x4c
        /*0032*/ 	.byte	0x06
	.zero		1


	//----- nvinfo : EIATTR_ANNOTATIONS
	.align		4
        /*0034*/ 	.byte	0x04, 0x55
        /*0036*/ 	.short	(.L_268 - .L_267)


	//   ....[0]....
.L_267:
        /*0038*/ 	.word	0x00000001
        /*003c*/ 	.byte	0x70, 0x00, 0x00, 0x00, 0x01, 0x00, 0x00, 0x00, 0xb0, 0x0e, 0x00, 0x00, 0x01, 0x00, 0x00, 0x00
        /*004c*/ 	.byte	0x70, 0x0f, 0x00, 0x00, 0x01, 0x00, 0x00, 0x00, 0xd0, 0x1d, 0x01, 0x00, 0x01, 0x00, 0x00, 0x00
        /*005c*/ 	.byte	0x10, 0x1e, 0x01, 0x00, 0x01, 0x00, 0x00, 0x00, 0x90, 0x52, 0x01, 0x00


	//----- nvinfo : EIATTR_MERCURY_ISA_VERSION
	.align		4
.L_268:
        /*0068*/ 	.byte	0x03, 0x5f
        /*006a*/ 	.short	0x0000


	//----- nvinfo : EIATTR_INT_WARP_WIDE_INSTR_OFFSETS
	.align		4
        /*006c*/ 	.byte	0x04, 0x31
        /*006e*/ 	.short	(.L_270 - .L_269)


	//   ....[0]....
.L_269:
        /*0070*/ 	.word	0x00011350


	//   ....[1]....
        /*0074*/ 	.word	0x000113d0


	//----- nvinfo : EIATTR_COOP_GROUP_MASK_REGIDS
	.align		4
.L_270:
        /*0078*/ 	.byte	0x04, 0x29
        /*007a*/ 	.short	(.L_272 - .L_271)


	//   ....[0]....
.L_271:
        /*007c*/ 	.word	0xffffffff


	//   ....[1]....
        /*0080*/ 	.word	0xffffffff


	//   ....[2]....
        /*0084*/ 	.word	0xffffffff


	//   ....[3]....
        /*0088*/ 	.word	0xffffffff


	//   ....[4]....
        /*008c*/ 	.word	0xffffffff


	//   ....[5]....
        /*0090*/ 	.word	0xffffffff


	//   ....[6]....
        /*0094*/ 	.word	0xffffffff


	//   ....[7]....
        /*0098*/ 	.word	0xffffffff


	//   ....[8]....
        /*009c*/ 	.word	0xffffffff


	//   ....[9]....
        /*00a0*/ 	.word	0xffffffff


	//   ....[10]....
        /*00a4*/ 	.word	0xffffffff


	//   ....[11]....
        /*00a8*/ 	.word	0xffffffff


	//   ....[12]....
        /*00ac*/ 	.word	0xffffffff


	//   ....[13]....
        /*00b0*/ 	.word	0xffffffff


	//   ....[14]....
        /*00b4*/ 	.word	0xffffffff


	//   ....[15]....
        /*00b8*/ 	.word	0xffffffff


	//   ....[16]....
        /*00bc*/ 	.word	0xffffffff


	//   ....[17]....
        /*00c0*/ 	.word	0xffffffff


	//   ....[18]....
        /*00c4*/ 	.word	0xffffffff


	//   ....[19]....
        /*00c8*/ 	.word	0xffffffff


	//   ....[20]....
        /*00cc*/ 	.word	0xffffffff


	//   ....[21]....
        /*00d0*/ 	.word	0xffffffff


	//   ....[22]....
        /*00d4*/ 	.word	0xffffffff


	//   ....[23]....
        /*00d8*/ 	.word	0xffffffff


	//   ....[24]....
        /*00dc*/ 	.word	0xffffffff


	//   ....[25]....
        /*00e0*/ 	.word	0xffffffff


	//   ....[26]....
        /*00e4*/ 	.word	0xffffffff


	//   ....[27]....
        /*00e8*/ 	.word	0xffffffff


	//   ....[28]....
        /*00ec*/ 	.word	0xffffffff


	//   ....[29]....
        /*00f0*/ 	.word	0xffffffff


	//   ....[30]....
        /*00f4*/ 	.word	0xffffffff


	//   ....[31]....
        /*00f8*/ 	.word	0xffffffff


	//   ....[32]....
        /*00fc*/ 	.word	0xffffffff


	//   ....[33]....
        /*0100*/ 	.word	0xffffffff


	//   ....[34]....
        /*0104*/ 	.word	0xffffffff


	//   ....[35]....
        /*0108*/ 	.word	0xffffffff


	//   ....[36]....
        /*010c*/ 	.word	0xffffffff


	//   ....[37]....
        /*0110*/ 	.word	0xffffffff


	//   ....[38]....
        /*0114*/ 	.word	0xffffffff


	//   ....[39]....
        /*0118*/ 	.word	0xffffffff


	//   ....[40]....
        /*011c*/ 	.word	0xffffffff


	//   ....[41]....
        /*0120*/ 	.word	0xffffffff


	//   ....[42]....
        /*0124*/ 	.word	0xffffffff


	//   ....[43]....
        /*0128*/ 	.word	0xffffffff


	//   ....[44]....
        /*012c*/ 	.word	0xffffffff


	//   ....[45]....
        /*0130*/ 	.word	0xffffffff


	//   ....[46]....
        /*0134*/ 	.word	0xffffffff


	//   ....[47]....
        /*0138*/ 	.word	0xffffffff


	//   ....[48]....
        /*013c*/ 	.word	0xffffffff


	//   ....[49]....
        /*0140*/ 	.word	0xffffffff


	//   ....[50]....
        /*0144*/ 	.word	0xffffffff


	//   ....[51]....
        /*0148*/ 	.word	0xffffffff


	//   ....[52]....
        /*014c*/ 	.word	0xffffffff


	//   ....[53]....
        /*0150*/ 	.word	0xffffffff


	//   ....[54]....
        /*0154*/ 	.word	0xffffffff


	//   ....[55]....
        /*0158*/ 	.word	0xffffffff


	//   ....[56]....
        /*015c*/ 	.word	0xffffffff


	//   ....[57]....
        /*0160*/ 	.word	0xffffffff


	//   ....[58]....
        /*0164*/ 	.word	0xffffffff


	//   ....[59]....
        /*0168*/ 	.word	0xffffffff


	//   ....[60]....
        /*016c*/ 	.word	0xffffffff


	//   ....[61]....
        /*0170*/ 	.word	0xffffffff


	//   ....[62]....
        /*0174*/ 	.word	0xffffffff


	//   ....[63]....
        /*0178*/ 	.word	0xffffffff


	//   ....[64]....
        /*017c*/ 	.word	0xffffffff


	//   ....[65]....
        /*0180*/ 	.word	0xffffffff


	//   ....[66]....
        /*0184*/ 	.word	0xffffffff


	//   ....[67]....
        /*0188*/ 	.word	0xffffffff


	//   ....[68]....
        /*018c*/ 	.word	0xffffffff


	//   ....[69]....
        /*0190*/ 	.word	0xffffffff


	//   ....[70]....
        /*0194*/ 	.word	0xffffffff


	//   ....[71]....
        /*0198*/ 	.word	0xffffffff


	//   ....[72]....
        /*019c*/ 	.word	0xffffffff


	//   ....[73]....
        /*01a0*/ 	.word	0xffffffff


	//   ....[74]....
        /*01a4*/ 	.word	0xffffffff


	//   ....[75]....
        /*01a8*/ 	.word	0xffffffff


	//   ....[76]....
        /*01ac*/ 	.word	0xffffffff


	//   ....[77]....
        /*01b0*/ 	.word	0xffffffff


	//   ....[78]....
        /*01b4*/ 	.word	0xffffffff


	//   ....[79]....
        /*01b8*/ 	.word	0xffffffff


	//   ....[80]....
        /*01bc*/ 	.word	0xffffffff


	//   ....[81]....
        /*01c0*/ 	.word	0xffffffff


	//   ....[82]....
        /*01c4*/ 	.word	0xffffffff


	//   ....[83]....
        /*01c8*/ 	.word	0xffffffff


	//   ....[84]....
        /*01cc*/ 	.word	0xffffffff


	//   ....[85]....
        /*01d0*/ 	.word	0xffffffff


	//   ....[86]....
        /*01d4*/ 	.word	0xffffffff


	//   ....[87]....
        /*01d8*/ 	.word	0xffffffff


	//   ....[88]....
        /*01dc*/ 	.word	0xffffffff


	//   ....[89]....
        /*01e0*/ 	.word	0xffffffff


	//   ....[90]....
        /*01e4*/ 	.word	0xffffffff


	//   ....[91]....
        /*01e8*/ 	.word	0xffffffff


	//   ....[92]....
        /*01ec*/ 	.word	0xffffffff


	//   ....[93]....
        /*01f0*/ 	.word	0xffffffff


	//   ....[94]....
        /*01f4*/ 	.word	0xffffffff


	//   ....[95]....
        /*01f8*/ 	.word	0xffffffff


	//   ....[96]....
        /*01fc*/ 	.word	0xffffffff


	//   ....[97]....
        /*0200*/ 	.word	0xffffffff


	//   ....[98]....
        /*0204*/ 	.word	0xffffffff


	//   ....[99]....
        /*0208*/ 	.word	0xffffffff


	//   ....[100]....
        /*020c*/ 	.word	0xffffffff


	//   ....[101]....
        /*0210*/ 	.word	0xffffffff


	//   ....[102]....
        /*0214*/ 	.word	0xffffffff


	//   ....[103]....
        /*0218*/ 	.word	0xffffffff


	//   ....[104]....
        /*021c*/ 	.word	0xffffffff


	//   ....[105]....
        /*0220*/ 	.word	0xffffffff


	//   ....[106]....
        /*0224*/ 	.word	0xffffffff


	//   ....[107]....
        /*0228*/ 	.word	0xffffffff


	//   ....[108]....
        /*022c*/ 	.word	0xffffffff


	//   ....[109]....
        /*0230*/ 	.word	0xffffffff


	//   ....[110]....
        /*0234*/ 	.word	0xffffffff


	//   ....[111]....
        /*0238*/ 	.word	0xffffffff


	//   ....[112]....
        /*023c*/ 	.word	0xffffffff


	//   ....[113]....
        /*0240*/ 	.word	0xffffffff


	//   ....[114]....
        /*0244*/ 	.word	0xffffffff


	//   ....[115]....
        /*0248*/ 	.word	0xffffffff


	//   ....[116]....
        /*024c*/ 	.word	0xffffffff


	//   ....[117]....
        /*0250*/ 	.word	0xffffffff


	//   ....[118]....
        /*0254*/ 	.word	0xffffffff


	//   ....[119]....
        /*0258*/ 	.word	0xffffffff


	//   ....[120]....
        /*025c*/ 	.word	0xffffffff


	//   ....[121]....
        /*0260*/ 	.word	0xffffffff


	//   ....[122]....
        /*0264*/ 	.word	0xffffffff


	//   ....[123]....
        /*0268*/ 	.word	0xffffffff


	//   ....[124]....
        /*026c*/ 	.word	0xffffffff


	//   ....[125]....
        /*0270*/ 	.word	0xffffffff


	//   ....[126]....
        /*0274*/ 	.word	0xffffffff


	//   ....[127]....
        /*0278*/ 	.word	0xffffffff


	//   ....[128]....
        /*027c*/ 	.word	0xffffffff


	//   ....[129]....
        /*0280*/ 	.word	0xffffffff


	//   ....[130]....
        /*0284*/ 	.word	0xffffffff


	//   ....[131]....
        /*0288*/ 	.word	0xffffffff


	//   ....[132]....
        /*028c*/ 	.word	0xffffffff


	//   ....[133]....
        /*0290*/ 	.word	0xffffffff


	//   ....[134]....
        /*0294*/ 	.word	0xffffffff


	//   ....[135]....
        /*0298*/ 	.word	0xffffffff


	//   ....[136]....
        /*029c*/ 	.word	0xffffffff


	//   ....[137]....
        /*02a0*/ 	.word	0xffffffff


	//   ....[138]....
        /*02a4*/ 	.word	0xffffffff


	//   ....[139]....
        /*02a8*/ 	.word	0xffffffff


	//   ....[140]....
        /*02ac*/ 	.word	0xffffffff


	//   ....[141]....
        /*02b0*/ 	.word	0xffffffff


	//   ....[142]....
        /*02b4*/ 	.word	0xffffffff


	//   ....[143]....
        /*02b8*/ 	.word	0xffffffff


	//   ....[144]....
        /*02bc*/ 	.word	0xffffffff


	//   ....[145]....
        /*02c0*/ 	.word	0xffffffff


	//   ....[146]....
        /*02c4*/ 	.word	0xffffffff


	//----- nvinfo : EIATTR_COOP_GROUP_INSTR_OFFSETS
	.align		4
.L_272:
        /*02c8*/ 	.byte	0x04, 0x28
        /*02ca*/ 	.short	(.L_274 - .L_273)


	//   ....[0]....
.L_273:
        /*02cc*/ 	.word	0x00000050


	//   ....[1]....
        /*02d0*/ 	.word	0x000001e0


	//   ....[2]....
        /*02d4*/ 	.word	0x00000210


	//   ....[3]....
        /*02d8*/ 	.word	0x00000240


	//   ....[4]....
        /*02dc*/ 	.word	0x00000270


	//   ....[5]....
        /*02e0*/ 	.word	0x000002a0


	//   ....[6]....
        /*02e4*/ 	.word	0x000002d0


	//   ....[7]....
        /*02e8*/ 	.word	0x00000440


	//   ....[8]....
        /*02ec*/ 	.word	0x00000480


	//   ....[9]....
        /*02f0*/ 	.word	0x000004b0


	//   ....[10]....
        /*02f4*/ 	.word	0x000004e0


	//   ....[11]....
        /*02f8*/ 	.word	0x00000510


	//   ....[12]....
        /*02fc*/ 	.word	0x00000540


	//   ....[13]....
        /*0300*/ 	.word	0x000005d0


	//   ....[14]....
        /*0304*/ 	.word	0x00000600


	//   ....[15]....
        /*0308*/ 	.word	0x00000610


	//   ....[16]....
        /*030c*/ 	.word	0x00000680


	//   ....[17]....
        /*0310*/ 	.word	0x000062f0


	//   ....[18]....
        /*0314*/ 	.word	0x00006310


	//   ....[19]....
        /*0318*/ 	.word	0x000064d0


	//   ....[20]....
        /*031c*/ 	.word	0x000064e0


	//   ....[21]....
        /*0320*/ 	.word	0x00006660


	//   ....[22]....
        /*0324*/ 	.word	0x00006680


	//   ....[23]....
        /*0328*/ 	.word	0x000067e0


	//   ....[24]....
        /*032c*/ 	.word	0x000067f0


	//   ....[25]....
        /*0330*/ 	.word	0x00006c40


	//   ....[26]....
        /*0334*/ 	.word	0x00006c80


	//   ....[27]....
        /*0338*/ 	.word	0x00006cc0


	//   ....[28]....
        /*033c*/ 	.word	0x00006cf0


	//   ....[29]....
        /*0340*/ 	.word	0x00009e30


	//   ....[30]....
        /*0344*/ 	.word	0x00009e70


	//   ....[31]....
        /*0348*/ 	.word	0x00009eb0


	//   ....[32]....
        /*034c*/ 	.word	0x00009ee0


	//   ....[33]....
        /*0350*/ 	.word	0x0000df50


	//   ....[34]....
        /*0354*/ 	.word	0x0000dff0


	//   ....[35]....
        /*0358*/ 	.word	0x0000e010


	//   ....[36]....
        /*035c*/ 	.word	0x0000e0d0


	//   ....[37]....
        /*0360*/ 	.word	0x0000f570


	//   ....[38]....
        /*0364*/ 	.word	0x0000f590


	//   ....[39]....
        /*0368*/ 	.word	0x0000f5b0


	//   ....[40]....
        /*036c*/ 	.word	0x0000f5d0


	//   ....[41]....
        /*0370*/ 	.word	0x00010940


	//   ....[42]....
        /*0374*/ 	.word	0x00010950


	//   ....[43]....
        /*0378*/ 	.word	0x00010980


	//   ....[44]....
        /*037c*/ 	.word	0x00010990


	//   ....[45]....
        /*0380*/ 	.word	0x00012150


	//   ....[46]....
        /*0384*/ 	.word	0x00012160


	//   ....[47]....
        /*0388*/ 	.word	0x00012180


	//   ....[48]....
        /*038c*/ 	.word	0x00012190


	//   ....[49]....
        /*0390*/ 	.word	0x00012550


	//   ....[50]....
        /*0394*/ 	.word	0x00012570


	//   ....[51]....
        /*0398*/ 	.word	0x00012740


	//   ....[52]....
        /*039c*/ 	.word	0x00012750


	//   ....[53]....
        /*03a0*/ 	.word	0x000128c0


	//   ....[54]....
        /*03a4*/ 	.word	0x000128e0


	//   ....[55]....
        /*03a8*/ 	.word	0x00012a50


	//   ....[56]....
        /*03ac*/ 	.word	0x00012a60


	//   ....[57]....
        /*03b0*/ 	.word	0x00012dc0


	//   ....[58]....
        /*03b4*/ 	.word	0x00012de0


	//   ....[59]....
        /*03b8*/ 	.word	0x00013970


	//   ....[60]....
        /*03bc*/ 	.word	0x00013980


	//   ....[61]....
        /*03c0*/ 	.word	0x00014c20


	//   ....[62]....
        /*03c4*/ 	.word	0x00014c40


	//   ....[63]....
        /*03c8*/ 	.word	0x00014e20


	//   ....[64]....
        /*03cc*/ 	.word	0x00014e30


	//   ....[65]....
        /*03d0*/ 	.word	0x00014fa0


	//   ....[66]....
        /*03d4*/ 	.word	0x00014fc0


	//   ....[67]....
        /*03d8*/ 	.word	0x00015130


	//   ....[68]....
        /*03dc*/ 	.word	0x00015140


	//   ....[69]....
        /*03e0*/ 	.word	0x00015350


	//   ....[70]....
        /*03e4*/ 	.word	0x00015370


	//   ....[71]....
        /*03e8*/ 	.word	0x00015490


	//   ....[72]....
        /*03ec*/ 	.word	0x000154d0


	//   ....[73]....
        /*03f0*/ 	.word	0x00015500


	//   ....[74]....
        /*03f4*/ 	.word	0x00015530


	//   ....[75]....
        /*03f8*/ 	.word	0x00015560


	//   ....[76]....
        /*03fc*/ 	.word	0x00015590


	//   ....[77]....
        /*0400*/ 	.word	0x000156e0


	//   ....[78]....
        /*0404*/ 	.word	0x00015720


	//   ....[79]....
        /*0408*/ 	.word	0x00015750


	//   ....[80]....
        /*040c*/ 	.word	0x00015780


	//   ....[81]....
        /*0410*/ 	.word	0x000157b0


	//   ....[82]....
        /*0414*/ 	.word	0x000157e0


	//   ....[83]....
        /*0418*/ 	.word	0x00015870


	//   ....[84]....
        /*041c*/ 	.word	0x000158a0


	//   ....[85]....
        /*0420*/ 	.word	0x000158b0


	//   ....[86]....
        /*0424*/ 	.word	0x00015910


	//   ....[87]....
        /*0428*/ 	.word	0x00015e50


	//   ....[88]....
        /*042c*/ 	.word	0x00015eb0


	//   ....[89]....
        /*0430*/ 	.word	0x00015f00


	//   ....[90]....
        /*0434*/ 	.word	0x00015f50


	//   ....[91]....
        /*0438*/ 	.word	0x00015fa0


	//   ....[92]....
        /*043c*/ 	.word	0x00016010


	//   ....[93]....
        /*0440*/ 	.word	0x00016050


	//   ....[94]....
        /*0444*/ 	.word	0x000160c0


	//   ....[95]....
        /*0448*/ 	.word	0x00016130


	//   ....[96]....
        /*044c*/ 	.word	0x00016190


	//   ....[97]....
        /*0450*/ 	.word	0x00016200


	//   ....[98]....
        /*0454*/ 	.word	0x00016270


	//   ....[99]....
        /*0458*/ 	.word	0x000162d0


	//   ....[100]....
        /*045c*/ 	.word	0x00016330


	//   ....[101]....
        /*0460*/ 	.word	0x00016390


	//   ....[102]....
        /*0464*/ 	.word	0x00016400


	//   ....[103]....
        /*0468*/ 	.word	0x00016460


	//   ....[104]....
        /*046c*/ 	.word	0x000164c0


	//   ....[105]....
        /*0470*/ 	.word	0x00016530


	//   ....[106]....
        /*0474*/ 	.word	0x00016580


	//   ....[107]....
        /*0478*/ 	.word	0x000165d0


	//   ....[108]....
        /*047c*/ 	.word	0x00016620


	//   ....[109]....
        /*0480*/ 	.word	0x00016690


	//   ....[110]....
        /*0484*/ 	.word	0x00016700


	//   ....[111]....
        /*0488*/ 	.word	0x00016760


	//   ....[112]....
        /*048c*/ 	.word	0x000167c0


	//   ....[113]....
        /*0490*/ 	.word	0x00016820


	//   ....[114]....
        /*0494*/ 	.word	0x00016890


	//   ....[115]....
        /*0498*/ 	.word	0x000168f0


	//   ....[116]....
        /*049c*/ 	.word	0x00016950


	//   ....[117]....
        /*04a0*/ 	.word	0x000169b0


	//   ....[118]....
        /*04a4*/ 	.word	0x00016a20


	//   ....[119]....
        /*04a8*/ 	.word	0x00016a80


	//   ....[120]....
        /*04ac*/ 	.word	0x00016ae0


	//   ....[121]....
        /*04b0*/ 	.word	0x00016b40


	//   ....[122]....
        /*04b4*/ 	.word	0x00016bb0


	//   ....[123]....
        /*04b8*/ 	.word	0x00016c10


	//   ....[124]....
        /*04bc*/ 	.word	0x00016c70


	//   ....[125]....
        /*04c0*/ 	.word	0x00016cd0


	//   ....[126]....
        /*04c4*/ 	.word	0x00016d40


	//   ....[127]....
        /*04c8*/ 	.word	0x00016da0


	//   ....[128]....
        /*04cc*/ 	.word	0x00016e00


	//   ....[129]....
        /*04d0*/ 	.word	0x00016e60


	//   ....[130]....
        /*04d4*/ 	.word	0x00016ed0


	//   ....[131]....
        /*04d8*/ 	.word	0x00016f20


	//   ....[132]....
        /*04dc*/ 	.word	0x00016f60


	//   ....[133]....
        /*04e0*/ 	.word	0x00016fb0


	//   ....[134]....
        /*04e4*/ 	.word	0x00017000


	//   ....[135]....
        /*04e8*/ 	.word	0x00017050


	//   ....[136]....
        /*04ec*/ 	.word	0x000170c0


	//   ....[137]....
        /*04f0*/ 	.word	0x00017100


	//   ....[138]....
        /*04f4*/ 	.word	0x00017150


	//   ....[139]....
        /*04f8*/ 	.word	0x000171a0


	//   ....[140]....
        /*04fc*/ 	.word	0x000171f0


	//   ....[141]....
        /*0500*/ 	.word	0x00017240


	//   ....[142]....
        /*0504*/ 	.word	0x000172b0


	//   ....[143]....
        /*0508*/ 	.word	0x000172f0


	//   ....[144]....
        /*050c*/ 	.word	0x00017360


	//   ....[145]....
        /*0510*/ 	.word	0x000173c0


	//   ....[146]....
        /*0514*/ 	.word	0x00017420


	//----- nvinfo : EIATTR_EXIT_INSTR_OFFSETS
	.align		4
.L_274:
        /*0518*/ 	.byte	0x04, 0x1c
        /*051a*/ 	.short	(.L_276 - .L_275)


	//   ....[0]....
.L_275:
        /*051c*/ 	.word	0x00000b40


	//   ....[1]....
        /*0520*/ 	.word	0x00015e10


	//----- nvinfo : EIATTR_MAX_THREADS
	.align		4
.L_276:
        /*0524*/ 	.byte	0x04, 0x05
        /*0526*/ 	.short	(.L_278 - .L_277)
.L_277:
        /*0528*/ 	.word	0x00000100
        /*052c*/ 	.word	0x00000001
        /*0530*/ 	.word	0x00000001


	//----- nvinfo : EIATTR_CRS_STACK_SIZE
	.align		4
.L_278:
        /*0534*/ 	.byte	0x04, 0x1e
        /*0536*/ 	.short	(.L_280 - .L_279)
.L_279:
        /*0538*/ 	.word	0x00000000
.L_280:


//--------------------- .nv.info._ZN7cutlass13device_kernelIN5flash19enable_sm80_to_sm89INS1_16FlashAttnFwdSm80INS1_25CollectiveMainloopFwdSm80ILi8ELi1ELb1EN4cute5tupleIJNS5_1CILi128EEENS7_ILi48EEENS7_ILi256EEEEEELi256ENS_6half_tEfNS_4arch4Sm80ELb0ELb1ELb0ELb0ELb0ELb0ELb1ELb1EEENS1_21CollectiveEpilogueFwdINS6_IJS8_SA_S9_EEENS6_IJNS7_ILi1EEESI_SI_EEESC_SE_Li256ELb0ELb1ELb1ELb0EEENS1_19SingleTileSchedulerILb0ELb1ELb1ELi128EEEEEEEEEvNT_6ParamsE --------------------------
	.section	.nv.info._ZN7cutlass13device_kernelIN5flash19enable_sm80_to_sm89INS1_16FlashAttnFwdSm80INS1_25CollectiveMainloopFwdSm80ILi8ELi1ELb1EN4cute5tupleIJNS5_1CILi128EEENS7_ILi48EEENS7_ILi256EEEEEELi256ENS_6half_tEfNS_4arch4Sm80ELb0ELb1ELb0ELb0ELb0ELb0ELb1ELb1EEENS1_21CollectiveEpilogueFwdINS6_IJS8_SA_S9_EEENS6_IJNS7_ILi1EEESI_SI_EEESC_SE_Li256ELb0ELb1ELb1ELb0EEENS1_19SingleTileSchedulerILb0ELb1ELb1ELi128EEEEEEEEEvNT_6ParamsE,"",@"SHT_CUDA_INFO"
	.sectionflags	@""
	.align	4


	//----- nvinfo : EIATTR_CUDA_API_VERSION
	.align		4
        /*0000*/ 	.byte	0x04, 0x37
        /*0002*/ 	.short	(.L_282 - .L_281)
.L_281:
        /*0004*/ 	.word	0x00000082


	//----- nvinfo : EIATTR_SW2861232_WAR
	.align		4
.L_282:
        /*0008*/ 	.byte	0x01, 0x35
	.zero		2


	//----- nvinfo : EIATTR_PARAM_CBANK
	.align		4
        /*000c*/ 	.byte	0x04, 0x0a
        /*000e*/ 	.short	(.L_284 - .L_283)
	.align		4
.L_283:
        /*0010*/ 	.word	index@(.nv.constant0._ZN7cutlass13device_kernelIN5flash19enable_sm80_to_sm89INS1_16FlashAttnFwdSm80INS1_25CollectiveMainloopFwdSm80ILi8ELi1ELb1EN4cute5tupleIJNS5_1CILi128EEENS7_ILi48EEENS7_ILi256EEEEEELi256ENS_6half_tEfNS_4arch4Sm80ELb0ELb1ELb0ELb0ELb0ELb0ELb1ELb1EEENS1_21CollectiveEpilogueFwdINS6_IJS8_SA_S9_EEENS6_IJNS7_ILi1EEESI_SI_EEESC_SE_Li256ELb0ELb1ELb1ELb0EEENS1_19SingleTileSchedulerILb0ELb1ELb1ELi128EEEEEEEEEvNT_6ParamsE)
        /*0014*/ 	.short	0x0160
        /*0016*/ 	.short	0x0418


	//----- nvinfo : EIATTR_CBANK_PARAM_SIZE
	.align		4
.L_284:
        /*0018*/ 	.byte	0x03, 0x19
        /*001a*/ 	.short	0x0418


	//----- nvinfo : EIATTR_KPARAM_INFO
	.align		4
        /*001c*/ 	.byte	0x04, 0x17
        /*001e*/ 	.short	(.L_286 - .L_285)
.L_285:
        /*0020*/ 	.word	0x00000000
        /*0024*/ 	.short	0x0000
        /*0026*/ 	.short	0x0000
        /*0028*/ 	.byte	0x00, 0xf0, 0x61, 0x10


	//----- nvinfo : EIATTR_MAXREG_COUNT
	.align		4
.L_286:
        /*002c*/ 	.byte	0x03, 0x1b
        /*002e*/ 	.short	0x00ff


	//----- nvinfo : EIATTR_NUM_BARRIERS
	.align		4
        /*0030*/ 	.byte	0x02, 0x4c
        /*0032*/ 	.byte	0x02
	.zero		1


	//----- nvinfo : EIATTR_ANNOTATIONS
	.align		4
        /*0034*/ 	.byte	0x04, 0x55
        /*0036*/ 	.short	(.L_288 - .L_287)


	//   ....[0]....
.L_287:
        /* <DEDUP_REMOVED lines=80> */


	//----- nvinfo : EIATTR_MERCURY_ISA_VERSION
	.align		4
.L_288:
        /*0528*/ 	.byte	0x03, 0x5f
        /*052a*/ 	.short	0x0000


	//----- nvinfo : EIATTR_INT_WARP_WIDE_INSTR_OFFSETS
	.align		4
        /*052c*/ 	.byte	0x04, 0x31
        /*052e*/ 	.short	(.L_290 - .L_289)


	//   ....[0]....
.L_289:
        /*0530*/ 	.word	0x00006cd0


	//   ....[1]....
        /*0534*/ 	.word	0x0000ac30


	//   ....[2]....
        /*0538*/ 	.word	0x0000dd00


	//----- nvinfo : EIATTR_COOP_GROUP_MASK_REGIDS
	.align		4
.L_290:
        /*053c*/ 	.byte	0x04, 0x29
        /*053e*/ 	.short	(.L_292 - .L_291)


	//   ....[0]....
.L_291:
        /*0540*/ 	.word	0xffffffff


	//   ....[1]....
        /*0544*/ 	.word	0xffffffff


	//   ....[2]....
        /*0548*/ 	.word	0xffffffff


	//   ....[3]....
        /*054c*/ 	.word	0xffffffff


	//   ....[4]....
        /*0550*/ 	.word	0xffffffff


	//   ....[5]....
        /*0554*/ 	.word	0xffffffff


	//   ....[6]....
        /*0558*/ 	.word	0xffffffff


	//   ....[7]....
        /*055c*/ 	.word	0xffffffff


	//   ....[8]....
        /*0560*/ 	.word	0xffffffff


	//   ....[9]....
        /*0564*/ 	.word	0xffffffff


	//   ....[10]....
        /*0568*/ 	.word	0xffffffff


	//   ....[11]....
        /*056c*/ 	.word	0xffffffff


	//   ....[12]....
        /*0570*/ 	.word	0xffffffff


	//   ....[13]....
        /*0574*/ 	.word	0xffffffff


	//   ....[14]....
        /*0578*/ 	.word	0xffffffff


	//   ....[15]....
        /*057c*/ 	.word	0xffffffff


	//   ....[16]....
        /*0580*/ 	.word	0xffffffff


	//   ....[17]....
        /*0584*/ 	.word	0xffffffff


	//   ....[18]....
        /*0588*/ 	.word	0xffffffff


	//   ....[19]....
        /*058c*/ 	.word	0xffffffff


	//   ....[20]....
        /*0590*/ 	.word	0xffffffff


	//   ....[21]....
        /*0594*/ 	.word	0xffffffff


	//   ....[22]....
        /*0598*/ 	.word	0xffffffff


	//   ....[23]....
        /*059c*/ 	.word	0xffffffff


	//   ....[24]....
        /*05a0*/ 	.word	0xffffffff


	//   ....[25]....
        /*05a4*/ 	.word	0xffffffff


	//   ....[26]....
        /*05a8*/ 	.word	0xffffffff


	//   ....[27]....
        /*05ac*/ 	.word	0xffffffff


	//   ....[28]....
        /*05b0*/ 	.word	0xffffffff


	//   ....[29]....
        /*05b4*/ 	.word	0xffffffff


	//   ....[30]....
        /*05b8*/ 	.word	0xffffffff


	//   ....[31]....
        /*05bc*/ 	.word	0xffffffff


	//   ....[32]....
        /*05c0*/ 	.word	0xffffffff


	//   ....[33]....
        /*05c4*/ 	.word	0xffffffff


	//   ....[34]....
        /*05c8*/ 	.word	0xffffffff


	//   ....[35]....
        /*05cc*/ 	.word	0xffffffff


	//   ....[36]....
        /*05d0*/ 	.word	0xffffffff


	//   ....[37]....
        /*05d4*/ 	.word	0xffffffff


	//   ....[38]....
        /*05d8*/ 	.word	0xffffffff


	//   ....[39]....
        /*05dc*/ 	.word	0xffffffff


	//   ....[40]....
        /*05e0*/ 	.word	0xffffffff


	//   ....[41]....
        /*05e4*/ 	.word	0xffffffff


	//   ....[42]....
        /*05e8*/ 	.word	0xffffffff


	//----- nvinfo : EIATTR_COOP_GROUP_INSTR_OFFSETS
	.align		4
.L_292:
        /*05ec*/ 	.byte	0x04, 0x28
        /*05ee*/ 	.short	(.L_294 - .L_293)


	//   ....[0]....
.L_293:
        /*05f0*/ 	.word	0x00000060


	//   ....[1]....
        /*05f4*/ 	.word	0x00001300


	//   ....[2]....
        /*05f8*/ 	.word	0x00001350


	//   ....[3]....
        /*05fc*/ 	.word	0x000014a0


	//   ....[4]....
        /*0600*/ 	.word	0x00001500


	//   ....[5]....
        /*0604*/ 	.word	0x00001690


	//   ....[6]....
        /*0608*/ 	.word	0x000016c0


	//   ....[7]....
        /*060c*/ 	.word	0x00001830


	//   ....[8]....
        /*0610*/ 	.word	0x00001850


	//   ....[9]....
        /*0614*/ 	.word	0x000033e0


	//   ....[10]....
        /*0618*/ 	.word	0x00003630


	//   ....[11]....
        /*061c*/ 	.word	0x00004260


	//   ....[12]....
        /*0620*/ 	.word	0x000042d0


	//   ....[13]....
        /*0624*/ 	.word	0x00004310


	//   ....[14]....
        /*0628*/ 	.word	0x00004340


	//   ....[15]....
        /*062c*/ 	.word	0x000070b0


	//   ....[16]....
        /*0630*/ 	.word	0x000074b0


	//   ....[17]....
        /*0634*/ 	.word	0x00007a90


	//   ....[18]....
        /*0638*/ 	.word	0x00007ab0


	//   ....[19]....
        /*063c*/ 	.word	0x000084e0


	//   ....[20]....
        /*0640*/ 	.word	0x00008500


	//   ....[21]....
        /*0644*/ 	.word	0x0000b050


	//   ....[22]....
        /*0648*/ 	.word	0x0000b070


	//   ....[23]....
        /*064c*/ 	.word	0x0000b6b0


	//   ....[24]....
        /*0650*/ 	.word	0x0000b6d0


	//   ....[25]....
        /*0654*/ 	.word	0x0000df50


	//   ....[26]....
        /*0658*/ 	.word	0x0000e340


	//   ....[27]....
        /*065c*/ 	.word	0x0000e920


	//   ....[28]....
        /*0660*/ 	.word	0x0000e940


	//   ....[29]....
        /*0664*/ 	.word	0x0000f300


	//   ....[30]....
        /*0668*/ 	.word	0x0000f320


	//   ....[31]....
        /*066c*/ 	.word	0x00010680


	//   ....[32]....
        /*0670*/ 	.word	0x00010690


	//   ....[33]....
        /*0674*/ 	.word	0x000106c0


	//   ....[34]....
        /*0678*/ 	.word	0x000106d0


	//   ....[35]....
        /*067c*/ 	.word	0x000115b0


	//   ....[36]....
        /*0680*/ 	.word	0x000115f0


	//   ....[37]....
        /*0684*/ 	.word	0x00011630


	//   ....[38]....
        /*0688*/ 	.word	0x00011660


	//   ....[39]....
        /*068c*/ 	.word	0x00011750


	//   ....[40]....
        /*0690*/ 	.word	0x00011770


	//   ....[41]....
        /*0694*/ 	.word	0x00012390


	//   ....[42]....
        /*0698*/ 	.word	0x000123a0


	//----- nvinfo : EIATTR_EXIT_INSTR_OFFSETS
	.align		4
.L_294:
        /*069c*/ 	.byte	0x04, 0x1c
        /*069e*/ 	.short	(.L_296 - .L_295)


	//   ....[0]....
.L_295:
        /*06a0*/ 	.word	0x000001c0


	//   ....[1]....
        /*06a4*/ 	.word	0x000123b0


	//   ....[2]....
        /*06a8*/ 	.word	0x00012f50


	//   ....[3]....
        /*06ac*/ 	.word	0x00012fa0


	//   ....[4]....
        /*06b0*/ 	.word	0x00012fd0


	//   ....[5]....
        /*06b4*/ 	.word	0x00013030


	//   ....[6]....
        /*06b8*/ 	.word	0x000132c0


	//----- nvinfo : EIATTR_CTAIDZ_USED
	.align		4
.L_296:
        /*06bc*/ 	.byte	0x01, 0x04
	.zero		2


	//----- nvinfo : EIATTR_MAX_THREADS
	.align		4
        /*06c0*/ 	.byte	0x04, 0x05
        /*06c2*/ 	.short	(.L_298 - .L_297)
.L_297:
        /*06c4*/ 	.word	0x00000100
        /*06c8*/ 	.word	0x00000001
        /*06cc*/ 	.word	0x00000001


	//----- nvinfo : EIATTR_CRS_STACK_SIZE
	.align		4
.L_298:
        /*06d0*/ 	.byte	0x04, 0x1e
        /*06d2*/ 	.short	(.L_300 - .L_299)
.L_299:
        /*06d4*/ 	.word	0x00000000
.L_300:


//--------------------- .nv.info._ZN7cutlass13device_kernelIN5flash19enable_sm80_to_sm89INS1_16FlashAttnFwdSm80INS1_25CollectiveMainloopFwdSm80ILi8ELi1ELb1EN4cute5tupleIJNS5_1CILi128EEENS7_ILi48EEENS7_ILi256EEEEEELi256ENS_6half_tEfNS_4arch4Sm80ELb0ELb1ELb0ELb1ELb0ELb0ELb1ELb1EEENS1_21CollectiveEpilogueFwdINS6_IJS8_SA_S9_EEENS6_IJNS7_ILi1EEESI_SI_EEESC_SE_Li256ELb1ELb1ELb1ELb0EEENS1_36VarlenDynamicPersistentTileSchedulerILi128ELi48ELi256ELi256ELb1ELb1ELb0ELb1ELb0ELb1EEEEEEEEEvNT_6ParamsE --------------------------
	.section	.nv.info._ZN7cutlass13device_kernelIN5flash19enable_sm80_to_sm89INS1_16FlashAttnFwdSm80INS1_25CollectiveMainloopFwdSm80ILi8ELi1ELb1EN4cute5tupleIJNS5_1CILi128EEENS7_ILi48EEENS7_ILi256EEEEEELi256ENS_6half_tEfNS_4arch4Sm80ELb0ELb1ELb0ELb1ELb0ELb0ELb1ELb1EEENS1_21CollectiveEpilogueFwdINS6_IJS8_SA_S9_EEENS6_IJNS7_ILi1EEESI_SI_EEESC_SE_Li256ELb1ELb1ELb1ELb0EEENS1_36VarlenDynamicPersistentTileSchedulerILi128ELi48ELi256ELi256ELb1ELb1ELb0ELb1ELb0ELb1EEEEEEEEEvNT_6ParamsE,"",@"SHT_CUDA_INFO"
	.sectionflags	@""
	.align	4


	//----- nvinfo : EIATTR_CUDA_API_VERSION
	.align		4
        /*0000*/ 	.byte	0x04, 0x37
        /*0002*/ 	.short	(.L_302 - .L_301)
.L_301:
        /*0004*/ 	.word	0x00000082


	//----- nvinfo : EIATTR_SW2861232_WAR
	.align		4
.L_302:
        /*0008*/ 	.byte	0x01, 0x35
	.zero		2


	//----- nvinfo : EIATTR_PARAM_CBANK
	.align		4
        /*000c*/ 	.byte	0x04, 0x0a
        /*000e*/ 	.short	(.L_304 - .L_303)
	.align		4
.L_303:
        /*0010*/ 	.word	index@(.nv.constant0._ZN7cutlass13device_kernelIN5flash19enable_sm80_to_sm89INS1_16FlashAttnFwdSm80INS1_25CollectiveMainloopFwdSm80ILi8ELi1ELb1EN4cute5tupleIJNS5_1CILi128EEENS7_ILi48EEENS7_ILi256EEEEEELi256ENS_6half_tEfNS_4arch4Sm80ELb0ELb1ELb0ELb1ELb0ELb0ELb1ELb1EEENS1_21CollectiveEpilogueFwdINS6_IJS8_SA_S9_EEENS6_IJNS7_ILi1EEESI_SI_EEESC_SE_Li256ELb1ELb1ELb1ELb0EEENS1_36VarlenDynamicPersistentTileSchedulerILi128ELi48ELi256ELi256ELb1ELb1ELb0ELb1ELb0ELb1EEEEEEEEEvNT_6ParamsE)
        /*0014*/ 	.short	0x0160
        /*0016*/ 	.short	0x0438


	//----- nvinfo : EIATTR_CBANK_PARAM_SIZE
	.align		4
.L_304:
        /*0018*/ 	.byte	0x03, 0x19
        /*001a*/ 	.short	0x0438


	//----- nvinfo : EIATTR_KPARAM_INFO
	.align		4
        /*001c*/ 	.byte	0x04, 0x17
        /*001e*/ 	.short	(.L_306 - .L_305)
.L_305:
        /*0020*/ 	.word	0x00000000
        /*0024*/ 	.short	0x0000
        /*0026*/ 	.short	0x0000
        /*0028*/ 	.byte	0x00, 0xf0, 0xe1, 0x10


	//----- nvinfo : EIATTR_MAXREG_COUNT
	.align		4
.L_306:
        /*002c*/ 	.byte	0x03, 0x1b
        /*002e*/ 	.short	0x00ff


	//----- nvinfo : EIATTR_NUM_BARRIERS
	.align		4
        /*0030*/ 	.byte	0x02, 0x4c
        /*0032*/ 	.byte	0x06
	.zero		1


	//----- nvinfo : EIATTR_ANNOTATIONS
	.align		4
        /*0034*/ 	.byte	0x04, 0x55
        /*0036*/ 	.short	(.L_308 - .L_307)


	//   ....[0]....
.L_307:
        /* <DEDUP_REMOVED lines=104> */


	//----- nvinfo : EIATTR_MERCURY_ISA_VERSION
	.align		4
.L_308:
        /*06a8*/ 	.byte	0x03, 0x5f
        /*06aa*/ 	.short	0x0000


	//----- nvinfo : EIATTR_INT_WARP_WIDE_INSTR_OFFSETS
	.align		4
        /*06ac*/ 	.byte	0x04, 0x31
        /*06ae*/ 	.short	(.L_310 - .L_309)


	//   ....[0]....
.L_309:
        /*06b0*/ 	.word	0x00010e80


	//   ....[1]....
        /*06b4*/ 	.word	0x00010f00


	//----- nvinfo : EIATTR_COOP_GROUP_MASK_REGIDS
	.align		4
.L_310:
        /*06b8*/ 	.byte	0x04, 0x29
        /*06ba*/ 	.short	(.L_312 - .L_311)


	//   ....[0]....
.L_311:
        /*06bc*/ 	.word	0xffffffff


	//   ....[1]....
        /*06c0*/ 	.word	0xffffffff


	//   ....[2]....
        /*06c4*/ 	.word	0xffffffff


	//   ....[3]....
        /*06c8*/ 	.word	0xffffffff


	//   ....[4]....
        /*06cc*/ 	.word	0xffffffff


	//   ....[5]....
        /*06d0*/ 	.word	0xffffffff


	//   ....[6]....
        /*06d4*/ 	.word	0xffffffff


	//   ....[7]....
        /*06d8*/ 	.word	0xffffffff


	//   ....[8]....
        /*06dc*/ 	.word	0xffffffff


	//   ....[9]....
        /*06e0*/ 	.word	0xffffffff


	//   ....[10]....
        /*06e4*/ 	.word	0xffffffff


	//   ....[11]....
        /*06e8*/ 	.word	0xffffffff


	//   ....[12]....
        /*06ec*/ 	.word	0xffffffff


	//   ....[13]....
        /*06f0*/ 	.word	0xffffffff


	//   ....[14]....
        /*06f4*/ 	.word	0xffffffff


	//   ....[15]....
        /*06f8*/ 	.word	0xffffffff


	//   ....[16]....
        /*06fc*/ 	.word	0xffffffff


	//   ....[17]....
        /*0700*/ 	.word	0xffffffff


	//   ....[18]....
        /*0704*/ 	.word	0xffffffff


	//   ....[19]....
        /*0708*/ 	.word	0xffffffff


	//   ....[20]....
        /*070c*/ 	.word	0xffffffff


	//   ....[21]....
        /*0710*/ 	.word	0xffffffff


	//   ....[22]....
        /*0714*/ 	.word	0xffffffff


	//   ....[23]....
        /*0718*/ 	.word	0xffffffff


	//   ....[24]....
        /*071c*/ 	.word	0xffffffff


	//   ....[25]....
        /*0720*/ 	.word	0xffffffff


	//   ....[26]....
        /*0724*/ 	.word	0xffffffff


	//   ....[27]....
        /*0728*/ 	.word	0xffffffff


	//   ....[28]....
        /*072c*/ 	.word	0xffffffff


	//   ....[29]....
        /*0730*/ 	.word	0xffffffff


	//   ....[30]....
        /*0734*/ 	.word	0xffffffff


	//   ....[31]....
        /*0738*/ 	.word	0xffffffff


	//   ....[32]....
        /*073c*/ 	.word	0xffffffff


	//   ....[33]....
        /*0740*/ 	.word	0xffffffff


	//   ....[34]....
        /*0744*/ 	.word	0xffffffff


	//   ....[35]....
        /*0748*/ 	.word	0xffffffff


	//   ....[36]....
        /*074c*/ 	.word	0xffffffff


	//   ....[37]....
        /*0750*/ 	.word	0xffffffff


	//   ....[38]....
        /*0754*/ 	.word	0xffffffff


	//   ....[39]....
        /*0758*/ 	.word	0xffffffff


	//   ....[40]....
        /*075c*/ 	.word	0xffffffff


	//   ....[41]....
        /*0760*/ 	.word	0xffffffff


	//   ....[42]....
        /*0764*/ 	.word	0xffffffff


	//   ....[43]....
        /*0768*/ 	.word	0xffffffff


	//   ....[44]....
        /*076c*/ 	.word	0xffffffff


	//   ....[45]....
        /*0770*/ 	.word	0xffffffff


	//   ....[46]....
        /*0774*/ 	.word	0xffffffff


	//   ....[47]....
        /*0778*/ 	.word	0xffffffff


	//   ....[48]....
        /*077c*/ 	.word	0xffffffff


	//   ....[49]....
        /*0780*/ 	.word	0xffffffff


	//   ....[50]....
        /*0784*/ 	.word	0xffffffff


	//   ....[51]....
        /*0788*/ 	.word	0xffffffff


	//   ....[52]....
        /*078c*/ 	.word	0xffffffff


	//   ....[53]....
        /*0790*/ 	.word	0xffffffff


	//   ....[54]....
        /*0794*/ 	.word	0xffffffff


	//   ....[55]....
        /*0798*/ 	.word	0xffffffff


	//   ....[56]....
        /*079c*/ 	.word	0xffffffff


	//   ....[57]....
        /*07a0*/ 	.word	0xffffffff


	//   ....[58]....
        /*07a4*/ 	.word	0xffffffff


	//   ....[59]....
        /*07a8*/ 	.word	0xffffffff


	//   ....[60]....
        /*07ac*/ 	.word	0xffffffff


	//   ....[61]....
        /*07b0*/ 	.word	0xffffffff


	//   ....[62]....
        /*07b4*/ 	.word	0xffffffff


	//   ....[63]....
        /*07b8*/ 	.word	0xffffffff


	//   ....[64]....
        /*07bc*/ 	.word	0xffffffff


	//   ....[65]....
        /*07c0*/ 	.word	0xffffffff


	//   ....[66]....
        /*07c4*/ 	.word	0xffffffff


	//   ....[67]....
        /*07c8*/ 	.word	0xffffffff


	//   ....[68]....
        /*07cc*/ 	.word	0xffffffff


	//   ....[69]....
        /*07d0*/ 	.word	0xffffffff


	//   ....[70]....
        /*07d4*/ 	.word	0xffffffff


	//   ....[71]....
        /*07d8*/ 	.word	0xffffffff


	//   ....[72]....
        /*07dc*/ 	.word	0xffffffff


	//   ....[73]....
        /*07e0*/ 	.word	0xffffffff


	//   ....[74]....
        /*07e4*/ 	.word	0xffffffff


	//   ....[75]....
        /*07e8*/ 	.word	0xffffffff


	//   ....[76]....
        /*07ec*/ 	.word	0xffffffff


	//   ....[77]....
        /*07f0*/ 	.word	0xffffffff


	//   ....[78]....
        /*07f4*/ 	.word	0xffffffff


	//   ....[79]....
        /*07f8*/ 	.word	0xffffffff


	//   ....[80]....
        /*07fc*/ 	.word	0xffffffff


	//   ....[81]....
        /*0800*/ 	.word	0xffffffff


	//   ....[82]....
        /*0804*/ 	.word	0xffffffff


	//   ....[83]....
        /*0808*/ 	.word	0xffffffff


	//   ....[84]....
        /*080c*/ 	.word	0xffffffff


	//   ....[85]....
        /*0810*/ 	.word	0xffffffff


	//   ....[86]....
        /*0814*/ 	.word	0xffffffff


	//   ....[87]....
        /*0818*/ 	.word	0xffffffff


	//   ....[88]....
        /*081c*/ 	.word	0xffffffff


	//   ....[89]....
        /*0820*/ 	.word	0xffffffff


	//   ....[90]....
        /*0824*/ 	.word	0xffffffff


	//   ....[91]....
        /*0828*/ 	.word	0xffffffff


	//   ....[92]....
        /*082c*/ 	.word	0xffffffff


	//   ....[93]....
        /*0830*/ 	.word	0xffffffff


	//   ....[94]....
        /*0834*/ 	.word	0xffffffff


	//   ....[95]....
        /*0838*/ 	.word	0xffffffff


	//   ....[96]....
        /*083c*/ 	.word	0xffffffff


	//   ....[97]....
        /*0840*/ 	.word	0xffffffff


	//   ....[98]....
        /*0844*/ 	.word	0xffffffff


	//   ....[99]....
        /*0848*/ 	.word	0xffffffff


	//   ....[100]....
        /*084c*/ 	.word	0xffffffff


	//   ....[101]....
        /*0850*/ 	.word	0xffffffff


	//   ....[102]....
        /*0854*/ 	.word	0xffffffff


	//   ....[103]....
        /*0858*/ 	.word	0xffffffff


	//   ....[104]....
        /*085c*/ 	.word	0xffffffff


	//   ....[105]....
        /*0860*/ 	.word	0xffffffff


	//   ....[106]....
        /*0864*/ 	.word	0xffffffff


	//   ....[107]....
        /*0868*/ 	.word	0xffffffff


	//   ....[108]....
        /*086c*/ 	.word	0xffffffff


	//   ....[109]....
        /*0870*/ 	.word	0xffffffff


	//   ....[110]....
        /*0874*/ 	.word	0xffffffff


	//   ....[111]....
        /*0878*/ 	.word	0xffffffff


	//   ....[112]....
        /*087c*/ 	.word	0xffffffff


	//   ....[113]....
        /*0880*/ 	.word	0xffffffff


	//   ....[114]....
        /*0884*/ 	.word	0xffffffff


	//   ....[115]....
        /*0888*/ 	.word	0xffffffff


	//   ....[116]....
        /*088c*/ 	.word	0xffffffff


	//   ....[117]....
        /*0890*/ 	.word	0xffffffff


	//   ....[118]....
        /*0894*/ 	.word	0xffffffff


	//   ....[119]....
        /*0898*/ 	.word	0xffffffff


	//   ....[120]....
        /*089c*/ 	.word	0xffffffff


	//   ....[121]....
        /*08a0*/ 	.word	0xffffffff


	//   ....[122]....
        /*08a4*/ 	.word	0xffffffff


	//   ....[123]....
        /*08a8*/ 	.word	0xffffffff


	//   ....[124]....
        /*08ac*/ 	.word	0xffffffff


	//   ....[125]....
        /*08b0*/ 	.word	0xffffffff


	//   ....[126]....
        /*08b4*/ 	.word	0xffffffff


	//   ....[127]....
        /*08b8*/ 	.word	0xffffffff


	//   ....[128]....
        /*08bc*/ 	.word	0xffffffff


	//   ....[129]....
        /*08c0*/ 	.word	0xffffffff


	//   ....[130]....
        /*08c4*/ 	.word	0xffffffff


	//   ....[131]....
        /*08c8*/ 	.word	0xffffffff


	//   ....[132]....
        /*08cc*/ 	.word	0xffffffff


	//   ....[133]....
        /*08d0*/ 	.word	0xffffffff


	//   ....[134]....
        /*08d4*/ 	.word	0xffffffff


	//   ....[135]....
        /*08d8*/ 	.word	0xffffffff


	//   ....[136]....
        /*08dc*/ 	.word	0xffffffff


	//   ....[137]....
        /*08e0*/ 	.word	0xffffffff


	//   ....[138]....
        /*08e4*/ 	.word	0xffffffff


	//   ....[139]....
        /*08e8*/ 	.word	0xffffffff


	//   ....[140]....
        /*08ec*/ 	.word	0xffffffff


	//   ....[141]....
        /*08f0*/ 	.word	0xffffffff


	//   ....[142]....
        /*08f4*/ 	.word	0xffffffff


	//   ....[143]....
        /*08f8*/ 	.word	0xffffffff


	//   ....[144]....
        /*08fc*/ 	.word	0xffffffff


	//----- nvinfo : EIATTR_COOP_GROUP_INSTR_OFFSETS
	.align		4
.L_312:
        /*0900*/ 	.byte	0x04, 0x28
        /*0902*/ 	.short	(.L_314 - .L_313)


	//   ....[0]....
.L_313:
        /*0904*/ 	.word	0x00000050


	//   ....[1]....
        /*0908*/ 	.word	0x00000200


	//   ....[2]....
        /*090c*/ 	.word	0x00000230


	//   ....[3]....
        /*0910*/ 	.word	0x00000260


	//   ....[4]....
        /*0914*/ 	.word	0x00000290


	//   ....[5]....
        /*0918*/ 	.word	0x000002c0


	//   ....[6]....
        /*091c*/ 	.word	0x000002f0


	//   ....[7]....
        /*0920*/ 	.word	0x00000450


	//   ....[8]....
        /*0924*/ 	.word	0x00000490


	//   ....[9]....
        /*0928*/ 	.word	0x000004c0


	//   ....[10]....
        /*092c*/ 	.word	0x000004f0


	//   ....[11]....
        /*0930*/ 	.word	0x00000520


	//   ....[12]....
        /*0934*/ 	.word	0x00000550


	//   ....[13]....
        /*0938*/ 	.word	0x000005e0


	//   ....[14]....
        /*093c*/ 	.word	0x00000630


	//   ....[15]....
        /*0940*/ 	.word	0x00000650


	//   ....[16]....
        /*0944*/ 	.word	0x000006b0


	//   ....[17]....
        /*0948*/ 	.word	0x00002aa0


	//   ....[18]....
        /*094c*/ 	.word	0x00002ae0


	//   ....[19]....
        /*0950*/ 	.word	0x00002c20


	//   ....[20]....
        /*0954*/ 	.word	0x00002c50


	//   ....[21]....
        /*0958*/ 	.word	0x00002c80


	//   ....[22]....
        /*095c*/ 	.word	0x00002da0


	//   ....[23]....
        /*0960*/ 	.word	0x00002dc0


	//   ....[24]....
        /*0964*/ 	.word	0x00002e00


	//   ....[25]....
        /*0968*/ 	.word	0x00004770


	//   ....[26]....
        /*096c*/ 	.word	0x00004920


	//   ....[27]....
        /*0970*/ 	.word	0x00005210


	//   ....[28]....
        /*0974*/ 	.word	0x00005230


	//   ....[29]....
        /*0978*/ 	.word	0x00005390


	//   ....[30]....
        /*097c*/ 	.word	0x000053e0


	//   ....[31]....
        /*0980*/ 	.word	0x00007940


	//   ....[32]....
        /*0984*/ 	.word	0x00007c80


	//   ....[33]....
        /*0988*/ 	.word	0x000081f0


	//   ....[34]....
        /*098c*/ 	.word	0x00008210


	//   ....[35]....
        /*0990*/ 	.word	0x00008c80


	//   ....[36]....
        /*0994*/ 	.word	0x00008ca0


	//   ....[37]....
        /*0998*/ 	.word	0x0000b2a0


	//   ....[38]....
        /*099c*/ 	.word	0x0000b2c0


	//   ....[39]....
        /*09a0*/ 	.word	0x0000b8e0


	//   ....[40]....
        /*09a4*/ 	.word	0x0000b900


	//   ....[41]....
        /*09a8*/ 	.word	0x0000dda0


	//   ....[42]....
        /*09ac*/ 	.word	0x0000e0e0


	//   ....[43]....
        /*09b0*/ 	.word	0x0000e660


	//   ....[44]....
        /*09b4*/ 	.word	0x0000e680


	//   ....[45]....
        /*09b8*/ 	.word	0x0000f110


	//   ....[46]....
        /*09bc*/ 	.word	0x0000f130


	//   ....[47]....
        /*09c0*/ 	.word	0x00010430


	//   ....[48]....
        /*09c4*/ 	.word	0x00010480


	//   ....[49]....
        /*09c8*/ 	.word	0x000104a0


	//   ....[50]....
        /*09cc*/ 	.word	0x000104c0


	//   ....[51]....
        /*09d0*/ 	.word	0x00011da0


	//   ....[52]....
        /*09d4*/ 	.word	0x00011db0


	//   ....[53]....
        /*09d8*/ 	.word	0x00011dd0


	//   ....[54]....
        /*09dc*/ 	.word	0x00011df0


	//   ....[55]....
        /*09e0*/ 	.word	0x00012200


	//   ....[56]....
        /*09e4*/ 	.word	0x00012220


	//   ....[57]....
        /*09e8*/ 	.word	0x000123c0


	//   ....[58]....
        /*09ec*/ 	.word	0x000123d0


	//   ....[59]....
        /*09f0*/ 	.word	0x00012540


	//   ....[60]....
        /*09f4*/ 	.word	0x00012560


	//   ....[61]....
        /*09f8*/ 	.word	0x000126d0


	//   ....[62]....
        /*09fc*/ 	.word	0x000126e0


	//   ....[63]....
        /*0a00*/ 	.word	0x00012a60


	//   ....[64]....
        /*0a04*/ 	.word	0x00012a80


	//   ....[65]....
        /*0a08*/ 	.word	0x000136d0


	//   ....[66]....
        /*0a0c*/ 	.word	0x000136e0


	//   ....[67]....
        /*0a10*/ 	.word	0x00014740


	//   ....[68]....
        /*0a14*/ 	.word	0x00014760


	//   ....[69]....
        /*0a18*/ 	.word	0x00014910


	//   ....[70]....
        /*0a1c*/ 	.word	0x00014920


	//   ....[71]....
        /*0a20*/ 	.word	0x00014a90


	//   ....[72]....
        /*0a24*/ 	.word	0x00014ab0


	//   ....[73]....
        /*0a28*/ 	.word	0x00014c20


	//   ....[74]....
        /*0a2c*/ 	.word	0x00014c30


	//   ....[75]....
        /*0a30*/ 	.word	0x00014e60


	//   ....[76]....
        /*0a34*/ 	.word	0x00014e80


	//   ....[77]....
        /*0a38*/ 	.word	0x00014fb0


	//   ....[78]....
        /*0a3c*/ 	.word	0x00014ff0


	//   ....[79]....
        /*0a40*/ 	.word	0x00015020


	//   ....[80]....
        /*0a44*/ 	.word	0x00015050


	//   ....[81]....
        /*0a48*/ 	.word	0x00015080


	//   ....[82]....
        /*0a4c*/ 	.word	0x000150b0


	//   ....[83]....
        /*0a50*/ 	.word	0x00015210


	//   ....[84]....
        /*0a54*/ 	.word	0x00015250


	//   ....[85]....
        /*0a58*/ 	.word	0x00015280


	//   ....[86]....
        /*0a5c*/ 	.word	0x000152b0


	//   ....[87]....
        /*0a60*/ 	.word	0x000152e0


	//   ....[88]....
        /*0a64*/ 	.word	0x00015310


	//   ....[89]....
        /*0a68*/ 	.word	0x000153a0


	//   ....[90]....
        /*0a6c*/ 	.word	0x00015400


	//   ....[91]....
        /*0a70*/ 	.word	0x00015410


	//   ....[92]....
        /*0a74*/ 	.word	0x00015470


	//   ....[93]....
        /*0a78*/ 	.word	0x00015ee0


	//   ....[94]....
        /*0a7c*/ 	.word	0x00015f40


	//   ....[95]....
        /*0a80*/ 	.word	0x00015f90


	//   ....[96]....
        /*0a84*/ 	.word	0x00015fe0


	//   ....[97]....
        /*0a88*/ 	.word	0x00016030


	//   ....[98]....
        /*0a8c*/ 	.word	0x000160a0


	//   ....[99]....
        /*0a90*/ 	.word	0x000160e0


	//   ....[100]....
        /*0a94*/ 	.word	0x00016150


	//   ....[101]....
        /*0a98*/ 	.word	0x000161c0


	//   ....[102]....
        /*0a9c*/ 	.word	0x00016220


	//   ....[103]....
        /*0aa0*/ 	.word	0x00016280


	//   ....[104]....
        /*0aa4*/ 	.word	0x000162e0


	//   ....[105]....
        /*0aa8*/ 	.word	0x00016330


	//   ....[106]....
        /*0aac*/ 	.word	0x00016390


	//   ....[107]....
        /*0ab0*/ 	.word	0x00016400


	//   ....[108]....
        /*0ab4*/ 	.word	0x00016470


	//   ....[109]....
        /*0ab8*/ 	.word	0x000164d0


	//   ....[110]....
        /*0abc*/ 	.word	0x00016530


	//   ....[111]....
        /*0ac0*/ 	.word	0x00016590


	//   ....[112]....
        /*0ac4*/ 	.word	0x00016600


	//   ....[113]....
        /*0ac8*/ 	.word	0x00016660


	//   ....[114]....
        /*0acc*/ 	.word	0x000166c0


	//   ....[115]....
        /*0ad0*/ 	.word	0x00016720


	//   ....[116]....
        /*0ad4*/ 	.word	0x00016790


	//   ....[117]....
        /*0ad8*/ 	.word	0x000167f0


	//   ....[118]....
        /*0adc*/ 	.word	0x00016850


	//   ....[119]....
        /*0ae0*/ 	.word	0x000168b0


	//   ....[120]....
        /*0ae4*/ 	.word	0x00016920


	//   ....[121]....
        /*0ae8*/ 	.word	0x00016980


	//   ....[122]....
        /*0aec*/ 	.word	0x000169e0


	//   ....[123]....
        /*0af0*/ 	.word	0x00016a40


	//   ....[124]....
        /*0af4*/ 	.word	0x00016ab0


	//   ....[125]....
        /*0af8*/ 	.word	0x00016b10


	//   ....[126]....
        /*0afc*/ 	.word	0x00016b70


	//   ....[127]....
        /*0b00*/ 	.word	0x00016bd0


	//   ....[128]....
        /*0b04*/ 	.word	0x00016c40


	//   ....[129]....
        /*0b08*/ 	.word	0x00016c90


	//   ....[130]....
        /*0b0c*/ 	.word	0x00016cd0


	//   ....[131]....
        /*0b10*/ 	.word	0x00016d20


	//   ....[132]....
        /*0b14*/ 	.word	0x00016d70


	//   ....[133]....
        /*0b18*/ 	.word	0x00016dc0


	//   ....[134]....
        /*0b1c*/ 	.word	0x00016e30


	//   ....[135]....
        /*0b20*/ 	.word	0x00016e70


	//   ....[136]....
        /*0b24*/ 	.word	0x00016ec0


	//   ....[137]....
        /*0b28*/ 	.word	0x00016f10


	//   ....[138]....
        /*0b2c*/ 	.word	0x00016f60


	//   ....[139]....
        /*0b30*/ 	.word	0x00016fb0


	//   ....[140]....
        /*0b34*/ 	.word	0x00017020


	//   ....[141]....
        /*0b38*/ 	.word	0x00017060


	//   ....[142]....
        /*0b3c*/ 	.word	0x000170d0


	//   ....[143]....
        /*0b40*/ 	.word	0x00017130


	//   ....[144]....
        /*0b44*/ 	.word	0x00017190


	//----- nvinfo : EIATTR_EXIT_INSTR_OFFSETS
	.align		4
.L_314:
        /*0b48*/ 	.byte	0x04, 0x1c
        /*0b4a*/ 	.short	(.L_316 - .L_315)


	//   ....[0]....
.L_315:
        /*0b4c*/ 	.word	0x000010d0


	//   ....[1]....
        /*0b50*/ 	.word	0x00015ea0


	//----- nvinfo : EIATTR_MAX_THREADS
	.align		4
.L_316:
        /*0b54*/ 	.byte	0x04, 0x05
        /*0b56*/ 	.short	(.L_318 - .L_317)
.L_317:
        /*0b58*/ 	.word	0x00000100
        /*0b5c*/ 	.word	0x00000001
        /*0b60*/ 	.word	0x00000001


	//----- nvinfo : EIATTR_CRS_STACK_SIZE
	.align		4
.L_318:
        /*0b64*/ 	.byte	0x04, 0x1e
        /*0b66*/ 	.short	(.L_320 - .L_319)
.L_319:
        /*0b68*/ 	.word	0x00000000
.L_320:


//--------------------- .nv.info._ZN7cutlass13device_kernelIN5flash19enable_sm80_to_sm89INS1_16FlashAttnFwdSm80INS1_25CollectiveMainloopFwdSm80ILi8ELi1ELb0EN4cute5tupleIJNS5_1CILi128EEENS7_ILi32EEENS7_ILi256EEEEEELi256ENS_6half_tEfNS_4arch4Sm80ELb0ELb1ELb0ELb1ELb0ELb1ELb1ELb1EEENS1_21CollectiveEpilogueFwdINS6_IJS8_SA_S9_EEENS6_IJNS7_ILi1EEESI_SI_EEESC_SE_Li256ELb1ELb1ELb1ELb0EEENS1_36VarlenDynamicPersistentTileSchedulerILi128ELi32ELi256ELi256ELb1ELb1ELb0ELb1ELb0ELb1EEEEEEEEEvNT_6ParamsE --------------------------
	.section	.nv.info._ZN7cutlass13device_kernelIN5flash19enable_sm80_to_sm89INS1_16FlashAttnFwdSm80INS1_25CollectiveMainloopFwdSm80ILi8ELi1ELb0EN4cute5tupleIJNS5_1CILi128EEENS7_ILi32EEENS7_ILi256EEEEEELi256ENS_6half_tEfNS_4arch4Sm80ELb0ELb1ELb0ELb1ELb0ELb1ELb1ELb1EEENS1_21CollectiveEpilogueFwdINS6_IJS8_SA_S9_EEENS6_IJNS7_ILi1EEESI_SI_EEESC_SE_Li256ELb1ELb1ELb1ELb0EEENS1_36VarlenDynamicPersistentTileSchedulerILi128ELi32ELi256ELi256ELb1ELb1ELb0ELb1ELb0ELb1EEEEEEEEEvNT_6ParamsE,"",@"SHT_CUDA_INFO"
	.sectionflags	@""
	.align	4


	//----- nvinfo : EIATTR_CUDA_API_VERSION
	.align		4
        /*0000*/ 	.byte	0x04, 0x37
        /*0002*/ 	.short	(.L_322 - .L_321)
.L_321:
        /*0004*/ 	.word	0x00000082


	//----- nvinfo : EIATTR_SW2861232_WAR
	.align		4
.L_322:
        /*0008*/ 	.byte	0x01, 0x35
	.zero		2


	//----- nvinfo : EIATTR_PARAM_CBANK
	.align		4
        /*000c*/ 	.byte	0x04, 0x0a
        /*000e*/ 	.short	(.L_324 - .L_323)
	.align		4
.L_323:
        /*0010*/ 	.word	index@(.nv.constant0._ZN7cutlass13device_kernelIN5flash19enable_sm80_to_sm89INS1_16FlashAttnFwdSm80INS1_25CollectiveMainloopFwdSm80ILi8ELi1ELb0EN4cute5tupleIJNS5_1CILi128EEENS7_ILi32EEENS7_ILi256EEEEEELi256ENS_6half_tEfNS_4arch4Sm80ELb0ELb1ELb0ELb1ELb0ELb1ELb1ELb1EEENS1_21CollectiveEpilogueFwdINS6_IJS8_SA_S9_EEENS6_IJNS7_ILi1EEESI_SI_EEESC_SE_Li256ELb1ELb1ELb1ELb0EEENS1_36VarlenDynamicPersistentTileSchedulerILi128ELi32ELi256ELi256ELb1ELb1ELb0ELb1ELb0ELb1EEEEEEEEEvNT_6ParamsE)
        /*0014*/ 	.short	0x0160
        /*0016*/ 	.short	0x0438


	//----- nvinfo : EIATTR_CBANK_PARAM_SIZE
	.align		4
.L_324:
        /*0018*/ 	.byte	0x03, 0x19
        /*001a*/ 	.short	0x0438


	//----- nvinfo : EIATTR_KPARAM_INFO
	.align		4
        /*001c*/ 	.byte	0x04, 0x17
        /*001e*/ 	.short	(.L_326 - .L_325)
.L_325:
        /*0020*/ 	.word	0x00000000
        /*0024*/ 	.short	0x0000
        /*0026*/ 	.short	0x0000
        /*0028*/ 	.byte	0x00, 0xf0, 0xe1, 0x10


	//----- nvinfo : EIATTR_MAXREG_COUNT
	.align		4
.L_326:
        /*002c*/ 	.byte	0x03, 0x1b
        /*002e*/ 	.short	0x00ff


	//----- nvinfo : EIATTR_NUM_BARRIERS
	.align		4
        /*0030*/ 	.byte	0x02, 0x4c
        /*0032*/ 	.byte	0x06
	.zero		1


	//----- nvinfo : EIATTR_ANNOTATIONS
	.align		4
        /*0034*/ 	.byte	0x04, 0x55
        /*0036*/ 	.short	(.L_328 - .L_327)


	//   ....[0]....
.L_327:
        /*0038*/ 	.word	0x00000001
        /*003c*/ 	.byte	0x70, 0x00, 0x00, 0x00, 0x01, 0x00, 0x00, 0x00, 0xc0, 0x14, 0x00, 0x00, 0x01, 0x00, 0x00, 0x00
        /*004c*/ 	.byte	0x10, 0xa3, 0x01, 0x00, 0x01, 0x00, 0x00, 0x00, 0x10, 0xd9, 0x01, 0x00


	//----- nvinfo : EIATTR_MERCURY_ISA_VERSION
	.align		4
.L_328:
        /*0058*/ 	.byte	0x03, 0x5f
        /*005a*/ 	.short	0x0000


	//----- nvinfo : EIATTR_INT_WARP_WIDE_INSTR_OFFSETS
	.align		4
        /*005c*/ 	.byte	0x04, 0x31
        /*005e*/ 	.short	(.L_330 - .L_329)


	//   ....[0]....
.L_329:
        /*0060*/ 	.word	0x000198a0


	//   ....[1]....
        /*0064*/ 	.word	0x00019920


	//----- nvinfo : EIATTR_COOP_GROUP_MASK_REGIDS
	.align		4
.L_330:
        /*0068*/ 	.byte	0x04, 0x29
        /*006a*/ 	.short	(.L_332 - .L_331)


	//   ....[0]....
.L_331:
        /*006c*/ 	.word	0xffffffff


	//   ....[1]....
        /*0070*/ 	.word	0xffffffff


	//   ....[2]....
        /*0074*/ 	.word	0xffffffff


	//   ....[3]....
        /*0078*/ 	.word	0xffffffff


	//   ....[4]....
        /*007c*/ 	.word	0xffffffff


	//   ....[5]....
        /*0080*/ 	.word	0xffffffff


	//   ....[6]....
        /*0084*/ 	.word	0xffffffff


	//   ....[7]....
        /*0088*/ 	.word	0xffffffff


	//   ....[8]....
        /*008c*/ 	.word	0xffffffff


	//   ....[9]....
        /*0090*/ 	.word	0xffffffff


	//   ....[10]....
        /*0094*/ 	.word	0xffffffff


	//   ....[11]....
        /*0098*/ 	.word	0xffffffff


	//   ....[12]....
        /*009c*/ 	.word	0xffffffff


	//   ....[13]....
        /*00a0*/ 	.word	0xffffffff


	//   ....[14]....
        /*00a4*/ 	.word	0xffffffff


	//   ....[15]....
        /*00a8*/ 	.word	0xffffffff


	//   ....[16]....
        /*00ac*/ 	.word	0xffffffff


	//   ....[17]....
        /*00b0*/ 	.word	0xffffffff


	//   ....[18]....
        /*00b4*/ 	.word	0xffffffff


	//   ....[19]....
        /*00b8*/ 	.word	0xffffffff


	//   ....[20]....
        /*00bc*/ 	.word	0xffffffff


	//   ....[21]....
        /*00c0*/ 	.word	0xffffffff


	//   ....[22]....
        /*00c4*/ 	.word	0xffffffff


	//   ....[23]....
        /*00c8*/ 	.word	0xffffffff


	//   ....[24]....
        /*00cc*/ 	.word	0xffffffff


	//   ....[25]....
        /*00d0*/ 	.word	0xffffffff


	//   ....[26]....
        /*00d4*/ 	.word	0xffffffff


	//   ....[27]....
        /*00d8*/ 	.word	0xffffffff


	//   ....[28]....
        /*00dc*/ 	.word	0xffffffff


	//   ....[29]....
        /*00e0*/ 	.word	0xffffffff


	//   ....[30]....
        /*00e4*/ 	.word	0xffffffff


	//   ....[31]....
        /*00e8*/ 	.word	0xffffffff


	//   ....[32]....
        /*00ec*/ 	.word	0xffffffff


	//   ....[33]....
        /*00f0*/ 	.word	0xffffffff


	//   ....[34]....
        /*00f4*/ 	.word	0xffffffff


	//   ....[35]....
        /*00f8*/ 	.word	0xffffffff


	//   ....[36]....
        /*00fc*/ 	.word	0xffffffff


	//   ....[37]....
        /*0100*/ 	.word	0xffffffff


	//   ....[38]....
        /*0104*/ 	.word	0xffffffff


	//   ....[39]....
        /*0108*/ 	.word	0xffffffff


	//   ....[40]....
        /*010c*/ 	.word	0xffffffff


	//   ....[41]....
        /*0110*/ 	.word	0xffffffff


	//   ....[42]....
        /*0114*/ 	.word	0xffffffff


	//   ....[43]....
        /*0118*/ 	.word	0xffffffff


	//   ....[44]....
        /*011c*/ 	.word	0xffffffff


	//   ....[45]....
        /*0120*/ 	.word	0xffffffff


	//   ....[46]....
        /*0124*/ 	.word	0xffffffff


	//   ....[47]....
        /*0128*/ 	.word	0xffffffff


	//   ....[48]....
        /*012c*/ 	.word	0xffffffff


	//   ....[49]....
        /*0130*/ 	.word	0xffffffff


	//   ....[50]....
        /*0134*/ 	.word	0xffffffff


	//   ....[51]....
        /*0138*/ 	.word	0xffffffff


	//   ....[52]....
        /*013c*/ 	.word	0xffffffff


	//   ....[53]....
        /*0140*/ 	.word	0xffffffff


	//   ....[54]....
        /*0144*/ 	.word	0xffffffff


	//   ....[55]....
        /*0148*/ 	.word	0xffffffff


	//   ....[56]....
        /*014c*/ 	.word	0xffffffff


	//   ....[57]....
        /*0150*/ 	.word	0xffffffff


	//   ....[58]....
        /*0154*/ 	.word	0xffffffff


	//   ....[59]....
        /*0158*/ 	.word	0xffffffff


	//   ....[60]....
        /*015c*/ 	.word	0xffffffff


	//   ....[61]....
        /*0160*/ 	.word	0xffffffff


	//   ....[62]....
        /*0164*/ 	.word	0xffffffff


	//   ....[63]....
        /*0168*/ 	.word	0xffffffff


	//   ....[64]....
        /*016c*/ 	.word	0xffffffff


	//   ....[65]....
        /*0170*/ 	.word	0xffffffff


	//   ....[66]....
        /*0174*/ 	.word	0xffffffff


	//   ....[67]....
        /*0178*/ 	.word	0xffffffff


	//   ....[68]....
        /*017c*/ 	.word	0xffffffff


	//   ....[69]....
        /*0180*/ 	.word	0xffffffff


	//   ....[70]....
        /*0184*/ 	.word	0xffffffff


	//   ....[71]....
        /*0188*/ 	.word	0xffffffff


	//   ....[72]....
        /*018c*/ 	.word	0xffffffff


	//   ....[73]....
        /*0190*/ 	.word	0xffffffff


	//   ....[74]....
        /*0194*/ 	.word	0xffffffff


	//   ....[75]....
        /*0198*/ 	.word	0xffffffff


	//   ....[76]....
        /*019c*/ 	.word	0xffffffff


	//   ....[77]....
        /*01a0*/ 	.word	0xffffffff


	//   ....[78]....
        /*01a4*/ 	.word	0xffffffff


	//   ....[79]....
        /*01a8*/ 	.word	0xffffffff


	//   ....[80]....
        /*01ac*/ 	.word	0xffffffff


	//   ....[81]....
        /*01b0*/ 	.word	0xffffffff


	//   ....[82]....
        /*01b4*/ 	.word	0xffffffff


	//   ....[83]....
        /*01b8*/ 	.word	0xffffffff


	//   ....[84]....
        /*01bc*/ 	.word	0xffffffff


	//   ....[85]....
        /*01c0*/ 	.word	0xffffffff


	//   ....[86]....
        /*01c4*/ 	.word	0xffffffff


	//   ....[87]....
        /*01c8*/ 	.word	0xffffffff


	//   ....[88]....
        /*01cc*/ 	.word	0xffffffff


	//   ....[89]....
        /*01d0*/ 	.word	0xffffffff


	//   ....[90]....
        /*01d4*/ 	.word	0xffffffff


	//   ....[91]....
        /*01d8*/ 	.word	0xffffffff


	//   ....[92]....
        /*01dc*/ 	.word	0xffffffff


	//   ....[93]....
        /*01e0*/ 	.word	0xffffffff


	//   ....[94]....
        /*01e4*/ 	.word	0xffffffff


	//   ....[95]....
        /*01e8*/ 	.word	0xffffffff


	//   ....[96]....
        /*01ec*/ 	.word	0xffffffff


	//   ....[97]....
        /*01f0*/ 	.word	0xffffffff


	//   ....[98]....
        /*01f4*/ 	.word	0xffffffff


	//   ....[99]....
        /*01f8*/ 	.word	0xffffffff


	//   ....[100]....
        /*01fc*/ 	.word	0xffffffff


	//   ....[101]....
        /*0200*/ 	.word	0xffffffff


	//   ....[102]....
        /*0204*/ 	.word	0xffffffff


	//   ....[103]....
        /*0208*/ 	.word	0xffffffff


	//   ....[104]....
        /*020c*/ 	.word	0xffffffff


	//   ....[105]....
        /*0210*/ 	.word	0xffffffff


	//   ....[106]....
        /*0214*/ 	.word	0xffffffff


	//   ....[107]....
        /*0218*/ 	.word	0xffffffff


	//   ....[108]....
        /*021c*/ 	.word	0xffffffff


	//   ....[109]....
        /*0220*/ 	.word	0xffffffff


	//   ....[110]....
        /*0224*/ 	.word	0xffffffff


	//   ....[111]....
        /*0228*/ 	.word	0xffffffff


	//   ....[112]....
        /*022c*/ 	.word	0xffffffff


	//   ....[113]....
        /*0230*/ 	.word	0xffffffff


	//   ....[114]....
        /*0234*/ 	.word	0xffffffff


	//   ....[115]....
        /*0238*/ 	.word	0xffffffff


	//   ....[116]....
        /*023c*/ 	.word	0xffffffff


	//   ....[117]....
        /*0240*/ 	.word	0xffffffff


	//   ....[118]....
        /*0244*/ 	.word	0xffffffff


	//   ....[119]....
        /*0248*/ 	.word	0xffffffff


	//   ....[120]....
        /*024c*/ 	.word	0xffffffff


	//   ....[121]....
        /*0250*/ 	.word	0xffffffff


	//   ....[122]....
        /*0254*/ 	.word	0xffffffff


	//   ....[123]....
        /*0258*/ 	.word	0xffffffff


	//   ....[124]....
        /*025c*/ 	.word	0xffffffff


	//   ....[125]....
        /*0260*/ 	.word	0xffffffff


	//   ....[126]....
        /*0264*/ 	.word	0xffffffff


	//   ....[127]....
        /*0268*/ 	.word	0xffffffff


	//   ....[128]....
        /*026c*/ 	.word	0xffffffff


	//   ....[129]....
        /*0270*/ 	.word	0xffffffff


	//   ....[130]....
        /*0274*/ 	.word	0xffffffff


	//   ....[131]....
        /*0278*/ 	.word	0xffffffff


	//   ....[132]....
        /*027c*/ 	.word	0xffffffff


	//   ....[133]....
        /*0280*/ 	.word	0xffffffff


	//   ....[134]....
        /*0284*/ 	.word	0xffffffff


	//   ....[135]....
        /*0288*/ 	.word	0xffffffff


	//   ....[136]....
        /*028c*/ 	.word	0xffffffff


	//   ....[137]....
        /*0290*/ 	.word	0xffffffff


	//   ....[138]....
        /*0294*/ 	.word	0xffffffff


	//   ....[139]....
        /*0298*/ 	.word	0xffffffff


	//   ....[140]....
        /*029c*/ 	.word	0xffffffff


	//   ....[141]....
        /*02a0*/ 	.word	0xffffffff


	//   ....[142]....
        /*02a4*/ 	.word	0xffffffff


	//   ....[143]....
        /*02a8*/ 	.word	0xffffffff


	//   ....[144]....
        /*02ac*/ 	.word	0xffffffff


	//   ....[145]....
        /*02b0*/ 	.word	0xffffffff


	//   ....[146]....
        /*02b4*/ 	.word	0xffffffff


	//   ....[147]....
        /*02b8*/ 	.word	0xffffffff


	//   ....[148]....
        /*02bc*/ 	.word	0xffffffff


	//   ....[149]....
        /*02c0*/ 	.word	0xffffffff


	//   ....[150]....
        /*02c4*/ 	.word	0xffffffff


	//   ....[151]....
        /*02c8*/ 	.word	0xffffffff


	//   ....[152]....
        /*02cc*/ 	.word	0xffffffff


	//   ....[153]....
        /*02d0*/ 	.word	0xffffffff


	//   ....[154]....
        /*02d4*/ 	.word	0xffffffff


	//   ....[155]....
        /*02d8*/ 	.word	0xffffffff


	//   ....[156]....
        /*02dc*/ 	.word	0xffffffff


	//   ....[157]....
        /*02e0*/ 	.word	0xffffffff


	//   ....[158]....
        /*02e4*/ 	.word	0xffffffff


	//   ....[159]....
        /*02e8*/ 	.word	0xffffffff


	//   ....[160]....
        /*02ec*/ 	.word	0xffffffff


	//   ....[161]....
        /*02f0*/ 	.word	0xffffffff


	//   ....[162]....
        /*02f4*/ 	.word	0xffffffff


	//   ....[163]....
        /*02f8*/ 	.word	0xffffffff


	//   ....[164]....
        /*02fc*/ 	.word	0xffffffff


	//   ....[165]....
        /*0300*/ 	.word	0xffffffff


	//   ....[166]....
        /*0304*/ 	.word	0xffffffff


	//   ....[167]....
        /*0308*/ 	.word	0xffffffff


	//   ....[168]....
        /*030c*/ 	.word	0xffffffff


	//   ....[169]....
        /*0310*/ 	.word	0xffffffff


	//   ....[170]....
        /*0314*/ 	.word	0xffffffff


	//   ....[171]....
        /*0318*/ 	.word	0xffffffff


	//   ....[172]....
        /*031c*/ 	.word	0xffffffff


	//   ....[173]....
        /*0320*/ 	.word	0xffffffff


	//   ....[174]....
        /*0324*/ 	.word	0xffffffff


	//   ....[175]....
        /*0328*/ 	.word	0xffffffff


	//   ....[176]....
        /*032c*/ 	.word	0xffffffff


	//   ....[177]....
        /*0330*/ 	.word	0xffffffff


	//   ....[178]....
        /*0334*/ 	.word	0xffffffff


	//   ....[179]....
        /*0338*/ 	.word	0xffffffff


	//   ....[180]....
        /*033c*/ 	.word	0xffffffff


	//   ....[181]....
        /*0340*/ 	.word	0xffffffff


	//   ....[182]....
        /*0344*/ 	.word	0xffffffff


	//   ....[183]....
        /*0348*/ 	.word	0xffffffff


	//   ....[184]....
        /*034c*/ 	.word	0xffffffff


	//----- nvinfo : EIATTR_COOP_GROUP_INSTR_OFFSETS
	.align		4
.L_332:
        /*0350*/ 	.byte	0x04, 0x28
        /*0352*/ 	.short	(.L_334 - .L_333)


	//   ....[0]....
.L_333:
        /*0354*/ 	.word	0x00000050


	//   ....[1]....
        /*0358*/ 	.word	0x000001f0


	//   ....[2]....
        /*035c*/ 	.word	0x00000220


	//   ....[3]....
        /*0360*/ 	.word	0x00000250


	//   ....[4]....
        /*0364*/ 	.word	0x00000280


	//   ....[5]....
        /*0368*/ 	.word	0x000002b0


	//   ....[6]....
        /*036c*/ 	.word	0x000002e0


	//   ....[7]....
        /*0370*/ 	.word	0x00000450


	//   ....[8]....
        /*0374*/ 	.word	0x00000490


	//   ....[9]....
        /*0378*/ 	.word	0x000004c0


	//   ....[10]....
        /*037c*/ 	.word	0x000004f0


	//   ....[11]....
        /*0380*/ 	.word	0x00000520


	//   ....[12]....
        /*0384*/ 	.word	0x00000550


	//   ....[13]....
        /*0388*/ 	.word	0x000005e0


	//   ....[14]....
        /*038c*/ 	.word	0x00000620


	//   ....[15]....
        /*0390*/ 	.word	0x00000640


	//   ....[16]....
        /*0394*/ 	.word	0x000006a0


	//   ....[17]....
        /*0398*/ 	.word	0x00006bb0


	//   ....[18]....
        /*039c*/ 	.word	0x00006bd0


	//   ....[19]....
        /*03a0*/ 	.word	0x00006dc0


	//   ....[20]....
        /*03a4*/ 	.word	0x00006dd0


	//   ....[21]....
        /*03a8*/ 	.word	0x00006f60


	//   ....[22]....
        /*03ac*/ 	.word	0x00006f80


	//   ....[23]....
        /*03b0*/ 	.word	0x00007110


	//   ....[24]....
        /*03b4*/ 	.word	0x00007120


	//   ....[25]....
        /*03b8*/ 	.word	0x00007780


	//   ....[26]....
        /*03bc*/ 	.word	0x000077a0


	//   ....[27]....
        /*03c0*/ 	.word	0x000077c0


	//   ....[28]....
        /*03c4*/ 	.word	0x000077d0


	//   ....[29]....
        /*03c8*/ 	.word	0x00007c60


	//   ....[30]....
        /*03cc*/ 	.word	0x00007ca0


	//   ....[31]....
        /*03d0*/ 	.word	0x00007ce0


	//   ....[32]....
        /*03d4*/ 	.word	0x00007d20


	//   ....[33]....
        /*03d8*/ 	.word	0x000081f0


	//   ....[34]....
        /*03dc*/ 	.word	0x00008230


	//   ....[35]....
        /*03e0*/ 	.word	0x00008270


	//   ....[36]....
        /*03e4*/ 	.word	0x000082b0


	//   ....[37]....
        /*03e8*/ 	.word	0x00008730


	//   ....[38]....
        /*03ec*/ 	.word	0x00008780


	//   ....[39]....
        /*03f0*/ 	.word	0x000087c0


	//   ....[40]....
        /*03f4*/ 	.word	0x00008800


	//   ....[41]....
        /*03f8*/ 	.word	0x0000bd70


	//   ....[42]....
        /*03fc*/ 	.word	0x0000bd90


	//   ....[43]....
        /*0400*/ 	.word	0x0000bdb0


	//   ....[44]....
        /*0404*/ 	.word	0x0000bdc0


	//   ....[45]....
        /*0408*/ 	.word	0x0000bfc0


	//   ....[46]....
        /*040c*/ 	.word	0x0000c000


	//   ....[47]....
        /*0410*/ 	.word	0x0000c110


	//   ....[48]....
        /*0414*/ 	.word	0x0000c190


	//   ....[49]....
        /*0418*/ 	.word	0x0000c450


	//   ....[50]....
        /*041c*/ 	.word	0x0000c560


	//   ....[51]....
        /*0420*/ 	.word	0x0000c5c0


	//   ....[52]....
        /*0424*/ 	.word	0x0000c600


	//   ....[53]....
        /*0428*/ 	.word	0x0000c8a0


	//   ....[54]....
        /*042c*/ 	.word	0x0000c940


	//   ....[55]....
        /*0430*/ 	.word	0x0000c9b0


	//   ....[56]....
        /*0434*/ 	.word	0x0000ca70


	//   ....[57]....
        /*0438*/ 	.word	0x00011010


	//   ....[58]....
        /*043c*/ 	.word	0x00011230


	//   ....[59]....
        /*0440*/ 	.word	0x00011710


	//   ....[60]....
        /*0444*/ 	.word	0x000118c0


	//   ....[61]....
        /*0448*/ 	.word	0x00011920


	//   ....[62]....
        /*044c*/ 	.word	0x000119c0


	//   ....[63]....
        /*0450*/ 	.word	0x00012790


	//   ....[64]....
        /*0454*/ 	.word	0x00013040


	//   ....[65]....
        /*0458*/ 	.word	0x000134b0


	//   ....[66]....
        /*045c*/ 	.word	0x00013600


	//   ....[67]....
        /*0460*/ 	.word	0x00013630


	//   ....[68]....
        /*0464*/ 	.word	0x00013680


	//   ....[69]....
        /*0468*/ 	.word	0x00015660


	//   ....[70]....
        /*046c*/ 	.word	0x00015680


	//   ....[71]....
        /*0470*/ 	.word	0x000156a0


	//   ....[72]....
        /*0474*/ 	.word	0x000156c0


	//   ....[73]....
        /*0478*/ 	.word	0x00016cf0


	//   ....[74]....
        /*047c*/ 	.word	0x00017570


	//   ....[75]....
        /*0480*/ 	.word	0x000179e0


	//   ....[76]....
        /*0484*/ 	.word	0x00017ae0


	//   ....[77]....
        /*0488*/ 	.word	0x00017b40


	//   ....[78]....
        /*048c*/ 	.word	0x00017be0


	//   ....[79]....
        /*0490*/ 	.word	0x00018e80


	//   ....[80]....
        /*0494*/ 	.word	0x00018eb0


	//   ....[81]....
        /*0498*/ 	.word	0x00018ec0


	//   ....[82]....
        /*049c*/ 	.word	0x00018ef0


	//   ....[83]....
        /*04a0*/ 	.word	0x0001a670


	//   ....[84]....
        /*04a4*/ 	.word	0x0001a6a0


	//   ....[85]....
        /*04a8*/ 	.word	0x0001a6b0


	//   ....[86]....
        /*04ac*/ 	.word	0x0001a6c0


	//   ....[87]....
        /*04b0*/ 	.word	0x0001aa80


	//   ....[88]....
        /*04b4*/ 	.word	0x0001aaa0


	//   ....[89]....
        /*04b8*/ 	.word	0x0001ac70


	//   ....[90]....
        /*04bc*/ 	.word	0x0001ac80


	//   ....[91]....
        /*04c0*/ 	.word	0x0001adf0


	//   ....[92]....
        /*04c4*/ 	.word	0x0001ae10


	//   ....[93]....
        /*04c8*/ 	.word	0x0001af80


	//   ....[94]....
        /*04cc*/ 	.word	0x0001af90


	//   ....[95]....
        /*04d0*/ 	.word	0x0001b2f0


	//   ....[96]....
        /*04d4*/ 	.word	0x0001b310


	//   ....[97]....
        /*04d8*/ 	.word	0x0001bf40


	//   ....[98]....
        /*04dc*/ 	.word	0x0001bf50


	//   ....[99]....
        /*04e0*/ 	.word	0x0001d2a0


	//   ....[100]....
        /*04e4*/ 	.word	0x0001d2c0


	//   ....[101]....
        /*04e8*/ 	.word	0x0001d4a0


	//   ....[102]....
        /*04ec*/ 	.word	0x0001d4b0


	//   ....[103]....
        /*04f0*/ 	.word	0x0001d620


	//   ....[104]....
        /*04f4*/ 	.word	0x0001d640


	//   ....[105]....
        /*04f8*/ 	.word	0x0001d7b0


	//   ....[106]....
        /*04fc*/ 	.word	0x0001d7c0


	//   ....[107]....
        /*0500*/ 	.word	0x0001d9d0


	//   ....[108]....
        /*0504*/ 	.word	0x0001d9f0


	//   ....[109]....
        /*0508*/ 	.word	0x0001db10


	//   ....[110]....
        /*050c*/ 	.word	0x0001db50


	//   ....[111]....
        /*0510*/ 	.word	0x0001db80


	//   ....[112]....
        /*0514*/ 	.word	0x0001dbb0


	//   ....[113]....
        /*0518*/ 	.word	0x0001dbe0


	//   ....[114]....
        /*051c*/ 	.word	0x0001dc10


	//   ....[115]....
        /*0520*/ 	.word	0x0001dd60


	//   ....[116]....
        /*0524*/ 	.word	0x0001dda0


	//   ....[117]....
        /*0528*/ 	.word	0x0001ddd0


	//   ....[118]....
        /*052c*/ 	.word	0x0001de00


	//   ....[119]....
        /*0530*/ 	.word	0x0001de30


	//   ....[120]....
        /*0534*/ 	.word	0x0001de60


	//   ....[121]....
        /*0538*/ 	.word	0x0001def0


	//   ....[122]....
        /*053c*/ 	.word	0x0001df30


	//   ....[123]....
        /*0540*/ 	.word	0x0001df40


	//   ....[124]....
        /*0544*/ 	.word	0x0001dfa0


	//   ....[125]....
        /*0548*/ 	.word	0x0001e970


	//   ....[126]....
        /*054c*/ 	.word	0x0001e9d0


	//   ....[127]....
        /*0550*/ 	.word	0x0001ea20


	//   ....[128]....
        /*0554*/ 	.word	0x0001ea70


	//   ....[129]....
        /*0558*/ 	.word	0x0001eac0


	//   ....[130]....
        /*055c*/ 	.word	0x0001eb30


	//   ....[131]....
        /*0560*/ 	.word	0x0001eb80


	//   ....[132]....
        /*0564*/ 	.word	0x0001ebf0


	//   ....[133]....
        /*0568*/ 	.word	0x0001ec60


	//   ....[134]....
        /*056c*/ 	.word	0x0001ecc0


	//   ....[135]....
        /*0570*/ 	.word	0x0001ed30


	//   ....[136]....
        /*0574*/ 	.word	0x0001eda0


	//   ....[137]....
        /*0578*/ 	.word	0x0001ee10


	//   ....[138]....
        /*057c*/ 	.word	0x0001ee70


	//   ....[139]....
        /*0580*/ 	.word	0x0001eee0


	//   ....[140]....
        /*0584*/ 	.word	0x0001ef50


	//   ....[141]....
        /*0588*/ 	.word	0x0001efc0


	//   ....[142]....
        /*058c*/ 	.word	0x0001f020


	//   ....[143]....
        /*0590*/ 	.word	0x0001f080


	//   ....[144]....
        /*0594*/ 	.word	0x0001f0e0


	//   ....[145]....
        /*0598*/ 	.word	0x0001f130


	//   ....[146]....
        /*059c*/ 	.word	0x0001f180


	//   ....[147]....
        /*05a0*/ 	.word	0x0001f1f0


	//   ....[148]....
        /*05a4*/ 	.word	0x0001f260


	//   ....[149]....
        /*05a8*/ 	.word	0x0001f2d0


	//   ....[150]....
        /*05ac*/ 	.word	0x0001f330


	//   ....[151]....
        /*05b0*/ 	.word	0x0001f3a0


	//   ....[152]....
        /*05b4*/ 	.word	0x0001f410


	//   ....[153]....
        /*05b8*/ 	.word	0x0001f480


	//   ....[154]....
        /*05bc*/ 	.word	0x0001f4e0


	//   ....[155]....
        /*05c0*/ 	.word	0x0001f550


	//   ....[156]....
        /*05c4*/ 	.word	0x0001f5c0


	//   ....[157]....
        /*05c8*/ 	.word	0x0001f630


	//   ....[158]....
        /*05cc*/ 	.word	0x0001f690


	//   ....[159]....
        /*05d0*/ 	.word	0x0001f700


	//   ....[160]....
        /*05d4*/ 	.word	0x0001f770


	//   ....[161]....
        /*05d8*/ 	.word	0x0001f7e0


	//   ....[162]....
        /*05dc*/ 	.word	0x0001f840


	//   ....[163]....
        /*05e0*/ 	.word	0x0001f8b0


	//   ....[164]....
        /*05e4*/ 	.word	0x0001f920


	//   ....[165]....
        /*05e8*/ 	.word	0x0001f990


	//   ....[166]....
        /*05ec*/ 	.word	0x0001f9f0


	//   ....[167]....
        /*05f0*/ 	.word	0x0001fa60


	//   ....[168]....
        /*05f4*/ 	.word	0x0001fad0


	//   ....[169]....
        /*05f8*/ 	.word	0x0001fb20


	//   ....[170]....
        /*05fc*/ 	.word	0x0001fb60


	//   ....[171]....
        /*0600*/ 	.word	0x0001fbb0


	//   ....[172]....
        /*0604*/ 	.word	0x0001fc00


	//   ....[173]....
        /*0608*/ 	.word	0x0001fc50


	//   ....[174]....
        /*060c*/ 	.word	0x0001fcc0


	//   ....[175]....
        /*0610*/ 	.word	0x0001fd10


	//   ....[176]....
        /*0614*/ 	.word	0x0001fd60


	//   ....[177]....
        /*0618*/ 	.word	0x0001fdb0


	//   ....[178]....
        /*061c*/ 	.word	0x0001fe00


	//   ....[179]....
        /*0620*/ 	.word	0x0001fe50


	//   ....[180]....
        /*0624*/ 	.word	0x0001fec0


	//   ....[181]....
        /*0628*/ 	.word	0x0001ff10


	//   ....[182]....
        /*062c*/ 	.word	0x0001ff80


	//   ....[183]....
        /*0630*/ 	.word	0x0001ffe0


	//   ....[184]....
        /*0634*/ 	.word	0x00020050


	//----- nvinfo : EIATTR_EXIT_INSTR_OFFSETS
	.align		4
.L_334:
        /*0638*/ 	.byte	0x04, 0x1c
        /*063a*/ 	.short	(.L_336 - .L_335)


	//   ....[0]....
.L_335:
        /*063c*/ 	.word	0x00001000


	//   ....[1]....
        /*0640*/ 	.word	0x0001e930


	//----- nvinfo : EIATTR_MAX_THREADS
	.align		4
.L_336:
        /*0644*/ 	.byte	0x04, 0x05
        /*0646*/ 	.short	(.L_338 - .L_337)
.L_337:
        /*0648*/ 	.word	0x00000100
        /*064c*/ 	.word	0x00000001
        /*0650*/ 	.word	0x00000001


	//----- nvinfo : EIATTR_CRS_STACK_SIZE
	.align		4
.L_338:
        /*0654*/ 	.byte	0x04, 0x1e
        /*0656*/ 	.short	(.L_340 - .L_339)
.L_339:
        /*0658*/ 	.word	0x00000000
.L_340:


//--------------------- .nv.info._ZN7cutlass13device_kernelIN5flash19enable_sm80_to_sm89INS1_16FlashAttnFwdSm80INS1_25CollectiveMainloopFwdSm80ILi8ELi1ELb1EN4cute5tupleIJNS5_1CILi128EEENS7_ILi64EEENS7_ILi256EEEEEELi256ENS_6half_tEfNS_4arch4Sm80ELb1ELb0ELb0ELb0ELb0ELb0ELb1ELb1EEENS1_21CollectiveEpilogueFwdINS6_IJS8_SA_S9_EEENS6_IJNS7_ILi1EEESI_SI_EEESC_SE_Li256ELb0ELb1ELb1ELb0EEENS1_30DynamicPersistentTileSchedulerILi256ELi256ELb1ELb1ELb0EEEEEEEEEvNT_6ParamsE --------------------------
	.section	.nv.info._ZN7cutlass13device_kernelIN5flash19enable_sm80_to_sm89INS1_16FlashAttnFwdSm80INS1_25CollectiveMainloopFwdSm80ILi8ELi1ELb1EN4cute5tupleIJNS5_1CILi128EEENS7_ILi64EEENS7_ILi256EEEEEELi256ENS_6half_tEfNS_4arch4Sm80ELb1ELb0ELb0ELb0ELb0ELb0ELb1ELb1EEENS1_21CollectiveEpilogueFwdINS6_IJS8_SA_S9_EEENS6_IJNS7_ILi1EEESI_SI_EEESC_SE_Li256ELb0ELb1ELb1ELb0EEENS1_30DynamicPersistentTileSchedulerILi256ELi256ELb1ELb1ELb0EEEEEEEEEvNT_6ParamsE,"",@"SHT_CUDA_INFO"
	.sectionflags	@""
	.align	4


	//----- nvinfo : EIATTR_CUDA_API_VERSION
	.align		4
        /*0000*/ 	.byte	0x04, 0x37
        /*0002*/ 	.short	(.L_342 - .L_341)
.L_341:
        /*0004*/ 	.word	0x00000082


	//----- nvinfo : EIATTR_SW2861232_WAR
	.align		4
.L_342:
        /*0008*/ 	.byte	0x01, 0x35
	.zero		2


	//----- nvinfo : EIATTR_PARAM_CBANK
	.align		4
        /*000c*/ 	.byte	0x04, 0x0a
        /*000e*/ 	.short	(.L_344 - .L_343)
	.align		4
.L_343:
        /*0010*/ 	.word	index@(.nv.constant0._ZN7cutlass13device_kernelIN5flash19enable_sm80_to_sm89INS1_16FlashAttnFwdSm80INS1_25CollectiveMainloopFwdSm80ILi8ELi1ELb1EN4cute5tupleIJNS5_1CILi128EEENS7_ILi64EEENS7_ILi256EEEEEELi256ENS_6half_tEfNS_4arch4Sm80ELb1ELb0ELb0ELb0ELb0ELb0ELb1ELb1EEENS1_21CollectiveEpilogueFwdINS6_IJS8_SA_S9_EEENS6_IJNS7_ILi1EEESI_SI_EEESC_SE_Li256ELb0ELb1ELb1ELb0EEENS1_30DynamicPersistentTileSchedulerILi256ELi256ELb1ELb1ELb0EEEEEEEEEvNT_6ParamsE)
        /*0014*/ 	.short	0x0160
        /*0016*/ 	.short	0x0428


	//----- nvinfo : EIATTR_CBANK_PARAM_SIZE
	.align		4
.L_344:
        /*0018*/ 	.byte	0x03, 0x19
        /*001a*/ 	.short	0x0428


	//----- nvinfo : EIATTR_KPARAM_INFO
	.align		4
        /*001c*/ 	.byte	0x04, 0x17
        /*001e*/ 	.short	(.L_346 - .L_345)
.L_345:
        /*0020*/ 	.word	0x00000000
        /*0024*/ 	.short	0x0000
        /*0026*/ 	.short	0x0000
        /*0028*/ 	.byte	0x00, 0xf0, 0xa1, 0x10


	//----- nvinfo : EIATTR_MAXREG_COUNT
	.align		4
.L_346:
        /*002c*/ 	.byte	0x03, 0x1b
        /*002e*/ 	.short	0x00ff


	//----- nvinfo : EIATTR_NUM_BARRIERS
	.align		4
        /*0030*/ 	.byte	0x02, 0x4c
        /*0032*/ 	.byte	0x06
	.zero		1


	//----- nvinfo : EIATTR_ANNOTATIONS
	.align		4
        /*0034*/ 	.byte	0x04, 0x55
        /*0036*/ 	.short	(.L_348 - .L_347)


	//   ....[0]....
.L_347:
        /* <DEDUP_REMOVED lines=125> */


	//----- nvinfo : EIATTR_MERCURY_ISA_VERSION
	.align		4
.L_348:
        /*07f0*/ 	.byte	0x03, 0x5f
        /*07f2*/ 	.short	0x0000


	//----- nvinfo : EIATTR_INT_WARP_WIDE_INSTR_OFFSETS
	.align		4
        /*07f4*/ 	.byte	0x04, 0x31
        /*07f6*/ 	.short	(.L_350 - .L_349)


	//   ....[0]....
.L_349:
        /*07f8*/ 	.word	0x0000d890


	//   ....[1]....
        /*07fc*/ 	.word	0x0000d910


	//----- nvinfo : EIATTR_COOP_GROUP_MASK_REGIDS
	.align		4
.L_350:
        /*0800*/ 	.byte	0x04, 0x29
        /*0802*/ 	.short	(.L_352 - .L_351)


	//   ....[0]....
.L_351:
        /*0804*/ 	.word	0xffffffff


	//   ....[1]....
        /*0808*/ 	.word	0xffffffff


	//   ....[2]....
        /*080c*/ 	.word	0xffffffff


	//   ....[3]....
        /*0810*/ 	.word	0xffffffff


	//   ....[4]....
        /*0814*/ 	.word	0xffffffff


	//   ....[5]....
        /*0818*/ 	.word	0xffffffff


	//   ....[6]....
        /*081c*/ 	.word	0xffffffff


	//   ....[7]....
        /*0820*/ 	.word	0xffffffff


	//   ....[8]....
        /*0824*/ 	.word	0xffffffff


	//   ....[9]....
        /*0828*/ 	.word	0xffffffff


	//   ....[10]....
        /*082c*/ 	.word	0xffffffff


	//   ....[11]....
        /*0830*/ 	.word	0xffffffff


	//   ....[12]....
        /*0834*/ 	.word	0xffffffff


	//   ....[13]....
        /*0838*/ 	.word	0xffffffff


	//   ....[14]....
        /*083c*/ 	.word	0xffffffff


	//   ....[15]....
        /*0840*/ 	.word	0xffffffff


	//   ....[16]....
        /*0844*/ 	.word	0xffffffff


	//   ....[17]....
        /*0848*/ 	.word	0xffffffff


	//   ....[18]....
        /*084c*/ 	.word	0xffffffff


	//   ....[19]....
        /*0850*/ 	.word	0xffffffff


	//   ....[20]....
        /*0854*/ 	.word	0xffffffff


	//   ....[21]....
        /*0858*/ 	.word	0xffffffff


	//   ....[22]....
        /*085c*/ 	.word	0xffffffff


	//   ....[23]....
        /*0860*/ 	.word	0xffffffff


	//   ....[24]....
        /*0864*/ 	.word	0xffffffff


	//   ....[25]....
        /*0868*/ 	.word	0xffffffff


	//   ....[26]....
        /*086c*/ 	.word	0xffffffff


	//   ....[27]....
        /*0870*/ 	.word	0xffffffff


	//   ....[28]....
        /*0874*/ 	.word	0xffffffff


	//   ....[29]....
        /*0878*/ 	.word	0xffffffff


	//   ....[30]....
        /*087c*/ 	.word	0xffffffff


	//   ....[31]....
        /*0880*/ 	.word	0xffffffff


	//   ....[32]....
        /*0884*/ 	.word	0xffffffff


	//   ....[33]....
        /*0888*/ 	.word	0xffffffff


	//   ....[34]....
        /*088c*/ 	.word	0xffffffff


	//   ....[35]....
        /*0890*/ 	.word	0xffffffff


	//   ....[36]....
        /*0894*/ 	.word	0xffffffff


	//   ....[37]....
        /*0898*/ 	.word	0xffffffff


	//   ....[38]....
        /*089c*/ 	.word	0xffffffff


	//   ....[39]....
        /*08a0*/ 	.word	0xffffffff


	//   ....[40]....
        /*08a4*/ 	.word	0xffffffff


	//   ....[41]....
        /*08a8*/ 	.word	0xffffffff


	//   ....[42]....
        /*08ac*/ 	.word	0xffffffff


	//   ....[43]....
        /*08b0*/ 	.word	0xffffffff


	//----- nvinfo : EIATTR_COOP_GROUP_INSTR_OFFSETS
	.align		4
.L_352:
        /*08b4*/ 	.byte	0x04, 0x28
        /*08b6*/ 	.short	(.L_354 - .L_353)


	//   ....[0]....
.L_353:
        /*08b8*/ 	.word	0x00000050


	//   ....[1]....
        /*08bc*/ 	.word	0x00001de0


	//   ....[2]....
        /*08c0*/ 	.word	0x00001df0


	//   ....[3]....
        /*08c4*/ 	.word	0x00001e20


	//   ....[4]....
        /*08c8*/ 	.word	0x00001e40


	//   ....[5]....
        /*08cc*/ 	.word	0x00001e50


	//   ....[6]....
        /*08d0*/ 	.word	0x00001e70


	//   ....[7]....
        /*08d4*/ 	.word	0x00001fa0


	//   ....[8]....
        /*08d8*/ 	.word	0x00001fb0


	//   ....[9]....
        /*08dc*/ 	.word	0x00003870


	//   ....[10]....
        /*08e0*/ 	.word	0x00003880


	//   ....[11]....
        /*08e4*/ 	.word	0x00003dc0


	//   ....[12]....
        /*08e8*/ 	.word	0x00003f40


	//   ....[13]....
        /*08ec*/ 	.word	0x00003f50


	//   ....[14]....
        /*08f0*/ 	.word	0x00003f80


	//   ....[15]....
        /*08f4*/ 	.word	0x00006bd0


	//   ....[16]....
        /*08f8*/ 	.word	0x00006bf0


	//   ....[17]....
        /*08fc*/ 	.word	0x00007300


	//   ....[18]....
        /*0900*/ 	.word	0x000074e0


	//   ....[19]....
        /*0904*/ 	.word	0x00007500


	//   ....[20]....
        /*0908*/ 	.word	0x00007640


	//   ....[21]....
        /*090c*/ 	.word	0x0000abf0


	//   ....[22]....
        /*0910*/ 	.word	0x0000ac20


	//   ....[23]....
        /*0914*/ 	.word	0x0000ac40


	//   ....[24]....
        /*0918*/ 	.word	0x0000ac60


	//   ....[25]....
        /*091c*/ 	.word	0x0000ce40


	//   ....[26]....
        /*0920*/ 	.word	0x0000ce90


	//   ....[27]....
        /*0924*/ 	.word	0x0000ceb0


	//   ....[28]....
        /*0928*/ 	.word	0x0000ced0


	//   ....[29]....
        /*092c*/ 	.word	0x0000da60


	//   ....[30]....
        /*0930*/ 	.word	0x0000dfc0


	//   ....[31]....
        /*0934*/ 	.word	0x0000dfd0


	//   ....[32]....
        /*0938*/ 	.word	0x0000e000


	//   ....[33]....
        /*093c*/ 	.word	0x0000e020


	//   ....[34]....
        /*0940*/ 	.word	0x0000e110


	//   ....[35]....
        /*0944*/ 	.word	0x0000e170


	//   ....[36]....
        /*0948*/ 	.word	0x0000ec20


	//   ....[37]....
        /*094c*/ 	.word	0x0000ec30


	//   ....[38]....
        /*0950*/ 	.word	0x0000f7c0


	//   ....[39]....
        /*0954*/ 	.word	0x0000f8a0


	//   ....[40]....
        /*0958*/ 	.word	0x0000f900


	//   ....[41]....
        /*095c*/ 	.word	0x0000f950


	//   ....[42]....
        /*0960*/ 	.word	0x0000f9b0


	//   ....[43]....
        /*0964*/ 	.word	0x0000fa00


	//----- nvinfo : EIATTR_EXIT_INSTR_OFFSETS
	.align		4
.L_354:
        /*0968*/ 	.byte	0x04, 0x1c
        /*096a*/ 	.short	(.L_356 - .L_355)


	//   ....[0]....
.L_355:
        /*096c*/ 	.word	0x000000a0


	//   ....[1]....
        /*0970*/ 	.word	0x0000f860


	//----- nvinfo : EIATTR_MAX_THREADS
	.align		4
.L_356:
        /*0974*/ 	.byte	0x04, 0x05
        /*0976*/ 	.short	(.L_358 - .L_357)
.L_357:
        /*0978*/ 	.word	0x00000100
        /*097c*/ 	.word	0x00000001
        /*0980*/ 	.word	0x00000001


	//----- nvinfo : EIATTR_CRS_STACK_SIZE
	.align		4
.L_358:
        /*0984*/ 	.byte	0x04, 0x1e
        /*0986*/ 	.short	(.L_360 - .L_359)
.L_359:
        /*0988*/ 	.word	0x00000000
.L_360:


//--------------------- .nv.info._ZN7cutlass13device_kernelIN5flash19enable_sm80_to_sm89INS1_16FlashAttnFwdSm80INS1_25CollectiveMainloopFwdSm80ILi8ELi1ELb1EN4cute5tupleIJNS5_1CILi128EEENS7_ILi48EEENS7_ILi256EEEEEELi256ENS_6half_tEfNS_4arch4Sm80ELb1ELb0ELb0ELb1ELb0ELb0ELb1ELb1EEENS1_21CollectiveEpilogueFwdINS6_IJS8_SA_S9_EEENS6_IJNS7_ILi1EEESI_SI_EEESC_SE_Li256ELb1ELb1ELb1ELb0EEENS1_36VarlenDynamicPersistentTileSchedulerILi128ELi48ELi256ELi256ELb1ELb1ELb0ELb1ELb1ELb1EEEEEEEEEvNT_6ParamsE --------------------------
	.section	.nv.info._ZN7cutlass13device_kernelIN5flash19enable_sm80_to_sm89INS1_16FlashAttnFwdSm80INS1_25CollectiveMainloopFwdSm80ILi8ELi1ELb1EN4cute5tupleIJNS5_1CILi128EEENS7_ILi48EEENS7_ILi256EEEEEELi256ENS_6half_tEfNS_4arch4Sm80ELb1ELb0ELb0ELb1ELb0ELb0ELb1ELb1EEENS1_21CollectiveEpilogueFwdINS6_IJS8_SA_S9_EEENS6_IJNS7_ILi1EEESI_SI_EEESC_SE_Li256ELb1ELb1ELb1ELb0EEENS1_36VarlenDynamicPersistentTileSchedulerILi128ELi48ELi256ELi256ELb1ELb1ELb0ELb1ELb1ELb1EEEEEEEEEvNT_6ParamsE,"",@"SHT_CUDA_INFO"
	.sectionflags	@""
	.align	4


	//----- nvinfo : EIATTR_CUDA_API_VERSION
	.align		4
        /*0000*/ 	.byte	0x04, 0x37
        /*0002*/ 	.short	(.L_362 - .L_361)
.L_361:
        /*0004*/ 	.word	0x00000082


	//----- nvinfo : EIATTR_SW2861232_WAR
	.align		4
.L_362:
        /*0008*/ 	.byte	0x01, 0x35
	.zero		2


	//----- nvinfo : EIATTR_PARAM_CBANK
	.align		4
        /*000c*/ 	.byte	0x04, 0x0a
        /*000e*/ 	.short	(.L_364 - .L_363)
	.align		4
.L_363:
        /*0010*/ 	.word	index@(.nv.constant0._ZN7cutlass13device_kernelIN5flash19enable_sm80_to_sm89INS1_16FlashAttnFwdSm80INS1_25CollectiveMainloopFwdSm80ILi8ELi1ELb1EN4cute5tupleIJNS5_1CILi128EEENS7_ILi48EEENS7_ILi256EEEEEELi256ENS_6half_tEfNS_4arch4Sm80ELb1ELb0ELb0ELb1ELb0ELb0ELb1ELb1EEENS1_21CollectiveEpilogueFwdINS6_IJS8_SA_S9_EEENS6_IJNS7_ILi1EEESI_SI_EEESC_SE_Li256ELb1ELb1ELb1ELb0EEENS1_36VarlenDynamicPersistentTileSchedulerILi128ELi48ELi256ELi256ELb1ELb1ELb0ELb1ELb1ELb1EEEEEEEEEvNT_6ParamsE)
        /*0014*/ 	.short	0x0160
        /*0016*/ 	.short	0x0438


	//----- nvinfo : EIATTR_CBANK_PARAM_SIZE
	.align		4
.L_364:
        /*0018*/ 	.byte	0x03, 0x19
        /*001a*/ 	.short	0x0438


	//----- nvinfo : EIATTR_KPARAM_INFO
	.align		4
        /*001c*/ 	.byte	0x04, 0x17
        /*001e*/ 	.short	(.L_366 - .L_365)
.L_365:
        /*0020*/ 	.word	0x00000000
        /*0024*/ 	.short	0x0000
        /*0026*/ 	.short	0x0000
        /*0028*/ 	.byte	0x00, 0xf0, 0xe1, 0x10


	//----- nvinfo : EIATTR_MAXREG_COUNT
	.align		4
.L_366:
        /*002c*/ 	.byte	0x03, 0x1b
        /*002e*/ 	.short	0x00ff


	//----- nvinfo : EIATTR_NUM_BARRIERS
	.align		4
        /*0030*/ 	.byte	0x02, 0x4c
        /*0032*/ 	.byte	0x06
	.zero		1


	//----- nvinfo : EIATTR_ANNOTATIONS
	.align		4
        /*0034*/ 	.byte	0x04, 0x55
        /*0036*/ 	.short	(.L_368 - .L_367)


	//   ....[0]....
.L_367:
        /* <DEDUP_REMOVED lines=119> */


	//----- nvinfo : EIATTR_MERCURY_ISA_VERSION
	.align		4
.L_368:
        /*0798*/ 	.byte	0x03, 0x5f
        /*079a*/ 	.short	0x0000


	//----- nvinfo : EIATTR_INT_WARP_WIDE_INSTR_OFFSETS
	.align		4
        /*079c*/ 	.byte	0x04, 0x31
        /*079e*/ 	.short	(.L_370 - .L_369)


	//   ....[0]....
.L_369:
        /*07a0*/ 	.word	0x0000c5a0


	//   ....[1]....
        /*07a4*/ 	.word	0x0000c620


	//----- nvinfo : EIATTR_COOP_GROUP_MASK_REGIDS
	.align		4
.L_370:
        /*07a8*/ 	.byte	0x04, 0x29
        /*07aa*/ 	.short	(.L_372 - .L_371)


	//   ....[0]....
.L_371:
        /*07ac*/ 	.word	0xffffffff


	//   ....[1]....
        /*07b0*/ 	.word	0xffffffff


	//   ....[2]....
        /*07b4*/ 	.word	0xffffffff


	//   ....[3]....
        /*07b8*/ 	.word	0xffffffff


	//   ....[4]....
        /*07bc*/ 	.word	0xffffffff


	//   ....[5]....
        /*07c0*/ 	.word	0xffffffff


	//   ....[6]....
        /*07c4*/ 	.word	0xffffffff


	//   ....[7]....
        /*07c8*/ 	.word	0xffffffff


	//   ....[8]....
        /*07cc*/ 	.word	0xffffffff


	//   ....[9]....
        /*07d0*/ 	.word	0xffffffff


	//   ....[10]....
        /*07d4*/ 	.word	0xffffffff


	//   ....[11]....
        /*07d8*/ 	.word	0xffffffff


	//   ....[12]....
        /*07dc*/ 	.word	0xffffffff


	//   ....[13]....
        /*07e0*/ 	.word	0xffffffff


	//   ....[14]....
        /*07e4*/ 	.word	0xffffffff


	//   ....[15]....
        /*07e8*/ 	.word	0xffffffff


	//   ....[16]....
        /*07ec*/ 	.word	0xffffffff


	//   ....[17]....
        /*07f0*/ 	.word	0xffffffff


	//   ....[18]....
        /*07f4*/ 	.word	0xffffffff


	//   ....[19]....
        /*07f8*/ 	.word	0xffffffff


	//   ....[20]....
        /*07fc*/ 	.word	0xffffffff


	//   ....[21]....
        /*0800*/ 	.word	0xffffffff


	//   ....[22]....
        /*0804*/ 	.word	0xffffffff


	//   ....[23]....
        /*0808*/ 	.word	0xffffffff


	//   ....[24]....
        /*080c*/ 	.word	0xffffffff


	//   ....[25]....
        /*0810*/ 	.word	0xffffffff


	//   ....[26]....
        /*0814*/ 	.word	0xffffffff


	//   ....[27]....
        /*0818*/ 	.word	0xffffffff


	//   ....[28]....
        /*081c*/ 	.word	0xffffffff


	//   ....[29]....
        /*0820*/ 	.word	0xffffffff


	//   ....[30]....
        /*0824*/ 	.word	0xffffffff


	//   ....[31]....
        /*0828*/ 	.word	0xffffffff


	//   ....[32]....
        /*082c*/ 	.word	0xffffffff


	//   ....[33]....
        /*0830*/ 	.word	0xffffffff


	//   ....[34]....
        /*0834*/ 	.word	0xffffffff


	//   ....[35]....
        /*0838*/ 	.word	0xffffffff


	//   ....[36]....
        /*083c*/ 	.word	0xffffffff


	//   ....[37]....
        /*0840*/ 	.word	0xffffffff


	//   ....[38]....
        /*0844*/ 	.word	0xffffffff


	//   ....[39]....
        /*0848*/ 	.word	0xffffffff


	//   ....[40]....
        /*084c*/ 	.word	0xffffffff


	//   ....[41]....
        /*0850*/ 	.word	0xffffffff


	//   ....[42]....
        /*0854*/ 	.word	0xffffffff


	//   ....[43]....
        /*0858*/ 	.word	0xffffffff


	//   ....[44]....
        /*085c*/ 	.word	0xffffffff


	//   ....[45]....
        /*0860*/ 	.word	0xffffffff


	//   ....[46]....
        /*0864*/ 	.word	0xffffffff


	//   ....[47]....
        /*0868*/ 	.word	0xffffffff


	//   ....[48]....
        /*086c*/ 	.word	0xffffffff


	//   ....[49]....
        /*0870*/ 	.word	0xffffffff


	//   ....[50]....
        /*0874*/ 	.word	0xffffffff


	//   ....[51]....
        /*0878*/ 	.word	0xffffffff


	//   ....[52]....
        /*087c*/ 	.word	0xffffffff


	//   ....[53]....
        /*0880*/ 	.word	0xffffffff


	//   ....[54]....
        /*0884*/ 	.word	0xffffffff


	//   ....[55]....
        /*0888*/ 	.word	0xffffffff


	//   ....[56]....
        /*088c*/ 	.word	0xffffffff


	//   ....[57]....
        /*0890*/ 	.word	0xffffffff


	//   ....[58]....
        /*0894*/ 	.word	0xffffffff


	//   ....[59]....
        /*0898*/ 	.word	0xffffffff


	//   ....[60]....
        /*089c*/ 	.word	0xffffffff


	//   ....[61]....
        /*08a0*/ 	.word	0xffffffff


	//   ....[62]....
        /*08a4*/ 	.word	0xffffffff


	//   ....[63]....
        /*08a8*/ 	.word	0xffffffff


	//   ....[64]....
        /*08ac*/ 	.word	0xffffffff


	//   ....[65]....
        /*08b0*/ 	.word	0xffffffff


	//   ....[66]....
        /*08b4*/ 	.word	0xffffffff


	//   ....[67]....
        /*08b8*/ 	.word	0xffffffff


	//   ....[68]....
        /*08bc*/ 	.word	0xffffffff


	//   ....[69]....
        /*08c0*/ 	.word	0xffffffff


	//   ....[70]....
        /*08c4*/ 	.word	0xffffffff


	//   ....[71]....
        /*08c8*/ 	.word	0xffffffff


	//   ....[72]....
        /*08cc*/ 	.word	0xffffffff


	//   ....[73]....
        /*08d0*/ 	.word	0xffffffff


	//   ....[74]....
        /*08d4*/ 	.word	0xffffffff


	//   ....[75]....
        /*08d8*/ 	.word	0xffffffff


	//   ....[76]....
        /*08dc*/ 	.word	0xffffffff


	//   ....[77]....
        /*08e0*/ 	.word	0xffffffff


	//   ....[78]....
        /*08e4*/ 	.word	0xffffffff


	//   ....[79]....
        /*08e8*/ 	.word	0xffffffff


	//   ....[80]....
        /*08ec*/ 	.word	0xffffffff


	//   ....[81]....
        /*08f0*/ 	.word	0xffffffff


	//   ....[82]....
        /*08f4*/ 	.word	0xffffffff


	//   ....[83]....
        /*08f8*/ 	.word	0xffffffff


	//   ....[84]....
        /*08fc*/ 	.word	0xffffffff


	//   ....[85]....
        /*0900*/ 	.word	0xffffffff


	//   ....[86]....
        /*0904*/ 	.word	0xffffffff


	//   ....[87]....
        /*0908*/ 	.word	0xffffffff


	//   ....[88]....
        /*090c*/ 	.word	0xffffffff


	//   ....[89]....
        /*0910*/ 	.word	0xffffffff


	//   ....[90]....
        /*0914*/ 	.word	0xffffffff


	//   ....[91]....
        /*0918*/ 	.word	0xffffffff


	//   ....[92]....
        /*091c*/ 	.word	0xffffffff


	//   ....[93]....
        /*0920*/ 	.word	0xffffffff


	//   ....[94]....
        /*0924*/ 	.word	0xffffffff


	//   ....[95]....
        /*0928*/ 	.word	0xffffffff


	//   ....[96]....
        /*092c*/ 	.word	0xffffffff


	//   ....[97]....
        /*0930*/ 	.word	0xffffffff


	//   ....[98]....
        /*0934*/ 	.word	0xffffffff


	//   ....[99]....
        /*0938*/ 	.word	0xffffffff


	//   ....[100]....
        /*093c*/ 	.word	0xffffffff


	//   ....[101]....
        /*0940*/ 	.word	0xffffffff


	//   ....[102]....
        /*0944*/ 	.word	0xffffffff


	//   ....[103]....
        /*0948*/ 	.word	0xffffffff


	//   ....[104]....
        /*094c*/ 	.word	0xffffffff


	//   ....[105]....
        /*0950*/ 	.word	0xffffffff


	//   ....[106]....
        /*0954*/ 	.word	0xffffffff


	//   ....[107]....
        /*0958*/ 	.word	0xffffffff


	//   ....[108]....
        /*095c*/ 	.word	0xffffffff


	//   ....[109]....
        /*0960*/ 	.word	0xffffffff


	//   ....[110]....
        /*0964*/ 	.word	0xffffffff


	//   ....[111]....
        /*0968*/ 	.word	0xffffffff


	//   ....[112]....
        /*096c*/ 	.word	0xffffffff


	//   ....[113]....
        /*0970*/ 	.word	0xffffffff


	//   ....[114]....
        /*0974*/ 	.word	0xffffffff


	//   ....[115]....
        /*0978*/ 	.word	0xffffffff


	//   ....[116]....
        /*097c*/ 	.word	0xffffffff


	//   ....[117]....
        /*0980*/ 	.word	0xffffffff


	//   ....[118]....
        /*0984*/ 	.word	0xffffffff


	//   ....[119]....
        /*0988*/ 	.word	0xffffffff


	//   ....[120]....
        /*098c*/ 	.word	0xffffffff


	//   ....[121]....
        /*0990*/ 	.word	0xffffffff


	//   ....[122]....
        /*0994*/ 	.word	0xffffffff


	//   ....[123]....
        /*0998*/ 	.word	0xffffffff


	//   ....[124]....
        /*099c*/ 	.word	0xffffffff


	//   ....[125]....
        /*09a0*/ 	.word	0xffffffff


	//   ....[126]....
        /*09a4*/ 	.word	0xffffffff


	//   ....[127]....
        /*09a8*/ 	.word	0xffffffff


	//   ....[128]....
        /*09ac*/ 	.word	0xffffffff


	//   ....[129]....
        /*09b0*/ 	.word	0xffffffff


	//   ....[130]....
        /*09b4*/ 	.word	0xffffffff


	//   ....[131]....
        /*09b8*/ 	.word	0xffffffff


	//   ....[132]....
        /*09bc*/ 	.word	0xffffffff


	//   ....[133]....
        /*09c0*/ 	.word	0xffffffff


	//   ....[134]....
        /*09c4*/ 	.word	0xffffffff


	//   ....[135]....
        /*09c8*/ 	.word	0xffffffff


	//   ....[136]....
        /*09cc*/ 	.word	0xffffffff


	//   ....[137]....
        /*09d0*/ 	.word	0xffffffff


	//   ....[138]....
        /*09d4*/ 	.word	0xffffffff


	//----- nvinfo : EIATTR_COOP_GROUP_INSTR_OFFSETS
	.align		4
.L_372:
        /*09d8*/ 	.byte	0x04, 0x28
        /*09da*/ 	.short	(.L_374 - .L_373)


	//   ....[0]....
.L_373:
        /*09dc*/ 	.word	0x00000050


	//   ....[1]....
        /*09e0*/ 	.word	0x00000200


	//   ....[2]....
        /*09e4*/ 	.word	0x00000230


	//   ....[3]....
        /*09e8*/ 	.word	0x00000260


	//   ....[4]....
        /*09ec*/ 	.word	0x00000290


	//   ....[5]....
        /*09f0*/ 	.word	0x000002c0


	//   ....[6]....
        /*09f4*/ 	.word	0x000002f0


	//   ....[7]....
        /*09f8*/ 	.word	0x00000450


	//   ....[8]....
        /*09fc*/ 	.word	0x00000490


	//   ....[9]....
        /*0a00*/ 	.word	0x000004c0


	//   ....[10]....
        /*0a04*/ 	.word	0x000004f0


	//   ....[11]....
        /*0a08*/ 	.word	0x00000520


	//   ....[12]....
        /*0a0c*/ 	.word	0x00000550


	//   ....[13]....
        /*0a10*/ 	.word	0x000005e0


	//   ....[14]....
        /*0a14*/ 	.word	0x00000630


	//   ....[15]....
        /*0a18*/ 	.word	0x00000650


	//   ....[16]....
        /*0a1c*/ 	.word	0x000006b0


	//   ....[17]....
        /*0a20*/ 	.word	0x000028d0


	//   ....[18]....
        /*0a24*/ 	.word	0x000028f0


	//   ....[19]....
        /*0a28*/ 	.word	0x00002a70


	//   ....[20]....
        /*0a2c*/ 	.word	0x00002aa0


	//   ....[21]....
        /*0a30*/ 	.word	0x00002bb0


	//   ....[22]....
        /*0a34*/ 	.word	0x00002bd0


	//   ....[23]....
        /*0a38*/ 	.word	0x00002c50


	//   ....[24]....
        /*0a3c*/ 	.word	0x00002cc0


	//   ....[25]....
        /*0a40*/ 	.word	0x000045d0


	//   ....[26]....
        /*0a44*/ 	.word	0x00004600


	//   ....[27]....
        /*0a48*/ 	.word	0x00004a20


	//   ....[28]....
        /*0a4c*/ 	.word	0x00004b40


	//   ....[29]....
        /*0a50*/ 	.word	0x00004b50


	//   ....[30]....
        /*0a54*/ 	.word	0x00004b80


	//   ....[31]....
        /*0a58*/ 	.word	0x000071e0


	//   ....[32]....
        /*0a5c*/ 	.word	0x000071f0


	//   ....[33]....
        /*0a60*/ 	.word	0x000075f0


	//   ....[34]....
        /*0a64*/ 	.word	0x00007610


	//   ....[35]....
        /*0a68*/ 	.word	0x00007c70


	//   ....[36]....
        /*0a6c*/ 	.word	0x00007c90


	//   ....[37]....
        /*0a70*/ 	.word	0x0000a110


	//   ....[38]....
        /*0a74*/ 	.word	0x0000a130


	//   ....[39]....
        /*0a78*/ 	.word	0x0000a740


	//   ....[40]....
        /*0a7c*/ 	.word	0x0000a760


	//   ....[41]....
        /*0a80*/ 	.word	0x0000bb50


	//   ....[42]....
        /*0a84*/ 	.word	0x0000bba0


	//   ....[43]....
        /*0a88*/ 	.word	0x0000bbc0


	//   ....[44]....
        /*0a8c*/ 	.word	0x0000bbe0


	//   ....[45]....
        /*0a90*/ 	.word	0x0000d480


	//   ....[46]....
        /*0a94*/ 	.word	0x0000d490


	//   ....[47]....
        /*0a98*/ 	.word	0x0000d4b0


	//   ....[48]....
        /*0a9c*/ 	.word	0x0000d4d0


	//   ....[49]....
        /*0aa0*/ 	.word	0x0000d920


	//   ....[50]....
        /*0aa4*/ 	.word	0x0000d940


	//   ....[51]....
        /*0aa8*/ 	.word	0x0000db10


	//   ....[52]....
        /*0aac*/ 	.word	0x0000db20


	//   ....[53]....
        /*0ab0*/ 	.word	0x0000dce0


	//   ....[54]....
        /*0ab4*/ 	.word	0x0000dd00


	//   ....[55]....
        /*0ab8*/ 	.word	0x0000dec0


	//   ....[56]....
        /*0abc*/ 	.word	0x0000ded0


	//   ....[57]....
        /*0ac0*/ 	.word	0x0000e290


	//   ....[58]....
        /*0ac4*/ 	.word	0x0000e2b0


	//   ....[59]....
        /*0ac8*/ 	.word	0x0000ef00


	//   ....[60]....
        /*0acc*/ 	.word	0x0000ef10


	//   ....[61]....
        /*0ad0*/ 	.word	0x0000ff80


	//   ....[62]....
        /*0ad4*/ 	.word	0x0000ffa0


	//   ....[63]....
        /*0ad8*/ 	.word	0x00010180


	//   ....[64]....
        /*0adc*/ 	.word	0x00010190


	//   ....[65]....
        /*0ae0*/ 	.word	0x00010350


	//   ....[66]....
        /*0ae4*/ 	.word	0x00010370


	//   ....[67]....
        /*0ae8*/ 	.word	0x00010530


	//   ....[68]....
        /*0aec*/ 	.word	0x00010540


	//   ....[69]....
        /*0af0*/ 	.word	0x000107c0


	//   ....[70]....
        /*0af4*/ 	.word	0x000107e0


	//   ....[71]....
        /*0af8*/ 	.word	0x00010910


	//   ....[72]....
        /*0afc*/ 	.word	0x00010950


	//   ....[73]....
        /*0b00*/ 	.word	0x00010980


	//   ....[74]....
        /*0b04*/ 	.word	0x000109b0


	//   ....[75]....
        /*0b08*/ 	.word	0x000109e0


	//   ....[76]....
        /*0b0c*/ 	.word	0x00010a10


	//   ....[77]....
        /*0b10*/ 	.word	0x00010b70


	//   ....[78]....
        /*0b14*/ 	.word	0x00010bb0


	//   ....[79]....
        /*0b18*/ 	.word	0x00010be0


	//   ....[80]....
        /*0b1c*/ 	.word	0x00010c10


	//   ....[81]....
        /*0b20*/ 	.word	0x00010c40


	//   ....[82]....
        /*0b24*/ 	.word	0x00010c70


	//   ....[83]....
        /*0b28*/ 	.word	0x00010d00


	//   ....[84]....
        /*0b2c*/ 	.word	0x00010d60


	//   ....[85]....
        /*0b30*/ 	.word	0x00010d70


	//   ....[86]....
        /*0b34*/ 	.word	0x00010dd0


	//   ....[87]....
        /*0b38*/ 	.word	0x00011840


	//   ....[88]....
        /*0b3c*/ 	.word	0x000118a0


	//   ....[89]....
        /*0b40*/ 	.word	0x000118f0


	//   ....[90]....
        /*0b44*/ 	.word	0x00011940


	//   ....[91]....
        /*0b48*/ 	.word	0x00011990


	//   ....[92]....
        /*0b4c*/ 	.word	0x00011a00


	//   ....[93]....
        /*0b50*/ 	.word	0x00011a40


	//   ....[94]....
        /*0b54*/ 	.word	0x00011ab0


	//   ....[95]....
        /*0b58*/ 	.word	0x00011b20


	//   ....[96]....
        /*0b5c*/ 	.word	0x00011b80


	//   ....[97]....
        /*0b60*/ 	.word	0x00011be0


	//   ....[98]....
        /*0b64*/ 	.word	0x00011c40


	//   ....[99]....
        /*0b68*/ 	.word	0x00011c90


	//   ....[100]....
        /*0b6c*/ 	.word	0x00011cf0


	//   ....[101]....
        /*0b70*/ 	.word	0x00011d60


	//   ....[102]....
        /*0b74*/ 	.word	0x00011dd0


	//   ....[103]....
        /*0b78*/ 	.word	0x00011e30


	//   ....[104]....
        /*0b7c*/ 	.word	0x00011e90


	//   ....[105]....
        /*0b80*/ 	.word	0x00011ef0


	//   ....[106]....
        /*0b84*/ 	.word	0x00011f60


	//   ....[107]....
        /*0b88*/ 	.word	0x00011fc0


	//   ....[108]....
        /*0b8c*/ 	.word	0x00012020


	//   ....[109]....
        /*0b90*/ 	.word	0x00012080


	//   ....[110]....
        /*0b94*/ 	.word	0x000120f0


	//   ....[111]....
        /*0b98*/ 	.word	0x00012150


	//   ....[112]....
        /*0b9c*/ 	.word	0x000121b0


	//   ....[113]....
        /*0ba0*/ 	.word	0x00012210


	//   ....[114]....
        /*0ba4*/ 	.word	0x00012280


	//   ....[115]....
        /*0ba8*/ 	.word	0x000122e0


	//   ....[116]....
        /*0bac*/ 	.word	0x00012340


	//   ....[117]....
        /*0bb0*/ 	.word	0x000123a0


	//   ....[118]....
        /*0bb4*/ 	.word	0x00012410


	//   ....[119]....
        /*0bb8*/ 	.word	0x00012470


	//   ....[120]....
        /*0bbc*/ 	.word	0x000124d0


	//   ....[121]....
        /*0bc0*/ 	.word	0x00012530


	//   ....[122]....
        /*0bc4*/ 	.word	0x000125a0


	//   ....[123]....
        /*0bc8*/ 	.word	0x000125f0


	//   ....[124]....
        /*0bcc*/ 	.word	0x00012630


	//   ....[125]....
        /*0bd0*/ 	.word	0x00012680


	//   ....[126]....
        /*0bd4*/ 	.word	0x000126d0


	//   ....[127]....
        /*0bd8*/ 	.word	0x00012720


	//   ....[128]....
        /*0bdc*/ 	.word	0x00012790


	//   ....[129]....
        /*0be0*/ 	.word	0x000127d0


	//   ....[130]....
        /*0be4*/ 	.word	0x00012820


	//   ....[131]....
        /*0be8*/ 	.word	0x00012870


	//   ....[132]....
        /*0bec*/ 	.word	0x000128c0


	//   ....[133]....
        /*0bf0*/ 	.word	0x00012910


	//   ....[134]....
        /*0bf4*/ 	.word	0x00012980


	//   ....[135]....
        /*0bf8*/ 	.word	0x000129c0


	//   ....[136]....
        /*0bfc*/ 	.word	0x00012a30


	//   ....[137]....
        /*0c00*/ 	.word	0x00012a90


	//   ....[138]....
        /*0c04*/ 	.word	0x00012af0


	//----- nvinfo : EIATTR_EXIT_INSTR_OFFSETS
	.align		4
.L_374:
        /*0c08*/ 	.byte	0x04, 0x1c
        /*0c0a*/ 	.short	(.L_376 - .L_375)


	//   ....[0]....
.L_375:
        /*0c0c*/ 	.word	0x000010d0


	//   ....[1]....
        /*0c10*/ 	.word	0x00011800


	//----- nvinfo : EIATTR_MAX_THREADS
	.align		4
.L_376:
        /*0c14*/ 	.byte	0x04, 0x05
        /*0c16*/ 	.short	(.L_378 - .L_377)
.L_377:
        /*0c18*/ 	.word	0x00000100
        /*0c1c*/ 	.word	0x00000001
        /*0c20*/ 	.word	0x00000001


	//----- nvinfo : EIATTR_CRS_STACK_SIZE
	.align		4
.L_378:
        /*0c24*/ 	.byte	0x04, 0x1e
        /*0c26*/ 	.short	(.L_380 - .L_379)
.L_379:
        /*0c28*/ 	.word	0x00000000
.L_380:


//--------------------- .nv.info._ZN7cutlass13device_kernelIN5flash19enable_sm80_to_sm89INS1_16FlashAttnFwdSm80INS1_25CollectiveMainloopFwdSm80ILi8ELi1ELb0EN4cute5tupleIJNS5_1CILi128EEENS7_ILi32EEENS7_ILi256EEEEEELi256ENS_6half_tEfNS_4arch4Sm80ELb1ELb0ELb0ELb1ELb0ELb1ELb1ELb1EEENS1_21CollectiveEpilogueFwdINS6_IJS8_SA_S9_EEENS6_IJNS7_ILi1EEESI_SI_EEESC_SE_Li256ELb1ELb1ELb1ELb0EEENS1_36VarlenDynamicPersistentTileSchedulerILi128ELi32ELi256ELi256ELb1ELb1ELb0ELb1ELb1ELb1EEEEEEEEEvNT_6ParamsE --------------------------
	.section	.nv.info._ZN7cutlass13device_kernelIN5flash19enable_sm80_to_sm89INS1_16FlashAttnFwdSm80INS1_25CollectiveMainloopFwdSm80ILi8ELi1ELb0EN4cute5tupleIJNS5_1CILi128EEENS7_ILi32EEENS7_ILi256EEEEEELi256ENS_6half_tEfNS_4arch4Sm80ELb1ELb0ELb0ELb1ELb0ELb1ELb1ELb1EEENS1_21CollectiveEpilogueFwdINS6_IJS8_SA_S9_EEENS6_IJNS7_ILi1EEESI_SI_EEESC_SE_Li256ELb1ELb1ELb1ELb0EEENS1_36VarlenDynamicPersistentTileSchedulerILi128ELi32ELi256ELi256ELb1ELb1ELb0ELb1ELb1ELb1EEEEEEEEEvNT_6ParamsE,"",@"SHT_CUDA_INFO"
	.sectionflags	@""
	.align	4


	//----- nvinfo : EIATTR_CUDA_API_VERSION
	.align		4
        /*0000*/ 	.byte	0x04, 0x37
        /*0002*/ 	.short	(.L_382 - .L_381)
.L_381:
        /*0004*/ 	.word	0x00000082


	//----- nvinfo : EIATTR_SW2861232_WAR
	.align		4
.L_382:
        /*0008*/ 	.byte	0x01, 0x35
	.zero		2


	//----- nvinfo : EIATTR_PARAM_CBANK
	.align		4
        /*000c*/ 	.byte	0x04, 0x0a
        /*000e*/ 	.short	(.L_384 - .L_383)
	.align		4
.L_383:
        /*0010*/ 	.word	index@(.nv.constant0._ZN7cutlass13device_kernelIN5flash19enable_sm80_to_sm89INS1_16FlashAttnFwdSm80INS1_25CollectiveMainloopFwdSm80ILi8ELi1ELb0EN4cute5tupleIJNS5_1CILi128EEENS7_ILi32EEENS7_ILi256EEEEEELi256ENS_6half_tEfNS_4arch4Sm80ELb1ELb0ELb0ELb1ELb0ELb1ELb1ELb1EEENS1_21CollectiveEpilogueFwdINS6_IJS8_SA_S9_EEENS6_IJNS7_ILi1EEESI_SI_EEESC_SE_Li256ELb1ELb1ELb1ELb0EEENS1_36VarlenDynamicPersistentTileSchedulerILi128ELi32ELi256ELi256ELb1ELb1ELb0ELb1ELb1ELb1EEEEEEEEEvNT_6ParamsE)
        /*0014*/ 	.short	0x0160
        /*0016*/ 	.short	0x0438


	//----- nvinfo : EIATTR_CBANK_PARAM_SIZE
	.align		4
.L_384:
        /*0018*/ 	.byte	0x03, 0x19
        /*001a*/ 	.short	0x0438


	//----- nvinfo : EIATTR_KPARAM_INFO
	.align		4
        /*001c*/ 	.byte	0x04, 0x17
        /*001e*/ 	.short	(.L_386 - .L_385)
.L_385:
        /*0020*/ 	.word	0x00000000
        /*0024*/ 	.short	0x0000
        /*0026*/ 	.short	0x0000
        /*0028*/ 	.byte	0x00, 0xf0, 0xe1, 0x10


	//----- nvinfo : EIATTR_MAXREG_COUNT
	.align		4
.L_386:
        /*002c*/ 	.byte	0x03, 0x1b
        /*002e*/ 	.short	0x00ff


	//----- nvinfo : EIATTR_NUM_BARRIERS
	.align		4
        /*0030*/ 	.byte	0x02, 0x4c
        /*0032*/ 	.byte	0x06
	.zero		1


	//----- nvinfo : EIATTR_ANNOTATIONS
	.align		4
        /*0034*/ 	.byte	0x04, 0x55
        /*0036*/ 	.short	(.L_388 - .L_387)


	//   ....[0]....
.L_387:
        /*0038*/ 	.word	0x00000001
        /*003c*/ 	.byte	0x70, 0x00, 0x00, 0x00, 0x01, 0x00, 0x00, 0x00, 0x10, 0x15, 0x00, 0x00, 0x01, 0x00, 0x00, 0x00
        /*004c*/ 	.byte	0xc0, 0x6c, 0x01, 0x00, 0x01, 0x00, 0x00, 0x00, 0xc0, 0xa3, 0x01, 0x00


	//----- nvinfo : EIATTR_MERCURY_ISA_VERSION
	.align		4
.L_388:
        /*0058*/ 	.byte	0x03, 0x5f
        /*005a*/ 	.short	0x0000


	//----- nvinfo : EIATTR_INT_WARP_WIDE_INSTR_OFFSETS
	.align		4
        /*005c*/ 	.byte	0x04, 0x31
        /*005e*/ 	.short	(.L_390 - .L_389)


	//   ....[0]....
.L_389:
        /*0060*/ 	.word	0x00016240


	//   ....[1]....
        /*0064*/ 	.word	0x000162c0


	//----- nvinfo : EIATTR_COOP_GROUP_MASK_REGIDS
	.align		4
.L_390:
        /*0068*/ 	.byte	0x04, 0x29
        /*006a*/ 	.short	(.L_392 - .L_391)


	//   ....[0]....
.L_391:
        /*006c*/ 	.word	0xffffffff


	//   ....[1]....
        /*0070*/ 	.word	0xffffffff


	//   ....[2]....
        /*0074*/ 	.word	0xffffffff


	//   ....[3]....
        /*0078*/ 	.word	0xffffffff


	//   ....[4]....
        /*007c*/ 	.word	0xffffffff


	//   ....[5]....
        /*0080*/ 	.word	0xffffffff


	//   ....[6]....
        /*0084*/ 	.word	0xffffffff


	//   ....[7]....
        /*0088*/ 	.word	0xffffffff


	//   ....[8]....
        /*008c*/ 	.word	0xffffffff


	//   ....[9]....
        /*0090*/ 	.word	0xffffffff


	//   ....[10]....
        /*0094*/ 	.word	0xffffffff


	//   ....[11]....
        /*0098*/ 	.word	0xffffffff


	//   ....[12]....
        /*009c*/ 	.word	0xffffffff


	//   ....[13]....
        /*00a0*/ 	.word	0xffffffff


	//   ....[14]....
        /*00a4*/ 	.word	0xffffffff


	//   ....[15]....
        /*00a8*/ 	.word	0xffffffff


	//   ....[16]....
        /*00ac*/ 	.word	0xffffffff


	//   ....[17]....
        /*00b0*/ 	.word	0xffffffff


	//   ....[18]....
        /*00b4*/ 	.word	0xffffffff


	//   ....[19]....
        /*00b8*/ 	.word	0xffffffff


	//   ....[20]....
        /*00bc*/ 	.word	0xffffffff


	//   ....[21]....
        /*00c0*/ 	.word	0xffffffff


	//   ....[22]....
        /*00c4*/ 	.word	0xffffffff


	//   ....[23]....
        /*00c8*/ 	.word	0xffffffff


	//   ....[24]....
        /*00cc*/ 	.word	0xffffffff


	//   ....[25]....
        /*00d0*/ 	.word	0xffffffff


	//   ....[26]....
        /*00d4*/ 	.word	0xffffffff


	//   ....[27]....
        /*00d8*/ 	.word	0xffffffff


	//   ....[28]....
        /*00dc*/ 	.word	0xffffffff


	//   ....[29]....
        /*00e0*/ 	.word	0xffffffff


	//   ....[30]....
        /*00e4*/ 	.word	0xffffffff


	//   ....[31]....
        /*00e8*/ 	.word	0xffffffff


	//   ....[32]....
        /*00ec*/ 	.word	0xffffffff


	//   ....[33]....
        /*00f0*/ 	.word	0xffffffff


	//   ....[34]....
        /*00f4*/ 	.word	0xffffffff


	//   ....[35]....
        /*00f8*/ 	.word	0xffffffff


	//   ....[36]....
        /*00fc*/ 	.word	0xffffffff


	//   ....[37]....
        /*0100*/ 	.word	0xffffffff


	//   ....[38]....
        /*0104*/ 	.word	0xffffffff


	//   ....[39]....
        /*0108*/ 	.word	0xffffffff


	//   ....[40]....
        /*010c*/ 	.word	0xffffffff


	//   ....[41]....
        /*0110*/ 	.word	0xffffffff


	//   ....[42]....
        /*0114*/ 	.word	0xffffffff


	//   ....[43]....
        /*0118*/ 	.word	0xffffffff


	//   ....[44]....
        /*011c*/ 	.word	0xffffffff


	//   ....[45]....
        /*0120*/ 	.word	0xffffffff


	//   ....[46]....
        /*0124*/ 	.word	0xffffffff


	//   ....[47]....
        /*0128*/ 	.word	0xffffffff


	//   ....[48]....
        /*012c*/ 	.word	0xffffffff


	//   ....[49]....
        /*0130*/ 	.word	0xffffffff


	//   ....[50]....
        /*0134*/ 	.word	0xffffffff


	//   ....[51]....
        /*0138*/ 	.word	0xffffffff


	//   ....[52]....
        /*013c*/ 	.word	0xffffffff


	//   ....[53]....
        /*0140*/ 	.word	0xffffffff


	//   ....[54]....
        /*0144*/ 	.word	0xffffffff


	//   ....[55]....
        /*0148*/ 	.word	0xffffffff


	//   ....[56]....
        /*014c*/ 	.word	0xffffffff


	//   ....[57]....
        /*0150*/ 	.word	0xffffffff


	//   ....[58]....
        /*0154*/ 	.word	0xffffffff


	//   ....[59]....
        /*0158*/ 	.word	0xffffffff


	//   ....[60]....
        /*015c*/ 	.word	0xffffffff


	//   ....[61]....
        /*0160*/ 	.word	0xffffffff


	//   ....[62]....
        /*0164*/ 	.word	0xffffffff


	//   ....[63]....
        /*0168*/ 	.word	0xffffffff


	//   ....[64]....
        /*016c*/ 	.word	0xffffffff


	//   ....[65]....
        /*0170*/ 	.word	0xffffffff


	//   ....[66]....
        /*0174*/ 	.word	0xffffffff


	//   ....[67]....
        /*0178*/ 	.word	0xffffffff


	//   ....[68]....
        /*017c*/ 	.word	0xffffffff


	//   ....[69]....
        /*0180*/ 	.word	0xffffffff


	//   ....[70]....
        /*0184*/ 	.word	0xffffffff


	//   ....[71]....
        /*0188*/ 	.word	0xffffffff


	//   ....[72]....
        /*018c*/ 	.word	0xffffffff


	//   ....[73]....
        /*0190*/ 	.word	0xffffffff


	//   ....[74]....
        /*0194*/ 	.word	0xffffffff


	//   ....[75]....
        /*0198*/ 	.word	0xffffffff


	//   ....[76]....
        /*019c*/ 	.word	0xffffffff


	//   ....[77]....
        /*01a0*/ 	.word	0xffffffff


	//   ....[78]....
        /*01a4*/ 	.word	0xffffffff


	//   ....[79]....
        /*01a8*/ 	.word	0xffffffff


	//   ....[80]....
        /*01ac*/ 	.word	0xffffffff


	//   ....[81]....
        /*01b0*/ 	.word	0xffffffff


	//   ....[82]....
        /*01b4*/ 	.word	0xffffffff


	//   ....[83]....
        /*01b8*/ 	.word	0xffffffff


	//   ....[84]....
        /*01bc*/ 	.word	0xffffffff


	//   ....[85]....
        /*01c0*/ 	.word	0xffffffff


	//   ....[86]....
        /*01c4*/ 	.word	0xffffffff


	//   ....[87]....
        /*01c8*/ 	.word	0xffffffff


	//   ....[88]....
        /*01cc*/ 	.word	0xffffffff


	//   ....[89]....
        /*01d0*/ 	.word	0xffffffff


	//   ....[90]....
        /*01d4*/ 	.word	0xffffffff


	//   ....[91]....
        /*01d8*/ 	.word	0xffffffff


	//   ....[92]....
        /*01dc*/ 	.word	0xffffffff


	//   ....[93]....
        /*01e0*/ 	.word	0xffffffff


	//   ....[94]....
        /*01e4*/ 	.word	0xffffffff


	//   ....[95]....
        /*01e8*/ 	.word	0xffffffff


	//   ....[96]....
        /*01ec*/ 	.word	0xffffffff


	//   ....[97]....
        /*01f0*/ 	.word	0xffffffff


	//   ....[98]....
        /*01f4*/ 	.word	0xffffffff


	//   ....[99]....
        /*01f8*/ 	.word	0xffffffff


	//   ....[100]....
        /*01fc*/ 	.word	0xffffffff


	//   ....[101]....
        /*0200*/ 	.word	0xffffffff


	//   ....[102]....
        /*0204*/ 	.word	0xffffffff


	//   ....[103]....
        /*0208*/ 	.word	0xffffffff


	//   ....[104]....
        /*020c*/ 	.word	0xffffffff


	//   ....[105]....
        /*0210*/ 	.word	0xffffffff


	//   ....[106]....
        /*0214*/ 	.word	0xffffffff


	//   ....[107]....
        /*0218*/ 	.word	0xffffffff


	//   ....[108]....
        /*021c*/ 	.word	0xffffffff


	//   ....[109]....
        /*0220*/ 	.word	0xffffffff


	//   ....[110]....
        /*0224*/ 	.word	0xffffffff


	//   ....[111]....
        /*0228*/ 	.word	0xffffffff


	//   ....[112]....
        /*022c*/ 	.word	0xffffffff


	//   ....[113]....
        /*0230*/ 	.word	0xffffffff


	//   ....[114]....
        /*0234*/ 	.word	0xffffffff


	//   ....[115]....
        /*0238*/ 	.word	0xffffffff


	//   ....[116]....
        /*023c*/ 	.word	0xffffffff


	//   ....[117]....
        /*0240*/ 	.word	0xffffffff


	//   ....[118]....
        /*0244*/ 	.word	0xffffffff


	//   ....[119]....
        /*0248*/ 	.word	0xffffffff


	//   ....[120]....
        /*024c*/ 	.word	0xffffffff


	//   ....[121]....
        /*0250*/ 	.word	0xffffffff


	//   ....[122]....
        /*0254*/ 	.word	0xffffffff


	//   ....[123]....
        /*0258*/ 	.word	0xffffffff


	//   ....[124]....
        /*025c*/ 	.word	0xffffffff


	//   ....[125]....
        /*0260*/ 	.word	0xffffffff


	//   ....[126]....
        /*0264*/ 	.word	0xffffffff


	//   ....[127]....
        /*0268*/ 	.word	0xffffffff


	//   ....[128]....
        /*026c*/ 	.word	0xffffffff


	//   ....[129]....
        /*0270*/ 	.word	0xffffffff


	//   ....[130]....
        /*0274*/ 	.word	0xffffffff


	//   ....[131]....
        /*0278*/ 	.word	0xffffffff


	//   ....[132]....
        /*027c*/ 	.word	0xffffffff


	//   ....[133]....
        /*0280*/ 	.word	0xffffffff


	//   ....[134]....
        /*0284*/ 	.word	0xffffffff


	//   ....[135]....
        /*0288*/ 	.word	0xffffffff


	//   ....[136]....
        /*028c*/ 	.word	0xffffffff


	//   ....[137]....
        /*0290*/ 	.word	0xffffffff


	//   ....[138]....
        /*0294*/ 	.word	0xffffffff


	//   ....[139]....
        /*0298*/ 	.word	0xffffffff


	//   ....[140]....
        /*029c*/ 	.word	0xffffffff


	//   ....[141]....
        /*02a0*/ 	.word	0xffffffff


	//   ....[142]....
        /*02a4*/ 	.word	0xffffffff


	//   ....[143]....
        /*02a8*/ 	.word	0xffffffff


	//   ....[144]....
        /*02ac*/ 	.word	0xffffffff


	//   ....[145]....
        /*02b0*/ 	.word	0xffffffff


	//   ....[146]....
        /*02b4*/ 	.word	0xffffffff


	//   ....[147]....
        /*02b8*/ 	.word	0xffffffff


	//   ....[148]....
        /*02bc*/ 	.word	0xffffffff


	//   ....[149]....
        /*02c0*/ 	.word	0xffffffff


	//   ....[150]....
        /*02c4*/ 	.word	0xffffffff


	//   ....[151]....
        /*02c8*/ 	.word	0xffffffff


	//   ....[152]....
        /*02cc*/ 	.word	0xffffffff


	//   ....[153]....
        /*02d0*/ 	.word	0xffffffff


	//   ....[154]....
        /*02d4*/ 	.word	0xffffffff


	//   ....[155]....
        /*02d8*/ 	.word	0xffffffff


	//   ....[156]....
        /*02dc*/ 	.word	0xffffffff


	//   ....[157]....
        /*02e0*/ 	.word	0xffffffff


	//   ....[158]....
        /*02e4*/ 	.word	0xffffffff


	//   ....[159]....
        /*02e8*/ 	.word	0xffffffff


	//   ....[160]....
        /*02ec*/ 	.word	0xffffffff


	//   ....[161]....
        /*02f0*/ 	.word	0xffffffff


	//   ....[162]....
        /*02f4*/ 	.word	0xffffffff


	//   ....[163]....
        /*02f8*/ 	.word	0xffffffff


	//   ....[164]....
        /*02fc*/ 	.word	0xffffffff


	//   ....[165]....
        /*0300*/ 	.word	0xffffffff


	//   ....[166]....
        /*0304*/ 	.word	0xffffffff


	//   ....[167]....
        /*0308*/ 	.word	0xffffffff


	//   ....[168]....
        /*030c*/ 	.word	0xffffffff


	//   ....[169]....
        /*0310*/ 	.word	0xffffffff


	//   ....[170]....
        /*0314*/ 	.word	0xffffffff


	//   ....[171]....
        /*0318*/ 	.word	0xffffffff


	//   ....[172]....
        /*031c*/ 	.word	0xffffffff


	//   ....[173]....
        /*0320*/ 	.word	0xffffffff


	//   ....[174]....
        /*0324*/ 	.word	0xffffffff


	//   ....[175]....
        /*0328*/ 	.word	0xffffffff


	//   ....[176]....
        /*032c*/ 	.word	0xffffffff


	//   ....[177]....
        /*0330*/ 	.word	0xffffffff


	//   ....[178]....
        /*0334*/ 	.word	0xffffffff


	//----- nvinfo : EIATTR_COOP_GROUP_INSTR_OFFSETS
	.align		4
.L_392:
        /*0338*/ 	.byte	0x04, 0x28
        /*033a*/ 	.short	(.L_394 - .L_393)


	//   ....[0]....
.L_393:
        /*033c*/ 	.word	0x00000050


	//   ....[1]....
        /*0340*/ 	.word	0x000001e0


	//   ....[2]....
        /*0344*/ 	.word	0x00000210


	//   ....[3]....
        /*0348*/ 	.word	0x00000240


	//   ....[4]....
        /*034c*/ 	.word	0x00000270


	//   ....[5]....
        /*0350*/ 	.word	0x000002a0


	//   ....[6]....
        /*0354*/ 	.word	0x000002d0


	//   ....[7]....
        /*0358*/ 	.word	0x00000430


	//   ....[8]....
        /*035c*/ 	.word	0x00000470


	//   ....[9]....
        /*0360*/ 	.word	0x000004a0


	//   ....[10]....
        /*0364*/ 	.word	0x000004d0


	//   ....[11]....
        /*0368*/ 	.word	0x00000500


	//   ....[12]....
        /*036c*/ 	.word	0x00000530


	//   ....[13]....
        /*0370*/ 	.word	0x000005c0


	//   ....[14]....
        /*0374*/ 	.word	0x00000600


	//   ....[15]....
        /*0378*/ 	.word	0x00000620


	//   ....[16]....
        /*037c*/ 	.word	0x00000680


	//   ....[17]....
        /*0380*/ 	.word	0x00006790


	//   ....[18]....
        /*0384*/ 	.word	0x000067b0


	//   ....[19]....
        /*0388*/ 	.word	0x000069a0


	//   ....[20]....
        /*038c*/ 	.word	0x000069b0


	//   ....[21]....
        /*0390*/ 	.word	0x00006b40


	//   ....[22]....
        /*0394*/ 	.word	0x00006b60


	//   ....[23]....
        /*0398*/ 	.word	0x00006cf0


	//   ....[24]....
        /*039c*/ 	.word	0x00006d00


	//   ....[25]....
        /*03a0*/ 	.word	0x00007380


	//   ....[26]....
        /*03a4*/ 	.word	0x000073a0


	//   ....[27]....
        /*03a8*/ 	.word	0x000073c0


	//   ....[28]....
        /*03ac*/ 	.word	0x000073d0


	//   ....[29]....
        /*03b0*/ 	.word	0x00007860


	//   ....[30]....
        /*03b4*/ 	.word	0x000078a0


	//   ....[31]....
        /*03b8*/ 	.word	0x000078e0


	//   ....[32]....
        /*03bc*/ 	.word	0x00007920


	//   ....[33]....
        /*03c0*/ 	.word	0x00007df0


	//   ....[34]....
        /*03c4*/ 	.word	0x00007e30


	//   ....[35]....
        /*03c8*/ 	.word	0x00007e70


	//   ....[36]....
        /*03cc*/ 	.word	0x00007eb0


	//   ....[37]....
        /*03d0*/ 	.word	0x00008230


	//   ....[38]....
        /*03d4*/ 	.word	0x00008340


	//   ....[39]....
        /*03d8*/ 	.word	0x00008390


	//   ....[40]....
        /*03dc*/ 	.word	0x000083d0


	//   ....[41]....
        /*03e0*/ 	.word	0x0000b910


	//   ....[42]....
        /*03e4*/ 	.word	0x0000b960


	//   ....[43]....
        /*03e8*/ 	.word	0x0000b980


	//   ....[44]....
        /*03ec*/ 	.word	0x0000b990


	//   ....[45]....
        /*03f0*/ 	.word	0x0000bb90


	//   ....[46]....
        /*03f4*/ 	.word	0x0000bc30


	//   ....[47]....
        /*03f8*/ 	.word	0x0000bca0


	//   ....[48]....
        /*03fc*/ 	.word	0x0000bd60


	//   ....[49]....
        /*0400*/ 	.word	0x0000c010


	//   ....[50]....
        /*0404*/ 	.word	0x0000c120


	//   ....[51]....
        /*0408*/ 	.word	0x0000c180


	//   ....[52]....
        /*040c*/ 	.word	0x0000c1c0


	//   ....[53]....
        /*0410*/ 	.word	0x0000c460


	//   ....[54]....
        /*0414*/ 	.word	0x0000c500


	//   ....[55]....
        /*0418*/ 	.word	0x0000c570


	//   ....[56]....
        /*041c*/ 	.word	0x0000c630


	//   ....[57]....
        /*0420*/ 	.word	0x00010470


	//   ....[58]....
        /*0424*/ 	.word	0x000109f0


	//   ....[59]....
        /*0428*/ 	.word	0x00010c40


	//   ....[60]....
        /*042c*/ 	.word	0x00010da0


	//   ....[61]....
        /*0430*/ 	.word	0x00010dc0


	//   ....[62]....
        /*0434*/ 	.word	0x00010e20


	//   ....[63]....
        /*0438*/ 	.word	0x00011d20


	//   ....[64]....
        /*043c*/ 	.word	0x00011d40


	//   ....[65]....
        /*0440*/ 	.word	0x00012530


	//   ....[66]....
        /*0444*/ 	.word	0x00012680


	//   ....[67]....
        /*0448*/ 	.word	0x000126e0


	//   ....[68]....
        /*044c*/ 	.word	0x000127b0


	//   ....[69]....
        /*0450*/ 	.word	0x00014440


	//   ....[70]....
        /*0454*/ 	.word	0x00014460


	//   ....[71]....
        /*0458*/ 	.word	0x00014480


	//   ....[72]....
        /*045c*/ 	.word	0x000144a0


	//   ....[73]....
        /*0460*/ 	.word	0x00015820


	//   ....[74]....
        /*0464*/ 	.word	0x00015850


	//   ....[75]....
        /*0468*/ 	.word	0x00015860


	//   ....[76]....
        /*046c*/ 	.word	0x00015890


	//   ....[77]....
        /*0470*/ 	.word	0x00017020


	//   ....[78]....
        /*0474*/ 	.word	0x00017050


	//   ....[79]....
        /*0478*/ 	.word	0x00017060


	//   ....[80]....
        /*047c*/ 	.word	0x00017070


	//   ....[81]....
        /*0480*/ 	.word	0x00017480


	//   ....[82]....
        /*0484*/ 	.word	0x000174a0


	//   ....[83]....
        /*0488*/ 	.word	0x00017670


	//   ....[84]....
        /*048c*/ 	.word	0x00017680


	//   ....[85]....
        /*0490*/ 	.word	0x000177f0


	//   ....[86]....
        /*0494*/ 	.word	0x00017810


	//   ....[87]....
        /*0498*/ 	.word	0x00017980


	//   ....[88]....
        /*049c*/ 	.word	0x00017990


	//   ....[89]....
        /*04a0*/ 	.word	0x00017cf0


	//   ....[90]....
        /*04a4*/ 	.word	0x00017d10


	//   ....[91]....
        /*04a8*/ 	.word	0x00018980


	//   ....[92]....
        /*04ac*/ 	.word	0x00018990


	//   ....[93]....
        /*04b0*/ 	.word	0x00019d50


	//   ....[94]....
        /*04b4*/ 	.word	0x00019d70


	//   ....[95]....
        /*04b8*/ 	.word	0x00019f50


	//   ....[96]....
        /*04bc*/ 	.word	0x00019f60


	//   ....[97]....
        /*04c0*/ 	.word	0x0001a0d0


	//   ....[98]....
        /*04c4*/ 	.word	0x0001a0f0


	//   ....[99]....
        /*04c8*/ 	.word	0x0001a260


	//   ....[100]....
        /*04cc*/ 	.word	0x0001a270


	//   ....[101]....
        /*04d0*/ 	.word	0x0001a480


	//   ....[102]....
        /*04d4*/ 	.word	0x0001a4a0


	//   ....[103]....
        /*04d8*/ 	.word	0x0001a5c0


	//   ....[104]....
        /*04dc*/ 	.word	0x0001a600


	//   ....[105]....
        /*04e0*/ 	.word	0x0001a630


	//   ....[106]....
        /*04e4*/ 	.word	0x0001a660


	//   ....[107]....
        /*04e8*/ 	.word	0x0001a690


	//   ....[108]....
        /*04ec*/ 	.word	0x0001a6c0


	//   ....[109]....
        /*04f0*/ 	.word	0x0001a810


	//   ....[110]....
        /*04f4*/ 	.word	0x0001a850


	//   ....[111]....
        /*04f8*/ 	.word	0x0001a880


	//   ....[112]....
        /*04fc*/ 	.word	0x0001a8b0


	//   ....[113]....
        /*0500*/ 	.word	0x0001a8e0


	//   ....[114]....
        /*0504*/ 	.word	0x0001a910


	//   ....[115]....
        /*0508*/ 	.word	0x0001a9a0


	//   ....[116]....
        /*050c*/ 	.word	0x0001a9e0


	//   ....[117]....
        /*0510*/ 	.word	0x0001a9f0


	//   ....[118]....
        /*0514*/ 	.word	0x0001aa50


	//   ....[119]....
        /*0518*/ 	.word	0x0001b420


	//   ....[120]....
        /*051c*/ 	.word	0x0001b480


	//   ....[121]....
        /*0520*/ 	.word	0x0001b4d0


	//   ....[122]....
        /*0524*/ 	.word	0x0001b520


	//   ....[123]....
        /*0528*/ 	.word	0x0001b570


	//   ....[124]....
        /*052c*/ 	.word	0x0001b5e0


	//   ....[125]....
        /*0530*/ 	.word	0x0001b620


	//   ....[126]....
        /*0534*/ 	.word	0x0001b690


	//   ....[127]....
        /*0538*/ 	.word	0x0001b700


	//   ....[128]....
        /*053c*/ 	.word	0x0001b760


	//   ....[129]....
        /*0540*/ 	.word	0x0001b7d0


	//   ....[130]....
        /*0544*/ 	.word	0x0001b840


	//   ....[131]....
        /*0548*/ 	.word	0x0001b8a0


	//   ....[132]....
        /*054c*/ 	.word	0x0001b900


	//   ....[133]....
        /*0550*/ 	.word	0x0001b960


	//   ....[134]....
        /*0554*/ 	.word	0x0001b9d0


	//   ....[135]....
        /*0558*/ 	.word	0x0001ba30


	//   ....[136]....
        /*055c*/ 	.word	0x0001ba90


	//   ....[137]....
        /*0560*/ 	.word	0x0001bae0


	//   ....[138]....
        /*0564*/ 	.word	0x0001bb40


	//   ....[139]....
        /*0568*/ 	.word	0x0001bb90


	//   ....[140]....
        /*056c*/ 	.word	0x0001bbe0


	//   ....[141]....
        /*0570*/ 	.word	0x0001bc50


	//   ....[142]....
        /*0574*/ 	.word	0x0001bcc0


	//   ....[143]....
        /*0578*/ 	.word	0x0001bd20


	//   ....[144]....
        /*057c*/ 	.word	0x0001bd80


	//   ....[145]....
        /*0580*/ 	.word	0x0001bde0


	//   ....[146]....
        /*0584*/ 	.word	0x0001be50


	//   ....[147]....
        /*0588*/ 	.word	0x0001beb0


	//   ....[148]....
        /*058c*/ 	.word	0x0001bf10


	//   ....[149]....
        /*0590*/ 	.word	0x0001bf70


	//   ....[150]....
        /*0594*/ 	.word	0x0001bfe0


	//   ....[151]....
        /*0598*/ 	.word	0x0001c040


	//   ....[152]....
        /*059c*/ 	.word	0x0001c0a0


	//   ....[153]....
        /*05a0*/ 	.word	0x0001c100


	//   ....[154]....
        /*05a4*/ 	.word	0x0001c170


	//   ....[155]....
        /*05a8*/ 	.word	0x0001c1d0


	//   ....[156]....
        /*05ac*/ 	.word	0x0001c230


	//   ....[157]....
        /*05b0*/ 	.word	0x0001c290


	//   ....[158]....
        /*05b4*/ 	.word	0x0001c300


	//   ....[159]....
        /*05b8*/ 	.word	0x0001c360


	//   ....[160]....
        /*05bc*/ 	.word	0x0001c3c0


	//   ....[161]....
        /*05c0*/ 	.word	0x0001c420


	//   ....[162]....
        /*05c4*/ 	.word	0x0001c490


	//   ....[163]....
        /*05c8*/ 	.word	0x0001c4e0


	//   ....[164]....
        /*05cc*/ 	.word	0x0001c520


	//   ....[165]....
        /*05d0*/ 	.word	0x0001c570


	//   ....[166]....
        /*05d4*/ 	.word	0x0001c5c0


	//   ....[167]....
        /*05d8*/ 	.word	0x0001c610


	//   ....[168]....
        /*05dc*/ 	.word	0x0001c680


	//   ....[169]....
        /*05e0*/ 	.word	0x0001c6c0


	//   ....[170]....
        /*05e4*/ 	.word	0x0001c710


	//   ....[171]....
        /*05e8*/ 	.word	0x0001c760


	//   ....[172]....
        /*05ec*/ 	.word	0x0001c7b0


	//   ....[173]....
        /*05f0*/ 	.word	0x0001c800


	//   ....[174]....
        /*05f4*/ 	.word	0x0001c870


	//   ....[175]....
        /*05f8*/ 	.word	0x0001c8b0


	//   ....[176]....
        /*05fc*/ 	.word	0x0001c920


	//   ....[177]....
        /*0600*/ 	.word	0x0001c980


	//   ....[178]....
        /*0604*/ 	.word	0x0001c9e0


	//----- nvinfo : EIATTR_EXIT_INSTR_OFFSETS
	.align		4
.L_394:
        /*0608*/ 	.byte	0x04, 0x1c
        /*060a*/ 	.short	(.L_396 - .L_395)


	//   ....[0]....
.L_395:
        /*060c*/ 	.word	0x00000fe0


	//   ....[1]....
        /*0610*/ 	.word	0x0001b3e0


	//----- nvinfo : EIATTR_MAX_THREADS
	.align		4
.L_396:
        /*0614*/ 	.byte	0x04, 0x05
        /*0616*/ 	.short	(.L_398 - .L_397)
.L_397:
        /*0618*/ 	.word	0x00000100
        /*061c*/ 	.word	0x00000001
        /*0620*/ 	.word	0x00000001


	//----- nvinfo : EIATTR_CRS_STACK_SIZE
	.align		4
.L_398:
        /*0624*/ 	.byte	0x04, 0x1e
        /*0626*/ 	.short	(.L_400 - .L_399)
.L_399:
        /*0628*/ 	.word	0x00000000
.L_400:


//--------------------- .nv.info._ZN7cutlass13device_kernelIN5flash19enable_sm80_to_sm89INS1_16FlashAttnFwdSm80INS1_25CollectiveMainloopFwdSm80ILi8ELi1ELb0EN4cute5tupleIJNS5_1CILi128EEENS7_ILi96EEENS7_ILi256EEEEEELi256ENS_6half_tEfNS_4arch4Sm80ELb0ELb0ELb0ELb0ELb0ELb0ELb1ELb1EEENS1_21CollectiveEpilogueFwdINS6_IJS8_SA_S9_EEENS6_IJNS7_ILi1EEESI_SI_EEESC_SE_Li256ELb0ELb1ELb1ELb0EEENS1_19SingleTileSchedulerILb0ELb1ELb1ELi128EEEEEEEEEvNT_6ParamsE --------------------------
	.section	.nv.info._ZN7cutlass13device_kernelIN5flash19enable_sm80_to_sm89INS1_16FlashAttnFwdSm80INS1_25CollectiveMainloopFwdSm80ILi8ELi1ELb0EN4cute5tupleIJNS5_1CILi128EEENS7_ILi96EEENS7_ILi256EEEEEELi256ENS_6half_tEfNS_4arch4Sm80ELb0ELb0ELb0ELb0ELb0ELb0ELb1ELb1EEENS1_21CollectiveEpilogueFwdINS6_IJS8_SA_S9_EEENS6_IJNS7_ILi1EEESI_SI_EEESC_SE_Li256ELb0ELb1ELb1ELb0EEENS1_19SingleTileSchedulerILb0ELb1ELb1ELi128EEEEEEEEEvNT_6ParamsE,"",@"SHT_CUDA_INFO"
	.sectionflags	@""
	.align	4


	//----- nvinfo : EIATTR_CUDA_API_VERSION
	.align		4
        /*0000*/ 	.byte	0x04, 0x37
        /*0002*/ 	.short	(.L_402 - .L_401)
.L_401:
        /*0004*/ 	.word	0x00000082


	//----- nvinfo : EIATTR_SW2861232_WAR
	.align		4
.L_402:
        /*0008*/ 	.byte	0x01, 0x35
	.zero		2


	//----- nvinfo : EIATTR_PARAM_CBANK
	.align		4
        /*000c*/ 	.byte	0x04, 0x0a
        /*000e*/ 	.short	(.L_404 - .L_403)
	.align		4
.L_403:
        /*0010*/ 	.word	index@(.nv.constant0._ZN7cutlass13device_kernelIN5flash19enable_sm80_to_sm89INS1_16FlashAttnFwdSm80INS1_25CollectiveMainloopFwdSm80ILi8ELi1ELb0EN4cute5tupleIJNS5_1CILi128EEENS7_ILi96EEENS7_ILi256EEEEEELi256ENS_6half_tEfNS_4arch4Sm80ELb0ELb0ELb0ELb0ELb0ELb0ELb1ELb1EEENS1_21CollectiveEpilogueFwdINS6_IJS8_SA_S9_EEENS6_IJNS7_ILi1EEESI_SI_EEESC_SE_Li256ELb0ELb1ELb1ELb0EEENS1_19SingleTileSchedulerILb0ELb1ELb1ELi128EEEEEEEEEvNT_6ParamsE)
        /*0014*/ 	.short	0x0160
        /*0016*/ 	.short	0x0418


	//----- nvinfo : EIATTR_CBANK_PARAM_SIZE
	.align		4
.L_404:
        /*0018*/ 	.byte	0x03, 0x19
        /*001a*/ 	.short	0x0418


	//----- nvinfo : EIATTR_KPARAM_INFO
	.align		4
        /*001c*/ 	.byte	0x04, 0x17
        /*001e*/ 	.short	(.L_406 - .L_405)
.L_405:
        /*0020*/ 	.word	0x00000000
        /*0024*/ 	.short	0x0000
        /*0026*/ 	.short	0x0000
        /*0028*/ 	.byte	0x00, 0xf0, 0x61, 0x10


	//----- nvinfo : EIATTR_MAXREG_COUNT
	.align		4
.L_406:
        /*002c*/ 	.byte	0x03, 0x1b
        /*002e*/ 	.short	0x00ff


	//----- nvinfo : EIATTR_NUM_BARRIERS
	.align		4
        /*0030*/ 	.byte	0x02, 0x4c
        /*0032*/ 	.byte	0x02
	.zero		1


	//----- nvinfo : EIATTR_ANNOTATIONS
	.align		4
        /*0034*/ 	.byte	0x04, 0x55
        /*0036*/ 	.short	(.L_408 - .L_407)


	//   ....[0]....
.L_407:
        /* <DEDUP_REMOVED lines=20> */


	//----- nvinfo : EIATTR_MERCURY_ISA_VERSION
	.align		4
.L_408:
        /*0160*/ 	.byte	0x03, 0x5f
        /*0162*/ 	.short	0x0000


	//----- nvinfo : EIATTR_COOP_GROUP_MASK_REGIDS
	.align		4
        /*0164*/ 	.byte	0x04, 0x29
        /*0166*/ 	.short	(.L_410 - .L_409)


	//   ....[0]....
.L_409:
        /*0168*/ 	.word	0xffffffff


	//   ....[1]....
        /*016c*/ 	.word	0xffffffff


	//   ....[2]....
        /*0170*/ 	.word	0xffffffff


	//   ....[3]....
        /*0174*/ 	.word	0xffffffff


	//   ....[4]....
        /*0178*/ 	.word	0xffffffff


	//   ....[5]....
        /*017c*/ 	.word	0xffffffff


	//   ....[6]....
        /*0180*/ 	.word	0xffffffff


	//   ....[7]....
        /*0184*/ 	.word	0xffffffff


	//   ....[8]....
        /*0188*/ 	.word	0xffffffff


	//   ....[9]....
        /*018c*/ 	.word	0xffffffff


	//   ....[10]....
        /*0190*/ 	.word	0xffffffff


	//   ....[11]....
        /*0194*/ 	.word	0xffffffff


	//   ....[12]....
        /*0198*/ 	.word	0xffffffff


	//   ....[13]....
        /*019c*/ 	.word	0xffffffff


	//   ....[14]....
        /*01a0*/ 	.word	0xffffffff


	//   ....[15]....
        /*01a4*/ 	.word	0xffffffff


	//   ....[16]....
        /*01a8*/ 	.word	0xffffffff


	//   ....[17]....
        /*01ac*/ 	.word	0xffffffff


	//   ....[18]....
        /*01b0*/ 	.word	0xffffffff


	//   ....[19]....
        /*01b4*/ 	.word	0xffffffff


	//   ....[20]....
        /*01b8*/ 	.word	0xffffffff


	//   ....[21]....
        /*01bc*/ 	.word	0xffffffff


	//   ....[22]....
        /*01c0*/ 	.word	0xffffffff


	//   ....[23]....
        /*01c4*/ 	.word	0xffffffff


	//   ....[24]....
        /*01c8*/ 	.word	0xffffffff


	//   ....[25]....
        /*01cc*/ 	.word	0xffffffff


	//   ....[26]....
        /*01d0*/ 	.word	0xffffffff


	//   ....[27]....
        /*01d4*/ 	.word	0xffffffff


	//   ....[28]....
        /*01d8*/ 	.word	0xffffffff


	//----- nvinfo : EIATTR_COOP_GROUP_INSTR_OFFSETS
	.align		4
.L_410:
        /*01dc*/ 	.byte	0x04, 0x28
        /*01de*/ 	.short	(.L_412 - .L_411)


	//   ....[0]....
.L_411:
        /*01e0*/ 	.word	0x00000060


	//   ....[1]....
        /*01e4*/ 	.word	0x00000fc0


	//   ....[2]....
        /*01e8*/ 	.word	0x00000fe0


	//   ....[3]....
        /*01ec*/ 	.word	0x000012f0


	//   ....[4]....
        /*01f0*/ 	.word	0x000013a0


	//   ....[5]....
        /*01f4*/ 	.word	0x00001590


	//   ....[6]....
        /*01f8*/ 	.word	0x000015c0


	//   ....[7]....
        /*01fc*/ 	.word	0x00001780


	//   ....[8]....
        /*0200*/ 	.word	0x000017c0


	//   ....[9]....
        /*0204*/ 	.word	0x00004300


	//   ....[10]....
        /*0208*/ 	.word	0x000043d0


	//   ....[11]....
        /*020c*/ 	.word	0x00004400


	//   ....[12]....
        /*0210*/ 	.word	0x00004470


	//   ....[13]....
        /*0214*/ 	.word	0x00008e30


	//   ....[14]....
        /*0218*/ 	.word	0x00008e60


	//   ....[15]....
        /*021c*/ 	.word	0x00008e80


	//   ....[16]....
        /*0220*/ 	.word	0x00008ea0


	//   ....[17]....
        /*0224*/ 	.word	0x0000b790


	//   ....[18]....
        /*0228*/ 	.word	0x0000b7a0


	//   ....[19]....
        /*022c*/ 	.word	0x0000b7d0


	//   ....[20]....
        /*0230*/ 	.word	0x0000b7f0


	//   ....[21]....
        /*0234*/ 	.word	0x0000c6c0


	//   ....[22]....
        /*0238*/ 	.word	0x0000c700


	//   ....[23]....
        /*023c*/ 	.word	0x0000c740


	//   ....[24]....
        /*0240*/ 	.word	0x0000c770


	//   ....[25]....
        /*0244*/ 	.word	0x0000c860


	//   ....[26]....
        /*0248*/ 	.word	0x0000c880


	//   ....[27]....
        /*024c*/ 	.word	0x0000d4a0


	//   ....[28]....
        /*0250*/ 	.word	0x0000d4b0


	//----- nvinfo : EIATTR_EXIT_INSTR_OFFSETS
	.align		4
.L_412:
        /*0254*/ 	.byte	0x04, 0x1c
        /*0256*/ 	.short	(.L_414 - .L_413)


	//   ....[0]....
.L_413:
        /*0258*/ 	.word	0x000001c0


	//   ....[1]....
        /*025c*/ 	.word	0x0000d4c0


	//   ....[2]....
        /*0260*/ 	.word	0x0000e060


	//   ....[3]....
        /*0264*/ 	.word	0x0000e0b0


	//   ....[4]....
        /*0268*/ 	.word	0x0000e0e0


	//   ....[5]....
        /*026c*/ 	.word	0x0000e140


	//   ....[6]....
        /*0270*/ 	.word	0x0000e3d0


	//----- nvinfo : EIATTR_CTAIDZ_USED
	.align		4
.L_414:
        /*0274*/ 	.byte	0x01, 0x04
	.zero		2


	//----- nvinfo : EIATTR_MAX_THREADS
	.align		4
        /*0278*/ 	.byte	0x04, 0x05
        /*027a*/ 	.short	(.L_416 - .L_415)
.L_415:
        /*027c*/ 	.word	0x00000100
        /*0280*/ 	.word	0x00000001
        /*0284*/ 	.word	0x00000001


	//----- nvinfo : EIATTR_CRS_STACK_SIZE
	.align		4
.L_416:
        /*0288*/ 	.byte	0x04, 0x1e
        /*028a*/ 	.short	(.L_418 - .L_417)
.L_417:
        /*028c*/ 	.word	0x00000000
.L_418:


//--------------------- .nv.info._ZN7cutlass13device_kernelIN5flash19enable_sm80_to_sm89INS1_16FlashAttnFwdSm80INS1_25CollectiveMainloopFwdSm80ILi8ELi1ELb0EN4cute5tupleIJNS5_1CILi128EEENS7_ILi64EEENS7_ILi256EEEEEELi256ENS_6half_tEfNS_4arch4Sm80ELb0ELb0ELb0ELb1ELb0ELb0ELb1ELb1EEENS1_21CollectiveEpilogueFwdINS6_IJS8_SA_S9_EEENS6_IJNS7_ILi1EEESI_SI_EEESC_SE_Li256ELb1ELb1ELb1ELb0EEENS1_36VarlenDynamicPersistentTileSchedulerILi128ELi64ELi256ELi256ELb1ELb1ELb0ELb0ELb1ELb1EEEEEEEEEvNT_6ParamsE --------------------------
	.section	.nv.info._ZN7cutlass13device_kernelIN5flash19enable_sm80_to_sm89INS1_16FlashAttnFwdSm80INS1_25CollectiveMainloopFwdSm80ILi8ELi1ELb0EN4cute5tupleIJNS5_1CILi128EEENS7_ILi64EEENS7_ILi256EEEEEELi256ENS_6half_tEfNS_4arch4Sm80ELb0ELb0ELb0ELb1ELb0ELb0ELb1ELb1EEENS1_21CollectiveEpilogueFwdINS6_IJS8_SA_S9_EEENS6_IJNS7_ILi1EEESI_SI_EEESC_SE_Li256ELb1ELb1ELb1ELb0EEENS1_36VarlenDynamicPersistentTileSchedulerILi128ELi64ELi256ELi256ELb1ELb1ELb0ELb0ELb1ELb1EEEEEEEEEvNT_6ParamsE,"",@"SHT_CUDA_INFO"
	.sectionflags	@""
	.align	4


	//----- nvinfo : EIATTR_CUDA_API_VERSION
	.align		4
        /*0000*/ 	.byte	0x04, 0x37
        /*0002*/ 	.short	(.L_420 - .L_419)
.L_419:
        /*0004*/ 	.word	0x00000082


	//----- nvinfo : EIATTR_SW2861232_WAR
	.align		4
.L_420:
        /*0008*/ 	.byte	0x01, 0x35
	.zero		2


	//----- nvinfo : EIATTR_PARAM_CBANK
	.align		4
        /*000c*/ 	.byte	0x04, 0x0a
        /*000e*/ 	.short	(.L_422 - .L_421)
	.align		4
.L_421:
        /*0010*/ 	.word	index@(.nv.constant0._ZN7cutlass13device_kernelIN5flash19enable_sm80_to_sm89INS1_16FlashAttnFwdSm80INS1_25CollectiveMainloopFwdSm80ILi8ELi1ELb0EN4cute5tupleIJNS5_1CILi128EEENS7_ILi64EEENS7_ILi256EEEEEELi256ENS_6half_tEfNS_4arch4Sm80ELb0ELb0ELb0ELb1ELb0ELb0ELb1ELb1EEENS1_21CollectiveEpilogueFwdINS6_IJS8_SA_S9_EEENS6_IJNS7_ILi1EEESI_SI_EEESC_SE_Li256ELb1ELb1ELb1ELb0EEENS1_36VarlenDynamicPersistentTileSchedulerILi128ELi64ELi256ELi256ELb1ELb1ELb0ELb0ELb1ELb1EEEEEEEEEvNT_6ParamsE)
        /*0014*/ 	.short	0x0160
        /*0016*/ 	.short	0x0438


	//----- nvinfo : EIATTR_CBANK_PARAM_SIZE
	.align		4
.L_422:
        /*0018*/ 	.byte	0x03, 0x19
        /*001a*/ 	.short	0x0438


	//----- nvinfo : EIATTR_KPARAM_INFO
	.align		4
        /*001c*/ 	.byte	0x04, 0x17
        /*001e*/ 	.short	(.L_424 - .L_423)
.L_423:
        /*0020*/ 	.word	0x00000000
        /*0024*/ 	.short	0x0000
        /*0026*/ 	.short	0x0000
        /*0028*/ 	.byte	0x00, 0xf0, 0xe1, 0x10


	//----- nvinfo : EIATTR_MAXREG_COUNT
	.align		4
.L_424:
        /*002c*/ 	.byte	0x03, 0x1b
        /*002e*/ 	.short	0x00ff


	//----- nvinfo : EIATTR_NUM_BARRIERS
	.align		4
        /*0030*/ 	.byte	0x02, 0x4c
        /*0032*/ 	.byte	0x06
	.zero		1


	//----- nvinfo : EIATTR_ANNOTATIONS
	.align		4
        /*0034*/ 	.byte	0x04, 0x55
        /*0036*/ 	.short	(.L_426 - .L_425)


	//   ....[0]....
.L_425:
        /* <DEDUP_REMOVED lines=24> */


	//----- nvinfo : EIATTR_MERCURY_ISA_VERSION
	.align		4
.L_426:
        /*01a8*/ 	.byte	0x03, 0x5f
        /*01aa*/ 	.short	0x0000


	//----- nvinfo : EIATTR_INT_WARP_WIDE_INSTR_OFFSETS
	.align		4
        /*01ac*/ 	.byte	0x04, 0x31
        /*01ae*/ 	.short	(.L_428 - .L_427)


	//   ....[0]....
.L_427:
        /*01b0*/ 	.word	0x00009b40


	//   ....[1]....
        /*01b4*/ 	.word	0x00009bc0


	//----- nvinfo : EIATTR_COOP_GROUP_MASK_REGIDS
	.align		4
.L_428:
        /*01b8*/ 	.byte	0x04, 0x29
        /*01ba*/ 	.short	(.L_430 - .L_429)


	//   ....[0]....
.L_429:
        /*01bc*/ 	.word	0xffffffff


	//   ....[1]....
        /*01c0*/ 	.word	0xffffffff


	//   ....[2]....
        /*01c4*/ 	.word	0xffffffff


	//   ....[3]....
        /*01c8*/ 	.word	0xffffffff


	//   ....[4]....
        /*01cc*/ 	.word	0xffffffff


	//   ....[5]....
        /*01d0*/ 	.word	0xffffffff


	//   ....[6]....
        /*01d4*/ 	.word	0xffffffff


	//   ....[7]....
        /*01d8*/ 	.word	0xffffffff


	//   ....[8]....
        /*01dc*/ 	.word	0xffffffff


	//   ....[9]....
        /*01e0*/ 	.word	0xffffffff


	//   ....[10]....
        /*01e4*/ 	.word	0xffffffff


	//   ....[11]....
        /*01e8*/ 	.word	0xffffffff


	//   ....[12]....
        /*01ec*/ 	.word	0xffffffff


	//   ....[13]....
        /*01f0*/ 	.word	0xffffffff


	//   ....[14]....
        /*01f4*/ 	.word	0xffffffff


	//   ....[15]....
        /*01f8*/ 	.word	0xffffffff


	//   ....[16]....
        /*01fc*/ 	.word	0xffffffff


	//   ....[17]....
        /*0200*/ 	.word	0xffffffff


	//   ....[18]....
        /*0204*/ 	.word	0xffffffff


	//   ....[19]....
        /*0208*/ 	.word	0xffffffff


	//   ....[20]....
        /*020c*/ 	.word	0xffffffff


	//   ....[21]....
        /*0210*/ 	.word	0xffffffff


	//   ....[22]....
        /*0214*/ 	.word	0xffffffff


	//   ....[23]....
        /*0218*/ 	.word	0xffffffff


	//   ....[24]....
        /*021c*/ 	.word	0xffffffff


	//   ....[25]....
        /*0220*/ 	.word	0xffffffff


	//   ....[26]....
        /*0224*/ 	.word	0xffffffff


	//   ....[27]....
        /*0228*/ 	.word	0xffffffff


	//   ....[28]....
        /*022c*/ 	.word	0xffffffff


	//   ....[29]....
        /*0230*/ 	.word	0xffffffff


	//   ....[30]....
        /*0234*/ 	.word	0xffffffff


	//   ....[31]....
        /*0238*/ 	.word	0xffffffff


	//   ....[32]....
        /*023c*/ 	.word	0xffffffff


	//   ....[33]....
        /*0240*/ 	.word	0xffffffff


	//   ....[34]....
        /*0244*/ 	.word	0xffffffff


	//   ....[35]....
        /*0248*/ 	.word	0xffffffff


	//   ....[36]....
        /*024c*/ 	.word	0xffffffff


	//   ....[37]....
        /*0250*/ 	.word	0xffffffff


	//   ....[38]....
        /*0254*/ 	.word	0xffffffff


	//   ....[39]....
        /*0258*/ 	.word	0xffffffff


	//   ....[40]....
        /*025c*/ 	.word	0xffffffff


	//   ....[41]....
        /*0260*/ 	.word	0xffffffff


	//   ....[42]....
        /*0264*/ 	.word	0xffffffff


	//   ....[43]....
        /*0268*/ 	.word	0xffffffff


	//   ....[44]....
        /*026c*/ 	.word	0xffffffff


	//   ....[45]....
        /*0270*/ 	.word	0xffffffff


	//   ....[46]....
        /*0274*/ 	.word	0xffffffff


	//   ....[47]....
        /*0278*/ 	.word	0xffffffff


	//   ....[48]....
        /*027c*/ 	.word	0xffffffff


	//   ....[49]....
        /*0280*/ 	.word	0xffffffff


	//   ....[50]....
        /*0284*/ 	.word	0xffffffff


	//   ....[51]....
        /*0288*/ 	.word	0xffffffff


	//   ....[52]....
        /*028c*/ 	.word	0xffffffff


	//   ....[53]....
        /*0290*/ 	.word	0xffffffff


	//   ....[54]....
        /*0294*/ 	.word	0xffffffff


	//   ....[55]....
        /*0298*/ 	.word	0xffffffff


	//   ....[56]....
        /*029c*/ 	.word	0xffffffff


	//   ....[57]....
        /*02a0*/ 	.word	0xffffffff


	//   ....[58]....
        /*02a4*/ 	.word	0xffffffff


	//   ....[59]....
        /*02a8*/ 	.word	0xffffffff


	//   ....[60]....
        /*02ac*/ 	.word	0xffffffff


	//   ....[61]....
        /*02b0*/ 	.word	0xffffffff


	//   ....[62]....
        /*02b4*/ 	.word	0xffffffff


	//   ....[63]....
        /*02b8*/ 	.word	0xffffffff


	//   ....[64]....
        /*02bc*/ 	.word	0xffffffff


	//   ....[65]....
        /*02c0*/ 	.word	0xffffffff


	//   ....[66]....
        /*02c4*/ 	.word	0xffffffff


	//   ....[67]....
        /*02c8*/ 	.word	0xffffffff


	//   ....[68]....
        /*02cc*/ 	.word	0xffffffff


	//   ....[69]....
        /*02d0*/ 	.word	0xffffffff


	//   ....[70]....
        /*02d4*/ 	.word	0xffffffff


	//   ....[71]....
        /*02d8*/ 	.word	0xffffffff


	//   ....[72]....
        /*02dc*/ 	.word	0xffffffff


	//   ....[73]....
        /*02e0*/ 	.word	0xffffffff


	//   ....[74]....
        /*02e4*/ 	.word	0xffffffff


	//   ....[75]....
        /*02e8*/ 	.word	0xffffffff


	//   ....[76]....
        /*02ec*/ 	.word	0xffffffff


	//   ....[77]....
        /*02f0*/ 	.word	0xffffffff


	//   ....[78]....
        /*02f4*/ 	.word	0xffffffff


	//   ....[79]....
        /*02f8*/ 	.word	0xffffffff


	//   ....[80]....
        /*02fc*/ 	.word	0xffffffff


	//   ....[81]....
        /*0300*/ 	.word	0xffffffff


	//   ....[82]....
        /*0304*/ 	.word	0xffffffff


	//   ....[83]....
        /*0308*/ 	.word	0xffffffff


	//   ....[84]....
        /*030c*/ 	.word	0xffffffff


	//   ....[85]....
        /*0310*/ 	.word	0xffffffff


	//   ....[86]....
        /*0314*/ 	.word	0xffffffff


	//   ....[87]....
        /*0318*/ 	.word	0xffffffff


	//   ....[88]....
        /*031c*/ 	.word	0xffffffff


	//   ....[89]....
        /*0320*/ 	.word	0xffffffff


	//   ....[90]....
        /*0324*/ 	.word	0xffffffff


	//   ....[91]....
        /*0328*/ 	.word	0xffffffff


	//   ....[92]....
        /*032c*/ 	.word	0xffffffff


	//   ....[93]....
        /*0330*/ 	.word	0xffffffff


	//   ....[94]....
        /*0334*/ 	.word	0xffffffff


	//   ....[95]....
        /*0338*/ 	.word	0xffffffff


	//   ....[96]....
        /*033c*/ 	.word	0xffffffff


	//   ....[97]....
        /*0340*/ 	.word	0xffffffff


	//   ....[98]....
        /*0344*/ 	.word	0xffffffff


	//   ....[99]....
        /*0348*/ 	.word	0xffffffff


	//   ....[100]....
        /*034c*/ 	.word	0xffffffff


	//   ....[101]....
        /*0350*/ 	.word	0xffffffff


	//   ....[102]....
        /*0354*/ 	.word	0xffffffff


	//   ....[103]....
        /*0358*/ 	.word	0xffffffff


	//   ....[104]....
        /*035c*/ 	.word	0xffffffff


	//   ....[105]....
        /*0360*/ 	.word	0xffffffff


	//   ....[106]....
        /*0364*/ 	.word	0xffffffff


	//   ....[107]....
        /*0368*/ 	.word	0xffffffff


	//   ....[108]....
        /*036c*/ 	.word	0xffffffff


	//   ....[109]....
        /*0370*/ 	.word	0xffffffff


	//   ....[110]....
        /*0374*/ 	.word	0xffffffff


	//   ....[111]....
        /*0378*/ 	.word	0xffffffff


	//   ....[112]....
        /*037c*/ 	.word	0xffffffff


	//   ....[113]....
        /*0380*/ 	.word	0xffffffff


	//   ....[114]....
        /*0384*/ 	.word	0xffffffff


	//   ....[115]....
        /*0388*/ 	.word	0xffffffff


	//   ....[116]....
        /*038c*/ 	.word	0xffffffff


	//   ....[117]....
        /*0390*/ 	.word	0xffffffff


	//   ....[118]....
        /*0394*/ 	.word	0xffffffff


	//   ....[119]....
        /*0398*/ 	.word	0xffffffff


	//   ....[120]....
        /*039c*/ 	.word	0xffffffff


	//   ....[121]....
        /*03a0*/ 	.word	0xffffffff


	//   ....[122]....
        /*03a4*/ 	.word	0xffffffff


	//   ....[123]....
        /*03a8*/ 	.word	0xffffffff


	//   ....[124]....
        /*03ac*/ 	.word	0xffffffff


	//   ....[125]....
        /*03b0*/ 	.word	0xffffffff


	//   ....[126]....
        /*03b4*/ 	.word	0xffffffff


	//   ....[127]....
        /*03b8*/ 	.word	0xffffffff


	//   ....[128]....
        /*03bc*/ 	.word	0xffffffff


	//   ....[129]....
        /*03c0*/ 	.word	0xffffffff


	//   ....[130]....
        /*03c4*/ 	.word	0xffffffff


	//   ....[131]....
        /*03c8*/ 	.word	0xffffffff


	//   ....[132]....
        /*03cc*/ 	.word	0xffffffff


	//   ....[133]....
        /*03d0*/ 	.word	0xffffffff


	//   ....[134]....
        /*03d4*/ 	.word	0xffffffff


	//   ....[135]....
        /*03d8*/ 	.word	0xffffffff


	//   ....[136]....
        /*03dc*/ 	.word	0xffffffff


	//   ....[137]....
        /*03e0*/ 	.word	0xffffffff


	//   ....[138]....
        /*03e4*/ 	.word	0xffffffff


	//----- nvinfo : EIATTR_COOP_GROUP_INSTR_OFFSETS
	.align		4
.L_430:
        /*03e8*/ 	.byte	0x04, 0x28
        /*03ea*/ 	.short	(.L_432 - .L_431)


	//   ....[0]....
.L_431:
        /*03ec*/ 	.word	0x00000050


	//   ....[1]....
        /*03f0*/ 	.word	0x000001e0


	//   ....[2]....
        /*03f4*/ 	.word	0x00000210


	//   ....[3]....
        /*03f8*/ 	.word	0x00000240


	//   ....[4]....
        /*03fc*/ 	.word	0x00000270


	//   ....[5]....
        /*0400*/ 	.word	0x000002a0


	//   ....[6]....
        /*0404*/ 	.word	0x000002d0


	//   ....[7]....
        /*0408*/ 	.word	0x00000440


	//   ....[8]....
        /*040c*/ 	.word	0x00000480


	//   ....[9]....
        /*0410*/ 	.word	0x000004b0


	//   ....[10]....
        /*0414*/ 	.word	0x000004e0


	//   ....[11]....
        /*0418*/ 	.word	0x00000510


	//   ....[12]....
        /*041c*/ 	.word	0x00000540


	//   ....[13]....
        /*0420*/ 	.word	0x000005d0


	//   ....[14]....
        /*0424*/ 	.word	0x00000600


	//   ....[15]....
        /*0428*/ 	.word	0x00000610


	//   ....[16]....
        /*042c*/ 	.word	0x00000680


	//   ....[17]....
        /*0430*/ 	.word	0x000026b0


	//   ....[18]....
        /*0434*/ 	.word	0x000026d0


	//   ....[19]....
        /*0438*/ 	.word	0x00002840


	//   ....[20]....
        /*043c*/ 	.word	0x00002850


	//   ....[21]....
        /*0440*/ 	.word	0x000029c0


	//   ....[22]....
        /*0444*/ 	.word	0x000029e0


	//   ....[23]....
        /*0448*/ 	.word	0x00002b50


	//   ....[24]....
        /*044c*/ 	.word	0x00002b60


	//   ....[25]....
        /*0450*/ 	.word	0x00004580


	//   ....[26]....
        /*0454*/ 	.word	0x000046b0


	//   ....[27]....
        /*0458*/ 	.word	0x000046c0


	//   ....[28]....
        /*045c*/ 	.word	0x00004710


	//   ....[29]....
        /*0460*/ 	.word	0x00007320


	//   ....[30]....
        /*0464*/ 	.word	0x00007410


	//   ....[31]....
        /*0468*/ 	.word	0x00007420


	//   ....[32]....
        /*046c*/ 	.word	0x00007450


	//   ....[33]....
        /*0470*/ 	.word	0x00009130


	//   ....[34]....
        /*0474*/ 	.word	0x00009140


	//   ....[35]....
        /*0478*/ 	.word	0x00009170


	//   ....[36]....
        /*047c*/ 	.word	0x00009180


	//   ....[37]....
        /*0480*/ 	.word	0x0000a9b0


	//   ....[38]....
        /*0484*/ 	.word	0x0000a9c0


	//   ....[39]....
        /*0488*/ 	.word	0x0000a9e0


	//   ....[40]....
        /*048c*/ 	.word	0x0000aa00


	//   ....[41]....
        /*0490*/ 	.word	0x0000ae00


	//   ....[42]....
        /*0494*/ 	.word	0x0000ae20


	//   ....[43]....
        /*0498*/ 	.word	0x0000af90


	//   ....[44]....
        /*049c*/ 	.word	0x0000afa0


	//   ....[45]....
        /*04a0*/ 	.word	0x0000b120


	//   ....[46]....
        /*04a4*/ 	.word	0x0000b140


	//   ....[47]....
        /*04a8*/ 	.word	0x0000b2c0


	//   ....[48]....
        /*04ac*/ 	.word	0x0000b2d0


	//   ....[49]....
        /*04b0*/ 	.word	0x0000b640


	//   ....[50]....
        /*04b4*/ 	.word	0x0000b660


	//   ....[51]....
        /*04b8*/ 	.word	0x0000c380


	//   ....[52]....
        /*04bc*/ 	.word	0x0000c390


	//   ....[53]....
        /*04c0*/ 	.word	0x0000d7e0


	//   ....[54]....
        /*04c4*/ 	.word	0x0000d800


	//   ....[55]....
        /*04c8*/ 	.word	0x0000d980


	//   ....[56]....
        /*04cc*/ 	.word	0x0000d990


	//   ....[57]....
        /*04d0*/ 	.word	0x0000db10


	//   ....[58]....
        /*04d4*/ 	.word	0x0000db30


	//   ....[59]....
        /*04d8*/ 	.word	0x0000dcb0


	//   ....[60]....
        /*04dc*/ 	.word	0x0000dcc0


	//   ....[61]....
        /*04e0*/ 	.word	0x0000dee0


	//   ....[62]....
        /*04e4*/ 	.word	0x0000df00


	//   ....[63]....
        /*04e8*/ 	.word	0x0000e020


	//   ....[64]....
        /*04ec*/ 	.word	0x0000e060


	//   ....[65]....
        /*04f0*/ 	.word	0x0000e090


	//   ....[66]....
        /*04f4*/ 	.word	0x0000e0c0


	//   ....[67]....
        /*04f8*/ 	.word	0x0000e0f0


	//   ....[68]....
        /*04fc*/ 	.word	0x0000e120


	//   ....[69]....
        /*0500*/ 	.word	0x0000e270


	//   ....[70]....
        /*0504*/ 	.word	0x0000e2b0


	//   ....[71]....
        /*0508*/ 	.word	0x0000e2e0


	//   ....[72]....
        /*050c*/ 	.word	0x0000e310


	//   ....[73]....
        /*0510*/ 	.word	0x0000e340


	//   ....[74]....
        /*0514*/ 	.word	0x0000e370


	//   ....[75]....
        /*0518*/ 	.word	0x0000e400


	//   ....[76]....
        /*051c*/ 	.word	0x0000e430


	//   ....[77]....
        /*0520*/ 	.word	0x0000e440


	//   ....[78]....
        /*0524*/ 	.word	0x0000e4a0


	//   ....[79]....
        /*0528*/ 	.word	0x0000e9e0


	//   ....[80]....
        /*052c*/ 	.word	0x0000ea40


	//   ....[81]....
        /*0530*/ 	.word	0x0000ea90


	//   ....[82]....
        /*0534*/ 	.word	0x0000eae0


	//   ....[83]....
        /*0538*/ 	.word	0x0000eb30


	//   ....[84]....
        /*053c*/ 	.word	0x0000eba0


	//   ....[85]....
        /*0540*/ 	.word	0x0000ebe0


	//   ....[86]....
        /*0544*/ 	.word	0x0000ec50


	//   ....[87]....
        /*0548*/ 	.word	0x0000ecc0


	//   ....[88]....
        /*054c*/ 	.word	0x0000ed20


	//   ....[89]....
        /*0550*/ 	.word	0x0000ed90


	//   ....[90]....
        /*0554*/ 	.word	0x0000ee00


	//   ....[91]....
        /*0558*/ 	.word	0x0000ee60


	//   ....[92]....
        /*055c*/ 	.word	0x0000eec0


	//   ....[93]....
        /*0560*/ 	.word	0x0000ef20


	//   ....[94]....
        /*0564*/ 	.word	0x0000ef90


	//   ....[95]....
        /*0568*/ 	.word	0x0000eff0


	//   ....[96]....
        /*056c*/ 	.word	0x0000f050


	//   ....[97]....
        /*0570*/ 	.word	0x0000f0c0


	//   ....[98]....
        /*0574*/ 	.word	0x0000f110


	//   ....[99]....
        /*0578*/ 	.word	0x0000f160


	//   ....[100]....
        /*057c*/ 	.word	0x0000f1b0


	//   ....[101]....
        /*0580*/ 	.word	0x0000f220


	//   ....[102]....
        /*0584*/ 	.word	0x0000f290


	//   ....[103]....
        /*0588*/ 	.word	0x0000f2f0


	//   ....[104]....
        /*058c*/ 	.word	0x0000f350


	//   ....[105]....
        /*0590*/ 	.word	0x0000f3b0


	//   ....[106]....
        /*0594*/ 	.word	0x0000f420


	//   ....[107]....
        /*0598*/ 	.word	0x0000f480


	//   ....[108]....
        /*059c*/ 	.word	0x0000f4e0


	//   ....[109]....
        /*05a0*/ 	.word	0x0000f540


	//   ....[110]....
        /*05a4*/ 	.word	0x0000f5b0


	//   ....[111]....
        /*05a8*/ 	.word	0x0000f610


	//   ....[112]....
        /*05ac*/ 	.word	0x0000f670


	//   ....[113]....
        /*05b0*/ 	.word	0x0000f6d0


	//   ....[114]....
        /*05b4*/ 	.word	0x0000f740


	//   ....[115]....
        /*05b8*/ 	.word	0x0000f7a0


	//   ....[116]....
        /*05bc*/ 	.word	0x0000f800


	//   ....[117]....
        /*05c0*/ 	.word	0x0000f860


	//   ....[118]....
        /*05c4*/ 	.word	0x0000f8d0


	//   ....[119]....
        /*05c8*/ 	.word	0x0000f930


	//   ....[120]....
        /*05cc*/ 	.word	0x0000f990


	//   ....[121]....
        /*05d0*/ 	.word	0x0000f9f0


	//   ....[122]....
        /*05d4*/ 	.word	0x0000fa60


	//   ....[123]....
        /*05d8*/ 	.word	0x0000fab0


	//   ....[124]....
        /*05dc*/ 	.word	0x0000faf0


	//   ....[125]....
        /*05e0*/ 	.word	0x0000fb40


	//   ....[126]....
        /*05e4*/ 	.word	0x0000fb90


	//   ....[127]....
        /*05e8*/ 	.word	0x0000fbe0


	//   ....[128]....
        /*05ec*/ 	.word	0x0000fc50


	//   ....[129]....
        /*05f0*/ 	.word	0x0000fc90


	//   ....[130]....
        /*05f4*/ 	.word	0x0000fce0


	//   ....[131]....
        /*05f8*/ 	.word	0x0000fd30


	//   ....[132]....
        /*05fc*/ 	.word	0x0000fd80


	//   ....[133]....
        /*0600*/ 	.word	0x0000fdd0


	//   ....[134]....
        /*0604*/ 	.word	0x0000fe40


	//   ....[135]....
        /*0608*/ 	.word	0x0000fe80


	//   ....[136]....
        /*060c*/ 	.word	0x0000fef0


	//   ....[137]....
        /*0610*/ 	.word	0x0000ff50


	//   ....[138]....
        /*0614*/ 	.word	0x0000ffb0


	//----- nvinfo : EIATTR_EXIT_INSTR_OFFSETS
	.align		4
.L_432:
        /*0618*/ 	.byte	0x04, 0x1c
        /*061a*/ 	.short	(.L_434 - .L_433)


	//   ....[0]....
.L_433:
        /*061c*/ 	.word	0x00000b40


	//   ....[1]....
        /*0620*/ 	.word	0x0000e9a0


	//----- nvinfo : EIATTR_MAX_THREADS
	.align		4
.L_434:
        /*0624*/ 	.byte	0x04, 0x05
        /*0626*/ 	.short	(.L_436 - .L_435)
.L_435:
        /*0628*/ 	.word	0x00000100
        /*062c*/ 	.word	0x00000001
        /*0630*/ 	.word	0x00000001


	//----- nvinfo : EIATTR_CRS_STACK_SIZE
	.align		4
.L_436:
        /*0634*/ 	.byte	0x04, 0x1e
        /*0636*/ 	.short	(.L_438 - .L_437)
.L_437:
        /*0638*/ 	.word	0x00000000
.L_438:


//--------------------- .nv.info._ZN7cutlass13device_kernelIN5flash19enable_sm80_to_sm89INS1_16FlashAttnFwdSm80INS1_25CollectiveMainloopFwdSm80ILi8ELi1ELb0EN4cute5tupleIJNS5_1CILi128EEENS7_ILi48EEENS7_ILi256EEEEEELi256ENS_6half_tEfNS_4arch4Sm80ELb0ELb0ELb0ELb1ELb0ELb1ELb1ELb1EEENS1_21CollectiveEpilogueFwdINS6_IJS8_SA_S9_EEENS6_IJNS7_ILi1EEESI_SI_EEESC_SE_Li256ELb1ELb1ELb1ELb0EEENS1_36VarlenDynamicPersistentTileSchedulerILi128ELi48ELi256ELi256ELb1ELb1ELb0ELb0ELb1ELb1EEEEEEEEEvNT_6ParamsE --------------------------
	.section	.nv.info._ZN7cutlass13device_kernelIN5flash19enable_sm80_to_sm89INS1_16FlashAttnFwdSm80INS1_25CollectiveMainloopFwdSm80ILi8ELi1ELb0EN4cute5tupleIJNS5_1CILi128EEENS7_ILi48EEENS7_ILi256EEEEEELi256ENS_6half_tEfNS_4arch4Sm80ELb0ELb0ELb0ELb1ELb0ELb1ELb1ELb1EEENS1_21CollectiveEpilogueFwdINS6_IJS8_SA_S9_EEENS6_IJNS7_ILi1EEESI_SI_EEESC_SE_Li256ELb1ELb1ELb1ELb0EEENS1_36VarlenDynamicPersistentTileSchedulerILi128ELi48ELi256ELi256ELb1ELb1ELb0ELb0ELb1ELb1EEEEEEEEEvNT_6ParamsE,"",@"SHT_CUDA_INFO"
	.sectionflags	@""
	.align	4


	//----- nvinfo : EIATTR_CUDA_API_VERSION
	.align		4
        /*0000*/ 	.byte	0x04, 0x37
        /*0002*/ 	.short	(.L_440 - .L_439)
.L_439:
        /*0004*/ 	.word	0x00000082


	//----- nvinfo : EIATTR_SW2861232_WAR
	.align		4
.L_440:
        /*0008*/ 	.byte	0x01, 0x35
	.zero		2


	//----- nvinfo : EIATTR_PARAM_CBANK
	.align		4
        /*000c*/ 	.byte	0x04, 0x0a
        /*000e*/ 	.short	(.L_442 - .L_441)
	.align		4
.L_441:
        /*0010*/ 	.word	index@(.nv.constant0._ZN7cutlass13device_kernelIN5flash19enable_sm80_to_sm89INS1_16FlashAttnFwdSm80INS1_25CollectiveMainloopFwdSm80ILi8ELi1ELb0EN4cute5tupleIJNS5_1CILi128EEENS7_ILi48EEENS7_ILi256EEEEEELi256ENS_6half_tEfNS_4arch4Sm80ELb0ELb0ELb0ELb1ELb0ELb1ELb1ELb1EEENS1_21CollectiveEpilogueFwdINS6_IJS8_SA_S9_EEENS6_IJNS7_ILi1EEESI_SI_EEESC_SE_Li256ELb1ELb1ELb1ELb0EEENS1_36VarlenDynamicPersistentTileSchedulerILi128ELi48ELi256ELi256ELb1ELb1ELb0ELb0ELb1ELb1EEEEEEEEEvNT_6ParamsE)
        /*0014*/ 	.short	0x0160
        /*0016*/ 	.short	0x0438


	//----- nvinfo : EIATTR_CBANK_PARAM_SIZE
	.align		4
.L_442:
        /*0018*/ 	.byte	0x03, 0x19
        /*001a*/ 	.short	0x0438


	//----- nvinfo : EIATTR_KPARAM_INFO
	.align		4
        /*001c*/ 	.byte	0x04, 0x17
        /*001e*/ 	.short	(.L_444 - .L_443)
.L_443:
        /*0020*/ 	.word	0x00000000
        /*0024*/ 	.short	0x0000
        /*0026*/ 	.short	0x0000
        /*0028*/ 	.byte	0x00, 0xf0, 0xe1, 0x10


	//----- nvinfo : EIATTR_MAXREG_COUNT
	.align		4
.L_444:
        /*002c*/ 	.byte	0x03, 0x1b
        /*002e*/ 	.short	0x00ff


	//----- nvinfo : EIATTR_NUM_BARRIERS
	.align		4
        /*0030*/ 	.byte	0x02, 0x4c
        /*0032*/ 	.byte	0x06
	.zero		1


	//----- nvinfo : EIATTR_ANNOTATIONS
	.align		4
        /*0034*/ 	.byte	0x04, 0x55
        /*0036*/ 	.short	(.L_446 - .L_445)


	//   ....[0]....
.L_445:
        /* <DEDUP_REMOVED lines=48> */


	//----- nvinfo : EIATTR_MERCURY_ISA_VERSION
	.align		4
.L_446:
        /*0328*/ 	.byte	0x03, 0x5f
        /*032a*/ 	.short	0x0000


	//----- nvinfo : EIATTR_INT_WARP_WIDE_INSTR_OFFSETS
	.align		4
        /*032c*/ 	.byte	0x04, 0x31
        /*032e*/ 	.short	(.L_448 - .L_447)


	//   ....[0]....
.L_447:
        /*0330*/ 	.word	0x00016160


	//   ....[1]....
        /*0334*/ 	.word	0x000161e0


	//----- nvinfo : EIATTR_COOP_GROUP_MASK_REGIDS
	.align		4
.L_448:
        /*0338*/ 	.byte	0x04, 0x29
        /*033a*/ 	.short	(.L_450 - .L_449)


	//   ....[0]....
.L_449:
        /*033c*/ 	.word	0xffffffff


	//   ....[1]....
        /*0340*/ 	.word	0xffffffff


	//   ....[2]....
        /*0344*/ 	.word	0xffffffff


	//   ....[3]....
        /*0348*/ 	.word	0xffffffff


	//   ....[4]....
        /*034c*/ 	.word	0xffffffff


	//   ....[5]....
        /*0350*/ 	.word	0xffffffff


	//   ....[6]....
        /*0354*/ 	.word	0xffffffff


	//   ....[7]....
        /*0358*/ 	.word	0xffffffff


	//   ....[8]....
        /*035c*/ 	.word	0xffffffff


	//   ....[9]....
        /*0360*/ 	.word	0xffffffff


	//   ....[10]....
        /*0364*/ 	.word	0xffffffff


	//   ....[11]....
        /*0368*/ 	.word	0xffffffff


	//   ....[12]....
        /*036c*/ 	.word	0xffffffff


	//   ....[13]....
        /*0370*/ 	.word	0xffffffff


	//   ....[14]....
        /*0374*/ 	.word	0xffffffff


	//   ....[15]....
        /*0378*/ 	.word	0xffffffff


	//   ....[16]....
        /*037c*/ 	.word	0xffffffff


	//   ....[17]....
        /*0380*/ 	.word	0xffffffff


	//   ....[18]....
        /*0384*/ 	.word	0xffffffff


	//   ....[19]....
        /*0388*/ 	.word	0xffffffff


	//   ....[20]....
        /*038c*/ 	.word	0xffffffff


	//   ....[21]....
        /*0390*/ 	.word	0xffffffff


	//   ....[22]....
        /*0394*/ 	.word	0xffffffff


	//   ....[23]....
        /*0398*/ 	.word	0xffffffff


	//   ....[24]....
        /*039c*/ 	.word	0xffffffff


	//   ....[25]....
        /*03a0*/ 	.word	0xffffffff


	//   ....[26]....
        /*03a4*/ 	.word	0xffffffff


	//   ....[27]....
        /*03a8*/ 	.word	0xffffffff


	//   ....[28]....
        /*03ac*/ 	.word	0xffffffff


	//   ....[29]....
        /*03b0*/ 	.word	0xffffffff


	//   ....[30]....
        /*03b4*/ 	.word	0xffffffff


	//   ....[31]....
        /*03b8*/ 	.word	0xffffffff


	//   ....[32]....
        /*03bc*/ 	.word	0xffffffff


	//   ....[33]....
        /*03c0*/ 	.word	0xffffffff


	//   ....[34]....
        /*03c4*/ 	.word	0xffffffff


	//   ....[35]....
        /*03c8*/ 	.word	0xffffffff


	//   ....[36]....
        /*03cc*/ 	.word	0xffffffff


	//   ....[37]....
        /*03d0*/ 	.word	0xffffffff


	//   ....[38]....
        /*03d4*/ 	.word	0xffffffff


	//   ....[39]....
        /*03d8*/ 	.word	0xffffffff


	//   ....[40]....
        /*03dc*/ 	.word	0xffffffff


	//   ....[41]....
        /*03e0*/ 	.word	0xffffffff


	//   ....[42]....
        /*03e4*/ 	.word	0xffffffff


	//   ....[43]....
        /*03e8*/ 	.word	0xffffffff


	//   ....[44]....
        /*03ec*/ 	.word	0xffffffff


	//   ....[45]....
        /*03f0*/ 	.word	0xffffffff


	//   ....[46]....
        /*03f4*/ 	.word	0xffffffff


	//   ....[47]....
        /*03f8*/ 	.word	0xffffffff


	//   ....[48]....
        /*03fc*/ 	.word	0xffffffff


	//   ....[49]....
        /*0400*/ 	.word	0xffffffff


	//   ....[50]....
        /*0404*/ 	.word	0xffffffff


	//   ....[51]....
        /*0408*/ 	.word	0xffffffff


	//   ....[52]....
        /*040c*/ 	.word	0xffffffff


	//   ....[53]....
        /*0410*/ 	.word	0xffffffff


	//   ....[54]....
        /*0414*/ 	.word	0xffffffff


	//   ....[55]....
        /*0418*/ 	.word	0xffffffff


	//   ....[56]....
        /*041c*/ 	.word	0xffffffff


	//   ....[57]....
        /*0420*/ 	.word	0xffffffff


	//   ....[58]....
        /*0424*/ 	.word	0xffffffff


	//   ....[59]....
        /*0428*/ 	.word	0xffffffff


	//   ....[60]....
        /*042c*/ 	.word	0xffffffff


	//   ....[61]....
        /*0430*/ 	.word	0xffffffff


	//   ....[62]....
        /*0434*/ 	.word	0xffffffff


	//   ....[63]....
        /*0438*/ 	.word	0xffffffff


	//   ....[64]....
        /*043c*/ 	.word	0xffffffff


	//   ....[65]....
        /*0440*/ 	.word	0xffffffff


	//   ....[66]....
        /*0444*/ 	.word	0xffffffff


	//   ....[67]....
        /*0448*/ 	.word	0xffffffff


	//   ....[68]....
        /*044c*/ 	.word	0xffffffff


	//   ....[69]....
        /*0450*/ 	.word	0xffffffff


	//   ....[70]....
        /*0454*/ 	.word	0xffffffff


	//   ....[71]....
        /*0458*/ 	.word	0xffffffff


	//   ....[72]....
        /*045c*/ 	.word	0xffffffff


	//   ....[73]....
        /*0460*/ 	.word	0xffffffff


	//   ....[74]....
        /*0464*/ 	.word	0xffffffff


	//   ....[75]....
        /*0468*/ 	.word	0xffffffff


	//   ....[76]....
        /*046c*/ 	.word	0xffffffff


	//   ....[77]....
        /*0470*/ 	.word	0xffffffff


	//   ....[78]....
        /*0474*/ 	.word	0xffffffff


	//   ....[79]....
        /*0478*/ 	.word	0xffffffff


	//   ....[80]....
        /*047c*/ 	.word	0xffffffff


	//   ....[81]....
        /*0480*/ 	.word	0xffffffff


	//   ....[82]....
        /*0484*/ 	.word	0xffffffff


	//   ....[83]....
        /*0488*/ 	.word	0xffffffff


	//   ....[84]....
        /*048c*/ 	.word	0xffffffff


	//   ....[85]....
        /*0490*/ 	.word	0xffffffff


	//   ....[86]....
        /*0494*/ 	.word	0xffffffff


	//   ....[87]....
        /*0498*/ 	.word	0xffffffff


	//   ....[88]....
        /*049c*/ 	.word	0xffffffff


	//   ....[89]....
        /*04a0*/ 	.word	0xffffffff


	//   ....[90]....
        /*04a4*/ 	.word	0xffffffff


	//   ....[91]....
        /*04a8*/ 	.word	0xffffffff


	//   ....[92]....
        /*04ac*/ 	.word	0xffffffff


	//   ....[93]....
        /*04b0*/ 	.word	0xffffffff


	//   ....[94]....
        /*04b4*/ 	.word	0xffffffff


	//   ....[95]....
        /*04b8*/ 	.word	0xffffffff


	//   ....[96]....
        /*04bc*/ 	.word	0xffffffff


	//   ....[97]....
        /*04c0*/ 	.word	0xffffffff


	//   ....[98]....
        /*04c4*/ 	.word	0xffffffff


	//   ....[99]....
        /*04c8*/ 	.word	0xffffffff


	//   ....[100]....
        /*04cc*/ 	.word	0xffffffff


	//   ....[101]....
        /*04d0*/ 	.word	0xffffffff


	//   ....[102]....
        /*04d4*/ 	.word	0xffffffff


	//   ....[103]....
        /*04d8*/ 	.word	0xffffffff


	//   ....[104]....
        /*04dc*/ 	.word	0xffffffff


	//   ....[105]....
        /*04e0*/ 	.word	0xffffffff


	//   ....[106]....
        /*04e4*/ 	.word	0xffffffff


	//   ....[107]....
        /*04e8*/ 	.word	0xffffffff


	//   ....[108]....
        /*04ec*/ 	.word	0xffffffff


	//   ....[109]....
        /*04f0*/ 	.word	0xffffffff


	//   ....[110]....
        /*04f4*/ 	.word	0xffffffff


	//   ....[111]....
        /*04f8*/ 	.word	0xffffffff


	//   ....[112]....
        /*04fc*/ 	.word	0xffffffff


	//   ....[113]....
        /*0500*/ 	.word	0xffffffff


	//   ....[114]....
        /*0504*/ 	.word	0xffffffff


	//   ....[115]....
        /*0508*/ 	.word	0xffffffff


	//   ....[116]....
        /*050c*/ 	.word	0xffffffff


	//   ....[117]....
        /*0510*/ 	.word	0xffffffff


	//   ....[118]....
        /*0514*/ 	.word	0xffffffff


	//   ....[119]....
        /*0518*/ 	.word	0xffffffff


	//   ....[120]....
        /*051c*/ 	.word	0xffffffff


	//   ....[121]....
        /*0520*/ 	.word	0xffffffff


	//   ....[122]....
        /*0524*/ 	.word	0xffffffff


	//   ....[123]....
        /*0528*/ 	.word	0xffffffff


	//   ....[124]....
        /*052c*/ 	.word	0xffffffff


	//   ....[125]....
        /*0530*/ 	.word	0xffffffff


	//   ....[126]....
        /*0534*/ 	.word	0xffffffff


	//   ....[127]....
        /*0538*/ 	.word	0xffffffff


	//   ....[128]....
        /*053c*/ 	.word	0xffffffff


	//   ....[129]....
        /*0540*/ 	.word	0xffffffff


	//   ....[130]....
        /*0544*/ 	.word	0xffffffff


	//   ....[131]....
        /*0548*/ 	.word	0xffffffff


	//   ....[132]....
        /*054c*/ 	.word	0xffffffff


	//   ....[133]....
        /*0550*/ 	.word	0xffffffff


	//   ....[134]....
        /*0554*/ 	.word	0xffffffff


	//   ....[135]....
        /*0558*/ 	.word	0xffffffff


	//   ....[136]....
        /*055c*/ 	.word	0xffffffff


	//   ....[137]....
        /*0560*/ 	.word	0xffffffff


	//   ....[138]....
        /*0564*/ 	.word	0xffffffff


	//   ....[139]....
        /*0568*/ 	.word	0xffffffff


	//   ....[140]....
        /*056c*/ 	.word	0xffffffff


	//   ....[141]....
        /*0570*/ 	.word	0xffffffff


	//   ....[142]....
        /*0574*/ 	.word	0xffffffff


	//   ....[143]....
        /*0578*/ 	.word	0xffffffff


	//   ....[144]....
        /*057c*/ 	.word	0xffffffff


	//   ....[145]....
        /*0580*/ 	.word	0xffffffff


	//   ....[146]....
        /*0584*/ 	.word	0xffffffff


	//----- nvinfo : EIATTR_COOP_GROUP_INSTR_OFFSETS
	.align		4
.L_450:
        /*0588*/ 	.byte	0x04, 0x28
        /*058a*/ 	.short	(.L_452 - .L_451)


	//   ....[0]....
.L_451:
        /*058c*/ 	.word	0x00000050


	//   ....[1]....
        /*0590*/ 	.word	0x00000200


	//   ....[2]....
        /*0594*/ 	.word	0x00000230


	//   ....[3]....
        /*0598*/ 	.word	0x00000260


	//   ....[4]....
        /*059c*/ 	.word	0x00000290


	//   ....[5]....
        /*05a0*/ 	.word	0x000002c0


	//   ....[6]....
        /*05a4*/ 	.word	0x000002f0


	//   ....[7]....
        /*05a8*/ 	.word	0x00000460


	//   ....[8]....
        /*05ac*/ 	.word	0x000004a0


	//   ....[9]....
        /*05b0*/ 	.word	0x000004d0


	//   ....[10]....
        /*05b4*/ 	.word	0x00000500


	//   ....[11]....
        /*05b8*/ 	.word	0x00000530


	//   ....[12]....
        /*05bc*/ 	.word	0x00000560


	//   ....[13]....
        /*05c0*/ 	.word	0x000005f0


	//   ....[14]....
        /*05c4*/ 	.word	0x00000620


	//   ....[15]....
        /*05c8*/ 	.word	0x00000630


	//   ....[16]....
        /*05cc*/ 	.word	0x000006a0


	//   ....[17]....
        /*05d0*/ 	.word	0x000095c0


	//   ....[18]....
        /*05d4*/ 	.word	0x000095e0


	//   ....[19]....
        /*05d8*/ 	.word	0x000097a0


	//   ....[20]....
        /*05dc*/ 	.word	0x000097b0


	//   ....[21]....
        /*05e0*/ 	.word	0x00009910


	//   ....[22]....
        /*05e4*/ 	.word	0x00009930


	//   ....[23]....
        /*05e8*/ 	.word	0x00009a90


	//   ....[24]....
        /*05ec*/ 	.word	0x00009aa0


	//   ....[25]....
        /*05f0*/ 	.word	0x00009ff0


	//   ....[26]....
        /*05f4*/ 	.word	0x0000a030


	//   ....[27]....
        /*05f8*/ 	.word	0x0000a070


	//   ....[28]....
        /*05fc*/ 	.word	0x0000a0a0


	//   ....[29]....
        /*0600*/ 	.word	0x0000d1f0


	//   ....[30]....
        /*0604*/ 	.word	0x0000d230


	//   ....[31]....
        /*0608*/ 	.word	0x0000d270


	//   ....[32]....
        /*060c*/ 	.word	0x0000d2a0


	//   ....[33]....
        /*0610*/ 	.word	0x00011c80


	//   ....[34]....
        /*0614*/ 	.word	0x00011db0


	//   ....[35]....
        /*0618*/ 	.word	0x00011de0


	//   ....[36]....
        /*061c*/ 	.word	0x00011e40


	//   ....[37]....
        /*0620*/ 	.word	0x00013fd0


	//   ....[38]....
        /*0624*/ 	.word	0x00013ff0


	//   ....[39]....
        /*0628*/ 	.word	0x00014000


	//   ....[40]....
        /*062c*/ 	.word	0x00014030


	//   ....[41]....
        /*0630*/ 	.word	0x00015740


	//   ....[42]....
        /*0634*/ 	.word	0x00015750


	//   ....[43]....
        /*0638*/ 	.word	0x00015780


	//   ....[44]....
        /*063c*/ 	.word	0x00015790


	//   ....[45]....
        /*0640*/ 	.word	0x00017030


	//   ....[46]....
        /*0644*/ 	.word	0x00017040


	//   ....[47]....
        /*0648*/ 	.word	0x00017060


	//   ....[48]....
        /*064c*/ 	.word	0x00017080


	//   ....[49]....
        /*0650*/ 	.word	0x00017440


	//   ....[50]....
        /*0654*/ 	.word	0x00017460


	//   ....[51]....
        /*0658*/ 	.word	0x00017620


	//   ....[52]....
        /*065c*/ 	.word	0x00017630


	//   ....[53]....
        /*0660*/ 	.word	0x000177a0


	//   ....[54]....
        /*0664*/ 	.word	0x000177c0


	//   ....[55]....
        /*0668*/ 	.word	0x00017930


	//   ....[56]....
        /*066c*/ 	.word	0x00017940


	//   ....[57]....
        /*0670*/ 	.word	0x00017cc0


	//   ....[58]....
        /*0674*/ 	.word	0x00017ce0


	//   ....[59]....
        /*0678*/ 	.word	0x000189c0


	//   ....[60]....
        /*067c*/ 	.word	0x000189d0


	//   ....[61]....
        /*0680*/ 	.word	0x00019e30


	//   ....[62]....
        /*0684*/ 	.word	0x00019e50


	//   ....[63]....
        /*0688*/ 	.word	0x0001a020


	//   ....[64]....
        /*068c*/ 	.word	0x0001a030


	//   ....[65]....
        /*0690*/ 	.word	0x0001a1a0


	//   ....[66]....
        /*0694*/ 	.word	0x0001a1c0


	//   ....[67]....
        /*0698*/ 	.word	0x0001a330


	//   ....[68]....
        /*069c*/ 	.word	0x0001a340


	//   ....[69]....
        /*06a0*/ 	.word	0x0001a570


	//   ....[70]....
        /*06a4*/ 	.word	0x0001a590


	//   ....[71]....
        /*06a8*/ 	.word	0x0001a6c0


	//   ....[72]....
        /*06ac*/ 	.word	0x0001a700


	//   ....[73]....
        /*06b0*/ 	.word	0x0001a730


	//   ....[74]....
        /*06b4*/ 	.word	0x0001a760


	//   ....[75]....
        /*06b8*/ 	.word	0x0001a790


	//   ....[76]....
        /*06bc*/ 	.word	0x0001a7c0


	//   ....[77]....
        /*06c0*/ 	.word	0x0001a920


	//   ....[78]....
        /*06c4*/ 	.word	0x0001a960


	//   ....[79]....
        /*06c8*/ 	.word	0x0001a990


	//   ....[80]....
        /*06cc*/ 	.word	0x0001a9c0


	//   ....[81]....
        /*06d0*/ 	.word	0x0001a9f0


	//   ....[82]....
        /*06d4*/ 	.word	0x0001aa20


	//   ....[83]....
        /*06d8*/ 	.word	0x0001aab0


	//   ....[84]....
        /*06dc*/ 	.word	0x0001aae0


	//   ....[85]....
        /*06e0*/ 	.word	0x0001aaf0


	//   ....[86]....
        /*06e4*/ 	.word	0x0001ab50


	//   ....[87]....
        /*06e8*/ 	.word	0x0001b140


	//   ....[88]....
        /*06ec*/ 	.word	0x0001b1a0


	//   ....[89]....
        /*06f0*/ 	.word	0x0001b1f0


	//   ....[90]....
        /*06f4*/ 	.word	0x0001b240


	//   ....[91]....
        /*06f8*/ 	.word	0x0001b290


	//   ....[92]....
        /*06fc*/ 	.word	0x0001b300


	//   ....[93]....
        /*0700*/ 	.word	0x0001b340


	//   ....[94]....
        /*0704*/ 	.word	0x0001b3b0


	//   ....[95]....
        /*0708*/ 	.word	0x0001b420


	//   ....[96]....
        /*070c*/ 	.word	0x0001b480


	//   ....[97]....
        /*0710*/ 	.word	0x0001b4f0


	//   ....[98]....
        /*0714*/ 	.word	0x0001b560


	//   ....[99]....
        /*0718*/ 	.word	0x0001b5c0


	//   ....[100]....
        /*071c*/ 	.word	0x0001b620


	//   ....[101]....
        /*0720*/ 	.word	0x0001b680


	//   ....[102]....
        /*0724*/ 	.word	0x0001b6f0


	//   ....[103]....
        /*0728*/ 	.word	0x0001b750


	//   ....[104]....
        /*072c*/ 	.word	0x0001b7b0


	//   ....[105]....
        /*0730*/ 	.word	0x0001b820


	//   ....[106]....
        /*0734*/ 	.word	0x0001b870


	//   ....[107]....
        /*0738*/ 	.word	0x0001b8c0


	//   ....[108]....
        /*073c*/ 	.word	0x0001b910


	//   ....[109]....
        /*0740*/ 	.word	0x0001b980


	//   ....[110]....
        /*0744*/ 	.word	0x0001b9f0


	//   ....[111]....
        /*0748*/ 	.word	0x0001ba50


	//   ....[112]....
        /*074c*/ 	.word	0x0001bab0


	//   ....[113]....
        /*0750*/ 	.word	0x0001bb10


	//   ....[114]....
        /*0754*/ 	.word	0x0001bb80


	//   ....[115]....
        /*0758*/ 	.word	0x0001bbe0


	//   ....[116]....
        /*075c*/ 	.word	0x0001bc40


	//   ....[117]....
        /*0760*/ 	.word	0x0001bca0


	//   ....[118]....
        /*0764*/ 	.word	0x0001bd10


	//   ....[119]....
        /*0768*/ 	.word	0x0001bd70


	//   ....[120]....
        /*076c*/ 	.word	0x0001bdd0


	//   ....[121]....
        /*0770*/ 	.word	0x0001be30


	//   ....[122]....
        /*0774*/ 	.word	0x0001bea0


	//   ....[123]....
        /*0778*/ 	.word	0x0001bf00


	//   ....[124]....
        /*077c*/ 	.word	0x0001bf60


	//   ....[125]....
        /*0780*/ 	.word	0x0001bfc0


	//   ....[126]....
        /*0784*/ 	.word	0x0001c030


	//   ....[127]....
        /*0788*/ 	.word	0x0001c090


	//   ....[128]....
        /*078c*/ 	.word	0x0001c0f0


	//   ....[129]....
        /*0790*/ 	.word	0x0001c150


	//   ....[130]....
        /*0794*/ 	.word	0x0001c1c0


	//   ....[131]....
        /*0798*/ 	.word	0x0001c210


	//   ....[132]....
        /*079c*/ 	.word	0x0001c250


	//   ....[133]....
        /*07a0*/ 	.word	0x0001c2a0


	//   ....[134]....
        /*07a4*/ 	.word	0x0001c2f0


	//   ....[135]....
        /*07a8*/ 	.word	0x0001c340


	//   ....[136]....
        /*07ac*/ 	.word	0x0001c3b0


	//   ....[137]....
        /*07b0*/ 	.word	0x0001c3f0


	//   ....[138]....
        /*07b4*/ 	.word	0x0001c440


	//   ....[139]....
        /*07b8*/ 	.word	0x0001c490


	//   ....[140]....
        /*07bc*/ 	.word	0x0001c4e0


	//   ....[141]....
        /*07c0*/ 	.word	0x0001c530


	//   ....[142]....
        /*07c4*/ 	.word	0x0001c5a0


	//   ....[143]....
        /*07c8*/ 	.word	0x0001c5e0


	//   ....[144]....
        /*07cc*/ 	.word	0x0001c650


	//   ....[145]....
        /*07d0*/ 	.word	0x0001c6b0


	//   ....[146]....
        /*07d4*/ 	.word	0x0001c710


	//----- nvinfo : EIATTR_EXIT_INSTR_OFFSETS
	.align		4
.L_452:
        /*07d8*/ 	.byte	0x04, 0x1c
        /*07da*/ 	.short	(.L_454 - .L_453)


	//   ....[0]....
.L_453:
        /*07dc*/ 	.word	0x00000c10


	//   ....[1]....
        /*07e0*/ 	.word	0x0001b100


	//----- nvinfo : EIATTR_MAX_THREADS
	.align		4
.L_454:
        /*07e4*/ 	.byte	0x04, 0x05
        /*07e6*/ 	.short	(.L_456 - .L_455)
.L_455:
        /*07e8*/ 	.word	0x00000100
        /*07ec*/ 	.word	0x00000001
        /*07f0*/ 	.word	0x00000001


	//----- nvinfo : EIATTR_CRS_STACK_SIZE
	.align		4
.L_456:
        /*07f4*/ 	.byte	0x04, 0x1e
        /*07f6*/ 	.short	(.L_458 - .L_457)
.L_457:
        /*07f8*/ 	.word	0x00000000
.L_458:


//--------------------- .nv.info._ZN7cutlass13device_kernelIN5flash19enable_sm80_to_sm89INS1_16FlashAttnFwdSm80INS1_25CollectiveMainloopFwdSm80ILi8ELi1ELb0EN4cute5tupleIJNS5_1CILi128EEENS7_ILi64EEENS7_ILi256EEEEEELi256ENS_6half_tEfNS_4arch4Sm80ELb0ELb1ELb0ELb0ELb0ELb0ELb1ELb1EEENS1_21CollectiveEpilogueFwdINS6_IJS8_SA_S9_EEENS6_IJNS7_ILi1EEESI_SI_EEESC_SE_Li256ELb0ELb1ELb1ELb0EEENS1_19SingleTileSchedulerILb0ELb1ELb1ELi128EEEEEEEEEvNT_6ParamsE --------------------------
	.section	.nv.info._ZN7cutlass13device_kernelIN5flash19enable_sm80_to_sm89INS1_16FlashAttnFwdSm80INS1_25CollectiveMainloopFwdSm80ILi8ELi1ELb0EN4cute5tupleIJNS5_1CILi128EEENS7_ILi64EEENS7_ILi256EEEEEELi256ENS_6half_tEfNS_4arch4Sm80ELb0ELb1ELb0ELb0ELb0ELb0ELb1ELb1EEENS1_21CollectiveEpilogueFwdINS6_IJS8_SA_S9_EEENS6_IJNS7_ILi1EEESI_SI_EEESC_SE_Li256ELb0ELb1ELb1ELb0EEENS1_19SingleTileSchedulerILb0ELb1ELb1ELi128EEEEEEEEEvNT_6ParamsE,"",@"SHT_CUDA_INFO"
	.sectionflags	@""
	.align	4


	//----- nvinfo : EIATTR_CUDA_API_VERSION
	.align		4
        /*0000*/ 	.byte	0x04, 0x37
        /*0002*/ 	.short	(.L_460 - .L_459)
.L_459:
        /*0004*/ 	.word	0x00000082


	//----- nvinfo : EIATTR_SW2861232_WAR
	.align		4
.L_460:
        /*0008*/ 	.byte	0x01, 0x35
	.zero		2


	//----- nvinfo : EIATTR_PARAM_CBANK
	.align		4
        /*000c*/ 	.byte	0x04, 0x0a
        /*000e*/ 	.short	(.L_462 - .L_461)
	.align		4
.L_461:
        /*0010*/ 	.word	index@(.nv.constant0._ZN7cutlass13device_kernelIN5flash19enable_sm80_to_sm89INS1_16FlashAttnFwdSm80INS1_25CollectiveMainloopFwdSm80ILi8ELi1ELb0EN4cute5tupleIJNS5_1CILi128EEENS7_ILi64EEENS7_ILi256EEEEEELi256ENS_6half_tEfNS_4arch4Sm80ELb0ELb1ELb0ELb0ELb0ELb0ELb1ELb1EEENS1_21CollectiveEpilogueFwdINS6_IJS8_SA_S9_EEENS6_IJNS7_ILi1EEESI_SI_EEESC_SE_Li256ELb0ELb1ELb1ELb0EEENS1_19SingleTileSchedulerILb0ELb1ELb1ELi128EEEEEEEEEvNT_6ParamsE)
        /*0014*/ 	.short	0x0160
        /*0016*/ 	.short	0x0418


	//----- nvinfo : EIATTR_CBANK_PARAM_SIZE
	.align		4
.L_462:
        /*0018*/ 	.byte	0x03, 0x19
        /*001a*/ 	.short	0x0418


	//----- nvinfo : EIATTR_KPARAM_INFO
	.align		4
        /*001c*/ 	.byte	0x04, 0x17
        /*001e*/ 	.short	(.L_464 - .L_463)
.L_463:
        /*0020*/ 	.word	0x00000000
        /*0024*/ 	.short	0x0000
        /*0026*/ 	.short	0x0000
        /*0028*/ 	.byte	0x00, 0xf0, 0x61, 0x10


	//----- nvinfo : EIATTR_MAXREG_COUNT
	.align		4
.L_464:
        /*002c*/ 	.byte	0x03, 0x1b
        /*002e*/ 	.short	0x00ff


	//----- nvinfo : EIATTR_NUM_BARRIERS
	.align		4
        /*0030*/ 	.byte	0x02, 0x4c
        /*0032*/ 	.byte	0x02
	.zero		1


	//----- nvinfo : EIATTR_ANNOTATIONS
	.align		4
        /*0034*/ 	.byte	0x04, 0x55
        /*0036*/ 	.short	(.L_466 - .L_465)


	//   ....[0]....
.L_465:
        /* <DEDUP_REMOVED lines=25> */


	//----- nvinfo : EIATTR_MERCURY_ISA_VERSION
	.align		4
.L_466:
        /*01b8*/ 	.byte	0x03, 0x5f
        /*01ba*/ 	.short	0x0000


	//----- nvinfo : EIATTR_COOP_GROUP_MASK_REGIDS
	.align		4
        /*01bc*/ 	.byte	0x04, 0x29
        /*01be*/ 	.short	(.L_468 - .L_467)


	//   ....[0]....
.L_467:
        /*01c0*/ 	.word	0xffffffff


	//   ....[1]....
        /*01c4*/ 	.word	0xffffffff


	//   ....[2]....
        /*01c8*/ 	.word	0xffffffff


	//   ....[3]....
        /*01cc*/ 	.word	0xffffffff


	//   ....[4]....
        /*01d0*/ 	.word	0xffffffff


	//   ....[5]....
        /*01d4*/ 	.word	0xffffffff


	//   ....[6]....
        /*01d8*/ 	.word	0xffffffff


	//   ....[7]....
        /*01dc*/ 	.word	0xffffffff


	//   ....[8]....
        /*01e0*/ 	.word	0xffffffff


	//   ....[9]....
        /*01e4*/ 	.word	0xffffffff


	//   ....[10]....
        /*01e8*/ 	.word	0xffffffff


	//   ....[11]....
        /*01ec*/ 	.word	0xffffffff


	//   ....[12]....
        /*01f0*/ 	.word	0xffffffff


	//   ....[13]....
        /*01f4*/ 	.word	0xffffffff


	//   ....[14]....
        /*01f8*/ 	.word	0xffffffff


	//   ....[15]....
        /*01fc*/ 	.word	0xffffffff


	//   ....[16]....
        /*0200*/ 	.word	0xffffffff


	//   ....[17]....
        /*0204*/ 	.word	0xffffffff


	//   ....[18]....
        /*0208*/ 	.word	0xffffffff


	//   ....[19]....
        /*020c*/ 	.word	0xffffffff


	//   ....[20]....
        /*0210*/ 	.word	0xffffffff


	//   ....[21]....
        /*0214*/ 	.word	0xffffffff


	//   ....[22]....
        /*0218*/ 	.word	0xffffffff


	//   ....[23]....
        /*021c*/ 	.word	0xffffffff


	//   ....[24]....
        /*0220*/ 	.word	0xffffffff


	//   ....[25]....
        /*0224*/ 	.word	0xffffffff


	//   ....[26]....
        /*0228*/ 	.word	0xffffffff


	//   ....[27]....
        /*022c*/ 	.word	0xffffffff


	//   ....[28]....
        /*0230*/ 	.word	0xffffffff


	//   ....[29]....
        /*0234*/ 	.word	0xffffffff


	//   ....[30]....
        /*0238*/ 	.word	0xffffffff


	//   ....[31]....
        /*023c*/ 	.word	0xffffffff


	//   ....[32]....
        /*0240*/ 	.word	0xffffffff


	//   ....[33]....
        /*0244*/ 	.word	0xffffffff


	//   ....[34]....
        /*0248*/ 	.word	0xffffffff


	//   ....[35]....
        /*024c*/ 	.word	0xffffffff


	//   ....[36]....
        /*0250*/ 	.word	0xffffffff


	//   ....[37]....
        /*0254*/ 	.word	0xffffffff


	//   ....[38]....
        /*0258*/ 	.word	0xffffffff


	//   ....[39]....
        /*025c*/ 	.word	0xffffffff


	//   ....[40]....
        /*0260*/ 	.word	0xffffffff


	//   ....[41]....
        /*0264*/ 	.word	0xffffffff


	//   ....[42]....
        /*0268*/ 	.word	0xffffffff


	//----- nvinfo : EIATTR_COOP_GROUP_INSTR_OFFSETS
	.align		4
.L_468:
        /*026c*/ 	.byte	0x04, 0x28
        /*026e*/ 	.short	(.L_470 - .L_469)


	//   ....[0]....
.L_469:
        /*0270*/ 	.word	0x00000060


	//   ....[1]....
        /*0274*/ 	.word	0x000013a0


	//   ....[2]....
        /*0278*/ 	.word	0x00001410


	//   ....[3]....
        /*027c*/ 	.word	0x00001760


	//   ....[4]....
        /*0280*/ 	.word	0x00001810


	//   ....[5]....
        /*0284*/ 	.word	0x00001a40


	//   ....[6]....
        /*0288*/ 	.word	0x00001a70


	//   ....[7]....
        /*028c*/ 	.word	0x00001c60


	//   ....[8]....
        /*0290*/ 	.word	0x00001ca0


	//   ....[9]....
        /*0294*/ 	.word	0x00003700


	//   ....[10]....
        /*0298*/ 	.word	0x000038c0


	//   ....[11]....
        /*029c*/ 	.word	0x000041f0


	//   ....[12]....
        /*02a0*/ 	.word	0x00004350


	//   ....[13]....
        /*02a4*/ 	.word	0x00004360


	//   ....[14]....
        /*02a8*/ 	.word	0x00004400


	//   ....[15]....
        /*02ac*/ 	.word	0x00007ab0


	//   ....[16]....
        /*02b0*/ 	.word	0x00007c90


	//   ....[17]....
        /*02b4*/ 	.word	0x00008540


	//   ....[18]....
        /*02b8*/ 	.word	0x000086a0


	//   ....[19]....
        /*02bc*/ 	.word	0x000086e0


	//   ....[20]....
        /*02c0*/ 	.word	0x00008700


	//   ....[21]....
        /*02c4*/ 	.word	0x0000ba20


	//   ....[22]....
        /*02c8*/ 	.word	0x0000ba50


	//   ....[23]....
        /*02cc*/ 	.word	0x0000ba80


	//   ....[24]....
        /*02d0*/ 	.word	0x0000baa0


	//   ....[25]....
        /*02d4*/ 	.word	0x0000eff0


	//   ....[26]....
        /*02d8*/ 	.word	0x0000f270


	//   ....[27]....
        /*02dc*/ 	.word	0x0000faa0


	//   ....[28]....
        /*02e0*/ 	.word	0x0000fc90


	//   ....[29]....
        /*02e4*/ 	.word	0x0000fcb0


	//   ....[30]....
        /*02e8*/ 	.word	0x0000fd20


	//   ....[31]....
        /*02ec*/ 	.word	0x00011910


	//   ....[32]....
        /*02f0*/ 	.word	0x00011940


	//   ....[33]....
        /*02f4*/ 	.word	0x00011980


	//   ....[34]....
        /*02f8*/ 	.word	0x00011990


	//   ....[35]....
        /*02fc*/ 	.word	0x00012880


	//   ....[36]....
        /*0300*/ 	.word	0x000128c0


	//   ....[37]....
        /*0304*/ 	.word	0x000128f0


	//   ....[38]....
        /*0308*/ 	.word	0x00012920


	//   ....[39]....
        /*030c*/ 	.word	0x00012a10


	//   ....[40]....
        /*0310*/ 	.word	0x00012a20


	//   ....[41]....
        /*0314*/ 	.word	0x00013630


	//   ....[42]....
        /*0318*/ 	.word	0x00013640


	//----- nvinfo : EIATTR_EXIT_INSTR_OFFSETS
	.align		4
.L_470:
        /*031c*/ 	.byte	0x04, 0x1c
        /*031e*/ 	.short	(.L_472 - .L_471)


	//   ....[0]....
.L_471:
        /*0320*/ 	.word	0x000001c0


	//   ....[1]....
        /*0324*/ 	.word	0x00013650


	//   ....[2]....
        /*0328*/ 	.word	0x000141f0


	//   ....[3]....
        /*032c*/ 	.word	0x00014240


	//   ....[4]....
        /*0330*/ 	.word	0x00014270


	//   ....[5]....
        /*0334*/ 	.word	0x000142d0


	//   ....[6]....
        /*0338*/ 	.word	0x00014560


	//----- nvinfo : EIATTR_CTAIDZ_USED
	.align		4
.L_472:
        /*033c*/ 	.byte	0x01, 0x04
	.zero		2


	//----- nvinfo : EIATTR_MAX_THREADS
	.align		4
        /*0340*/ 	.byte	0x04, 0x05
        /*0342*/ 	.short	(.L_474 - .L_473)
.L_473:
        /*0344*/ 	.word	0x00000100
        /*0348*/ 	.word	0x00000001
        /*034c*/ 	.word	0x00000001


	//----- nvinfo : EIATTR_CRS_STACK_SIZE
	.align		4
.L_474:
        /*0350*/ 	.byte	0x04, 0x1e
        /*0352*/ 	.short	(.L_476 - .L_475)
.L_475:
        /*0354*/ 	.word	0x00000000
.L_476:


//--------------------- .nv.info._ZN7cutlass13device_kernelIN5flash19enable_sm80_to_sm89INS1_16FlashAttnFwdSm80INS1_25CollectiveMainloopFwdSm80ILi8ELi1ELb0EN4cute5tupleIJNS5_1CILi128EEENS7_ILi64EEENS7_ILi256EEEEEELi256ENS_6half_tEfNS_4arch4Sm80ELb0ELb1ELb0ELb1ELb0ELb0ELb1ELb1EEENS1_21CollectiveEpilogueFwdINS6_IJS8_SA_S9_EEENS6_IJNS7_ILi1EEESI_SI_EEESC_SE_Li256ELb1ELb1ELb1ELb0EEENS1_36VarlenDynamicPersistentTileSchedulerILi128ELi64ELi256ELi256ELb1ELb1ELb0ELb1ELb0ELb1EEEEEEEEEvNT_6ParamsE --------------------------
	.section	.nv.info._ZN7cutlass13device_kernelIN5flash19enable_sm80_to_sm89INS1_16FlashAttnFwdSm80INS1_25CollectiveMainloopFwdSm80ILi8ELi1ELb0EN4cute5tupleIJNS5_1CILi128EEENS7_ILi64EEENS7_ILi256EEEEEELi256ENS_6half_tEfNS_4arch4Sm80ELb0ELb1ELb0ELb1ELb0ELb0ELb1ELb1EEENS1_21CollectiveEpilogueFwdINS6_IJS8_SA_S9_EEENS6_IJNS7_ILi1EEESI_SI_EEESC_SE_Li256ELb1ELb1ELb1ELb0EEENS1_36VarlenDynamicPersistentTileSchedulerILi128ELi64ELi256ELi256ELb1ELb1ELb0ELb1ELb0ELb1EEEEEEEEEvNT_6ParamsE,"",@"SHT_CUDA_INFO"
	.sectionflags	@""
	.align	4


	//----- nvinfo : EIATTR_CUDA_API_VERSION
	.align		4
        /*0000*/ 	.byte	0x04, 0x37
        /*0002*/ 	.short	(.L_478 - .L_477)
.L_477:
        /*0004*/ 	.word	0x00000082


	//----- nvinfo : EIATTR_SW2861232_WAR
	.align		4
.L_478:
        /*0008*/ 	.byte	0x01, 0x35
	.zero		2


	//----- nvinfo : EIATTR_PARAM_CBANK
	.align		4
        /*000c*/ 	.byte	0x04, 0x0a
        /*000e*/ 	.short	(.L_480 - .L_479)
	.align		4
.L_479:
        /*0010*/ 	.word	index@(.nv.constant0._ZN7cutlass13device_kernelIN5flash19enable_sm80_to_sm89INS1_16FlashAttnFwdSm80INS1_25CollectiveMainloopFwdSm80ILi8ELi1ELb0EN4cute5tupleIJNS5_1CILi128EEENS7_ILi64EEENS7_ILi256EEEEEELi256ENS_6half_tEfNS_4arch4Sm80ELb0ELb1ELb0ELb1ELb0ELb0ELb1ELb1EEENS1_21CollectiveEpilogueFwdINS6_IJS8_SA_S9_EEENS6_IJNS7_ILi1EEESI_SI_EEESC_SE_Li256ELb1ELb1ELb1ELb0EEENS1_36VarlenDynamicPersistentTileSchedulerILi128ELi64ELi256ELi256ELb1ELb1ELb0ELb1ELb0ELb1EEEEEEEEEvNT_6ParamsE)
        /*0014*/ 	.short	0x0160
        /*0016*/ 	.short	0x0438


	//----- nvinfo : EIATTR_CBANK_PARAM_SIZE
	.align		4
.L_480:
        /*0018*/ 	.byte	0x03, 0x19
        /*001a*/ 	.short	0x0438


	//----- nvinfo : EIATTR_KPARAM_INFO
	.align		4
        /*001c*/ 	.byte	0x04, 0x17
        /*001e*/ 	.short	(.L_482 - .L_481)
.L_481:
        /*0020*/ 	.word	0x00000000
        /*0024*/ 	.short	0x0000
        /*0026*/ 	.short	0x0000
        /*0028*/ 	.byte	0x00, 0xf0, 0xe1, 0x10


	//----- nvinfo : EIATTR_MAXREG_COUNT
	.align		4
.L_482:
        /*002c*/ 	.byte	0x03, 0x1b
        /*002e*/ 	.short	0x00ff


	//----- nvinfo : EIATTR_NUM_BARRIERS
	.align		4
        /*0030*/ 	.byte	0x02, 0x4c
        /*0032*/ 	.byte	0x06
	.zero		1


	//----- nvinfo : EIATTR_ANNOTATIONS
	.align		4
        /*0034*/ 	.byte	0x04, 0x55
        /*0036*/ 	.short	(.L_484 - .L_483)


	//   ....[0]....
.L_483:
        /* <DEDUP_REMOVED lines=68> */


	//----- nvinfo : EIATTR_MERCURY_ISA_VERSION
	.align		4
.L_484:
        /*0468*/ 	.byte	0x03, 0x5f
        /*046a*/ 	.short	0x0000


	//----- nvinfo : EIATTR_INT_WARP_WIDE_INSTR_OFFSETS
	.align		4
        /*046c*/ 	.byte	0x04, 0x31
        /*046e*/ 	.short	(.L_486 - .L_485)


	//   ....[0]....
.L_485:
        /*0470*/ 	.word	0x00012c50


	//   ....[1]....
        /*0474*/ 	.word	0x00012cd0


	//----- nvinfo : EIATTR_COOP_GROUP_MASK_REGIDS
	.align		4
.L_486:
        /*0478*/ 	.byte	0x04, 0x29
        /*047a*/ 	.short	(.L_488 - .L_487)


	//   ....[0]....
.L_487:
        /*047c*/ 	.word	0xffffffff


	//   ....[1]....
        /*0480*/ 	.word	0xffffffff


	//   ....[2]....
        /*0484*/ 	.word	0xffffffff


	//   ....[3]....
        /*0488*/ 	.word	0xffffffff


	//   ....[4]....
        /*048c*/ 	.word	0xffffffff


	//   ....[5]....
        /*0490*/ 	.word	0xffffffff


	//   ....[6]....
        /*0494*/ 	.word	0xffffffff


	//   ....[7]....
        /*0498*/ 	.word	0xffffffff


	//   ....[8]....
        /*049c*/ 	.word	0xffffffff


	//   ....[9]....
        /*04a0*/ 	.word	0xffffffff


	//   ....[10]....
        /*04a4*/ 	.word	0xffffffff


	//   ....[11]....
        /*04a8*/ 	.word	0xffffffff


	//   ....[12]....
        /*04ac*/ 	.word	0xffffffff


	//   ....[13]....
        /*04b0*/ 	.word	0xffffffff


	//   ....[14]....
        /*04b4*/ 	.word	0xffffffff


	//   ....[15]....
        /*04b8*/ 	.word	0xffffffff


	//   ....[16]....
        /*04bc*/ 	.word	0xffffffff


	//   ....[17]....
        /*04c0*/ 	.word	0xffffffff


	//   ....[18]....
        /*04c4*/ 	.word	0xffffffff


	//   ....[19]....
        /*04c8*/ 	.word	0xffffffff


	//   ....[20]....
        /*04cc*/ 	.word	0xffffffff


	//   ....[21]....
        /*04d0*/ 	.word	0xffffffff


	//   ....[22]....
        /*04d4*/ 	.word	0xffffffff


	//   ....[23]....
        /*04d8*/ 	.word	0xffffffff


	//   ....[24]....
        /*04dc*/ 	.word	0xffffffff


	//   ....[25]....
        /*04e0*/ 	.word	0xffffffff


	//   ....[26]....
        /*04e4*/ 	.word	0xffffffff


	//   ....[27]....
        /*04e8*/ 	.word	0xffffffff


	//   ....[28]....
        /*04ec*/ 	.word	0xffffffff


	//   ....[29]....
        /*04f0*/ 	.word	0xffffffff


	//   ....[30]....
        /*04f4*/ 	.word	0xffffffff


	//   ....[31]....
        /*04f8*/ 	.word	0xffffffff


	//   ....[32]....
        /*04fc*/ 	.word	0xffffffff


	//   ....[33]....
        /*0500*/ 	.word	0xffffffff


	//   ....[34]....
        /*0504*/ 	.word	0xffffffff


	//   ....[35]....
        /*0508*/ 	.word	0xffffffff


	//   ....[36]....
        /*050c*/ 	.word	0xffffffff


	//   ....[37]....
        /*0510*/ 	.word	0xffffffff


	//   ....[38]....
        /*0514*/ 	.word	0xffffffff


	//   ....[39]....
        /*0518*/ 	.word	0xffffffff


	//   ....[40]....
        /*051c*/ 	.word	0xffffffff


	//   ....[41]....
        /*0520*/ 	.word	0xffffffff


	//   ....[42]....
        /*0524*/ 	.word	0xffffffff


	//   ....[43]....
        /*0528*/ 	.word	0xffffffff


	//   ....[44]....
        /*052c*/ 	.word	0xffffffff


	//   ....[45]....
        /*0530*/ 	.word	0xffffffff


	//   ....[46]....
        /*0534*/ 	.word	0xffffffff


	//   ....[47]....
        /*0538*/ 	.word	0xffffffff


	//   ....[48]....
        /*053c*/ 	.word	0xffffffff


	//   ....[49]....
        /*0540*/ 	.word	0xffffffff


	//   ....[50]....
        /*0544*/ 	.word	0xffffffff


	//   ....[51]....
        /*0548*/ 	.word	0xffffffff


	//   ....[52]....
        /*054c*/ 	.word	0xffffffff


	//   ....[53]....
        /*0550*/ 	.word	0xffffffff


	//   ....[54]....
        /*0554*/ 	.word	0xffffffff


	//   ....[55]....
        /*0558*/ 	.word	0xffffffff


	//   ....[56]....
        /*055c*/ 	.word	0xffffffff


	//   ....[57]....
        /*0560*/ 	.word	0xffffffff


	//   ....[58]....
        /*0564*/ 	.word	0xffffffff


	//   ....[59]....
        /*0568*/ 	.word	0xffffffff


	//   ....[60]....
        /*056c*/ 	.word	0xffffffff


	//   ....[61]....
        /*0570*/ 	.word	0xffffffff


	//   ....[62]....
        /*0574*/ 	.word	0xffffffff


	//   ....[63]....
        /*0578*/ 	.word	0xffffffff


	//   ....[64]....
        /*057c*/ 	.word	0xffffffff


	//   ....[65]....
        /*0580*/ 	.word	0xffffffff


	//   ....[66]....
        /*0584*/ 	.word	0xffffffff


	//   ....[67]....
        /*0588*/ 	.word	0xffffffff


	//   ....[68]....
        /*058c*/ 	.word	0xffffffff


	//   ....[69]....
        /*0590*/ 	.word	0xffffffff


	//   ....[70]....
        /*0594*/ 	.word	0xffffffff


	//   ....[71]....
        /*0598*/ 	.word	0xffffffff


	//   ....[72]....
        /*059c*/ 	.word	0xffffffff


	//   ....[73]....
        /*05a0*/ 	.word	0xffffffff


	//   ....[74]....
        /*05a4*/ 	.word	0xffffffff


	//   ....[75]....
        /*05a8*/ 	.word	0xffffffff


	//   ....[76]....
        /*05ac*/ 	.word	0xffffffff


	//   ....[77]....
        /*05b0*/ 	.word	0xffffffff


	//   ....[78]....
        /*05b4*/ 	.word	0xffffffff


	//   ....[79]....
        /*05b8*/ 	.word	0xffffffff


	//   ....[80]....
        /*05bc*/ 	.word	0xffffffff


	//   ....[81]....
        /*05c0*/ 	.word	0xffffffff


	//   ....[82]....
        /*05c4*/ 	.word	0xffffffff


	//   ....[83]....
        /*05c8*/ 	.word	0xffffffff


	//   ....[84]....
        /*05cc*/ 	.word	0xffffffff


	//   ....[85]....
        /*05d0*/ 	.word	0xffffffff


	//   ....[86]....
        /*05d4*/ 	.word	0xffffffff


	//   ....[87]....
        /*05d8*/ 	.word	0xffffffff


	//   ....[88]....
        /*05dc*/ 	.word	0xffffffff


	//   ....[89]....
        /*05e0*/ 	.word	0xffffffff


	//   ....[90]....
        /*05e4*/ 	.word	0xffffffff


	//   ....[91]....
        /*05e8*/ 	.word	0xffffffff


	//   ....[92]....
        /*05ec*/ 	.word	0xffffffff


	//   ....[93]....
        /*05f0*/ 	.word	0xffffffff


	//   ....[94]....
        /*05f4*/ 	.word	0xffffffff


	//   ....[95]....
        /*05f8*/ 	.word	0xffffffff


	//   ....[96]....
        /*05fc*/ 	.word	0xffffffff


	//   ....[97]....
        /*0600*/ 	.word	0xffffffff


	//   ....[98]....
        /*0604*/ 	.word	0xffffffff


	//   ....[99]....
        /*0608*/ 	.word	0xffffffff


	//   ....[100]....
        /*060c*/ 	.word	0xffffffff


	//   ....[101]....
        /*0610*/ 	.word	0xffffffff


	//   ....[102]....
        /*0614*/ 	.word	0xffffffff


	//   ....[103]....
        /*0618*/ 	.word	0xffffffff


	//   ....[104]....
        /*061c*/ 	.word	0xffffffff


	//   ....[105]....
        /*0620*/ 	.word	0xffffffff


	//   ....[106]....
        /*0624*/ 	.word	0xffffffff


	//   ....[107]....
        /*0628*/ 	.word	0xffffffff


	//   ....[108]....
        /*062c*/ 	.word	0xffffffff


	//   ....[109]....
        /*0630*/ 	.word	0xffffffff


	//   ....[110]....
        /*0634*/ 	.word	0xffffffff


	//   ....[111]....
        /*0638*/ 	.word	0xffffffff


	//   ....[112]....
        /*063c*/ 	.word	0xffffffff


	//   ....[113]....
        /*0640*/ 	.word	0xffffffff


	//   ....[114]....
        /*0644*/ 	.word	0xffffffff


	//   ....[115]....
        /*0648*/ 	.word	0xffffffff


	//   ....[116]....
        /*064c*/ 	.word	0xffffffff


	//   ....[117]....
        /*0650*/ 	.word	0xffffffff


	//   ....[118]....
        /*0654*/ 	.word	0xffffffff


	//   ....[119]....
        /*0658*/ 	.word	0xffffffff


	//   ....[120]....
        /*065c*/ 	.word	0xffffffff


	//   ....[121]....
        /*0660*/ 	.word	0xffffffff


	//   ....[122]....
        /*0664*/ 	.word	0xffffffff


	//   ....[123]....
        /*0668*/ 	.word	0xffffffff


	//   ....[124]....
        /*066c*/ 	.word	0xffffffff


	//   ....[125]....
        /*0670*/ 	.word	0xffffffff


	//   ....[126]....
        /*0674*/ 	.word	0xffffffff


	//   ....[127]....
        /*0678*/ 	.word	0xffffffff


	//   ....[128]....
        /*067c*/ 	.word	0xffffffff


	//   ....[129]....
        /*0680*/ 	.word	0xffffffff


	//   ....[130]....
        /*0684*/ 	.word	0xffffffff


	//   ....[131]....
        /*0688*/ 	.word	0xffffffff


	//   ....[132]....
        /*068c*/ 	.word	0xffffffff


	//   ....[133]....
        /*0690*/ 	.word	0xffffffff


	//   ....[134]....
        /*0694*/ 	.word	0xffffffff


	//   ....[135]....
        /*0698*/ 	.word	0xffffffff


	//   ....[136]....
        /*069c*/ 	.word	0xffffffff


	//   ....[137]....
        /*06a0*/ 	.word	0xffffffff


	//   ....[138]....
        /*06a4*/ 	.word	0xffffffff


	//   ....[139]....
        /*06a8*/ 	.word	0xffffffff


	//   ....[140]....
        /*06ac*/ 	.word	0xffffffff


	//   ....[141]....
        /*06b0*/ 	.word	0xffffffff


	//   ....[142]....
        /*06b4*/ 	.word	0xffffffff


	//   ....[143]....
        /*06b8*/ 	.word	0xffffffff


	//   ....[144]....
        /*06bc*/ 	.word	0xffffffff


	//   ....[145]....
        /*06c0*/ 	.word	0xffffffff


	//   ....[146]....
        /*06c4*/ 	.word	0xffffffff


	//   ....[147]....
        /*06c8*/ 	.word	0xffffffff


	//   ....[148]....
        /*06cc*/ 	.word	0xffffffff


	//   ....[149]....
        /*06d0*/ 	.word	0xffffffff


	//   ....[150]....
        /*06d4*/ 	.word	0xffffffff


	//   ....[151]....
        /*06d8*/ 	.word	0xffffffff


	//   ....[152]....
        /*06dc*/ 	.word	0xffffffff


	//----- nvinfo : EIATTR_COOP_GROUP_INSTR_OFFSETS
	.align		4
.L_488:
        /*06e0*/ 	.byte	0x04, 0x28
        /*06e2*/ 	.short	(.L_490 - .L_489)


	//   ....[0]....
.L_489:
        /*06e4*/ 	.word	0x00000050


	//   ....[1]....
        /*06e8*/ 	.word	0x000001e0


	//   ....[2]....
        /*06ec*/ 	.word	0x00000210


	//   ....[3]....
        /*06f0*/ 	.word	0x00000240


	//   ....[4]....
        /*06f4*/ 	.word	0x00000270


	//   ....[5]....
        /*06f8*/ 	.word	0x000002a0


	//   ....[6]....
        /*06fc*/ 	.word	0x000002d0


	//   ....[7]....
        /*0700*/ 	.word	0x00000430


	//   ....[8]....
        /*0704*/ 	.word	0x00000470


	//   ....[9]....
        /*0708*/ 	.word	0x000004a0


	//   ....[10]....
        /*070c*/ 	.word	0x000004d0


	//   ....[11]....
        /*0710*/ 	.word	0x00000500


	//   ....[12]....
        /*0714*/ 	.word	0x00000530


	//   ....[13]....
        /*0718*/ 	.word	0x000005c0


	//   ....[14]....
        /*071c*/ 	.word	0x00000600


	//   ....[15]....
        /*0720*/ 	.word	0x00000620


	//   ....[16]....
        /*0724*/ 	.word	0x00000680


	//   ....[17]....
        /*0728*/ 	.word	0x00002eb0


	//   ....[18]....
        /*072c*/ 	.word	0x00002ed0


	//   ....[19]....
        /*0730*/ 	.word	0x000030f0


	//   ....[20]....
        /*0734*/ 	.word	0x00003100


	//   ....[21]....
        /*0738*/ 	.word	0x00003320


	//   ....[22]....
        /*073c*/ 	.word	0x00003340


	//   ....[23]....
        /*0740*/ 	.word	0x00003560


	//   ....[24]....
        /*0744*/ 	.word	0x00003570


	//   ....[25]....
        /*0748*/ 	.word	0x00004c70


	//   ....[26]....
        /*074c*/ 	.word	0x00004e60


	//   ....[27]....
        /*0750*/ 	.word	0x00005710


	//   ....[28]....
        /*0754*/ 	.word	0x00005810


	//   ....[29]....
        /*0758*/ 	.word	0x00005920


	//   ....[30]....
        /*075c*/ 	.word	0x00005980


	//   ....[31]....
        /*0760*/ 	.word	0x000084f0


	//   ....[32]....
        /*0764*/ 	.word	0x000089c0


	//   ....[33]....
        /*0768*/ 	.word	0x00008ca0


	//   ....[34]....
        /*076c*/ 	.word	0x00008cc0


	//   ....[35]....
        /*0770*/ 	.word	0x000096d0


	//   ....[36]....
        /*0774*/ 	.word	0x000096f0


	//   ....[37]....
        /*0778*/ 	.word	0x0000c6d0


	//   ....[38]....
        /*077c*/ 	.word	0x0000c720


	//   ....[39]....
        /*0780*/ 	.word	0x0000c760


	//   ....[40]....
        /*0784*/ 	.word	0x0000c780


	//   ....[41]....
        /*0788*/ 	.word	0x0000f970


	//   ....[42]....
        /*078c*/ 	.word	0x0000fe40


	//   ....[43]....
        /*0790*/ 	.word	0x00010120


	//   ....[44]....
        /*0794*/ 	.word	0x00010140


	//   ....[45]....
        /*0798*/ 	.word	0x00010b60


	//   ....[46]....
        /*079c*/ 	.word	0x00010b80


	//   ....[47]....
        /*07a0*/ 	.word	0x00012230


	//   ....[48]....
        /*07a4*/ 	.word	0x00012260


	//   ....[49]....
        /*07a8*/ 	.word	0x00012270


	//   ....[50]....
        /*07ac*/ 	.word	0x000122a0


	//   ....[51]....
        /*07b0*/ 	.word	0x00013ae0


	//   ....[52]....
        /*07b4*/ 	.word	0x00013af0


	//   ....[53]....
        /*07b8*/ 	.word	0x00013b20


	//   ....[54]....
        /*07bc*/ 	.word	0x00013b40


	//   ....[55]....
        /*07c0*/ 	.word	0x00013f40


	//   ....[56]....
        /*07c4*/ 	.word	0x00013f60


	//   ....[57]....
        /*07c8*/ 	.word	0x00014130


	//   ....[58]....
        /*07cc*/ 	.word	0x00014140


	//   ....[59]....
        /*07d0*/ 	.word	0x00014320


	//   ....[60]....
        /*07d4*/ 	.word	0x00014340


	//   ....[61]....
        /*07d8*/ 	.word	0x00014520


	//   ....[62]....
        /*07dc*/ 	.word	0x00014530


	//   ....[63]....
        /*07e0*/ 	.word	0x00014910


	//   ....[64]....
        /*07e4*/ 	.word	0x00014930


	//   ....[65]....
        /*07e8*/ 	.word	0x000155d0


	//   ....[66]....
        /*07ec*/ 	.word	0x000155e0


	//   ....[67]....
        /*07f0*/ 	.word	0x00016a50


	//   ....[68]....
        /*07f4*/ 	.word	0x00016a70


	//   ....[69]....
        /*07f8*/ 	.word	0x00016c50


	//   ....[70]....
        /*07fc*/ 	.word	0x00016c60


	//   ....[71]....
        /*0800*/ 	.word	0x00016e40


	//   ....[72]....
        /*0804*/ 	.word	0x00016e60


	//   ....[73]....
        /*0808*/ 	.word	0x00017040


	//   ....[74]....
        /*080c*/ 	.word	0x00017050


	//   ....[75]....
        /*0810*/ 	.word	0x000172c0


	//   ....[76]....
        /*0814*/ 	.word	0x000172e0


	//   ....[77]....
        /*0818*/ 	.word	0x00017400


	//   ....[78]....
        /*081c*/ 	.word	0x00017440


	//   ....[79]....
        /*0820*/ 	.word	0x00017470


	//   ....[80]....
        /*0824*/ 	.word	0x000174a0


	//   ....[81]....
        /*0828*/ 	.word	0x000174d0


	//   ....[82]....
        /*082c*/ 	.word	0x00017500


	//   ....[83]....
        /*0830*/ 	.word	0x00017650


	//   ....[84]....
        /*0834*/ 	.word	0x00017690


	//   ....[85]....
        /*0838*/ 	.word	0x000176c0


	//   ....[86]....
        /*083c*/ 	.word	0x000176f0


	//   ....[87]....
        /*0840*/ 	.word	0x00017720


	//   ....[88]....
        /*0844*/ 	.word	0x00017750


	//   ....[89]....
        /*0848*/ 	.word	0x000177e0


	//   ....[90]....
        /*084c*/ 	.word	0x00017820


	//   ....[91]....
        /*0850*/ 	.word	0x00017830


	//   ....[92]....
        /*0854*/ 	.word	0x00017890


	//   ....[93]....
        /*0858*/ 	.word	0x00018240


	//   ....[94]....
        /*085c*/ 	.word	0x000182a0


	//   ....[95]....
        /*0860*/ 	.word	0x000182f0


	//   ....[96]....
        /*0864*/ 	.word	0x00018340


	//   ....[97]....
        /*0868*/ 	.word	0x00018390


	//   ....[98]....
        /*086c*/ 	.word	0x00018400


	//   ....[99]....
        /*0870*/ 	.word	0x00018440


	//   ....[100]....
        /*0874*/ 	.word	0x000184b0


	//   ....[101]....
        /*0878*/ 	.word	0x00018520


	//   ....[102]....
        /*087c*/ 	.word	0x00018580


	//   ....[103]....
        /*0880*/ 	.word	0x000185f0


	//   ....[104]....
        /*0884*/ 	.word	0x00018660


	//   ....[105]....
        /*0888*/ 	.word	0x000186c0


	//   ....[106]....
        /*088c*/ 	.word	0x00018720


	//   ....[107]....
        /*0890*/ 	.word	0x00018780


	//   ....[108]....
        /*0894*/ 	.word	0x000187f0


	//   ....[109]....
        /*0898*/ 	.word	0x00018850


	//   ....[110]....
        /*089c*/ 	.word	0x000188b0


	//   ....[111]....
        /*08a0*/ 	.word	0x00018900


	//   ....[112]....
        /*08a4*/ 	.word	0x00018960


	//   ....[113]....
        /*08a8*/ 	.word	0x000189b0


	//   ....[114]....
        /*08ac*/ 	.word	0x00018a00


	//   ....[115]....
        /*08b0*/ 	.word	0x00018a70


	//   ....[116]....
        /*08b4*/ 	.word	0x00018ae0


	//   ....[117]....
        /*08b8*/ 	.word	0x00018b40


	//   ....[118]....
        /*08bc*/ 	.word	0x00018ba0


	//   ....[119]....
        /*08c0*/ 	.word	0x00018c00


	//   ....[120]....
        /*08c4*/ 	.word	0x00018c70


	//   ....[121]....
        /*08c8*/ 	.word	0x00018cd0


	//   ....[122]....
        /*08cc*/ 	.word	0x00018d30


	//   ....[123]....
        /*08d0*/ 	.word	0x00018d90


	//   ....[124]....
        /*08d4*/ 	.word	0x00018e00


	//   ....[125]....
        /*08d8*/ 	.word	0x00018e60


	//   ....[126]....
        /*08dc*/ 	.word	0x00018ec0


	//   ....[127]....
        /*08e0*/ 	.word	0x00018f20


	//   ....[128]....
        /*08e4*/ 	.word	0x00018f90


	//   ....[129]....
        /*08e8*/ 	.word	0x00018ff0


	//   ....[130]....
        /*08ec*/ 	.word	0x00019050


	//   ....[131]....
        /*08f0*/ 	.word	0x000190b0


	//   ....[132]....
        /*08f4*/ 	.word	0x00019120


	//   ....[133]....
        /*08f8*/ 	.word	0x00019180


	//   ....[134]....
        /*08fc*/ 	.word	0x000191e0


	//   ....[135]....
        /*0900*/ 	.word	0x00019240


	//   ....[136]....
        /*0904*/ 	.word	0x000192b0


	//   ....[137]....
        /*0908*/ 	.word	0x00019300


	//   ....[138]....
        /*090c*/ 	.word	0x00019340


	//   ....[139]....
        /*0910*/ 	.word	0x00019390


	//   ....[140]....
        /*0914*/ 	.word	0x000193e0


	//   ....[141]....
        /*0918*/ 	.word	0x00019430


	//   ....[142]....
        /*091c*/ 	.word	0x000194a0


	//   ....[143]....
        /*0920*/ 	.word	0x000194e0


	//   ....[144]....
        /*0924*/ 	.word	0x00019530


	//   ....[145]....
        /*0928*/ 	.word	0x00019580


	//   ....[146]....
        /*092c*/ 	.word	0x000195d0


	//   ....[147]....
        /*0930*/ 	.word	0x00019620


	//   ....[148]....
        /*0934*/ 	.word	0x00019690


	//   ....[149]....
        /*0938*/ 	.word	0x000196d0


	//   ....[150]....
        /*093c*/ 	.word	0x00019740


	//   ....[151]....
        /*0940*/ 	.word	0x000197a0


	//   ....[152]....
        /*0944*/ 	.word	0x00019800


	//----- nvinfo : EIATTR_EXIT_INSTR_OFFSETS
	.align		4
.L_490:
        /*0948*/ 	.byte	0x04, 0x1c
        /*094a*/ 	.short	(.L_492 - .L_491)


	//   ....[0]....
.L_491:
        /*094c*/ 	.word	0x00000fe0


	//   ....[1]....
        /*0950*/ 	.word	0x00018200


	//----- nvinfo : EIATTR_MAX_THREADS
	.align		4
.L_492:
        /*0954*/ 	.byte	0x04, 0x05
        /*0956*/ 	.short	(.L_494 - .L_493)
.L_493:
        /*0958*/ 	.word	0x00000100
        /*095c*/ 	.word	0x00000001
        /*0960*/ 	.word	0x00000001


	//----- nvinfo : EIATTR_CRS_STACK_SIZE
	.align		4
.L_494:
        /*0964*/ 	.byte	0x04, 0x1e
        /*0966*/ 	.short	(.L_496 - .L_495)
.L_495:
        /*0968*/ 	.word	0x00000000
.L_496:


//--------------------- .nv.info._ZN7cutlass13device_kernelIN5flash19enable_sm80_to_sm89INS1_16FlashAttnFwdSm80INS1_25CollectiveMainloopFwdSm80ILi8ELi1ELb0EN4cute5tupleIJNS5_1CILi128EEENS7_ILi48EEENS7_ILi256EEEEEELi256ENS_6half_tEfNS_4arch4Sm80ELb0ELb1ELb0ELb1ELb0ELb1ELb1ELb1EEENS1_21CollectiveEpilogueFwdINS6_IJS8_SA_S9_EEENS6_IJNS7_ILi1EEESI_SI_EEESC_SE_Li256ELb1ELb1ELb1ELb0EEENS1_36VarlenDynamicPersistentTileSchedulerILi128ELi48ELi256ELi256ELb1ELb1ELb0ELb1ELb0ELb1EEEEEEEEEvNT_6ParamsE --------------------------
	.section	.nv.info._ZN7cutlass13device_kernelIN5flash19enable_sm80_to_sm89INS1_16FlashAttnFwdSm80INS1_25CollectiveMainloopFwdSm80ILi8ELi1ELb0EN4cute5tupleIJNS5_1CILi128EEENS7_ILi48EEENS7_ILi256EEEEEELi256ENS_6half_tEfNS_4arch4Sm80ELb0ELb1ELb0ELb1ELb0ELb1ELb1ELb1EEENS1_21CollectiveEpilogueFwdINS6_IJS8_SA_S9_EEENS6_IJNS7_ILi1EEESI_SI_EEESC_SE_Li256ELb1ELb1ELb1ELb0EEENS1_36VarlenDynamicPersistentTileSchedulerILi128ELi48ELi256ELi256ELb1ELb1ELb0ELb1ELb0ELb1EEEEEEEEEvNT_6ParamsE,"",@"SHT_CUDA_INFO"
	.sectionflags	@""
	.align	4


	//----- nvinfo : EIATTR_CUDA_API_VERSION
	.align		4
        /*0000*/ 	.byte	0x04, 0x37
        /*0002*/ 	.short	(.L_498 - .L_497)
.L_497:
        /*0004*/ 	.word	0x00000082


	//----- nvinfo : EIATTR_SW2861232_WAR
	.align		4
.L_498:
        /*0008*/ 	.byte	0x01, 0x35
	.zero		2


	//----- nvinfo : EIATTR_PARAM_CBANK
	.align		4
        /*000c*/ 	.byte	0x04, 0x0a
        /*000e*/ 	.short	(.L_500 - .L_499)
	.align		4
.L_499:
        /*0010*/ 	.word	index@(.nv.constant0._ZN7cutlass13device_kernelIN5flash19enable_sm80_to_sm89INS1_16FlashAttnFwdSm80INS1_25CollectiveMainloopFwdSm80ILi8ELi1ELb0EN4cute5tupleIJNS5_1CILi128EEENS7_ILi48EEENS7_ILi256EEEEEELi256ENS_6half_tEfNS_4arch4Sm80ELb0ELb1ELb0ELb1ELb0ELb1ELb1ELb1EEENS1_21CollectiveEpilogueFwdINS6_IJS8_SA_S9_EEENS6_IJNS7_ILi1EEESI_SI_EEESC_SE_Li256ELb1ELb1ELb1ELb0EEENS1_36VarlenDynamicPersistentTileSchedulerILi128ELi48ELi256ELi256ELb1ELb1ELb0ELb1ELb0ELb1EEEEEEEEEvNT_6ParamsE)
        /*0014*/ 	.short	0x0160
        /*0016*/ 	.short	0x0438


	//----- nvinfo : EIATTR_CBANK_PARAM_SIZE
	.align		4
.L_500:
        /*0018*/ 	.byte	0x03, 0x19
        /*001a*/ 	.short	0x0438


	//----- nvinfo : EIATTR_KPARAM_INFO
	.align		4
        /*001c*/ 	.byte	0x04, 0x17
        /*001e*/ 	.short	(.L_502 - .L_501)
.L_501:
        /*0020*/ 	.word	0x00000000
        /*0024*/ 	.short	0x0000
        /*0026*/ 	.short	0x0000
        /*0028*/ 	.byte	0x00, 0xf0, 0xe1, 0x10


	//----- nvinfo : EIATTR_MAXREG_COUNT
	.align		4
.L_502:
        /*002c*/ 	.byte	0x03, 0x1b
        /*002e*/ 	.short	0x00ff


	//----- nvinfo : EIATTR_NUM_BARRIERS
	.align		4
        /*0030*/ 	.byte	0x02, 0x4c
        /*0032*/ 	.byte	0x06
	.zero		1


	//----- nvinfo : EIATTR_ANNOTATIONS
	.align		4
        /*0034*/ 	.byte	0x04, 0x55
        /*0036*/ 	.short	(.L_504 - .L_503)


	//   ....[0]....
.L_503:
        /* <DEDUP_REMOVED lines=20> */


	//----- nvinfo : EIATTR_MERCURY_ISA_VERSION
	.align		4
.L_504:
        /*0168*/ 	.byte	0x03, 0x5f
        /*016a*/ 	.short	0x0000


	//----- nvinfo : EIATTR_INT_WARP_WIDE_INSTR_OFFSETS
	.align		4
        /*016c*/ 	.byte	0x04, 0x31
        /*016e*/ 	.short	(.L_506 - .L_505)


	//   ....[0]....
.L_505:
        /*0170*/ 	.word	0x00020510


	//   ....[1]....
        /*0174*/ 	.word	0x00020590


	//----- nvinfo : EIATTR_COOP_GROUP_MASK_REGIDS
	.align		4
.L_506:
        /*0178*/ 	.byte	0x04, 0x29
        /*017a*/ 	.short	(.L_508 - .L_507)


	//   ....[0]....
.L_507:
        /*017c*/ 	.word	0xffffffff


	//   ....[1]....
        /*0180*/ 	.word	0xffffffff


	//   ....[2]....
        /*0184*/ 	.word	0xffffffff


	//   ....[3]....
        /*0188*/ 	.word	0xffffffff


	//   ....[4]....
        /*018c*/ 	.word	0xffffffff


	//   ....[5]....
        /*0190*/ 	.word	0xffffffff


	//   ....[6]....
        /*0194*/ 	.word	0xffffffff


	//   ....[7]....
        /*0198*/ 	.word	0xffffffff


	//   ....[8]....
        /*019c*/ 	.word	0xffffffff


	//   ....[9]....
        /*01a0*/ 	.word	0xffffffff


	//   ....[10]....
        /*01a4*/ 	.word	0xffffffff


	//   ....[11]....
        /*01a8*/ 	.word	0xffffffff


	//   ....[12]....
        /*01ac*/ 	.word	0xffffffff


	//   ....[13]....
        /*01b0*/ 	.word	0xffffffff


	//   ....[14]....
        /*01b4*/ 	.word	0xffffffff


	//   ....[15]....
        /*01b8*/ 	.word	0xffffffff


	//   ....[16]....
        /*01bc*/ 	.word	0xffffffff


	//   ....[17]....
        /*01c0*/ 	.word	0xffffffff


	//   ....[18]....
        /*01c4*/ 	.word	0xffffffff


	//   ....[19]....
        /*01c8*/ 	.word	0xffffffff


	//   ....[20]....
        /*01cc*/ 	.word	0xffffffff


	//   ....[21]....
        /*01d0*/ 	.word	0xffffffff


	//   ....[22]....
        /*01d4*/ 	.word	0xffffffff


	//   ....[23]....
        /*01d8*/ 	.word	0xffffffff


	//   ....[24]....
        /*01dc*/ 	.word	0xffffffff


	//   ....[25]....
        /*01e0*/ 	.word	0xffffffff


	//   ....[26]....
        /*01e4*/ 	.word	0xffffffff


	//   ....[27]....
        /*01e8*/ 	.word	0xffffffff


	//   ....[28]....
        /*01ec*/ 	.word	0xffffffff


	//   ....[29]....
        /*01f0*/ 	.word	0xffffffff


	//   ....[30]....
        /*01f4*/ 	.word	0xffffffff


	//   ....[31]....
        /*01f8*/ 	.word	0xffffffff


	//   ....[32]....
        /*01fc*/ 	.word	0xffffffff


	//   ....[33]....
        /*0200*/ 	.word	0xffffffff


	//   ....[34]....
        /*0204*/ 	.word	0xffffffff


	//   ....[35]....
        /*0208*/ 	.word	0xffffffff


	//   ....[36]....
        /*020c*/ 	.word	0xffffffff


	//   ....[37]....
        /*0210*/ 	.word	0xffffffff


	//   ....[38]....
        /*0214*/ 	.word	0xffffffff


	//   ....[39]....
        /*0218*/ 	.word	0xffffffff


	//   ....[40]....
        /*021c*/ 	.word	0xffffffff


	//   ....[41]....
        /*0220*/ 	.word	0xffffffff


	//   ....[42]....
        /*0224*/ 	.word	0xffffffff


	//   ....[43]....
        /*0228*/ 	.word	0xffffffff


	//   ....[44]....
        /*022c*/ 	.word	0xffffffff


	//   ....[45]....
        /*0230*/ 	.word	0xffffffff


	//   ....[46]....
        /*0234*/ 	.word	0xffffffff


	//   ....[47]....
        /*0238*/ 	.word	0xffffffff


	//   ....[48]....
        /*023c*/ 	.word	0xffffffff


	//   ....[49]....
        /*0240*/ 	.word	0xffffffff


	//   ....[50]....
        /*0244*/ 	.word	0xffffffff


	//   ....[51]....
        /*0248*/ 	.word	0xffffffff


	//   ....[52]....
        /*024c*/ 	.word	0xffffffff


	//   ....[53]....
        /*0250*/ 	.word	0xffffffff


	//   ....[54]....
        /*0254*/ 	.word	0xffffffff


	//   ....[55]....
        /*0258*/ 	.word	0xffffffff


	//   ....[56]....
        /*025c*/ 	.word	0xffffffff


	//   ....[57]....
        /*0260*/ 	.word	0xffffffff


	//   ....[58]....
        /*0264*/ 	.word	0xffffffff


	//   ....[59]....
        /*0268*/ 	.word	0xffffffff


	//   ....[60]....
        /*026c*/ 	.word	0xffffffff


	//   ....[61]....
        /*0270*/ 	.word	0xffffffff


	//   ....[62]....
        /*0274*/ 	.word	0xffffffff


	//   ....[63]....
        /*0278*/ 	.word	0xffffffff


	//   ....[64]....
        /*027c*/ 	.word	0xffffffff


	//   ....[65]....
        /*0280*/ 	.word	0xffffffff


	//   ....[66]....
        /*0284*/ 	.word	0xffffffff


	//   ....[67]....
        /*0288*/ 	.word	0xffffffff


	//   ....[68]....
        /*028c*/ 	.word	0xffffffff


	//   ....[69]....
        /*0290*/ 	.word	0xffffffff


	//   ....[70]....
        /*0294*/ 	.word	0xffffffff


	//   ....[71]....
        /*0298*/ 	.word	0xffffffff


	//   ....[72]....
        /*029c*/ 	.word	0xffffffff


	//   ....[73]....
        /*02a0*/ 	.word	0xffffffff


	//   ....[74]....
        /*02a4*/ 	.word	0xffffffff


	//   ....[75]....
        /*02a8*/ 	.word	0xffffffff


	//   ....[76]....
        /*02ac*/ 	.word	0xffffffff


	//   ....[77]....
        /*02b0*/ 	.word	0xffffffff


	//   ....[78]....
        /*02b4*/ 	.word	0xffffffff


	//   ....[79]....
        /*02b8*/ 	.word	0xffffffff


	//   ....[80]....
        /*02bc*/ 	.word	0xffffffff


	//   ....[81]....
        /*02c0*/ 	.word	0xffffffff


	//   ....[82]....
        /*02c4*/ 	.word	0xffffffff


	//   ....[83]....
        /*02c8*/ 	.word	0xffffffff


	//   ....[84]....
        /*02cc*/ 	.word	0xffffffff


	//   ....[85]....
        /*02d0*/ 	.word	0xffffffff


	//   ....[86]....
        /*02d4*/ 	.word	0xffffffff


	//   ....[87]....
        /*02d8*/ 	.word	0xffffffff


	//   ....[88]....
        /*02dc*/ 	.word	0xffffffff


	//   ....[89]....
        /*02e0*/ 	.word	0xffffffff


	//   ....[90]....
        /*02e4*/ 	.word	0xffffffff


	//   ....[91]....
        /*02e8*/ 	.word	0xffffffff


	//   ....[92]....
        /*02ec*/ 	.word	0xffffffff


	//   ....[93]....
        /*02f0*/ 	.word	0xffffffff


	//   ....[94]....
        /*02f4*/ 	.word	0xffffffff


	//   ....[95]....
        /*02f8*/ 	.word	0xffffffff


	//   ....[96]....
        /*02fc*/ 	.word	0xffffffff


	//   ....[97]....
        /*0300*/ 	.word	0xffffffff


	//   ....[98]....
        /*0304*/ 	.word	0xffffffff


	//   ....[99]....
        /*0308*/ 	.word	0xffffffff


	//   ....[100]....
        /*030c*/ 	.word	0xffffffff


	//   ....[101]....
        /*0310*/ 	.word	0xffffffff


	//   ....[102]....
        /*0314*/ 	.word	0xffffffff


	//   ....[103]....
        /*0318*/ 	.word	0xffffffff


	//   ....[104]....
        /*031c*/ 	.word	0xffffffff


	//   ....[105]....
        /*0320*/ 	.word	0xffffffff


	//   ....[106]....
        /*0324*/ 	.word	0xffffffff


	//   ....[107]....
        /*0328*/ 	.word	0xffffffff


	//   ....[108]....
        /*032c*/ 	.word	0xffffffff


	//   ....[109]....
        /*0330*/ 	.word	0xffffffff


	//   ....[110]....
        /*0334*/ 	.word	0xffffffff


	//   ....[111]....
        /*0338*/ 	.word	0xffffffff


	//   ....[112]....
        /*033c*/ 	.word	0xffffffff


	//   ....[113]....
        /*0340*/ 	.word	0xffffffff


	//   ....[114]....
        /*0344*/ 	.word	0xffffffff


	//   ....[115]....
        /*0348*/ 	.word	0xffffffff


	//   ....[116]....
        /*034c*/ 	.word	0xffffffff


	//   ....[117]....
        /*0350*/ 	.word	0xffffffff


	//   ....[118]....
        /*0354*/ 	.word	0xffffffff


	//   ....[119]....
        /*0358*/ 	.word	0xffffffff


	//   ....[120]....
        /*035c*/ 	.word	0xffffffff


	//   ....[121]....
        /*0360*/ 	.word	0xffffffff


	//   ....[122]....
        /*0364*/ 	.word	0xffffffff


	//   ....[123]....
        /*0368*/ 	.word	0xffffffff


	//   ....[124]....
        /*036c*/ 	.word	0xffffffff


	//   ....[125]....
        /*0370*/ 	.word	0xffffffff


	//   ....[126]....
        /*0374*/ 	.word	0xffffffff


	//   ....[127]....
        /*0378*/ 	.word	0xffffffff


	//   ....[128]....
        /*037c*/ 	.word	0xffffffff


	//   ....[129]....
        /*0380*/ 	.word	0xffffffff


	//   ....[130]....
        /*0384*/ 	.word	0xffffffff


	//   ....[131]....
        /*0388*/ 	.word	0xffffffff


	//   ....[132]....
        /*038c*/ 	.word	0xffffffff


	//   ....[133]....
        /*0390*/ 	.word	0xffffffff


	//   ....[134]....
        /*0394*/ 	.word	0xffffffff


	//   ....[135]....
        /*0398*/ 	.word	0xffffffff


	//   ....[136]....
        /*039c*/ 	.word	0xffffffff


	//   ....[137]....
        /*03a0*/ 	.word	0xffffffff


	//   ....[138]....
        /*03a4*/ 	.word	0xffffffff


	//   ....[139]....
        /*03a8*/ 	.word	0xffffffff


	//   ....[140]....
        /*03ac*/ 	.word	0xffffffff


	//   ....[141]....
        /*03b0*/ 	.word	0xffffffff


	//   ....[142]....
        /*03b4*/ 	.word	0xffffffff


	//   ....[143]....
        /*03b8*/ 	.word	0xffffffff


	//   ....[144]....
        /*03bc*/ 	.word	0xffffffff


	//   ....[145]....
        /*03c0*/ 	.word	0xffffffff


	//   ....[146]....
        /*03c4*/ 	.word	0xffffffff


	//   ....[147]....
        /*03c8*/ 	.word	0xffffffff


	//   ....[148]....
        /*03cc*/ 	.word	0xffffffff


	//   ....[149]....
        /*03d0*/ 	.word	0xffffffff


	//   ....[150]....
        /*03d4*/ 	.word	0xffffffff


	//   ....[151]....
        /*03d8*/ 	.word	0xffffffff


	//   ....[152]....
        /*03dc*/ 	.word	0xffffffff


	//   ....[153]....
        /*03e0*/ 	.word	0xffffffff


	//   ....[154]....
        /*03e4*/ 	.word	0xffffffff


	//   ....[155]....
        /*03e8*/ 	.word	0xffffffff


	//   ....[156]....
        /*03ec*/ 	.word	0xffffffff


	//   ....[157]....
        /*03f0*/ 	.word	0xffffffff


	//   ....[158]....
        /*03f4*/ 	.word	0xffffffff


	//   ....[159]....
        /*03f8*/ 	.word	0xffffffff


	//   ....[160]....
        /*03fc*/ 	.word	0xffffffff


	//   ....[161]....
        /*0400*/ 	.word	0xffffffff


	//   ....[162]....
        /*0404*/ 	.word	0xffffffff


	//   ....[163]....
        /*0408*/ 	.word	0xffffffff


	//   ....[164]....
        /*040c*/ 	.word	0xffffffff


	//   ....[165]....
        /*0410*/ 	.word	0xffffffff


	//   ....[166]....
        /*0414*/ 	.word	0xffffffff


	//   ....[167]....
        /*0418*/ 	.word	0xffffffff


	//   ....[168]....
        /*041c*/ 	.word	0xffffffff


	//   ....[169]....
        /*0420*/ 	.word	0xffffffff


	//   ....[170]....
        /*0424*/ 	.word	0xffffffff


	//   ....[171]....
        /*0428*/ 	.word	0xffffffff


	//   ....[172]....
        /*042c*/ 	.word	0xffffffff


	//   ....[173]....
        /*0430*/ 	.word	0xffffffff


	//   ....[174]....
        /*0434*/ 	.word	0xffffffff


	//   ....[175]....
        /*0438*/ 	.word	0xffffffff


	//   ....[176]....
        /*043c*/ 	.word	0xffffffff


	//   ....[177]....
        /*0440*/ 	.word	0xffffffff


	//   ....[178]....
        /*0444*/ 	.word	0xffffffff


	//   ....[179]....
        /*0448*/ 	.word	0xffffffff


	//   ....[180]....
        /*044c*/ 	.word	0xffffffff


	//   ....[181]....
        /*0450*/ 	.word	0xffffffff


	//   ....[182]....
        /*0454*/ 	.word	0xffffffff


	//   ....[183]....
        /*0458*/ 	.word	0xffffffff


	//   ....[184]....
        /*045c*/ 	.word	0xffffffff


	//----- nvinfo : EIATTR_COOP_GROUP_INSTR_OFFSETS
	.align		4
.L_508:
        /*0460*/ 	.byte	0x04, 0x28
        /*0462*/ 	.short	(.L_510 - .L_509)


	//   ....[0]....
.L_509:
        /*0464*/ 	.word	0x00000050


	//   ....[1]....
        /*0468*/ 	.word	0x000001f0


	//   ....[2]....
        /*046c*/ 	.word	0x00000220


	//   ....[3]....
        /*0470*/ 	.word	0x00000250


	//   ....[4]....
        /*0474*/ 	.word	0x00000280


	//   ....[5]....
        /*0478*/ 	.word	0x000002b0


	//   ....[6]....
        /*047c*/ 	.word	0x000002e0


	//   ....[7]....
        /*0480*/ 	.word	0x00000450


	//   ....[8]....
        /*0484*/ 	.word	0x00000490


	//   ....[9]....
        /*0488*/ 	.word	0x000004c0


	//   ....[10]....
        /*048c*/ 	.word	0x000004f0


	//   ....[11]....
        /*0490*/ 	.word	0x00000520


	//   ....[12]....
        /*0494*/ 	.word	0x00000550


	//   ....[13]....
        /*0498*/ 	.word	0x000005e0


	//   ....[14]....
        /*049c*/ 	.word	0x00000620


	//   ....[15]....
        /*04a0*/ 	.word	0x00000640


	//   ....[16]....
        /*04a4*/ 	.word	0x000006a0


	//   ....[17]....
        /*04a8*/ 	.word	0x00009e30


	//   ....[18]....
        /*04ac*/ 	.word	0x00009e50


	//   ....[19]....
        /*04b0*/ 	.word	0x0000a010


	//   ....[20]....
        /*04b4*/ 	.word	0x0000a020


	//   ....[21]....
        /*04b8*/ 	.word	0x0000a1a0


	//   ....[22]....
        /*04bc*/ 	.word	0x0000a1c0


	//   ....[23]....
        /*04c0*/ 	.word	0x0000a340


	//   ....[24]....
        /*04c4*/ 	.word	0x0000a350


	//   ....[25]....
        /*04c8*/ 	.word	0x0000aaa0


	//   ....[26]....
        /*04cc*/ 	.word	0x0000aac0


	//   ....[27]....
        /*04d0*/ 	.word	0x0000aae0


	//   ....[28]....
        /*04d4*/ 	.word	0x0000aaf0


	//   ....[29]....
        /*04d8*/ 	.word	0x0000af60


	//   ....[30]....
        /*04dc*/ 	.word	0x0000afa0


	//   ....[31]....
        /*04e0*/ 	.word	0x0000afe0


	//   ....[32]....
        /*04e4*/ 	.word	0x0000b020


	//   ....[33]....
        /*04e8*/ 	.word	0x0000b4d0


	//   ....[34]....
        /*04ec*/ 	.word	0x0000b510


	//   ....[35]....
        /*04f0*/ 	.word	0x0000b550


	//   ....[36]....
        /*04f4*/ 	.word	0x0000b590


	//   ....[37]....
        /*04f8*/ 	.word	0x0000ba40


	//   ....[38]....
        /*04fc*/ 	.word	0x0000ba80


	//   ....[39]....
        /*0500*/ 	.word	0x0000bac0


	//   ....[40]....
        /*0504*/ 	.word	0x0000bad0


	//   ....[41]....
        /*0508*/ 	.word	0x0000f000


	//   ....[42]....
        /*050c*/ 	.word	0x0000f020


	//   ....[43]....
        /*0510*/ 	.word	0x0000f040


	//   ....[44]....
        /*0514*/ 	.word	0x0000f050


	//   ....[45]....
        /*0518*/ 	.word	0x0000f250


	//   ....[46]....
        /*051c*/ 	.word	0x0000f3f0


	//   ....[47]....
        /*0520*/ 	.word	0x0000f430


	//   ....[48]....
        /*0524*/ 	.word	0x0000f470


	//   ....[49]....
        /*0528*/ 	.word	0x0000f6f0


	//   ....[50]....
        /*052c*/ 	.word	0x0000f800


	//   ....[51]....
        /*0530*/ 	.word	0x0000f860


	//   ....[52]....
        /*0534*/ 	.word	0x0000f8a0


	//   ....[53]....
        /*0538*/ 	.word	0x0000fb40


	//   ....[54]....
        /*053c*/ 	.word	0x0000fc30


	//   ....[55]....
        /*0540*/ 	.word	0x0000fcb0


	//   ....[56]....
        /*0544*/ 	.word	0x0000fd00


	//   ....[57]....
        /*0548*/ 	.word	0x000148f0


	//   ....[58]....
        /*054c*/ 	.word	0x00014ab0


	//   ....[59]....
        /*0550*/ 	.word	0x00015380


	//   ....[60]....
        /*0554*/ 	.word	0x000153a0


	//   ....[61]....
        /*0558*/ 	.word	0x000154a0


	//   ....[62]....
        /*055c*/ 	.word	0x000154c0


	//   ....[63]....
        /*0560*/ 	.word	0x00017870


	//   ....[64]....
        /*0564*/ 	.word	0x00017e10


	//   ....[65]....
        /*0568*/ 	.word	0x00018350


	//   ....[66]....
        /*056c*/ 	.word	0x00018370


	//   ....[67]....
        /*0570*/ 	.word	0x00018590


	//   ....[68]....
        /*0574*/ 	.word	0x000185b0


	//   ....[69]....
        /*0578*/ 	.word	0x0001af70


	//   ....[70]....
        /*057c*/ 	.word	0x0001af90


	//   ....[71]....
        /*0580*/ 	.word	0x0001afc0


	//   ....[72]....
        /*0584*/ 	.word	0x0001afd0


	//   ....[73]....
        /*0588*/ 	.word	0x0001d720


	//   ....[74]....
        /*058c*/ 	.word	0x0001dcc0


	//   ....[75]....
        /*0590*/ 	.word	0x0001e210


	//   ....[76]....
        /*0594*/ 	.word	0x0001e230


	//   ....[77]....
        /*0598*/ 	.word	0x0001e3a0


	//   ....[78]....
        /*059c*/ 	.word	0x0001e3c0


	//   ....[79]....
        /*05a0*/ 	.word	0x0001faf0


	//   ....[80]....
        /*05a4*/ 	.word	0x0001fb20


	//   ....[81]....
        /*05a8*/ 	.word	0x0001fb30


	//   ....[82]....
        /*05ac*/ 	.word	0x0001fb60


	//   ....[83]....
        /*05b0*/ 	.word	0x00021350


	//   ....[84]....
        /*05b4*/ 	.word	0x00021360


	//   ....[85]....
        /*05b8*/ 	.word	0x00021380


	//   ....[86]....
        /*05bc*/ 	.word	0x00021390


	//   ....[87]....
        /*05c0*/ 	.word	0x000217d0


	//   ....[88]....
        /*05c4*/ 	.word	0x000217f0


	//   ....[89]....
        /*05c8*/ 	.word	0x000219c0


	//   ....[90]....
        /*05cc*/ 	.word	0x000219d0


	//   ....[91]....
        /*05d0*/ 	.word	0x00021b40


	//   ....[92]....
        /*05d4*/ 	.word	0x00021b60


	//   ....[93]....
        /*05d8*/ 	.word	0x00021cd0


	//   ....[94]....
        /*05dc*/ 	.word	0x00021ce0


	//   ....[95]....
        /*05e0*/ 	.word	0x00022060


	//   ....[96]....
        /*05e4*/ 	.word	0x00022080


	//   ....[97]....
        /*05e8*/ 	.word	0x00022d40


	//   ....[98]....
        /*05ec*/ 	.word	0x00022d50


	//   ....[99]....
        /*05f0*/ 	.word	0x000241a0


	//   ....[100]....
        /*05f4*/ 	.word	0x000241c0


	//   ....[101]....
        /*05f8*/ 	.word	0x000243a0


	//   ....[102]....
        /*05fc*/ 	.word	0x000243b0


	//   ....[103]....
        /*0600*/ 	.word	0x00024520


	//   ....[104]....
        /*0604*/ 	.word	0x00024540


	//   ....[105]....
        /*0608*/ 	.word	0x000246b0


	//   ....[106]....
        /*060c*/ 	.word	0x000246c0


	//   ....[107]....
        /*0610*/ 	.word	0x000248d0


	//   ....[108]....
        /*0614*/ 	.word	0x000248f0


	//   ....[109]....
        /*0618*/ 	.word	0x00024a10


	//   ....[110]....
        /*061c*/ 	.word	0x00024a50


	//   ....[111]....
        /*0620*/ 	.word	0x00024a80


	//   ....[112]....
        /*0624*/ 	.word	0x00024ab0


	//   ....[113]....
        /*0628*/ 	.word	0x00024ae0


	//   ....[114]....
        /*062c*/ 	.word	0x00024b10


	//   ....[115]....
        /*0630*/ 	.word	0x00024c60


	//   ....[116]....
        /*0634*/ 	.word	0x00024ca0


	//   ....[117]....
        /*0638*/ 	.word	0x00024cd0


	//   ....[118]....
        /*063c*/ 	.word	0x00024d00


	//   ....[119]....
        /*0640*/ 	.word	0x00024d30


	//   ....[120]....
        /*0644*/ 	.word	0x00024d60


	//   ....[121]....
        /*0648*/ 	.word	0x00024df0


	//   ....[122]....
        /*064c*/ 	.word	0x00024e30


	//   ....[123]....
        /*0650*/ 	.word	0x00024e40


	//   ....[124]....
        /*0654*/ 	.word	0x00024ea0


	//   ....[125]....
        /*0658*/ 	.word	0x00025870


	//   ....[126]....
        /*065c*/ 	.word	0x000258d0


	//   ....[127]....
        /*0660*/ 	.word	0x00025920


	//   ....[128]....
        /*0664*/ 	.word	0x00025970


	//   ....[129]....
        /*0668*/ 	.word	0x000259c0


	//   ....[130]....
        /*066c*/ 	.word	0x00025a30


	//   ....[131]....
        /*0670*/ 	.word	0x00025a80


	//   ....[132]....
        /*0674*/ 	.word	0x00025af0


	//   ....[133]....
        /*0678*/ 	.word	0x00025b60


	//   ....[134]....
        /*067c*/ 	.word	0x00025bc0


	//   ....[135]....
        /*0680*/ 	.word	0x00025c30


	//   ....[136]....
        /*0684*/ 	.word	0x00025ca0


	//   ....[137]....
        /*0688*/ 	.word	0x00025d10


	//   ....[138]....
        /*068c*/ 	.word	0x00025d70


	//   ....[139]....
        /*0690*/ 	.word	0x00025de0


	//   ....[140]....
        /*0694*/ 	.word	0x00025e50


	//   ....[141]....
        /*0698*/ 	.word	0x00025ec0


	//   ....[142]....
        /*069c*/ 	.word	0x00025f20


	//   ....[143]....
        /*06a0*/ 	.word	0x00025f80


	//   ....[144]....
        /*06a4*/ 	.word	0x00025fe0


	//   ....[145]....
        /*06a8*/ 	.word	0x00026030


	//   ....[146]....
        /*06ac*/ 	.word	0x00026080


	//   ....[147]....
        /*06b0*/ 	.word	0x000260f0


	//   ....[148]....
        /*06b4*/ 	.word	0x00026160


	//   ....[149]....
        /*06b8*/ 	.word	0x000261d0


	//   ....[150]....
        /*06bc*/ 	.word	0x00026230


	//   ....[151]....
        /*06c0*/ 	.word	0x000262a0


	//   ....[152]....
        /*06c4*/ 	.word	0x00026310


	//   ....[153]....
        /*06c8*/ 	.word	0x00026380


	//   ....[154]....
        /*06cc*/ 	.word	0x000263e0


	//   ....[155]....
        /*06d0*/ 	.word	0x00026450


	//   ....[156]....
        /*06d4*/ 	.word	0x000264c0


	//   ....[157]....
        /*06d8*/ 	.word	0x00026530


	//   ....[158]....
        /*06dc*/ 	.word	0x00026590


	//   ....[159]....
        /*06e0*/ 	.word	0x00026600


	//   ....[160]....
        /*06e4*/ 	.word	0x00026670


	//   ....[161]....
        /*06e8*/ 	.word	0x000266e0


	//   ....[162]....
        /*06ec*/ 	.word	0x00026740


	//   ....[163]....
        /*06f0*/ 	.word	0x000267b0


	//   ....[164]....
        /*06f4*/ 	.word	0x00026820


	//   ....[165]....
        /*06f8*/ 	.word	0x00026890


	//   ....[166]....
        /*06fc*/ 	.word	0x000268f0


	//   ....[167]....
        /*0700*/ 	.word	0x00026960


	//   ....[168]....
        /*0704*/ 	.word	0x000269d0


	//   ....[169]....
        /*0708*/ 	.word	0x00026a20


	//   ....[170]....
        /*070c*/ 	.word	0x00026a60


	//   ....[171]....
        /*0710*/ 	.word	0x00026ab0


	//   ....[172]....
        /*0714*/ 	.word	0x00026b00


	//   ....[173]....
        /*0718*/ 	.word	0x00026b50


	//   ....[174]....
        /*071c*/ 	.word	0x00026bc0


	//   ....[175]....
        /*0720*/ 	.word	0x00026c10


	//   ....[176]....
        /*0724*/ 	.word	0x00026c60


	//   ....[177]....
        /*0728*/ 	.word	0x00026cb0


	//   ....[178]....
        /*072c*/ 	.word	0x00026d00


	//   ....[179]....
        /*0730*/ 	.word	0x00026d50


	//   ....[180]....
        /*0734*/ 	.word	0x00026dc0


	//   ....[181]....
        /*0738*/ 	.word	0x00026e10


	//   ....[182]....
        /*073c*/ 	.word	0x00026e80


	//   ....[183]....
        /*0740*/ 	.word	0x00026ee0


	//   ....[184]....
        /*0744*/ 	.word	0x00026f50


	//----- nvinfo : EIATTR_EXIT_INSTR_OFFSETS
	.align		4
.L_510:
        /*0748*/ 	.byte	0x04, 0x1c
        /*074a*/ 	.short	(.L_512 - .L_511)


	//   ....[0]....
.L_511:
        /*074c*/ 	.word	0x00001000


	//   ....[1]....
        /*0750*/ 	.word	0x00025830


	//----- nvinfo : EIATTR_MAX_THREADS
	.align		4
.L_512:
        /*0754*/ 	.byte	0x04, 0x05
        /*0756*/ 	.short	(.L_514 - .L_513)
.L_513:
        /*0758*/ 	.word	0x00000100
        /*075c*/ 	.word	0x00000001
        /*0760*/ 	.word	0x00000001


	//----- nvinfo : EIATTR_CRS_STACK_SIZE
	.align		4
.L_514:
        /*0764*/ 	.byte	0x04, 0x1e
        /*0766*/ 	.short	(.L_516 - .L_515)
.L_515:
        /*0768*/ 	.word	0x00000000
.L_516:


//--------------------- .nv.info._ZN7cutlass13device_kernelIN5flash19enable_sm80_to_sm89INS1_16FlashAttnFwdSm80INS1_25CollectiveMainloopFwdSm80ILi8ELi1ELb0EN4cute5tupleIJNS5_1CILi128EEENS7_ILi96EEENS7_ILi256EEEEEELi256ENS_6half_tEfNS_4arch4Sm80ELb1ELb0ELb0ELb0ELb0ELb0ELb1ELb1EEENS1_21CollectiveEpilogueFwdINS6_IJS8_SA_S9_EEENS6_IJNS7_ILi1EEESI_SI_EEESC_SE_Li256ELb0ELb1ELb1ELb0EEENS1_30DynamicPersistentTileSchedulerILi256ELi256ELb1ELb1ELb0EEEEEEEEEvNT_6ParamsE --------------------------
	.section	.nv.info._ZN7cutlass13device_kernelIN5flash19enable_sm80_to_sm89INS1_16FlashAttnFwdSm80INS1_25CollectiveMainloopFwdSm80ILi8ELi1ELb0EN4cute5tupleIJNS5_1CILi128EEENS7_ILi96EEENS7_ILi256EEEEEELi256ENS_6half_tEfNS_4arch4Sm80ELb1ELb0ELb0ELb0ELb0ELb0ELb1ELb1EEENS1_21CollectiveEpilogueFwdINS6_IJS8_SA_S9_EEENS6_IJNS7_ILi1EEESI_SI_EEESC_SE_Li256ELb0ELb1ELb1ELb0EEENS1_30DynamicPersistentTileSchedulerILi256ELi256ELb1ELb1ELb0EEEEEEEEEvNT_6ParamsE,"",@"SHT_CUDA_INFO"
	.sectionflags	@""
	.align	4


	//----- nvinfo : EIATTR_CUDA_API_VERSION
	.align		4
        /*0000*/ 	.byte	0x04, 0x37
        /*0002*/ 	.short	(.L_518 - .L_517)
.L_517:
        /*0004*/ 	.word	0x00000082


	//----- nvinfo : EIATTR_SW2861232_WAR
	.align		4
.L_518:
        /*0008*/ 	.byte	0x01, 0x35
	.zero		2


	//----- nvinfo : EIATTR_PARAM_CBANK
	.align		4
        /*000c*/ 	.byte	0x04, 0x0a
        /*000e*/ 	.short	(.L_520 - .L_519)
	.align		4
.L_519:
        /*0010*/ 	.word	index@(.nv.constant0._ZN7cutlass13device_kernelIN5flash19enable_sm80_to_sm89INS1_16FlashAttnFwdSm80INS1_25CollectiveMainloopFwdSm80ILi8ELi1ELb0EN4cute5tupleIJNS5_1CILi128EEENS7_ILi96EEENS7_ILi256EEEEEELi256ENS_6half_tEfNS_4arch4Sm80ELb1ELb0ELb0ELb0ELb0ELb0ELb1ELb1EEENS1_21CollectiveEpilogueFwdINS6_IJS8_SA_S9_EEENS6_IJNS7_ILi1EEESI_SI_EEESC_SE_Li256ELb0ELb1ELb1ELb0EEENS1_30DynamicPersistentTileSchedulerILi256ELi256ELb1ELb1ELb0EEEEEEEEEvNT_6ParamsE)
        /*0014*/ 	.short	0x0160
        /*0016*/ 	.short	0x0428


	//----- nvinfo : EIATTR_CBANK_PARAM_SIZE
	.align		4
.L_520:
        /*0018*/ 	.byte	0x03, 0x19
        /*001a*/ 	.short	0x0428


	//----- nvinfo : EIATTR_KPARAM_INFO
	.align		4
        /*001c*/ 	.byte	0x04, 0x17
        /*001e*/ 	.short	(.L_522 - .L_521)
.L_521:
        /*0020*/ 	.word	0x00000000
        /*0024*/ 	.short	0x0000
        /*0026*/ 	.short	0x0000
        /*0028*/ 	.byte	0x00, 0xf0, 0xa1, 0x10


	//----- nvinfo : EIATTR_MAXREG_COUNT
	.align		4
.L_522:
        /*002c*/ 	.byte	0x03, 0x1b
        /*002e*/ 	.short	0x00ff


	//----- nvinfo : EIATTR_NUM_BARRIERS
	.align		4
        /*0030*/ 	.byte	0x02, 0x4c
        /*0032*/ 	.byte	0x06
	.zero		1


	//----- nvinfo : EIATTR_ANNOTATIONS
	.align		4
        /*0034*/ 	.byte	0x04, 0x55
        /*0036*/ 	.short	(.L_524 - .L_523)


	//   ....[0]....
.L_523:
        /* <DEDUP_REMOVED lines=73> */


	//----- nvinfo : EIATTR_MERCURY_ISA_VERSION
	.align		4
.L_524:
        /*04b0*/ 	.byte	0x03, 0x5f
        /*04b2*/ 	.short	0x0000


	//----- nvinfo : EIATTR_INT_WARP_WIDE_INSTR_OFFSETS
	.align		4
        /*04b4*/ 	.byte	0x04, 0x31
        /*04b6*/ 	.short	(.L_526 - .L_525)


	//   ....[0]....
.L_525:
        /*04b8*/ 	.word	0x00011ac0


	//   ....[1]....
        /*04bc*/ 	.word	0x00011b40


	//----- nvinfo : EIATTR_COOP_GROUP_MASK_REGIDS
	.align		4
.L_526:
        /*04c0*/ 	.byte	0x04, 0x29
        /*04c2*/ 	.short	(.L_528 - .L_527)


	//   ....[0]....
.L_527:
        /*04c4*/ 	.word	0xffffffff


	//   ....[1]....
        /*04c8*/ 	.word	0xffffffff


	//   ....[2]....
        /*04cc*/ 	.word	0xffffffff


	//   ....[3]....
        /*04d0*/ 	.word	0xffffffff


	//   ....[4]....
        /*04d4*/ 	.word	0xffffffff


	//   ....[5]....
        /*04d8*/ 	.word	0xffffffff


	//   ....[6]....
        /*04dc*/ 	.word	0xffffffff


	//   ....[7]....
        /*04e0*/ 	.word	0xffffffff


	//   ....[8]....
        /*04e4*/ 	.word	0xffffffff


	//   ....[9]....
        /*04e8*/ 	.word	0xffffffff


	//   ....[10]....
        /*04ec*/ 	.word	0xffffffff


	//   ....[11]....
        /*04f0*/ 	.word	0xffffffff


	//   ....[12]....
        /*04f4*/ 	.word	0xffffffff


	//   ....[13]....
        /*04f8*/ 	.word	0xffffffff


	//   ....[14]....
        /*04fc*/ 	.word	0xffffffff


	//   ....[15]....
        /*0500*/ 	.word	0xffffffff


	//   ....[16]....
        /*0504*/ 	.word	0xffffffff


	//   ....[17]....
        /*0508*/ 	.word	0xffffffff


	//   ....[18]....
        /*050c*/ 	.word	0xffffffff


	//   ....[19]....
        /*0510*/ 	.word	0xffffffff


	//   ....[20]....
        /*0514*/ 	.word	0xffffffff


	//   ....[21]....
        /*0518*/ 	.word	0xffffffff


	//   ....[22]....
        /*051c*/ 	.word	0xffffffff


	//   ....[23]....
        /*0520*/ 	.word	0xffffffff


	//   ....[24]....
        /*0524*/ 	.word	0xffffffff


	//   ....[25]....
        /*0528*/ 	.word	0xffffffff


	//   ....[26]....
        /*052c*/ 	.word	0xffffffff


	//   ....[27]....
        /*0530*/ 	.word	0xffffffff


	//   ....[28]....
        /*0534*/ 	.word	0xffffffff


	//   ....[29]....
        /*0538*/ 	.word	0xffffffff


	//   ....[30]....
        /*053c*/ 	.word	0xffffffff


	//   ....[31]....
        /*0540*/ 	.word	0xffffffff


	//   ....[32]....
        /*0544*/ 	.word	0xffffffff


	//   ....[33]....
        /*0548*/ 	.word	0xffffffff


	//   ....[34]....
        /*054c*/ 	.word	0xffffffff


	//   ....[35]....
        /*0550*/ 	.word	0xffffffff


	//   ....[36]....
        /*0554*/ 	.word	0xffffffff


	//   ....[37]....
        /*0558*/ 	.word	0xffffffff


	//   ....[38]....
        /*055c*/ 	.word	0xffffffff


	//   ....[39]....
        /*0560*/ 	.word	0xffffffff


	//   ....[40]....
        /*0564*/ 	.word	0xffffffff


	//   ....[41]....
        /*0568*/ 	.word	0xffffffff


	//   ....[42]....
        /*056c*/ 	.word	0xffffffff


	//   ....[43]....
        /*0570*/ 	.word	0xffffffff


	//   ....[44]....
        /*0574*/ 	.word	0xffffffff


	//   ....[45]....
        /*0578*/ 	.word	0xffffffff


	//   ....[46]....
        /*057c*/ 	.word	0xffffffff


	//   ....[47]....
        /*0580*/ 	.word	0xffffffff


	//   ....[48]....
        /*0584*/ 	.word	0xffffffff


	//   ....[49]....
        /*0588*/ 	.word	0xffffffff


	//   ....[50]....
        /*058c*/ 	.word	0xffffffff


	//   ....[51]....
        /*0590*/ 	.word	0xffffffff


	//   ....[52]....
        /*0594*/ 	.word	0xffffffff


	//----- nvinfo : EIATTR_COOP_GROUP_INSTR_OFFSETS
	.align		4
.L_528:
        /*0598*/ 	.byte	0x04, 0x28
        /*059a*/ 	.short	(.L_530 - .L_529)


	//   ....[0]....
.L_529:
        /*059c*/ 	.word	0x00000050


	//   ....[1]....
        /*05a0*/ 	.word	0x00000060


	//   ....[2]....
        /*05a4*/ 	.word	0x00001b60


	//   ....[3]....
        /*05a8*/ 	.word	0x00001b80


	//   ....[4]....
        /*05ac*/ 	.word	0x00001d40


	//   ....[5]....
        /*05b0*/ 	.word	0x00001d50


	//   ....[6]....
        /*05b4*/ 	.word	0x00001f00


	//   ....[7]....
        /*05b8*/ 	.word	0x00001f20


	//   ....[8]....
        /*05bc*/ 	.word	0x000020d0


	//   ....[9]....
        /*05c0*/ 	.word	0x000020e0


	//   ....[10]....
        /*05c4*/ 	.word	0x00004170


	//   ....[11]....
        /*05c8*/ 	.word	0x00004190


	//   ....[12]....
        /*05cc*/ 	.word	0x00004a30


	//   ....[13]....
        /*05d0*/ 	.word	0x00004b70


	//   ....[14]....
        /*05d4*/ 	.word	0x00004b80


	//   ....[15]....
        /*05d8*/ 	.word	0x00004bd0


	//   ....[16]....
        /*05dc*/ 	.word	0x00008760


	//   ....[17]....
        /*05e0*/ 	.word	0x00008770


	//   ....[18]....
        /*05e4*/ 	.word	0x0000a0f0


	//   ....[19]....
        /*05e8*/ 	.word	0x0000a100


	//   ....[20]....
        /*05ec*/ 	.word	0x0000a130


	//   ....[21]....
        /*05f0*/ 	.word	0x0000a150


	//   ....[22]....
        /*05f4*/ 	.word	0x0000e6e0


	//   ....[23]....
        /*05f8*/ 	.word	0x0000e730


	//   ....[24]....
        /*05fc*/ 	.word	0x0000e750


	//   ....[25]....
        /*0600*/ 	.word	0x0000e770


	//   ....[26]....
        /*0604*/ 	.word	0x00011030


	//   ....[27]....
        /*0608*/ 	.word	0x00011080


	//   ....[28]....
        /*060c*/ 	.word	0x000110a0


	//   ....[29]....
        /*0610*/ 	.word	0x000110c0


	//   ....[30]....
        /*0614*/ 	.word	0x00011c80


	//   ....[31]....
        /*0618*/ 	.word	0x00012150


	//   ....[32]....
        /*061c*/ 	.word	0x00012160


	//   ....[33]....
        /*0620*/ 	.word	0x00012190


	//   ....[34]....
        /*0624*/ 	.word	0x000121b0


	//   ....[35]....
        /*0628*/ 	.word	0x000122b0


	//   ....[36]....
        /*062c*/ 	.word	0x00012310


	//   ....[37]....
        /*0630*/ 	.word	0x00012e60


	//   ....[38]....
        /*0634*/ 	.word	0x00012e70


	//   ....[39]....
        /*0638*/ 	.word	0x00013a10


	//   ....[40]....
        /*063c*/ 	.word	0x00013b20


	//   ....[41]....
        /*0640*/ 	.word	0x00013b90


	//   ....[42]....
        /*0644*/ 	.word	0x00013c00


	//   ....[43]....
        /*0648*/ 	.word	0x00013c60


	//   ....[44]....
        /*064c*/ 	.word	0x00013cd0


	//   ....[45]....
        /*0650*/ 	.word	0x00013d40


	//   ....[46]....
        /*0654*/ 	.word	0x00013db0


	//   ....[47]....
        /*0658*/ 	.word	0x00013e10


	//   ....[48]....
        /*065c*/ 	.word	0x00013e70


	//   ....[49]....
        /*0660*/ 	.word	0x00013ed0


	//   ....[50]....
        /*0664*/ 	.word	0x00013f20


	//   ....[51]....
        /*0668*/ 	.word	0x00013f80


	//   ....[52]....
        /*066c*/ 	.word	0x00013ff0


	//----- nvinfo : EIATTR_EXIT_INSTR_OFFSETS
	.align		4
.L_530:
        /*0670*/ 	.byte	0x04, 0x1c
        /*0672*/ 	.short	(.L_532 - .L_531)


	//   ....[0]....
.L_531:
        /*0674*/ 	.word	0x000000b0


	//   ....[1]....
        /*0678*/ 	.word	0x00013ad0


	//----- nvinfo : EIATTR_MAX_THREADS
	.align		4
.L_532:
        /*067c*/ 	.byte	0x04, 0x05
        /*067e*/ 	.short	(.L_534 - .L_533)
.L_533:
        /*0680*/ 	.word	0x00000100
        /*0684*/ 	.word	0x00000001
        /*0688*/ 	.word	0x00000001


	//----- nvinfo : EIATTR_CRS_STACK_SIZE
	.align		4
.L_534:
        /*068c*/ 	.byte	0x04, 0x1e
        /*068e*/ 	.short	(.L_536 - .L_535)
.L_535:
        /*0690*/ 	.word	0x00000000
.L_536:


//--------------------- .nv.info._ZN7cutlass13device_kernelIN5flash19enable_sm80_to_sm89INS1_16FlashAttnFwdSm80INS1_25CollectiveMainloopFwdSm80ILi8ELi1ELb0EN4cute5tupleIJNS5_1CILi128EEENS7_ILi64EEENS7_ILi256EEEEEELi256ENS_6half_tEfNS_4arch4Sm80ELb1ELb0ELb0ELb1ELb0ELb0ELb1ELb1EEENS1_21CollectiveEpilogueFwdINS6_IJS8_SA_S9_EEENS6_IJNS7_ILi1EEESI_SI_EEESC_SE_Li256ELb1ELb1ELb1ELb0EEENS1_36VarlenDynamicPersistentTileSchedulerILi128ELi64ELi256ELi256ELb1ELb1ELb0ELb1ELb1ELb1EEEEEEEEEvNT_6ParamsE --------------------------
	.section	.nv.info._ZN7cutlass13device_kernelIN5flash19enable_sm80_to_sm89INS1_16FlashAttnFwdSm80INS1_25CollectiveMainloopFwdSm80ILi8ELi1ELb0EN4cute5tupleIJNS5_1CILi128EEENS7_ILi64EEENS7_ILi256EEEEEELi256ENS_6half_tEfNS_4arch4Sm80ELb1ELb0ELb0ELb1ELb0ELb0ELb1ELb1EEENS1_21CollectiveEpilogueFwdINS6_IJS8_SA_S9_EEENS6_IJNS7_ILi1EEESI_SI_EEESC_SE_Li256ELb1ELb1ELb1ELb0EEENS1_36VarlenDynamicPersistentTileSchedulerILi128ELi64ELi256ELi256ELb1ELb1ELb0ELb1ELb1ELb1EEEEEEEEEvNT_6ParamsE,"",@"SHT_CUDA_INFO"
	.sectionflags	@""
	.align	4


	//----- nvinfo : EIATTR_CUDA_API_VERSION
	.align		4
        /*0000*/ 	.byte	0x04, 0x37
        /*0002*/ 	.short	(.L_538 - .L_537)
.L_537:
        /*0004*/ 	.word	0x00000082


	//----- nvinfo : EIATTR_SW2861232_WAR
	.align		4
.L_538:
        /*0008*/ 	.byte	0x01, 0x35
	.zero		2


	//----- nvinfo : EIATTR_PARAM_CBANK
	.align		4
        /*000c*/ 	.byte	0x04, 0x0a
        /*000e*/ 	.short	(.L_540 - .L_539)
	.align		4
.L_539:
        /*0010*/ 	.word	index@(.nv.constant0._ZN7cutlass13device_kernelIN5flash19enable_sm80_to_sm89INS1_16FlashAttnFwdSm80INS1_25CollectiveMainloopFwdSm80ILi8ELi1ELb0EN4cute5tupleIJNS5_1CILi128EEENS7_ILi64EEENS7_ILi256EEEEEELi256ENS_6half_tEfNS_4arch4Sm80ELb1ELb0ELb0ELb1ELb0ELb0ELb1ELb1EEENS1_21CollectiveEpilogueFwdINS6_IJS8_SA_S9_EEENS6_IJNS7_ILi1EEESI_SI_EEESC_SE_Li256ELb1ELb1ELb1ELb0EEENS1_36VarlenDynamicPersistentTileSchedulerILi128ELi64ELi256ELi256ELb1ELb1ELb0ELb1ELb1ELb1EEEEEEEEEvNT_6ParamsE)
        /*0014*/ 	.short	0x0160
        /*0016*/ 	.short	0x0438


	//----- nvinfo : EIATTR_CBANK_PARAM_SIZE
	.align		4
.L_540:
        /*0018*/ 	.byte	0x03, 0x19
        /*001a*/ 	.short	0x0438


	//----- nvinfo : EIATTR_KPARAM_INFO
	.align		4
        /*001c*/ 	.byte	0x04, 0x17
        /*001e*/ 	.short	(.L_542 - .L_541)
.L_541:
        /*0020*/ 	.word	0x00000000
        /*0024*/ 	.short	0x0000
        /*0026*/ 	.short	0x0000
        /*0028*/ 	.byte	0x00, 0xf0, 0xe1, 0x10


	//----- nvinfo : EIATTR_MAXREG_COUNT
	.align		4
.L_542:
        /*002c*/ 	.byte	0x03, 0x1b
        /*002e*/ 	.short	0x00ff


	//----- nvinfo : EIATTR_NUM_BARRIERS
	.align		4
        /*0030*/ 	.byte	0x02, 0x4c
        /*0032*/ 	.byte	0x06
	.zero		1


	//----- nvinfo : EIATTR_ANNOTATIONS
	.align		4
        /*0034*/ 	.byte	0x04, 0x55
        /*0036*/ 	.short	(.L_544 - .L_543)


	//   ....[0]....
.L_543:
        /* <DEDUP_REMOVED lines=56> */


	//----- nvinfo : EIATTR_MERCURY_ISA_VERSION
	.align		4
.L_544:
        /*03a8*/ 	.byte	0x03, 0x5f
        /*03aa*/ 	.short	0x0000


	//----- nvinfo : EIATTR_INT_WARP_WIDE_INSTR_OFFSETS
	.align		4
        /*03ac*/ 	.byte	0x04, 0x31
        /*03ae*/ 	.short	(.L_546 - .L_545)


	//   ....[0]....
.L_545:
        /*03b0*/ 	.word	0x0000dc20


	//   ....[1]....
        /*03b4*/ 	.word	0x0000dcc0


	//----- nvinfo : EIATTR_COOP_GROUP_MASK_REGIDS
	.align		4
.L_546:
        /*03b8*/ 	.byte	0x04, 0x29
        /*03ba*/ 	.short	(.L_548 - .L_547)


	//   ....[0]....
.L_547:
        /*03bc*/ 	.word	0xffffffff


	//   ....[1]....
        /*03c0*/ 	.word	0xffffffff


	//   ....[2]....
        /*03c4*/ 	.word	0xffffffff


	//   ....[3]....
        /*03c8*/ 	.word	0xffffffff


	//   ....[4]....
        /*03cc*/ 	.word	0xffffffff


	//   ....[5]....
        /*03d0*/ 	.word	0xffffffff


	//   ....[6]....
        /*03d4*/ 	.word	0xffffffff


	//   ....[7]....
        /*03d8*/ 	.word	0xffffffff


	//   ....[8]....
        /*03dc*/ 	.word	0xffffffff


	//   ....[9]....
        /*03e0*/ 	.word	0xffffffff


	//   ....[10]....
        /*03e4*/ 	.word	0xffffffff


	//   ....[11]....
        /*03e8*/ 	.word	0xffffffff


	//   ....[12]....
        /*03ec*/ 	.word	0xffffffff


	//   ....[13]....
        /*03f0*/ 	.word	0xffffffff


	//   ....[14]....
        /*03f4*/ 	.word	0xffffffff


	//   ....[15]....
        /*03f8*/ 	.word	0xffffffff


	//   ....[16]....
        /*03fc*/ 	.word	0xffffffff


	//   ....[17]....
        /*0400*/ 	.word	0xffffffff


	//   ....[18]....
        /*0404*/ 	.word	0xffffffff


	//   ....[19]....
        /*0408*/ 	.word	0xffffffff


	//   ....[20]....
        /*040c*/ 	.word	0xffffffff


	//   ....[21]....
        /*0410*/ 	.word	0xffffffff


	//   ....[22]....
        /*0414*/ 	.word	0xffffffff


	//   ....[23]....
        /*0418*/ 	.word	0xffffffff


	//   ....[24]....
        /*041c*/ 	.word	0xffffffff


	//   ....[25]....
        /*0420*/ 	.word	0xffffffff


	//   ....[26]....
        /*0424*/ 	.word	0xffffffff


	//   ....[27]....
        /*0428*/ 	.word	0xffffffff


	//   ....[28]....
        /*042c*/ 	.word	0xffffffff


	//   ....[29]....
        /*0430*/ 	.word	0xffffffff


	//   ....[30]....
        /*0434*/ 	.word	0xffffffff


	//   ....[31]....
        /*0438*/ 	.word	0xffffffff


	//   ....[32]....
        /*043c*/ 	.word	0xffffffff


	//   ....[33]....
        /*0440*/ 	.word	0xffffffff


	//   ....[34]....
        /*0444*/ 	.word	0xffffffff


	//   ....[35]....
        /*0448*/ 	.word	0xffffffff


	//   ....[36]....
        /*044c*/ 	.word	0xffffffff


	//   ....[37]....
        /*0450*/ 	.word	0xffffffff


	//   ....[38]....
        /*0454*/ 	.word	0xffffffff


	//   ....[39]....
        /*0458*/ 	.word	0xffffffff


	//   ....[40]....
        /*045c*/ 	.word	0xffffffff


	//   ....[41]....
        /*0460*/ 	.word	0xffffffff


	//   ....[42]....
        /*0464*/ 	.word	0xffffffff


	//   ....[43]....
        /*0468*/ 	.word	0xffffffff


	//   ....[44]....
        /*046c*/ 	.word	0xffffffff


	//   ....[45]....
        /*0470*/ 	.word	0xffffffff


	//   ....[46]....
        /*0474*/ 	.word	0xffffffff


	//   ....[47]....
        /*0478*/ 	.word	0xffffffff


	//   ....[48]....
        /*047c*/ 	.word	0xffffffff


	//   ....[49]....
        /*0480*/ 	.word	0xffffffff


	//   ....[50]....
        /*0484*/ 	.word	0xffffffff


	//   ....[51]....
        /*0488*/ 	.word	0xffffffff


	//   ....[52]....
        /*048c*/ 	.word	0xffffffff


	//   ....[53]....
        /*0490*/ 	.word	0xffffffff


	//   ....[54]....
        /*0494*/ 	.word	0xffffffff


	//   ....[55]....
        /*0498*/ 	.word	0xffffffff


	//   ....[56]....
        /*049c*/ 	.word	0xffffffff


	//   ....[57]....
        /*04a0*/ 	.word	0xffffffff


	//   ....[58]....
        /*04a4*/ 	.word	0xffffffff


	//   ....[59]....
        /*04a8*/ 	.word	0xffffffff


	//   ....[60]....
        /*04ac*/ 	.word	0xffffffff


	//   ....[61]....
        /*04b0*/ 	.word	0xffffffff


	//   ....[62]....
        /*04b4*/ 	.word	0xffffffff


	//   ....[63]....
        /*04b8*/ 	.word	0xffffffff


	//   ....[64]....
        /*04bc*/ 	.word	0xffffffff


	//   ....[65]....
        /*04c0*/ 	.word	0xffffffff


	//   ....[66]....
        /*04c4*/ 	.word	0xffffffff


	//   ....[67]....
        /*04c8*/ 	.word	0xffffffff


	//   ....[68]....
        /*04cc*/ 	.word	0xffffffff


	//   ....[69]....
        /*04d0*/ 	.word	0xffffffff


	//   ....[70]....
        /*04d4*/ 	.word	0xffffffff


	//   ....[71]....
        /*04d8*/ 	.word	0xffffffff


	//   ....[72]....
        /*04dc*/ 	.word	0xffffffff


	//   ....[73]....
        /*04e0*/ 	.word	0xffffffff


	//   ....[74]....
        /*04e4*/ 	.word	0xffffffff


	//   ....[75]....
        /*04e8*/ 	.word	0xffffffff


	//   ....[76]....
        /*04ec*/ 	.word	0xffffffff


	//   ....[77]....
        /*04f0*/ 	.word	0xffffffff


	//   ....[78]....
        /*04f4*/ 	.word	0xffffffff


	//   ....[79]....
        /*04f8*/ 	.word	0xffffffff


	//   ....[80]....
        /*04fc*/ 	.word	0xffffffff


	//   ....[81]....
        /*0500*/ 	.word	0xffffffff


	//   ....[82]....
        /*0504*/ 	.word	0xffffffff


	//   ....[83]....
        /*0508*/ 	.word	0xffffffff


	//   ....[84]....
        /*050c*/ 	.word	0xffffffff


	//   ....[85]....
        /*0510*/ 	.word	0xffffffff


	//   ....[86]....
        /*0514*/ 	.word	0xffffffff


	//   ....[87]....
        /*0518*/ 	.word	0xffffffff


	//   ....[88]....
        /*051c*/ 	.word	0xffffffff


	//   ....[89]....
        /*0520*/ 	.word	0xffffffff


	//   ....[90]....
        /*0524*/ 	.word	0xffffffff


	//   ....[91]....
        /*0528*/ 	.word	0xffffffff


	//   ....[92]....
        /*052c*/ 	.word	0xffffffff


	//   ....[93]....
        /*0530*/ 	.word	0xffffffff


	//   ....[94]....
        /*0534*/ 	.word	0xffffffff


	//   ....[95]....
        /*0538*/ 	.word	0xffffffff


	//   ....[96]....
        /*053c*/ 	.word	0xffffffff


	//   ....[97]....
        /*0540*/ 	.word	0xffffffff


	//   ....[98]....
        /*0544*/ 	.word	0xffffffff


	//   ....[99]....
        /*0548*/ 	.word	0xffffffff


	//   ....[100]....
        /*054c*/ 	.word	0xffffffff


	//   ....[101]....
        /*0550*/ 	.word	0xffffffff


	//   ....[102]....
        /*0554*/ 	.word	0xffffffff


	//   ....[103]....
        /*0558*/ 	.word	0xffffffff


	//   ....[104]....
        /*055c*/ 	.word	0xffffffff


	//   ....[105]....
        /*0560*/ 	.word	0xffffffff


	//   ....[106]....
        /*0564*/ 	.word	0xffffffff


	//   ....[107]....
        /*0568*/ 	.word	0xffffffff


	//   ....[108]....
        /*056c*/ 	.word	0xffffffff


	//   ....[109]....
        /*0570*/ 	.word	0xffffffff


	//   ....[110]....
        /*0574*/ 	.word	0xffffffff


	//   ....[111]....
        /*0578*/ 	.word	0xffffffff


	//   ....[112]....
        /*057c*/ 	.word	0xffffffff


	//   ....[113]....
        /*0580*/ 	.word	0xffffffff


	//   ....[114]....
        /*0584*/ 	.word	0xffffffff


	//   ....[115]....
        /*0588*/ 	.word	0xffffffff


	//   ....[116]....
        /*058c*/ 	.word	0xffffffff


	//   ....[117]....
        /*0590*/ 	.word	0xffffffff


	//   ....[118]....
        /*0594*/ 	.word	0xffffffff


	//   ....[119]....
        /*0598*/ 	.word	0xffffffff


	//   ....[120]....
        /*059c*/ 	.word	0xffffffff


	//   ....[121]....
        /*05a0*/ 	.word	0xffffffff


	//   ....[122]....
        /*05a4*/ 	.word	0xffffffff


	//   ....[123]....
        /*05a8*/ 	.word	0xffffffff


	//   ....[124]....
        /*05ac*/ 	.word	0xffffffff


	//   ....[125]....
        /*05b0*/ 	.word	0xffffffff


	//   ....[126]....
        /*05b4*/ 	.word	0xffffffff


	//   ....[127]....
        /*05b8*/ 	.word	0xffffffff


	//   ....[128]....
        /*05bc*/ 	.word	0xffffffff


	//   ....[129]....
        /*05c0*/ 	.word	0xffffffff


	//   ....[130]....
        /*05c4*/ 	.word	0xffffffff


	//   ....[131]....
        /*05c8*/ 	.word	0xffffffff


	//   ....[132]....
        /*05cc*/ 	.word	0xffffffff


	//   ....[133]....
        /*05d0*/ 	.word	0xffffffff


	//   ....[134]....
        /*05d4*/ 	.word	0xffffffff


	//   ....[135]....
        /*05d8*/ 	.word	0xffffffff


	//   ....[136]....
        /*05dc*/ 	.word	0xffffffff


	//   ....[137]....
        /*05e0*/ 	.word	0xffffffff


	//   ....[138]....
        /*05e4*/ 	.word	0xffffffff


	//   ....[139]....
        /*05e8*/ 	.word	0xffffffff


	//   ....[140]....
        /*05ec*/ 	.word	0xffffffff


	//   ....[141]....
        /*05f0*/ 	.word	0xffffffff


	//   ....[142]....
        /*05f4*/ 	.word	0xffffffff


	//   ....[143]....
        /*05f8*/ 	.word	0xffffffff


	//   ....[144]....
        /*05fc*/ 	.word	0xffffffff


	//   ....[145]....
        /*0600*/ 	.word	0xffffffff


	//   ....[146]....
        /*0604*/ 	.word	0xffffffff


	//----- nvinfo : EIATTR_COOP_GROUP_INSTR_OFFSETS
	.align		4
.L_548:
        /*0608*/ 	.byte	0x04, 0x28
        /*060a*/ 	.short	(.L_550 - .L_549)


	//   ....[0]....
.L_549:
        /*060c*/ 	.word	0x00000090


	//   ....[1]....
        /*0610*/ 	.word	0x00000230


	//   ....[2]....
        /*0614*/ 	.word	0x00000260


	//   ....[3]....
        /*0618*/ 	.word	0x00000290


	//   ....[4]....
        /*061c*/ 	.word	0x000002c0


	//   ....[5]....
        /*0620*/ 	.word	0x000002f0


	//   ....[6]....
        /*0624*/ 	.word	0x00000320


	//   ....[7]....
        /*0628*/ 	.word	0x00000480


	//   ....[8]....
        /*062c*/ 	.word	0x000004c0


	//   ....[9]....
        /*0630*/ 	.word	0x000004f0


	//   ....[10]....
        /*0634*/ 	.word	0x00000520


	//   ....[11]....
        /*0638*/ 	.word	0x00000550


	//   ....[12]....
        /*063c*/ 	.word	0x00000580


	//   ....[13]....
        /*0640*/ 	.word	0x00000610


	//   ....[14]....
        /*0644*/ 	.word	0x00000650


	//   ....[15]....
        /*0648*/ 	.word	0x00000670


	//   ....[16]....
        /*064c*/ 	.word	0x000006d0


	//   ....[17]....
        /*0650*/ 	.word	0x00002ba0


	//   ....[18]....
        /*0654*/ 	.word	0x00002bc0


	//   ....[19]....
        /*0658*/ 	.word	0x00002dd0


	//   ....[20]....
        /*065c*/ 	.word	0x00002de0


	//   ....[21]....
        /*0660*/ 	.word	0x00002fe0


	//   ....[22]....
        /*0664*/ 	.word	0x00003000


	//   ....[23]....
        /*0668*/ 	.word	0x00003200


	//   ....[24]....
        /*066c*/ 	.word	0x00003210


	//   ....[25]....
        /*0670*/ 	.word	0x00004920


	//   ....[26]....
        /*0674*/ 	.word	0x00004930


	//   ....[27]....
        /*0678*/ 	.word	0x00004f10


	//   ....[28]....
        /*067c*/ 	.word	0x00005040


	//   ....[29]....
        /*0680*/ 	.word	0x00005050


	//   ....[30]....
        /*0684*/ 	.word	0x000050a0


	//   ....[31]....
        /*0688*/ 	.word	0x000077e0


	//   ....[32]....
        /*068c*/ 	.word	0x00007810


	//   ....[33]....
        /*0690*/ 	.word	0x00007f10


	//   ....[34]....
        /*0694*/ 	.word	0x00007fb0


	//   ....[35]....
        /*0698*/ 	.word	0x00008010


	//   ....[36]....
        /*069c*/ 	.word	0x000080b0


	//   ....[37]....
        /*06a0*/ 	.word	0x0000b210


	//   ....[38]....
        /*06a4*/ 	.word	0x0000b260


	//   ....[39]....
        /*06a8*/ 	.word	0x0000b280


	//   ....[40]....
        /*06ac*/ 	.word	0x0000b2b0


	//   ....[41]....
        /*06b0*/ 	.word	0x0000d200


	//   ....[42]....
        /*06b4*/ 	.word	0x0000d250


	//   ....[43]....
        /*06b8*/ 	.word	0x0000d270


	//   ....[44]....
        /*06bc*/ 	.word	0x0000d290


	//   ....[45]....
        /*06c0*/ 	.word	0x0000eac0


	//   ....[46]....
        /*06c4*/ 	.word	0x0000eae0


	//   ....[47]....
        /*06c8*/ 	.word	0x0000eaf0


	//   ....[48]....
        /*06cc*/ 	.word	0x0000eb00


	//   ....[49]....
        /*06d0*/ 	.word	0x0000eed0


	//   ....[50]....
        /*06d4*/ 	.word	0x0000eef0


	//   ....[51]....
        /*06d8*/ 	.word	0x0000f060


	//   ....[52]....
        /*06dc*/ 	.word	0x0000f070


	//   ....[53]....
        /*06e0*/ 	.word	0x0000f1f0


	//   ....[54]....
        /*06e4*/ 	.word	0x0000f210


	//   ....[55]....
        /*06e8*/ 	.word	0x0000f390


	//   ....[56]....
        /*06ec*/ 	.word	0x0000f3a0


	//   ....[57]....
        /*06f0*/ 	.word	0x0000f720


	//   ....[58]....
        /*06f4*/ 	.word	0x0000f740


	//   ....[59]....
        /*06f8*/ 	.word	0x00010420


	//   ....[60]....
        /*06fc*/ 	.word	0x00010430


	//   ....[61]....
        /*0700*/ 	.word	0x00011860


	//   ....[62]....
        /*0704*/ 	.word	0x00011880


	//   ....[63]....
        /*0708*/ 	.word	0x00011a00


	//   ....[64]....
        /*070c*/ 	.word	0x00011a10


	//   ....[65]....
        /*0710*/ 	.word	0x00011b90


	//   ....[66]....
        /*0714*/ 	.word	0x00011bb0


	//   ....[67]....
        /*0718*/ 	.word	0x00011d30


	//   ....[68]....
        /*071c*/ 	.word	0x00011d40


	//   ....[69]....
        /*0720*/ 	.word	0x00011f50


	//   ....[70]....
        /*0724*/ 	.word	0x00011f70


	//   ....[71]....
        /*0728*/ 	.word	0x00012090


	//   ....[72]....
        /*072c*/ 	.word	0x000120d0


	//   ....[73]....
        /*0730*/ 	.word	0x00012100


	//   ....[74]....
        /*0734*/ 	.word	0x00012130


	//   ....[75]....
        /*0738*/ 	.word	0x00012160


	//   ....[76]....
        /*073c*/ 	.word	0x00012190


	//   ....[77]....
        /*0740*/ 	.word	0x000122e0


	//   ....[78]....
        /*0744*/ 	.word	0x00012320


	//   ....[79]....
        /*0748*/ 	.word	0x00012350


	//   ....[80]....
        /*074c*/ 	.word	0x00012380


	//   ....[81]....
        /*0750*/ 	.word	0x000123b0


	//   ....[82]....
        /*0754*/ 	.word	0x000123e0


	//   ....[83]....
        /*0758*/ 	.word	0x00012470


	//   ....[84]....
        /*075c*/ 	.word	0x000124b0


	//   ....[85]....
        /*0760*/ 	.word	0x000124c0


	//   ....[86]....
        /*0764*/ 	.word	0x00012520


	//   ....[87]....
        /*0768*/ 	.word	0x00012e10


	//   ....[88]....
        /*076c*/ 	.word	0x00012e50


	//   ....[89]....
        /*0770*/ 	.word	0x00012ea0


	//   ....[90]....
        /*0774*/ 	.word	0x00012ef0


	//   ....[91]....
        /*0778*/ 	.word	0x00012f40


	//   ....[92]....
        /*077c*/ 	.word	0x00012fb0


	//   ....[93]....
        /*0780*/ 	.word	0x00012ff0


	//   ....[94]....
        /*0784*/ 	.word	0x00013040


	//   ....[95]....
        /*0788*/ 	.word	0x000130a0


	//   ....[96]....
        /*078c*/ 	.word	0x00013100


	//   ....[97]....
        /*0790*/ 	.word	0x00013170


	//   ....[98]....
        /*0794*/ 	.word	0x000131e0


	//   ....[99]....
        /*0798*/ 	.word	0x00013240


	//   ....[100]....
        /*079c*/ 	.word	0x000132a0


	//   ....[101]....
        /*07a0*/ 	.word	0x00013300


	//   ....[102]....
        /*07a4*/ 	.word	0x00013370


	//   ....[103]....
        /*07a8*/ 	.word	0x000133d0


	//   ....[104]....
        /*07ac*/ 	.word	0x00013430


	//   ....[105]....
        /*07b0*/ 	.word	0x00013480


	//   ....[106]....
        /*07b4*/ 	.word	0x000134d0


	//   ....[107]....
        /*07b8*/ 	.word	0x00013520


	//   ....[108]....
        /*07bc*/ 	.word	0x00013570


	//   ....[109]....
        /*07c0*/ 	.word	0x000135d0


	//   ....[110]....
        /*07c4*/ 	.word	0x00013640


	//   ....[111]....
        /*07c8*/ 	.word	0x000136a0


	//   ....[112]....
        /*07cc*/ 	.word	0x00013700


	//   ....[113]....
        /*07d0*/ 	.word	0x00013760


	//   ....[114]....
        /*07d4*/ 	.word	0x000137d0


	//   ....[115]....
        /*07d8*/ 	.word	0x00013830


	//   ....[116]....
        /*07dc*/ 	.word	0x00013890


	//   ....[117]....
        /*07e0*/ 	.word	0x000138f0


	//   ....[118]....
        /*07e4*/ 	.word	0x00013960


	//   ....[119]....
        /*07e8*/ 	.word	0x000139c0


	//   ....[120]....
        /*07ec*/ 	.word	0x00013a20


	//   ....[121]....
        /*07f0*/ 	.word	0x00013a80


	//   ....[122]....
        /*07f4*/ 	.word	0x00013af0


	//   ....[123]....
        /*07f8*/ 	.word	0x00013b50


	//   ....[124]....
        /*07fc*/ 	.word	0x00013bb0


	//   ....[125]....
        /*0800*/ 	.word	0x00013c10


	//   ....[126]....
        /*0804*/ 	.word	0x00013c80


	//   ....[127]....
        /*0808*/ 	.word	0x00013ce0


	//   ....[128]....
        /*080c*/ 	.word	0x00013d40


	//   ....[129]....
        /*0810*/ 	.word	0x00013da0


	//   ....[130]....
        /*0814*/ 	.word	0x00013e10


	//   ....[131]....
        /*0818*/ 	.word	0x00013e60


	//   ....[132]....
        /*081c*/ 	.word	0x00013ea0


	//   ....[133]....
        /*0820*/ 	.word	0x00013ef0


	//   ....[134]....
        /*0824*/ 	.word	0x00013f40


	//   ....[135]....
        /*0828*/ 	.word	0x00013f90


	//   ....[136]....
        /*082c*/ 	.word	0x00014000


	//   ....[137]....
        /*0830*/ 	.word	0x00014050


	//   ....[138]....
        /*0834*/ 	.word	0x000140a0


	//   ....[139]....
        /*0838*/ 	.word	0x000140f0


	//   ....[140]....
        /*083c*/ 	.word	0x00014140


	//   ....[141]....
        /*0840*/ 	.word	0x00014190


	//   ....[142]....
        /*0844*/ 	.word	0x00014200


	//   ....[143]....
        /*0848*/ 	.word	0x00014240


	//   ....[144]....
        /*084c*/ 	.word	0x00014290


	//   ....[145]....
        /*0850*/ 	.word	0x000142e0


	//   ....[146]....
        /*0854*/ 	.word	0x00014340


	//----- nvinfo : EIATTR_EXIT_INSTR_OFFSETS
	.align		4
.L_550:
        /*0858*/ 	.byte	0x04, 0x1c
        /*085a*/ 	.short	(.L_552 - .L_551)


	//   ....[0]....
.L_551:
        /*085c*/ 	.word	0x00000f40


	//   ....[1]....
        /*0860*/ 	.word	0x00012de0


	//----- nvinfo : EIATTR_MAX_THREADS
	.align		4
.L_552:
        /*0864*/ 	.byte	0x04, 0x05
        /*0866*/ 	.short	(.L_554 - .L_553)
.L_553:
        /*0868*/ 	.word	0x00000100
        /*086c*/ 	.word	0x00000001
        /*0870*/ 	.word	0x00000001


	//----- nvinfo : EIATTR_CRS_STACK_SIZE
	.align		4
.L_554:
        /*0874*/ 	.byte	0x04, 0x1e
        /*0876*/ 	.short	(.L_556 - .L_555)
.L_555:
        /*0878*/ 	.word	0x00000000
.L_556:


//--------------------- .nv.info._ZN7cutlass13device_kernelIN5flash19enable_sm80_to_sm89INS1_16FlashAttnFwdSm80INS1_25CollectiveMainloopFwdSm80ILi8ELi1ELb0EN4cute5tupleIJNS5_1CILi128EEENS7_ILi48EEENS7_ILi256EEEEEELi256ENS_6half_tEfNS_4arch4Sm80ELb1ELb0ELb0ELb1ELb0ELb1ELb1ELb1EEENS1_21CollectiveEpilogueFwdINS6_IJS8_SA_S9_EEENS6_IJNS7_ILi1EEESI_SI_EEESC_SE_Li256ELb1ELb1ELb1ELb0EEENS1_36VarlenDynamicPersistentTileSchedulerILi128ELi48ELi256ELi256ELb1ELb1ELb0ELb1ELb1ELb1EEEEEEEEEvNT_6ParamsE --------------------------
	.section	.nv.info._ZN7cutlass13device_kernelIN5flash19enable_sm80_to_sm89INS1_16FlashAttnFwdSm80INS1_25CollectiveMainloopFwdSm80ILi8ELi1ELb0EN4cute5tupleIJNS5_1CILi128EEENS7_ILi48EEENS7_ILi256EEEEEELi256ENS_6half_tEfNS_4arch4Sm80ELb1ELb0ELb0ELb1ELb0ELb1ELb1ELb1EEENS1_21CollectiveEpilogueFwdINS6_IJS8_SA_S9_EEENS6_IJNS7_ILi1EEESI_SI_EEESC_SE_Li256ELb1ELb1ELb1ELb0EEENS1_36VarlenDynamicPersistentTileSchedulerILi128ELi48ELi256ELi256ELb1ELb1ELb0ELb1ELb1ELb1EEEEEEEEEvNT_6ParamsE,"",@"SHT_CUDA_INFO"
	.sectionflags	@""
	.align	4


	//----- nvinfo : EIATTR_CUDA_API_VERSION
	.align		4
        /*0000*/ 	.byte	0x04, 0x37
        /*0002*/ 	.short	(.L_558 - .L_557)
.L_557:
        /*0004*/ 	.word	0x00000082


	//----- nvinfo : EIATTR_SW2861232_WAR
	.align		4
.L_558:
        /*0008*/ 	.byte	0x01, 0x35
	.zero		2


	//----- nvinfo : EIATTR_PARAM_CBANK
	.align		4
        /*000c*/ 	.byte	0x04, 0x0a
        /*000e*/ 	.short	(.L_560 - .L_559)
	.align		4
.L_559:
        /*0010*/ 	.word	index@(.nv.constant0._ZN7cutlass13device_kernelIN5flash19enable_sm80_to_sm89INS1_16FlashAttnFwdSm80INS1_25CollectiveMainloopFwdSm80ILi8ELi1ELb0EN4cute5tupleIJNS5_1CILi128EEENS7_ILi48EEENS7_ILi256EEEEEELi256ENS_6half_tEfNS_4arch4Sm80ELb1ELb0ELb0ELb1ELb0ELb1ELb1ELb1EEENS1_21CollectiveEpilogueFwdINS6_IJS8_SA_S9_EEENS6_IJNS7_ILi1EEESI_SI_EEESC_SE_Li256ELb1ELb1ELb1ELb0EEENS1_36VarlenDynamicPersistentTileSchedulerILi128ELi48ELi256ELi256ELb1ELb1ELb0ELb1ELb1ELb1EEEEEEEEEvNT_6ParamsE)
        /*0014*/ 	.short	0x0160
        /*0016*/ 	.short	0x0438


	//----- nvinfo : EIATTR_CBANK_PARAM_SIZE
	.align		4
.L_560:
        /*0018*/ 	.byte	0x03, 0x19
        /*001a*/ 	.short	0x0438


	//----- nvinfo : EIATTR_KPARAM_INFO
	.align		4
        /*001c*/ 	.byte	0x04, 0x17
        /*001e*/ 	.short	(.L_562 - .L_561)
.L_561:
        /*0020*/ 	.word	0x00000000
        /*0024*/ 	.short	0x0000
        /*0026*/ 	.short	0x0000
        /*0028*/ 	.byte	0x00, 0xf0, 0xe1, 0x10


	//----- nvinfo : EIATTR_MAXREG_COUNT
	.align		4
.L_562:
        /*002c*/ 	.byte	0x03, 0x1b
        /*002e*/ 	.short	0x00ff


	//----- nvinfo : EIATTR_NUM_BARRIERS
	.align		4
        /*0030*/ 	.byte	0x02, 0x4c
        /*0032*/ 	.byte	0x06
	.zero		1


	//----- nvinfo : EIATTR_ANNOTATIONS
	.align		4
        /*0034*/ 	.byte	0x04, 0x55
        /*0036*/ 	.short	(.L_564 - .L_563)


	//   ....[0]....
.L_563:
        /* <DEDUP_REMOVED lines=53> */


	//----- nvinfo : EIATTR_MERCURY_ISA_VERSION
	.align		4
.L_564:
        /*0378*/ 	.byte	0x03, 0x5f
        /*037a*/ 	.short	0x0000


	//----- nvinfo : EIATTR_INT_WARP_WIDE_INSTR_OFFSETS
	.align		4
        /*037c*/ 	.byte	0x04, 0x31
        /*037e*/ 	.short	(.L_566 - .L_565)


	//   ....[0]....
.L_565:
        /*0380*/ 	.word	0x0001bc60


	//   ....[1]....
        /*0384*/ 	.word	0x0001bce0


	//----- nvinfo : EIATTR_COOP_GROUP_MASK_REGIDS
	.align		4
.L_566:
        /*0388*/ 	.byte	0x04, 0x29
        /*038a*/ 	.short	(.L_568 - .L_567)


	//   ....[0]....
.L_567:
        /*038c*/ 	.word	0xffffffff


	//   ....[1]....
        /*0390*/ 	.word	0xffffffff


	//   ....[2]....
        /*0394*/ 	.word	0xffffffff


	//   ....[3]....
        /*0398*/ 	.word	0xffffffff


	//   ....[4]....
        /*039c*/ 	.word	0xffffffff


	//   ....[5]....
        /*03a0*/ 	.word	0xffffffff


	//   ....[6]....
        /*03a4*/ 	.word	0xffffffff


	//   ....[7]....
        /*03a8*/ 	.word	0xffffffff


	//   ....[8]....
        /*03ac*/ 	.word	0xffffffff


	//   ....[9]....
        /*03b0*/ 	.word	0xffffffff


	//   ....[10]....
        /*03b4*/ 	.word	0xffffffff


	//   ....[11]....
        /*03b8*/ 	.word	0xffffffff


	//   ....[12]....
        /*03bc*/ 	.word	0xffffffff


	//   ....[13]....
        /*03c0*/ 	.word	0xffffffff


	//   ....[14]....
        /*03c4*/ 	.word	0xffffffff


	//   ....[15]....
        /*03c8*/ 	.word	0xffffffff


	//   ....[16]....
        /*03cc*/ 	.word	0xffffffff


	//   ....[17]....
        /*03d0*/ 	.word	0xffffffff


	//   ....[18]....
        /*03d4*/ 	.word	0xffffffff


	//   ....[19]....
        /*03d8*/ 	.word	0xffffffff


	//   ....[20]....
        /*03dc*/ 	.word	0xffffffff


	//   ....[21]....
        /*03e0*/ 	.word	0xffffffff


	//   ....[22]....
        /*03e4*/ 	.word	0xffffffff


	//   ....[23]....
        /*03e8*/ 	.word	0xffffffff


	//   ....[24]....
        /*03ec*/ 	.word	0xffffffff


	//   ....[25]....
        /*03f0*/ 	.word	0xffffffff


	//   ....[26]....
        /*03f4*/ 	.word	0xffffffff


	//   ....[27]....
        /*03f8*/ 	.word	0xffffffff


	//   ....[28]....
        /*03fc*/ 	.word	0xffffffff


	//   ....[29]....
        /*0400*/ 	.word	0xffffffff


	//   ....[30]....
        /*0404*/ 	.word	0xffffffff


	//   ....[31]....
        /*0408*/ 	.word	0xffffffff


	//   ....[32]....
        /*040c*/ 	.word	0xffffffff


	//   ....[33]....
        /*0410*/ 	.word	0xffffffff


	//   ....[34]....
        /*0414*/ 	.word	0xffffffff


	//   ....[35]....
        /*0418*/ 	.word	0xffffffff


	//   ....[36]....
        /*041c*/ 	.word	0xffffffff


	//   ....[37]....
        /*0420*/ 	.word	0xffffffff


	//   ....[38]....
        /*0424*/ 	.word	0xffffffff


	//   ....[39]....
        /*0428*/ 	.word	0xffffffff


	//   ....[40]....
        /*042c*/ 	.word	0xffffffff


	//   ....[41]....
        /*0430*/ 	.word	0xffffffff


	//   ....[42]....
        /*0434*/ 	.word	0xffffffff


	//   ....[43]....
        /*0438*/ 	.word	0xffffffff


	//   ....[44]....
        /*043c*/ 	.word	0xffffffff


	//   ....[45]....
        /*0440*/ 	.word	0xffffffff


	//   ....[46]....
        /*0444*/ 	.word	0xffffffff


	//   ....[47]....
        /*0448*/ 	.word	0xffffffff


	//   ....[48]....
        /*044c*/ 	.word	0xffffffff


	//   ....[49]....
        /*0450*/ 	.word	0xffffffff


	//   ....[50]....
        /*0454*/ 	.word	0xffffffff


	//   ....[51]....
        /*0458*/ 	.word	0xffffffff


	//   ....[52]....
        /*045c*/ 	.word	0xffffffff


	//   ....[53]....
        /*0460*/ 	.word	0xffffffff


	//   ....[54]....
        /*0464*/ 	.word	0xffffffff


	//   ....[55]....
        /*0468*/ 	.word	0xffffffff


	//   ....[56]....
        /*046c*/ 	.word	0xffffffff


	//   ....[57]....
        /*0470*/ 	.word	0xffffffff


	//   ....[58]....
        /*0474*/ 	.word	0xffffffff


	//   ....[59]....
        /*0478*/ 	.word	0xffffffff


	//   ....[60]....
        /*047c*/ 	.word	0xffffffff


	//   ....[61]....
        /*0480*/ 	.word	0xffffffff


	//   ....[62]....
        /*0484*/ 	.word	0xffffffff


	//   ....[63]....
        /*0488*/ 	.word	0xffffffff


	//   ....[64]....
        /*048c*/ 	.word	0xffffffff


	//   ....[65]....
        /*0490*/ 	.word	0xffffffff


	//   ....[66]....
        /*0494*/ 	.word	0xffffffff


	//   ....[67]....
        /*0498*/ 	.word	0xffffffff


	//   ....[68]....
        /*049c*/ 	.word	0xffffffff


	//   ....[69]....
        /*04a0*/ 	.word	0xffffffff


	//   ....[70]....
        /*04a4*/ 	.word	0xffffffff


	//   ....[71]....
        /*04a8*/ 	.word	0xffffffff


	//   ....[72]....
        /*04ac*/ 	.word	0xffffffff


	//   ....[73]....
        /*04b0*/ 	.word	0xffffffff


	//   ....[74]....
        /*04b4*/ 	.word	0xffffffff


	//   ....[75]....
        /*04b8*/ 	.word	0xffffffff


	//   ....[76]....
        /*04bc*/ 	.word	0xffffffff


	//   ....[77]....
        /*04c0*/ 	.word	0xffffffff


	//   ....[78]....
        /*04c4*/ 	.word	0xffffffff


	//   ....[79]....
        /*04c8*/ 	.word	0xffffffff


	//   ....[80]....
        /*04cc*/ 	.word	0xffffffff


	//   ....[81]....
        /*04d0*/ 	.word	0xffffffff


	//   ....[82]....
        /*04d4*/ 	.word	0xffffffff


	//   ....[83]....
        /*04d8*/ 	.word	0xffffffff


	//   ....[84]....
        /*04dc*/ 	.word	0xffffffff


	//   ....[85]....
        /*04e0*/ 	.word	0xffffffff


	//   ....[86]....
        /*04e4*/ 	.word	0xffffffff


	//   ....[87]....
        /*04e8*/ 	.word	0xffffffff


	//   ....[88]....
        /*04ec*/ 	.word	0xffffffff


	//   ....[89]....
        /*04f0*/ 	.word	0xffffffff


	//   ....[90]....
        /*04f4*/ 	.word	0xffffffff


	//   ....[91]....
        /*04f8*/ 	.word	0xffffffff


	//   ....[92]....
        /*04fc*/ 	.word	0xffffffff


	//   ....[93]....
        /*0500*/ 	.word	0xffffffff


	//   ....[94]....
        /*0504*/ 	.word	0xffffffff


	//   ....[95]....
        /*0508*/ 	.word	0xffffffff


	//   ....[96]....
        /*050c*/ 	.word	0xffffffff


	//   ....[97]....
        /*0510*/ 	.word	0xffffffff


	//   ....[98]....
        /*0514*/ 	.word	0xffffffff


	//   ....[99]....
        /*0518*/ 	.word	0xffffffff


	//   ....[100]....
        /*051c*/ 	.word	0xffffffff


	//   ....[101]....
        /*0520*/ 	.word	0xffffffff


	//   ....[102]....
        /*0524*/ 	.word	0xffffffff


	//   ....[103]....
        /*0528*/ 	.word	0xffffffff


	//   ....[104]....
        /*052c*/ 	.word	0xffffffff


	//   ....[105]....
        /*0530*/ 	.word	0xffffffff


	//   ....[106]....
        /*0534*/ 	.word	0xffffffff


	//   ....[107]....
        /*0538*/ 	.word	0xffffffff


	//   ....[108]....
        /*053c*/ 	.word	0xffffffff


	//   ....[109]....
        /*0540*/ 	.word	0xffffffff


	//   ....[110]....
        /*0544*/ 	.word	0xffffffff


	//   ....[111]....
        /*0548*/ 	.word	0xffffffff


	//   ....[112]....
        /*054c*/ 	.word	0xffffffff


	//   ....[113]....
        /*0550*/ 	.word	0xffffffff


	//   ....[114]....
        /*0554*/ 	.word	0xffffffff


	//   ....[115]....
        /*0558*/ 	.word	0xffffffff


	//   ....[116]....
        /*055c*/ 	.word	0xffffffff


	//   ....[117]....
        /*0560*/ 	.word	0xffffffff


	//   ....[118]....
        /*0564*/ 	.word	0xffffffff


	//   ....[119]....
        /*0568*/ 	.word	0xffffffff


	//   ....[120]....
        /*056c*/ 	.word	0xffffffff


	//   ....[121]....
        /*0570*/ 	.word	0xffffffff


	//   ....[122]....
        /*0574*/ 	.word	0xffffffff


	//   ....[123]....
        /*0578*/ 	.word	0xffffffff


	//   ....[124]....
        /*057c*/ 	.word	0xffffffff


	//   ....[125]....
        /*0580*/ 	.word	0xffffffff


	//   ....[126]....
        /*0584*/ 	.word	0xffffffff


	//   ....[127]....
        /*0588*/ 	.word	0xffffffff


	//   ....[128]....
        /*058c*/ 	.word	0xffffffff


	//   ....[129]....
        /*0590*/ 	.word	0xffffffff


	//   ....[130]....
        /*0594*/ 	.word	0xffffffff


	//   ....[131]....
        /*0598*/ 	.word	0xffffffff


	//   ....[132]....
        /*059c*/ 	.word	0xffffffff


	//   ....[133]....
        /*05a0*/ 	.word	0xffffffff


	//   ....[134]....
        /*05a4*/ 	.word	0xffffffff


	//   ....[135]....
        /*05a8*/ 	.word	0xffffffff


	//   ....[136]....
        /*05ac*/ 	.word	0xffffffff


	//   ....[137]....
        /*05b0*/ 	.word	0xffffffff


	//   ....[138]....
        /*05b4*/ 	.word	0xffffffff


	//   ....[139]....
        /*05b8*/ 	.word	0xffffffff


	//   ....[140]....
        /*05bc*/ 	.word	0xffffffff


	//   ....[141]....
        /*05c0*/ 	.word	0xffffffff


	//   ....[142]....
        /*05c4*/ 	.word	0xffffffff


	//   ....[143]....
        /*05c8*/ 	.word	0xffffffff


	//   ....[144]....
        /*05cc*/ 	.word	0xffffffff


	//   ....[145]....
        /*05d0*/ 	.word	0xffffffff


	//   ....[146]....
        /*05d4*/ 	.word	0xffffffff


	//   ....[147]....
        /*05d8*/ 	.word	0xffffffff


	//   ....[148]....
        /*05dc*/ 	.word	0xffffffff


	//   ....[149]....
        /*05e0*/ 	.word	0xffffffff


	//   ....[150]....
        /*05e4*/ 	.word	0xffffffff


	//   ....[151]....
        /*05e8*/ 	.word	0xffffffff


	//   ....[152]....
        /*05ec*/ 	.word	0xffffffff


	//   ....[153]....
        /*05f0*/ 	.word	0xffffffff


	//   ....[154]....
        /*05f4*/ 	.word	0xffffffff


	//   ....[155]....
        /*05f8*/ 	.word	0xffffffff


	//   ....[156]....
        /*05fc*/ 	.word	0xffffffff


	//   ....[157]....
        /*0600*/ 	.word	0xffffffff


	//   ....[158]....
        /*0604*/ 	.word	0xffffffff


	//   ....[159]....
        /*0608*/ 	.word	0xffffffff


	//   ....[160]....
        /*060c*/ 	.word	0xffffffff


	//   ....[161]....
        /*0610*/ 	.word	0xffffffff


	//   ....[162]....
        /*0614*/ 	.word	0xffffffff


	//   ....[163]....
        /*0618*/ 	.word	0xffffffff


	//   ....[164]....
        /*061c*/ 	.word	0xffffffff


	//   ....[165]....
        /*0620*/ 	.word	0xffffffff


	//   ....[166]....
        /*0624*/ 	.word	0xffffffff


	//   ....[167]....
        /*0628*/ 	.word	0xffffffff


	//   ....[168]....
        /*062c*/ 	.word	0xffffffff


	//   ....[169]....
        /*0630*/ 	.word	0xffffffff


	//   ....[170]....
        /*0634*/ 	.word	0xffffffff


	//   ....[171]....
        /*0638*/ 	.word	0xffffffff


	//   ....[172]....
        /*063c*/ 	.word	0xffffffff


	//   ....[173]....
        /*0640*/ 	.word	0xffffffff


	//   ....[174]....
        /*0644*/ 	.word	0xffffffff


	//   ....[175]....
        /*0648*/ 	.word	0xffffffff


	//   ....[176]....
        /*064c*/ 	.word	0xffffffff


	//   ....[177]....
        /*0650*/ 	.word	0xffffffff


	//   ....[178]....
        /*0654*/ 	.word	0xffffffff


	//----- nvinfo : EIATTR_COOP_GROUP_INSTR_OFFSETS
	.align		4
.L_568:
        /*0658*/ 	.byte	0x04, 0x28
        /*065a*/ 	.short	(.L_570 - .L_569)


	//   ....[0]....
.L_569:
        /*065c*/ 	.word	0x00000050


	//   ....[1]....
        /*0660*/ 	.word	0x00000210


	//   ....[2]....
        /*0664*/ 	.word	0x00000240


	//   ....[3]....
        /*0668*/ 	.word	0x00000270


	//   ....[4]....
        /*066c*/ 	.word	0x000002a0


	//   ....[5]....
        /*0670*/ 	.word	0x000002d0


	//   ....[6]....
        /*0674*/ 	.word	0x00000300


	//   ....[7]....
        /*0678*/ 	.word	0x00000470


	//   ....[8]....
        /*067c*/ 	.word	0x000004b0


	//   ....[9]....
        /*0680*/ 	.word	0x000004e0


	//   ....[10]....
        /*0684*/ 	.word	0x00000510


	//   ....[11]....
        /*0688*/ 	.word	0x00000540


	//   ....[12]....
        /*068c*/ 	.word	0x00000570


	//   ....[13]....
        /*0690*/ 	.word	0x00000600


	//   ....[14]....
        /*0694*/ 	.word	0x00000650


	//   ....[15]....
        /*0698*/ 	.word	0x00000670


	//   ....[16]....
        /*069c*/ 	.word	0x000006d0


	//   ....[17]....
        /*06a0*/ 	.word	0x00009a50


	//   ....[18]....
        /*06a4*/ 	.word	0x00009a70


	//   ....[19]....
        /*06a8*/ 	.word	0x00009c40


	//   ....[20]....
        /*06ac*/ 	.word	0x00009c50


	//   ....[21]....
        /*06b0*/ 	.word	0x00009dd0


	//   ....[22]....
        /*06b4*/ 	.word	0x00009df0


	//   ....[23]....
        /*06b8*/ 	.word	0x00009f70


	//   ....[24]....
        /*06bc*/ 	.word	0x00009f80


	//   ....[25]....
        /*06c0*/ 	.word	0x0000a700


	//   ....[26]....
        /*06c4*/ 	.word	0x0000a720


	//   ....[27]....
        /*06c8*/ 	.word	0x0000a740


	//   ....[28]....
        /*06cc*/ 	.word	0x0000a750


	//   ....[29]....
        /*06d0*/ 	.word	0x0000abc0


	//   ....[30]....
        /*06d4*/ 	.word	0x0000ac00


	//   ....[31]....
        /*06d8*/ 	.word	0x0000ac40


	//   ....[32]....
        /*06dc*/ 	.word	0x0000ac80


	//   ....[33]....
        /*06e0*/ 	.word	0x0000b130


	//   ....[34]....
        /*06e4*/ 	.word	0x0000b170


	//   ....[35]....
        /*06e8*/ 	.word	0x0000b1b0


	//   ....[36]....
        /*06ec*/ 	.word	0x0000b1f0


	//   ....[37]....
        /*06f0*/ 	.word	0x0000b610


	//   ....[38]....
        /*06f4*/ 	.word	0x0000b660


	//   ....[39]....
        /*06f8*/ 	.word	0x0000b6c0


	//   ....[40]....
        /*06fc*/ 	.word	0x0000b700


	//   ....[41]....
        /*0700*/ 	.word	0x0000ec50


	//   ....[42]....
        /*0704*/ 	.word	0x0000ec70


	//   ....[43]....
        /*0708*/ 	.word	0x0000ec90


	//   ....[44]....
        /*070c*/ 	.word	0x0000eca0


	//   ....[45]....
        /*0710*/ 	.word	0x0000eea0


	//   ....[46]....
        /*0714*/ 	.word	0x0000f040


	//   ....[47]....
        /*0718*/ 	.word	0x0000f080


	//   ....[48]....
        /*071c*/ 	.word	0x0000f0c0


	//   ....[49]....
        /*0720*/ 	.word	0x0000f340


	//   ....[50]....
        /*0724*/ 	.word	0x0000f450


	//   ....[51]....
        /*0728*/ 	.word	0x0000f4b0


	//   ....[52]....
        /*072c*/ 	.word	0x0000f4f0


	//   ....[53]....
        /*0730*/ 	.word	0x0000f790


	//   ....[54]....
        /*0734*/ 	.word	0x0000f880


	//   ....[55]....
        /*0738*/ 	.word	0x0000f900


	//   ....[56]....
        /*073c*/ 	.word	0x0000f950


	//   ....[57]....
        /*0740*/ 	.word	0x00014510


	//   ....[58]....
        /*0744*/ 	.word	0x00014520


	//   ....[59]....
        /*0748*/ 	.word	0x00014890


	//   ....[60]....
        /*074c*/ 	.word	0x00014a20


	//   ....[61]....
        /*0750*/ 	.word	0x00014a50


	//   ....[62]....
        /*0754*/ 	.word	0x00014ab0


	//   ....[63]....
        /*0758*/ 	.word	0x00016c60


	//   ....[64]....
        /*075c*/ 	.word	0x00016c70


	//   ....[65]....
        /*0760*/ 	.word	0x00016fc0


	//   ....[66]....
        /*0764*/ 	.word	0x000170b0


	//   ....[67]....
        /*0768*/ 	.word	0x00017480


	//   ....[68]....
        /*076c*/ 	.word	0x00017580


	//   ....[69]....
        /*0770*/ 	.word	0x00019aa0


	//   ....[70]....
        /*0774*/ 	.word	0x00019ab0


	//   ....[71]....
        /*0778*/ 	.word	0x00019ae0


	//   ....[72]....
        /*077c*/ 	.word	0x00019af0


	//   ....[73]....
        /*0780*/ 	.word	0x0001b230


	//   ....[74]....
        /*0784*/ 	.word	0x0001b260


	//   ....[75]....
        /*0788*/ 	.word	0x0001b270


	//   ....[76]....
        /*078c*/ 	.word	0x0001b2a0


	//   ....[77]....
        /*0790*/ 	.word	0x0001cb20


	//   ....[78]....
        /*0794*/ 	.word	0x0001cb30


	//   ....[79]....
        /*0798*/ 	.word	0x0001cb60


	//   ....[80]....
        /*079c*/ 	.word	0x0001cb80


	//   ....[81]....
        /*07a0*/ 	.word	0x0001cf90


	//   ....[82]....
        /*07a4*/ 	.word	0x0001cfb0


	//   ....[83]....
        /*07a8*/ 	.word	0x0001d180


	//   ....[84]....
        /*07ac*/ 	.word	0x0001d190


	//   ....[85]....
        /*07b0*/ 	.word	0x0001d300


	//   ....[86]....
        /*07b4*/ 	.word	0x0001d320


	//   ....[87]....
        /*07b8*/ 	.word	0x0001d490


	//   ....[88]....
        /*07bc*/ 	.word	0x0001d4a0


	//   ....[89]....
        /*07c0*/ 	.word	0x0001d820


	//   ....[90]....
        /*07c4*/ 	.word	0x0001d840


	//   ....[91]....
        /*07c8*/ 	.word	0x0001e500


	//   ....[92]....
        /*07cc*/ 	.word	0x0001e510


	//   ....[93]....
        /*07d0*/ 	.word	0x0001f990


	//   ....[94]....
        /*07d4*/ 	.word	0x0001f9b0


	//   ....[95]....
        /*07d8*/ 	.word	0x0001fb90


	//   ....[96]....
        /*07dc*/ 	.word	0x0001fba0


	//   ....[97]....
        /*07e0*/ 	.word	0x0001fd10


	//   ....[98]....
        /*07e4*/ 	.word	0x0001fd30


	//   ....[99]....
        /*07e8*/ 	.word	0x0001fea0


	//   ....[100]....
        /*07ec*/ 	.word	0x0001feb0


	//   ....[101]....
        /*07f0*/ 	.word	0x000200e0


	//   ....[102]....
        /*07f4*/ 	.word	0x00020100


	//   ....[103]....
        /*07f8*/ 	.word	0x00020230


	//   ....[104]....
        /*07fc*/ 	.word	0x00020270


	//   ....[105]....
        /*0800*/ 	.word	0x000202a0


	//   ....[106]....
        /*0804*/ 	.word	0x000202d0


	//   ....[107]....
        /*0808*/ 	.word	0x00020300


	//   ....[108]....
        /*080c*/ 	.word	0x00020330


	//   ....[109]....
        /*0810*/ 	.word	0x00020490


	//   ....[110]....
        /*0814*/ 	.word	0x000204d0


	//   ....[111]....
        /*0818*/ 	.word	0x00020500


	//   ....[112]....
        /*081c*/ 	.word	0x00020530


	//   ....[113]....
        /*0820*/ 	.word	0x00020560


	//   ....[114]....
        /*0824*/ 	.word	0x00020590


	//   ....[115]....
        /*0828*/ 	.word	0x00020620


	//   ....[116]....
        /*082c*/ 	.word	0x00020680


	//   ....[117]....
        /*0830*/ 	.word	0x00020690


	//   ....[118]....
        /*0834*/ 	.word	0x000206f0


	//   ....[119]....
        /*0838*/ 	.word	0x00021170


	//   ....[120]....
        /*083c*/ 	.word	0x000211d0


	//   ....[121]....
        /*0840*/ 	.word	0x00021220


	//   ....[122]....
        /*0844*/ 	.word	0x00021270


	//   ....[123]....
        /*0848*/ 	.word	0x000212c0


	//   ....[124]....
        /*084c*/ 	.word	0x00021330


	//   ....[125]....
        /*0850*/ 	.word	0x00021380


	//   ....[126]....
        /*0854*/ 	.word	0x000213f0


	//   ....[127]....
        /*0858*/ 	.word	0x00021460


	//   ....[128]....
        /*085c*/ 	.word	0x000214c0


	//   ....[129]....
        /*0860*/ 	.word	0x00021530


	//   ....[130]....
        /*0864*/ 	.word	0x000215a0


	//   ....[131]....
        /*0868*/ 	.word	0x00021610


	//   ....[132]....
        /*086c*/ 	.word	0x00021670


	//   ....[133]....
        /*0870*/ 	.word	0x000216e0


	//   ....[134]....
        /*0874*/ 	.word	0x00021750


	//   ....[135]....
        /*0878*/ 	.word	0x000217c0


	//   ....[136]....
        /*087c*/ 	.word	0x00021820


	//   ....[137]....
        /*0880*/ 	.word	0x00021880


	//   ....[138]....
        /*0884*/ 	.word	0x000218e0


	//   ....[139]....
        /*0888*/ 	.word	0x00021930


	//   ....[140]....
        /*088c*/ 	.word	0x00021980


	//   ....[141]....
        /*0890*/ 	.word	0x000219f0


	//   ....[142]....
        /*0894*/ 	.word	0x00021a60


	//   ....[143]....
        /*0898*/ 	.word	0x00021ad0


	//   ....[144]....
        /*089c*/ 	.word	0x00021b30


	//   ....[145]....
        /*08a0*/ 	.word	0x00021ba0


	//   ....[146]....
        /*08a4*/ 	.word	0x00021c10


	//   ....[147]....
        /*08a8*/ 	.word	0x00021c80


	//   ....[148]....
        /*08ac*/ 	.word	0x00021ce0


	//   ....[149]....
        /*08b0*/ 	.word	0x00021d50


	//   ....[150]....
        /*08b4*/ 	.word	0x00021dc0


	//   ....[151]....
        /*08b8*/ 	.word	0x00021e30


	//   ....[152]....
        /*08bc*/ 	.word	0x00021e90


	//   ....[153]....
        /*08c0*/ 	.word	0x00021f00


	//   ....[154]....
        /*08c4*/ 	.word	0x00021f70


	//   ....[155]....
        /*08c8*/ 	.word	0x00021fe0


	//   ....[156]....
        /*08cc*/ 	.word	0x00022040


	//   ....[157]....
        /*08d0*/ 	.word	0x000220b0


	//   ....[158]....
        /*08d4*/ 	.word	0x00022120


	//   ....[159]....
        /*08d8*/ 	.word	0x00022190


	//   ....[160]....
        /*08dc*/ 	.word	0x000221f0


	//   ....[161]....
        /*08e0*/ 	.word	0x00022260


	//   ....[162]....
        /*08e4*/ 	.word	0x000222d0


	//   ....[163]....
        /*08e8*/ 	.word	0x00022320


	//   ....[164]....
        /*08ec*/ 	.word	0x00022360


	//   ....[165]....
        /*08f0*/ 	.word	0x000223b0


	//   ....[166]....
        /*08f4*/ 	.word	0x00022400


	//   ....[167]....
        /*08f8*/ 	.word	0x00022450


	//   ....[168]....
        /*08fc*/ 	.word	0x000224c0


	//   ....[169]....
        /*0900*/ 	.word	0x00022510


	//   ....[170]....
        /*0904*/ 	.word	0x00022560


	//   ....[171]....
        /*0908*/ 	.word	0x000225b0


	//   ....[172]....
        /*090c*/ 	.word	0x00022600


	//   ....[173]....
        /*0910*/ 	.word	0x00022650


	//   ....[174]....
        /*0914*/ 	.word	0x000226c0


	//   ....[175]....
        /*0918*/ 	.word	0x00022710


	//   ....[176]....
        /*091c*/ 	.word	0x00022780


	//   ....[177]....
        /*0920*/ 	.word	0x000227e0


	//   ....[178]....
        /*0924*/ 	.word	0x00022850


	//----- nvinfo : EIATTR_EXIT_INSTR_OFFSETS
	.align		4
.L_570:
        /*0928*/ 	.byte	0x04, 0x1c
        /*092a*/ 	.short	(.L_572 - .L_571)


	//   ....[0]....
.L_571:
        /*092c*/ 	.word	0x000010f0


	//   ....[1]....
        /*0930*/ 	.word	0x00021130


	//----- nvinfo : EIATTR_MAX_THREADS
	.align		4
.L_572:
        /*0934*/ 	.byte	0x04, 0x05
        /*0936*/ 	.short	(.L_574 - .L_573)
.L_573:
        /*0938*/ 	.word	0x00000100
        /*093c*/ 	.word	0x00000001
        /*0940*/ 	.word	0x00000001


	//----- nvinfo : EIATTR_CRS_STACK_SIZE
	.align		4
.L_574:
        /*0944*/ 	.byte	0x04, 0x1e
        /*0946*/ 	.short	(.L_576 - .L_575)
.L_575:
        /*0948*/ 	.word	0x00000000
.L_576:


//--------------------- .nv.callgraph             --------------------------
	.section	.nv.callgraph,"",@"SHT_CUDA_CALLGRAPH"
	.align	4
	.sectionentsize	8
	.align		4
        /*0000*/ 	.word	0x00000000
	.align		4
        /*0004*/ 	.word	0xffffffff
	.align		4
        /*0008*/ 	.word	0x00000000
	.align		4
        /*000c*/ 	.word	0xfffffffe
	.align		4
        /*0010*/ 	.word	0x00000000
	.align		4
        /*0014*/ 	.word	0xfffffffd
	.align		4
        /*0018*/ 	.word	0x00000000
	.align		4
        /*001c*/ 	.word	0xfffffffc


//--------------------- .nv.rel.action            --------------------------
	.section	.nv.rel.action,"",@"SHT_CUDA_RELOCINFO"
	.align	8
	.sectionentsize	8
        /*0000*/ 	.byte	0x73, 0x00, 0x00, 0x00, 0x00, 0x00, 0x00, 0x00, 0x00, 0x00, 0x00, 0x11, 0x25, 0x00, 0x05, 0x36


//--------------------- .nv.constant4             --------------------------
	.section	.nv.constant4,"a",@progbits
	.align	8
	.align		8
.nv.constant4:
        /*0000*/ 	.dword	_ZN72_INTERNAL_fe87a6e7_36_flash_fwd_hdim256_fp16_split_sm80_cu_744032ad_33534cuda3std3__45__cpo5beginE
	.align		8
        /*0008*/ 	.dword	_ZN72_INTERNAL_fe87a6e7_36_flash_fwd_hdim256_fp16_split_sm80_cu_744032ad_33534cuda3std3__45__cpo3endE
	.align		8
        /*0010*/ 	.dword	_ZN72_INTERNAL_fe87a6e7_36_flash_fwd_hdim256_fp16_split_sm80_cu_744032ad_33534cuda3std3__45__cpo6cbeginE
	.align		8
        /*0018*/ 	.dword	_ZN72_INTERNAL_fe87a6e7_36_flash_fwd_hdim256_fp16_split_sm80_cu_744032ad_33534cuda3std3__45__cpo4cendE
	.align		8
        /*0020*/ 	.dword	_ZN72_INTERNAL_fe87a6e7_36_flash_fwd_hdim256_fp16_split_sm80_cu_744032ad_33534cuda3std3__474_GLOBAL__N__fe87a6e7_36_flash_fwd_hdim256_fp16_split_sm80_cu_744032ad_33536ignoreE
	.align		8
        /*0028*/ 	.dword	_ZN72_INTERNAL_fe87a6e7_36_flash_fwd_hdim256_fp16_split_sm80_cu_744032ad_33534cuda3std3__419piecewise_constructE
	.align		8
        /*0030*/ 	.dword	_ZN72_INTERNAL_fe87a6e7_36_flash_fwd_hdim256_fp16_split_sm80_cu_744032ad_33534cuda3std3__48in_placeE
	.align		8
        /*0038*/ 	.dword	_ZN72_INTERNAL_fe87a6e7_36_flash_fwd_hdim256_fp16_split_sm80_cu_744032ad_33534cuda3std6ranges3__45__cpo4swapE
	.align		8
        /*0040*/ 	.dword	_ZN72_INTERNAL_fe87a6e7_36_flash_fwd_hdim256_fp16_split_sm80_cu_744032ad_33534cuda3std6ranges3__45__cpo9iter_moveE
	.align		8
        /*0048*/ 	.dword	_ZN72_INTERNAL_fe87a6e7_36_flash_fwd_hdim256_fp16_split_sm80_cu_744032ad_33534cute7productE
	.align		8
        /*0050*/ 	.dword	_ZN72_INTERNAL_fe87a6e7_36_flash_fwd_hdim256_fp16_split_sm80_cu_744032ad_33534cute1_E


//--------------------- .nv.constant0._ZN7cutlass13device_kernelIN5flash19enable_sm80_to_sm89INS1_16FlashAttnFwdSm80INS1_25CollectiveMainloopFwdSm80ILi8ELi1ELb1EN4cute5tupleIJNS5_1CILi128EEENS7_ILi64EEENS7_ILi256EEEEEELi256ENS_6half_tEfNS_4arch4Sm80ELb0ELb0ELb0ELb0ELb0ELb0ELb1ELb1EEENS1_21CollectiveEpilogueFwdINS6_IJS8_SA_S9_EEENS6_IJNS7_ILi1EEESI_SI_EEESC_SE_Li256ELb0ELb1ELb1ELb0EEENS1_19SingleTileSchedulerILb0ELb1ELb1ELi128EEEEEEEEEvNT_6ParamsE --------------------------
	.section	.nv.constant0._ZN7cutlass13device_kernelIN5flash19enable_sm80_to_sm89INS1_16FlashAttnFwdSm80INS1_25CollectiveMainloopFwdSm80ILi8ELi1ELb1EN4cute5tupleIJNS5_1CILi128EEENS7_ILi64EEENS7_ILi256EEEEEELi256ENS_6half_tEfNS_4arch4Sm80ELb0ELb0ELb0ELb0ELb0ELb0ELb1ELb1EEENS1_21CollectiveEpilogueFwdINS6_IJS8_SA_S9_EEENS6_IJNS7_ILi1EEESI_SI_EEESC_SE_Li256ELb0ELb1ELb1ELb0EEENS1_19SingleTileSchedulerILb0ELb1ELb1ELi128EEEEEEEEEvNT_6ParamsE,"a",@progbits
	.sectionflags	@""
	.align	4
.nv.constant0._ZN7cutlass13device_kernelIN5flash19enable_sm80_to_sm89INS1_16FlashAttnFwdSm80INS1_25CollectiveMainloopFwdSm80ILi8ELi1ELb1EN4cute5tupleIJNS5_1CILi128EEENS7_ILi64EEENS7_ILi256EEEEEELi256ENS_6half_tEfNS_4arch4Sm80ELb0ELb0ELb0ELb0ELb0ELb0ELb1ELb1EEENS1_21CollectiveEpilogueFwdINS6_IJS8_SA_S9_EEENS6_IJNS7_ILi1EEESI_SI_EEESC_SE_Li256ELb0ELb1ELb1ELb0EEENS1_19SingleTileSchedulerILb0ELb1ELb1ELi128EEEEEEEEEvNT_6ParamsE:
	.zero		1400


//--------------------- .nv.constant0._ZN7cutlass13device_kernelIN5flash19enable_sm80_to_sm89INS1_16FlashAttnFwdSm80INS1_25CollectiveMainloopFwdSm80ILi8ELi1ELb1EN4cute5tupleIJNS5_1CILi128EEENS7_ILi48EEENS7_ILi256EEEEEELi256ENS_6half_tEfNS_4arch4Sm80ELb0ELb0ELb0ELb1ELb0ELb0ELb1ELb1EEENS1_21CollectiveEpilogueFwdINS6_IJS8_SA_S9_EEENS6_IJNS7_ILi1EEESI_SI_EEESC_SE_Li256ELb1ELb1ELb1ELb0EEENS1_36VarlenDynamicPersistentTileSchedulerILi128ELi48ELi256ELi256ELb1ELb1ELb0ELb0ELb1ELb1EEEEEEEEEvNT_6ParamsE --------------------------
	.section	.nv.constant0._ZN7cutlass13device_kernelIN5flash19enable_sm80_to_sm89INS1_16FlashAttnFwdSm80INS1_25CollectiveMainloopFwdSm80ILi8ELi1ELb1EN4cute5tupleIJNS5_1CILi128EEENS7_ILi48EEENS7_ILi256EEEEEELi256ENS_6half_tEfNS_4arch4Sm80ELb0ELb0ELb0ELb1ELb0ELb0ELb1ELb1EEENS1_21CollectiveEpilogueFwdINS6_IJS8_SA_S9_EEENS6_IJNS7_ILi1EEESI_SI_EEESC_SE_Li256ELb1ELb1ELb1ELb0EEENS1_36VarlenDynamicPersistentTileSchedulerILi128ELi48ELi256ELi256ELb1ELb1ELb0ELb0ELb1ELb1EEEEEEEEEvNT_6ParamsE,"a",@progbits
	.sectionflags	@""
	.align	4
.nv.constant0._ZN7cutlass13device_kernelIN5flash19enable_sm80_to_sm89INS1_16FlashAttnFwdSm80INS1_25CollectiveMainloopFwdSm80ILi8ELi1ELb1EN4cute5tupleIJNS5_1CILi128EEENS7_ILi48EEENS7_ILi256EEEEEELi256ENS_6half_tEfNS_4arch4Sm80ELb0ELb0ELb0ELb1ELb0ELb0ELb1ELb1EEENS1_21CollectiveEpilogueFwdINS6_IJS8_SA_S9_EEENS6_IJNS7_ILi1EEESI_SI_EEESC_SE_Li256ELb1ELb1ELb1ELb0EEENS1_36VarlenDynamicPersistentTileSchedulerILi128ELi48ELi256ELi256ELb1ELb1ELb0ELb0ELb1ELb1EEEEEEEEEvNT_6ParamsE:
	.zero		1432


//--------------------- .nv.constant0._ZN7cutlass13device_kernelIN5flash19enable_sm80_to_sm89INS1_16FlashAttnFwdSm80INS1_25CollectiveMainloopFwdSm80ILi8ELi1ELb0EN4cute5tupleIJNS5_1CILi128EEENS7_ILi32EEENS7_ILi256EEEEEELi256ENS_6half_tEfNS_4arch4Sm80ELb0ELb0ELb0ELb1ELb0ELb1ELb1ELb1EEENS1_21CollectiveEpilogueFwdINS6_IJS8_SA_S9_EEENS6_IJNS7_ILi1EEESI_SI_EEESC_SE_Li256ELb1ELb1ELb1ELb0EEENS1_36VarlenDynamicPersistentTileSchedulerILi128ELi32ELi256ELi256ELb1ELb1ELb0ELb0ELb1ELb1EEEEEEEEEvNT_6ParamsE --------------------------
	.section	.nv.constant0._ZN7cutlass13device_kernelIN5flash19enable_sm80_to_sm89INS1_16FlashAttnFwdSm80INS1_25CollectiveMainloopFwdSm80ILi8ELi1ELb0EN4cute5tupleIJNS5_1CILi128EEENS7_ILi32EEENS7_ILi256EEEEEELi256ENS_6half_tEfNS_4arch4Sm80ELb0ELb0ELb0ELb1ELb0ELb1ELb1ELb1EEENS1_21CollectiveEpilogueFwdINS6_IJS8_SA_S9_EEENS6_IJNS7_ILi1EEESI_SI_EEESC_SE_Li256ELb1ELb1ELb1ELb0EEENS1_36VarlenDynamicPersistentTileSchedulerILi128ELi32ELi256ELi256ELb1ELb1ELb0ELb0ELb1ELb1EEEEEEEEEvNT_6ParamsE,"a",@progbits
	.sectionflags	@""
	.align	4
.nv.constant0._ZN7cutlass13device_kernelIN5flash19enable_sm80_to_sm89INS1_16FlashAttnFwdSm80INS1_25CollectiveMainloopFwdSm80ILi8ELi1ELb0EN4cute5tupleIJNS5_1CILi128EEENS7_ILi32EEENS7_ILi256EEEEEELi256ENS_6half_tEfNS_4arch4Sm80ELb0ELb0ELb0ELb1ELb0ELb1ELb1ELb1EEENS1_21CollectiveEpilogueFwdINS6_IJS8_SA_S9_EEENS6_IJNS7_ILi1EEESI_SI_EEESC_SE_Li256ELb1ELb1ELb1ELb0EEENS1_36VarlenDynamicPersistentTileSchedulerILi128ELi32ELi256ELi256ELb1ELb1ELb0ELb0ELb1ELb1EEEEEEEEEvNT_6ParamsE:
	.zero		1432


//--------------------- .nv.constant0._ZN7cutlass13device_kernelIN5flash19enable_sm80_to_sm89INS1_16FlashAttnFwdSm80INS1_25CollectiveMainloopFwdSm80ILi8ELi1ELb1EN4cute5tupleIJNS5_1CILi128EEENS7_ILi48EEENS7_ILi256EEEEEELi256ENS_6half_tEfNS_4arch4Sm80ELb0ELb1ELb0ELb0ELb0ELb0ELb1ELb1EEENS1_21CollectiveEpilogueFwdINS6_IJS8_SA_S9_EEENS6_IJNS7_ILi1EEESI_SI_EEESC_SE_Li256ELb0ELb1ELb1ELb0EEENS1_19SingleTileSchedulerILb0ELb1ELb1ELi128EEEEEEEEEvNT_6ParamsE --------------------------
	.section	.nv.constant0._ZN7cutlass13device_kernelIN5flash19enable_sm80_to_sm89INS1_16FlashAttnFwdSm80INS1_25CollectiveMainloopFwdSm80ILi8ELi1ELb1EN4cute5tupleIJNS5_1CILi128EEENS7_ILi48EEENS7_ILi256EEEEEELi256ENS_6half_tEfNS_4arch4Sm80ELb0ELb1ELb0ELb0ELb0ELb0ELb1ELb1EEENS1_21CollectiveEpilogueFwdINS6_IJS8_SA_S9_EEENS6_IJNS7_ILi1EEESI_SI_EEESC_SE_Li256ELb0ELb1ELb1ELb0EEENS1_19SingleTileSchedulerILb0ELb1ELb1ELi128EEEEEEEEEvNT_6ParamsE,"a",@progbits
	.sectionflags	@""
	.align	4
.nv.constant0._ZN7cutlass13device_kernelIN5flash19enable_sm80_to_sm89INS1_16FlashAttnFwdSm80INS1_25CollectiveMainloopFwdSm80ILi8ELi1ELb1EN4cute5tupleIJNS5_1CILi128EEENS7_ILi48EEENS7_ILi256EEEEEELi256ENS_6half_tEfNS_4arch4Sm80ELb0ELb1ELb0ELb0ELb0ELb0ELb1ELb1EEENS1_21CollectiveEpilogueFwdINS6_IJS8_SA_S9_EEENS6_IJNS7_ILi1EEESI_SI_EEESC_SE_Li256ELb0ELb1ELb1ELb0EEENS1_19SingleTileSchedulerILb0ELb1ELb1ELi128EEEEEEEEEvNT_6ParamsE:
	.zero		1400


//--------------------- .nv.constant0._ZN7cutlass13device_kernelIN5flash19enable_sm80_to_sm89INS1_16FlashAttnFwdSm80INS1_25CollectiveMainloopFwdSm80ILi8ELi1ELb1EN4cute5tupleIJNS5_1CILi128EEENS7_ILi48EEENS7_ILi256EEEEEELi256ENS_6half_tEfNS_4arch4Sm80ELb0ELb1ELb0ELb1ELb0ELb0ELb1ELb1EEENS1_21CollectiveEpilogueFwdINS6_IJS8_SA_S9_EEENS6_IJNS7_ILi1EEESI_SI_EEESC_SE_Li256ELb1ELb1ELb1ELb0EEENS1_36VarlenDynamicPersistentTileSchedulerILi128ELi48ELi256ELi256ELb1ELb1ELb0ELb1ELb0ELb1EEEEEEEEEvNT_6ParamsE --------------------------
	.section	.nv.constant0._ZN7cutlass13device_kernelIN5flash19enable_sm80_to_sm89INS1_16FlashAttnFwdSm80INS1_25CollectiveMainloopFwdSm80ILi8ELi1ELb1EN4cute5tupleIJNS5_1CILi128EEENS7_ILi48EEENS7_ILi256EEEEEELi256ENS_6half_tEfNS_4arch4Sm80ELb0ELb1ELb0ELb1ELb0ELb0ELb1ELb1EEENS1_21CollectiveEpilogueFwdINS6_IJS8_SA_S9_EEENS6_IJNS7_ILi1EEESI_SI_EEESC_SE_Li256ELb1ELb1ELb1ELb0EEENS1_36VarlenDynamicPersistentTileSchedulerILi128ELi48ELi256ELi256ELb1ELb1ELb0ELb1ELb0ELb1EEEEEEEEEvNT_6ParamsE,"a",@progbits
	.sectionflags	@""
	.align	4
.nv.constant0._ZN7cutlass13device_kernelIN5flash19enable_sm80_to_sm89INS1_16FlashAttnFwdSm80INS1_25CollectiveMainloopFwdSm80ILi8ELi1ELb1EN4cute5tupleIJNS5_1CILi128EEENS7_ILi48EEENS7_ILi256EEEEEELi256ENS_6half_tEfNS_4arch4Sm80ELb0ELb1ELb0ELb1ELb0ELb0ELb1ELb1EEENS1_21CollectiveEpilogueFwdINS6_IJS8_SA_S9_EEENS6_IJNS7_ILi1EEESI_SI_EEESC_SE_Li256ELb1ELb1ELb1ELb0EEENS1_36VarlenDynamicPersistentTileSchedulerILi128ELi48ELi256ELi256ELb1ELb1ELb0ELb1ELb0ELb1EEEEEEEEEvNT_6ParamsE:
	.zero		1432


//--------------------- .nv.constant0._ZN7cutlass13device_kernelIN5flash19enable_sm80_to_sm89INS1_16FlashAttnFwdSm80INS1_25CollectiveMainloopFwdSm80ILi8ELi1ELb0EN4cute5tupleIJNS5_1CILi128EEENS7_ILi32EEENS7_ILi256EEEEEELi256ENS_6half_tEfNS_4arch4Sm80ELb0ELb1ELb0ELb1ELb0ELb1ELb1ELb1EEENS1_21CollectiveEpilogueFwdINS6_IJS8_SA_S9_EEENS6_IJNS7_ILi1EEESI_SI_EEESC_SE_Li256ELb1ELb1ELb1ELb0EEENS1_36VarlenDynamicPersistentTileSchedulerILi128ELi32ELi256ELi256ELb1ELb1ELb0ELb1ELb0ELb1EEEEEEEEEvNT_6ParamsE --------------------------
	.section	.nv.constant0._ZN7cutlass13device_kernelIN5flash19enable_sm80_to_sm89INS1_16FlashAttnFwdSm80INS1_25CollectiveMainloopFwdSm80ILi8ELi1ELb0EN4cute5tupleIJNS5_1CILi128EEENS7_ILi32EEENS7_ILi256EEEEEELi256ENS_6half_tEfNS_4arch4Sm80ELb0ELb1ELb0ELb1ELb0ELb1ELb1ELb1EEENS1_21CollectiveEpilogueFwdINS6_IJS8_SA_S9_EEENS6_IJNS7_ILi1EEESI_SI_EEESC_SE_Li256ELb1ELb1ELb1ELb0EEENS1_36VarlenDynamicPersistentTileSchedulerILi128ELi32ELi256ELi256ELb1ELb1ELb0ELb1ELb0ELb1EEEEEEEEEvNT_6ParamsE,"a",@progbits
	.sectionflags	@""
	.align	4
.nv.constant0._ZN7cutlass13device_kernelIN5flash19enable_sm80_to_sm89INS1_16FlashAttnFwdSm80INS1_25CollectiveMainloopFwdSm80ILi8ELi1ELb0EN4cute5tupleIJNS5_1CILi128EEENS7_ILi32EEENS7_ILi256EEEEEELi256ENS_6half_tEfNS_4arch4Sm80ELb0ELb1ELb0ELb1ELb0ELb1ELb1ELb1EEENS1_21CollectiveEpilogueFwdINS6_IJS8_SA_S9_EEENS6_IJNS7_ILi1EEESI_SI_EEESC_SE_Li256ELb1ELb1ELb1ELb0EEENS1_36VarlenDynamicPersistentTileSchedulerILi128ELi32ELi256ELi256ELb1ELb1ELb0ELb1ELb0ELb1EEEEEEEEEvNT_6ParamsE:
	.zero		1432


//--------------------- .nv.constant0._ZN7cutlass13device_kernelIN5flash19enable_sm80_to_sm89INS1_16FlashAttnFwdSm80INS1_25CollectiveMainloopFwdSm80ILi8ELi1ELb1EN4cute5tupleIJNS5_1CILi128EEENS7_ILi64EEENS7_ILi256EEEEEELi256ENS_6half_tEfNS_4arch4Sm80ELb1ELb0ELb0ELb0ELb0ELb0ELb1ELb1EEENS1_21CollectiveEpilogueFwdINS6_IJS8_SA_S9_EEENS6_IJNS7_ILi1EEESI_SI_EEESC_SE_Li256ELb0ELb1ELb1ELb0EEENS1_30DynamicPersistentTileSchedulerILi256ELi256ELb1ELb1ELb0EEEEEEEEEvNT_6ParamsE --------------------------
	.section	.nv.constant0._ZN7cutlass13device_kernelIN5flash19enable_sm80_to_sm89INS1_16FlashAttnFwdSm80INS1_25CollectiveMainloopFwdSm80ILi8ELi1ELb1EN4cute5tupleIJNS5_1CILi128EEENS7_ILi64EEENS7_ILi256EEEEEELi256ENS_6half_tEfNS_4arch4Sm80ELb1ELb0ELb0ELb0ELb0ELb0ELb1ELb1EEENS1_21CollectiveEpilogueFwdINS6_IJS8_SA_S9_EEENS6_IJNS7_ILi1EEESI_SI_EEESC_SE_Li256ELb0ELb1ELb1ELb0EEENS1_30DynamicPersistentTileSchedulerILi256ELi256ELb1ELb1ELb0EEEEEEEEEvNT_6ParamsE,"a",@progbits
	.sectionflags	@""
	.align	4
.nv.constant0._ZN7cutlass13device_kernelIN5flash19enable_sm80_to_sm89INS1_16FlashAttnFwdSm80INS1_25CollectiveMainloopFwdSm80ILi8ELi1ELb1EN4cute5tupleIJNS5_1CILi128EEENS7_ILi64EEENS7_ILi256EEEEEELi256ENS_6half_tEfNS_4arch4Sm80ELb1ELb0ELb0ELb0ELb0ELb0ELb1ELb1EEENS1_21CollectiveEpilogueFwdINS6_IJS8_SA_S9_EEENS6_IJNS7_ILi1EEESI_SI_EEESC_SE_Li256ELb0ELb1ELb1ELb0EEENS1_30DynamicPersistentTileSchedulerILi256ELi256ELb1ELb1ELb0EEEEEEEEEvNT_6ParamsE:
	.zero		1416


//--------------------- .nv.constant0._ZN7cutlass13device_kernelIN5flash19enable_sm80_to_sm89INS1_16FlashAttnFwdSm80INS1_25CollectiveMainloopFwdSm80ILi8ELi1ELb1EN4cute5tupleIJNS5_1CILi128EEENS7_ILi48EEENS7_ILi256EEEEEELi256ENS_6half_tEfNS_4arch4Sm80ELb1ELb0ELb0ELb1ELb0ELb0ELb1ELb1EEENS1_21CollectiveEpilogueFwdINS6_IJS8_SA_S9_EEENS6_IJNS7_ILi1EEESI_SI_EEESC_SE_Li256ELb1ELb1ELb1ELb0EEENS1_36VarlenDynamicPersistentTileSchedulerILi128ELi48ELi256ELi256ELb1ELb1ELb0ELb1ELb1ELb1EEEEEEEEEvNT_6ParamsE --------------------------
	.section	.nv.constant0._ZN7cutlass13device_kernelIN5flash19enable_sm80_to_sm89INS1_16FlashAttnFwdSm80INS1_25CollectiveMainloopFwdSm80ILi8ELi1ELb1EN4cute5tupleIJNS5_1CILi128EEENS7_ILi48EEENS7_ILi256EEEEEELi256ENS_6half_tEfNS_4arch4Sm80ELb1ELb0ELb0ELb1ELb0ELb0ELb1ELb1EEENS1_21CollectiveEpilogueFwdINS6_IJS8_SA_S9_EEENS6_IJNS7_ILi1EEESI_SI_EEESC_SE_Li256ELb1ELb1ELb1ELb0EEENS1_36VarlenDynamicPersistentTileSchedulerILi128ELi48ELi256ELi256ELb1ELb1ELb0ELb1ELb1ELb1EEEEEEEEEvNT_6ParamsE,"a",@progbits
	.sectionflags	@""
	.align	4
.nv.constant0._ZN7cutlass13device_kernelIN5flash19enable_sm80_to_sm89INS1_16FlashAttnFwdSm80INS1_25CollectiveMainloopFwdSm80ILi8ELi1ELb1EN4cute5tupleIJNS5_1CILi128EEENS7_ILi48EEENS7_ILi256EEEEEELi256ENS_6half_tEfNS_4arch4Sm80ELb1ELb0ELb0ELb1ELb0ELb0ELb1ELb1EEENS1_21CollectiveEpilogueFwdINS6_IJS8_SA_S9_EEENS6_IJNS7_ILi1EEESI_SI_EEESC_SE_Li256ELb1ELb1ELb1ELb0EEENS1_36VarlenDynamicPersistentTileSchedulerILi128ELi48ELi256ELi256ELb1ELb1ELb0ELb1ELb1ELb1EEEEEEEEEvNT_6ParamsE:
	.zero		1432


//--------------------- .nv.constant0._ZN7cutlass13device_kernelIN5flash19enable_sm80_to_sm89INS1_16FlashAttnFwdSm80INS1_25CollectiveMainloopFwdSm80ILi8ELi1ELb0EN4cute5tupleIJNS5_1CILi128EEENS7_ILi32EEENS7_ILi256EEEEEELi256ENS_6half_tEfNS_4arch4Sm80ELb1ELb0ELb0ELb1ELb0ELb1ELb1ELb1EEENS1_21CollectiveEpilogueFwdINS6_IJS8_SA_S9_EEENS6_IJNS7_ILi1EEESI_SI_EEESC_SE_Li256ELb1ELb1ELb1ELb0EEENS1_36VarlenDynamicPersistentTileSchedulerILi128ELi32ELi256ELi256ELb1ELb1ELb0ELb1ELb1ELb1EEEEEEEEEvNT_6ParamsE --------------------------
	.section	.nv.constant0._ZN7cutlass13device_kernelIN5flash19enable_sm80_to_sm89INS1_16FlashAttnFwdSm80INS1_25CollectiveMainloopFwdSm80ILi8ELi1ELb0EN4cute5tupleIJNS5_1CILi128EEENS7_ILi32EEENS7_ILi256EEEEEELi256ENS_6half_tEfNS_4arch4Sm80ELb1ELb0ELb0ELb1ELb0ELb1ELb1ELb1EEENS1_21CollectiveEpilogueFwdINS6_IJS8_SA_S9_EEENS6_IJNS7_ILi1EEESI_SI_EEESC_SE_Li256ELb1ELb1ELb1ELb0EEENS1_36VarlenDynamicPersistentTileSchedulerILi128ELi32ELi256ELi256ELb1ELb1ELb0ELb1ELb1ELb1EEEEEEEEEvNT_6ParamsE,"a",@progbits
	.sectionflags	@""
	.align	4
.nv.constant0._ZN7cutlass13device_kernelIN5flash19enable_sm80_to_sm89INS1_16FlashAttnFwdSm80INS1_25CollectiveMainloopFwdSm80ILi8ELi1ELb0EN4cute5tupleIJNS5_1CILi128EEENS7_ILi32EEENS7_ILi256EEEEEELi256ENS_6half_tEfNS_4arch4Sm80ELb1ELb0ELb0ELb1ELb0ELb1ELb1ELb1EEENS1_21CollectiveEpilogueFwdINS6_IJS8_SA_S9_EEENS6_IJNS7_ILi1EEESI_SI_EEESC_SE_Li256ELb1ELb1ELb1ELb0EEENS1_36VarlenDynamicPersistentTileSchedulerILi128ELi32ELi256ELi256ELb1ELb1ELb0ELb1ELb1ELb1EEEEEEEEEvNT_6ParamsE:
	.zero		1432


//--------------------- .nv.constant0._ZN7cutlass13device_kernelIN5flash19enable_sm80_to_sm89INS1_16FlashAttnFwdSm80INS1_25CollectiveMainloopFwdSm80ILi8ELi1ELb0EN4cute5tupleIJNS5_1CILi128EEENS7_ILi96EEENS7_ILi256EEEEEELi256ENS_6half_tEfNS_4arch4Sm80ELb0ELb0ELb0ELb0ELb0ELb0ELb1ELb1EEENS1_21CollectiveEpilogueFwdINS6_IJS8_SA_S9_EEENS6_IJNS7_ILi1EEESI_SI_EEESC_SE_Li256ELb0ELb1ELb1ELb0EEENS1_19SingleTileSchedulerILb0ELb1ELb1ELi128EEEEEEEEEvNT_6ParamsE --------------------------
	.section	.nv.constant0._ZN7cutlass13device_kernelIN5flash19enable_sm80_to_sm89INS1_16FlashAttnFwdSm80INS1_25CollectiveMainloopFwdSm80ILi8ELi1ELb0EN4cute5tupleIJNS5_1CILi128EEENS7_ILi96EEENS7_ILi256EEEEEELi256ENS_6half_tEfNS_4arch4Sm80ELb0ELb0ELb0ELb0ELb0ELb0ELb1ELb1EEENS1_21CollectiveEpilogueFwdINS6_IJS8_SA_S9_EEENS6_IJNS7_ILi1EEESI_SI_EEESC_SE_Li256ELb0ELb1ELb1ELb0EEENS1_19SingleTileSchedulerILb0ELb1ELb1ELi128EEEEEEEEEvNT_6ParamsE,"a",@progbits
	.sectionflags	@""
	.align	4
.nv.constant0._ZN7cutlass13device_kernelIN5flash19enable_sm80_to_sm89INS1_16FlashAttnFwdSm80INS1_25CollectiveMainloopFwdSm80ILi8ELi1ELb0EN4cute5tupleIJNS5_1CILi128EEENS7_ILi96EEENS7_ILi256EEEEEELi256ENS_6half_tEfNS_4arch4Sm80ELb0ELb0ELb0ELb0ELb0ELb0ELb1ELb1EEENS1_21CollectiveEpilogueFwdINS6_IJS8_SA_S9_EEENS6_IJNS7_ILi1EEESI_SI_EEESC_SE_Li256ELb0ELb1ELb1ELb0EEENS1_19SingleTileSchedulerILb0ELb1ELb1ELi128EEEEEEEEEvNT_6ParamsE:
	.zero		1400


//--------------------- .nv.constant0._ZN7cutlass13device_kernelIN5flash19enable_sm80_to_sm89INS1_16FlashAttnFwdSm80INS1_25CollectiveMainloopFwdSm80ILi8ELi1ELb0EN4cute5tupleIJNS5_1CILi128EEENS7_ILi64EEENS7_ILi256EEEEEELi256ENS_6half_tEfNS_4arch4Sm80ELb0ELb0ELb0ELb1ELb0ELb0ELb1ELb1EEENS1_21CollectiveEpilogueFwdINS6_IJS8_SA_S9_EEENS6_IJNS7_ILi1EEESI_SI_EEESC_SE_Li256ELb1ELb1ELb1ELb0EEENS1_36VarlenDynamicPersistentTileSchedulerILi128ELi64ELi256ELi256ELb1ELb1ELb0ELb0ELb1ELb1EEEEEEEEEvNT_6ParamsE --------------------------
	.section	.nv.constant0._ZN7cutlass13device_kernelIN5flash19enable_sm80_to_sm89INS1_16FlashAttnFwdSm80INS1_25CollectiveMainloopFwdSm80ILi8ELi1ELb0EN4cute5tupleIJNS5_1CILi128EEENS7_ILi64EEENS7_ILi256EEEEEELi256ENS_6half_tEfNS_4arch4Sm80ELb0ELb0ELb0ELb1ELb0ELb0ELb1ELb1EEENS1_21CollectiveEpilogueFwdINS6_IJS8_SA_S9_EEENS6_IJNS7_ILi1EEESI_SI_EEESC_SE_Li256ELb1ELb1ELb1ELb0EEENS1_36VarlenDynamicPersistentTileSchedulerILi128ELi64ELi256ELi256ELb1ELb1ELb0ELb0ELb1ELb1EEEEEEEEEvNT_6ParamsE,"a",@progbits
	.sectionflags	@""
	.align	4
.nv.constant0._ZN7cutlass13device_kernelIN5flash19enable_sm80_to_sm89INS1_16FlashAttnFwdSm80INS1_25CollectiveMainloopFwdSm80ILi8ELi1ELb0EN4cute5tupleIJNS5_1CILi128EEENS7_ILi64EEENS7_ILi256EEEEEELi256ENS_6half_tEfNS_4arch4Sm80ELb0ELb0ELb0ELb1ELb0ELb0ELb1ELb1EEENS1_21CollectiveEpilogueFwdINS6_IJS8_SA_S9_EEENS6_IJNS7_ILi1EEESI_SI_EEESC_SE_Li256ELb1ELb1ELb1ELb0EEENS1_36VarlenDynamicPersistentTileSchedulerILi128ELi64ELi256ELi256ELb1ELb1ELb0ELb0ELb1ELb1EEEEEEEEEvNT_6ParamsE:
	.zero		1432


//--------------------- .nv.constant0._ZN7cutlass13device_kernelIN5flash19enable_sm80_to_sm89INS1_16FlashAttnFwdSm80INS1_25CollectiveMainloopFwdSm80ILi8ELi1ELb0EN4cute5tupleIJNS5_1CILi128EEENS7_ILi48EEENS7_ILi256EEEEEELi256ENS_6half_tEfNS_4arch4Sm80ELb0ELb0ELb0ELb1ELb0ELb1ELb1ELb1EEENS1_21CollectiveEpilogueFwdINS6_IJS8_SA_S9_EEENS6_IJNS7_ILi1EEESI_SI_EEESC_SE_Li256ELb1ELb1ELb1ELb0EEENS1_36VarlenDynamicPersistentTileSchedulerILi128ELi48ELi256ELi256ELb1ELb1ELb0ELb0ELb1ELb1EEEEEEEEEvNT_6ParamsE --------------------------
	.section	.nv.constant0._ZN7cutlass13device_kernelIN5flash19enable_sm80_to_sm89INS1_16FlashAttnFwdSm80INS1_25CollectiveMainloopFwdSm80ILi8ELi1ELb0EN4cute5tupleIJNS5_1CILi128EEENS7_ILi48EEENS7_ILi256EEEEEELi256ENS_6half_tEfNS_4arch4Sm80ELb0ELb0ELb0ELb1ELb0ELb1ELb1ELb1EEENS1_21CollectiveEpilogueFwdINS6_IJS8_SA_S9_EEENS6_IJNS7_ILi1EEESI_SI_EEESC_SE_Li256ELb1ELb1ELb1ELb0EEENS1_36VarlenDynamicPersistentTileSchedulerILi128ELi48ELi256ELi256ELb1ELb1ELb0ELb0ELb1ELb1EEEEEEEEEvNT_6ParamsE,"a",@progbits
	.sectionflags	@""
	.align	4
.nv.constant0._ZN7cutlass13device_kernelIN5flash19enable_sm80_to_sm89INS1_16FlashAttnFwdSm80INS1_25CollectiveMainloopFwdSm80ILi8ELi1ELb0EN4cute5tupleIJNS5_1CILi128EEENS7_ILi48EEENS7_ILi256EEEEEELi256ENS_6half_tEfNS_4arch4Sm80ELb0ELb0ELb0ELb1ELb0ELb1ELb1ELb1EEENS1_21CollectiveEpilogueFwdINS6_IJS8_SA_S9_EEENS6_IJNS7_ILi1EEESI_SI_EEESC_SE_Li256ELb1ELb1ELb1ELb0EEENS1_36VarlenDynamicPersistentTileSchedulerILi128ELi48ELi256ELi256ELb1ELb1ELb0ELb0ELb1ELb1EEEEEEEEEvNT_6ParamsE:
	.zero		1432


//--------------------- .nv.constant0._ZN7cutlass13device_kernelIN5flash19enable_sm80_to_sm89INS1_16FlashAttnFwdSm80INS1_25CollectiveMainloopFwdSm80ILi8ELi1ELb0EN4cute5tupleIJNS5_1CILi128EEENS7_ILi64EEENS7_ILi256EEEEEELi256ENS_6half_tEfNS_4arch4Sm80ELb0ELb1ELb0ELb0ELb0ELb0ELb1ELb1EEENS1_21CollectiveEpilogueFwdINS6_IJS8_SA_S9_EEENS6_IJNS7_ILi1EEESI_SI_EEESC_SE_Li256ELb0ELb1ELb1ELb0EEENS1_19SingleTileSchedulerILb0ELb1ELb1ELi128EEEEEEEEEvNT_6ParamsE --------------------------
	.section	.nv.constant0._ZN7cutlass13device_kernelIN5flash19enable_sm80_to_sm89INS1_16FlashAttnFwdSm80INS1_25CollectiveMainloopFwdSm80ILi8ELi1ELb0EN4cute5tupleIJNS5_1CILi128EEENS7_ILi64EEENS7_ILi256EEEEEELi256ENS_6half_tEfNS_4arch4Sm80ELb0ELb1ELb0ELb0ELb0ELb0ELb1ELb1EEENS1_21CollectiveEpilogueFwdINS6_IJS8_SA_S9_EEENS6_IJNS7_ILi1EEESI_SI_EEESC_SE_Li256ELb0ELb1ELb1ELb0EEENS1_19SingleTileSchedulerILb0ELb1ELb1ELi128EEEEEEEEEvNT_6ParamsE,"a",@progbits
	.sectionflags	@""
	.align	4
.nv.constant0._ZN7cutlass13device_kernelIN5flash19enable_sm80_to_sm89INS1_16FlashAttnFwdSm80INS1_25CollectiveMainloopFwdSm80ILi8ELi1ELb0EN4cute5tupleIJNS5_1CILi128EEENS7_ILi64EEENS7_ILi256EEEEEELi256ENS_6half_tEfNS_4arch4Sm80ELb0ELb1ELb0ELb0ELb0ELb0ELb1ELb1EEENS1_21CollectiveEpilogueFwdINS6_IJS8_SA_S9_EEENS6_IJNS7_ILi1EEESI_SI_EEESC_SE_Li256ELb0ELb1ELb1ELb0EEENS1_19SingleTileSchedulerILb0ELb1ELb1ELi128EEEEEEEEEvNT_6ParamsE:
	.zero		1400


//--------------------- .nv.constant0._ZN7cutlass13device_kernelIN5flash19enable_sm80_to_sm89INS1_16FlashAttnFwdSm80INS1_25CollectiveMainloopFwdSm80ILi8ELi1ELb0EN4cute5tupleIJNS5_1CILi128EEENS7_ILi64EEENS7_ILi256EEEEEELi256ENS_6half_tEfNS_4arch4Sm80ELb0ELb1ELb0ELb1ELb0ELb0ELb1ELb1EEENS1_21CollectiveEpilogueFwdINS6_IJS8_SA_S9_EEENS6_IJNS7_ILi1EEESI_SI_EEESC_SE_Li256ELb1ELb1ELb1ELb0EEENS1_36VarlenDynamicPersistentTileSchedulerILi128ELi64ELi256ELi256ELb1ELb1ELb0ELb1ELb0ELb1EEEEEEEEEvNT_6ParamsE --------------------------
	.section	.nv.constant0._ZN7cutlass13device_kernelIN5flash19enable_sm80_to_sm89INS1_16FlashAttnFwdSm80INS1_25CollectiveMainloopFwdSm80ILi8ELi1ELb0EN4cute5tupleIJNS5_1CILi128EEENS7_ILi64EEENS7_ILi256EEEEEELi256ENS_6half_tEfNS_4arch4Sm80ELb0ELb1ELb0ELb1ELb0ELb0ELb1ELb1EEENS1_21CollectiveEpilogueFwdINS6_IJS8_SA_S9_EEENS6_IJNS7_ILi1EEESI_SI_EEESC_SE_Li256ELb1ELb1ELb1ELb0EEENS1_36VarlenDynamicPersistentTileSchedulerILi128ELi64ELi256ELi256ELb1ELb1ELb0ELb1ELb0ELb1EEEEEEEEEvNT_6ParamsE,"a",@progbits
	.sectionflags	@""
	.align	4
.nv.constant0._ZN7cutlass13device_kernelIN5flash19enable_sm80_to_sm89INS1_16FlashAttnFwdSm80INS1_25CollectiveMainloopFwdSm80ILi8ELi1ELb0EN4cute5tupleIJNS5_1CILi128EEENS7_ILi64EEENS7_ILi256EEEEEELi256ENS_6half_tEfNS_4arch4Sm80ELb0ELb1ELb0ELb1ELb0ELb0ELb1ELb1EEENS1_21CollectiveEpilogueFwdINS6_IJS8_SA_S9_EEENS6_IJNS7_ILi1EEESI_SI_EEESC_SE_Li256ELb1ELb1ELb1ELb0EEENS1_36VarlenDynamicPersistentTileSchedulerILi128ELi64ELi256ELi256ELb1ELb1ELb0ELb1ELb0ELb1EEEEEEEEEvNT_6ParamsE:
	.zero		1432


//--------------------- .nv.constant0._ZN7cutlass13device_kernelIN5flash19enable_sm80_to_sm89INS1_16FlashAttnFwdSm80INS1_25CollectiveMainloopFwdSm80ILi8ELi1ELb0EN4cute5tupleIJNS5_1CILi128EEENS7_ILi48EEENS7_ILi256EEEEEELi256ENS_6half_tEfNS_4arch4Sm80ELb0ELb1ELb0ELb1ELb0ELb1ELb1ELb1EEENS1_21CollectiveEpilogueFwdINS6_IJS8_SA_S9_EEENS6_IJNS7_ILi1EEESI_SI_EEESC_SE_Li256ELb1ELb1ELb1ELb0EEENS1_36VarlenDynamicPersistentTileSchedulerILi128ELi48ELi256ELi256ELb1ELb1ELb0ELb1ELb0ELb1EEEEEEEEEvNT_6ParamsE --------------------------
	.section	.nv.constant0._ZN7cutlass13device_kernelIN5flash19enable_sm80_to_sm89INS1_16FlashAttnFwdSm80INS1_25CollectiveMainloopFwdSm80ILi8ELi1ELb0EN4cute5tupleIJNS5_1CILi128EEENS7_ILi48EEENS7_ILi256EEEEEELi256ENS_6half_tEfNS_4arch4Sm80ELb0ELb1ELb0ELb1ELb0ELb1ELb1ELb1EEENS1_21CollectiveEpilogueFwdINS6_IJS8_SA_S9_EEENS6_IJNS7_ILi1EEESI_SI_EEESC_SE_Li256ELb1ELb1ELb1ELb0EEENS1_36VarlenDynamicPersistentTileSchedulerILi128ELi48ELi256ELi256ELb1ELb1ELb0ELb1ELb0ELb1EEEEEEEEEvNT_6ParamsE,"a",@progbits
	.sectionflags	@""
	.align	4
.nv.constant0._ZN7cutlass13device_kernelIN5flash19enable_sm80_to_sm89INS1_16FlashAttnFwdSm80INS1_25CollectiveMainloopFwdSm80ILi8ELi1ELb0EN4cute5tupleIJNS5_1CILi128EEENS7_ILi48EEENS7_ILi256EEEEEELi256ENS_6half_tEfNS_4arch4Sm80ELb0ELb1ELb0ELb1ELb0ELb1ELb1ELb1EEENS1_21CollectiveEpilogueFwdINS6_IJS8_SA_S9_EEENS6_IJNS7_ILi1EEESI_SI_EEESC_SE_Li256ELb1ELb1ELb1ELb0EEENS1_36VarlenDynamicPersistentTileSchedulerILi128ELi48ELi256ELi256ELb1ELb1ELb0ELb1ELb0ELb1EEEEEEEEEvNT_6ParamsE:
	.zero		1432


//--------------------- .nv.constant0._ZN7cutlass13device_kernelIN5flash19enable_sm80_to_sm89INS1_16FlashAttnFwdSm80INS1_25CollectiveMainloopFwdSm80ILi8ELi1ELb0EN4cute5tupleIJNS5_1CILi128EEENS7_ILi96EEENS7_ILi256EEEEEELi256ENS_6half_tEfNS_4arch4Sm80ELb1ELb0ELb0ELb0ELb0ELb0ELb1ELb1EEENS1_21CollectiveEpilogueFwdINS6_IJS8_SA_S9_EEENS6_IJNS7_ILi1EEESI_SI_EEESC_SE_Li256ELb0ELb1ELb1ELb0EEENS1_30DynamicPersistentTileSchedulerILi256ELi256ELb1ELb1ELb0EEEEEEEEEvNT_6ParamsE --------------------------
	.section	.nv.constant0._ZN7cutlass13device_kernelIN5flash19enable_sm80_to_sm89INS1_16FlashAttnFwdSm80INS1_25CollectiveMainloopFwdSm80ILi8ELi1ELb0EN4cute5tupleIJNS5_1CILi128EEENS7_ILi96EEENS7_ILi256EEEEEELi256ENS_6half_tEfNS_4arch4Sm80ELb1ELb0ELb0ELb0ELb0ELb0ELb1ELb1EEENS1_21CollectiveEpilogueFwdINS6_IJS8_SA_S9_EEENS6_IJNS7_ILi1EEESI_SI_EEESC_SE_Li256ELb0ELb1ELb1ELb0EEENS1_30DynamicPersistentTileSchedulerILi256ELi256ELb1ELb1ELb0EEEEEEEEEvNT_6ParamsE,"a",@progbits
	.sectionflags	@""
	.align	4
.nv.constant0._ZN7cutlass13device_kernelIN5flash19enable_sm80_to_sm89INS1_16FlashAttnFwdSm80INS1_25CollectiveMainloopFwdSm80ILi8ELi1ELb0EN4cute5tupleIJNS5_1CILi128EEENS7_ILi96EEENS7_ILi256EEEEEELi256ENS_6half_tEfNS_4arch4Sm80ELb1ELb0ELb0ELb0ELb0ELb0ELb1ELb1EEENS1_21CollectiveEpilogueFwdINS6_IJS8_SA_S9_EEENS6_IJNS7_ILi1EEESI_SI_EEESC_SE_Li256ELb0ELb1ELb1ELb0EEENS1_30DynamicPersistentTileSchedulerILi256ELi256ELb1ELb1ELb0EEEEEEEEEvNT_6ParamsE:
	.zero		1416


//--------------------- .nv.constant0._ZN7cutlass13device_kernelIN5flash19enable_sm80_to_sm89INS1_16FlashAttnFwdSm80INS1_25CollectiveMainloopFwdSm80ILi8ELi1ELb0EN4cute5tupleIJNS5_1CILi128EEENS7_ILi64EEENS7_ILi256EEEEEELi256ENS_6half_tEfNS_4arch4Sm80ELb1ELb0ELb0ELb1ELb0ELb0ELb1ELb1EEENS1_21CollectiveEpilogueFwdINS6_IJS8_SA_S9_EEENS6_IJNS7_ILi1EEESI_SI_EEESC_SE_Li256ELb1ELb1ELb1ELb0EEENS1_36VarlenDynamicPersistentTileSchedulerILi128ELi64ELi256ELi256ELb1ELb1ELb0ELb1ELb1ELb1EEEEEEEEEvNT_6ParamsE --------------------------
	.section	.nv.constant0._ZN7cutlass13device_kernelIN5flash19enable_sm80_to_sm89INS1_16FlashAttnFwdSm80INS1_25CollectiveMainloopFwdSm80ILi8ELi1ELb0EN4cute5tupleIJNS5_1CILi128EEENS7_ILi64EEENS7_ILi256EEEEEELi256ENS_6half_tEfNS_4arch4Sm80ELb1ELb0ELb0ELb1ELb0ELb0ELb1ELb1EEENS1_21CollectiveEpilogueFwdINS6_IJS8_SA_S9_EEENS6_IJNS7_ILi1EEESI_SI_EEESC_SE_Li256ELb1ELb1ELb1ELb0EEENS1_36VarlenDynamicPersistentTileSchedulerILi128ELi64ELi256ELi256ELb1ELb1ELb0ELb1ELb1ELb1EEEEEEEEEvNT_6ParamsE,"a",@progbits
	.sectionflags	@""
	.align	4
.nv.constant0._ZN7cutlass13device_kernelIN5flash19enable_sm80_to_sm89INS1_16FlashAttnFwdSm80INS1_25CollectiveMainloopFwdSm80ILi8ELi1ELb0EN4cute5tupleIJNS5_1CILi128EEENS7_ILi64EEENS7_ILi256EEEEEELi256ENS_6half_tEfNS_4arch4Sm80ELb1ELb0ELb0ELb1ELb0ELb0ELb1ELb1EEENS1_21CollectiveEpilogueFwdINS6_IJS8_SA_S9_EEENS6_IJNS7_ILi1EEESI_SI_EEESC_SE_Li256ELb1ELb1ELb1ELb0EEENS1_36VarlenDynamicPersistentTileSchedulerILi128ELi64ELi256ELi256ELb1ELb1ELb0ELb1ELb1ELb1EEEEEEEEEvNT_6ParamsE:
	.zero		1432


//--------------------- .nv.constant0._ZN7cutlass13device_kernelIN5flash19enable_sm80_to_sm89INS1_16FlashAttnFwdSm80INS1_25CollectiveMainloopFwdSm80ILi8ELi1ELb0EN4cute5tupleIJNS5_1CILi128EEENS7_ILi48EEENS7_ILi256EEEEEELi256ENS_6half_tEfNS_4arch4Sm80ELb1ELb0ELb0ELb1ELb0ELb1ELb1ELb1EEENS1_21CollectiveEpilogueFwdINS6_IJS8_SA_S9_EEENS6_IJNS7_ILi1EEESI_SI_EEESC_SE_Li256ELb1ELb1ELb1ELb0EEENS1_36VarlenDynamicPersistentTileSchedulerILi128ELi48ELi256ELi256ELb1ELb1ELb0ELb1ELb1ELb1EEEEEEEEEvNT_6ParamsE --------------------------
	.section	.nv.constant0._ZN7cutlass13device_kernelIN5flash19enable_sm80_to_sm89INS1_16FlashAttnFwdSm80INS1_25CollectiveMainloopFwdSm80ILi8ELi1ELb0EN4cute5tupleIJNS5_1CILi128EEENS7_ILi48EEENS7_ILi256EEEEEELi256ENS_6half_tEfNS_4arch4Sm80ELb1ELb0ELb0ELb1ELb0ELb1ELb1ELb1EEENS1_21CollectiveEpilogueFwdINS6_IJS8_SA_S9_EEENS6_IJNS7_ILi1EEESI_SI_EEESC_SE_Li256ELb1ELb1ELb1ELb0EEENS1_36VarlenDynamicPersistentTileSchedulerILi128ELi48ELi256ELi256ELb1ELb1ELb0ELb1ELb1ELb1EEEEEEEEEvNT_6ParamsE,"a",@progbits
	.sectionflags	@""
	.align	4
.nv.constant0._ZN7cutlass13device_kernelIN5flash19enable_sm80_to_sm89INS1_16FlashAttnFwdSm80INS1_25CollectiveMainloopFwdSm80ILi8ELi1ELb0EN4cute5tupleIJNS5_1CILi128EEENS7_ILi48EEENS7_ILi256EEEEEELi256ENS_6half_tEfNS_4arch4Sm80ELb1ELb0ELb0ELb1ELb0ELb1ELb1ELb1EEENS1_21CollectiveEpilogueFwdINS6_IJS8_SA_S9_EEENS6_IJNS7_ILi1EEESI_SI_EEESC_SE_Li256ELb1ELb1ELb1ELb0EEENS1_36VarlenDynamicPersistentTileSchedulerILi128ELi48ELi256ELi256ELb1ELb1ELb0ELb1ELb1ELb1EEEEEEEEEvNT_6ParamsE:
	.zero		1432


//--------------------- .text._ZN7cutlass13device_kernelIN5flash19enable_sm80_to_sm89INS1_16FlashAttnFwdSm80INS1_25CollectiveMainloopFwdSm80ILi8ELi1ELb1EN4cute5tupleIJNS5_1CILi128EEENS7_ILi64EEENS7_ILi256EEEEEELi256ENS_6half_tEfNS_4arch4Sm80ELb0ELb0ELb0ELb0ELb0ELb0ELb1ELb1EEENS1_21CollectiveEpilogueFwdINS6_IJS8_SA_S9_EEENS6_IJNS7_ILi1EEESI_SI_EEESC_SE_Li256ELb0ELb1ELb1ELb0EEENS1_19SingleTileSchedulerILb0ELb1ELb1ELi128EEEEEEEEEvNT_6ParamsE --------------------------
	.section	.text._ZN7cutlass13device_kernelIN5flash19enable_sm80_to_sm89INS1_16FlashAttnFwdSm80INS1_25CollectiveMainloopFwdSm80ILi8ELi1ELb1EN4cute5tupleIJNS5_1CILi128EEENS7_ILi64EEENS7_ILi256EEEEEELi256ENS_6half_tEfNS_4arch4Sm80ELb0ELb0ELb0ELb0ELb0ELb0ELb1ELb1EEENS1_21CollectiveEpilogueFwdINS6_IJS8_SA_S9_EEENS6_IJNS7_ILi1EEESI_SI_EEESC_SE_Li256ELb0ELb1ELb1ELb0EEENS1_19SingleTileSchedulerILb0ELb1ELb1ELi128EEEEEEEEEvNT_6ParamsE,"ax",@progbits
	.sectioninfo	@"SHI_REGISTERS=255"
	.align	128
.text._ZN7cutlass13device_kernelIN5flash19enable_sm80_to_sm89INS1_16FlashAttnFwdSm80INS1_25CollectiveMainloopFwdSm80ILi8ELi1ELb1EN4cute5tupleIJNS5_1CILi128EEENS7_ILi64EEENS7_ILi256EEEEEELi256ENS_6half_tEfNS_4arch4Sm80ELb0ELb0ELb0ELb0ELb0ELb0ELb1ELb1EEENS1_21CollectiveEpilogueFwdINS6_IJS8_SA_S9_EEENS6_IJNS7_ILi1EEESI_SI_EEESC_SE_Li256ELb0ELb1ELb1ELb0EEENS1_19SingleTileSchedulerILb0ELb1ELb1ELi128EEEEEEEEEvNT_6ParamsE:
        .type           _ZN7cutlass13device_kernelIN5flash19enable_sm80_to_sm89INS1_16FlashAttnFwdSm80INS1_25CollectiveMainloopFwdSm80ILi8ELi1ELb1EN4cute5tupleIJNS5_1CILi128EEENS7_ILi64EEENS7_ILi256EEEEEELi256ENS_6half_tEfNS_4arch4Sm80ELb0ELb0ELb0ELb0ELb0ELb0ELb1ELb1EEENS1_21CollectiveEpilogueFwdINS6_IJS8_SA_S9_EEENS6_IJNS7_ILi1EEESI_SI_EEESC_SE_Li256ELb0ELb1ELb1ELb0EEENS1_19SingleTileSchedulerILb0ELb1ELb1ELi128EEEEEEEEEvNT_6ParamsE,@function
        .size           _ZN7cutlass13device_kernelIN5flash19enable_sm80_to_sm89INS1_16FlashAttnFwdSm80INS1_25CollectiveMainloopFwdSm80ILi8ELi1ELb1EN4cute5tupleIJNS5_1CILi128EEENS7_ILi64EEENS7_ILi256EEEEEELi256ENS_6half_tEfNS_4arch4Sm80ELb0ELb0ELb0ELb0ELb0ELb0ELb1ELb1EEENS1_21CollectiveEpilogueFwdINS6_IJS8_SA_S9_EEENS6_IJNS7_ILi1EEESI_SI_EEESC_SE_Li256ELb0ELb1ELb1ELb0EEENS1_19SingleTileSchedulerILb0ELb1ELb1ELi128EEEEEEEEEvNT_6ParamsE,(.L_x_2557 - _ZN7cutlass13device_kernelIN5flash19enable_sm80_to_sm89INS1_16FlashAttnFwdSm80INS1_25CollectiveMainloopFwdSm80ILi8ELi1ELb1EN4cute5tupleIJNS5_1CILi128EEENS7_ILi64EEENS7_ILi256EEEEEELi256ENS_6half_tEfNS_4arch4Sm80ELb0ELb0ELb0ELb0ELb0ELb0ELb1ELb1EEENS1_21CollectiveEpilogueFwdINS6_IJS8_SA_S9_EEENS6_IJNS7_ILi1EEESI_SI_EEESC_SE_Li256ELb0ELb1ELb1ELb0EEENS1_19SingleTileSchedulerILb0ELb1ELb1ELi128EEEEEEEEEvNT_6ParamsE)
        .other          _ZN7cutlass13device_kernelIN5flash19enable_sm80_to_sm89INS1_16FlashAttnFwdSm80INS1_25CollectiveMainloopFwdSm80ILi8ELi1ELb1EN4cute5tupleIJNS5_1CILi128EEENS7_ILi64EEENS7_ILi256EEEEEELi256ENS_6half_tEfNS_4arch4Sm80ELb0ELb0ELb0ELb0ELb0ELb0ELb1ELb1EEENS1_21CollectiveEpilogueFwdINS6_IJS8_SA_S9_EEENS6_IJNS7_ILi1EEESI_SI_EEESC_SE_Li256ELb0ELb1ELb1ELb0EEENS1_19SingleTileSchedulerILb0ELb1ELb1ELi128EEEEEEEEEvNT_6ParamsE,@"STO_CUDA_ENTRY STV_DEFAULT"
_ZN7cutlass13device_kernelIN5flash19enable_sm80_to_sm89INS1_16FlashAttnFwdSm80INS1_25CollectiveMainloopFwdSm80ILi8ELi1ELb1EN4cute5tupleIJNS5_1CILi128EEENS7_ILi64EEENS7_ILi256EEEEEELi256ENS_6half_tEfNS_4arch4Sm80ELb0ELb0ELb0ELb0ELb0ELb0ELb1ELb1EEENS1_21CollectiveEpilogueFwdINS6_IJS8_SA_S9_EEENS6_IJNS7_ILi1EEESI_SI_EEESC_SE_Li256ELb0ELb1ELb1ELb0EEENS1_19SingleTileSchedulerILb0ELb1ELb1ELi128EEEEEEEEEvNT_6ParamsE:
[----:B------:R-:W-:Y:S02]  /*0000*/  MOV R1, c[0x0][0x28] ;  /* 0x00000a0000017a02 */ /* 0x000fe40000000f00 */
[----:B------:R-:W1:Y:S01]  /*0010*/  S2R R164, SR_TID.X ;  /* 0x0000000000a47919 */ /* 0x000e620000002100 */
[----:B------:R-:W2:Y:S01]  /*0020*/  S2UR UR6, SR_CTAID.Y ;  /* 0x00000000000679c3 */ /* 0x000ea20000002600 */
[----:B------:R-:W-:Y:S02]  /*0030*/  IADD3 R1, R1, -0x98, RZ ;  /* 0xffffff6801017810 */ /* 0x000fe40007ffe0ff */
[----:B------:R-:W3:Y:S01]  /*0040*/  S2R R12, SR_CTAID.Z ;  /* 0x00000000000c7919 */ /* 0x000ee20000002700 */
[----:B-1----:R-:W-:-:S06]  /*0050*/  SHF.R.U32.HI R0, RZ, 0x5, R164 ;  /* 0x00000005ff007819 */ /* 0x002fcc00000116a4 */
[----:B------:R-:W1:Y:S02]  /*0060*/  SHFL.IDX PT, R0, R0, RZ, 0x1f ;  /* 0x00001fff00007589 */ /* 0x000e6400000e0000 */
[----:B-1----:R-:W-:-:S13]  /*0070*/  ISETP.NE.AND P0, PT, R0, RZ, PT ;  /* 0x000000ff0000720c */ /* 0x002fda0003f05270 */
[----:B--2---:R-:W-:Y:S05]  /*0080*/  @!P0 BRA `(.L_x_0) ;  /* 0x0000009000008947 */ /* 0x004fea0003800000 */
[----:B---3--:R-:W-:Y:S01]  /*0090*/  MOV R0, c[0x0][0x550] ;  /* 0x0001540000007a02 */ /* 0x008fe20000000f00 */
[----:B------:R-:W-:-:S03]  /*00a0*/  UMOV UR11, UR6 ;  /* 0x00000006000b7c82 */ /* 0x000fc60008000000 */
[----:B------:R-:W-:-:S13]  /*00b0*/  ISETP.NE.AND P0, PT, R0, 0x1, PT ;  /* 0x000000010000780c */ /* 0x000fda0003f05270 */
[----:B------:R-:W-:Y:S05]  /*00c0*/  @!P0 BRA `(.L_x_1) ;  /* 0x000000b000008947 */ /* 0x000fea0003800000 */
[----:B------:R-:W-:Y:S02]  /*00d0*/  ULDC UR4, c[0x0][0x554] ;  /* 0x0001550000047ab9 */ /* 0x000fe40000000800 */
[----:B------:R-:W-:Y:S02]  /*00e0*/  UIMAD.WIDE.U32 UR4, UR6, UR4, URZ ;  /* 0x00000004060472a5 */ /* 0x000fe4000f8e003f */
[----:B------:R-:W-:Y:S02]  /*00f0*/  ULDC UR11, c[0x0][0x558] ;  /* 0x00015600000b7ab9 */ /* 0x000fe40000000800 */
[----:B------:R-:W-:Y:S01]  /*0100*/  USHF.R.U32.HI UR11, URZ, UR11, UR5 ;  /* 0x0000000b3f0b7299 */ /* 0x000fe20008011605 */
[----:B------:R-:W-:Y:S05]  /*0110*/  BRA `(.L_x_1) ;  /* 0x0000006000007947 */ /* 0x000fea0003800000 */
.L_x_0:
[----:B---3--:R-:W-:Y:S02]  /*0120*/  ULDC.64 UR4, c[0x0][0x550] ;  /* 0x0001540000047ab9 */ /* 0x008fe40000000a00 */
[----:B------:R-:W-:Y:S02]  /*0130*/  UISETP.NE.AND UP0, UPT, UR4, 0x1, UPT ;  /* 0x000000010400788c */ /* 0x000fe4000bf05270 */
[----:B------:R-:W-:-:S02]  /*0140*/  UIMAD.WIDE.U32 UR8, UR6, UR5, URZ ;  /* 0x00000005060872a5 */ /* 0x000fc4000f8e003f */
[----:B------:R-:W-:Y:S02]  /*0150*/  ULDC UR4, c[0x0][0x558] ;  /* 0x0001560000047ab9 */ /* 0x000fe40000000800 */
[----:B------:R-:W-:-:S05]  /*0160*/  UMOV UR11, UR6 ;  /* 0x00000006000b7c82 */ /* 0x000fca0008000000 */
[----:B------:R-:W-:-:S03]  /*0170*/  @UP0 USHF.R.U32.HI UR11, URZ, UR4, UR9 ;  /* 0x000000043f0b0299 */ /* 0x000fc60008011609 */
.L_x_1:
[----:B------:R-:W-:Y:S01]  /*0180*/  ISETP.GE.AND P0, PT, R12, RZ, PT ;  /* 0x000000ff0c00720c */ /* 0x000fe20003f06270 */
[----:B------:R-:W-:Y:S02]  /*0190*/  UIADD3 UR5, -UR11, URZ, URZ ;  /* 0x0000003f0b057290 */ /* 0x000fe4000fffe13f */
[----:B------:R-:W-:Y:S02]  /*01a0*/  ULDC UR4, c[0x0][0x550] ;  /* 0x0001540000047ab9 */ /* 0x000fe40000000800 */
[----:B------:R-:W-:-:S08]  /*01b0*/  UIMAD UR6, UR5, UR4, UR6 ;  /* 0x00000004050672a4 */ /* 0x000fd0000f8e0206 */
[----:B------:R-:W-:Y:S05]  /*01c0*/  @!P0 EXIT ;  /* 0x000000000000894d */ /* 0x000fea0003800000 */
[----:B------:R-:W-:Y:S02]  /*01d0*/  ULDC UR4, c[0x0][0x1d0] ;  /* 0x0000740000047ab9 */ /* 0x000fe40000000800 */
[----:B------:R-:W-:Y:S02]  /*01e0*/  UISETP.GE.AND UP0, UPT, UR4, 0x1, UPT ;  /* 0x000000010400788c */ /* 0x000fe4000bf06270 */
[----:B------:R-:W-:Y:S02]  /*01f0*/  UIADD3 UR7, UR4, 0x3f, URZ ;  /* 0x0000003f04077890 */ /* 0x000fe4000fffe03f */
[----:B------:R-:W-:Y:S02]  /*0200*/  UMOV UR13, URZ ;  /* 0x0000003f000d7c82 */ /* 0x000fe40008000000 */
[----:B------:R-:W-:Y:S01]  /*0210*/  PLOP3.LUT P0, PT, PT, PT, UP0, 0x80, 0x0 ;  /* 0x000000000000781c */ /* 0x000fe20003f0f008 */
[----:B------:R-:W-:-:S04]  /*0220*/  USHF.R.S32.HI UR5, URZ, 0x1f, UR7 ;  /* 0x0000001f3f057899 */ /* 0x000fc80008011407 */
[----:B------:R-:W-:-:S04]  /*0230*/  ULEA.HI UR5, UR5, UR7, URZ, 0x6 ;  /* 0x0000000705057291 */ /* 0x000fc8000f8f303f */
[----:B------:R-:W-:-:S04]  /*0240*/  USHF.R.S32.HI UR14, URZ, 0x6, UR5 ;  /* 0x000000063f0e7899 */ /* 0x000fc80008011405 */
[----:B------:R-:W-:Y:S05]  /*0250*/  @!P0 BRA `(.L_x_2) ;  /* 0x0000024000008947 */ /* 0x000fea0003800000 */
[----:B------:R-:W-:Y:S02]  /*0260*/  USHF.R.U32.HI UR4, URZ, 0x10, UR6 ;  /* 0x000000103f047899 */ /* 0x000fe40008011606 */
[----:B------:R-:W-:Y:S02]  /*0270*/  ULDC UR5, c[0x0][0x338] ;  /* 0x0000ce0000057ab9 */ /* 0x000fe40000000800 */
[----:B------:R-:W-:Y:S02]  /*0280*/  UISETP.NE.AND UP0, UPT, UR4, URZ, UPT ;  /* 0x0000003f0400728c */ /* 0x000fe4000bf05270 */
[----:B------:R-:W-:Y:S02]  /*0290*/  UMOV UR12, URZ ;  /* 0x0000003f000c7c82 */ /* 0x000fe40008000000 */
[----:B------:R-:W-:-:S04]  /*02a0*/  USEL UR5, UR4, UR5, UP0 ;  /* 0x0000000504057287 */ /* 0x000fc80008000000 */
[----:B------:R-:W-:Y:S02]  /*02b0*/  UIADD3 UR10, UR14, -0x1, UR5 ;  /* 0xffffffff0e0a7890 */ /* 0x000fe4000fffe005 */
[----:B------:R-:W-:-:S05]  /*02c0*/  IMAD.U32 R2, RZ, RZ, UR5 ;  /* 0x00000005ff027e24 */ /* 0x000fca000f8e00ff */
[-C--:B------:R-:W-:Y:S02]  /*02d0*/  IABS R0, R2.reuse ;  /* 0x0000000200007213 */ /* 0x080fe40000000000 */
[----:B------:R-:W-:Y:S02]  /*02e0*/  IABS R2, R2 ;  /* 0x0000000200027213 */ /* 0x000fe40000000000 */
[----:B------:R-:W1:Y:S02]  /*02f0*/  R2UR UR9, R0 ;  /* 0x00000000000973c2 */ /* 0x000e6400000e0000 */
[----:B-1----:R-:W1:Y:S08]  /*0300*/  I2F.RP R0, UR9 ;  /* 0x0000000900007d06 */ /* 0x002e700008209400 */
[----:B-1----:R-:W1:Y:S02]  /*0310*/  MUFU.RCP R0, R0 ;  /* 0x0000000000007308 */ /* 0x002e640000001000 */
[----:B-1----:R-:W-:-:S06]  /*0320*/  IADD3 R0, R0, 0xffffffe, RZ ;  /* 0x0ffffffe00007810 */ /* 0x002fcc0007ffe0ff */
[----:B------:R-:W1:Y:S02]  /*0330*/  F2I.FTZ.U32.TRUNC.NTZ R0, R0 ;  /* 0x0000000000007305 */ /* 0x000e64000021f000 */
[----:B-1----:R1:W2:Y:S02]  /*0340*/  R2UR UR13, R0 ;  /* 0x00000000000d73c2 */ /* 0x0022a400000e0000 */
[----:B-1----:R-:W-:Y:S01]  /*0350*/  IMAD.U32 R0, RZ, RZ, UR10 ;  /* 0x0000000aff007e24 */ /* 0x002fe2000f8e00ff */
[----:B--2---:R-:W-:Y:S02]  /*0360*/  UIADD3 UR4, URZ, -UR13, URZ ;  /* 0x8000000d3f047290 */ /* 0x004fe4000fffe03f */
[----:B------:R-:W-:Y:S02]  /*0370*/  ULOP3.LUT UR10, UR10, UR5, URZ, 0x3c, !UPT ;  /* 0x000000050a0a7292 */ /* 0x000fe4000f8e3c3f */
[----:B------:R-:W-:Y:S01]  /*0380*/  IABS R0, R0 ;  /* 0x0000000000007213 */ /* 0x000fe20000000000 */
[----:B------:R-:W-:-:S04]  /*0390*/  UIMAD UR4, UR4, UR9, URZ ;  /* 0x00000009040472a4 */ /* 0x000fc8000f8e023f */
[----:B------:R-:W-:Y:S01]  /*03a0*/  IMAD.MOV.U32 R3, RZ, RZ, R0 ;  /* 0x000000ffff037224 */ /* 0x000fe200078e0000 */
[----:B------:R-:W-:Y:S01]  /*03b0*/  UIMAD.WIDE.U32 UR12, UR13, UR4, UR12 ;  /* 0x000000040d0c72a5 */ /* 0x000fe2000f8e000c */
[----:B------:R-:W-:Y:S02]  /*03c0*/  IMAD.MOV R0, RZ, RZ, -R2 ;  /* 0x000000ffff007224 */ /* 0x000fe400078e0a02 */
[----:B------:R-:W1:Y:S08]  /*03d0*/  R2UR UR8, R3 ;  /* 0x00000000030873c2 */ /* 0x000e7000000e0000 */
[----:B------:R-:W2:Y:S01]  /*03e0*/  R2UR UR7, R0 ;  /* 0x00000000000773c2 */ /* 0x000ea200000e0000 */
[----:B-1----:R-:W-:-:S04]  /*03f0*/  UIMAD.WIDE.U32 UR12, UR13, UR8, URZ ;  /* 0x000000080d0c72a5 */ /* 0x002fc8000f8e003f */
[----:B--2---:R-:W-:-:S04]  /*0400*/  UIMAD UR7, UR13, UR7, UR8 ;  /* 0x000000070d0772a4 */ /* 0x004fc8000f8e0208 */
[----:B------:R-:W-:-:S11]  /*0410*/  UISETP.GT.U32.AND UP0, UPT, UR9, UR7, UPT ;  /* 0x000000070900728c */ /* 0x000fd6000bf04070 */
[----:B------:R-:W-:Y:S02]  /*0420*/  @!UP0 UIADD3 UR7, UR7, -UR9, URZ ;  /* 0x8000000907078290 */ /* 0x000fe4000fffe03f */
[----:B------:R-:W-:Y:S02]  /*0430*/  @!UP0 UIADD3 UR13, UR13, 0x1, URZ ;  /* 0x000000010d0d8890 */ /* 0x000fe4000fffe03f */
[----:B------:R-:W-:Y:S02]  /*0440*/  UISETP.GE.U32.AND UP1, UPT, UR7, UR9, UPT ;  /* 0x000000090700728c */ /* 0x000fe4000bf26070 */
[----:B------:R-:W-:-:S09]  /*0450*/  UISETP.GE.AND UP0, UPT, UR10, URZ, UPT ;  /* 0x0000003f0a00728c */ /* 0x000fd2000bf06270 */
[----:B------:R-:W-:Y:S02]  /*0460*/  @UP1 UIADD3 UR13, UR13, 0x1, URZ ;  /* 0x000000010d0d1890 */ /* 0x000fe4000fffe03f */
[----:B------:R-:W-:Y:S02]  /*0470*/  UISETP.NE.AND UP1, UPT, UR5, URZ, UPT ;  /* 0x0000003f0500728c */ /* 0x000fe4000bf25270 */
[----:B------:R-:W-:-:S09]  /*0480*/  @!UP0 UIADD3 UR13, -UR13, URZ, URZ ;  /* 0x0000003f0d0d8290 */ /* 0x000fd2000fffe13f */
[----:B------:R-:W-:Y:S02]  /*0490*/  @!UP1 ULOP3.LUT UR13, URZ, UR5, URZ, 0x33, !UPT ;  /* 0x000000053f0d9292 */ /* 0x000fe4000f8e333f */
.L_x_2:
[----:B------:R-:W-:Y:S01]  /*04a0*/  ULOP3.LUT UR8, UR6, 0xffff, URZ, 0xc0, !UPT ;  /* 0x0000ffff06087892 */ /* 0x000fe2000f8ec03f */
[----:B------:R-:W-:Y:S01]  /*04b0*/  PLOP3.LUT P2, PT, PT, PT, PT, 0x80, 0x0 ;  /* 0x000000000000781c */ /* 0x000fe20003f4f070 */
[----:B------:R-:W-:Y:S01]  /*04c0*/  CS2R R14, SRZ ;  /* 0x00000000000e7805 */ /* 0x000fe2000001ff00 */
[----:B------:R-:W-:Y:S01]  /*04d0*/  CS2R R162, SRZ ;  /* 0x0000000000a27805 */ /* 0x000fe2000001ff00 */
[----:B------:R-:W-:Y:S01]  /*04e0*/  UIMAD UR8, UR8, UR13, URZ ;  /* 0x0000000d080872a4 */ /* 0x000fe2000f8e023f */
[----:B------:R-:W-:Y:S01]  /*04f0*/  CS2R R160, SRZ ;  /* 0x0000000000a07805 */ /* 0x000fe2000001ff00 */
[----:B------:R-:W-:Y:S01]  /*0500*/  CS2R R158, SRZ ;  /* 0x00000000009e7805 */ /* 0x000fe2000001ff00 */
[----:B------:R-:W-:Y:S01]  /*0510*/  CS2R R156, SRZ ;  /* 0x00000000009c7805 */ /* 0x000fe2000001ff00 */
[----:B------:R-:W-:Y:S01]  /*0520*/  UIADD3 UR13, UR8, UR13, URZ ;  /* 0x0000000d080d7290 */ /* 0x000fe2000fffe03f */
[----:B------:R-:W-:Y:S01]  /*0530*/  CS2R R154, SRZ ;  /* 0x00000000009a7805 */ /* 0x000fe2000001ff00 */
[----:B------:R-:W-:Y:S01]  /*0540*/  CS2R R152, SRZ ;  /* 0x0000000000987805 */ /* 0x000fe2000001ff00 */
[----:B------:R-:W-:Y:S01]  /*0550*/  CS2R R150, SRZ ;  /* 0x0000000000967805 */ /* 0x000fe2000001ff00 */
[----:B------:R-:W-:Y:S01]  /*0560*/  UISETP.LT.AND UP0, UPT, UR14, UR13, UPT ;  /* 0x0000000d0e00728c */ /* 0x000fe2000bf01270 */
[----:B------:R-:W-:Y:S01]  /*0570*/  CS2R R148, SRZ ;  /* 0x0000000000947805 */ /* 0x000fe2000001ff00 */
[----:B------:R-:W-:Y:S01]  /*0580*/  CS2R R146, SRZ ;  /* 0x0000000000927805 */ /* 0x000fe2000001ff00 */
[----:B------:R-:W-:Y:S01]  /*0590*/  CS2R R144, SRZ ;  /* 0x0000000000907805 */ /* 0x000fe2000001ff00 */
[----:B------:R-:W-:Y:S01]  /*05a0*/  USEL UR14, UR14, UR13, UP0 ;  /* 0x0000000d0e0e7287 */ /* 0x000fe20008000000 */
[----:B------:R-:W-:Y:S01]  /*05b0*/  CS2R R142, SRZ ;  /* 0x00000000008e7805 */ /* 0x000fe2000001ff00 */
[----:B------:R-:W-:Y:S01]  /*05c0*/  CS2R R140, SRZ ;  /* 0x00000000008c7805 */ /* 0x000fe2000001ff00 */
[----:B------:R-:W-:Y:S01]  /*05d0*/  ULDC.64 UR12, c[0x0][0x118] ;  /* 0x00004600000c7ab9 */ /* 0x000fe20000000a00 */
[----:B------:R-:W-:Y:S01]  /*05e0*/  CS2R R138, SRZ ;  /* 0x00000000008a7805 */ /* 0x000fe2000001ff00 */
[----:B------:R-:W-:Y:S01]  /*05f0*/  UISETP.GT.AND UP0, UPT, UR14, UR8, UPT ;  /* 0x000000080e00728c */ /* 0x000fe2000bf04270 */
[----:B------:R-:W-:Y:S01]  /*0600*/  CS2R R136, SRZ ;  /* 0x0000000000887805 */ /* 0x000fe2000001ff00 */
[----:B------:R-:W-:Y:S01]  /*0610*/  CS2R R134, SRZ ;  /* 0x0000000000867805 */ /* 0x000fe2000001ff00 */
[----:B------:R-:W-:Y:S01]  /*0620*/  CS2R R132, SRZ ;  /* 0x0000000000847805 */ /* 0x000fe2000001ff00 */
[----:B------:R-:W-:Y:S01]  /*0630*/  CS2R R130, SRZ ;  /* 0x0000000000827805 */ /* 0x000fe2000001ff00 */
[----:B------:R-:W-:Y:S01]  /*0640*/  CS2R R128, SRZ ;  /* 0x0000000000807805 */ /* 0x000fe2000001ff00 */
[----:B------:R-:W-:Y:S01]  /*0650*/  PLOP3.LUT P0, PT, PT, PT, UP0, 0x80, 0x0 ;  /* 0x000000000000781c */ /* 0x000fe20003f0f008 */
[----:B------:R-:W-:Y:S01]  /*0660*/  CS2R R126, SRZ ;  /* 0x00000000007e7805 */ /* 0x000fe2000001ff00 */
        /* <DEDUP_REMOVED lines=45> */
[----:B------:R-:W-:Y:S05]  /*0940*/  @!P0 BRA `(.L_x_3) ;  /* 0x00008b8000008947 */ /* 0x000fea0003800000 */
[----:B------:R-:W-:Y:S01]  /*0950*/  ISETP.NE.U32.AND P0, PT, RZ, c[0x0][0x340], PT ;  /* 0x0000d000ff007a0c */ /* 0x000fe20003f05070 */
[----:B------:R-:W1:Y:S01]  /*0960*/  S2R R8, SR_CTAID.X ;  /* 0x0000000000087919 */ /* 0x000e620000002500 */
[----:B------:R-:W-:Y:S01]  /*0970*/  SHF.R.S32.HI R27, RZ, 0x1f, R164 ;  /* 0x0000001fff1b7819 */ /* 0x000fe200000114a4 */
[----:B------:R-:W-:Y:S01]  /*0980*/  USHF.R.S32.HI UR17, URZ, 0x1f, UR11 ;  /* 0x0000001f3f117899 */ /* 0x000fe2000801140b */
[----:B------:R-:W-:Y:S01]  /*0990*/  ISETP.NE.AND.EX P0, PT, RZ, c[0x0][0x344], PT, P0 ;  /* 0x0000d100ff007a0c */ /* 0x000fe20003f05300 */
[----:B------:R-:W-:-:S12]  /*09a0*/  ULDC.64 UR4, c[0x0][0x1b8] ;  /* 0x00006e0000047ab9 */ /* 0x000fd80000000a00 */
[----:B------:R-:W-:-:S04]  /*09b0*/  @P0 IMAD.MOV.U32 R0, RZ, RZ, 0x4 ;  /* 0x00000004ff000424 */ /* 0x000fc800078e00ff */
[----:B------:R-:W-:-:S05]  /*09c0*/  @P0 IMAD.WIDE R2, R12, R0, c[0x0][0x340] ;  /* 0x0000d0000c020625 */ /* 0x000fca00078e0200 */
[----:B------:R2:W3:Y:S01]  /*09d0*/  @P0 LDG.E R14, [R2.64] ;  /* 0x0000000c020e0981 */ /* 0x0004e2000c1e1900 */
[----:B------:R-:W-:Y:S01]  /*09e0*/  IMAD.MOV.U32 R10, RZ, RZ, c[0x0][0x2c4] ;  /* 0x0000b100ff0a7624 */ /* 0x000fe200078e00ff */
[----:B------:R-:W-:Y:S01]  /*09f0*/  UIMAD.WIDE.U32 UR6, UR11, UR4, URZ ;  /* 0x000000040b0672a5 */ /* 0x000fe2000f8e003f */
[----:B------:R-:W-:Y:S01]  /*0a00*/  SHF.R.S32.HI R11, RZ, 0x1f, R12 ;  /* 0x0000001fff0b7819 */ /* 0x000fe2000001140c */
[----:B------:R-:W-:Y:S01]  /*0a10*/  UIMAD UR4, UR17, UR4, URZ ;  /* 0x00000004110472a4 */ /* 0x000fe2000f8e023f */
[----:B------:R-:W-:Y:S01]  /*0a20*/  LEA.HI R92, R27, R164, RZ, 0x5 ;  /* 0x000000a41b5c7211 */ /* 0x000fe200078f28ff */
[----:B------:R-:W-:Y:S01]  /*0a30*/  UMOV UR15, 0x6 ;  /* 0x00000006000f7882 */ /* 0x000fe20000000000 */
[----:B------:R-:W-:Y:S01]  /*0a40*/  BAR.SYNC.DEFER_BLOCKING 0x0 ;  /* 0x0000000000007b1d */ /* 0x000fe20000010000 */
[----:B------:R-:W-:Y:S01]  /*0a50*/  ISETP.NE.AND P1, PT, R10, 0x1, PT ;  /* 0x000000010a00780c */ /* 0x000fe20003f25270 */
[----:B------:R-:W-:Y:S01]  /*0a60*/  UIMAD UR4, UR11, UR5, UR4 ;  /* 0x000000050b0472a4 */ /* 0x000fe2000f8e0204 */
[----:B------:R-:W-:-:S03]  /*0a70*/  IMAD R6, R11, c[0x0][0x1c0], RZ ;  /* 0x000070000b067a24 */ /* 0x000fc600078e02ff */
[----:B------:R-:W-:Y:S02]  /*0a80*/  UIADD3 UR4, UR7, UR4, URZ ;  /* 0x0000000407047290 */ /* 0x000fe4000fffe03f */
[----:B------:R-:W-:Y:S01]  /*0a90*/  UMOV UR9, 0x5 ;  /* 0x0000000500097882 */ /* 0x000fe20000000000 */
[----:B--2---:R-:W-:Y:S01]  /*0aa0*/  LEA.HI R2, R27, R164, RZ, 0x3 ;  /* 0x000000a41b027211 */ /* 0x004fe200078f18ff */
[----:B------:R-:W-:Y:S01]  /*0ab0*/  IMAD.U32 R3, RZ, RZ, UR7 ;  /* 0x00000007ff037e24 */ /* 0x000fe2000f8e00ff */
[----:B------:R-:W-:Y:S01]  /*0ac0*/  UIADD3 UR7, UR14, -0x1, URZ ;  /* 0xffffffff0e077890 */ /* 0x000fe2000fffe03f */
[----:B------:R-:W-:Y:S01]  /*0ad0*/  IMAD.U32 R3, RZ, RZ, UR4 ;  /* 0x00000004ff037e24 */ /* 0x000fe2000f8e00ff */
[----:B------:R-:W-:Y:S01]  /*0ae0*/  LOP3.LUT R0, R2, 0xfffffff8, RZ, 0xc0, !PT ;  /* 0xfffffff802007812 */ /* 0x000fe200078ec0ff */
[----:B------:R-:W-:Y:S01]  /*0af0*/  ULDC.64 UR4, c[0x0][0x1e8] ;  /* 0x00007a0000047ab9 */ /* 0x000fe20000000a00 */
[----:B------:R-:W-:Y:S01]  /*0b00*/  SHF.R.S32.HI R23, RZ, 0x3, R2 ;  /* 0x00000003ff177819 */ /* 0x000fe20000011402 */
[----:B------:R-:W-:Y:S01]  /*0b10*/  IMAD.U32 R2, RZ, RZ, UR6 ;  /* 0x00000006ff027e24 */ /* 0x000fe2000f8e00ff */
[----:B------:R-:W-:Y:S01]  /*0b20*/  UIMAD UR4, UR17, UR4, URZ ;  /* 0x00000004110472a4 */ /* 0x000fe2000f8e023f */
[----:B------:R-:W-:Y:S01]  /*0b30*/  IMAD.IADD R25, R164, 0x1, -R0 ;  /* 0x00000001a4197824 */ /* 0x000fe200078e0a00 */
[----:B------:R-:W-:Y:S01]  /*0b40*/  IADD3 R7, -R23, c[0x0][0x1d0], RZ ;  /* 0x0000740017077a10 */ /* 0x000fe20007ffe1ff */
[----:B------:R-:W-:Y:S01]  /*0b50*/  IMAD.WIDE.U32 R2, R12, c[0x0][0x1c0], R2 ;  /* 0x000070000c027a25 */ /* 0x000fe200078e0002 */
[----:B------:R-:W-:Y:S01]  /*0b60*/  SHF.R.S32.HI R26, RZ, 0x1f, R23 ;  /* 0x0000001fff1a7819 */ /* 0x000fe20000011417 */
[----:B------:R-:W-:-:S02]  /*0b70*/  UIMAD UR4, UR11, UR5, UR4 ;  /* 0x000000050b0472a4 */ /* 0x000fc4000f8e0204 */
[----:B------:R-:W-:Y:S01]  /*0b80*/  IMAD R0, R25, 0x20, R23 ;  /* 0x0000002019007824 */ /* 0x000fe200078e0217 */
[----:B------:R-:W-:Y:S02]  /*0b90*/  USHF.R.S32.HI UR6, URZ, 0x1f, UR7 ;  /* 0x0000001f3f067899 */ /* 0x000fe40008011407 */
[----:B------:R-:W-:Y:S02]  /*0ba0*/  UISETP.GT.AND UP0, UPT, UR7, UR8, UPT ;  /* 0x000000080700728c */ /* 0x000fe4000bf04270 */
[----:B-1----:R-:W-:Y:S01]  /*0bb0*/  LEA R4, R8, R0, 0x7 ;  /* 0x0000000008047211 */ /* 0x002fe200078e38ff */
[----:B------:R-:W-:-:S04]  /*0bc0*/  UIADD3 UR14, UR14, -0x2, URZ ;  /* 0xfffffffe0e0e7890 */ /* 0x000fc8000fffe03f */
[----:B------:R-:W-:-:S04]  /*0bd0*/  @P1 IMAD.HI.U32 R5, R4, c[0x0][0x2c8], RZ ;  /* 0x0000b20004051a27 */ /* 0x000fc800078e00ff */
[----:B------:R-:W-:Y:S01]  /*0be0*/  IMAD.MOV.U32 R0, RZ, RZ, R4 ;  /* 0x000000ffff007224 */ /* 0x000fe200078e0004 */
[----:B------:R-:W-:Y:S01]  /*0bf0*/  @P1 SHF.R.U32.HI R0, RZ, c[0x0][0x2cc], R5 ;  /* 0x0000b300ff001a19 */ /* 0x000fe20000011605 */
[----:B------:R-:W-:-:S03]  /*0c00*/  IMAD R5, R12, c[0x0][0x1c4], R6 ;  /* 0x000071000c057a24 */ /* 0x000fc600078e0206 */
[--C-:B------:R-:W-:Y:S02]  /*0c10*/  SHF.R.S32.HI R6, RZ, 0x1f, R0.reuse ;  /* 0x0000001fff067819 */ /* 0x100fe40000011400 */
[----:B------:R-:W-:Y:S01]  /*0c20*/  IADD3 R3, R3, R5, RZ ;  /* 0x0000000503037210 */ /* 0x000fe20007ffe0ff */
[----:B------:R-:W-:Y:S02]  /*0c30*/  IMAD.MOV R5, RZ, RZ, -R0 ;  /* 0x000000ffff057224 */ /* 0x000fe400078e0a00 */
[----:B------:R-:W-:Y:S02]  /*0c40*/  IMAD R6, R6, c[0x0][0x1b0], RZ ;  /* 0x00006c0006067a24 */ /* 0x000fe400078e02ff */
[----:B------:R-:W-:Y:S02]  /*0c50*/  IMAD R4, R5, c[0x0][0x2c4], R4 ;  /* 0x0000b10005047a24 */ /* 0x000fe400078e0204 */
[----:B------:R-:W-:-:S03]  /*0c60*/  IMAD.WIDE.U32 R2, R0, c[0x0][0x1b0], R2 ;  /* 0x00006c0000027a25 */ /* 0x000fc600078e0002 */
[----:B------:R-:W-:Y:S01]  /*0c70*/  SHF.R.S32.HI R5, RZ, 0x1f, R4 ;  /* 0x0000001fff057819 */ /* 0x000fe20000011404 */
[----:B------:R-:W-:Y:S02]  /*0c80*/  IMAD R0, R0, c[0x0][0x1b4], R6 ;  /* 0x00006d0000007a24 */ /* 0x000fe400078e0206 */
[----:B------:R-:W-:Y:S02]  /*0c90*/  IMAD.U32 R6, RZ, RZ, UR7 ;  /* 0x00000007ff067e24 */ /* 0x000fe4000f8e00ff */
[----:B------:R-:W-:Y:S02]  /*0ca0*/  IMAD.IADD R3, R3, 0x1, R0 ;  /* 0x0000000103037824 */ /* 0x000fe400078e0200 */
[----:B------:R-:W-:Y:S02]  /*0cb0*/  IMAD R0, R5, c[0x0][0x1a8], RZ ;  /* 0x00006a0005007a24 */ /* 0x000fe400078e02ff */
[----:B------:R-:W-:Y:S02]  /*0cc0*/  IMAD.SHL.U32 R5, R23, 0x40, RZ ;  /* 0x0000004017057824 */ /* 0x000fe400078e00ff */
[----:B------:R-:W-:-:S02]  /*0cd0*/  IMAD R9, R4, c[0x0][0x1ac], R0 ;  /* 0x00006b0004097a24 */ /* 0x000fc400078e0200 */
[----:B------:R-:W-:Y:S01]  /*0ce0*/  IMAD.WIDE.U32 R2, R4, c[0x0][0x1a8], R2 ;  /* 0x00006a0004027a25 */ /* 0x000fe200078e0002 */
[----:B------:R-:W-:Y:S02]  /*0cf0*/  LEA R4, R8, R23, 0x7 ;  /* 0x0000001708047211 */ /* 0x000fe400078e38ff */
[----:B------:R-:W-:Y:S01]  /*0d00*/  LOP3.LUT R0, R5, 0x1c0, RZ, 0xc0, !PT ;  /* 0x000001c005007812 */ /* 0x000fe200078ec0ff */
[----:B------:R-:W-:Y:S01]  /*0d10*/  IMAD.SHL.U32 R8, R25, 0x8, RZ ;  /* 0x0000000819087824 */ /* 0x000fe200078e00ff */
[----:B------:R-:W-:Y:S01]  /*0d20*/  LEA R22, P2, R2, c[0x0][0x160], 0x1 ;  /* 0x0000580002167a11 */ /* 0x000fe200078408ff */
[----:B------:R-:W-:Y:S01]  /*0d30*/  IMAD R24, R6, -0x40, R7 ;  /* 0xffffffc006187824 */ /* 0x000fe200078e0207 */
[----:B------:R-:W-:Y:S01]  /*0d40*/  SHF.R.U32.HI R7, RZ, 0x3, R0 ;  /* 0x00000003ff077819 */ /* 0x000fe20000011600 */
[----:B------:R-:W-:Y:S01]  /*0d50*/  IMAD R5, R10, c[0x0][0x168], RZ ;  /* 0x00005a000a057a24 */ /* 0x000fe200078e02ff */
[----:B------:R-:W-:Y:S01]  /*0d60*/  LOP3.LUT R6, R0, 0x38, R8, 0xf8, !PT ;  /* 0x0000003800067812 */ /* 0x000fe200078ef808 */
[----:B------:R-:W-:Y:S01]  /*0d70*/  IMAD.IADD R0, R3, 0x1, R9 ;  /* 0x0000000103007824 */ /* 0x000fe200078e0209 */
[----:B------:R-:W-:-:S02]  /*0d80*/  LEA.HI R3, R27, R164, RZ, 0x6 ;  /* 0x000000a41b037211 */ /* 0x000fc400078f30ff */
[----:B------:R-:W-:Y:S02]  /*0d90*/  ISETP.GE.AND P6, PT, R4, R5, PT ;  /* 0x000000050400720c */ /* 0x000fe40003fc6270 */
[----:B------:R-:W-:Y:S01]  /*0da0*/  LEA.HI.X R21, R2, c[0x0][0x164], R0, 0x1, P2 ;  /* 0x0000590002157a11 */ /* 0x000fe200010f0c00 */
[----:B------:R-:W-:Y:S01]  /*0db0*/  IMAD.SHL.U32 R0, R3, 0x8, RZ ;  /* 0x0000000803007824 */ /* 0x000fe200078e00ff */
[----:B------:R-:W-:Y:S01]  /*0dc0*/  SHFL.IDX PT, R2, R22, RZ, 0x181f ;  /* 0x00181fff16027589 */ /* 0x000fe200000e0000 */
[----:B------:R-:W-:Y:S02]  /*0dd0*/  LOP3.LUT R6, R6, R7, RZ, 0x3c, !PT ;  /* 0x0000000706067212 */ /* 0x000fe400078e3cff */
[----:B------:R-:W-:Y:S01]  /*0de0*/  IADD3 R10, R4, 0x20, RZ ;  /* 0x00000020040a7810 */ /* 0x000fe20007ffe0ff */
[----:B------:R-:W1:Y:S01]  /*0df0*/  SHFL.IDX PT, R3, R21, RZ, 0x181f ;  /* 0x00181fff15037589 */ /* 0x000e6200000e0000 */
[----:B------:R-:W-:Y:S02]  /*0e00*/  LOP3.LUT R16, R6, 0xfffffe00, R0, 0xf8, !PT ;  /* 0xfffffe0006107812 */ /* 0x000fe400078ef800 */
[----:B------:R-:W-:Y:S01]  /*0e10*/  IADD3 R0, R8, 0x80, RZ ;  /* 0x0000008008007810 */ /* 0x000fe20007ffe0ff */
[----:B------:R-:W2:Y:S01]  /*0e20*/  SHFL.IDX PT, R6, R22, 0x1, 0x181f ;  /* 0x00381f0016067f89 */ /* 0x000ea200000e0000 */
[----:B------:R-:W-:Y:S01]  /*0e30*/  ISETP.GE.AND P1, PT, R10, R5, PT ;  /* 0x000000050a00720c */ /* 0x000fe20003f26270 */
[----:B------:R-:W-:Y:S01]  /*0e40*/  IMAD.SHL.U32 R101, R16, 0x2, RZ ;  /* 0x0000000210657824 */ /* 0x000fe200078e00ff */
[----:B------:R-:W-:-:S02]  /*0e50*/  IADD3 R10, R8, 0x40, RZ ;  /* 0x00000040080a7810 */ /* 0x000fc40007ffe0ff */
[----:B------:R-:W-:Y:S02]  /*0e60*/  @!P6 SHF.R.S32.HI R7, RZ, 0x1f, R0 ;  /* 0x0000001fff07e819 */ /* 0x000fe40000011400 */
[----:B------:R-:W-:Y:S01]  /*0e70*/  @!P6 SHF.R.S32.HI R13, RZ, 0x1f, R10 ;  /* 0x0000001fff0de819 */ /* 0x000fe2000001140a */
[----:B------:R-:W-:Y:S01]  /*0e80*/  STL [R1+0x18], R101 ;  /* 0x0000186501007387 */ /* 0x000fe20000100800 */
[----:B------:R-:W-:Y:S02]  /*0e90*/  @!P6 LEA.HI R19, R7, R0, RZ, 0x3 ;  /* 0x000000000713e211 */ /* 0x000fe400078f18ff */
[----:B------:R-:W-:Y:S01]  /*0ea0*/  ISETP.GE.AND P2, PT, R8, c[0x0][0x198], PT ;  /* 0x0000660008007a0c */ /* 0x000fe20003f46270 */
[----:B------:R-:W4:Y:S01]  /*0eb0*/  SHFL.IDX PT, R7, R21, 0x1, 0x181f ;  /* 0x00381f0015077f89 */ /* 0x000f2200000e0000 */
[----:B------:R-:W-:Y:S02]  /*0ec0*/  @!P6 LEA.HI R13, R13, R10, RZ, 0x3 ;  /* 0x0000000a0d0de211 */ /* 0x000fe400078f18ff */
[----:B------:R-:W-:-:S02]  /*0ed0*/  ISETP.GE.AND P5, PT, R10, c[0x0][0x198], PT ;  /* 0x000066000a007a0c */ /* 0x000fc40003fa6270 */
[----:B------:R-:W-:Y:S02]  /*0ee0*/  ISETP.GE.AND P4, PT, R0, c[0x0][0x198], PT ;  /* 0x0000660000007a0c */ /* 0x000fe40003f86270 */
[----:B------:R-:W-:Y:S02]  /*0ef0*/  SHF.R.S32.HI R9, RZ, 0x1f, R8 ;  /* 0x0000001fff097819 */ /* 0x000fe40000011408 */
[----:B------:R-:W-:Y:S02]  /*0f00*/  @!P6 LOP3.LUT R18, R13, 0xfffffff8, RZ, 0xc0, !PT ;  /* 0xfffffff80d12e812 */ /* 0x000fe400078ec0ff */
[----:B------:R-:W-:-:S03]  /*0f10*/  @!P6 LOP3.LUT R16, R19, 0xfffffff8, RZ, 0xc0, !PT ;  /* 0xfffffff81310e812 */ /* 0x000fc600078ec0ff */
[----:B-1----:R-:W-:Y:S01]  /*0f20*/  @!P6 IMAD.WIDE R18, R18, 0x2, R2 ;  /* 0x000000021212e825 */ /* 0x002fe200078e0202 */
[----:B---3--:R-:W-:-:S03]  /*0f30*/  @P0 SHF.R.S32.HI R15, RZ, 0x1f, R14 ;  /* 0x0000001fff0f0819 */ /* 0x008fc6000001140e */
[----:B------:R-:W-:Y:S01]  /*0f40*/  @!P0 IMAD.MOV.U32 R14, RZ, RZ, R12 ;  /* 0x000000ffff0e8224 */ /* 0x000fe200078e000c */
[----:B------:R-:W-:Y:S02]  /*0f50*/  @!P0 MOV R15, R11 ;  /* 0x0000000b000f8202 */ /* 0x000fe40000000f00 */
[----:B------:R-:W-:-:S04]  /*0f60*/  IADD3 R11, R8, 0xc0, RZ ;  /* 0x000000c0080b7810 */ /* 0x000fc80007ffe0ff */
[----:B------:R-:W-:Y:S02]  /*0f70*/  @!P6 SHF.R.S32.HI R12, RZ, 0x1f, R11 ;  /* 0x0000001fff0ce819 */ /* 0x000fe4000001140b */
[----:B------:R-:W-:Y:S02]  /*0f80*/  ISETP.GE.AND P3, PT, R11, c[0x0][0x198], PT ;  /* 0x000066000b007a0c */ /* 0x000fe40003f66270 */
[----:B------:R-:W-:Y:S02]  /*0f90*/  @!P6 LEA.HI R17, R12, R11, RZ, 0x3 ;  /* 0x0000000b0c11e211 */ /* 0x000fe400078f18ff */
[----:B------:R-:W-:Y:S02]  /*0fa0*/  @!P6 LEA R12, P0, R8, R2, 0x1 ;  /* 0x00000002080ce211 */ /* 0x000fe400078008ff */
[----:B------:R-:W-:Y:S01]  /*0fb0*/  @!P6 LOP3.LUT R20, R17, 0xfffffff8, RZ, 0xc0, !PT ;  /* 0xfffffff81114e812 */ /* 0x000fe200078ec0ff */
[----:B------:R-:W-:Y:S01]  /*0fc0*/  @!P6 IMAD.WIDE R16, R16, 0x2, R2 ;  /* 0x000000021010e825 */ /* 0x000fe200078e0202 */
[----:B------:R-:W-:-:S03]  /*0fd0*/  @!P6 LEA.HI.X R13, R8, R3, R9, 0x1, P0 ;  /* 0x00000003080de211 */ /* 0x000fc600000f0c09 */
[----:B------:R-:W-:Y:S02]  /*0fe0*/  @!P6 IMAD.WIDE R2, R20, 0x2, R2 ;  /* 0x000000021402e825 */ /* 0x000fe400078e0202 */
[----:B------:R1:W-:Y:S04]  /*0ff0*/  @!P6 LDGSTS.E.BYPASS.LTC128B.128 [R101+0x100], [R12.64], !P2 ;  /* 0x001000000c65efae */ /* 0x0003e8000d101d4c */
[----:B------:R3:W-:Y:S04]  /*1000*/  @!P6 LDGSTS.E.BYPASS.LTC128B.128 [R101+0x4100], [R18.64], !P5 ;  /* 0x041000001265efae */ /* 0x0007e8000e901d4c */
[----:B------:R2:W-:Y:S04]  /*1010*/  @!P6 LDGSTS.E.BYPASS.LTC128B.128 [R101+0x8100], [R16.64], !P4 ;  /* 0x081000001065efae */ /* 0x0005e8000e101d4c */
[----:B------:R3:W-:Y:S01]  /*1020*/  @!P6 LDGSTS.E.BYPASS.LTC128B.128 [R101+0xc100], [R2.64], !P3 ;  /* 0x0c1000000265efae */ /* 0x0007e2000d901d4c */
[----:B-1----:R-:W-:-:S04]  /*1030*/  IMAD.WIDE.U32 R12, R23, c[0x0][0x1e0], R8 ;  /* 0x00007800170c7a25 */ /* 0x002fc800078e0008 */
[----:B--2---:R-:W-:Y:S01]  /*1040*/  IMAD R17, R26, c[0x0][0x1e0], RZ ;  /* 0x000078001a117a24 */ /* 0x004fe200078e02ff */
[----:B------:R-:W-:Y:S02]  /*1050*/  @!P1 SHF.R.S32.HI R16, RZ, 0x1f, R10 ;  /* 0x0000001fff109819 */ /* 0x000fe4000001140a */
[----:B---3--:R-:W-:Y:S01]  /*1060*/  IADD3 R3, R4, 0x40, RZ ;  /* 0x0000004004037810 */ /* 0x008fe20007ffe0ff */
[----:B------:R-:W-:Y:S01]  /*1070*/  IMAD R17, R23, c[0x0][0x1e4], R17 ;  /* 0x0000790017117a24 */ /* 0x000fe200078e0211 */
[----:B------:R-:W-:Y:S02]  /*1080*/  @!P1 LEA R2, P0, R8, R6, 0x1 ;  /* 0x0000000608029211 */ /* 0x000fe400078008ff */
[----:B------:R-:W-:Y:S01]  /*1090*/  IADD3 R4, R4, 0x60, RZ ;  /* 0x0000006004047810 */ /* 0x000fe20007ffe0ff */
[----:B------:R-:W-:Y:S01]  /*10a0*/  IMAD.IADD R13, R13, 0x1, R17 ;  /* 0x000000010d0d7824 */ /* 0x000fe200078e0211 */
[----:B------:R-:W-:Y:S02]  /*10b0*/  ISETP.GE.AND P6, PT, R3, R5, PT ;  /* 0x000000050300720c */ /* 0x000fe40003fc6270 */
[----:B----4-:R-:W-:-:S02]  /*10c0*/  @!P1 LEA.HI.X R3, R8, R7, R9, 0x1, P0 ;  /* 0x0000000708039211 */ /* 0x010fc400000f0c09 */
[----:B------:R-:W-:Y:S02]  /*10d0*/  ISETP.GE.AND P0, PT, R4, R5, PT ;  /* 0x000000050400720c */ /* 0x000fe40003f06270 */
[----:B------:R-:W-:Y:S01]  /*10e0*/  @!P1 SHF.R.S32.HI R5, RZ, 0x1f, R0 ;  /* 0x0000001fff059819 */ /* 0x000fe20000011400 */
[----:B------:R1:W-:Y:S01]  /*10f0*/  @!P1 LDGSTS.E.BYPASS.LTC128B.128 [R101+0x1100], [R2.64], !P2 ;  /* 0x0110000002659fae */ /* 0x0003e2000d101d4c */
[----:B------:R-:W-:Y:S02]  /*1100*/  @!P1 SHF.R.S32.HI R4, RZ, 0x1f, R11 ;  /* 0x0000001fff049819 */ /* 0x000fe4000001140b */
[----:B------:R-:W-:Y:S02]  /*1110*/  @!P1 LEA.HI R18, R16, R10, RZ, 0x3 ;  /* 0x0000000a10129211 */ /* 0x000fe400078f18ff */
[----:B------:R-:W-:Y:S02]  /*1120*/  @!P1 LEA.HI R5, R5, R0, RZ, 0x3 ;  /* 0x0000000005059211 */ /* 0x000fe400078f18ff */
[----:B------:R-:W-:-:S02]  /*1130*/  @!P1 LEA.HI R16, R4, R11, RZ, 0x3 ;  /* 0x0000000b04109211 */ /* 0x000fc400078f18ff */
[----:B------:R-:W-:Y:S01]  /*1140*/  SHFL.IDX PT, R4, R22, 0x2, 0x181f ;  /* 0x00581f0016047f89 */ /* 0x000fe200000e0000 */
[----:B------:R-:W-:Y:S02]  /*1150*/  @!P1 LOP3.LUT R17, R5, 0xfffffff8, RZ, 0xc0, !PT ;  /* 0xfffffff805119812 */ /* 0x000fe400078ec0ff */
[----:B------:R-:W-:Y:S01]  /*1160*/  @!P1 LOP3.LUT R18, R18, 0xfffffff8, RZ, 0xc0, !PT ;  /* 0xfffffff812129812 */ /* 0x000fe200078ec0ff */
[----:B------:R-:W2:Y:S01]  /*1170*/  SHFL.IDX PT, R5, R21, 0x2, 0x181f ;  /* 0x00581f0015057f89 */ /* 0x000ea200000e0000 */
[----:B------:R-:W-:Y:S01]  /*1180*/  @!P1 LOP3.LUT R20, R16, 0xfffffff8, RZ, 0xc0, !PT ;  /* 0xfffffff810149812 */ /* 0x000fe200078ec0ff */
[----:B------:R-:W-:-:S04]  /*1190*/  @!P1 IMAD.WIDE R16, R17, 0x2, R6 ;  /* 0x0000000211109825 */ /* 0x000fc800078e0206 */
[----:B------:R-:W-:-:S04]  /*11a0*/  @!P1 IMAD.WIDE R18, R18, 0x2, R6 ;  /* 0x0000000212129825 */ /* 0x000fc800078e0206 */
[----:B------:R-:W-:Y:S01]  /*11b0*/  @!P1 IMAD.WIDE R6, R20, 0x2, R6 ;  /* 0x0000000214069825 */ /* 0x000fe200078e0206 */
[----:B------:R3:W-:Y:S04]  /*11c0*/  @!P1 LDGSTS.E.BYPASS.LTC128B.128 [R101+0x5100], [R18.64], !P5 ;  /* 0x0510000012659fae */ /* 0x0007e8000e901d4c */
[----:B------:R4:W-:Y:S04]  /*11d0*/  @!P1 LDGSTS.E.BYPASS.LTC128B.128 [R101+0x9100], [R16.64], !P4 ;  /* 0x0910000010659fae */ /* 0x0009e8000e101d4c */
[----:B-1----:R-:W1:Y:S04]  /*11e0*/  SHFL.IDX PT, R2, R22, 0x3, 0x181f ;  /* 0x00781f0016027f89 */ /* 0x002e6800000e0000 */
[----:B------:R-:W1:Y:S04]  /*11f0*/  SHFL.IDX PT, R3, R21, 0x3, 0x181f ;  /* 0x00781f0015037f89 */ /* 0x000e6800000e0000 */
[----:B------:R1:W-:Y:S01]  /*1200*/  @!P1 LDGSTS.E.BYPASS.LTC128B.128 [R101+0xd100], [R6.64], !P3 ;  /* 0x0d10000006659fae */ /* 0x0003e2000d901d4c */
[----:B---3--:R-:W-:-:S02]  /*1210*/  @!P6 SHF.R.S32.HI R18, RZ, 0x1f, R10 ;  /* 0x0000001fff12e819 */ /* 0x008fc4000001140a */
[----:B----4-:R-:W-:Y:S02]  /*1220*/  @!P6 SHF.R.S32.HI R17, RZ, 0x1f, R0 ;  /* 0x0000001fff11e819 */ /* 0x010fe40000011400 */
[----:B------:R-:W-:Y:S02]  /*1230*/  @!P6 SHF.R.S32.HI R16, RZ, 0x1f, R11 ;  /* 0x0000001fff10e819 */ /* 0x000fe4000001140b */
[----:B------:R-:W-:Y:S02]  /*1240*/  @!P6 LEA.HI R18, R18, R10, RZ, 0x3 ;  /* 0x0000000a1212e211 */ /* 0x000fe400078f18ff */
[----:B------:R-:W-:Y:S02]  /*1250*/  @!P6 LEA.HI R17, R17, R0, RZ, 0x3 ;  /* 0x000000001111e211 */ /* 0x000fe400078f18ff */
[----:B------:R-:W-:Y:S02]  /*1260*/  @!P6 LOP3.LUT R18, R18, 0xfffffff8, RZ, 0xc0, !PT ;  /* 0xfffffff81212e812 */ /* 0x000fe400078ec0ff */
[----:B------:R-:W-:-:S02]  /*1270*/  @!P6 LOP3.LUT R17, R17, 0xfffffff8, RZ, 0xc0, !PT ;  /* 0xfffffff81111e812 */ /* 0x000fc400078ec0ff */
[----:B-1----:R-:W-:Y:S01]  /*1280*/  @!P6 LEA.HI R7, R16, R11, RZ, 0x3 ;  /* 0x0000000b1007e211 */ /* 0x002fe200078f18ff */
[--C-:B--2---:R-:W-:Y:S01]  /*1290*/  @!P6 IMAD.WIDE R18, R18, 0x2, R4.reuse ;  /* 0x000000021212e825 */ /* 0x104fe200078e0204 */
[C---:B------:R-:W-:Y:S02]  /*12a0*/  @!P6 LEA R6, P1, R8.reuse, R4, 0x1 ;  /* 0x000000040806e211 */ /* 0x040fe400078208ff */
        /* <DEDUP_REMOVED lines=8> */
[----:B------:R-:W-:-:S02]  /*1330*/  ISETP.GE.AND P6, PT, R8, c[0x0][0x1d4], PT ;  /* 0x0000750008007a0c */ /* 0x000fc40003fc6270 */
[----:B-1----:R-:W-:-:S04]  /*1340*/  @!P0 LEA R6, P1, R8, R2, 0x1 ;  /* 0x0000000208068211 */ /* 0x002fc800078208ff */
[--C-:B------:R-:W-:Y:S01]  /*1350*/  @!P0 LEA.HI.X R7, R8, R3, R9.reuse, 0x1, P1 ;  /* 0x0000000308078211 */ /* 0x100fe200008f0c09 */
[----:B------:R-:W-:Y:S01]  /*1360*/  IMAD.WIDE.U32 R8, R23, c[0x0][0x208], R8 ;  /* 0x0000820017087a25 */ /* 0x000fe200078e0008 */
[C---:B------:R-:W-:Y:S02]  /*1370*/  ISETP.GE.AND P1, PT, R24.reuse, 0x21, PT ;  /* 0x000000211800780c */ /* 0x040fe40003f26270 */
[----:B--2---:R-:W-:Y:S01]  /*1380*/  LEA.HI R18, R27, R164, RZ, 0x4 ;  /* 0x000000a41b127211 */ /* 0x004fe200078f20ff */
[----:B------:R1:W-:Y:S01]  /*1390*/  @!P0 LDGSTS.E.BYPASS.LTC128B.128 [R101+0x3100], [R6.64], !P2 ;  /* 0x0310000006658fae */ /* 0x0003e2000d101d4c */
[----:B------:R-:W-:Y:S02]  /*13a0*/  ISETP.GE.AND P2, PT, R24, 0x1, PT ;  /* 0x000000011800780c */ /* 0x000fe40003f46270 */
[----:B----4-:R-:W-:Y:S01]  /*13b0*/  @!P0 SHF.R.S32.HI R5, RZ, 0x1f, R10 ;  /* 0x0000001fff058819 */ /* 0x010fe2000001140a */
[----:B------:R-:W-:Y:S01]  /*13c0*/  IMAD.U32 R4, RZ, RZ, UR11 ;  /* 0x0000000bff047e24 */ /* 0x000fe2000f8e00ff */
[----:B---3--:R-:W-:-:S02]  /*13d0*/  SHF.R.S32.HI R17, RZ, 0x4, R18 ;  /* 0x00000004ff117819 */ /* 0x008fc40000011412 */
[----:B------:R-:W-:Y:S01]  /*13e0*/  @!P0 LEA.HI R16, R5, R10, RZ, 0x3 ;  /* 0x0000000a05108211 */ /* 0x000fe200078f18ff */
[----:B------:R-:W-:Y:S01]  /*13f0*/  IMAD.WIDE.U32 R4, R4, c[0x0][0x1e8], R12 ;  /* 0x00007a0004047a25 */ /* 0x000fe200078e000c */
[----:B------:R-:W-:Y:S02]  /*1400*/  LEA.HI R13, R18, R17, RZ, 0x1 ;  /* 0x00000011120d7211 */ /* 0x000fe400078f08ff */
[----:B------:R-:W-:Y:S02]  /*1410*/  @!P0 LOP3.LUT R12, R16, 0xfffffff8, RZ, 0xc0, !PT ;  /* 0xfffffff8100c8812 */ /* 0x000fe400078ec0ff */
[----:B------:R-:W-:Y:S01]  /*1420*/  IADD3 R5, R5, UR4, RZ ;  /* 0x0000000405057c10 */ /* 0x000fe2000fffe0ff */
[----:B------:R-:W-:Y:S01]  /*1430*/  ULDC.64 UR4, c[0x0][0x1e0] ;  /* 0x0000780000047ab9 */ /* 0x000fe20000000a00 */
[----:B------:R-:W-:Y:S01]  /*1440*/  LOP3.LUT R13, R13, 0xfffffffe, RZ, 0xc0, !PT ;  /* 0xfffffffe0d0d7812 */ /* 0x000fe200078ec0ff */
[----:B------:R-:W-:Y:S02]  /*1450*/  USHF.L.U32 UR16, UR4, 0x6, URZ ;  /* 0x0000000604107899 */ /* 0x000fe4000800063f */
[----:B------:R-:W-:Y:S01]  /*1460*/  IMAD.WIDE.U32 R28, R14, c[0x0][0x1f0], R4 ;  /* 0x00007c000e1c7a25 */ /* 0x000fe200078e0004 */
[----:B------:R-:W-:-:S02]  /*1470*/  USHF.L.U64.HI UR15, UR4, UR15, UR5 ;  /* 0x0000000f040f7299 */ /* 0x000fc40008010205 */
[----:B------:R-:W-:Y:S01]  /*1480*/  USHF.L.U32 UR10, UR4, 0x5, URZ ;  /* 0x00000005040a7899 */ /* 0x000fe2000800063f */
[----:B------:R-:W-:Y:S01]  /*1490*/  IMAD.U32 R100, RZ, RZ, UR16 ;  /* 0x00000010ff647e24 */ /* 0x000fe2000f8e00ff */
[----:B------:R-:W-:Y:S01]  /*14a0*/  UIMAD UR18, UR15, UR7, URZ ;  /* 0x000000070f1272a4 */ /* 0x000fe2000f8e023f */
[----:B------:R-:W-:Y:S01]  /*14b0*/  IMAD.MOV.U32 R102, RZ, RZ, R28 ;  /* 0x000000ffff667224 */ /* 0x000fe200078e001c */
[----:B------:R-:W-:Y:S01]  /*14c0*/  USHF.L.U64.HI UR9, UR4, UR9, UR5 ;  /* 0x0000000904097299 */ /* 0x000fe20008010205 */
[----:B------:R-:W-:Y:S01]  /*14d0*/  IMAD.IADD R17, R17, 0x1, -R13 ;  /* 0x0000000111117824 */ /* 0x000fe200078e0a0d */
[----:B------:R-:W-:Y:S01]  /*14e0*/  UIMAD UR18, UR6, UR16, UR18 ;  /* 0x00000010061272a4 */ /* 0x000fe2000f8e0212 */
[----:B-1----:R-:W-:Y:S01]  /*14f0*/  @!P0 IMAD.WIDE R6, R12, 0x2, R2 ;  /* 0x000000020c068825 */ /* 0x002fe200078e0202 */
[----:B------:R-:W-:Y:S01]  /*1500*/  ULDC.64 UR4, c[0x0][0x210] ;  /* 0x0000840000047ab9 */ /* 0x000fe20000000a00 */
[----:B------:R-:W-:Y:S01]  /*1510*/  STL.64 [R1+0x68], R28 ;  /* 0x0000681c01007387 */ /* 0x000fe20000100a00 */
[----:B------:R-:W-:Y:S01]  /*1520*/  UIMAD UR17, UR17, UR4, URZ ;  /* 0x00000004111172a4 */ /* 0x000fe2000f8e023f */
[----:B------:R-:W-:Y:S01]  /*1530*/  IMAD R12, R15, c[0x0][0x1f0], RZ ;  /* 0x00007c000f0c7a24 */ /* 0x000fe200078e02ff */
[----:B------:R-:W-:Y:S01]  /*1540*/  @UP0 UIMAD UR15, UR15, UR14, URZ ;  /* 0x0000000e0f0f02a4 */ /* 0x000fe2000f8e023f */
[----:B------:R1:W-:Y:S01]  /*1550*/  @!P0 LDGSTS.E.BYPASS.LTC128B.128 [R101+0x7100], [R6.64], !P5 ;  /* 0x0710000006658fae */ /* 0x0003e2000e901d4c */
[----:B------:R-:W-:Y:S01]  /*1560*/  ISETP.GE.AND P5, PT, R10, c[0x0][0x1d4], PT ;  /* 0x000075000a007a0c */ /* 0x000fe20003fa6270 */
[----:B------:R-:W-:Y:S01]  /*1570*/  IMAD R12, R14, c[0x0][0x1f4], R12 ;  /* 0x00007d000e0c7a24 */ /* 0x000fe200078e020c */
[----:B------:R-:W-:-:S03]  /*1580*/  UIMAD UR17, UR11, UR5, UR17 ;  /* 0x000000050b1172a4 */ /* 0x000fc6000f8e0211 */
[----:B------:R-:W-:Y:S01]  /*1590*/  ULDC.64 UR4, c[0x0][0x208] ;  /* 0x0000820000047ab9 */ /* 0x000fe20000000a00 */
[----:B------:R-:W-:Y:S02]  /*15a0*/  IADD3 R103, R29, R12, RZ ;  /* 0x0000000c1d677210 */ /* 0x000fe40007ffe0ff */
[----:B------:R-:W-:-:S03]  /*15b0*/  SEL R12, RZ, 0x1, P6 ;  /* 0x00000001ff0c7807 */ /* 0x000fc60003000000 */
[----:B------:R-:W-:Y:S01]  /*15c0*/  STL.64 [R1+0x58], R102 ;  /* 0x0000586601007387 */ /* 0x000fe20000100a00 */
[----:B-1----:R-:W-:Y:S02]  /*15d0*/  @!P0 SHF.R.S32.HI R7, RZ, 0x1f, R0 ;  /* 0x0000001fff078819 */ /* 0x002fe40000011400 */
[----:B------:R-:W-:Y:S02]  /*15e0*/  @!P0 SHF.R.S32.HI R6, RZ, 0x1f, R11 ;  /* 0x0000001fff068819 */ /* 0x000fe4000001140b */
[----:B------:R-:W-:Y:S02]  /*15f0*/  @!P0 LEA.HI R7, R7, R0, RZ, 0x3 ;  /* 0x0000000007078211 */ /* 0x000fe400078f18ff */
[----:B------:R-:W-:Y:S02]  /*1600*/  @!P0 LEA.HI R6, R6, R11, RZ, 0x3 ;  /* 0x0000000b06068211 */ /* 0x000fe400078f18ff */
[----:B------:R-:W-:Y:S02]  /*1610*/  @!P0 LOP3.LUT R7, R7, 0xfffffff8, RZ, 0xc0, !PT ;  /* 0xfffffff807078812 */ /* 0x000fe400078ec0ff */
[----:B------:R-:W-:-:S03]  /*1620*/  @!P0 LOP3.LUT R10, R6, 0xfffffff8, RZ, 0xc0, !PT ;  /* 0xfffffff8060a8812 */ /* 0x000fc600078ec0ff */
[----:B------:R-:W-:-:S04]  /*1630*/  @!P0 IMAD.WIDE R6, R7, 0x2, R2 ;  /* 0x0000000207068825 */ /* 0x000fc800078e0202 */
[----:B------:R-:W-:Y:S01]  /*1640*/  @!P0 IMAD.WIDE R4, R10, 0x2, R2 ;  /* 0x000000020a048825 */ /* 0x000fe200078e0202 */
[----:B------:R1:W-:Y:S01]  /*1650*/  @!P0 LDGSTS.E.BYPASS.LTC128B.128 [R101+0xb100], [R6.64], !P4 ;  /* 0x0b10000006658fae */ /* 0x0003e2000e101d4c */
[----:B------:R-:W-:Y:S02]  /*1660*/  ISETP.GE.AND P4, PT, R0, c[0x0][0x1d4], PT ;  /* 0x0000750000007a0c */ /* 0x000fe40003f86270 */
[----:B------:R-:W-:Y:S01]  /*1670*/  IMAD.WIDE.U32 R2, R100, UR7, R102 ;  /* 0x0000000764027c25 */ /* 0x000fe2000f8e0066 */
[----:B------:R2:W-:Y:S03]  /*1680*/  @!P0 LDGSTS.E.BYPASS.LTC128B.128 [R101+0xf100], [R4.64], !P3 ;  /* 0x0f10000004658fae */ /* 0x0005e6000d901d4c */
[----:B------:R-:W-:Y:S01]  /*1690*/  IMAD.SHL.U32 R10, R23, 0x8, RZ ;  /* 0x00000008170a7824 */ /* 0x000fe200078e00ff */
[----:B------:R-:W-:Y:S01]  /*16a0*/  IADD3 R0, R3, UR18, RZ ;  /* 0x0000001203007c10 */ /* 0x000fe2000fffe0ff */
[----:B------:R-:W0:Y:S01]  /*16b0*/  LDGDEPBAR ;  /* 0x00000000000079af */ /* 0x000e220000000000 */
[----:B------:R-:W-:-:S02]  /*16c0*/  UIMAD.WIDE.U32 UR18, UR7, UR4, URZ ;  /* 0x00000004071272a5 */ /* 0x000fc4000f8e003f */
[----:B------:R-:W-:-:S04]  /*16d0*/  UIMAD UR4, UR6, UR4, URZ ;  /* 0x00000004060472a4 */ /* 0x000fc8000f8e023f */
[----:B------:R-:W-:-:S03]  /*16e0*/  UIMAD UR4, UR7, UR5, UR4 ;  /* 0x00000005070472a4 */ /* 0x000fc6000f8e0204 */
[----:B------:R-:W-:Y:S02]  /*16f0*/  UMOV UR5, 0xffffffc0 ;  /* 0xffffffc000057882 */ /* 0x000fe40000000000 */
[----:B------:R-:W-:Y:S01]  /*1700*/  UIADD3 UR4, UR19, UR4, URZ ;  /* 0x0000000413047290 */ /* 0x000fe2000fffe03f */
[----:B-1----:R-:W-:-:S05]  /*1710*/  @P2 LEA R6, P3, R2, c[0x0][0x1c8], 0x1 ;  /* 0x0000720002062a11 */ /* 0x002fca00078608ff */
[----:B------:R-:W-:Y:S01]  /*1720*/  IMAD.U32 R13, RZ, RZ, UR4 ;  /* 0x00000004ff0d7e24 */ /* 0x000fe2000f8e00ff */
[----:B------:R-:W-:Y:S01]  /*1730*/  ULDC UR4, c[0x0][0x1d0] ;  /* 0x0000740000047ab9 */ /* 0x000fe20000000800 */
[----:B--2---:R-:W-:Y:S01]  /*1740*/  IMAD.SHL.U32 R4, R25, 0x40, RZ ;  /* 0x0000004019047824 */ /* 0x004fe200078e00ff */
[C---:B------:R-:W-:Y:S01]  /*1750*/  @P1 IADD3 R5, P0, R2.reuse, UR10, RZ ;  /* 0x0000000a02051c10 */ /* 0x040fe2000ff1e0ff */
[----:B------:R-:W-:Y:S01]  /*1760*/  UIMAD UR4, UR7, UR5, UR4 ;  /* 0x00000005070472a4 */ /* 0x000fe2000f8e0204 */
[----:B------:R-:W-:Y:S02]  /*1770*/  @P2 LEA.HI.X R7, R2, c[0x0][0x1cc], R0, 0x1, P3 ;  /* 0x0000730002072a11 */ /* 0x000fe400018f0c00 */
[----:B------:R-:W-:Y:S02]  /*1780*/  LOP3.LUT R3, R4, 0x1c0, RZ, 0xc0, !PT ;  /* 0x000001c004037812 */ /* 0x000fe400078ec0ff */
[----:B------:R-:W-:Y:S01]  /*1790*/  @P1 IADD3.X R2, R0, UR9, RZ, P0, !PT ;  /* 0x0000000900021c10 */ /* 0x000fe200087fe4ff */
[----:B------:R-:W-:Y:S01]  /*17a0*/  IMAD R0, R26, c[0x0][0x208], RZ ;  /* 0x000082001a007a24 */ /* 0x000fe200078e02ff */
[----:B------:R-:W-:Y:S01]  /*17b0*/  LOP3.LUT R10, R3, 0x8, R10, 0xf8, !PT ;  /* 0x00000008030a7812 */ /* 0x000fe200078ef80a */
[----:B------:R1:W-:Y:S01]  /*17c0*/  @P2 LDGSTS.E.BYPASS.LTC128B.128 [R101+0x10100], [R6.64], !P6 ;  /* 0x1010000006652fae */ /* 0x0003e2000f101d4c */
[----:B------:R-:W-:Y:S01]  /*17d0*/  SHF.R.U32.HI R3, RZ, 0x3, R3 ;  /* 0x00000003ff037819 */ /* 0x000fe20000011603 */
[----:B------:R-:W-:Y:S01]  /*17e0*/  IMAD R0, R23, c[0x0][0x20c], R0 ;  /* 0x0000830017007a24 */ /* 0x000fe200078e0200 */
[----:B------:R-:W-:Y:S01]  /*17f0*/  ISETP.GE.AND P3, PT, R11, c[0x0][0x1d4], PT ;  /* 0x000075000b007a0c */ /* 0x000fe20003f66270 */
[----:B------:R1:W-:Y:S01]  /*1800*/  @P2 LDGSTS.E.BYPASS.LTC128B.128 [R101+0x12100], [R6.64+0x80], !P5 ;  /* 0x1210008006652fae */ /* 0x0003e2000e901d4c */
[----:B------:R-:W-:Y:S01]  /*1810*/  LOP3.LUT R3, R10, R3, RZ, 0x3c, !PT ;  /* 0x000000030a037212 */ /* 0x000fe200078e3cff */
[----:B------:R-:W-:Y:S01]  /*1820*/  IMAD.IADD R9, R9, 0x1, R0 ;  /* 0x0000000109097824 */ /* 0x000fe200078e0200 */
[----:B------:R-:W-:Y:S01]  /*1830*/  LOP3.LUT R10, R18, 0xfffffff0, RZ, 0xc0, !PT ;  /* 0xfffffff0120a7812 */ /* 0x000fe200078ec0ff */
[----:B------:R1:W-:Y:S01]  /*1840*/  @P2 LDGSTS.E.BYPASS.LTC128B.128 [R101+0x14100], [R6.64+0x100], !P4 ;  /* 0x1410010006652fae */ /* 0x0003e2000e101d4c */
[----:B------:R-:W-:Y:S01]  /*1850*/  @P1 LEA R4, P0, R5, c[0x0][0x1c8], 0x1 ;  /* 0x0000720005041a11 */ /* 0x000fe200078008ff */
[----:B------:R-:W-:Y:S01]  /*1860*/  IMAD R0, R17, 0x200, R3 ;  /* 0x0000020011007824 */ /* 0x000fe200078e0203 */
[----:B------:R-:W-:Y:S01]  /*1870*/  SEL R11, RZ, 0x2, P5 ;  /* 0x00000002ff0b7807 */ /* 0x000fe20002800000 */
[----:B------:R-:W-:Y:S01]  /*1880*/  IMAD.IADD R10, R164, 0x1, -R10 ;  /* 0x00000001a40a7824 */ /* 0x000fe200078e0a0a */
[----:B------:R-:W-:Y:S01]  /*1890*/  @P1 LEA.HI.X R5, R5, c[0x0][0x1cc], R2, 0x1, P0 ;  /* 0x0000730005051a11 */ /* 0x000fe200000f0c02 */
[----:B------:R-:W-:Y:S01]  /*18a0*/  IMAD.SHL.U32 R236, R0, 0x2, RZ ;  /* 0x0000000200ec7824 */ /* 0x000fe200078e00ff */
[----:B------:R-:W-:Y:S01]  /*18b0*/  MOV R2, UR11 ;  /* 0x0000000b00027c02 */ /* 0x000fe20008000f00 */
[----:B------:R1:W-:Y:S01]  /*18c0*/  @P2 LDGSTS.E.BYPASS.LTC128B.128 [R101+0x16100], [R6.64+0x180], !P3 ;  /* 0x1610018006652fae */ /* 0x0003e2000d901d4c */
[----:B------:R-:W-:-:S02]  /*18d0*/  SHF.R.S32.HI R16, RZ, 0x1f, R10 ;  /* 0x0000001fff107819 */ /* 0x000fc4000001140a */
[----:B------:R-:W-:Y:S01]  /*18e0*/  LOP3.LUT P0, RZ, R25, 0x2, RZ, 0xc0, !PT ;  /* 0x0000000219ff7812 */ /* 0x000fe2000780c0ff */
[----:B------:R-:W-:Y:S01]  /*18f0*/  IMAD.WIDE.U32 R2, R2, c[0x0][0x210], R8 ;  /* 0x0000840002027a25 */ /* 0x000fe200078e0008 */
[----:B------:R-:W-:Y:S01]  /*1900*/  LEA.HI R16, R16, R10, RZ, 0x3 ;  /* 0x0000000a10107211 */ /* 0x000fe200078f18ff */
[----:B------:R2:W-:Y:S01]  /*1910*/  @P1 LDGSTS.E.BYPASS.LTC128B.128 [R101+0x11100], [R4.64], !P6 ;  /* 0x1110000004651fae */ /* 0x0005e2000f101d4c */
[----:B------:R-:W-:Y:S02]  /*1920*/  IADD3 R8, R236, 0x10100, RZ ;  /* 0x00010100ec087810 */ /* 0x000fe40007ffe0ff */
[----:B------:R-:W-:Y:S01]  /*1930*/  LOP3.LUT R0, R16, 0xfffffff8, RZ, 0xc0, !PT ;  /* 0xfffffff810007812 */ /* 0x000fe200078ec0ff */
[----:B------:R2:W-:Y:S01]  /*1940*/  @P1 LDGSTS.E.BYPASS.LTC128B.128 [R101+0x13100], [R4.64+0x80], !P5 ;  /* 0x1310008004651fae */ /* 0x0005e2000e901d4c */
[----:B------:R-:W-:Y:S02]  /*1950*/  IADD3 R3, R3, UR17, RZ ;  /* 0x0000001103037c10 */ /* 0x000fe4000fffe0ff */
[----:B------:R-:W-:Y:S01]  /*1960*/  IADD3 R10, R10, -R0, RZ ;  /* 0x800000000a0a7210 */ /* 0x000fe20007ffe0ff */
[----:B------:R-:W-:Y:S01]  /*1970*/  IMAD R0, R15, c[0x0][0x218], RZ ;  /* 0x000086000f007a24 */ /* 0x000fe200078e02ff */
[----:B------:R2:W-:Y:S01]  /*1980*/  @P1 LDGSTS.E.BYPASS.LTC128B.128 [R101+0x15100], [R4.64+0x100], !P4 ;  /* 0x1510010004651fae */ /* 0x0005e2000e101d4c */
[----:B------:R-:W-:Y:S01]  /*1990*/  IMAD.WIDE.U32 R20, R14, c[0x0][0x218], R2 ;  /* 0x000086000e147a25 */ /* 0x000fe200078e0002 */
[----:B------:R-:W-:-:S02]  /*19a0*/  IADD3 R243, R236, 0x10120, RZ ;  /* 0x00010120ecf37810 */ /* 0x000fc40007ffe0ff */
[----:B------:R2:W-:Y:S01]  /*19b0*/  @P1 LDGSTS.E.BYPASS.LTC128B.128 [R101+0x17100], [R4.64+0x180], !P3 ;  /* 0x1710018004651fae */ /* 0x0005e2000d901d4c */
[----:B------:R-:W-:Y:S01]  /*19c0*/  IMAD R15, R14, c[0x0][0x21c], R0 ;  /* 0x000087000e0f7a24 */ /* 0x000fe200078e0200 */
[----:B------:R-:W-:Y:S01]  /*19d0*/  @P0 IADD3 R243, R8, -0x20, RZ ;  /* 0xffffffe008f30810 */ /* 0x000fe20007ffe0ff */
[----:B------:R-:W-:Y:S01]  /*19e0*/  IMAD.SHL.U32 R0, R10, 0x40, RZ ;  /* 0x000000400a007824 */ /* 0x000fe200078e00ff */
[----:B------:R-:W0:Y:S01]  /*19f0*/  LDGDEPBAR ;  /* 0x00000000000079af */ /* 0x000e220000000000 */
[----:B------:R-:W-:Y:S01]  /*1a00*/  IMAD.U32 R3, RZ, RZ, UR19 ;  /* 0x00000013ff037e24 */ /* 0x000fe2000f8e00ff */
[----:B------:R-:W-:Y:S01]  /*1a10*/  SHF.L.U32 R3, R17, 0x3, RZ ;  /* 0x0000000311037819 */ /* 0x000fe200000006ff */
[----:B------:R-:W-:Y:S01]  /*1a20*/  IMAD.U32 R2, RZ, RZ, UR18 ;  /* 0x00000012ff027e24 */ /* 0x000fe2000f8e00ff */
[----:B------:R-:W-:Y:S01]  /*1a30*/  LOP3.LUT R0, R0, 0x1c0, RZ, 0xc0, !PT ;  /* 0x000001c000007812 */ /* 0x000fe200078ec0ff */
[----:B------:R-:W-:Y:S01]  /*1a40*/  IMAD.IADD R19, R21, 0x1, R15 ;  /* 0x0000000115137824 */ /* 0x000fe200078e020f */
[----:B------:R-:W-:Y:S01]  /*1a50*/  SEL R9, RZ, 0x4, P4 ;  /* 0x00000004ff097807 */ /* 0x000fe20002000000 */
[----:B------:R-:W-:Y:S01]  /*1a60*/  STL.64 [R1+0x60], R20 ;  /* 0x0000601401007387 */ /* 0x000fe20000100a00 */
[----:B------:R-:W-:-:S02]  /*1a70*/  LOP3.LUT R8, R0, 0x8, R3, 0xf8, !PT ;  /* 0x0000000800087812 */ /* 0x000fc400078ef803 */
[----:B------:R-:W-:Y:S01]  /*1a80*/  SHF.R.U32.HI R3, RZ, 0x3, R0 ;  /* 0x00000003ff037819 */ /* 0x000fe20000011600 */
[----:B------:R-:W-:Y:S01]  /*1a90*/  STL [R1+0x54], R19 ;  /* 0x0000541301007387 */ /* 0x000fe20000100800 */
[----:B------:R-:W-:Y:S02]  /*1aa0*/  LEA R0, P0, R2, R20, 0x6 ;  /* 0x0000001402007211 */ /* 0x000fe400078030ff */
[----:B------:R-:W-:Y:S02]  /*1ab0*/  LOP3.LUT R3, R8, R3, RZ, 0x3c, !PT ;  /* 0x0000000308037212 */ /* 0x000fe400078e3cff */
[----:B------:R-:W-:Y:S02]  /*1ac0*/  LEA.HI.X R2, R2, R19, R13, 0x6, P0 ;  /* 0x0000001302027211 */ /* 0x000fe400000f340d */
[----:B-1----:R-:W-:Y:S02]  /*1ad0*/  LEA R6, P1, R0, c[0x0][0x1f8], 0x1 ;  /* 0x00007e0000067a11 */ /* 0x002fe400078208ff */
[----:B------:R-:W-:-:S02]  /*1ae0*/  IADD3 R9, R9, R11, R12 ;  /* 0x0000000b09097210 */ /* 0x000fc40007ffe00c */
[----:B------:R-:W-:Y:S01]  /*1af0*/  LEA.HI.X R7, R0, c[0x0][0x1fc], R2, 0x1, P1 ;  /* 0x00007f0000077a11 */ /* 0x000fe200008f0c02 */
[----:B--2---:R-:W-:Y:S01]  /*1b00*/  IMAD.SHL.U32 R4, R16, 0x40, RZ ;  /* 0x0000004010047824 */ /* 0x004fe200078e00ff */
[----:B------:R-:W-:Y:S01]  /*1b10*/  SHF.L.U32 R0, R92, 0x5, RZ ;  /* 0x000000055c007819 */ /* 0x000fe200000006ff */
[----:B------:R-:W-:Y:S01]  /*1b20*/  IMAD.MOV.U32 R5, RZ, RZ, c[0x0][0x20c] ;  /* 0x00008300ff057624 */ /* 0x000fe200078e00ff */
[----:B------:R-:W-:Y:S01]  /*1b30*/  SEL R2, RZ, 0x8, P3 ;  /* 0x00000008ff027807 */ /* 0x000fe20001800000 */
[----:B------:R-:W-:-:S04]  /*1b40*/  DEPBAR.LE SB0, 0x1 ;  /* 0x000080400000791a */ /* 0x000fc80000000000 */
[----:B------:R-:W-:Y:S01]  /*1b50*/  LOP3.LUT R4, R3, 0xfffffe00, R4, 0xf8, !PT ;  /* 0xfffffe0003047812 */ /* 0x000fe200078ef804 */
[----:B------:R-:W-:Y:S01]  /*1b60*/  IMAD.MOV.U32 R3, RZ, RZ, c[0x0][0x208] ;  /* 0x00008200ff037624 */ /* 0x000fe200078e00ff */
[----:B------:R-:W-:Y:S01]  /*1b70*/  LOP3.LUT R0, R0, 0x7ffffc00, RZ, 0xc0, !PT ;  /* 0x7ffffc0000007812 */ /* 0x000fe200078ec0ff */
[----:B------:R-:W-:Y:S01]  /*1b80*/  BAR.SYNC.DEFER_BLOCKING 0x0 ;  /* 0x0000000000007b1d */ /* 0x000fe20000010000 */
[----:B------:R-:W-:Y:S01]  /*1b90*/  LOP3.LUT P0, RZ, R10, 0x4, RZ, 0xc0, !PT ;  /* 0x000000040aff7812 */ /* 0x000fe2000780c0ff */
[C---:B------:R-:W-:Y:S01]  /*1ba0*/  IMAD.SHL.U32 R237, R4.reuse, 0x2, RZ ;  /* 0x0000000204ed7824 */ /* 0x040fe200078e00ff */
[----:B------:R-:W-:Y:S01]  /*1bb0*/  LEA R8, P1, R3, R6, 0x6 ;  /* 0x0000000603087211 */ /* 0x000fe200078230ff */
[----:B------:R-:W-:Y:S01]  /*1bc0*/  IMAD.IADD R220, R4, 0x1, R0 ;  /* 0x0000000104dc7824 */ /* 0x000fe200078e0200 */
[----:B------:R-:W-:Y:S01]  /*1bd0*/  LOP3.LUT P2, RZ, R10, 0x2, RZ, 0xc0, !PT ;  /* 0x000000020aff7812 */ /* 0x000fe2000784c0ff */
[----:B------:R-:W-:Y:S01]  /*1be0*/  IMAD.IADD R10, R9, 0x1, R2 ;  /* 0x00000001090a7824 */ /* 0x000fe200078e0202 */
[----:B------:R-:W-:Y:S01]  /*1bf0*/  LEA.HI.X R9, R3, R7, R5, 0x6, P1 ;  /* 0x0000000703097211 */ /* 0x000fe200008f3405 */
[----:B------:R-:W-:Y:S01]  /*1c00*/  IMAD.MOV.U32 R5, RZ, RZ, 0x10 ;  /* 0x00000010ff057424 */ /* 0x000fe200078e00ff */
[C---:B------:R-:W-:Y:S01]  /*1c10*/  LEA R228, R220.reuse, 0x100, 0x1 ;  /* 0x00000100dce47811 */ /* 0x040fe200078e08ff */
[----:B------:R-:W-:Y:S01]  /*1c20*/  IMAD.MOV.U32 R0, RZ, RZ, 0x20 ;  /* 0x00000020ff007424 */ /* 0x000fe200078e00ff */
[----:B------:R-:W-:Y:S01]  /*1c30*/  IADD3 R3, -R23, UR4, RZ ;  /* 0x0000000417037c10 */ /* 0x000fe2000fffe1ff */
[----:B------:R-:W-:Y:S01]  /*1c40*/  IMAD.SHL.U32 R220, R220, 0x2, RZ ;  /* 0x00000002dcdc7824 */ /* 0x000fe200078e00ff */
[----:B------:R-:W-:Y:S01]  /*1c50*/  SEL R5, R5, 0xfffffff0, !P2 ;  /* 0xfffffff005057807 */ /* 0x000fe20005000000 */
[----:B------:R-:W-:Y:S01]  /*1c60*/  IMAD.MOV.U32 R2, RZ, RZ, -0x40 ;  /* 0xffffffc0ff027424 */ /* 0x000fe200078e00ff */
[----:B------:R-:W-:-:S02]  /*1c70*/  SEL R0, R0, 0xffffffe0, !P0 ;  /* 0xffffffe000007807 */ /* 0x000fc40004000000 */
[C---:B------:R-:W-:Y:S01]  /*1c80*/  LEA R224, R5.reuse, R228, 0x1 ;  /* 0x000000e405e07211 */ /* 0x040fe200078e08ff */
[----:B------:R-:W-:Y:S01]  /*1c90*/  IMAD R238, R5, 0x2, R237 ;  /* 0x0000000205ee7824 */ /* 0x000fe200078e02ed */
[----:B------:R-:W-:Y:S01]  /*1ca0*/  LOP3.LUT P2, RZ, R10, 0x2, RZ, 0xc0, !PT ;  /* 0x000000020aff7812 */ /* 0x000fe2000784c0ff */
[C---:B------:R-:W-:Y:S01]  /*1cb0*/  IMAD R228, R0.reuse, 0x2, R228 ;  /* 0x0000000200e47824 */ /* 0x040fe200078e02e4 */
[C---:B------:R-:W-:Y:S01]  /*1cc0*/  ISETP.LT.OR P1, PT, R3.reuse, 0x1, P6 ;  /* 0x000000010300780c */ /* 0x040fe20003721670 */
[C---:B------:R-:W-:Y:S01]  /*1cd0*/  IMAD R232, R0.reuse, 0x2, R224 ;  /* 0x0000000200e87824 */ /* 0x040fe200078e02e0 */
[C---:B------:R-:W-:Y:S01]  /*1ce0*/  ISETP.LT.OR P0, PT, R3.reuse, 0x1, !P2 ;  /* 0x000000010300780c */ /* 0x040fe20005701670 */
[----:B------:R-:W1:Y:S01]  /*1cf0*/  LDSM.16.M88.4 R168, [R220+0x100] ;  /* 0x00010000dca8783b */ /* 0x000e620000000200 */
[----:B------:R-:W-:Y:S01]  /*1d00*/  P2R R11, PR, RZ, 0x20 ;  /* 0x00000020ff0b7803 */ /* 0x000fe20000000000 */
[C---:B------:R-:W-:Y:S01]  /*1d10*/  IMAD R240, R0.reuse, 0x2, R238 ;  /* 0x0000000200f07824 */ /* 0x040fe200078e02ee */
[----:B------:R-:W-:Y:S01]  /*1d20*/  ISETP.LT.OR P2, PT, R3, 0x21, !P2 ;  /* 0x000000210300780c */ /* 0x000fe20005741670 */
[----:B------:R-:W-:Y:S01]  /*1d30*/  LDSM.16.M88.4 R188, [R220+0x4100] ;  /* 0x00410000dcbc783b */ /* 0x000fe20000000200 */
[----:B------:R-:W-:-:S03]  /*1d40*/  LEA R241, R0, R237, 0x1 ;  /* 0x000000ed00f17211 */ /* 0x000fc600078e08ff */
[----:B------:R-:W-:Y:S04]  /*1d50*/  LDSM.16.M88.4 R204, [R220+0x8100] ;  /* 0x00810000dccc783b */ /* 0x000fe80000000200 */
[----:B------:R-:W-:Y:S04]  /*1d60*/  LDSM.16.M88.4 R172, [R224] ;  /* 0x00000000e0ac783b */ /* 0x000fe80000000200 */
[----:B------:R-:W-:Y:S04]  /*1d70*/  LDSM.16.M88.4 R192, [R224+0x4000] ;  /* 0x00400000e0c0783b */ /* 0x000fe80000000200 */
[----:B------:R-:W-:Y:S04]  /*1d80*/  LDSM.16.M88.4 R208, [R224+0x8000] ;  /* 0x00800000e0d0783b */ /* 0x000fe80000000200 */
[----:B------:R-:W-:Y:S04]  /*1d90*/  LDSM.16.M88.4 R180, [R228] ;  /* 0x00000000e4b4783b */ /* 0x000fe80000000200 */
[----:B------:R-:W-:Y:S04]  /*1da0*/  LDSM.16.M88.4 R196, [R228+0x4000] ;  /* 0x00400000e4c4783b */ /* 0x000fe80000000200 */
[----:B------:R-:W-:Y:S04]  /*1db0*/  LDSM.16.M88.4 R212, [R228+0x8000] ;  /* 0x00800000e4d4783b */ /* 0x000fe80000000200 */
[----:B------:R-:W-:Y:S04]  /*1dc0*/  LDSM.16.M88.4 R184, [R232] ;  /* 0x00000000e8b8783b */ /* 0x000fe80000000200 */
[----:B------:R-:W-:Y:S04]  /*1dd0*/  LDSM.16.M88.4 R200, [R232+0x4000] ;  /* 0x00400000e8c8783b */ /* 0x000fe80000000200 */
[----:B------:R-:W-:Y:S04]  /*1de0*/  LDSM.16.M88.4 R216, [R232+0x8000] ;  /* 0x00800000e8d8783b */ /* 0x000fe80000000200 */
[----:B------:R-:W-:Y:S04]  /*1df0*/  LDSM.16.M88.4 R220, [R220+0xc100] ;  /* 0x00c10000dcdc783b */ /* 0x000fe80000000200 */
[----:B------:R-:W-:Y:S04]  /*1e00*/  LDSM.16.M88.4 R224, [R224+0xc000] ;  /* 0x00c00000e0e0783b */ /* 0x000fe80000000200 */
[----:B------:R-:W-:Y:S04]  /*1e10*/  LDSM.16.M88.4 R228, [R228+0xc000] ;  /* 0x00c00000e4e4783b */ /* 0x000fe80000000200 */
[----:B------:R-:W-:Y:S04]  /*1e20*/  LDSM.16.M88.4 R232, [R232+0xc000] ;  /* 0x00c00000e8e8783b */ /* 0x000fe80000000200 */
[----:B------:R-:W-:Y:S06]  /*1e30*/  BAR.SYNC.DEFER_BLOCKING 0x0 ;  /* 0x0000000000007b1d */ /* 0x000fec0000010000 */
[----:B-1----:R-:W-:Y:S04]  /*1e40*/  STL [R1+0x74], R170 ;  /* 0x000074aa01007387 */ /* 0x002fe80000100800 */
[----:B------:R-:W-:Y:S01]  /*1e50*/  STL [R1+0x70], R171 ;  /* 0x000070ab01007387 */ /* 0x000fe20000100800 */
[----:B------:R-:W-:-:S04]  /*1e60*/  DEPBAR.LE SB0, 0x0 ;  /* 0x000080000000791a */ /* 0x000fc80000000000 */
[----:B------:R-:W-:Y:S06]  /*1e70*/  BAR.SYNC.DEFER_BLOCKING 0x0 ;  /* 0x0000000000007b1d */ /* 0x000fec0000010000 */
[----:B------:R-:W1:Y:S04]  /*1e80*/  LDSM.16.M88.4 R16, [R236+0x10100] ;  /* 0x01010000ec10783b */ /* 0x000e680000000200 */
[----:B------:R-:W2:Y:S04]  /*1e90*/  LDSM.16.M88.4 R32, [R236+0x10900] ;  /* 0x01090000ec20783b */ /* 0x000ea80000000200 */
[----:B------:R-:W-:Y:S04]  /*1ea0*/  LDSM.16.M88.4 R36, [R236+0x11100] ;  /* 0x01110000ec24783b */ /* 0x000fe80000000200 */
[----:B------:R-:W3:Y:S04]  /*1eb0*/  LDSM.16.M88.4 R40, [R236+0x11900] ;  /* 0x01190000ec28783b */ /* 0x000ee80000000200 */
[----:B------:R-:W4:Y:S04]  /*1ec0*/  LDSM.16.M88.4 R28, [R243] ;  /* 0x00000000f31c783b */ /* 0x000f280000000200 */
[----:B------:R-:W4:Y:S04]  /*1ed0*/  LDSM.16.M88.4 R48, [R243+0x800] ;  /* 0x00080000f330783b */ /* 0x000f280000000200 */
[----:B------:R-:W4:Y:S04]  /*1ee0*/  LDSM.16.M88.4 R60, [R243+0x1000] ;  /* 0x00100000f33c783b */ /* 0x000f280000000200 */
[----:B------:R-:W4:Y:S04]  /*1ef0*/  LDSM.16.M88.4 R72, [R243+0x1800] ;  /* 0x00180000f348783b */ /* 0x000f280000000200 */
[----:B------:R-:W-:Y:S01]  /*1f00*/  @!PT LDS RZ, [RZ] ;  /* 0x00000000fffff984 */ /* 0x000fe20000000800 */
[----:B------:R-:W-:Y:S01]  /*1f10*/  @!PT LDS RZ, [RZ] ;  /* 0x00000000fffff984 */ /* 0x000fe20000000800 */
[----:B------:R-:W-:Y:S01]  /*1f20*/  @!PT LDS RZ, [RZ] ;  /* 0x00000000fffff984 */ /* 0x000fe20000000800 */
[----:B------:R4:W-:Y:S01]  /*1f30*/  LDGSTS.E.BYPASS.LTC128B.128 [R101+0x100], [R6.64], !P1 ;  /* 0x0010000006657fae */ /* 0x0009e2000c901d4c */
[----:B------:R-:W-:-:S03]  /*1f40*/  LOP3.LUT P1, RZ, R10, 0x4, RZ, 0xc0, !PT ;  /* 0x000000040aff7812 */ /* 0x000fc6000782c0ff */
[----:B------:R4:W-:Y:S01]  /*1f50*/  LDGSTS.E.BYPASS.LTC128B.128 [R101+0x2100], [R6.64+0x80], !P0 ;  /* 0x0210008006657fae */ /* 0x0009e2000c101d4c */
[C---:B------:R-:W-:Y:S02]  /*1f60*/  ISETP.LT.OR P0, PT, R3.reuse, 0x1, !P1 ;  /* 0x000000010300780c */ /* 0x040fe40004f01670 */
[----:B------:R-:W-:Y:S01]  /*1f70*/  ISETP.LT.OR P1, PT, R3, 0x21, !P1 ;  /* 0x000000210300780c */ /* 0x000fe20004f21670 */
[C---:B-1----:R-:W-:Y:S08]  /*1f80*/  HMMA.16816.F32 R12, R168.reuse, R16, RZ ;  /* 0x00000010a80c723c */ /* 0x042ff000000018ff */
[----:B--2---:R-:W-:Y:S02]  /*1f90*/  HMMA.16816.F32 R20, R168, R32, RZ ;  /* 0x00000020a814723c */ /* 0x004fe400000018ff */
[----:B------:R1:W-:Y:S01]  /*1fa0*/  LDGSTS.E.BYPASS.LTC128B.128 [R101+0x4100], [R6.64+0x100], !P0 ;  /* 0x0410010006657fae */ /* 0x0003e2000c101d4c */
[----:B------:R-:W-:-:S04]  /*1fb0*/  LOP3.LUT P0, RZ, R25, 0x4, RZ, 0xc0, !PT ;  /* 0x0000000419ff7812 */ /* 0x000fc8000780c0ff */
[----:B------:R-:W-:Y:S01]  /*1fc0*/  SEL R2, R2, 0x40, P0 ;  /* 0x0000004002027807 */ /* 0x000fe20000000000 */
[----:B---3--:R-:W-:Y:S01]  /*1fd0*/  HMMA.16816.F32 R24, R168, R40, RZ ;  /* 0x00000028a818723c */ /* 0x008fe200000018ff */
[----:B------:R-:W-:Y:S02]  /*1fe0*/  LOP3.LUT P0, RZ, R10, 0x8, RZ, 0xc0, !PT ;  /* 0x000000080aff7812 */ /* 0x000fe4000780c0ff */
[----:B------:R-:W-:Y:S01]  /*1ff0*/  IADD3 R242, R236, R2, RZ ;  /* 0x00000002ecf27210 */ /* 0x000fe20007ffe0ff */
[----:B------:R-:W-:Y:S01]  /*2000*/  IMAD.IADD R239, R2, 0x1, R243 ;  /* 0x0000000102ef7824 */ /* 0x000fe200078e02f3 */
[C---:B------:R-:W-:Y:S02]  /*2010*/  ISETP.LT.OR P5, PT, R3.reuse, 0x1, !P0 ;  /* 0x000000010300780c */ /* 0x040fe400047a1670 */
[----:B------:R-:W-:Y:S01]  /*2020*/  ISETP.LT.OR P0, PT, R3, 0x21, !P0 ;  /* 0x000000210300780c */ /* 0x000fe20004701670 */
[----:B----4-:R-:W-:Y:S01]  /*2030*/  HMMA.16816.F32 R64, R172, R28, R12 ;  /* 0x0000001cac40723c */ /* 0x010fe2000000180c */
[----:B------:R-:W-:-:S05]  /*2040*/  LOP3.LUT R2, R92, 0xffffffe0, RZ, 0xc0, !PT ;  /* 0xffffffe05c027812 */ /* 0x000fca00078ec0ff */
[----:B------:R-:W-:Y:S02]  /*2050*/  IMAD.IADD R2, R164, 0x1, -R2 ;  /* 0x00000001a4027824 */ /* 0x000fe400078e0a02 */
[----:B------:R-:W-:Y:S02]  /*2060*/  HMMA.16816.F32 R12, R168, R18, RZ ;  /* 0x00000012a80c723c */ /* 0x000fe400000018ff */
[----:B------:R1:W-:Y:S01]  /*2070*/  LDGSTS.E.BYPASS.LTC128B.128 [R101+0x6100], [R6.64+0x180], !P5 ;  /* 0x0610018006657fae */ /* 0x0003e2000e901d4c */
[----:B------:R-:W-:Y:S02]  /*2080*/  ISETP.LT.OR P5, PT, R3, 0x21, P6 ;  /* 0x000000210300780c */ /* 0x000fe400037a1670 */
[----:B------:R-:W-:-:S03]  /*2090*/  SHF.R.S32.HI R3, RZ, 0x1f, R2 ;  /* 0x0000001fff037819 */ /* 0x000fc60000011402 */
[----:B------:R-:W-:Y:S01]  /*20a0*/  HMMA.16816.F32 R16, R168, R34, RZ ;  /* 0x00000022a810723c */ /* 0x000fe200000018ff */
[----:B------:R-:W-:-:S04]  /*20b0*/  LEA.HI R3, R3, R2, RZ, 0x2 ;  /* 0x0000000203037211 */ /* 0x000fc800078f10ff */
[----:B------:R-:W-:-:S03]  /*20c0*/  LOP3.LUT R3, R3, 0x7ffffffc, RZ, 0xc0, !PT ;  /* 0x7ffffffc03037812 */ /* 0x000fc600078ec0ff */
[----:B------:R2:W-:Y:S01]  /*20d0*/  LDGSTS.E.BYPASS.LTC128B.128 [R101+0x1100], [R8.64], !P5 ;  /* 0x0110000008657fae */ /* 0x0005e2000e901d4c */
[----:B------:R-:W-:Y:S01]  /*20e0*/  ISETP.NE.AND P5, PT, R11, RZ, PT ;  /* 0x000000ff0b00720c */ /* 0x000fe20003fa5270 */
[C---:B------:R-:W-:Y:S01]  /*20f0*/  HMMA.16816.F32 R32, R172.reuse, R48, R20 ;  /* 0x00000030ac20723c */ /* 0x040fe20000001814 */
[----:B------:R-:W-:Y:S01]  /*2100*/  IMAD.IADD R3, R2, 0x1, -R3 ;  /* 0x0000000102037824 */ /* 0x000fe200078e0a03 */
[----:B------:R2:W-:Y:S01]  /*2110*/  LDGSTS.E.BYPASS.LTC128B.128 [R101+0x3100], [R8.64+0x80], !P2 ;  /* 0x0310008008657fae */ /* 0x0005e2000d101d4c */
[----:B------:R-:W-:Y:S01]  /*2120*/  IMAD.U32 R2, RZ, RZ, UR4 ;  /* 0x00000004ff027e24 */ /* 0x000fe2000f8e00ff */
[----:B------:R-:W-:Y:S02]  /*2130*/  @UP0 USHF.R.S32.HI UR4, URZ, 0x1f, UR14 ;  /* 0x0000001f3f040899 */ /* 0x000fe4000801140e */
[----:B------:R2:W-:Y:S01]  /*2140*/  LDGSTS.E.BYPASS.LTC128B.128 [R101+0x5100], [R8.64+0x100], !P1 ;  /* 0x0510010008657fae */ /* 0x0005e2000c901d4c */
[----:B------:R-:W-:Y:S01]  /*2150*/  IMAD R2, R3, -0x2, R2 ;  /* 0xfffffffe03027824 */ /* 0x000fe200078e0202 */
[----:B------:R-:W-:Y:S01]  /*2160*/  HMMA.16816.F32 R56, R172, R30, R12 ;  /* 0x0000001eac38723c */ /* 0x000fe2000000180c */
[----:B------:R-:W-:Y:S01]  /*2170*/  @UP0 UIMAD UR4, UR4, UR16, UR15 ;  /* 0x00000010040402a4 */ /* 0x000fe2000f8e020f */
[----:B------:R2:W-:Y:S02]  /*2180*/  LDGSTS.E.BYPASS.LTC128B.128 [R101+0x7100], [R8.64+0x180], !P0 ;  /* 0x0710018008657fae */ /* 0x0005e4000c101d4c */
[----:B------:R-:W-:-:S02]  /*2190*/  ISETP.GT.AND P0, PT, R2, RZ, PT ;  /* 0x000000ff0200720c */ /* 0x000fc40003f04270 */
[----:B------:R-:W3:Y:S01]  /*21a0*/  LDSM.16.M88.4 R52, [R242+0x10100] ;  /* 0x01010000f234783b */ /* 0x000ee20000000200 */
[C---:B------:R-:W-:Y:S01]  /*21b0*/  ISETP.GT.AND P2, PT, R2.reuse, 0x1, PT ;  /* 0x000000010200780c */ /* 0x040fe20003f44270 */
[C---:B------:R-:W-:Y:S01]  /*21c0*/  HMMA.16816.F32 R12, R168.reuse, R38, RZ ;  /* 0x00000026a80c723c */ /* 0x040fe200000018ff */
[----:B------:R-:W-:Y:S01]  /*21d0*/  ISETP.GT.AND P1, PT, R2, 0x8, PT ;  /* 0x000000080200780c */ /* 0x000fe20003f24270 */
[----:B------:R-:W4:Y:S04]  /*21e0*/  LDSM.16.M88.4 R76, [R242+0x10900] ;  /* 0x01090000f24c783b */ /* 0x000f280000000200 */
[----:B------:R-:W1:Y:S02]  /*21f0*/  LDSM.16.M88.4 R44, [R242+0x11100] ;  /* 0x01110000f22c783b */ /* 0x000e640000000200 */
[----:B------:R-:W-:Y:S02]  /*2200*/  HMMA.16816.F32 R28, R168, R42, RZ ;  /* 0x0000002aa81c723c */ /* 0x000fe400000018ff */
[----:B------:R-:W1:Y:S04]  /*2210*/  LDSM.16.M88.4 R68, [R242+0x11900] ;  /* 0x01190000f244783b */ /* 0x000e680000000200 */
[----:B------:R-:W-:Y:S02]  /*2220*/  LDSM.16.M88.4 R80, [R239] ;  /* 0x00000000ef50783b */ /* 0x000fe40000000200 */
[----:B------:R-:W-:Y:S02]  /*2230*/  HMMA.16816.F32 R20, R172, R50, R16 ;  /* 0x00000032ac14723c */ /* 0x000fe40000001810 */
[----:B------:R-:W1:Y:S04]  /*2240*/  LDSM.16.M88.4 R48, [R239+0x800] ;  /* 0x00080000ef30783b */ /* 0x000e680000000200 */
[----:B------:R-:W-:Y:S02]  /*2250*/  LDSM.16.M88.4 R84, [R236+0x12100] ;  /* 0x01210000ec54783b */ /* 0x000fe40000000200 */
[----:B--2---:R-:W-:Y:S02]  /*2260*/  HMMA.16816.F32 R8, R168, R36, RZ ;  /* 0x00000024a808723c */ /* 0x004fe400000018ff */
[----:B------:R-:W-:Y:S04]  /*2270*/  LDSM.16.M88.4 R88, [R243+0x2800] ;  /* 0x00280000f358783b */ /* 0x000fe80000000200 */
[----:B------:R-:W0:Y:S02]  /*2280*/  LDGDEPBAR ;  /* 0x00000000000079af */ /* 0x000e240000000000 */
[C---:B------:R-:W-:Y:S08]  /*2290*/  HMMA.16816.F32 R12, R172.reuse, R62, R12 ;  /* 0x0000003eac0c723c */ /* 0x040ff0000000180c */
[C---:B------:R-:W-:Y:S08]  /*22a0*/  HMMA.16816.F32 R28, R172.reuse, R74, R28 ;  /* 0x0000004aac1c723c */ /* 0x040ff0000000181c */
[C---:B------:R-:W-:Y:S01]  /*22b0*/  HMMA.16816.F32 R16, R172.reuse, R60, R8 ;  /* 0x0000003cac10723c */ /* 0x040fe20000001808 */
[----:B------:R-:W-:Y:S07]  /*22c0*/  LDSM.16.M88.4 R60, [R236+0x13100] ;  /* 0x01310000ec3c783b */ /* 0x000fee0000000200 */
[----:B------:R-:W-:Y:S01]  /*22d0*/  HMMA.16816.F32 R8, R172, R72, R24 ;  /* 0x00000048ac08723c */ /* 0x000fe20000001818 */
[----:B------:R-:W-:Y:S07]  /*22e0*/  LDSM.16.M88.4 R72, [R239+0x1800] ;  /* 0x00180000ef48783b */ /* 0x000fee0000000200 */
[C---:B---3--:R-:W-:Y:S01]  /*22f0*/  HMMA.16816.F32 R40, R180.reuse, R52, R64 ;  /* 0x00000034b428723c */ /* 0x048fe20000001840 */
[----:B------:R-:W2:Y:S07]  /*2300*/  LDSM.16.M88.4 R64, [R239+0x1000] ;  /* 0x00100000ef40783b */ /* 0x000eae0000000200 */
[C---:B----4-:R-:W-:Y:S08]  /*2310*/  HMMA.16816.F32 R36, R180.reuse, R76, R32 ;  /* 0x0000004cb424723c */ /* 0x050ff00000001820 */
[C---:B------:R-:W-:Y:S01]  /*2320*/  HMMA.16816.F32 R32, R180.reuse, R78, R20 ;  /* 0x0000004eb420723c */ /* 0x040fe20000001814 */
[----:B------:R-:W3:Y:S07]  /*2330*/  LDSM.16.M88.4 R76, [R236+0x12900] ;  /* 0x01290000ec4c783b */ /* 0x000eee0000000200 */
[C---:B------:R-:W-:Y:S08]  /*2340*/  HMMA.16816.F32 R56, R180.reuse, R54, R56 ;  /* 0x00000036b438723c */ /* 0x040ff00000001838 */
[C---:B-1----:R-:W-:Y:S08]  /*2350*/  HMMA.16816.F32 R24, R180.reuse, R44, R16 ;  /* 0x0000002cb418723c */ /* 0x042ff00000001810 */
[C---:B------:R-:W-:Y:S08]  /*2360*/  HMMA.16816.F32 R20, R180.reuse, R46, R12 ;  /* 0x0000002eb414723c */ /* 0x040ff0000000180c */
[C---:B------:R-:W-:Y:S08]  /*2370*/  HMMA.16816.F32 R16, R180.reuse, R68, R8 ;  /* 0x00000044b410723c */ /* 0x040ff00000001808 */
[----:B------:R-:W-:Y:S01]  /*2380*/  HMMA.16816.F32 R12, R180, R70, R28 ;  /* 0x00000046b40c723c */ /* 0x000fe2000000181c */
[----:B------:R-:W1:Y:S07]  /*2390*/  LDSM.16.M88.4 R68, [R236+0x13900] ;  /* 0x01390000ec44783b */ /* 0x000e6e0000000200 */
[C---:B------:R-:W-:Y:S08]  /*23a0*/  HMMA.16816.F32 R52, R184.reuse, R48, R36 ;  /* 0x00000030b834723c */ /* 0x040ff00000001824 */
[C---:B------:R-:W-:Y:S08]  /*23b0*/  HMMA.16816.F32 R8, R184.reuse, R80, R40 ;  /* 0x00000050b808723c */ /* 0x040ff00000001828 */
[C---:B------:R-:W-:Y:S08]  /*23c0*/  HMMA.16816.F32 R48, R184.reuse, R50, R32 ;  /* 0x00000032b830723c */ /* 0x040ff00000001820 */
[C---:B------:R-:W-:Y:S01]  /*23d0*/  HMMA.16816.F32 R56, R184.reuse, R82, R56 ;  /* 0x00000052b838723c */ /* 0x040fe20000001838 */
[----:B------:R-:W4:Y:S07]  /*23e0*/  LDSM.16.M88.4 R80, [R243+0x2000] ;  /* 0x00200000f350783b */ /* 0x000f2e0000000200 */
[C---:B--2---:R-:W-:Y:S08]  /*23f0*/  HMMA.16816.F32 R44, R184.reuse, R64, R24 ;  /* 0x00000040b82c723c */ /* 0x044ff00000001818 */
[C---:B------:R-:W-:Y:S08]  /*2400*/  HMMA.16816.F32 R40, R184.reuse, R66, R20 ;  /* 0x00000042b828723c */ /* 0x040ff00000001814 */
[C---:B------:R-:W-:Y:S08]  /*2410*/  HMMA.16816.F32 R36, R184.reuse, R72, R16 ;  /* 0x00000048b824723c */ /* 0x040ff00000001810 */
[----:B------:R-:W-:Y:S01]  /*2420*/  HMMA.16816.F32 R32, R184, R74, R12 ;  /* 0x0000004ab820723c */ /* 0x000fe2000000180c */
[----:B------:R-:W2:Y:S07]  /*2430*/  LDSM.16.M88.4 R72, [R243+0x3000] ;  /* 0x00300000f348783b */ /* 0x000eae0000000200 */
[C---:B------:R-:W-:Y:S08]  /*2440*/  HMMA.16816.F32 R28, R188.reuse, R84, R8 ;  /* 0x00000054bc1c723c */ /* 0x040ff00000001808 */
[C---:B---3--:R-:W-:Y:S08]  /*2450*/  HMMA.16816.F32 R20, R188.reuse, R76, R52 ;  /* 0x0000004cbc14723c */ /* 0x048ff00000001834 */
[C---:B------:R-:W-:Y:S01]  /*2460*/  HMMA.16816.F32 R16, R188.reuse, R78, R48 ;  /* 0x0000004ebc10723c */ /* 0x040fe20000001830 */
[----:B------:R-:W3:Y:S04]  /*2470*/  LDSM.16.M88.4 R76, [R243+0x3800] ;  /* 0x00380000f34c783b */ /* 0x000ee80000000200 */
[----:B------:R-:W-:Y:S03]  /*2480*/  LDSM.16.M88.4 R48, [R242+0x12900] ;  /* 0x01290000f230783b */ /* 0x000fe60000000200 */
[C---:B------:R-:W-:Y:S01]  /*2490*/  HMMA.16816.F32 R24, R188.reuse, R86, R56 ;  /* 0x00000056bc18723c */ /* 0x040fe20000001838 */
[----:B------:R-:W-:Y:S07]  /*24a0*/  LDSM.16.M88.4 R84, [R243+0x7000] ;  /* 0x00700000f354783b */ /* 0x000fee0000000200 */
[C---:B------:R-:W-:Y:S08]  /*24b0*/  HMMA.16816.F32 R12, R188.reuse, R60, R44 ;  /* 0x0000003cbc0c723c */ /* 0x040ff0000000182c */
[C---:B------:R-:W-:Y:S01]  /*24c0*/  HMMA.16816.F32 R8, R188.reuse, R62, R40 ;  /* 0x0000003ebc08723c */ /* 0x040fe20000001828 */
[----:B------:R-:W2:Y:S07]  /*24d0*/  LDSM.16.M88.4 R40, [R242+0x12100] ;  /* 0x01210000f228783b */ /* 0x000eae0000000200 */
[C---:B-1----:R-:W-:Y:S08]  /*24e0*/  HMMA.16816.F32 R52, R188.reuse, R68, R36 ;  /* 0x00000044bc34723c */ /* 0x042ff00000001824 */
[----:B------:R-:W-:Y:S01]  /*24f0*/  HMMA.16816.F32 R68, R188, R70, R32 ;  /* 0x00000046bc44723c */ /* 0x000fe20000001820 */
[----:B------:R-:W1:Y:S07]  /*2500*/  LDSM.16.M88.4 R32, [R242+0x13100] ;  /* 0x01310000f220783b */ /* 0x000e6e0000000200 */
[C---:B----4-:R-:W-:Y:S01]  /*2510*/  HMMA.16816.F32 R64, R192.reuse, R80, R28 ;  /* 0x00000050c040723c */ /* 0x050fe2000000181c */
[----:B------:R-:W4:Y:S07]  /*2520*/  LDSM.16.M88.4 R28, [R242+0x13900] ;  /* 0x01390000f21c783b */ /* 0x000f2e0000000200 */
[C---:B------:R-:W-:Y:S01]  /*2530*/  HMMA.16816.F32 R60, R192.reuse, R82, R24 ;  /* 0x00000052c03c723c */ /* 0x040fe20000001818 */
[----:B------:R-:W-:Y:S07]  /*2540*/  LDSM.16.M88.4 R80, [R239+0x2800] ;  /* 0x00280000ef50783b */ /* 0x000fee0000000200 */
[C---:B------:R-:W-:Y:S08]  /*2550*/  HMMA.16816.F32 R56, R192.reuse, R88, R20 ;  /* 0x00000058c038723c */ /* 0x040ff00000001814 */
[C---:B--2---:R-:W-:Y:S08]  /*2560*/  HMMA.16816.F32 R36, R192.reuse, R72, R12 ;  /* 0x00000048c024723c */ /* 0x044ff0000000180c */
[C---:B------:R-:W-:Y:S01]  /*2570*/  HMMA.16816.F32 R24, R192.reuse, R74, R8 ;  /* 0x0000004ac018723c */ /* 0x040fe20000001808 */
[----:B------:R-:W2:Y:S07]  /*2580*/  LDSM.16.M88.4 R72, [R239+0x2000] ;  /* 0x00200000ef48783b */ /* 0x000eae0000000200 */
[C---:B------:R-:W-:Y:S01]  /*2590*/  HMMA.16816.F32 R44, R192.reuse, R90, R16 ;  /* 0x0000005ac02c723c */ /* 0x040fe20000001810 */
[----:B------:R-:W-:Y:S07]  /*25a0*/  LDSM.16.M88.4 R88, [R242+0x16900] ;  /* 0x01690000f258783b */ /* 0x000fee0000000200 */
[C---:B---3--:R-:W-:Y:S08]  /*25b0*/  HMMA.16816.F32 R20, R192.reuse, R76, R52 ;  /* 0x0000004cc014723c */ /* 0x048ff00000001834 */
[----:B------:R-:W-:Y:S01]  /*25c0*/  HMMA.16816.F32 R16, R192, R78, R68 ;  /* 0x0000004ec010723c */ /* 0x000fe20000001844 */
[----:B------:R-:W3:Y:S04]  /*25d0*/  LDSM.16.M88.4 R68, [R239+0x3000] ;  /* 0x00300000ef44783b */ /* 0x000ee80000000200 */
[----:B------:R-:W2:Y:S03]  /*25e0*/  LDSM.16.M88.4 R76, [R239+0x3800] ;  /* 0x00380000ef4c783b */ /* 0x000ea60000000200 */
[C---:B------:R-:W-:Y:S08]  /*25f0*/  HMMA.16816.F32 R8, R196.reuse, R42, R60 ;  /* 0x0000002ac408723c */ /* 0x040ff0000000183c */
[C---:B------:R-:W-:Y:S08]  /*2600*/  HMMA.16816.F32 R12, R196.reuse, R40, R64 ;  /* 0x00000028c40c723c */ /* 0x040ff00000001840 */
[C---:B------:R-:W-:Y:S08]  /*2610*/  HMMA.16816.F32 R60, R196.reuse, R48, R56 ;  /* 0x00000030c43c723c */ /* 0x040ff00000001838 */
[C---:B-1----:R-:W-:Y:S01]  /*2620*/  HMMA.16816.F32 R56, R196.reuse, R32, R36 ;  /* 0x00000020c438723c */ /* 0x042fe20000001824 */
[----:B------:R-:W1:Y:S07]  /*2630*/  LDSM.16.M88.4 R36, [R236+0x14100] ;  /* 0x01410000ec24783b */ /* 0x000e6e0000000200 */
[C---:B------:R-:W-:Y:S01]  /*2640*/  HMMA.16816.F32 R52, R196.reuse, R34, R24 ;  /* 0x00000022c434723c */ /* 0x040fe20000001818 */
[----:B------:R-:W1:Y:S07]  /*2650*/  LDSM.16.M88.4 R32, [R236+0x14900] ;  /* 0x01490000ec20783b */ /* 0x000e6e0000000200 */
[C---:B------:R-:W-:Y:S08]  /*2660*/  HMMA.16816.F32 R64, R196.reuse, R50, R44 ;  /* 0x00000032c440723c */ /* 0x040ff0000000182c */
[C---:B----4-:R-:W-:Y:S08]  /*2670*/  HMMA.16816.F32 R48, R196.reuse, R28, R20 ;  /* 0x0000001cc430723c */ /* 0x050ff00000001814 */
[----:B------:R-:W-:Y:S01]  /*2680*/  HMMA.16816.F32 R44, R196, R30, R16 ;  /* 0x0000001ec42c723c */ /* 0x000fe20000001810 */
[----:B------:R-:W4:Y:S07]  /*2690*/  LDSM.16.M88.4 R28, [R236+0x15100] ;  /* 0x01510000ec1c783b */ /* 0x000f2e0000000200 */
[C---:B--2---:R-:W-:Y:S08]  /*26a0*/  HMMA.16816.F32 R40, R200.reuse, R72, R12 ;  /* 0x00000048c828723c */ /* 0x044ff0000000180c */
[C---:B------:R-:W-:Y:S01]  /*26b0*/  HMMA.16816.F32 R24, R200.reuse, R74, R8 ;  /* 0x0000004ac818723c */ /* 0x040fe20000001808 */
[----:B------:R-:W-:Y:S07]  /*26c0*/  LDSM.16.M88.4 R72, [R242+0x15100] ;  /* 0x01510000f248783b */ /* 0x000fee0000000200 */
[C---:B------:R-:W-:Y:S08]  /*26d0*/  HMMA.16816.F32 R20, R200.reuse, R80, R60 ;  /* 0x00000050c814723c */ /* 0x040ff0000000183c */
[C---:B---3--:R-:W-:Y:S08]  /*26e0*/  HMMA.16816.F32 R12, R200.reuse, R68, R56 ;  /* 0x00000044c80c723c */ /* 0x048ff00000001838 */
[C---:B------:R-:W-:Y:S01]  /*26f0*/  HMMA.16816.F32 R8, R200.reuse, R70, R52 ;  /* 0x00000046c808723c */ /* 0x040fe20000001834 */
[----:B------:R-:W-:Y:S07]  /*2700*/  LDSM.16.M88.4 R68, [R243+0x4000] ;  /* 0x00400000f344783b */ /* 0x000fee0000000200 */
[C---:B------:R-:W-:Y:S01]  /*2710*/  HMMA.16816.F32 R16, R200.reuse, R82, R64 ;  /* 0x00000052c810723c */ /* 0x040fe20000001840 */
[----:B------:R-:W2:Y:S04]  /*2720*/  LDSM.16.M88.4 R64, [R236+0x15900] ;  /* 0x01590000ec40783b */ /* 0x000ea80000000200 */
[----:B------:R-:W3:Y:S03]  /*2730*/  LDSM.16.M88.4 R80, [R243+0x4800] ;  /* 0x00480000f350783b */ /* 0x000ee60000000200 */
[----:B------:R-:W-:Y:S08]  /*2740*/  HMMA.16816.F32 R48, R200, R76, R48 ;  /* 0x0000004cc830723c */ /* 0x000ff00000001830 */
[C---:B-1----:R-:W-:Y:S08]  /*2750*/  HMMA.16816.F32 R56, R204.reuse, R36, R40 ;  /* 0x00000024cc38723c */ /* 0x042ff00000001828 */
[----:B------:R-:W-:Y:S08]  /*2760*/  HMMA.16816.F32 R52, R204, R32, R20 ;  /* 0x00000020cc34723c */ /* 0x000ff00000001814 */
[----:B------:R-:W-:Y:S01]  /*2770*/  HMMA.16816.F32 R60, R200, R78, R44 ;  /* 0x0000004ec83c723c */ /* 0x000fe2000000182c */
[----:B------:R-:W-:Y:S07]  /*2780*/  LDSM.16.M88.4 R76, [R242+0x15900] ;  /* 0x01590000f24c783b */ /* 0x000fee0000000200 */
[C---:B----4-:R-:W-:Y:S08]  /*2790*/  HMMA.16816.F32 R40, R204.reuse, R28, R12 ;  /* 0x0000001ccc28723c */ /* 0x050ff0000000180c */
[C---:B------:R-:W-:Y:S01]  /*27a0*/  HMMA.16816.F32 R20, R204.reuse, R30, R8 ;  /* 0x0000001ecc14723c */ /* 0x040fe20000001808 */
[----:B------:R-:W1:Y:S07]  /*27b0*/  LDSM.16.M88.4 R28, [R243+0x5000] ;  /* 0x00500000f31c783b */ /* 0x000e6e0000000200 */
[C---:B------:R-:W-:Y:S01]  /*27c0*/  HMMA.16816.F32 R36, R204.reuse, R38, R24 ;  /* 0x00000026cc24723c */ /* 0x040fe20000001818 */
[----:B------:R-:W4:Y:S07]  /*27d0*/  LDSM.16.M88.4 R24, [R243+0x5800] ;  /* 0x00580000f318783b */ /* 0x000f2e0000000200 */
[C---:B------:R-:W-:Y:S01]  /*27e0*/  HMMA.16816.F32 R44, R204.reuse, R34, R16 ;  /* 0x00000022cc2c723c */ /* 0x040fe20000001810 */
[----:B------:R-:W1:Y:S07]  /*27f0*/  LDSM.16.M88.4 R32, [R242+0x14100] ;  /* 0x01410000f220783b */ /* 0x000e6e0000000200 */
[C---:B--2---:R-:W-:Y:S08]  /*2800*/  HMMA.16816.F32 R16, R204.reuse, R64, R48 ;  /* 0x00000040cc10723c */ /* 0x044ff00000001830 */
[----:B------:R-:W-:Y:S01]  /*2810*/  HMMA.16816.F32 R12, R204, R66, R60 ;  /* 0x00000042cc0c723c */ /* 0x000fe2000000183c */
[----:B------:R-:W2:Y:S07]  /*2820*/  LDSM.16.M88.4 R64, [R242+0x14900] ;  /* 0x01490000f240783b */ /* 0x000eae0000000200 */
[C---:B------:R-:W-:Y:S08]  /*2830*/  HMMA.16816.F32 R8, R208.reuse, R68, R56 ;  /* 0x00000044d008723c */ /* 0x040ff00000001838 */
[C---:B------:R-:W-:Y:S01]  /*2840*/  HMMA.16816.F32 R36, R208.reuse, R70, R36 ;  /* 0x00000046d024723c */ /* 0x040fe20000001824 */
[----:B------:R-:W-:Y:S07]  /*2850*/  LDSM.16.M88.4 R68, [R239+0x5800] ;  /* 0x00580000ef44783b */ /* 0x000fee0000000200 */
[C---:B---3--:R-:W-:Y:S08]  /*2860*/  HMMA.16816.F32 R48, R208.reuse, R80, R52 ;  /* 0x00000050d030723c */ /* 0x048ff00000001834 */
[C---:B------:R-:W-:Y:S01]  /*2870*/  HMMA.16816.F32 R56, R208.reuse, R82, R44 ;  /* 0x00000052d038723c */ /* 0x040fe2000000182c */
[----:B------:R-:W3:Y:S07]  /*2880*/  LDSM.16.M88.4 R80, [R239+0x4000] ;  /* 0x00400000ef50783b */ /* 0x000eee0000000200 */
[C---:B-1----:R-:W-:Y:S08]  /*2890*/  HMMA.16816.F32 R60, R208.reuse, R28, R40 ;  /* 0x0000001cd03c723c */ /* 0x042ff00000001828 */
[C---:B------:R-:W-:Y:S01]  /*28a0*/  HMMA.16816.F32 R40, R208.reuse, R30, R20 ;  /* 0x0000001ed028723c */ /* 0x040fe20000001814 */
[----:B------:R-:W1:Y:S07]  /*28b0*/  LDSM.16.M88.4 R28, [R239+0x4800] ;  /* 0x00480000ef1c783b */ /* 0x000e6e0000000200 */
[C---:B----4-:R-:W-:Y:S08]  /*28c0*/  HMMA.16816.F32 R52, R208.reuse, R24, R16 ;  /* 0x00000018d034723c */ /* 0x050ff00000001810 */
[----:B------:R-:W-:Y:S08]  /*28d0*/  HMMA.16816.F32 R44, R208, R26, R12 ;  /* 0x0000001ad02c723c */ /* 0x000ff0000000180c */
[C---:B------:R-:W-:Y:S08]  /*28e0*/  HMMA.16816.F32 R24, R212.reuse, R32, R8 ;  /* 0x00000020d418723c */ /* 0x040ff00000001808 */
[C---:B------:R-:W-:Y:S01]  /*28f0*/  HMMA.16816.F32 R20, R212.reuse, R34, R36 ;  /* 0x00000022d414723c */ /* 0x040fe20000001824 */
[----:B------:R-:W4:Y:S07]  /*2900*/  LDSM.16.M88.4 R32, [R239+0x5000] ;  /* 0x00500000ef20783b */ /* 0x000f2e0000000200 */
[C---:B--2---:R-:W-:Y:S08]  /*2910*/  HMMA.16816.F32 R16, R212.reuse, R64, R48 ;  /* 0x00000040d410723c */ /* 0x044ff00000001830 */
[C---:B------:R-:W-:Y:S08]  /*2920*/  HMMA.16816.F32 R8, R212.reuse, R72, R60 ;  /* 0x00000048d408723c */ /* 0x040ff0000000183c */
[C---:B------:R-:W-:Y:S01]  /*2930*/  HMMA.16816.F32 R12, R212.reuse, R66, R56 ;  /* 0x00000042d40c723c */ /* 0x040fe20000001838 */
[----:B------:R-:W2:Y:S07]  /*2940*/  LDSM.16.M88.4 R64, [R236+0x16100] ;  /* 0x01610000ec40783b */ /* 0x000eae0000000200 */
[C---:B------:R-:W-:Y:S01]  /*2950*/  HMMA.16816.F32 R40, R212.reuse, R74, R40 ;  /* 0x0000004ad428723c */ /* 0x040fe20000001828 */
[----:B------:R-:W-:Y:S07]  /*2960*/  LDSM.16.M88.4 R72, [R236+0x16900] ;  /* 0x01690000ec48783b */ /* 0x000fee0000000200 */
[----:B------:R-:W-:Y:S08]  /*2970*/  HMMA.16816.F32 R60, R212, R76, R52 ;  /* 0x0000004cd43c723c */ /* 0x000ff00000001834 */
[C---:B---3--:R-:W-:Y:S08]  /*2980*/  HMMA.16816.F32 R52, R216.reuse, R80, R24 ;  /* 0x00000050d834723c */ /* 0x048ff00000001818 */
[----:B------:R-:W-:Y:S01]  /*2990*/  HMMA.16816.F32 R48, R216, R82, R20 ;  /* 0x00000052d830723c */ /* 0x000fe20000001814 */
[----:B------:R-:W3:Y:S07]  /*29a0*/  LDSM.16.M88.4 R80, [R236+0x17100] ;  /* 0x01710000ec50783b */ /* 0x000eee0000000200 */
[----:B------:R-:W-:Y:S01]  /*29b0*/  HMMA.16816.F32 R56, R212, R78, R44 ;  /* 0x0000004ed438723c */ /* 0x000fe2000000182c */
[----:B------:R-:W-:Y:S07]  /*29c0*/  LDSM.16.M88.4 R76, [R243+0x6800] ;  /* 0x00680000f34c783b */ /* 0x000fee0000000200 */
[C---:B-1----:R-:W-:Y:S08]  /*29d0*/  HMMA.16816.F32 R44, R216.reuse, R28, R16 ;  /* 0x0000001cd82c723c */ /* 0x042ff00000001810 */
[C---:B----4-:R-:W-:Y:S08]  /*29e0*/  HMMA.16816.F32 R24, R216.reuse, R32, R8 ;  /* 0x00000020d818723c */ /* 0x050ff00000001808 */
[C---:B------:R-:W-:Y:S08]  /*29f0*/  HMMA.16816.F32 R20, R216.reuse, R34, R40 ;  /* 0x00000022d814723c */ /* 0x040ff00000001828 */
[C---:B------:R-:W-:Y:S01]  /*2a00*/  HMMA.16816.F32 R16, R216.reuse, R68, R60 ;  /* 0x00000044d810723c */ /* 0x040fe2000000183c */
[----:B------:R-:W1:Y:S07]  /*2a10*/  LDSM.16.M88.4 R60, [R243+0x6000] ;  /* 0x00600000f33c783b */ /* 0x000e6e0000000200 */
[----:B------:R-:W-:Y:S01]  /*2a20*/  HMMA.16816.F32 R36, R216, R30, R12 ;  /* 0x0000001ed824723c */ /* 0x000fe2000000180c */
[----:B------:R-:W4:Y:S07]  /*2a30*/  LDSM.16.M88.4 R28, [R236+0x17900] ;  /* 0x01790000ec1c783b */ /* 0x000f2e0000000200 */
[C---:B--2---:R-:W-:Y:S08]  /*2a40*/  HMMA.16816.F32 R8, R220.reuse, R64, R52 ;  /* 0x00000040dc08723c */ /* 0x044ff00000001834 */
[----:B------:R-:W-:Y:S01]  /*2a50*/  HMMA.16816.F32 R48, R220, R66, R48 ;  /* 0x00000042dc30723c */ /* 0x000fe20000001830 */
[----:B------:R-:W-:Y:S07]  /*2a60*/  LDSM.16.M88.4 R64, [R239+0x6000] ;  /* 0x00600000ef40783b */ /* 0x000fee0000000200 */
[----:B------:R-:W-:Y:S01]  /*2a70*/  HMMA.16816.F32 R12, R216, R70, R56 ;  /* 0x00000046d80c723c */ /* 0x000fe20000001838 */
[----:B------:R-:W-:Y:S07]  /*2a80*/  LDSM.16.M88.4 R68, [R243+0x7800] ;  /* 0x00780000f344783b */ /* 0x000fee0000000200 */
[C---:B---3--:R-:W-:Y:S08]  /*2a90*/  HMMA.16816.F32 R32, R220.reuse, R80, R24 ;  /* 0x00000050dc20723c */ /* 0x048ff00000001818 */
[C---:B------:R-:W-:Y:S01]  /*2aa0*/  HMMA.16816.F32 R56, R220.reuse, R82, R20 ;  /* 0x00000052dc38723c */ /* 0x040fe20000001814 */
[----:B------:R-:W2:Y:S07]  /*2ab0*/  LDSM.16.M88.4 R80, [R242+0x16100] ;  /* 0x01610000f250783b */ /* 0x000eae0000000200 */
[C---:B------:R-:W-:Y:S08]  /*2ac0*/  HMMA.16816.F32 R44, R220.reuse, R72, R44 ;  /* 0x00000048dc2c723c */ /* 0x040ff0000000182c */
[----:B------:R-:W-:Y:S01]  /*2ad0*/  HMMA.16816.F32 R40, R220, R74, R36 ;  /* 0x0000004adc28723c */ /* 0x000fe20000001824 */
[----:B------:R-:W-:Y:S07]  /*2ae0*/  LDSM.16.M88.4 R72, [R239+0x6800] ;  /* 0x00680000ef48783b */ /* 0x000fee0000000200 */
[C---:B-1----:R-:W-:Y:S08]  /*2af0*/  HMMA.16816.F32 R24, R224.reuse, R60, R8 ;  /* 0x0000003ce018723c */ /* 0x042ff00000001808 */
[----:B------:R-:W-:Y:S01]  /*2b00*/  HMMA.16816.F32 R20, R224, R62, R48 ;  /* 0x0000003ee014723c */ /* 0x000fe20000001830 */
[----:B------:R-:W-:Y:S07]  /*2b10*/  LDSM.16.M88.4 R60, [R239+0x7000] ;  /* 0x00700000ef3c783b */ /* 0x000fee0000000200 */
[C---:B----4-:R-:W-:Y:S08]  /*2b20*/  HMMA.16816.F32 R52, R220.reuse, R28, R16 ;  /* 0x0000001cdc34723c */ /* 0x050ff00000001810 */
[----:B------:R-:W-:Y:S01]  /*2b30*/  HMMA.16816.F32 R36, R220, R30, R12 ;  /* 0x0000001edc24723c */ /* 0x000fe2000000180c */
[----:B------:R-:W1:Y:S07]  /*2b40*/  LDSM.16.M88.4 R28, [R242+0x17100] ;  /* 0x01710000f21c783b */ /* 0x000e6e0000000200 */
[C---:B------:R-:W-:Y:S08]  /*2b50*/  HMMA.16816.F32 R16, R224.reuse, R76, R44 ;  /* 0x0000004ce010723c */ /* 0x040ff0000000182c */
[C---:B------:R-:W-:Y:S08]  /*2b60*/  HMMA.16816.F32 R8, R224.reuse, R84, R32 ;  /* 0x00000054e008723c */ /* 0x040ff00000001820 */
[C---:B------:R-:W-:Y:S01]  /*2b70*/  HMMA.16816.F32 R32, R224.reuse, R86, R56 ;  /* 0x00000056e020723c */ /* 0x040fe20000001838 */
[----:B------:R-:W3:Y:S07]  /*2b80*/  LDSM.16.M88.4 R56, [R242+0x17900] ;  /* 0x01790000f238783b */ /* 0x000eee0000000200 */
[----:B------:R-:W-:Y:S08]  /*2b90*/  HMMA.16816.F32 R12, R224, R78, R40 ;  /* 0x0000004ee00c723c */ /* 0x000ff00000001828 */
[C---:B--2---:R-:W-:Y:S08]  /*2ba0*/  HMMA.16816.F32 R24, R228.reuse, R80, R24 ;  /* 0x00000050e418723c */ /* 0x044ff00000001818 */
[----:B------:R-:W-:Y:S08]  /*2bb0*/  HMMA.16816.F32 R40, R228, R82, R20 ;  /* 0x00000052e428723c */ /* 0x000ff00000001814 */
[C---:B------:R-:W-:Y:S08]  /*2bc0*/  HMMA.16816.F32 R48, R224.reuse, R68, R52 ;  /* 0x00000044e030723c */ /* 0x040ff00000001834 */
[----:B------:R-:W-:Y:S01]  /*2bd0*/  HMMA.16816.F32 R44, R224, R70, R36 ;  /* 0x00000046e02c723c */ /* 0x000fe20000001824 */
[----:B------:R-:W2:Y:S01]  /*2be0*/  LDSM.16.M88.4 R68, [R239+0x7800] ;  /* 0x00780000ef44783b */ /* 0x000ea20000000200 */
[----:B------:R-:W-:-:S06]  /*2bf0*/  DEPBAR.LE SB0, 0x0 ;  /* 0x000080000000791a */ /* 0x000fcc0000000000 */
[C---:B------:R-:W-:Y:S08]  /*2c00*/  HMMA.16816.F32 R36, R228.reuse, R88, R16 ;  /* 0x00000058e424723c */ /* 0x040ff00000001810 */
[----:B------:R-:W-:Y:S08]  /*2c10*/  HMMA.16816.F32 R52, R228, R90, R12 ;  /* 0x0000005ae434723c */ /* 0x000ff0000000180c */
[----:B------:R-:W-:Y:S08]  /*2c20*/  HMMA.16816.F32 R24, R232, R64, R24 ;  /* 0x00000040e818723c */ /* 0x000ff00000001818 */
[C---:B-1----:R-:W-:Y:S08]  /*2c30*/  HMMA.16816.F32 R12, R228.reuse, R30, R32 ;  /* 0x0000001ee40c723c */ /* 0x042ff00000001820 */
[----:B------:R-:W-:Y:S08]  /*2c40*/  HMMA.16816.F32 R8, R228, R28, R8 ;  /* 0x0000001ce408723c */ /* 0x000ff00000001808 */
[----:B------:R-:W-:Y:S01]  /*2c50*/  HMMA.16816.F32 R28, R232, R66, R40 ;  /* 0x00000042e81c723c */ /* 0x000fe20000001828 */
[----:B------:R-:W-:-:S02]  /*2c60*/  FSEL R6, R24, -INF , P0 ;  /* 0xff80000018067808 */ /* 0x000fc40000000000 */
[----:B------:R-:W-:-:S04]  /*2c70*/  FSEL R7, R25, -INF , P2 ;  /* 0xff80000019077808 */ /* 0x000fc80001000000 */
[----:B------:R-:W-:Y:S01]  /*2c80*/  FMNMX.FTZ R3, R6, R7, !PT ;  /* 0x0000000706037209 */ /* 0x000fe20007810000 */
[----:B---3--:R-:W-:Y:S08]  /*2c90*/  HMMA.16816.F32 R16, R228, R56, R48 ;  /* 0x00000038e410723c */ /* 0x008ff00000001830 */
[C---:B------:R-:W-:Y:S08]  /*2ca0*/  HMMA.16816.F32 R36, R232.reuse, R72, R36 ;  /* 0x00000048e824723c */ /* 0x040ff00000001824 */
[----:B------:R-:W-:Y:S08]  /*2cb0*/  HMMA.16816.F32 R48, R232, R74, R52 ;  /* 0x0000004ae830723c */ /* 0x000ff00000001834 */
[----:B------:R-:W-:Y:S08]  /*2cc0*/  HMMA.16816.F32 R20, R228, R58, R44 ;  /* 0x0000003ae414723c */ /* 0x000ff0000000182c */
[C---:B------:R-:W-:Y:S07]  /*2cd0*/  HMMA.16816.F32 R32, R232.reuse, R62, R12 ;  /* 0x0000003ee820723c */ /* 0x040fee000000180c */
[----:B------:R-:W-:Y:S01]  /*2ce0*/  FSEL R15, R26, -INF , P0 ;  /* 0xff8000001a0f7808 */ /* 0x000fe20000000000 */
[----:B------:R-:W-:Y:S01]  /*2cf0*/  HMMA.16816.F32 R44, R232, R60, R8 ;  /* 0x0000003ce82c723c */ /* 0x000fe20000001808 */
[----:B------:R-:W-:Y:S01]  /*2d00*/  BAR.SYNC.DEFER_BLOCKING 0x0 ;  /* 0x0000000000007b1d */ /* 0x000fe20000010000 */
[----:B------:R-:W-:-:S04]  /*2d10*/  ISETP.GT.AND P0, PT, R2, 0x9, PT ;  /* 0x000000090200780c */ /* 0x000fc80003f04270 */
[----:B------:R-:W-:Y:S01]  /*2d20*/  FSEL R12, R29, -INF , P0 ;  /* 0xff8000001d0c7808 */ /* 0x000fe20000000000 */
[----:B------:R-:W-:Y:S01]  /*2d30*/  IMAD.U32 R11, RZ, RZ, UR10 ;  /* 0x0000000aff0b7e24 */ /* 0x000fe2000f8e00ff */
[----:B------:R-:W-:Y:S01]  /*2d40*/  FSEL R10, R28, -INF , P1 ;  /* 0xff8000001c0a7808 */ /* 0x000fe20000800000 */
[C---:B--2---:R-:W-:Y:S01]  /*2d50*/  HMMA.16816.F32 R40, R232.reuse, R68, R16 ;  /* 0x00000044e828723c */ /* 0x044fe20000001810 */
[----:B------:R-:W-:Y:S02]  /*2d60*/  FSEL R26, R31, -INF , P0 ;  /* 0xff8000001f1a7808 */ /* 0x000fe40000000000 */
[----:B------:R-:W-:Y:S02]  /*2d70*/  FMNMX.FTZ R3, R10, R3, !PT ;  /* 0x000000030a037209 */ /* 0x000fe40007810000 */
[C---:B------:R-:W-:Y:S02]  /*2d80*/  ISETP.GT.AND P0, PT, R2.reuse, 0x18, PT ;  /* 0x000000180200780c */ /* 0x040fe40003f04270 */
[----:B------:R-:W-:Y:S01]  /*2d90*/  FSEL R16, R27, -INF , P2 ;  /* 0xff8000001b107808 */ /* 0x000fe20001000000 */
[----:B------:R-:W-:Y:S01]  /*2da0*/  HMMA.16816.F32 R20, R232, R70, R20 ;  /* 0x00000046e814723c */ /* 0x000fe20000001814 */
[----:B------:R-:W-:-:S02]  /*2db0*/  ISETP.GT.AND P2, PT, R2, 0x10, PT ;  /* 0x000000100200780c */ /* 0x000fc40003f44270 */
[----:B------:R-:W-:Y:S02]  /*2dc0*/  FSEL R17, R30, -INF , P1 ;  /* 0xff8000001e117808 */ /* 0x000fe40000800000 */
[----:B------:R-:W-:Y:S02]  /*2dd0*/  ISETP.GT.AND P1, PT, R2, 0x11, PT ;  /* 0x000000110200780c */ /* 0x000fe40003f24270 */
[----:B------:R-:W-:Y:S02]  /*2de0*/  FSEL R14, R36, -INF , P2 ;  /* 0xff800000240e7808 */ /* 0x000fe40001000000 */
[----:B------:R-:W-:Y:S02]  /*2df0*/  FMNMX.FTZ R3, R12, R3, !PT ;  /* 0x000000030c037209 */ /* 0x000fe40007810000 */
[----:B------:R-:W-:Y:S02]  /*2e00*/  FSEL R25, R37, -INF , P1 ;  /* 0xff80000025197808 */ /* 0x000fe40000800000 */
[----:B------:R-:W-:-:S02]  /*2e10*/  FMNMX.FTZ R3, R14, R3, !PT ;  /* 0x000000030e037209 */ /* 0x000fc40007810000 */
[----:B------:R-:W-:Y:S02]  /*2e20*/  FSEL R29, R39, -INF , P1 ;  /* 0xff800000271d7808 */ /* 0x000fe40000800000 */
[----:B------:R-:W-:Y:S02]  /*2e30*/  ISETP.GT.AND P1, PT, R2, 0x19, PT ;  /* 0x000000190200780c */ /* 0x000fe40003f24270 */
[----:B------:R-:W-:Y:S02]  /*2e40*/  FSEL R24, R48, -INF , P0 ;  /* 0xff80000030187808 */ /* 0x000fe40000000000 */
[----:B------:R-:W-:Y:S02]  /*2e50*/  FMNMX.FTZ R3, R25, R3, !PT ;  /* 0x0000000319037209 */ /* 0x000fe40007810000 */
[----:B------:R-:W-:Y:S02]  /*2e60*/  FSEL R28, R38, -INF , P2 ;  /* 0xff800000261c7808 */ /* 0x000fe40001000000 */
[----:B------:R-:W-:-:S02]  /*2e70*/  FSEL R27, R49, -INF , P1 ;  /* 0xff800000311b7808 */ /* 0x000fc40000800000 */
[----:B------:R-:W-:Y:S02]  /*2e80*/  ISETP.GT.AND P2, PT, R2, 0x20, PT ;  /* 0x000000200200780c */ /* 0x000fe40003f44270 */
[----:B------:R-:W-:Y:S02]  /*2e90*/  FMNMX.FTZ R3, R24, R3, !PT ;  /* 0x0000000318037209 */ /* 0x000fe40007810000 */
[----:B------:R-:W-:Y:S02]  /*2ea0*/  FSEL R53, R51, -INF , P1 ;  /* 0xff80000033357808 */ /* 0x000fe40000800000 */
[----:B------:R-:W-:Y:S02]  /*2eb0*/  ISETP.GT.AND P1, PT, R2, 0x21, PT ;  /* 0x000000210200780c */ /* 0x000fe40003f24270 */
[----:B------:R-:W-:Y:S02]  /*2ec0*/  FSEL R87, R44, -INF , P2 ;  /* 0xff8000002c577808 */ /* 0x000fe40001000000 */
[----:B------:R-:W-:-:S02]  /*2ed0*/  FMNMX.FTZ R3, R27, R3, !PT ;  /* 0x000000031b037209 */ /* 0x000fc40007810000 */
[----:B------:R-:W-:Y:S02]  /*2ee0*/  FSEL R52, R50, -INF , P0 ;  /* 0xff80000032347808 */ /* 0x000fe40000000000 */
[----:B------:R-:W-:Y:S02]  /*2ef0*/  ISETP.GT.AND P0, PT, R2, 0x28, PT ;  /* 0x000000280200780c */ /* 0x000fe40003f04270 */
[----:B------:R-:W-:Y:S02]  /*2f00*/  FSEL R85, R45, -INF , P1 ;  /* 0xff8000002d557808 */ /* 0x000fe40000800000 */
[----:B------:R-:W-:Y:S02]  /*2f10*/  FMNMX.FTZ R3, R87, R3, !PT ;  /* 0x0000000357037209 */ /* 0x000fe40007810000 */
[----:B------:R-:W-:Y:S02]  /*2f20*/  FMNMX.FTZ R8, R15, R16, !PT ;  /* 0x000000100f087209 */ /* 0x000fe40007810000 */
[----:B------:R-:W-:-:S02]  /*2f30*/  FSEL R95, R47, -INF , P1 ;  /* 0xff8000002f5f7808 */ /* 0x000fc40000800000 */
[----:B------:R-:W-:Y:S02]  /*2f40*/  ISETP.GT.AND P1, PT, R2, 0x29, PT ;  /* 0x000000290200780c */ /* 0x000fe40003f24270 */
[----:B------:R-:W-:Y:S02]  /*2f50*/  FSEL R84, R32, -INF , P0 ;  /* 0xff80000020547808 */ /* 0x000fe40000000000 */
[----:B------:R-:W-:Y:S02]  /*2f60*/  FMNMX.FTZ R3, R85, R3, !PT ;  /* 0x0000000355037209 */ /* 0x000fe40007810000 */
[----:B------:R-:W-:Y:S02]  /*2f70*/  FMNMX.FTZ R8, R17, R8, !PT ;  /* 0x0000000811087209 */ /* 0x000fe40007810000 */
[----:B------:R-:W-:Y:S02]  /*2f80*/  FSEL R98, R34, -INF , P0 ;  /* 0xff80000022627808 */ /* 0x000fe40000000000 */
[----:B------:R-:W-:-:S02]  /*2f90*/  ISETP.GT.AND P0, PT, R2, 0x30, PT ;  /* 0x000000300200780c */ /* 0x000fc40003f04270 */
[----:B------:R-:W-:Y:S02]  /*2fa0*/  FSEL R79, R33, -INF , P1 ;  /* 0xff800000214f7808 */ /* 0x000fe40000800000 */
[----:B------:R-:W-:Y:S02]  /*2fb0*/  FMNMX.FTZ R3, R84, R3, !PT ;  /* 0x0000000354037209 */ /* 0x000fe40007810000 */
[----:B------:R-:W-:Y:S02]  /*2fc0*/  FMNMX.FTZ R8, R26, R8, !PT ;  /* 0x000000081a087209 */ /* 0x000fe40007810000 */
[----:B------:R-:W-:Y:S02]  /*2fd0*/  FSEL R96, R46, -INF , P2 ;  /* 0xff8000002e607808 */ /* 0x000fe40001000000 */
[----:B------:R-:W-:Y:S02]  /*2fe0*/  FSEL R97, R35, -INF , P1 ;  /* 0xff80000023617808 */ /* 0x000fe40000800000 */
[----:B------:R-:W-:-:S02]  /*2ff0*/  FSEL R99, R42, -INF , P0 ;  /* 0xff8000002a637808 */ /* 0x000fc40000000000 */
[----:B------:R-:W-:Y:S02]  /*3000*/  FSEL R94, R40, -INF , P0 ;  /* 0xff800000285e7808 */ /* 0x000fe40000000000 */
[C---:B------:R-:W-:Y:S02]  /*3010*/  ISETP.GT.AND P2, PT, R2.reuse, 0x31, PT ;  /* 0x000000310200780c */ /* 0x040fe40003f44270 */
[C---:B------:R-:W-:Y:S02]  /*3020*/  ISETP.GT.AND P1, PT, R2.reuse, 0x38, PT ;  /* 0x000000380200780c */ /* 0x040fe40003f24270 */
[----:B------:R-:W-:Y:S02]  /*3030*/  ISETP.GT.AND P0, PT, R2, 0x39, PT ;  /* 0x000000390200780c */ /* 0x000fe40003f04270 */
[----:B------:R-:W-:Y:S02]  /*3040*/  FMNMX.FTZ R3, R79, R3, !PT ;  /* 0x000000034f037209 */ /* 0x000fe40007810000 */
[----:B------:R-:W-:-:S02]  /*3050*/  FMNMX.FTZ R2, R28, R8, !PT ;  /* 0x000000081c027209 */ /* 0x000fc40007810000 */
[----:B------:R-:W-:Y:S02]  /*3060*/  FSEL R93, R41, -INF , P2 ;  /* 0xff800000295d7808 */ /* 0x000fe40001000000 */
[----:B------:R-:W-:Y:S02]  /*3070*/  FMNMX.FTZ R3, R94, R3, !PT ;  /* 0x000000035e037209 */ /* 0x000fe40007810000 */
[----:B------:R-:W-:Y:S02]  /*3080*/  FMNMX.FTZ R2, R29, R2, !PT ;  /* 0x000000021d027209 */ /* 0x000fe40007810000 */
[----:B------:R-:W-:Y:S02]  /*3090*/  FSEL R92, R20, -INF , P1 ;  /* 0xff800000145c7808 */ /* 0x000fe40000800000 */
[----:B------:R-:W-:Y:S02]  /*30a0*/  FMNMX.FTZ R3, R93, R3, !PT ;  /* 0x000000035d037209 */ /* 0x000fe40007810000 */
[----:B------:R-:W-:-:S02]  /*30b0*/  FMNMX.FTZ R2, R52, R2, !PT ;  /* 0x0000000234027209 */ /* 0x000fc40007810000 */
[----:B------:R-:W-:Y:S02]  /*30c0*/  FSEL R86, R21, -INF , P0 ;  /* 0xff80000015567808 */ /* 0x000fe40000000000 */
[----:B------:R-:W-:Y:S02]  /*30d0*/  FMNMX.FTZ R3, R92, R3, !PT ;  /* 0x000000035c037209 */ /* 0x000fe40007810000 */
[----:B------:R-:W-:Y:S02]  /*30e0*/  FMNMX.FTZ R2, R53, R2, !PT ;  /* 0x0000000235027209 */ /* 0x000fe40007810000 */
[----:B------:R-:W-:Y:S02]  /*30f0*/  FMNMX.FTZ R3, R86, R3, !PT ;  /* 0x0000000356037209 */ /* 0x000fe40007810000 */
[----:B------:R-:W-:Y:S02]  /*3100*/  FMNMX.FTZ R2, R96, R2, !PT ;  /* 0x0000000260027209 */ /* 0x000fe40007810000 */
[----:B------:R-:W-:Y:S01]  /*3110*/  FSEL R78, R43, -INF , P2 ;  /* 0xff8000002b4e7808 */ /* 0x000fe20001000000 */
[----:B------:R-:W1:Y:S01]  /*3120*/  SHFL.BFLY PT, R8, R3, 0x2, 0x1f ;  /* 0x0c401f0003087f89 */ /* 0x000e6200000e0000 */
[----:B------:R-:W-:-:S02]  /*3130*/  FMNMX.FTZ R2, R95, R2, !PT ;  /* 0x000000025f027209 */ /* 0x000fc40007810000 */
[----:B------:R-:W-:Y:S02]  /*3140*/  FSEL R77, R22, -INF , P1 ;  /* 0xff800000164d7808 */ /* 0x000fe40000800000 */
[----:B------:R-:W-:Y:S02]  /*3150*/  FMNMX.FTZ R2, R98, R2, !PT ;  /* 0x0000000262027209 */ /* 0x000fe40007810000 */
[----:B------:R-:W-:Y:S02]  /*3160*/  FSEL R76, R23, -INF , P0 ;  /* 0xff800000174c7808 */ /* 0x000fe40000000000 */
[----:B------:R-:W-:Y:S02]  /*3170*/  FMNMX.FTZ R2, R97, R2, !PT ;  /* 0x0000000261027209 */ /* 0x000fe40007810000 */
[----:B------:R-:W-:Y:S02]  /*3180*/  PLOP3.LUT P0, PT, PT, PT, UP0, 0x80, 0x0 ;  /* 0x000000000000781c */ /* 0x000fe40003f0f008 */
[----:B------:R-:W-:-:S04]  /*3190*/  FMNMX.FTZ R2, R99, R2, !PT ;  /* 0x0000000263027209 */ /* 0x000fc80007810000 */
[----:B------:R-:W-:-:S04]  /*31a0*/  FMNMX.FTZ R2, R78, R2, !PT ;  /* 0x000000024e027209 */ /* 0x000fc80007810000 */
[----:B------:R-:W-:Y:S02]  /*31b0*/  FMNMX.FTZ R2, R77, R2, !PT ;  /* 0x000000024d027209 */ /* 0x000fe40007810000 */
[----:B-1----:R-:W-:Y:S02]  /*31c0*/  FMNMX.FTZ R3, R3, R8, !PT ;  /* 0x0000000803037209 */ /* 0x002fe40007810000 */
[----:B------:R-:W-:-:S03]  /*31d0*/  FMNMX.FTZ R2, R76, R2, !PT ;  /* 0x000000024c027209 */ /* 0x000fc60007810000 */
[----:B------:R-:W1:Y:S04]  /*31e0*/  SHFL.BFLY PT, R8, R3, 0x1, 0x1f ;  /* 0x0c201f0003087f89 */ /* 0x000e6800000e0000 */
[----:B------:R-:W2:Y:S01]  /*31f0*/  SHFL.BFLY PT, R9, R2, 0x2, 0x1f ;  /* 0x0c401f0002097f89 */ /* 0x000ea200000e0000 */
[----:B-1----:R-:W-:Y:S02]  /*3200*/  FMNMX.FTZ R3, R3, R8, !PT ;  /* 0x0000000803037209 */ /* 0x002fe40007810000 */
[----:B--2---:R-:W-:-:S03]  /*3210*/  FMNMX.FTZ R2, R2, R9, !PT ;  /* 0x0000000902027209 */ /* 0x004fc60007810000 */
[C---:B------:R-:W-:Y:S01]  /*3220*/  FMUL.FTZ R13, R3.reuse, c[0x0][0x2d0] ;  /* 0x0000b400030d7a20 */ /* 0x040fe20000410000 */
[----:B------:R-:W-:Y:S01]  /*3230*/  FSETP.NEU.FTZ.AND P1, PT, R3, -INF , PT ;  /* 0xff8000000300780b */ /* 0x000fe20003f3d000 */
[----:B------:R-:W-:Y:S01]  /*3240*/  @P0 IMAD.WIDE.U32 R8, R100, UR14, R102 ;  /* 0x0000000e64080c25 */ /* 0x000fe2000f8e0066 */
[----:B------:R-:W1:Y:S02]  /*3250*/  SHFL.BFLY PT, R18, R2, 0x1, 0x1f ;  /* 0x0c201f0002127f89 */ /* 0x000e6400000e0000 */
[----:B------:R-:W-:Y:S02]  /*3260*/  FSEL R13, R13, RZ, P1 ;  /* 0x000000ff0d0d7208 */ /* 0x000fe40000800000 */
[----:B------:R-:W-:-:S03]  /*3270*/  @P0 IADD3 R9, R9, UR4, RZ ;  /* 0x0000000409090c10 */ /* 0x000fc6000fffe0ff */
[--C-:B------:R-:W-:Y:S02]  /*3280*/  FFMA.FTZ R6, R6, c[0x0][0x2d0], -R13.reuse ;  /* 0x0000b40006067a23 */ /* 0x100fe4000001080d */
[--C-:B------:R-:W-:Y:S02]  /*3290*/  FFMA.FTZ R7, R7, c[0x0][0x2d0], -R13.reuse ;  /* 0x0000b40007077a23 */ /* 0x100fe4000001080d */
[----:B------:R2:W-:Y:S01]  /*32a0*/  MUFU.EX2 R88, R6 ;  /* 0x0000000600587308 */ /* 0x0005e20000000800 */
[--C-:B------:R-:W-:Y:S02]  /*32b0*/  FFMA.FTZ R10, R10, c[0x0][0x2d0], -R13.reuse ;  /* 0x0000b4000a0a7a23 */ /* 0x100fe4000001080d */
[----:B------:R-:W-:-:S05]  /*32c0*/  FFMA.FTZ R0, R27, c[0x0][0x2d0], -R13 ;  /* 0x0000b4001b007a23 */ /* 0x000fca000001080d */
[----:B------:R3:W-:Y:S01]  /*32d0*/  MUFU.EX2 R89, R7 ;  /* 0x0000000700597308 */ /* 0x0007e20000000800 */
[----:B-1----:R-:W-:Y:S02]  /*32e0*/  FMNMX.FTZ R2, R2, R18, !PT ;  /* 0x0000001202027209 */ /* 0x002fe40007810000 */
[----:B--2---:R-:W-:-:S05]  /*32f0*/  @P0 LEA R6, P1, R8, c[0x0][0x1c8], 0x1 ;  /* 0x0000720008060a11 */ /* 0x004fca00078208ff */
[----:B------:R1:W-:Y:S01]  /*3300*/  MUFU.EX2 R156, R10 ;  /* 0x0000000a009c7308 */ /* 0x0003e20000000800 */
[----:B---3--:R-:W-:Y:S01]  /*3310*/  @P0 LEA.HI.X R7, R8, c[0x0][0x1cc], R9, 0x1, P1 ;  /* 0x0000730008070a11 */ /* 0x008fe200008f0c09 */
[----:B------:R-:W-:Y:S01]  /*3320*/  IMAD.U32 R9, RZ, RZ, UR9 ;  /* 0x00000009ff097e24 */ /* 0x000fe2000f8e00ff */
[----:B------:R-:W-:-:S05]  /*3330*/  MOV R8, UR10 ;  /* 0x0000000a00087c02 */ /* 0x000fca0008000f00 */
[----:B------:R2:W-:Y:S01]  /*3340*/  MUFU.EX2 R82, R0 ;  /* 0x0000000000527308 */ /* 0x0005e20000000800 */
[----:B------:R3:W-:Y:S01]  /*3350*/  @P0 LDGSTS.E.BYPASS.LTC128B.128 [R101+0x10100], [R6.64], !P6 ;  /* 0x1010000006650fae */ /* 0x0007e2000f101d4c */
[----:B------:R-:W-:Y:S01]  /*3360*/  @P0 LEA R8, P1, R8, R6, 0x1 ;  /* 0x0000000608080211 */ /* 0x000fe200078208ff */
[----:B-1----:R-:W-:-:S03]  /*3370*/  FFMA.FTZ R10, R12, c[0x0][0x2d0], -R13 ;  /* 0x0000b4000c0a7a23 */ /* 0x002fc6000001080d */
[----:B------:R-:W-:Y:S01]  /*3380*/  @P0 LEA.HI.X R9, R11, R7, R9, 0x1, P1 ;  /* 0x000000070b090211 */ /* 0x000fe200008f0c09 */
[C---:B------:R-:W-:Y:S01]  /*3390*/  FMUL.FTZ R12, R2.reuse, c[0x0][0x2d0] ;  /* 0x0000b400020c7a20 */ /* 0x040fe20000410000 */
[----:B------:R-:W-:Y:S01]  /*33a0*/  FSETP.NEU.FTZ.AND P1, PT, R2, -INF , PT ;  /* 0xff8000000200780b */ /* 0x000fe20003f3d000 */
[----:B------:R3:W-:Y:S01]  /*33b0*/  @P0 LDGSTS.E.BYPASS.LTC128B.128 [R101+0x12100], [R6.64+0x80], !P5 ;  /* 0x1210008006650fae */ /* 0x0007e2000e901d4c */
[----:B------:R1:W4:Y:S02]  /*33c0*/  MUFU.EX2 R177, R10 ;  /* 0x0000000a00b17308 */ /* 0x0003240000000800 */
[----:B------:R-:W-:Y:S01]  /*33d0*/  FSEL R12, R12, RZ, P1 ;  /* 0x000000ff0c0c7208 */ /* 0x000fe20000800000 */
[----:B------:R3:W-:Y:S04]  /*33e0*/  @P0 LDGSTS.E.BYPASS.LTC128B.128 [R101+0x14100], [R6.64+0x100], !P4 ;  /* 0x1410010006650fae */ /* 0x0007e8000e101d4c */
[--C-:B------:R-:W-:Y:S01]  /*33f0*/  FFMA.FTZ R4, R16, c[0x0][0x2d0], -R12.reuse ;  /* 0x0000b40010047a23 */ /* 0x100fe2000001080c */
[----:B------:R3:W-:Y:S01]  /*3400*/  @P0 LDGSTS.E.BYPASS.LTC128B.128 [R101+0x16100], [R6.64+0x180], !P3 ;  /* 0x1610018006650fae */ /* 0x0007e2000d901d4c */
[----:B--2---:R-:W-:-:S02]  /*3410*/  FFMA.FTZ R0, R28, c[0x0][0x2d0], -R12 ;  /* 0x0000b4001c007a23 */ /* 0x004fc4000001080c */
[----:B------:R2:W-:Y:S01]  /*3420*/  MUFU.EX2 R178, R4 ;  /* 0x0000000400b27308 */ /* 0x0005e20000000800 */
[----:B------:R4:W-:Y:S04]  /*3430*/  @P0 LDGSTS.E.BYPASS.LTC128B.128 [R101+0x11100], [R8.64], !P6 ;  /* 0x1110000008650fae */ /* 0x0009e8000f101d4c */
[----:B------:R4:W-:Y:S01]  /*3440*/  @P0 LDGSTS.E.BYPASS.LTC128B.128 [R101+0x13100], [R8.64+0x80], !P5 ;  /* 0x1310008008650fae */ /* 0x0009e2000e901d4c */
[----:B-1----:R-:W-:Y:S02]  /*3450*/  FFMA.FTZ R10, R14, c[0x0][0x2d0], -R13 ;  /* 0x0000b4000e0a7a23 */ /* 0x002fe4000001080d */
[----:B------:R1:W-:Y:S01]  /*3460*/  MUFU.EX2 R157, R0 ;  /* 0x00000000009d7308 */ /* 0x0003e20000000800 */
[----:B------:R4:W-:Y:S04]  /*3470*/  @P0 LDGSTS.E.BYPASS.LTC128B.128 [R101+0x15100], [R8.64+0x100], !P4 ;  /* 0x1510010008650fae */ /* 0x0009e8000e101d4c */
[----:B------:R4:W-:Y:S01]  /*3480*/  @P0 LDGSTS.E.BYPASS.LTC128B.128 [R101+0x17100], [R8.64+0x180], !P3 ;  /* 0x1710018008650fae */ /* 0x0009e2000d901d4c */
[----:B--2---:R-:W-:-:S03]  /*3490*/  FFMA.FTZ R4, R17, c[0x0][0x2d0], -R12 ;  /* 0x0000b40011047a23 */ /* 0x004fc6000001080c */
[----:B------:R-:W-:Y:S01]  /*34a0*/  LDSM.16.MT88.4 R20, [R237+0x100] ;  /* 0x00010000ed14783b */ /* 0x000fe20000004200 */
[----:B------:R4:W-:Y:S03]  /*34b0*/  MUFU.EX2 R252, R10 ;  /* 0x0000000a00fc7308 */ /* 0x0009e60000000800 */
[----:B------:R-:W2:Y:S01]  /*34c0*/  LDSM.16.MT88.4 R16, [R238+0x100] ;  /* 0x00010000ee10783b */ /* 0x000ea20000004200 */
[----:B---3--:R-:W-:-:S03]  /*34d0*/  FFMA.FTZ R6, R15, c[0x0][0x2d0], -R12 ;  /* 0x0000b4000f067a23 */ /* 0x008fc6000001080c */
[----:B------:R-:W3:Y:S01]  /*34e0*/  LDSM.16.MT88.4 R36, [R241+0x100] ;  /* 0x00010000f124783b */ /* 0x000ee20000004200 */
[----:B------:R4:W-:Y:S01]  /*34f0*/  MUFU.EX2 R159, R4 ;  /* 0x00000004009f7308 */ /* 0x0009e20000000800 */
[----:B-1----:R-:W-:Y:S02]  /*3500*/  FFMA.FTZ R0, R29, c[0x0][0x2d0], -R12 ;  /* 0x0000b4001d007a23 */ /* 0x002fe4000001080c */
[----:B------:R-:W1:Y:S04]  /*3510*/  LDSM.16.MT88.4 R40, [R238+0x900] ;  /* 0x00090000ee28783b */ /* 0x000e680000004200 */
[----:B------:R-:W1:Y:S01]  /*3520*/  LDSM.16.MT88.4 R28, [R241+0x900] ;  /* 0x00090000f11c783b */ /* 0x000e620000004200 */
[----:B------:R-:W4:Y:S02]  /*3530*/  MUFU.EX2 R179, R6 ;  /* 0x0000000600b37308 */ /* 0x000f240000000800 */
[----:B----4-:R-:W-:Y:S01]  /*3540*/  F2FP.PACK_AB R10, R177, R156 ;  /* 0x0000009cb10a723e */ /* 0x010fe200000000ff */
[----:B------:R-:W4:Y:S01]  /*3550*/  LDSM.16.MT88.4 R56, [R240+0x100] ;  /* 0x00010000f038783b */ /* 0x000f220000004200 */
[----:B------:R-:W-:-:S03]  /*3560*/  F2FP.PACK_AB R8, R89, R88 ;  /* 0x000000585908723e */ /* 0x000fc600000000ff */
[----:B------:R-:W1:Y:S01]  /*3570*/  LDSM.16.MT88.4 R44, [R237+0x900] ;  /* 0x00090000ed2c783b */ /* 0x000e620000004200 */
[----:B------:R-:W-:Y:S01]  /*3580*/  FFMA.FTZ R4, R26, c[0x0][0x2d0], -R12 ;  /* 0x0000b4001a047a23 */ /* 0x000fe2000001080c */
[----:B------:R2:W-:Y:S02]  /*3590*/  MUFU.EX2 R6, R0 ;  /* 0x0000000000067308 */ /* 0x0005e40000000800 */
[----:B------:R-:W1:Y:S04]  /*35a0*/  LDSM.16.MT88.4 R68, [R237+0x2100] ;  /* 0x00210000ed44783b */ /* 0x000e680000004200 */
[----:B------:R-:W1:Y:S01]  /*35b0*/  LDSM.16.MT88.4 R64, [R240+0x900] ;  /* 0x00090000f040783b */ /* 0x000e620000004200 */
[----:B------:R-:W-:Y:S01]  /*35c0*/  F2FP.PACK_AB R9, R178, R179 ;  /* 0x000000b3b209723e */ /* 0x000fe200000000ff */
[----:B------:R3:W3:Y:S02]  /*35d0*/  MUFU.EX2 R158, R4 ;  /* 0x00000004009e7308 */ /* 0x0006e40000000800 */
[----:B------:R-:W1:Y:S01]  /*35e0*/  LDSM.16.MT88.4 R72, [R237+0x2900] ;  /* 0x00290000ed48783b */ /* 0x000e620000004200 */
[----:B------:R-:W-:-:S03]  /*35f0*/  UISETP.GE.AND UP0, UPT, UR14, UR8, UPT ;  /* 0x000000080e00728c */ /* 0x000fc6000bf06270 */
[----:B------:R-:W0:Y:S01]  /*3600*/  LDGDEPBAR ;  /* 0x00000000000079af */ /* 0x000e220000000000 */
[----:B--2---:R-:W-:-:S04]  /*3610*/  FFMA.FTZ R0, R52, c[0x0][0x2d0], -R12 ;  /* 0x0000b40034007a23 */ /* 0x004fc8000001080c */
[----:B------:R2:W-:Y:S01]  /*3620*/  MUFU.EX2 R14, R0 ;  /* 0x00000000000e7308 */ /* 0x0005e20000000800 */
[----:B---3--:R-:W-:Y:S01]  /*3630*/  FFMA.FTZ R4, R25, c[0x0][0x2d0], -R13 ;  /* 0x0000b40019047a23 */ /* 0x008fe2000001080d */
[----:B------:R-:W-:-:S06]  /*3640*/  F2FP.PACK_AB R11, R158, R159 ;  /* 0x0000009f9e0b723e */ /* 0x000fcc00000000ff */
[----:B------:R3:W-:Y:S01]  /*3650*/  MUFU.EX2 R166, R4 ;  /* 0x0000000400a67308 */ /* 0x0007e20000000800 */
[C---:B------:R-:W-:Y:S01]  /*3660*/  HMMA.16816.F32 R32, R8.reuse, R16, RZ ;  /* 0x000000100820723c */ /* 0x040fe200000018ff */
[----:B--2---:R-:W-:Y:S02]  /*3670*/  FFMA.FTZ R0, R53, c[0x0][0x2d0], -R12 ;  /* 0x0000b40035007a23 */ /* 0x004fe4000001080c */
[----:B------:R-:W2:Y:S05]  /*3680*/  LDSM.16.MT88.4 R52, [R238+0x2100] ;  /* 0x00210000ee34783b */ /* 0x000eaa0000004200 */
[----:B------:R-:W-:Y:S01]  /*3690*/  HMMA.16816.F32 R60, R8, R20, RZ ;  /* 0x00000014083c723c */ /* 0x000fe200000018ff */
[----:B------:R1:W1:Y:S01]  /*36a0*/  MUFU.EX2 R83, R0 ;  /* 0x0000000000537308 */ /* 0x0002620000000800 */
[----:B---3--:R-:W-:-:S06]  /*36b0*/  FFMA.FTZ R4, R24, c[0x0][0x2d0], -R13 ;  /* 0x0000b40018047a23 */ /* 0x008fcc000001080d */
[C---:B------:R-:W-:Y:S01]  /*36c0*/  HMMA.16816.F32 R24, R8.reuse, R18, RZ ;  /* 0x000000120818723c */ /* 0x040fe200000018ff */
[----:B------:R3:W3:Y:S07]  /*36d0*/  MUFU.EX2 R167, R4 ;  /* 0x0000000400a77308 */ /* 0x0006ee0000000800 */
[----:B------:R-:W-:Y:S01]  /*36e0*/  HMMA.16816.F32 R48, R8, R22, RZ ;  /* 0x000000160830723c */ /* 0x000fe200000018ff */
[----:B-1----:R-:W-:Y:S01]  /*36f0*/  IMAD.MOV.U32 R0, RZ, RZ, R6 ;  /* 0x000000ffff007224 */ /* 0x002fe200078e0006 */
[----:B------:R-:W-:-:S04]  /*3700*/  F2FP.PACK_AB R7, R83, R14 ;  /* 0x0000000e5307723e */ /* 0x000fc800000000ff */
[----:B------:R-:W-:Y:S02]  /*3710*/  F2FP.PACK_AB R5, R0, R157 ;  /* 0x0000009d0005723e */ /* 0x000fe400000000ff */
[----:B------:R-:W-:Y:S01]  /*3720*/  HMMA.16816.F32 R16, R8, R38, RZ ;  /* 0x000000260810723c */ /* 0x000fe200000018ff */
[----:B---3--:R-:W-:Y:S02]  /*3730*/  F2FP.PACK_AB R4, R166, R252 ;  /* 0x000000fca604723e */ /* 0x008fe400000000ff */
[----:B------:R-:W-:-:S05]  /*3740*/  F2FP.PACK_AB R6, R82, R167 ;  /* 0x000000a75206723e */ /* 0x000fca00000000ff */
[----:B------:R-:W-:Y:S08]  /*3750*/  HMMA.16816.F32 R20, R8, R36, RZ ;  /* 0x000000240814723c */ /* 0x000ff000000018ff */
[C---:B------:R-:W-:Y:S08]  /*3760*/  HMMA.16816.F32 R24, R4.reuse, R42, R24 ;  /* 0x0000002a0418723c */ /* 0x040ff00000001818 */
[----:B------:R-:W-:Y:S08]  /*3770*/  HMMA.16816.F32 R16, R4, R30, R16 ;  /* 0x0000001e0410723c */ /* 0x000ff00000001810 */
[----:B----4-:R-:W-:Y:S08]  /*3780*/  HMMA.16816.F32 R36, R8, R56, RZ ;  /* 0x000000380824723c */ /* 0x010ff000000018ff */
[----:B------:R-:W-:Y:S01]  /*3790*/  HMMA.16816.F32 R20, R4, R28, R20 ;  /* 0x0000001c0414723c */ /* 0x000fe20000001814 */
[----:B------:R-:W-:Y:S01]  /*37a0*/  MOV R119, R25 ;  /* 0x0000001900777202 */ /* 0x000fe20000000f00 */
[----:B------:R-:W-:-:S02]  /*37b0*/  IMAD.MOV.U32 R116, RZ, RZ, R24 ;  /* 0x000000ffff747224 */ /* 0x000fc400078e0018 */
[----:B------:R-:W-:Y:S02]  /*37c0*/  IMAD.MOV.U32 R118, RZ, RZ, R26 ;  /* 0x000000ffff767224 */ /* 0x000fe400078e001a */
[----:B------:R-:W-:Y:S02]  /*37d0*/  IMAD.MOV.U32 R117, RZ, RZ, R27 ;  /* 0x000000ffff757224 */ /* 0x000fe400078e001b */
[----:B------:R-:W-:Y:S01]  /*37e0*/  HMMA.16816.F32 R32, R4, R40, R32 ;  /* 0x000000280420723c */ /* 0x000fe20000001820 */
[----:B------:R-:W-:Y:S01]  /*37f0*/  IMAD.MOV.U32 R115, RZ, RZ, R16 ;  /* 0x000000ffff737224 */ /* 0x000fe200078e0010 */
[----:B------:R-:W-:Y:S01]  /*3800*/  MOV R91, R18 ;  /* 0x00000012005b7202 */ /* 0x000fe20000000f00 */
[----:B------:R-:W-:Y:S02]  /*3810*/  IMAD.MOV.U32 R114, RZ, RZ, R17 ;  /* 0x000000ffff727224 */ /* 0x000fe400078e0011 */
[----:B------:R-:W-:-:S03]  /*3820*/  IMAD.MOV.U32 R90, RZ, RZ, R19 ;  /* 0x000000ffff5a7224 */ /* 0x000fc600078e0013 */
[C---:B------:R-:W-:Y:S08]  /*3830*/  HMMA.16816.F32 R60, R4.reuse, R44, R60 ;  /* 0x0000002c043c723c */ /* 0x040ff0000000183c */
[----:B------:R-:W-:Y:S01]  /*3840*/  HMMA.16816.F32 R44, R4, R46, R48 ;  /* 0x0000002e042c723c */ /* 0x000fe20000001830 */
[----:B------:R-:W-:Y:S01]  /*3850*/  IMAD.MOV.U32 R25, RZ, RZ, R22 ;  /* 0x000000ffff197224 */ /* 0x000fe200078e0016 */
[----:B------:R-:W-:Y:S01]  /*3860*/  MOV R24, R21 ;  /* 0x0000001500187202 */ /* 0x000fe20000000f00 */
[----:B------:R-:W-:Y:S01]  /*3870*/  IMAD.MOV.U32 R170, RZ, RZ, R20 ;  /* 0x000000ffffaa7224 */ /* 0x000fe200078e0014 */
[----:B------:R-:W-:Y:S01]  /*3880*/  LDSM.16.MT88.4 R48, [R237+0x4100] ;  /* 0x00410000ed30783b */ /* 0x000fe20000004200 */
[----:B------:R-:W-:-:S03]  /*3890*/  IMAD.MOV.U32 R171, RZ, RZ, R23 ;  /* 0x000000ffffab7224 */ /* 0x000fc600078e0017 */
[----:B------:R-:W-:Y:S01]  /*38a0*/  HMMA.16816.F32 R16, R8, R68, RZ ;  /* 0x000000440810723c */ /* 0x000fe200000018ff */
[----:B------:R-:W-:Y:S02]  /*38b0*/  IMAD.MOV.U32 R41, RZ, RZ, R34 ;  /* 0x000000ffff297224 */ /* 0x000fe400078e0022 */
[----:B------:R-:W-:Y:S02]  /*38c0*/  IMAD.MOV.U32 R40, RZ, RZ, R35 ;  /* 0x000000ffff287224 */ /* 0x000fe400078e0023 */
[----:B------:R-:W-:Y:S02]  /*38d0*/  IMAD.MOV.U32 R125, RZ, RZ, R33 ;  /* 0x000000ffff7d7224 */ /* 0x000fe400078e0021 */
[----:B------:R-:W-:Y:S01]  /*38e0*/  IMAD.MOV.U32 R124, RZ, RZ, R32 ;  /* 0x000000ffff7c7224 */ /* 0x000fe200078e0020 */
[----:B------:R-:W-:Y:S01]  /*38f0*/  HMMA.16816.F32 R28, R4, R64, R36 ;  /* 0x00000040041c723c */ /* 0x000fe20000001824 */
[----:B------:R-:W1:Y:S01]  /*3900*/  LDSM.16.MT88.4 R32, [R241+0x2100] ;  /* 0x00210000f120783b */ /* 0x000e620000004200 */
[----:B------:R-:W-:Y:S01]  /*3910*/  IMAD.MOV.U32 R123, RZ, RZ, R62 ;  /* 0x000000ffff7b7224 */ /* 0x000fe200078e003e */
[----:B------:R-:W-:Y:S01]  /*3920*/  MOV R121, R61 ;  /* 0x0000003d00797202 */ /* 0x000fe20000000f00 */
[----:B------:R-:W-:Y:S01]  /*3930*/  IMAD.MOV.U32 R122, RZ, RZ, R63 ;  /* 0x000000ffff7a7224 */ /* 0x000fe200078e003f */
[----:B------:R-:W3:Y:S01]  /*3940*/  LDSM.16.MT88.4 R36, [R238+0x2900] ;  /* 0x00290000ee24783b */ /* 0x000ee20000004200 */
[----:B------:R-:W-:-:S02]  /*3950*/  IMAD.MOV.U32 R120, RZ, RZ, R60 ;  /* 0x000000ffff787224 */ /* 0x000fc400078e003c */
[----:B------:R-:W-:Y:S01]  /*3960*/  HMMA.16816.F32 R20, R8, R58, RZ ;  /* 0x0000003a0814723c */ /* 0x000fe200000018ff */
[----:B------:R-:W-:Y:S01]  /*3970*/  IMAD.MOV.U32 R113, RZ, RZ, R46 ;  /* 0x000000ffff717224 */ /* 0x000fe200078e002e */
[----:B------:R-:W-:Y:S01]  /*3980*/  MOV R80, R44 ;  /* 0x0000002c00507202 */ /* 0x000fe20000000f00 */
[----:B------:R-:W-:Y:S01]  /*3990*/  IMAD.MOV.U32 R112, RZ, RZ, R47 ;  /* 0x000000ffff707224 */ /* 0x000fe200078e002f */
[----:B------:R-:W-:Y:S01]  /*39a0*/  LDSM.16.MT88.4 R56, [R241+0x2900] ;  /* 0x00290000f138783b */ /* 0x000fe20000004200 */
[----:B------:R-:W-:-:S03]  /*39b0*/  IMAD.MOV.U32 R81, RZ, RZ, R45 ;  /* 0x000000ffff517224 */ /* 0x000fc600078e002d */
[----:B------:R-:W-:Y:S01]  /*39c0*/  HMMA.16816.F32 R248, R4, R72, R16 ;  /* 0x0000004804f8723c */ /* 0x000fe20000001810 */
[----:B------:R-:W4:Y:S04]  /*39d0*/  LDSM.16.MT88.4 R44, [R240+0x2100] ;  /* 0x00210000f02c783b */ /* 0x000f280000004200 */
[----:B------:R-:W-:Y:S02]  /*39e0*/  LDSM.16.MT88.4 R60, [R241+0x4100] ;  /* 0x00410000f13c783b */ /* 0x000fe40000004200 */
[----:B------:R-:W-:Y:S01]  /*39f0*/  IMAD.MOV.U32 R73, RZ, RZ, R25 ;  /* 0x000000ffff497224 */ /* 0x000fe200078e0019 */
[----:B------:R-:W-:Y:S01]  /*3a00*/  MOV R15, R31 ;  /* 0x0000001f000f7202 */ /* 0x000fe20000000f00 */
[----:B------:R-:W-:Y:S02]  /*3a10*/  IMAD.MOV.U32 R176, RZ, RZ, R28 ;  /* 0x000000ffffb07224 */ /* 0x000fe400078e001c */
[----:B------:R-:W-:-:S02]  /*3a20*/  IMAD.MOV.U32 R165, RZ, RZ, R29 ;  /* 0x000000ffffa57224 */ /* 0x000fc400078e001d */
[----:B------:R-:W-:Y:S02]  /*3a30*/  IMAD.MOV.U32 R164, RZ, RZ, R30 ;  /* 0x000000ffffa47224 */ /* 0x000fe400078e001e */
[----:B------:R-:W-:Y:S01]  /*3a40*/  HMMA.16816.F32 R28, R8, R70, RZ ;  /* 0x00000046081c723c */ /* 0x000fe200000018ff */
[----:B------:R-:W-:Y:S01]  /*3a50*/  IMAD.MOV.U32 R72, RZ, RZ, R24 ;  /* 0x000000ffff487224 */ /* 0x000fe200078e0018 */
[----:B------:R-:W-:Y:S06]  /*3a60*/  LDSM.16.MT88.4 R68, [R240+0x4100] ;  /* 0x00410000f044783b */ /* 0x000fec0000004200 */
[----:B------:R-:W-:Y:S01]  /*3a70*/  HMMA.16816.F32 R244, R4, R66, R20 ;  /* 0x0000004204f4723c */ /* 0x000fe20000001814 */
[----:B------:R-:W-:Y:S07]  /*3a80*/  LDSM.16.MT88.4 R64, [R238+0x4900] ;  /* 0x00490000ee40783b */ /* 0x000fee0000004200 */
[C---:B--2---:R-:W-:Y:S08]  /*3a90*/  HMMA.16816.F32 R24, R8.reuse, R52, RZ ;  /* 0x000000340818723c */ /* 0x044ff000000018ff */
[C---:B------:R-:W-:Y:S01]  /*3aa0*/  HMMA.16816.F32 R20, R8.reuse, R54, RZ ;  /* 0x000000360814723c */ /* 0x040fe200000018ff */
[----:B------:R-:W2:Y:S07]  /*3ab0*/  LDSM.16.MT88.4 R52, [R240+0x2900] ;  /* 0x00290000f034783b */ /* 0x000eae0000004200 */
[----:B-1----:R-:W-:Y:S08]  /*3ac0*/  HMMA.16816.F32 R16, R8, R32, RZ ;  /* 0x000000200810723c */ /* 0x002ff000000018ff */
[C---:B------:R-:W-:Y:S07]  /*3ad0*/  HMMA.16816.F32 R160, R4.reuse, R74, R28 ;  /* 0x0000004a04a0723c */ /* 0x040fee000000181c */
[----:B------:R-:W-:Y:S01]  /*3ae0*/  IMAD.MOV.U32 R74, RZ, RZ, R41 ;  /* 0x000000ffff4a7224 */ /* 0x000fe200078e0029 */
[----:B---3--:R-:W-:Y:S01]  /*3af0*/  HMMA.16816.F32 R148, R4, R36, R24 ;  /* 0x000000240494723c */ /* 0x008fe20000001818 */
[----:B------:R-:W-:-:S02]  /*3b00*/  IMAD.MOV.U32 R75, RZ, RZ, R40 ;  /* 0x000000ffff4b7224 */ /* 0x000fc400078e0028 */
[----:B------:R-:W1:Y:S05]  /*3b10*/  LDSM.16.MT88.4 R40, [R238+0x4100] ;  /* 0x00410000ee28783b */ /* 0x000e6a0000004200 */
[----:B------:R-:W-:Y:S01]  /*3b20*/  HMMA.16816.F32 R100, R4, R38, R20 ;  /* 0x000000260464723c */ /* 0x000fe20000001814 */
[----:B------:R-:W3:Y:S07]  /*3b30*/  LDSM.16.MT88.4 R36, [R237+0x4900] ;  /* 0x00490000ed24783b */ /* 0x000eee0000004200 */
[C---:B------:R-:W-:Y:S08]  /*3b40*/  HMMA.16816.F32 R32, R8.reuse, R34, RZ ;  /* 0x000000220820723c */ /* 0x040ff000000018ff */
[----:B----4-:R-:W-:Y:S08]  /*3b50*/  HMMA.16816.F32 R24, R8, R46, RZ ;  /* 0x0000002e0818723c */ /* 0x010ff000000018ff */
[----:B------:R-:W-:Y:S08]  /*3b60*/  HMMA.16816.F32 R104, R4, R56, R16 ;  /* 0x000000380468723c */ /* 0x000ff00000001810 */
[C---:B------:R-:W-:Y:S08]  /*3b70*/  HMMA.16816.F32 R20, R8.reuse, R48, RZ ;  /* 0x000000300814723c */ /* 0x040ff000000018ff */
[C---:B------:R-:W-:Y:S01]  /*3b80*/  HMMA.16816.F32 R16, R8.reuse, R50, RZ ;  /* 0x000000320810723c */ /* 0x040fe200000018ff */
[----:B------:R-:W-:Y:S07]  /*3b90*/  LDSM.16.MT88.4 R48, [R237+0x6100] ;  /* 0x00610000ed30783b */ /* 0x000fee0000004200 */
[----:B------:R-:W-:Y:S01]  /*3ba0*/  HMMA.16816.F32 R28, R8, R44, RZ ;  /* 0x0000002c081c723c */ /* 0x000fe200000018ff */
[----:B------:R-:W4:Y:S07]  /*3bb0*/  LDSM.16.MT88.4 R44, [R241+0x4900] ;  /* 0x00490000f12c783b */ /* 0x000f2e0000004200 */
[C---:B------:R-:W-:Y:S01]  /*3bc0*/  HMMA.16816.F32 R108, R4.reuse, R58, R32 ;  /* 0x0000003a046c723c */ /* 0x040fe20000001820 */
[----:B------:R-:W4:Y:S07]  /*3bd0*/  LDSM.16.MT88.4 R56, [R240+0x4900] ;  /* 0x00490000f038783b */ /* 0x000f2e0000004200 */
[----:B--2---:R-:W-:Y:S07]  /*3be0*/  HMMA.16816.F32 R140, R4, R54, R24 ;  /* 0x00000036048c723c */ /* 0x004fee0000001818 */
[----:B------:R-:W-:Y:S01]  /*3bf0*/  IMAD.MOV.U32 R54, RZ, RZ, R118 ;  /* 0x000000ffff367224 */ /* 0x000fe200078e0076 */
[----:B------:R-:W-:Y:S01]  /*3c00*/  HMMA.16816.F32 R24, R8, R60, RZ ;  /* 0x0000003c0818723c */ /* 0x000fe200000018ff */
[----:B------:R-:W-:-:S06]  /*3c10*/  IMAD.MOV.U32 R55, RZ, RZ, R117 ;  /* 0x000000ffff377224 */ /* 0x000fcc00078e0075 */
[----:B------:R-:W-:Y:S01]  /*3c20*/  MOV R61, R125 ;  /* 0x0000007d003d7202 */ /* 0x000fe20000000f00 */
[----:B-1----:R-:W-:Y:S01]  /*3c30*/  HMMA.16816.F32 R32, R8, R40, RZ ;  /* 0x000000280820723c */ /* 0x002fe200000018ff */
[----:B------:R-:W-:-:S07]  /*3c40*/  IMAD.MOV.U32 R60, RZ, RZ, R124 ;  /* 0x000000ffff3c7224 */ /* 0x000fce00078e007c */
[C---:B---3--:R-:W-:Y:S08]  /*3c50*/  HMMA.16816.F32 R152, R4.reuse, R36, R20 ;  /* 0x000000240498723c */ /* 0x048ff00000001814 */
[----:B------:R-:W-:Y:S01]  /*3c60*/  HMMA.16816.F32 R136, R4, R38, R16 ;  /* 0x000000260488723c */ /* 0x000fe20000001810 */
[----:B------:R-:W1:Y:S07]  /*3c70*/  LDSM.16.MT88.4 R36, [R237+0x6900] ;  /* 0x00690000ed24783b */ /* 0x000e6e0000004200 */
[C---:B------:R-:W-:Y:S07]  /*3c80*/  HMMA.16816.F32 R20, R8.reuse, R62, RZ ;  /* 0x0000003e0814723c */ /* 0x040fee00000018ff */
[----:B------:R-:W-:Y:S01]  /*3c90*/  IMAD.MOV.U32 R62, RZ, RZ, R123 ;  /* 0x000000ffff3e7224 */ /* 0x000fe200078e007b */
[----:B------:R-:W-:Y:S01]  /*3ca0*/  HMMA.16816.F32 R16, R8, R68, RZ ;  /* 0x000000440810723c */ /* 0x000fe200000018ff */
[----:B------:R-:W-:-:S06]  /*3cb0*/  IMAD.MOV.U32 R63, RZ, RZ, R122 ;  /* 0x000000ffff3f7224 */ /* 0x000fcc00078e007a */
[----:B------:R-:W-:Y:S01]  /*3cc0*/  MOV R68, R115 ;  /* 0x0000007300447202 */ /* 0x000fe20000000f00 */
[----:B------:R-:W-:Y:S01]  /*3cd0*/  HMMA.16816.F32 R144, R4, R52, R28 ;  /* 0x000000340490723c */ /* 0x000fe2000000181c */
[----:B------:R-:W-:-:S06]  /*3ce0*/  IMAD.MOV.U32 R69, RZ, RZ, R114 ;  /* 0x000000ffff457224 */ /* 0x000fcc00078e0072 */
[----:B------:R-:W-:Y:S01]  /*3cf0*/  IMAD.MOV.U32 R53, RZ, RZ, R119 ;  /* 0x000000ffff357224 */ /* 0x000fe200078e0077 */
[----:B----4-:R-:W-:Y:S01]  /*3d00*/  HMMA.16816.F32 R132, R4, R44, R24 ;  /* 0x0000002c0484723c */ /* 0x010fe20000001818 */
[----:B------:R-:W-:-:S06]  /*3d10*/  IMAD.MOV.U32 R52, RZ, RZ, R116 ;  /* 0x000000ffff347224 */ /* 0x000fcc00078e0074 */
[----:B------:R-:W-:Y:S01]  /*3d20*/  IMAD.MOV.U32 R45, RZ, RZ, R121 ;  /* 0x000000ffff2d7224 */ /* 0x000fe200078e0079 */
[----:B------:R-:W-:Y:S01]  /*3d30*/  HMMA.16816.F32 R28, R8, R42, RZ ;  /* 0x0000002a081c723c */ /* 0x000fe200000018ff */
[----:B------:R-:W-:Y:S01]  /*3d40*/  MOV R44, R120 ;  /* 0x00000078002c7202 */ /* 0x000fe20000000f00 */
[----:B------:R-:W-:Y:S06]  /*3d50*/  LDSM.16.MT88.4 R40, [R241+0x6100] ;  /* 0x00610000f128783b */ /* 0x000fec0000004200 */
[C---:B------:R-:W-:Y:S01]  /*3d60*/  HMMA.16816.F32 R124, R4.reuse, R64, R32 ;  /* 0x00000040047c723c */ /* 0x040fe20000001820 */
[----:B------:R-:W2:Y:S07]  /*3d70*/  LDSM.16.MT88.4 R32, [R238+0x6100] ;  /* 0x00610000ee20783b */ /* 0x000eae0000004200 */
[C---:B------:R-:W-:Y:S07]  /*3d80*/  HMMA.16816.F32 R120, R4.reuse, R46, R20 ;  /* 0x0000002e0478723c */ /* 0x040fee0000001814 */
[----:B------:R-:W-:Y:S01]  /*3d90*/  IMAD.MOV.U32 R46, RZ, RZ, R113 ;  /* 0x000000ffff2e7224 */ /* 0x000fe200078e0071 */
[----:B------:R-:W-:Y:S01]  /*3da0*/  HMMA.16816.F32 R116, R4, R56, R16 ;  /* 0x000000380474723c */ /* 0x000fe20000001810 */
[----:B------:R-:W-:-:S06]  /*3db0*/  IMAD.MOV.U32 R47, RZ, RZ, R112 ;  /* 0x000000ffff2f7224 */ /* 0x000fcc00078e0070 */
[----:B------:R-:W-:Y:S01]  /*3dc0*/  IMAD.MOV.U32 R56, RZ, RZ, R91 ;  /* 0x000000ffff387224 */ /* 0x000fe200078e005b */
[----:B------:R-:W-:Y:S01]  /*3dd0*/  HMMA.16816.F32 R20, R8, R48, RZ ;  /* 0x000000300814723c */ /* 0x000fe200000018ff */
[----:B------:R-:W-:-:S06]  /*3de0*/  MOV R57, R90 ;  /* 0x0000005a00397202 */ /* 0x000fcc0000000f00 */
[----:B------:R-:W-:Y:S01]  /*3df0*/  IMAD.MOV.U32 R48, RZ, RZ, R83 ;  /* 0x000000ffff307224 */ /* 0x000fe200078e0053 */
[----:B------:R-:W-:Y:S01]  /*3e00*/  HMMA.16816.F32 R16, R8, R50, RZ ;  /* 0x000000320810723c */ /* 0x000fe200000018ff */
[----:B------:R-:W-:-:S06]  /*3e10*/  IMAD.MOV.U32 R49, RZ, RZ, R82 ;  /* 0x000000ffff317224 */ /* 0x000fcc00078e0052 */
[----:B------:R-:W-:Y:S01]  /*3e20*/  MOV R50, R81 ;  /* 0x0000005100327202 */ /* 0x000fe20000000f00 */
[----:B------:R-:W-:Y:S01]  /*3e30*/  HMMA.16816.F32 R24, R8, R70, RZ ;  /* 0x000000460818723c */ /* 0x000fe200000018ff */
[----:B------:R-:W-:-:S06]  /*3e40*/  IMAD.MOV.U32 R51, RZ, RZ, R80 ;  /* 0x000000ffff337224 */ /* 0x000fcc00078e0050 */
[----:B------:R-:W-:Y:S01]  /*3e50*/  IMAD.MOV.U32 R70, RZ, RZ, R89 ;  /* 0x000000ffff467224 */ /* 0x000fe200078e0059 */
[C---:B------:R-:W-:Y:S01]  /*3e60*/  HMMA.16816.F32 R128, R4.reuse, R66, R28 ;  /* 0x000000420480723c */ /* 0x040fe2000000181c */
[----:B------:R-:W-:Y:S01]  /*3e70*/  IMAD.MOV.U32 R71, RZ, RZ, R88 ;  /* 0x000000ffff477224 */ /* 0x000fe200078e0058 */
[----:B------:R-:W3:Y:S06]  /*3e80*/  LDSM.16.MT88.4 R28, [R238+0x6900] ;  /* 0x00690000ee1c783b */ /* 0x000eec0000004200 */
[C---:B-1----:R-:W-:Y:S08]  /*3e90*/  HMMA.16816.F32 R88, R4.reuse, R36, R20 ;  /* 0x000000240458723c */ /* 0x042ff00000001814 */
[C---:B------:R-:W-:Y:S01]  /*3ea0*/  HMMA.16816.F32 R80, R4.reuse, R38, R16 ;  /* 0x000000260450723c */ /* 0x040fe20000001810 */
[----:B------:R-:W1:Y:S07]  /*3eb0*/  LDSM.16.MT88.4 R36, [R241+0x6900] ;  /* 0x00690000f124783b */ /* 0x000e6e0000004200 */
[----:B------:R-:W-:Y:S08]  /*3ec0*/  HMMA.16816.F32 R112, R4, R58, R24 ;  /* 0x0000003a0470723c */ /* 0x000ff00000001818 */
[C---:B--2---:R-:W-:Y:S08]  /*3ed0*/  HMMA.16816.F32 R24, R8.reuse, R32, RZ ;  /* 0x000000200818723c */ /* 0x044ff000000018ff */
[C---:B------:R-:W-:Y:S08]  /*3ee0*/  HMMA.16816.F32 R20, R8.reuse, R34, RZ ;  /* 0x000000220814723c */ /* 0x040ff000000018ff */
[----:B------:R-:W-:Y:S07]  /*3ef0*/  HMMA.16816.F32 R16, R8, R40, RZ ;  /* 0x000000280810723c */ /* 0x000fee00000018ff */
[----:B------:R-:W-:Y:S01]  /*3f00*/  IMAD.MOV.U32 R40, RZ, RZ, R70 ;  /* 0x000000ffff287224 */ /* 0x000fe200078e0046 */
[----:B------:R-:W-:Y:S01]  /*3f10*/  MOV R41, R71 ;  /* 0x0000004700297202 */ /* 0x000fe20000000f00 */
[----:B------:R-:W-:Y:S01]  /*3f20*/  IMAD.MOV.U32 R70, RZ, RZ, R56 ;  /* 0x000000ffff467224 */ /* 0x000fe200078e0038 */
[----:B---3--:R-:W-:Y:S01]  /*3f30*/  HMMA.16816.F32 R64, R4, R28, R24 ;  /* 0x0000001c0440723c */ /* 0x008fe20000001818 */
[----:B------:R-:W-:-:S06]  /*3f40*/  IMAD.MOV.U32 R71, RZ, RZ, R57 ;  /* 0x000000ffff477224 */ /* 0x000fcc00078e0039 */
[----:B------:R-:W-:Y:S01]  /*3f50*/  IMAD.MOV.U32 R29, RZ, RZ, R50 ;  /* 0x000000ffff1d7224 */ /* 0x000fe200078e0032 */
[----:B------:R-:W-:Y:S01]  /*3f60*/  HMMA.16816.F32 R56, R4, R30, R20 ;  /* 0x0000001e0438723c */ /* 0x000fe20000001814 */
[----:B------:R-:W-:-:S06]  /*3f70*/  IMAD.MOV.U32 R28, RZ, RZ, R51 ;  /* 0x000000ffff1c7224 */ /* 0x000fcc00078e0033 */
[----:B------:R-:W-:Y:S01]  /*3f80*/  IMAD.MOV.U32 R30, RZ, RZ, R48 ;  /* 0x000000ffff1e7224 */ /* 0x000fe200078e0030 */
[----:B------:R-:W-:Y:S01]  /*3f90*/  HMMA.16816.F32 R20, R8, R42, RZ ;  /* 0x0000002a0814723c */ /* 0x000fe200000018ff */
[----:B------:R-:W-:-:S06]  /*3fa0*/  IMAD.MOV.U32 R31, RZ, RZ, R49 ;  /* 0x000000ffff1f7224 */ /* 0x000fcc00078e0031 */
[----:B------:R-:W-:Y:S01]  /*3fb0*/  IMAD.MOV.U32 R43, RZ, RZ, R166 ;  /* 0x000000ffff2b7224 */ /* 0x000fe200078e00a6 */
[----:B-1----:R-:W-:Y:S01]  /*3fc0*/  HMMA.16816.F32 R48, R4, R36, R16 ;  /* 0x000000240430723c */ /* 0x002fe20000001810 */
[----:B------:R-:W1:Y:S01]  /*3fd0*/  LDSM.16.MT88.4 R16, [R240+0x6100] ;  /* 0x00610000f010783b */ /* 0x000e620000004200 */
[----:B------:R-:W-:-:S05]  /*3fe0*/  IMAD.MOV.U32 R42, RZ, RZ, R167 ;  /* 0x000000ffff2a7224 */ /* 0x000fca00078e00a7 */
[----:B------:R-:W-:Y:S01]  /*3ff0*/  MOV R36, R0 ;  /* 0x0000000000247202 */ /* 0x000fe20000000f00 */
[----:B------:R-:W-:Y:S02]  /*4000*/  FFMA.FTZ R0, R87, c[0x0][0x2d0], -R13 ;  /* 0x0000b40057007a23 */ /* 0x000fe4000001080d */
[----:B------:R-:W-:-:S06]  /*4010*/  IMAD.MOV.U32 R37, RZ, RZ, R177 ;  /* 0x000000ffff257224 */ /* 0x000fcc00078e00b1 */
[----:B------:R-:W-:Y:S07]  /*4020*/  HMMA.16816.F32 R32, R4, R38, R20 ;  /* 0x000000260420723c */ /* 0x000fee0000001814 */
[----:B------:R-:W-:Y:S02]  /*4030*/  IMAD.MOV.U32 R39, RZ, RZ, R156 ;  /* 0x000000ffff277224 */ /* 0x000fe400078e009c */
[----:B------:R2:W-:Y:S01]  /*4040*/  MUFU.EX2 R156, R0 ;  /* 0x00000000009c7308 */ /* 0x0005e20000000800 */
[----:B-1----:R-:W-:Y:S01]  /*4050*/  HMMA.16816.F32 R24, R8, R16, RZ ;  /* 0x000000100818723c */ /* 0x002fe200000018ff */
[----:B--2---:R-:W-:-:S06]  /*4060*/  FFMA.FTZ R0, R85, c[0x0][0x2d0], -R13 ;  /* 0x0000b40055007a23 */ /* 0x004fcc000001080d */
[----:B------:R1:W2:Y:S01]  /*4070*/  MUFU.EX2 R166, R0 ;  /* 0x0000000000a67308 */ /* 0x0002a20000000800 */
[----:B------:R-:W-:Y:S01]  /*4080*/  HMMA.16816.F32 R8, R8, R18, RZ ;  /* 0x000000120808723c */ /* 0x000fe200000018ff */
[----:B------:R-:W3:Y:S01]  /*4090*/  LDSM.16.MT88.4 R16, [R240+0x6900] ;  /* 0x00690000f010783b */ /* 0x000ee20000004200 */
[----:B-1----:R-:W-:-:S05]  /*40a0*/  FFMA.FTZ R0, R84, c[0x0][0x2d0], -R13 ;  /* 0x0000b40054007a23 */ /* 0x002fca000001080d */
[----:B------:R1:W-:Y:S02]  /*40b0*/  MUFU.EX2 R167, R0 ;  /* 0x0000000000a77308 */ /* 0x0003e40000000800 */
[----:B-1----:R-:W-:-:S06]  /*40c0*/  FFMA.FTZ R0, R79, c[0x0][0x2d0], -R13 ;  /* 0x0000b4004f007a23 */ /* 0x002fcc000001080d */
[----:B------:R1:W4:Y:S09]  /*40d0*/  MUFU.EX2 R177, R0 ;  /* 0x0000000000b17308 */ /* 0x0003320000000800 */
[C---:B---3--:R-:W-:Y:S01]  /*40e0*/  HMMA.16816.F32 R20, R4.reuse, R18, R8 ;  /* 0x000000120414723c */ /* 0x048fe20000001808 */
[----:B------:R-:W3:Y:S07]  /*40f0*/  LDSM.16.MT88.4 R8, [R237+0x1100] ;  /* 0x00110000ed08783b */ /* 0x000eee0000004200 */
[----:B------:R-:W-:Y:S01]  /*4100*/  HMMA.16816.F32 R24, R4, R16, R24 ;  /* 0x000000100418723c */ /* 0x000fe20000001818 */
[----:B-1----:R-:W-:Y:S01]  /*4110*/  FFMA.FTZ R0, R96, c[0x0][0x2d0], -R12 ;  /* 0x0000b40060007a23 */ /* 0x002fe2000001080c */
[----:B------:R-:W-:Y:S01]  /*4120*/  MOV R96, R39 ;  /* 0x0000002700607202 */ /* 0x000fe20000000f00 */
[----:B------:R-:W-:-:S02]  /*4130*/  IMAD.MOV.U32 R39, RZ, RZ, R42 ;  /* 0x000000ffff277224 */ /* 0x000fc400078e002a */
[----:B------:R-:W-:Y:S02]  /*4140*/  IMAD.MOV.U32 R42, RZ, RZ, R43 ;  /* 0x000000ffff2a7224 */ /* 0x000fe400078e002b */
[----:B------:R-:W-:Y:S02]  /*4150*/  IMAD.MOV.U32 R43, RZ, RZ, R36 ;  /* 0x000000ffff2b7224 */ /* 0x000fe400078e0024 */
[----:B------:R-:W-:Y:S01]  /*4160*/  IMAD.MOV.U32 R36, RZ, RZ, R37 ;  /* 0x000000ffff247224 */ /* 0x000fe200078e0025 */
[----:B------:R-:W-:Y:S01]  /*4170*/  MOV R37, R30 ;  /* 0x0000001e00257202 */ /* 0x000fe20000000f00 */
[----:B------:R-:W-:Y:S02]  /*4180*/  IMAD.MOV.U32 R30, RZ, RZ, R31 ;  /* 0x000000ffff1e7224 */ /* 0x000fe400078e001f */
[----:B------:R-:W-:Y:S02]  /*4190*/  IMAD.MOV.U32 R31, RZ, RZ, R46 ;  /* 0x000000ffff1f7224 */ /* 0x000fe400078e002e */
[----:B------:R-:W-:-:S02]  /*41a0*/  IMAD.MOV.U32 R46, RZ, RZ, R47 ;  /* 0x000000ffff2e7224 */ /* 0x000fc400078e002f */
[----:B------:R-:W-:Y:S01]  /*41b0*/  IMAD.MOV.U32 R47, RZ, RZ, R44 ;  /* 0x000000ffff2f7224 */ /* 0x000fe200078e002c */
[----:B------:R-:W-:Y:S01]  /*41c0*/  MOV R44, R45 ;  /* 0x0000002d002c7202 */ /* 0x000fe20000000f00 */
[----:B------:R-:W-:Y:S02]  /*41d0*/  IMAD.MOV.U32 R45, RZ, RZ, R62 ;  /* 0x000000ffff2d7224 */ /* 0x000fe400078e003e */
[----:B------:R-:W-:Y:S02]  /*41e0*/  IMAD.MOV.U32 R62, RZ, RZ, R63 ;  /* 0x000000ffff3e7224 */ /* 0x000fe400078e003f */
[----:B------:R-:W-:Y:S02]  /*41f0*/  IMAD.MOV.U32 R63, RZ, RZ, R60 ;  /* 0x000000ffff3f7224 */ /* 0x000fe400078e003c */
[----:B------:R-:W-:Y:S01]  /*4200*/  IMAD.MOV.U32 R60, RZ, RZ, R61 ;  /* 0x000000ffff3c7224 */ /* 0x000fe200078e003d */
[----:B------:R-:W-:Y:S01]  /*4210*/  MOV R61, R74 ;  /* 0x0000004a003d7202 */ /* 0x000fe20000000f00 */
[----:B------:R-:W-:Y:S01]  /*4220*/  IMAD.MOV.U32 R74, RZ, RZ, R75 ;  /* 0x000000ffff4a7224 */ /* 0x000fe200078e004b */
[----:B------:R1:W-:Y:S01]  /*4230*/  MUFU.EX2 R19, R0 ;  /* 0x0000000000137308 */ /* 0x0003e20000000800 */
[----:B------:R-:W-:-:S02]  /*4240*/  IMAD.MOV.U32 R84, RZ, RZ, R36 ;  /* 0x000000ffff547224 */ /* 0x000fc400078e0024 */
[----:B------:R-:W-:Y:S02]  /*4250*/  IMAD.MOV.U32 R36, RZ, RZ, R47 ;  /* 0x000000ffff247224 */ /* 0x000fe400078e002f */
[----:B------:R-:W-:Y:S01]  /*4260*/  IMAD.MOV.U32 R47, RZ, RZ, R74 ;  /* 0x000000ffff2f7224 */ /* 0x000fe200078e004a */
[----:B------:R-:W-:Y:S01]  /*4270*/  MOV R74, R164 ;  /* 0x000000a4004a7202 */ /* 0x000fe20000000f00 */
[----:B------:R-:W-:Y:S01]  /*4280*/  IMAD.MOV.U32 R87, RZ, RZ, R42 ;  /* 0x000000ffff577224 */ /* 0x000fe200078e002a */
[----:B------:R-:W-:Y:S01]  /*4290*/  MOV R85, R43 ;  /* 0x0000002b00557202 */ /* 0x000fe20000000f00 */
[----:B------:R-:W-:Y:S01]  /*42a0*/  IMAD.MOV.U32 R38, RZ, RZ, R45 ;  /* 0x000000ffff267224 */ /* 0x000fe200078e002d */
[----:B--2---:R-:W-:Y:S01]  /*42b0*/  F2FP.PACK_AB R4, R166, R156 ;  /* 0x0000009ca604723e */ /* 0x004fe200000000ff */
[----:B------:R-:W-:Y:S02]  /*42c0*/  IMAD.MOV.U32 R75, RZ, RZ, R170 ;  /* 0x000000ffff4b7224 */ /* 0x000fe400078e00aa */
[----:B-1----:R-:W-:Y:S01]  /*42d0*/  FFMA.FTZ R0, R95, c[0x0][0x2d0], -R12 ;  /* 0x0000b4005f007a23 */ /* 0x002fe2000001080c */
[----:B----4-:R-:W-:Y:S01]  /*42e0*/  F2FP.PACK_AB R6, R177, R167 ;  /* 0x000000a7b106723e */ /* 0x010fe200000000ff */
[----:B------:R-:W-:Y:S01]  /*42f0*/  IMAD.MOV.U32 R95, RZ, RZ, R39 ;  /* 0x000000ffff5f7224 */ /* 0x000fe200078e0027 */
[----:B------:R1:W5:Y:S01]  /*4300*/  LDL.LU R170, [R1+0x74] ;  /* 0x0000740001aa7983 */ /* 0x0003620000300800 */
[----:B------:R2:W4:Y:S01]  /*4310*/  MUFU.EX2 R164, R0 ;  /* 0x0000000000a47308 */ /* 0x0005220000000800 */
[----:B------:R-:W-:-:S02]  /*4320*/  IMAD.MOV.U32 R39, RZ, RZ, R62 ;  /* 0x000000ffff277224 */ /* 0x000fc400078e003e */
[----:B------:R-:W-:Y:S02]  /*4330*/  IMAD.MOV.U32 R62, RZ, RZ, R73 ;  /* 0x000000ffff3e7224 */ /* 0x000fe400078e0049 */
[----:B------:R-:W-:Y:S02]  /*4340*/  IMAD.MOV.U32 R42, RZ, RZ, R30 ;  /* 0x000000ffff2a7224 */ /* 0x000fe400078e001e */
[----:B------:R-:W-:Y:S02]  /*4350*/  IMAD.MOV.U32 R73, RZ, RZ, R165 ;  /* 0x000000ffff497224 */ /* 0x000fe400078e00a5 */
[----:B------:R-:W-:Y:S01]  /*4360*/  IMAD.MOV.U32 R30, RZ, RZ, R31 ;  /* 0x000000ffff1e7224 */ /* 0x000fe200078e001f */
[----:B------:R-:W-:Y:S01]  /*4370*/  MOV R31, R46 ;  /* 0x0000002e001f7202 */ /* 0x000fe20000000f00 */
[----:B------:R-:W-:Y:S01]  /*4380*/  IMAD.MOV.U32 R46, RZ, RZ, R61 ;  /* 0x000000ffff2e7224 */ /* 0x000fe200078e003d */
[----:B------:R-:W-:Y:S01]  /*4390*/  MOV R61, R72 ;  /* 0x00000048003d7202 */ /* 0x000fe20000000f00 */
[----:B------:R-:W-:-:S02]  /*43a0*/  IMAD.MOV.U32 R43, RZ, RZ, R37 ;  /* 0x000000ffff2b7224 */ /* 0x000fc400078e0025 */
[----:B------:R-:W-:Y:S02]  /*43b0*/  IMAD.MOV.U32 R45, RZ, RZ, R60 ;  /* 0x000000ffff2d7224 */ /* 0x000fe400078e003c */
[----:B--2---:R-:W-:Y:S02]  /*43c0*/  FFMA.FTZ R0, R98, c[0x0][0x2d0], -R12 ;  /* 0x0000b40062007a23 */ /* 0x004fe4000001080c */
[----:B------:R-:W-:Y:S02]  /*43d0*/  IMAD.MOV.U32 R72, RZ, RZ, R176 ;  /* 0x000000ffff487224 */ /* 0x000fe400078e00b0 */
[----:B------:R2:W-:Y:S01]  /*43e0*/  MUFU.EX2 R165, R0 ;  /* 0x0000000000a57308 */ /* 0x0005e20000000800 */
[----:B------:R-:W-:Y:S01]  /*43f0*/  IMAD.MOV.U32 R37, RZ, RZ, R44 ;  /* 0x000000ffff257224 */ /* 0x000fe200078e002c */
[----:B----4-:R-:W-:Y:S01]  /*4400*/  F2FP.PACK_AB R5, R164, R19 ;  /* 0x00000013a405723e */ /* 0x010fe200000000ff */
[----:B------:R-:W-:Y:S01]  /*4410*/  IMAD.MOV.U32 R60, RZ, RZ, R75 ;  /* 0x000000ffff3c7224 */ /* 0x000fe200078e004b */
[----:B------:R-:W-:Y:S01]  /*4420*/  MOV R44, R63 ;  /* 0x0000003f002c7202 */ /* 0x000fe20000000f00 */
[----:B------:R-:W-:-:S02]  /*4430*/  IMAD.MOV.U32 R63, RZ, RZ, R171 ;  /* 0x000000ffff3f7224 */ /* 0x000fc400078e00ab */
[----:B--2---:R-:W-:Y:S01]  /*4440*/  FFMA.FTZ R0, R97, c[0x0][0x2d0], -R12 ;  /* 0x0000b40061007a23 */ /* 0x004fe2000001080c */
[----:B------:R1:W5:Y:S01]  /*4450*/  LDL.LU R171, [R1+0x70] ;  /* 0x0000700001ab7983 */ /* 0x0003620000300800 */
[----:B------:R-:W-:Y:S01]  /*4460*/  IMAD.MOV.U32 R75, RZ, RZ, R15 ;  /* 0x000000ffff4b7224 */ /* 0x000fe200078e000f */
[----:B------:R-:W-:Y:S01]  /*4470*/  PLOP3.LUT P0, PT, PT, PT, UP0, 0x80, 0x0 ;  /* 0x000000000000781c */ /* 0x000fe20003f0f008 */
[----:B------:R-:W2:Y:S01]  /*4480*/  MUFU.EX2 R176, R0 ;  /* 0x0000000000b07308 */ /* 0x000ea20000000800 */
[----:B------:R-:W-:Y:S02]  /*4490*/  IMAD.MOV.U32 R98, RZ, RZ, R14 ;  /* 0x000000ffff627224 */ /* 0x000fe400078e000e */
[--C-:B------:R-:W-:Y:S02]  /*44a0*/  FFMA.FTZ R17, R94, c[0x0][0x2d0], -R13.reuse ;  /* 0x0000b4005e117a23 */ /* 0x100fe4000001080d */
[--C-:B------:R-:W-:Y:S02]  /*44b0*/  FFMA.FTZ R16, R93, c[0x0][0x2d0], -R13.reuse ;  /* 0x0000b4005d107a23 */ /* 0x100fe4000001080d */
[----:B------:R-:W-:-:S02]  /*44c0*/  FFMA.FTZ R15, R92, c[0x0][0x2d0], -R13 ;  /* 0x0000b4005c0f7a23 */ /* 0x000fc4000001080d */
[----:B------:R-:W-:Y:S01]  /*44d0*/  FFMA.FTZ R14, R86, c[0x0][0x2d0], -R13 ;  /* 0x0000b400560e7a23 */ /* 0x000fe2000001080d */
[----:B------:R-:W-:Y:S01]  /*44e0*/  MUFU.EX2 R17, R17 ;  /* 0x0000001100117308 */ /* 0x000fe20000000800 */
[--C-:B------:R-:W-:Y:S02]  /*44f0*/  FFMA.FTZ R13, R99, c[0x0][0x2d0], -R12.reuse ;  /* 0x0000b400630d7a23 */ /* 0x100fe4000001080c */
[--C-:B------:R-:W-:Y:S01]  /*4500*/  FFMA.FTZ R18, R77, c[0x0][0x2d0], -R12.reuse ;  /* 0x0000b4004d127a23 */ /* 0x100fe2000001080c */
[----:B--2---:R-:W-:Y:S01]  /*4510*/  F2FP.PACK_AB R7, R176, R165 ;  /* 0x000000a5b007723e */ /* 0x004fe200000000ff */
[----:B------:R-:W-:-:S03]  /*4520*/  FFMA.FTZ R0, R78, c[0x0][0x2d0], -R12 ;  /* 0x0000b4004e007a23 */ /* 0x000fc6000001080c */
[----:B------:R-:W2:Y:S01]  /*4530*/  MUFU.EX2 R16, R16 ;  /* 0x0000001000107308 */ /* 0x000ea20000000800 */
[----:B------:R-:W-:Y:S02]  /*4540*/  FFMA.FTZ R12, R76, c[0x0][0x2d0], -R12 ;  /* 0x0000b4004c0c7a23 */ /* 0x000fe4000001080c */
[C---:B---3--:R-:W-:Y:S08]  /*4550*/  HMMA.16816.F32 R36, R4.reuse, R8, R36 ;  /* 0x000000080424723c */ /* 0x048ff00000001824 */
[C---:B------:R-:W-:Y:S01]  /*4560*/  HMMA.16816.F32 R28, R4.reuse, R10, R28 ;  /* 0x0000000a041c723c */ /* 0x040fe2000000181c */
[----:B------:R-:W3:Y:S07]  /*4570*/  LDSM.16.MT88.4 R8, [R238+0x1100] ;  /* 0x00110000ee08783b */ /* 0x000eee0000004200 */
[C---:B---3--:R-:W-:Y:S08]  /*4580*/  HMMA.16816.F32 R44, R4.reuse, R8, R44 ;  /* 0x00000008042c723c */ /* 0x048ff0000000182c */
[C---:B------:R-:W-:Y:S01]  /*4590*/  HMMA.16816.F32 R52, R4.reuse, R10, R52 ;  /* 0x0000000a0434723c */ /* 0x040fe20000001834 */
[----:B------:R-:W3:Y:S07]  /*45a0*/  LDSM.16.MT88.4 R8, [R241+0x1100] ;  /* 0x00110000f108783b */ /* 0x000eee0000004200 */
[C---:B---3--:R-:W-:Y:S08]  /*45b0*/  HMMA.16816.F32 R60, R4.reuse, R8, R60 ;  /* 0x00000008043c723c */ /* 0x048ff0000000183c */
[C---:B------:R-:W-:Y:S01]  /*45c0*/  HMMA.16816.F32 R68, R4.reuse, R10, R68 ;  /* 0x0000000a0444723c */ /* 0x040fe20000001844 */
[----:B------:R-:W3:Y:S07]  /*45d0*/  LDSM.16.MT88.4 R8, [R240+0x1100] ;  /* 0x00110000f008783b */ /* 0x000eee0000004200 */
[C---:B---3--:R-:W-:Y:S08]  /*45e0*/  HMMA.16816.F32 R72, R4.reuse, R8, R72 ;  /* 0x000000080448723c */ /* 0x048ff00000001848 */
[----:B------:R-:W-:Y:S01]  /*45f0*/  HMMA.16816.F32 R76, R4, R10, R244 ;  /* 0x0000000a044c723c */ /* 0x000fe200000018f4 */
[----:B------:R-:W3:Y:S06]  /*4600*/  LDSM.16.MT88.4 R8, [R237+0x3100] ;  /* 0x00310000ed08783b */ /* 0x000eec0000004200 */
[----:B------:R-:W-:Y:S01]  /*4610*/  IMAD.MOV.U32 R245, RZ, RZ, R84 ;  /* 0x000000fffff57224 */ /* 0x000fe200078e0054 */
[----:B------:R-:W-:Y:S01]  /*4620*/  MOV R246, R85 ;  /* 0x0000005500f67202 */ /* 0x000fe20000000f00 */
[----:B------:R-:W-:-:S02]  /*4630*/  IMAD.MOV.U32 R247, RZ, RZ, R87 ;  /* 0x000000fffff77224 */ /* 0x000fc400078e0057 */
[----:B------:R-:W-:Y:S01]  /*4640*/  IMAD.MOV.U32 R244, RZ, RZ, R98 ;  /* 0x000000fffff47224 */ /* 0x000fe200078e0062 */
[C---:B---3--:R-:W-:Y:S07]  /*4650*/  HMMA.16816.F32 R84, R4.reuse, R8, R248 ;  /* 0x000000080454723c */ /* 0x048fee00000018f8 */
[----:B------:R-:W-:Y:S01]  /*4660*/  IMAD.MOV.U32 R250, RZ, RZ, R95 ;  /* 0x000000fffffa7224 */ /* 0x000fe200078e005f */
[----:B------:R-:W-:Y:S01]  /*4670*/  MOV R248, R244 ;  /* 0x000000f400f87202 */ /* 0x000fe20000000f00 */
[----:B------:R-:W-:Y:S01]  /*4680*/  HMMA.16816.F32 R92, R4, R10, R160 ;  /* 0x0000000a045c723c */ /* 0x000fe200000018a0 */
[----:B------:R-:W3:Y:S01]  /*4690*/  LDSM.16.MT88.4 R8, [R238+0x3100] ;  /* 0x00310000ee08783b */ /* 0x000ee20000004200 */
[----:B------:R-:W-:-:S02]  /*46a0*/  IMAD.MOV.U32 R251, RZ, RZ, R96 ;  /* 0x000000fffffb7224 */ /* 0x000fc400078e0060 */
[----:B------:R-:W-:-:S04]  /*46b0*/  IMAD.MOV.U32 R249, RZ, RZ, R245 ;  /* 0x000000fffff97224 */ /* 0x000fc800078e00f5 */
[C---:B---3--:R-:W-:Y:S08]  /*46c0*/  HMMA.16816.F32 R96, R4.reuse, R8, R148 ;  /* 0x000000080460723c */ /* 0x048ff00000001894 */
[C---:B------:R-:W-:Y:S01]  /*46d0*/  HMMA.16816.F32 R100, R4.reuse, R10, R100 ;  /* 0x0000000a0464723c */ /* 0x040fe20000001864 */
[----:B------:R-:W3:Y:S07]  /*46e0*/  LDSM.16.MT88.4 R8, [R241+0x3100] ;  /* 0x00310000f108783b */ /* 0x000eee0000004200 */
[C---:B---3--:R-:W-:Y:S08]  /*46f0*/  HMMA.16816.F32 R104, R4.reuse, R8, R104 ;  /* 0x000000080468723c */ /* 0x048ff00000001868 */
[C---:B------:R-:W-:Y:S01]  /*4700*/  HMMA.16816.F32 R108, R4.reuse, R10, R108 ;  /* 0x0000000a046c723c */ /* 0x040fe2000000186c */
[----:B------:R-:W3:Y:S07]  /*4710*/  LDSM.16.MT88.4 R8, [R240+0x3100] ;  /* 0x00310000f008783b */ /* 0x000eee0000004200 */
[C---:B---3--:R-:W-:Y:S08]  /*4720*/  HMMA.16816.F32 R144, R4.reuse, R8, R144 ;  /* 0x000000080490723c */ /* 0x048ff00000001890 */
[----:B------:R-:W-:Y:S11]  /*4730*/  HMMA.16816.F32 R8, R4, R10, R140 ;  /* 0x0000000a0408723c */ /* 0x000ff6000000188c */
[----:B------:R-:W-:Y:S05]  /*4740*/  @!UPT UIADD3 URZ, URZ, URZ, URZ ;  /* 0x0000003f3f3ff290 */ /* 0x000fea000fffe03f */
[----:B------:R-:W-:Y:S01]  /*4750*/  MOV R162, R146 ;  /* 0x0000009200a27202 */ /* 0x000fe20000000f00 */
[----:B------:R-:W-:Y:S02]  /*4760*/  IMAD.MOV.U32 R161, RZ, RZ, R147 ;  /* 0x000000ffffa17224 */ /* 0x000fe400078e0093 */
[----:B------:R-:W-:Y:S02]  /*4770*/  IMAD.MOV.U32 R146, RZ, RZ, R250 ;  /* 0x000000ffff927224 */ /* 0x000fe400078e00fa */
[----:B------:R-:W-:Y:S02]  /*4780*/  IMAD.MOV.U32 R147, RZ, RZ, R251 ;  /* 0x000000ffff937224 */ /* 0x000fe400078e00fb */
[----:B------:R-:W-:Y:S01]  /*4790*/  IMAD.MOV.U32 R251, RZ, RZ, R246 ;  /* 0x000000fffffb7224 */ /* 0x000fe200078e00f6 */
[----:B------:R-:W-:Y:S01]  /*47a0*/  MOV R244, R9 ;  /* 0x0000000900f47202 */ /* 0x000fe20000000f00 */
[----:B------:R-:W-:Y:S02]  /*47b0*/  IMAD.MOV.U32 R245, RZ, RZ, R8 ;  /* 0x000000fffff57224 */ /* 0x000fe400078e0008 */
[----:B------:R-:W-:-:S02]  /*47c0*/  IMAD.MOV.U32 R151, RZ, RZ, R10 ;  /* 0x000000ffff977224 */ /* 0x000fc400078e000a */
[----:B------:R-:W-:Y:S02]  /*47d0*/  IMAD.MOV.U32 R150, RZ, RZ, R11 ;  /* 0x000000ffff967224 */ /* 0x000fe400078e000b */
[----:B------:R-:W3:Y:S01]  /*47e0*/  LDSM.16.MT88.4 R8, [R237+0x5100] ;  /* 0x00510000ed08783b */ /* 0x000ee20000004200 */
[----:B------:R-:W-:Y:S02]  /*47f0*/  IMAD.MOV.U32 R250, RZ, RZ, R247 ;  /* 0x000000fffffa7224 */ /* 0x000fe400078e00f7 */
[----:B------:R-:W-:Y:S02]  /*4800*/  IMAD.MOV.U32 R247, RZ, RZ, R42 ;  /* 0x000000fffff77224 */ /* 0x000fe400078e002a */
[----:B------:R-:W-:Y:S02]  /*4810*/  IMAD.MOV.U32 R246, RZ, RZ, R43 ;  /* 0x000000fffff67224 */ /* 0x000fe400078e002b */
[----:B------:R-:W-:Y:S02]  /*4820*/  IMAD.MOV.U32 R163, RZ, RZ, R145 ;  /* 0x000000ffffa37224 */ /* 0x000fe400078e0091 */
[----:B------:R-:W-:Y:S01]  /*4830*/  IMAD.MOV.U32 R160, RZ, RZ, R144 ;  /* 0x000000ffffa07224 */ /* 0x000fe200078e0090 */
[C---:B---3--:R-:W-:Y:S08]  /*4840*/  HMMA.16816.F32 R152, R4.reuse, R8, R152 ;  /* 0x000000080498723c */ /* 0x048ff00000001898 */
[C---:B------:R-:W-:Y:S01]  /*4850*/  HMMA.16816.F32 R136, R4.reuse, R10, R136 ;  /* 0x0000000a0488723c */ /* 0x040fe20000001888 */
[----:B------:R-:W3:Y:S07]  /*4860*/  LDSM.16.MT88.4 R8, [R238+0x5100] ;  /* 0x00510000ee08783b */ /* 0x000eee0000004200 */
[C---:B---3--:R-:W-:Y:S08]  /*4870*/  HMMA.16816.F32 R124, R4.reuse, R8, R124 ;  /* 0x00000008047c723c */ /* 0x048ff0000000187c */
[C---:B------:R-:W-:Y:S01]  /*4880*/  HMMA.16816.F32 R128, R4.reuse, R10, R128 ;  /* 0x0000000a0480723c */ /* 0x040fe20000001880 */
[----:B------:R-:W3:Y:S07]  /*4890*/  LDSM.16.MT88.4 R8, [R241+0x5100] ;  /* 0x00510000f108783b */ /* 0x000eee0000004200 */
[C---:B---3--:R-:W-:Y:S08]  /*48a0*/  HMMA.16816.F32 R140, R4.reuse, R8, R132 ;  /* 0x00000008048c723c */ /* 0x048ff00000001884 */
[----:B------:R-:W-:Y:S07]  /*48b0*/  HMMA.16816.F32 R8, R4, R10, R120 ;  /* 0x0000000a0408723c */ /* 0x000fee0000001878 */
[----:B------:R-:W-:Y:S01]  /*48c0*/  IMAD.MOV.U32 R120, RZ, RZ, R146 ;  /* 0x000000ffff787224 */ /* 0x000fe200078e0092 */
[----:B------:R-:W-:Y:S01]  /*48d0*/  MOV R122, R248 ;  /* 0x000000f8007a7202 */ /* 0x000fe20000000f00 */
[----:B------:R-:W-:-:S02]  /*48e0*/  IMAD.MOV.U32 R121, RZ, RZ, R147 ;  /* 0x000000ffff797224 */ /* 0x000fc400078e0093 */
[----:B------:R-:W-:-:S05]  /*48f0*/  IMAD.MOV.U32 R123, RZ, RZ, R249 ;  /* 0x000000ffff7b7224 */ /* 0x000fca00078e00f9 */
[----:B------:R-:W-:Y:S01]  /*4900*/  MOV R135, R141 ;  /* 0x0000008d00877202 */ /* 0x000fe20000000f00 */
[----:B------:R-:W-:Y:S02]  /*4910*/  IMAD.MOV.U32 R134, RZ, RZ, R142 ;  /* 0x000000ffff867224 */ /* 0x000fe400078e008e */
[----:B------:R-:W-:Y:S02]  /*4920*/  IMAD.MOV.U32 R133, RZ, RZ, R143 ;  /* 0x000000ffff857224 */ /* 0x000fe400078e008f */
[----:B------:R-:W-:-:S03]  /*4930*/  IMAD.MOV.U32 R132, RZ, RZ, R140 ;  /* 0x000000ffff847224 */ /* 0x000fc600078e008c */
[----:B------:R-:W-:Y:S01]  /*4940*/  IMAD.MOV.U32 R149, RZ, RZ, R8 ;  /* 0x000000ffff957224 */ /* 0x000fe200078e0008 */
[----:B------:R-:W-:Y:S01]  /*4950*/  MOV R148, R9 ;  /* 0x0000000900947202 */ /* 0x000fe20000000f00 */
[----:B------:R-:W-:Y:S02]  /*4960*/  IMAD.MOV.U32 R43, RZ, RZ, R10 ;  /* 0x000000ffff2b7224 */ /* 0x000fe400078e000a */
[----:B------:R-:W-:Y:S02]  /*4970*/  IMAD.MOV.U32 R42, RZ, RZ, R11 ;  /* 0x000000ffff2a7224 */ /* 0x000fe400078e000b */
[----:B------:R-:W3:Y:S02]  /*4980*/  LDSM.16.MT88.4 R8, [R240+0x5100] ;  /* 0x00510000f008783b */ /* 0x000ee40000004200 */
[C---:B---3--:R-:W-:Y:S07]  /*4990*/  HMMA.16816.F32 R144, R4.reuse, R8, R116 ;  /* 0x000000080490723c */ /* 0x048fee0000001874 */
[----:B------:R-:W-:Y:S01]  /*49a0*/  IMAD.MOV.U32 R117, RZ, RZ, R135 ;  /* 0x000000ffff757224 */ /* 0x000fe200078e0087 */
[----:B------:R-:W-:Y:S01]  /*49b0*/  HMMA.16816.F32 R140, R4, R10, R112 ;  /* 0x0000000a048c723c */ /* 0x000fe20000001870 */
[----:B------:R-:W3:Y:S01]  /*49c0*/  LDSM.16.MT88.4 R8, [R237+0x7100] ;  /* 0x00710000ed08783b */ /* 0x000ee20000004200 */
[----:B------:R-:W-:Y:S01]  /*49d0*/  IMAD.MOV.U32 R118, RZ, RZ, R134 ;  /* 0x000000ffff767224 */ /* 0x000fe200078e0086 */
[----:B------:R-:W-:Y:S01]  /*49e0*/  MOV R116, R132 ;  /* 0x0000008400747202 */ /* 0x000fe20000000f00 */
[----:B------:R-:W-:-:S03]  /*49f0*/  IMAD.MOV.U32 R119, RZ, RZ, R133 ;  /* 0x000000ffff777224 */ /* 0x000fc600078e0085 */
[----:B------:R-:W-:Y:S02]  /*4a00*/  IMAD.MOV.U32 R115, RZ, RZ, R250 ;  /* 0x000000ffff737224 */ /* 0x000fe400078e00fa */
[----:B------:R-:W-:Y:S02]  /*4a10*/  IMAD.MOV.U32 R114, RZ, RZ, R251 ;  /* 0x000000ffff727224 */ /* 0x000fe400078e00fb */
[----:B------:R-:W-:Y:S02]  /*4a20*/  IMAD.MOV.U32 R112, RZ, RZ, R43 ;  /* 0x000000ffff707224 */ /* 0x000fe400078e002b */
[----:B------:R-:W-:Y:S01]  /*4a30*/  IMAD.MOV.U32 R113, RZ, RZ, R42 ;  /* 0x000000ffff717224 */ /* 0x000fe200078e002a */
[C---:B---3--:R-:W-:Y:S08]  /*4a40*/  HMMA.16816.F32 R132, R4.reuse, R8, R88 ;  /* 0x000000080484723c */ /* 0x048ff00000001858 */
[----:B------:R-:W-:Y:S01]  /*4a50*/  HMMA.16816.F32 R248, R4, R10, R80 ;  /* 0x0000000a04f8723c */ /* 0x000fe20000001850 */
[----:B------:R-:W3:Y:S06]  /*4a60*/  LDSM.16.MT88.4 R8, [R238+0x7100] ;  /* 0x00710000ee08783b */ /* 0x000eec0000004200 */
[----:B------:R-:W-:Y:S01]  /*4a70*/  IMAD.MOV.U32 R80, RZ, RZ, R121 ;  /* 0x000000ffff507224 */ /* 0x000fe200078e0079 */
[----:B------:R-:W-:Y:S01]  /*4a80*/  MOV R121, R244 ;  /* 0x000000f400797202 */ /* 0x000fe20000000f00 */
[----:B------:R-:W-:Y:S01]  /*4a90*/  IMAD.MOV.U32 R82, RZ, RZ, R246 ;  /* 0x000000ffff527224 */ /* 0x000fe200078e00f6 */
[----:B------:R-:W-:Y:S01]  /*4aa0*/  MOV R81, R123 ;  /* 0x0000007b00517202 */ /* 0x000fe20000000f00 */
[----:B------:R-:W-:-:S02]  /*4ab0*/  IMAD.MOV.U32 R83, RZ, RZ, R247 ;  /* 0x000000ffff537224 */ /* 0x000fc400078e00f7 */
[----:B------:R-:W-:Y:S01]  /*4ac0*/  IMAD.MOV.U32 R123, RZ, RZ, R150 ;  /* 0x000000ffff7b7224 */ /* 0x000fe200078e0096 */
[C---:B---3--:R-:W-:Y:S11]  /*4ad0*/  HMMA.16816.F32 R88, R4.reuse, R8, R64 ;  /* 0x000000080458723c */ /* 0x048ff60000001840 */
[----:B------:R-:W-:Y:S11]  /*4ae0*/  @!UPT UIADD3 URZ, URZ, URZ, URZ ;  /* 0x0000003f3f3ff290 */ /* 0x000ff6000fffe03f */
[----:B------:R-:W-:Y:S02]  /*4af0*/  @!UPT UIADD3 URZ, URZ, URZ, URZ ;  /* 0x0000003f3f3ff290 */ /* 0x000fe4000fffe03f */
[----:B------:R-:W-:Y:S01]  /*4b00*/  IMAD.MOV.U32 R66, RZ, RZ, R89 ;  /* 0x000000ffff427224 */ /* 0x000fe200078e0059 */
[----:B------:R-:W-:Y:S01]  /*4b10*/  MOV R65, R90 ;  /* 0x0000005a00417202 */ /* 0x000fe20000000f00 */
[----:B------:R-:W-:Y:S02]  /*4b20*/  IMAD.MOV.U32 R89, RZ, RZ, R120 ;  /* 0x000000ffff597224 */ /* 0x000fe400078e0078 */
[----:B------:R-:W-:Y:S02]  /*4b30*/  IMAD.MOV.U32 R120, RZ, RZ, R245 ;  /* 0x000000ffff787224 */ /* 0x000fe400078e00f5 */
[----:B------:R-:W-:Y:S01]  /*4b40*/  HMMA.16816.F32 R244, R4, R10, R56 ;  /* 0x0000000a04f4723c */ /* 0x000fe20000001838 */
[----:B------:R-:W3:Y:S01]  /*4b50*/  LDSM.16.MT88.4 R8, [R241+0x7100] ;  /* 0x00710000f108783b */ /* 0x000ee20000004200 */
[----:B------:R-:W-:Y:S02]  /*4b60*/  IMAD.MOV.U32 R67, RZ, RZ, R88 ;  /* 0x000000ffff437224 */ /* 0x000fe400078e0058 */
[----:B------:R-:W-:Y:S01]  /*4b70*/  IMAD.MOV.U32 R64, RZ, RZ, R91 ;  /* 0x000000ffff407224 */ /* 0x000fe200078e005b */
[----:B------:R-:W-:Y:S01]  /*4b80*/  MOV R91, R148 ;  /* 0x00000094005b7202 */ /* 0x000fe20000000f00 */
[----:B------:R-:W-:Y:S01]  /*4b90*/  IMAD.MOV.U32 R88, RZ, RZ, R122 ;  /* 0x000000ffff587224 */ /* 0x000fe200078e007a */
[----:B------:R-:W-:Y:S01]  /*4ba0*/  MOV R59, R41 ;  /* 0x00000029003b7202 */ /* 0x000fe20000000f00 */
[----:B------:R-:W-:-:S02]  /*4bb0*/  IMAD.MOV.U32 R122, RZ, RZ, R151 ;  /* 0x000000ffff7a7224 */ /* 0x000fc400078e0097 */
[----:B------:R-:W-:Y:S02]  /*4bc0*/  IMAD.MOV.U32 R90, RZ, RZ, R149 ;  /* 0x000000ffff5a7224 */ /* 0x000fe400078e0095 */
[----:B------:R-:W-:Y:S02]  /*4bd0*/  IMAD.MOV.U32 R58, RZ, RZ, R40 ;  /* 0x000000ffff3a7224 */ /* 0x000fe400078e0028 */
[----:B------:R-:W-:Y:S01]  /*4be0*/  LDSM.16.MT88.4 R40, [R237+0x1900] ;  /* 0x00190000ed28783b */ /* 0x000fe20000004200 */
[C---:B---3--:R-:W-:Y:S03]  /*4bf0*/  HMMA.16816.F32 R148, R4.reuse, R8, R48 ;  /* 0x000000080494723c */ /* 0x048fe60000001830 */
[----:B------:R-:W-:Y:S05]  /*4c00*/  LDSM.16.MT88.4 R48, [R238+0x1900] ;  /* 0x00190000ee30783b */ /* 0x000fea0000004200 */
[C---:B------:R-:W-:Y:S01]  /*4c10*/  HMMA.16816.F32 R32, R4.reuse, R10, R32 ;  /* 0x0000000a0420723c */ /* 0x040fe20000001820 */
[----:B------:R-:W3:Y:S07]  /*4c20*/  LDSM.16.MT88.4 R8, [R240+0x7100] ;  /* 0x00710000f008783b */ /* 0x000eee0000004200 */
[C---:B---3--:R-:W-:Y:S01]  /*4c30*/  HMMA.16816.F32 R24, R4.reuse, R8, R24 ;  /* 0x000000080418723c */ /* 0x048fe20000001818 */
[----:B------:R3:W-:Y:S07]  /*4c40*/  MUFU.EX2 R9, R13 ;  /* 0x0000000d00097308 */ /* 0x0007ee0000000800 */
[----:B------:R-:W-:Y:S01]  /*4c50*/  HMMA.16816.F32 R20, R4, R10, R20 ;  /* 0x0000000a0414723c */ /* 0x000fe20000001814 */
[----:B------:R-:W-:Y:S06]  /*4c60*/  MUFU.EX2 R11, R15 ;  /* 0x0000000f000b7308 */ /* 0x000fec0000000800 */
[----:B------:R-:W-:-:S02]  /*4c70*/  FADD.FTZ R5, R179, R178 ;  /* 0x000000b2b3057221 */ /* 0x000fc40000010000 */
[----:B------:R4:W1:Y:S01]  /*4c80*/  MUFU.EX2 R10, R14 ;  /* 0x0000000e000a7308 */ /* 0x0008620000000800 */
[----:B------:R-:W-:Y:S02]  /*4c90*/  IMAD.MOV.U32 R179, RZ, RZ, R88 ;  /* 0x000000ffffb37224 */ /* 0x000fe400078e0058 */
[----:B------:R-:W-:Y:S01]  /*4ca0*/  FADD.FTZ R5, R159, R5 ;  /* 0x000000059f057221 */ /* 0x000fe20000010000 */
[----:B------:R-:W-:Y:S01]  /*4cb0*/  MOV R159, R89 ;  /* 0x00000059009f7202 */ /* 0x000fe20000000f00 */
[----:B------:R-:W-:Y:S02]  /*4cc0*/  IMAD.MOV.U32 R88, RZ, RZ, R90 ;  /* 0x000000ffff587224 */ /* 0x000fe400078e005a */
[----:B------:R-:W-:Y:S01]  /*4cd0*/  IMAD.MOV.U32 R89, RZ, RZ, R91 ;  /* 0x000000ffff597224 */ /* 0x000fe200078e005b */
[----:B------:R1:W1:Y:S01]  /*4ce0*/  MUFU.EX2 R8, R0 ;  /* 0x0000000000087308 */ /* 0x0002620000000800 */
[----:B------:R-:W-:Y:S01]  /*4cf0*/  IMAD.MOV.U32 R90, RZ, RZ, R112 ;  /* 0x000000ffff5a7224 */ /* 0x000fe200078e0070 */
[----:B------:R-:W-:Y:S01]  /*4d00*/  MOV R91, R113 ;  /* 0x00000071005b7202 */ /* 0x000fe20000000f00 */
[----:B------:R-:W-:Y:S01]  /*4d10*/  IMAD.MOV.U32 R113, RZ, RZ, R163 ;  /* 0x000000ffff717224 */ /* 0x000fe200078e00a3 */
[----:B---3--:R-:W-:Y:S01]  /*4d20*/  MOV R13, R89 ;  /* 0x00000059000d7202 */ /* 0x008fe20000000f00 */
[----:B------:R-:W-:Y:S01]  /*4d30*/  IMAD.MOV.U32 R112, RZ, RZ, R160 ;  /* 0x000000ffff707224 */ /* 0x000fe200078e00a0 */
[----:B--2---:R-:W-:Y:S01]  /*4d40*/  F2FP.PACK_AB R160, R16, R17 ;  /* 0x0000001110a0723e */ /* 0x004fe200000000ff */
[----:B------:R-:W-:Y:S01]  /*4d50*/  IMAD.MOV.U32 R178, RZ, RZ, R83 ;  /* 0x000000ffffb27224 */ /* 0x000fe200078e0053 */
[----:B------:R2:W-:Y:S01]  /*4d60*/  MUFU.EX2 R7, R18 ;  /* 0x0000001200077308 */ /* 0x0005e20000000800 */
[----:B----4-:R-:W-:-:S02]  /*4d70*/  IMAD.MOV.U32 R14, RZ, RZ, R90 ;  /* 0x000000ffff0e7224 */ /* 0x010fc400078e005a */
[----:B------:R-:W-:-:S05]  /*4d80*/  IMAD.MOV.U32 R15, RZ, RZ, R91 ;  /* 0x000000ffff0f7224 */ /* 0x000fca00078e005b */
[----:B------:R3:W4:Y:S01]  /*4d90*/  MUFU.EX2 R6, R12 ;  /* 0x0000000c00067308 */ /* 0x0007220000000800 */
[----:B-1----:R-:W-:Y:S02]  /*4da0*/  FADD.FTZ R0, R59, R58 ;  /* 0x0000003a3b007221 */ /* 0x002fe40000010000 */
[----:B------:R-:W1:Y:S02]  /*4db0*/  LDSM.16.MT88.4 R56, [R241+0x1900] ;  /* 0x00190000f138783b */ /* 0x000e640000004200 */
[----:B------:R-:W-:Y:S02]  /*4dc0*/  FADD.FTZ R0, R80, R0 ;  /* 0x0000000050007221 */ /* 0x000fe40000010000 */
[----:B--2---:R-:W-:Y:S02]  /*4dd0*/  IMAD.MOV.U32 R18, RZ, RZ, R82 ;  /* 0x000000ffff127224 */ /* 0x004fe400078e0052 */
[----:B------:R-:W-:Y:S02]  /*4de0*/  FADD.FTZ R4, R81, R0 ;  /* 0x0000000051047221 */ /* 0x000fe40000010000 */
[----:B------:R-:W-:Y:S01]  /*4df0*/  FADD.FTZ R0, R158, R5 ;  /* 0x000000059e007221 */ /* 0x000fe20000010000 */
[----:B------:R-:W-:Y:S01]  /*4e00*/  LDSM.16.MT88.4 R80, [R238+0x3900] ;  /* 0x00390000ee50783b */ /* 0x000fe20000004200 */
[----:B------:R-:W-:Y:S01]  /*4e10*/  IMAD.MOV.U32 R5, RZ, RZ, R114 ;  /* 0x000000ffff057224 */ /* 0x000fe200078e0072 */
[----:B------:R-:W-:Y:S01]  /*4e20*/  MOV R114, R162 ;  /* 0x000000a200727202 */ /* 0x000fe20000000f00 */
[----:B------:R-:W-:Y:S01]  /*4e30*/  IMAD.MOV.U32 R158, RZ, RZ, R115 ;  /* 0x000000ffff9e7224 */ /* 0x000fe200078e0073 */
[----:B------:R-:W-:Y:S01]  /*4e40*/  F2FP.PACK_AB R162, R10, R11 ;  /* 0x0000000b0aa2723e */ /* 0x000fe200000000ff */
[----:B------:R-:W-:Y:S01]  /*4e50*/  IMAD.MOV.U32 R115, RZ, RZ, R161 ;  /* 0x000000ffff737224 */ /* 0x000fe200078e00a1 */
[----:B------:R-:W-:Y:S01]  /*4e60*/  F2FP.PACK_AB R161, R8, R9 ;  /* 0x0000000908a1723e */ /* 0x000fe200000000ff */
[----:B---3--:R-:W-:Y:S01]  /*4e70*/  IMAD.MOV.U32 R12, RZ, RZ, R88 ;  /* 0x000000ffff0c7224 */ /* 0x008fe200078e0058 */
[----:B----4-:R-:W-:Y:S01]  /*4e80*/  F2FP.PACK_AB R163, R6, R7 ;  /* 0x0000000706a3723e */ /* 0x010fe200000000ff */
[----:B------:R-:W-:Y:S01]  /*4e90*/  LDSM.16.MT88.4 R88, [R241+0x3900] ;  /* 0x00390000f158783b */ /* 0x000fe20000004200 */
[----:B------:R-:W-:-:S02]  /*4ea0*/  FADD.FTZ R4, R252, R4 ;  /* 0x00000004fc047221 */ /* 0x000fc40000010000 */
[----:B------:R-:W-:Y:S02]  /*4eb0*/  FADD.FTZ R0, R157, R0 ;  /* 0x000000009d007221 */ /* 0x000fe40000010000 */
[----:B------:R-:W-:Y:S01]  /*4ec0*/  FADD.FTZ R4, R158, R4 ;  /* 0x000000049e047221 */ /* 0x000fe20000010000 */
[C---:B------:R-:W-:Y:S01]  /*4ed0*/  HMMA.16816.F32 R36, R160.reuse, R40, R36 ;  /* 0x00000028a024723c */ /* 0x040fe20000001824 */
[----:B------:R-:W-:Y:S02]  /*4ee0*/  FADD.FTZ R0, R5, R0 ;  /* 0x0000000005007221 */ /* 0x000fe40000010000 */
[----:B------:R-:W-:Y:S02]  /*4ef0*/  FADD.FTZ R4, R159, R4 ;  /* 0x000000049f047221 */ /* 0x000fe40000010000 */
[----:B------:R-:W-:Y:S02]  /*4f00*/  FADD.FTZ R0, R179, R0 ;  /* 0x00000000b3007221 */ /* 0x000fe40000010000 */
[----:B------:R-:W-:Y:S01]  /*4f10*/  FADD.FTZ R4, R178, R4 ;  /* 0x00000004b2047221 */ /* 0x000fe20000010000 */
[----:B------:R-:W-:Y:S01]  /*4f20*/  HMMA.16816.F32 R40, R160, R42, R28 ;  /* 0x0000002aa028723c */ /* 0x000fe2000000181c */
[----:B------:R-:W-:-:S02]  /*4f30*/  FADD.FTZ R0, R18, R0 ;  /* 0x0000000012007221 */ /* 0x000fc40000010000 */
[----:B------:R-:W-:Y:S02]  /*4f40*/  FADD.FTZ R4, R156, R4 ;  /* 0x000000049c047221 */ /* 0x000fe40000010000 */
[----:B------:R-:W-:Y:S02]  /*4f50*/  FADD.FTZ R0, R19, R0 ;  /* 0x0000000013007221 */ /* 0x000fe40000010000 */
[----:B------:R-:W-:Y:S01]  /*4f60*/  IMAD.MOV.U32 R28, RZ, RZ, R67 ;  /* 0x000000ffff1c7224 */ /* 0x000fe200078e0043 */
[----:B------:R-:W-:Y:S01]  /*4f70*/  MOV R29, R66 ;  /* 0x00000042001d7202 */ /* 0x000fe20000000f00 */
[----:B------:R-:W-:Y:S01]  /*4f80*/  IMAD.MOV.U32 R30, RZ, RZ, R65 ;  /* 0x000000ffff1e7224 */ /* 0x000fe200078e0041 */
[----:B------:R-:W-:Y:S01]  /*4f90*/  HMMA.16816.F32 R44, R160, R48, R44 ;  /* 0x00000030a02c723c */ /* 0x000fe2000000182c */
[----:B------:R-:W-:Y:S02]  /*4fa0*/  IMAD.MOV.U32 R31, RZ, RZ, R64 ;  /* 0x000000ffff1f7224 */ /* 0x000fe400078e0040 */
[----:B------:R-:W2:Y:S01]  /*4fb0*/  LDSM.16.MT88.4 R64, [R240+0x1900] ;  /* 0x00190000f040783b */ /* 0x000ea20000004200 */
[----:B------:R-:W-:-:S02]  /*4fc0*/  FADD.FTZ R4, R166, R4 ;  /* 0x00000004a6047221 */ /* 0x000fc40000010000 */
[----:B------:R-:W-:Y:S02]  /*4fd0*/  FADD.FTZ R0, R164, R0 ;  /* 0x00000000a4007221 */ /* 0x000fe40000010000 */
[C---:B------:R-:W-:Y:S01]  /*4fe0*/  HMMA.16816.F32 R48, R160.reuse, R50, R52 ;  /* 0x00000032a030723c */ /* 0x040fe20000001834 */
[----:B------:R-:W-:Y:S02]  /*4ff0*/  FADD.FTZ R5, R167, R4 ;  /* 0x00000004a7057221 */ /* 0x000fe40000010000 */
[----:B------:R-:W-:Y:S02]  /*5000*/  FADD.FTZ R4, R165, R0 ;  /* 0x00000000a5047221 */ /* 0x000fe40000010000 */
[----:B------:R-:W-:Y:S02]  /*5010*/  FADD.FTZ R0, R177, R5 ;  /* 0x00000005b1007221 */ /* 0x000fe40000010000 */
[----:B------:R-:W-:Y:S01]  /*5020*/  FADD.FTZ R4, R176, R4 ;  /* 0x00000004b0047221 */ /* 0x000fe20000010000 */
[----:B-1----:R-:W-:Y:S01]  /*5030*/  HMMA.16816.F32 R52, R160, R56, R60 ;  /* 0x00000038a034723c */ /* 0x002fe2000000183c */
[----:B------:R-:W-:-:S02]  /*5040*/  FADD.FTZ R17, R17, R0 ;  /* 0x0000000011117221 */ /* 0x000fc40000010000 */
[----:B------:R-:W-:Y:S02]  /*5050*/  FADD.FTZ R9, R9, R4 ;  /* 0x0000000409097221 */ /* 0x000fe40000010000 */
[----:B------:R-:W-:Y:S02]  /*5060*/  FADD.FTZ R16, R16, R17 ;  /* 0x0000001110107221 */ /* 0x000fe40000010000 */
[----:B------:R-:W-:Y:S01]  /*5070*/  FADD.FTZ R8, R8, R9 ;  /* 0x0000000908087221 */ /* 0x000fe20000010000 */
[----:B------:R-:W-:Y:S01]  /*5080*/  HMMA.16816.F32 R56, R160, R58, R68 ;  /* 0x0000003aa038723c */ /* 0x000fe20000001844 */
[----:B------:R-:W-:Y:S02]  /*5090*/  FADD.FTZ R11, R11, R16 ;  /* 0x000000100b0b7221 */ /* 0x000fe40000010000 */
[----:B------:R-:W-:Y:S02]  /*50a0*/  FADD.FTZ R7, R7, R8 ;  /* 0x0000000807077221 */ /* 0x000fe40000010000 */
[----:B------:R-:W-:-:S02]  /*50b0*/  FADD.FTZ R4, R10, R11 ;  /* 0x0000000b0a047221 */ /* 0x000fc40000010000 */
[----:B------:R-:W-:-:S05]  /*50c0*/  FADD.FTZ R0, R6, R7 ;  /* 0x0000000706007221 */ /* 0x000fca0000010000 */
[----:B------:R-:W-:Y:S04]  /*50d0*/  STL [R1+0x20], R0 ;  /* 0x0000200001007387 */ /* 0x000fe80000100800 */
[----:B------:R-:W-:Y:S01]  /*50e0*/  STL [R1+0x1c], R4 ;  /* 0x00001c0401007387 */ /* 0x000fe20000100800 */
[C---:B--2---:R-:W-:Y:S03]  /*50f0*/  HMMA.16816.F32 R60, R160.reuse, R64, R72 ;  /* 0x00000040a03c723c */ /* 0x044fe60000001848 */
[----:B------:R-:W1:Y:S05]  /*5100*/  LDSM.16.MT88.4 R72, [R237+0x3900] ;  /* 0x00390000ed48783b */ /* 0x000e6a0000004200 */
[C---:B------:R-:W-:Y:S08]  /*5110*/  HMMA.16816.F32 R64, R160.reuse, R66, R76 ;  /* 0x00000042a040723c */ /* 0x040ff0000000184c */
[C---:B------:R-:W-:Y:S01]  /*5120*/  HMMA.16816.F32 R76, R160.reuse, R80, R96 ;  /* 0x00000050a04c723c */ /* 0x040fe20000001860 */
[----:B------:R-:W2:Y:S07]  /*5130*/  LDSM.16.MT88.4 R96, [R240+0x3900] ;  /* 0x00390000f060783b */ /* 0x000eae0000004200 */
[C---:B------:R-:W-:Y:S08]  /*5140*/  HMMA.16816.F32 R80, R160.reuse, R82, R100 ;  /* 0x00000052a050723c */ /* 0x040ff00000001864 */
[C---:B-1----:R-:W-:Y:S08]  /*5150*/  HMMA.16816.F32 R68, R160.reuse, R72, R84 ;  /* 0x00000048a044723c */ /* 0x042ff00000001854 */
[C---:B------:R-:W-:Y:S07]  /*5160*/  HMMA.16816.F32 R72, R160.reuse, R74, R92 ;  /* 0x0000004aa048723c */ /* 0x040fee000000185c */
[----:B------:R-:W-:Y:S01]  /*5170*/  IMAD.MOV.U32 R92, RZ, RZ, R112 ;  /* 0x000000ffff5c7224 */ /* 0x000fe200078e0070 */
[----:B------:R-:W-:Y:S01]  /*5180*/  MOV R93, R113 ;  /* 0x00000071005d7202 */ /* 0x000fe20000000f00 */
[----:B------:R-:W-:Y:S01]  /*5190*/  IMAD.MOV.U32 R94, RZ, RZ, R114 ;  /* 0x000000ffff5e7224 */ /* 0x000fe200078e0072 */
[C---:B------:R-:W-:Y:S01]  /*51a0*/  HMMA.16816.F32 R84, R160.reuse, R88, R104 ;  /* 0x00000058a054723c */ /* 0x040fe20000001868 */
[----:B------:R-:W-:Y:S01]  /*51b0*/  IMAD.MOV.U32 R95, RZ, RZ, R115 ;  /* 0x000000ffff5f7224 */ /* 0x000fe200078e0073 */
[----:B------:R-:W1:Y:S04]  /*51c0*/  LDSM.16.MT88.4 R104, [R237+0x5900] ;  /* 0x00590000ed68783b */ /* 0x000e680000004200 */
[----:B------:R-:W3:Y:S02]  /*51d0*/  LDSM.16.MT88.4 R112, [R238+0x5900] ;  /* 0x00590000ee70783b */ /* 0x000ee40000004200 */
[C---:B------:R-:W-:Y:S08]  /*51e0*/  HMMA.16816.F32 R88, R160.reuse, R90, R108 ;  /* 0x0000005aa058723c */ /* 0x040ff0000000186c */
[C---:B--2---:R-:W-:Y:S08]  /*51f0*/  HMMA.16816.F32 R92, R160.reuse, R96, R92 ;  /* 0x00000060a05c723c */ /* 0x044ff0000000185c */
[C---:B------:R-:W-:Y:S01]  /*5200*/  HMMA.16816.F32 R96, R160.reuse, R98, R120 ;  /* 0x00000062a060723c */ /* 0x040fe20000001878 */
[----:B------:R-:W2:Y:S07]  /*5210*/  LDSM.16.MT88.4 R120, [R241+0x5900] ;  /* 0x00590000f178783b */ /* 0x000eae0000004200 */
[C---:B-1----:R-:W-:Y:S01]  /*5220*/  HMMA.16816.F32 R100, R160.reuse, R104, R152 ;  /* 0x00000068a064723c */ /* 0x042fe20000001898 */
[----:B------:R-:W1:Y:S07]  /*5230*/  LDSM.16.MT88.4 R152, [R241+0x7900] ;  /* 0x00790000f198783b */ /* 0x000e6e0000004200 */
[C---:B---3--:R-:W-:Y:S08]  /*5240*/  HMMA.16816.F32 R108, R160.reuse, R112, R124 ;  /* 0x00000070a06c723c */ /* 0x048ff0000000187c */
[C---:B------:R-:W-:Y:S01]  /*5250*/  HMMA.16816.F32 R112, R160.reuse, R114, R128 ;  /* 0x00000072a070723c */ /* 0x040fe20000001880 */
[----:B------:R-:W3:Y:S07]  /*5260*/  LDSM.16.MT88.4 R128, [R240+0x5900] ;  /* 0x00590000f080783b */ /* 0x000eee0000004200 */
[C---:B------:R-:W-:Y:S01]  /*5270*/  HMMA.16816.F32 R104, R160.reuse, R106, R136 ;  /* 0x0000006aa068723c */ /* 0x040fe20000001888 */
[----:B------:R-:W4:Y:S07]  /*5280*/  LDSM.16.MT88.4 R136, [R237+0x7900] ;  /* 0x00790000ed88783b */ /* 0x000f2e0000004200 */
[C---:B--2---:R-:W-:Y:S08]  /*5290*/  HMMA.16816.F32 R116, R160.reuse, R120, R116 ;  /* 0x00000078a074723c */ /* 0x044ff00000001874 */
[C---:B------:R-:W-:Y:S01]  /*52a0*/  HMMA.16816.F32 R120, R160.reuse, R122, R12 ;  /* 0x0000007aa078723c */ /* 0x040fe2000000180c */
[----:B------:R-:W2:Y:S07]  /*52b0*/  LDSM.16.MT88.4 R12, [R240+0x7900] ;  /* 0x00790000f00c783b */ /* 0x000eae0000004200 */
[C---:B-1----:R-:W-:Y:S08]  /*52c0*/  HMMA.16816.F32 R148, R160.reuse, R152, R148 ;  /* 0x00000098a094723c */ /* 0x042ff00000001894 */
[C---:B------:R-:W-:Y:S08]  /*52d0*/  HMMA.16816.F32 R152, R160.reuse, R154, R32 ;  /* 0x0000009aa098723c */ /* 0x040ff00000001820 */
[C---:B---3--:R-:W-:Y:S01]  /*52e0*/  HMMA.16816.F32 R124, R160.reuse, R128, R144 ;  /* 0x00000080a07c723c */ /* 0x048fe20000001890 */
[----:B------:R-:W1:Y:S07]  /*52f0*/  LDSM.16.MT88.4 R144, [R238+0x7900] ;  /* 0x00790000ee90783b */ /* 0x000e6e0000004200 */
[C---:B------:R-:W-:Y:S08]  /*5300*/  HMMA.16816.F32 R128, R160.reuse, R130, R140 ;  /* 0x00000082a080723c */ /* 0x040ff0000000188c */
[C---:B----4-:R-:W-:Y:S08]  /*5310*/  HMMA.16816.F32 R132, R160.reuse, R136, R132 ;  /* 0x00000088a084723c */ /* 0x050ff00000001884 */
[C---:B------:R-:W-:Y:S08]  /*5320*/  HMMA.16816.F32 R136, R160.reuse, R138, R248 ;  /* 0x0000008aa088723c */ /* 0x040ff000000018f8 */
[C---:B--2---:R-:W-:Y:S08]  /*5330*/  HMMA.16816.F32 R156, R160.reuse, R12, R24 ;  /* 0x0000000ca09c723c */ /* 0x044ff00000001818 */
[C---:B-1----:R-:W-:Y:S08]  /*5340*/  HMMA.16816.F32 R140, R160.reuse, R144, R28 ;  /* 0x00000090a08c723c */ /* 0x042ff0000000181c */
[C---:B------:R-:W-:Y:S08]  /*5350*/  HMMA.16816.F32 R144, R160.reuse, R146, R244 ;  /* 0x00000092a090723c */ /* 0x040ff000000018f4 */
[----:B------:R-:W-:Y:S01]  /*5360*/  HMMA.16816.F32 R160, R160, R14, R20 ;  /* 0x0000000ea0a0723c */ /* 0x000fe20000001814 */
[----:B------:R-:W-:Y:S07]  /*5370*/  @!P0 BRA `(.L_x_4) ;  /* 0x0000378000008947 */ /* 0x000fee0003800000 */
[----:B------:R-:W2:Y:S04]  /*5380*/  LDL.64 R28, [R1+0x60] ;  /* 0x00006000011c7983 */ /* 0x000ea80000100a00 */
[----:B------:R-:W3:Y:S04]  /*5390*/  LDL R18, [R1+0x54] ;  /* 0x0000540001127983 */ /* 0x000ee80000100800 */
[----:B------:R-:W4:Y:S04]  /*53a0*/  LDL.64 R30, [R1+0x68] ;  /* 0x00006800011e7983 */ /* 0x000f280000100a00 */
[----:B------:R-:W4:Y:S01]  /*53b0*/  LDL.64 R178, [R1+0x58] ;  /* 0x0000580001b27983 */ /* 0x000f220000100a00 */
[----:B------:R-:W-:Y:S01]  /*53c0*/  IMAD.MOV.U32 R0, RZ, RZ, R3 ;  /* 0x000000ffff007224 */ /* 0x000fe200078e0003 */
[C---:B------:R-:W-:Y:S01]  /*53d0*/  IADD3 R4, R243.reuse, 0x800, RZ ;  /* 0x00000800f3047810 */ /* 0x040fe20007ffe0ff */
[----:B------:R-:W-:Y:S01]  /*53e0*/  IMAD.MOV.U32 R164, RZ, RZ, R2 ;  /* 0x000000ffffa47224 */ /* 0x000fe200078e0002 */
[C---:B------:R-:W-:Y:S01]  /*53f0*/  IADD3 R3, R243.reuse, 0x1000, RZ ;  /* 0x00001000f3037810 */ /* 0x040fe20007ffe0ff */
[----:B------:R-:W-:Y:S01]  /*5400*/  UMOV UR16, UR14 ;  /* 0x0000000e00107c82 */ /* 0x000fe20008000000 */
[C---:B------:R-:W-:Y:S01]  /*5410*/  IADD3 R2, R243.reuse, 0x1800, RZ ;  /* 0x00001800f3027810 */ /* 0x040fe20007ffe0ff */
[----:B------:R1:W-:Y:S01]  /*5420*/  STL [R1+0x14], R4 ;  /* 0x0000140401007387 */ /* 0x0003e20000100800 */
[----:B------:R-:W-:Y:S01]  /*5430*/  IADD3 R252, R243, 0x3800, RZ ;  /* 0x00003800f3fc7810 */ /* 0x000fe20007ffe0ff */
[----:B------:R-:W-:-:S02]  /*5440*/  ULDC.64 UR6, c[0x0][0x208] ;  /* 0x0000820000067ab9 */ /* 0x000fc40000000a00 */
[----:B------:R1:W-:Y:S01]  /*5450*/  STL [R1+0x10], R3 ;  /* 0x0000100301007387 */ /* 0x0003e20000100800 */
[C---:B------:R-:W-:Y:S01]  /*5460*/  IADD3 R251, R243.reuse, 0x4000, RZ ;  /* 0x00004000f3fb7810 */ /* 0x040fe20007ffe0ff */
[----:B------:R-:W-:Y:S02]  /*5470*/  ULDC.64 UR4, c[0x0][0x1e0] ;  /* 0x0000780000047ab9 */ /* 0x000fe40000000a00 */
[----:B------:R1:W-:Y:S02]  /*5480*/  STL [R1+0xc], R2 ;  /* 0x00000c0201007387 */ /* 0x0003e40000100800 */
[C---:B-1----:R-:W-:Y:S02]  /*5490*/  IADD3 R4, R243.reuse, 0x2000, RZ ;  /* 0x00002000f3047810 */ /* 0x042fe40007ffe0ff */
[----:B------:R-:W-:-:S03]  /*54a0*/  IADD3 R3, R243, 0x2800, RZ ;  /* 0x00002800f3037810 */ /* 0x000fc60007ffe0ff */
[----:B------:R-:W-:Y:S01]  /*54b0*/  STL [R1+0x8], R4 ;  /* 0x0000080401007387 */ /* 0x000fe20000100800 */
[----:B------:R-:W-:-:S03]  /*54c0*/  IADD3 R2, R243, 0x3000, RZ ;  /* 0x00003000f3027810 */ /* 0x000fc60007ffe0ff */
[----:B------:R-:W-:Y:S04]  /*54d0*/  STL [R1+0x4], R3 ;  /* 0x0000040301007387 */ /* 0x000fe80000100800 */
[----:B------:R2:W-:Y:S01]  /*54e0*/  STL [R1], R2 ;  /* 0x0000000201007387 */ /* 0x0005e20000100800 */
[C---:B------:R-:W-:Y:S02]  /*54f0*/  IADD3 R250, R243.reuse, 0x4800, RZ ;  /* 0x00004800f3fa7810 */ /* 0x040fe40007ffe0ff */
[C---:B------:R-:W-:Y:S02]  /*5500*/  IADD3 R249, R243.reuse, 0x5000, RZ ;  /* 0x00005000f3f97810 */ /* 0x040fe40007ffe0ff */
[C---:B------:R-:W-:Y:S02]  /*5510*/  IADD3 R248, R243.reuse, 0x5800, RZ ;  /* 0x00005800f3f87810 */ /* 0x040fe40007ffe0ff */
[----:B------:R-:W-:-:S02]  /*5520*/  IADD3 R247, R243, 0x6000, RZ ;  /* 0x00006000f3f77810 */ /* 0x000fc40007ffe0ff */
[C---:B------:R-:W-:Y:S02]  /*5530*/  IADD3 R246, R243.reuse, 0x6800, RZ ;  /* 0x00006800f3f67810 */ /* 0x040fe40007ffe0ff */
[C---:B------:R-:W-:Y:S02]  /*5540*/  IADD3 R245, R243.reuse, 0x7000, RZ ;  /* 0x00007000f3f57810 */ /* 0x040fe40007ffe0ff */
[----:B------:R-:W-:Y:S02]  /*5550*/  IADD3 R244, R243, 0x7800, RZ ;  /* 0x00007800f3f47810 */ /* 0x000fe40007ffe0ff */
[C---:B--2---:R-:W-:Y:S02]  /*5560*/  IADD3 R2, P2, R28.reuse, 0x40, RZ ;  /* 0x000000401c027810 */ /* 0x044fe40007f5e0ff */
[----:B------:R-:W-:-:S03]  /*5570*/  IADD3 R3, P1, R28, 0x80, RZ ;  /* 0x000000801c037810 */ /* 0x000fc60007f3e0ff */
[----:B------:R1:W-:Y:S01]  /*5580*/  STL [R1+0x50], R2 ;  /* 0x0000500201007387 */ /* 0x0003e20000100800 */
[----:B---3--:R-:W-:-:S03]  /*5590*/  IMAD.X R4, RZ, RZ, R18, P2 ;  /* 0x000000ffff047224 */ /* 0x008fc600010e0612 */
[----:B------:R4:W-:Y:S01]  /*55a0*/  STL [R1+0x48], R3 ;  /* 0x0000480301007387 */ /* 0x0009e20000100800 */
[----:B-1----:R-:W-:Y:S02]  /*55b0*/  IADD3 R2, P0, R28, 0xc0, RZ ;  /* 0x000000c01c027810 */ /* 0x002fe40007f1e0ff */
[----:B----4-:R-:W-:-:S03]  /*55c0*/  IADD3 R3, P2, R30, 0x40, RZ ;  /* 0x000000401e037810 */ /* 0x010fc60007f5e0ff */
[----:B------:R1:W-:Y:S04]  /*55d0*/  STL [R1+0x40], R2 ;  /* 0x0000400201007387 */ /* 0x0003e80000100800 */
[----:B------:R2:W-:Y:S04]  /*55e0*/  STL [R1+0x4c], R4 ;  /* 0x00004c0401007387 */ /* 0x0005e80000100800 */
[----:B------:R3:W-:Y:S01]  /*55f0*/  STL [R1+0x38], R3 ;  /* 0x0000380301007387 */ /* 0x0007e20000100800 */
[----:B-1----:R-:W-:Y:S01]  /*5600*/  IMAD.X R2, RZ, RZ, R18, P1 ;  /* 0x000000ffff027224 */ /* 0x002fe200008e0612 */
[----:B--2---:R-:W-:-:S04]  /*5610*/  IADD3 R4, P1, R30, 0x80, RZ ;  /* 0x000000801e047810 */ /* 0x004fc80007f3e0ff */
[----:B------:R1:W-:Y:S01]  /*5620*/  STL [R1+0x44], R2 ;  /* 0x0000440201007387 */ /* 0x0003e20000100800 */
[----:B---3--:R-:W-:-:S03]  /*5630*/  IMAD.X R3, RZ, RZ, R18, P0 ;  /* 0x000000ffff037224 */ /* 0x008fc600000e0612 */
[----:B------:R2:W-:Y:S04]  /*5640*/  STL [R1+0x30], R4 ;  /* 0x0000300401007387 */ /* 0x0005e80000100800 */
[----:B------:R3:W-:Y:S01]  /*5650*/  STL [R1+0x3c], R3 ;  /* 0x00003c0301007387 */ /* 0x0007e20000100800 */
[----:B-1----:R-:W-:Y:S01]  /*5660*/  IADD3 R2, P0, R30, 0xc0, RZ ;  /* 0x000000c01e027810 */ /* 0x002fe20007f1e0ff */
[----:B--2---:R-:W-:-:S04]  /*5670*/  IMAD.X R4, RZ, RZ, R179, P2 ;  /* 0x000000ffff047224 */ /* 0x004fc800010e06b3 */
[----:B------:R1:W-:Y:S01]  /*5680*/  STL [R1+0x28], R2 ;  /* 0x0000280201007387 */ /* 0x0003e20000100800 */
[----:B---3--:R-:W-:-:S03]  /*5690*/  IMAD.X R3, RZ, RZ, R179, P1 ;  /* 0x000000ffff037224 */ /* 0x008fc600008e06b3 */
[----:B------:R2:W-:Y:S04]  /*56a0*/  STL [R1+0x34], R4 ;  /* 0x0000340401007387 */ /* 0x0005e80000100800 */
[----:B------:R2:W-:Y:S01]  /*56b0*/  STL [R1+0x2c], R3 ;  /* 0x00002c0301007387 */ /* 0x0005e20000100800 */
[----:B-1----:R-:W-:-:S05]  /*56c0*/  IMAD.X R2, RZ, RZ, R179, P0 ;  /* 0x000000ffff027224 */ /* 0x002fca00000e06b3 */
[----:B------:R2:W-:Y:S02]  /*56d0*/  STL [R1+0x24], R2 ;  /* 0x0000240201007387 */ /* 0x0005e40000100800 */
.L_x_5:
[----:B------:R-:W3:Y:S01]  /*56e0*/  LDL R165, [R1+0x14] ;  /* 0x0000140001a57983 */ /* 0x000ee20000100800 */
[----:B------:R-:W-:Y:S04]  /*56f0*/  DEPBAR.LE SB0, 0x0 ;  /* 0x000080000000791a */ /* 0x000fe80000000000 */
[----:B------:R-:W-:Y:S01]  /*5700*/  USHF.R.S32.HI UR14, URZ, 0x1f, UR16 ;  /* 0x0000001f3f0e7899 */ /* 0x000fe20008011410 */
[----:B--2---:R-:W2:Y:S01]  /*5710*/  LDL R3, [R1+0x10] ;  /* 0x0000100001037983 */ /* 0x004ea20000100800 */
[----:B------:R-:W-:Y:S02]  /*5720*/  UIMAD.WIDE.U32 UR18, UR16, UR6, URZ ;  /* 0x00000006101272a5 */ /* 0x000fe4000f8e003f */
[----:B------:R-:W-:Y:S02]  /*5730*/  UIMAD UR14, UR14, UR6, URZ ;  /* 0x000000060e0e72a4 */ /* 0x000fe4000f8e023f */
[----:B------:R-:W-:Y:S01]  /*5740*/  USHF.L.U32 UR15, UR18, 0x6, URZ ;  /* 0x00000006120f7899 */ /* 0x000fe2000800063f */
[----:B------:R-:W4:Y:S01]  /*5750*/  LDL R2, [R1+0xc] ;  /* 0x00000c0001027983 */ /* 0x000f220000100800 */
[----:B------:R-:W-:Y:S04]  /*5760*/  UIMAD UR14, UR16, UR7, UR14 ;  /* 0x00000007100e72a4 */ /* 0x000fe8000f8e020e */
[----:B------:R-:W-:Y:S01]  /*5770*/  UIADD3 UR14, UR19, UR14, URZ ;  /* 0x0000000e130e7290 */ /* 0x000fe2000fffe03f */
[----:B------:R-:W-:Y:S03]  /*5780*/  BAR.SYNC.DEFER_BLOCKING 0x0 ;  /* 0x0000000000007b1d */ /* 0x000fe60000010000 */
[----:B------:R-:W-:Y:S03]  /*5790*/  USHF.L.U64.HI UR14, UR18, 0x6, UR14 ;  /* 0x00000006120e7899 */ /* 0x000fe6000801020e */
[----:B------:R-:W-:Y:S06]  /*57a0*/  STL [R1+0x90], R240 ;  /* 0x000090f001007387 */ /* 0x000fec0000100800 */
[----:B-----5:R-:W-:Y:S06]  /*57b0*/  STL [R1+0x70], R243 ;  /* 0x000070f301007387 */ /* 0x020fec0000100800 */
[----:B------:R-:W-:Y:S06]  /*57c0*/  STL [R1+0x80], R168 ;  /* 0x000080a801007387 */ /* 0x000fec0000100800 */
[----:B------:R-:W1:Y:S06]  /*57d0*/  LDSM.16.M88.4 R8, [R236+0x10100] ;  /* 0x01010000ec08783b */ /* 0x000e6c0000000200 */
[----:B------:R-:W1:Y:S06]  /*57e0*/  LDSM.16.M88.4 R16, [R236+0x10900] ;  /* 0x01090000ec10783b */ /* 0x000e6c0000000200 */
[----:B------:R-:W1:Y:S06]  /*57f0*/  LDSM.16.M88.4 R24, [R236+0x11100] ;  /* 0x01110000ec18783b */ /* 0x000e6c0000000200 */
[----:B------:R-:W1:Y:S06]  /*5800*/  LDSM.16.M88.4 R32, [R236+0x11900] ;  /* 0x01190000ec20783b */ /* 0x000e6c0000000200 */
[----:B------:R1:W1:Y:S06]  /*5810*/  LDSM.16.M88.4 R176, [R243] ;  /* 0x00000000f3b0783b */ /* 0x00026c0000000200 */
[----:B------:R-:W-:Y:S06]  /*5820*/  STL [R1+0x7c], R169 ;  /* 0x00007ca901007387 */ /* 0x000fec0000100800 */
[----:B-----5:R-:W-:Y:S01]  /*5830*/  STL [R1+0x78], R170 ;  /* 0x000078aa01007387 */ /* 0x020fe20000100800 */
[C---:B-1----:R-:W-:Y:S05]  /*5840*/  HMMA.16816.F32 R4, R168.reuse, R8, RZ ;  /* 0x00000008a804723c */ /* 0x042fea00000018ff */
[----:B------:R1:W-:Y:S03]  /*5850*/  STL [R1+0x74], R171 ;  /* 0x000074ab01007387 */ /* 0x0003e60000100800 */
[C---:B------:R-:W-:Y:S03]  /*5860*/  HMMA.16816.F32 R8, R168.reuse, R10, RZ ;  /* 0x0000000aa808723c */ /* 0x040fe600000018ff */
[----:B------:R-:W4:Y:S06]  /*5870*/  LDL R167, [R1+0x40] ;  /* 0x0000400001a77983 */ /* 0x000f2c0000100800 */
[----:B------:R-:W4:Y:S01]  /*5880*/  LDL R243, [R1+0x54] ;  /* 0x0000540001f37983 */ /* 0x000f220000100800 */
[C---:B------:R-:W-:Y:S05]  /*5890*/  HMMA.16816.F32 R12, R168.reuse, R16, RZ ;  /* 0x00000010a80c723c */ /* 0x040fea00000018ff */
[----:B------:R-:W4:Y:S03]  /*58a0*/  LDL R166, [R1+0x3c] ;  /* 0x00003c0001a67983 */ /* 0x000f260000100800 */
[C---:B------:R-:W-:Y:S03]  /*58b0*/  HMMA.16816.F32 R16, R168.reuse, R18, RZ ;  /* 0x00000012a810723c */ /* 0x040fe600000018ff */
[----:B------:R-:W4:Y:S05]  /*58c0*/  LDL R240, [R1+0x18] ;  /* 0x0000180001f07983 */ /* 0x000f2a0000100800 */
[C---:B------:R-:W-:Y:S08]  /*58d0*/  HMMA.16816.F32 R20, R168.reuse, R24, RZ ;  /* 0x00000018a814723c */ /* 0x040ff000000018ff */
[C---:B------:R-:W-:Y:S08]  /*58e0*/  HMMA.16816.F32 R24, R168.reuse, R26, RZ ;  /* 0x0000001aa818723c */ /* 0x040ff000000018ff */
[C---:B------:R-:W-:Y:S08]  /*58f0*/  HMMA.16816.F32 R28, R168.reuse, R32, RZ ;  /* 0x00000020a81c723c */ /* 0x040ff000000018ff */
[----:B------:R-:W-:Y:S01]  /*5900*/  HMMA.16816.F32 R32, R168, R34, RZ ;  /* 0x00000022a820723c */ /* 0x000fe200000018ff */
[----:B------:R-:W4:Y:S06]  /*5910*/  LDL R168, [R1+0x44] ;  /* 0x0000440001a87983 */ /* 0x000f2c0000100800 */
[----:B-1----:R-:W4:Y:S01]  /*5920*/  LDL R171, [R1+0x50] ;  /* 0x0000500001ab7983 */ /* 0x002f220000100800 */
[C---:B------:R-:W-:Y:S05]  /*5930*/  HMMA.16816.F32 R4, R172.reuse, R176, R4 ;  /* 0x000000b0ac04723c */ /* 0x040fea0000001804 */
[----:B------:R-:W4:Y:S03]  /*5940*/  LDL R170, [R1+0x4c] ;  /* 0x00004c0001aa7983 */ /* 0x000f260000100800 */
[C---:B------:R-:W-:Y:S03]  /*5950*/  HMMA.16816.F32 R8, R172.reuse, R178, R8 ;  /* 0x000000b2ac08723c */ /* 0x040fe60000001808 */
[----:B------:R-:W4:Y:S06]  /*5960*/  LDL R169, [R1+0x48] ;  /* 0x0000480001a97983 */ /* 0x000f2c0000100800 */
[----:B---3--:R-:W1:Y:S02]  /*5970*/  LDSM.16.M88.4 R176, [R165] ;  /* 0x00000000a5b0783b */ /* 0x008e640000000200 */
[C---:B-1----:R-:W-:Y:S08]  /*5980*/  HMMA.16816.F32 R12, R172.reuse, R176, R12 ;  /* 0x000000b0ac0c723c */ /* 0x042ff0000000180c */
[C---:B------:R-:W-:Y:S01]  /*5990*/  HMMA.16816.F32 R16, R172.reuse, R178, R16 ;  /* 0x000000b2ac10723c */ /* 0x040fe20000001810 */
[----:B--2---:R-:W1:Y:S07]  /*59a0*/  LDSM.16.M88.4 R176, [R3] ;  /* 0x0000000003b0783b */ /* 0x004e6e0000000200 */
[C---:B-1----:R-:W-:Y:S08]  /*59b0*/  HMMA.16816.F32 R20, R172.reuse, R176, R20 ;  /* 0x000000b0ac14723c */ /* 0x042ff00000001814 */
[C---:B------:R-:W-:Y:S01]  /*59c0*/  HMMA.16816.F32 R24, R172.reuse, R178, R24 ;  /* 0x000000b2ac18723c */ /* 0x040fe20000001818 */
[----:B----4-:R-:W1:Y:S07]  /*59d0*/  LDSM.16.M88.4 R176, [R2] ;  /* 0x0000000002b0783b */ /* 0x010e6e0000000200 */
[C---:B-1----:R-:W-:Y:S01]  /*59e0*/  HMMA.16816.F32 R28, R172.reuse, R176, R28 ;  /* 0x000000b0ac1c723c */ /* 0x042fe2000000181c */
[----:B------:R-:W2:Y:S06]  /*59f0*/  LDL.64 R176, [R1+0x60] ;  /* 0x0000600001b07983 */ /* 0x000eac0000100a00 */
[----:B------:R-:W-:Y:S01]  /*5a00*/  STL [R1+0x8c], R173 ;  /* 0x00008cad01007387 */ /* 0x000fe20000100800 */
[----:B------:R-:W-:Y:S05]  /*5a10*/  HMMA.16816.F32 R32, R172, R178, R32 ;  /* 0x000000b2ac20723c */ /* 0x000fea0000001820 */
[----:B------:R-:W-:Y:S06]  /*5a20*/  STL [R1+0x88], R174 ;  /* 0x000088ae01007387 */ /* 0x000fec0000100800 */
[----:B------:R-:W-:Y:S01]  /*5a30*/  STL [R1+0x84], R175 ;  /* 0x000084af01007387 */ /* 0x000fe20000100800 */
[----:B--2---:R-:W-:Y:S04]  /*5a40*/  IADD3 R3, P1, R176, UR15, RZ ;  /* 0x0000000fb0037c10 */ /* 0x004fe8000ff3e0ff */
[----:B------:R-:W-:Y:S02]  /*5a50*/  LEA R2, P0, R3, c[0x0][0x1f8], 0x1 ;  /* 0x00007e0003027a11 */ /* 0x000fe400078008ff */
[----:B------:R-:W-:Y:S04]  /*5a60*/  IADD3.X R165, R243, UR14, RZ, P1, !PT ;  /* 0x0000000ef3a57c10 */ /* 0x000fe80008ffe4ff */
[----:B------:R-:W-:Y:S05]  /*5a70*/  LEA.HI.X R3, R3, c[0x0][0x1fc], R165, 0x1, P0 ;  /* 0x00007f0003037a11 */ /* 0x000fea00000f0ca5 */
[----:B------:R-:W-:Y:S01]  /*5a80*/  @!PT LDS RZ, [RZ] ;  /* 0x00000000fffff984 */ /* 0x000fe20000000800 */
[----:B------:R-:W-:Y:S01]  /*5a90*/  @!PT LDS RZ, [RZ] ;  /* 0x00000000fffff984 */ /* 0x000fe20000000800 */
[----:B------:R-:W-:Y:S01]  /*5aa0*/  @!PT LDS RZ, [RZ] ;  /* 0x00000000fffff984 */ /* 0x000fe20000000800 */
[----:B------:R1:W-:Y:S02]  /*5ab0*/  LDGSTS.E.BYPASS.LTC128B.128 [R240+0x100], [R2.64], !P6 ;  /* 0x0010000002f07fae */ /* 0x0003e4000f101d4c */
[----:B-1----:R-:W-:Y:S04]  /*5ac0*/  IADD3 R3, P1, R171, UR15, RZ ;  /* 0x0000000fab037c10 */ /* 0x002fe8000ff3e0ff */
[C---:B------:R-:W-:Y:S02]  /*5ad0*/  LEA R2, P0, R3.reuse, c[0x0][0x1f8], 0x1 ;  /* 0x00007e0003027a11 */ /* 0x040fe400078008ff */
[----:B------:R-:W-:Y:S04]  /*5ae0*/  IADD3.X R165, R170, UR14, RZ, P1, !PT ;  /* 0x0000000eaaa57c10 */ /* 0x000fe80008ffe4ff */
[----:B------:R-:W-:Y:S05]  /*5af0*/  LEA.HI.X R3, R3, c[0x0][0x1fc], R165, 0x1, P0 ;  /* 0x00007f0003037a11 */ /* 0x000fea00000f0ca5 */
[----:B------:R1:W-:Y:S02]  /*5b00*/  LDGSTS.E.BYPASS.LTC128B.128 [R240+0x2100], [R2.64], !P5 ;  /* 0x0210000002f07fae */ /* 0x0003e4000e901d4c */
[----:B-1----:R-:W-:Y:S04]  /*5b10*/  IADD3 R3, P1, R169, UR15, RZ ;  /* 0x0000000fa9037c10 */ /* 0x002fe8000ff3e0ff */
[C---:B------:R-:W-:Y:S02]  /*5b20*/  LEA R2, P0, R3.reuse, c[0x0][0x1f8], 0x1 ;  /* 0x00007e0003027a11 */ /* 0x040fe400078008ff */
[----:B------:R-:W-:Y:S04]  /*5b30*/  IADD3.X R165, R168, UR14, RZ, P1, !PT ;  /* 0x0000000ea8a57c10 */ /* 0x000fe80008ffe4ff */
[----:B------:R-:W-:Y:S05]  /*5b40*/  LEA.HI.X R3, R3, c[0x0][0x1fc], R165, 0x1, P0 ;  /* 0x00007f0003037a11 */ /* 0x000fea00000f0ca5 */
[----:B------:R1:W-:Y:S02]  /*5b50*/  LDGSTS.E.BYPASS.LTC128B.128 [R240+0x4100], [R2.64], !P4 ;  /* 0x0410000002f07fae */ /* 0x0003e4000e101d4c */
[----:B-1----:R-:W-:Y:S01]  /*5b60*/  IADD3 R3, P1, R167, UR15, RZ ;  /* 0x0000000fa7037c10 */ /* 0x002fe2000ff3e0ff */
[----:B------:R-:W-:Y:S03]  /*5b70*/  ULEA UR15, UP0, UR6, UR15, 0x5 ;  /* 0x0000000f060f7291 */ /* 0x000fe6000f80283f */
[C---:B------:R-:W-:Y:S02]  /*5b80*/  LEA R2, P0, R3.reuse, c[0x0][0x1f8], 0x1 ;  /* 0x00007e0003027a11 */ /* 0x040fe400078008ff */
[----:B------:R-:W-:Y:S01]  /*5b90*/  IADD3.X R165, R166, UR14, RZ, P1, !PT ;  /* 0x0000000ea6a57c10 */ /* 0x000fe20008ffe4ff */
[----:B------:R-:W-:Y:S02]  /*5ba0*/  ULEA.HI.X UR14, UR6, UR14, UR7, 0x5, UP0 ;  /* 0x0000000e060e7291 */ /* 0x000fe400080f2c07 */
[----:B------:R-:W-:Y:S01]  /*5bb0*/  UISETP.GT.AND UP0, UPT, UR16, UR8, UPT ;  /* 0x000000081000728c */ /* 0x000fe2000bf04270 */
[----:B------:R-:W-:Y:S01]  /*5bc0*/  LEA.HI.X R3, R3, c[0x0][0x1fc], R165, 0x1, P0 ;  /* 0x00007f0003037a11 */ /* 0x000fe200000f0ca5 */
[----:B------:R-:W-:Y:S04]  /*5bd0*/  UIADD3 UR16, UR16, -0x1, URZ ;  /* 0xffffffff10107890 */ /* 0x000fe8000fffe03f */
[----:B------:R1:W-:Y:S05]  /*5be0*/  LDGSTS.E.BYPASS.LTC128B.128 [R240+0x6100], [R2.64], !P3 ;  /* 0x0610000002f07fae */ /* 0x0003ea000d901d4c */
[----:B------:R-:W-:Y:S01]  /*5bf0*/  @UP0 UIMAD.WIDE.U32 UR18, UR16, UR4, URZ ;  /* 0x00000004101202a5 */ /* 0x000fe2000f8e003f */
[----:B-1----:R-:W-:Y:S04]  /*5c00*/  IADD3 R3, P1, R176, UR15, RZ ;  /* 0x0000000fb0037c10 */ /* 0x002fe8000ff3e0ff */
[----:B------:R-:W-:Y:S02]  /*5c10*/  LEA R2, P0, R3, c[0x0][0x1f8], 0x1 ;  /* 0x00007e0003027a11 */ /* 0x000fe400078008ff */
        /* <DEDUP_REMOVED lines=10> */
[----:B------:R-:W-:Y:S02]  /*5cc0*/  IADD3.X R165, R168, UR14, RZ, P1, !PT ;  /* 0x0000000ea8a57c10 */ /* 0x000fe40008ffe4ff */
[----:B------:R-:W2:Y:S02]  /*5cd0*/  LDL R168, [R1+0x8] ;  /* 0x0000080001a87983 */ /* 0x000ea40000100800 */
[----:B------:R-:W-:Y:S05]  /*5ce0*/  LEA.HI.X R3, R3, c[0x0][0x1fc], R165, 0x1, P0 ;  /* 0x00007f0003037a11 */ /* 0x000fea00000f0ca5 */
[----:B------:R1:W-:Y:S02]  /*5cf0*/  LDGSTS.E.BYPASS.LTC128B.128 [R240+0x5100], [R2.64], !P4 ;  /* 0x0510000002f07fae */ /* 0x0003e4000e101d4c */
[----:B-1----:R-:W-:Y:S01]  /*5d00*/  IADD3 R3, P1, R167, UR15, RZ ;  /* 0x0000000fa7037c10 */ /* 0x002fe2000ff3e0ff */
[----:B------:R-:W-:Y:S03]  /*5d10*/  @UP0 USHF.L.U32 UR15, UR18, 0x6, URZ ;  /* 0x00000006120f0899 */ /* 0x000fe6000800063f */
[----:B------:R-:W3:Y:S01]  /*5d20*/  LDL R167, [R1+0x4] ;  /* 0x0000040001a77983 */ /* 0x000ee20000100800 */
[C---:B------:R-:W-:Y:S02]  /*5d30*/  LEA R2, P0, R3.reuse, c[0x0][0x1f8], 0x1 ;  /* 0x00007e0003027a11 */ /* 0x040fe400078008ff */
[----:B------:R-:W-:Y:S01]  /*5d40*/  IADD3.X R165, R166, UR14, RZ, P1, !PT ;  /* 0x0000000ea6a57c10 */ /* 0x000fe20008ffe4ff */
[----:B------:R-:W-:Y:S02]  /*5d50*/  @UP0 USHF.R.S32.HI UR14, URZ, 0x1f, UR16 ;  /* 0x0000001f3f0e0899 */ /* 0x000fe40008011410 */
[----:B------:R-:W4:Y:S01]  /*5d60*/  LDL R166, [R1] ;  /* 0x0000000001a67983 */ /* 0x000f220000100800 */
[----:B------:R-:W-:Y:S01]  /*5d70*/  LEA.HI.X R3, R3, c[0x0][0x1fc], R165, 0x1, P0 ;  /* 0x00007f0003037a11 */ /* 0x000fe200000f0ca5 */
[----:B------:R-:W-:Y:S01]  /*5d80*/  @UP0 UIMAD UR14, UR14, UR4, URZ ;  /* 0x000000040e0e02a4 */ /* 0x000fe2000f8e023f */
[----:B------:R-:W-:Y:S03]  /*5d90*/  PLOP3.LUT P0, PT, PT, PT, UP0, 0x80, 0x0 ;  /* 0x000000000000781c */ /* 0x000fe60003f0f008 */
[----:B------:R1:W-:Y:S01]  /*5da0*/  LDGSTS.E.BYPASS.LTC128B.128 [R240+0x7100], [R2.64], !P3 ;  /* 0x0710000002f07fae */ /* 0x0003e2000d901d4c */
[----:B------:R-:W-:Y:S04]  /*5db0*/  @UP0 UIMAD UR14, UR16, UR5, UR14 ;  /* 0x00000005100e02a4 */ /* 0x000fe8000f8e020e */
[----:B------:R-:W-:Y:S01]  /*5dc0*/  @UP0 UIADD3 UR14, UR19, UR14, URZ ;  /* 0x0000000e130e0290 */ /* 0x000fe2000fffe03f */
[----:B------:R-:W1:Y:S03]  /*5dd0*/  LDSM.16.M88.4 R176, [R242+0x10100] ;  /* 0x01010000f2b0783b */ /* 0x000e660000000200 */
[----:B------:R-:W-:Y:S03]  /*5de0*/  @UP0 USHF.L.U64.HI UR14, UR18, 0x6, UR14 ;  /* 0x00000006120e0899 */ /* 0x000fe6000801020e */
[----:B------:R-:W0:Y:S01]  /*5df0*/  LDGDEPBAR ;  /* 0x00000000000079af */ /* 0x000e220000000000 */
[C---:B-1----:R-:W-:Y:S08]  /*5e00*/  HMMA.16816.F32 R4, R180.reuse, R176, R4 ;  /* 0x000000b0b404723c */ /* 0x042ff00000001804 */
[C---:B------:R-:W-:Y:S01]  /*5e10*/  HMMA.16816.F32 R8, R180.reuse, R178, R8 ;  /* 0x000000b2b408723c */ /* 0x040fe20000001808 */
[----:B------:R-:W1:Y:S07]  /*5e20*/  LDSM.16.M88.4 R176, [R242+0x10900] ;  /* 0x01090000f2b0783b */ /* 0x000e6e0000000200 */
[C---:B-1----:R-:W-:Y:S08]  /*5e30*/  HMMA.16816.F32 R12, R180.reuse, R176, R12 ;  /* 0x000000b0b40c723c */ /* 0x042ff0000000180c */
[C---:B------:R-:W-:Y:S01]  /*5e40*/  HMMA.16816.F32 R16, R180.reuse, R178, R16 ;  /* 0x000000b2b410723c */ /* 0x040fe20000001810 */
[----:B------:R-:W1:Y:S07]  /*5e50*/  LDSM.16.M88.4 R176, [R242+0x11100] ;  /* 0x01110000f2b0783b */ /* 0x000e6e0000000200 */
[C---:B-1----:R-:W-:Y:S08]  /*5e60*/  HMMA.16816.F32 R20, R180.reuse, R176, R20 ;  /* 0x000000b0b414723c */ /* 0x042ff00000001814 */
[C---:B------:R-:W-:Y:S01]  /*5e70*/  HMMA.16816.F32 R24, R180.reuse, R178, R24 ;  /* 0x000000b2b418723c */ /* 0x040fe20000001818 */
[----:B------:R-:W1:Y:S07]  /*5e80*/  LDSM.16.M88.4 R176, [R242+0x11900] ;  /* 0x01190000f2b0783b */ /* 0x000e6e0000000200 */
[C---:B-1----:R-:W-:Y:S08]  /*5e90*/  HMMA.16816.F32 R28, R180.reuse, R176, R28 ;  /* 0x000000b0b41c723c */ /* 0x042ff0000000181c */
[----:B------:R-:W-:Y:S01]  /*5ea0*/  HMMA.16816.F32 R32, R180, R178, R32 ;  /* 0x000000b2b420723c */ /* 0x000fe20000001820 */
[----:B------:R-:W1:Y:S07]  /*5eb0*/  LDSM.16.M88.4 R176, [R239] ;  /* 0x00000000efb0783b */ /* 0x000e6e0000000200 */
        /* <DEDUP_REMOVED lines=23> */
[----:B--2---:R-:W1:Y:S07]  /*6030*/  LDSM.16.M88.4 R176, [R168] ;  /* 0x00000000a8b0783b */ /* 0x004e6e0000000200 */
[C---:B-1----:R-:W-:Y:S08]  /*6040*/  HMMA.16816.F32 R4, R192.reuse, R176, R4 ;  /* 0x000000b0c004723c */ /* 0x042ff00000001804 */
[C---:B------:R-:W-:Y:S01]  /*6050*/  HMMA.16816.F32 R8, R192.reuse, R178, R8 ;  /* 0x000000b2c008723c */ /* 0x040fe20000001808 */
[----:B---3--:R-:W1:Y:S07]  /*6060*/  LDSM.16.M88.4 R176, [R167] ;  /* 0x00000000a7b0783b */ /* 0x008e6e0000000200 */
[C---:B-1----:R-:W-:Y:S08]  /*6070*/  HMMA.16816.F32 R12, R192.reuse, R176, R12 ;  /* 0x000000b0c00c723c */ /* 0x042ff0000000180c */
[C---:B------:R-:W-:Y:S01]  /*6080*/  HMMA.16816.F32 R16, R192.reuse, R178, R16 ;  /* 0x000000b2c010723c */ /* 0x040fe20000001810 */
[----:B----4-:R-:W1:Y:S07]  /*6090*/  LDSM.16.M88.4 R176, [R166] ;  /* 0x00000000a6b0783b */ /* 0x010e6e0000000200 */
[C---:B-1----:R-:W-:Y:S08]  /*60a0*/  HMMA.16816.F32 R20, R192.reuse, R176, R20 ;  /* 0x000000b0c014723c */ /* 0x042ff00000001814 */
[C---:B------:R-:W-:Y:S01]  /*60b0*/  HMMA.16816.F32 R24, R192.reuse, R178, R24 ;  /* 0x000000b2c018723c */ /* 0x040fe20000001818 */
[----:B------:R-:W1:Y:S07]  /*60c0*/  LDSM.16.M88.4 R176, [R252] ;  /* 0x00000000fcb0783b */ /* 0x000e6e0000000200 */
        /* <DEDUP_REMOVED lines=113> */
[----:B------:R-:W1:Y:S11]  /*67e0*/  LDSM.16.M88.4 R176, [R239+0x6800] ;  /* 0x00680000efb0783b */ /* 0x000e760000000200 */
[----:B------:R-:W-:Y:S04]  /*67f0*/  @!UPT UIADD3 URZ, URZ, URZ, URZ ;  /* 0x0000003f3f3ff290 */ /* 0x000fe8000fffe03f */
[----:B------:R-:W-:Y:S04]  /*6800*/  FMNMX.FTZ R3, R4, R0, !PT ;  /* 0x0000000004037209 */ /* 0x000fe80007810000 */
[----:B------:R-:W-:Y:S04]  /*6810*/  FMNMX.FTZ R3, R5, R3, !PT ;  /* 0x0000000305037209 */ /* 0x000fe80007810000 */
[----:B------:R-:W-:Y:S04]  /*6820*/  FMNMX.FTZ R3, R8, R3, !PT ;  /* 0x0000000308037209 */ /* 0x000fe80007810000 */
[----:B------:R-:W-:Y:S01]  /*6830*/  FMNMX.FTZ R3, R9, R3, !PT ;  /* 0x0000000309037209 */ /* 0x000fe20007810000 */
        /* <DEDUP_REMOVED lines=10> */
[----:B------:R-:W1:Y:S01]  /*68e0*/  LDSM.16.M88.4 R176, [R239+0x7800] ;  /* 0x00780000efb0783b */ /* 0x000e620000000200 */
[----:B------:R-:W-:Y:S05]  /*68f0*/  DEPBAR.LE SB0, 0x0 ;  /* 0x000080000000791a */ /* 0x000fea0000000000 */
[----:B------:R-:W-:Y:S09]  /*6900*/  BAR.SYNC.DEFER_BLOCKING 0x0 ;  /* 0x0000000000007b1d */ /* 0x000ff20000010000 */
[----:B------:R-:W-:Y:S04]  /*6910*/  FMNMX.FTZ R3, R20, R3, !PT ;  /* 0x0000000314037209 */ /* 0x000fe80007810000 */
[----:B------:R-:W-:Y:S04]  /*6920*/  FMNMX.FTZ R3, R21, R3, !PT ;  /* 0x0000000315037209 */ /* 0x000fe80007810000 */
[----:B------:R-:W-:Y:S04]  /*6930*/  FMNMX.FTZ R3, R24, R3, !PT ;  /* 0x0000000318037209 */ /* 0x000fe80007810000 */
[----:B------:R-:W-:Y:S01]  /*6940*/  FMNMX.FTZ R3, R25, R3, !PT ;  /* 0x0000000319037209 */ /* 0x000fe20007810000 */
[C---:B-1----:R-:W-:Y:S08]  /*6950*/  HMMA.16816.F32 R28, R232.reuse, R176, R28 ;  /* 0x000000b0e81c723c */ /* 0x042ff0000000181c */
[----:B------:R-:W-:Y:S11]  /*6960*/  HMMA.16816.F32 R32, R232, R178, R32 ;  /* 0x000000b2e820723c */ /* 0x000ff60000001820 */
[----:B------:R-:W-:Y:S05]  /*6970*/  @!UPT UIADD3 URZ, URZ, URZ, URZ ;  /* 0x0000003f3f3ff290 */ /* 0x000fea000fffe03f */
[----:B------:R-:W-:Y:S04]  /*6980*/  FMNMX.FTZ R3, R28, R3, !PT ;  /* 0x000000031c037209 */ /* 0x000fe80007810000 */
[----:B------:R-:W-:Y:S04]  /*6990*/  FMNMX.FTZ R3, R29, R3, !PT ;  /* 0x000000031d037209 */ /* 0x000fe80007810000 */
[----:B------:R-:W-:Y:S04]  /*69a0*/  FMNMX.FTZ R3, R32, R3, !PT ;  /* 0x0000000320037209 */ /* 0x000fe80007810000 */
[----:B------:R-:W-:Y:S05]  /*69b0*/  FMNMX.FTZ R3, R33, R3, !PT ;  /* 0x0000000321037209 */ /* 0x000fea0007810000 */
[----:B------:R-:W1:Y:S02]  /*69c0*/  SHFL.BFLY PT, R2, R3, 0x2, 0x1f ;  /* 0x0c401f0003027f89 */ /* 0x000e6400000e0000 */
[----:B-1----:R-:W-:Y:S05]  /*69d0*/  FMNMX.FTZ R3, R3, R2, !PT ;  /* 0x0000000203037209 */ /* 0x002fea0007810000 */
[----:B------:R-:W1:Y:S02]  /*69e0*/  SHFL.BFLY PT, R2, R3, 0x1, 0x1f ;  /* 0x0c201f0003027f89 */ /* 0x000e6400000e0000 */
[----:B-1----:R-:W-:Y:S05]  /*69f0*/  FMNMX.FTZ R3, R3, R2, !PT ;  /* 0x0000000203037209 */ /* 0x002fea0007810000 */
[C---:B------:R-:W-:Y:S02]  /*6a00*/  FMUL.FTZ R2, R3.reuse, c[0x0][0x2d0] ;  /* 0x0000b40003027a20 */ /* 0x040fe40000410000 */
[----:B------:R-:W-:Y:S02]  /*6a10*/  FADD.FTZ R0, -R3, R0 ;  /* 0x0000000003007221 */ /* 0x000fe40000010100 */
[--C-:B------:R-:W-:Y:S02]  /*6a20*/  FFMA.FTZ R165, R5, c[0x0][0x2d0], -R2.reuse ;  /* 0x0000b40005a57a23 */ /* 0x100fe40000010802 */
[----:B------:R-:W2:Y:S01]  /*6a30*/  LDL.LU R5, [R1+0x1c] ;  /* 0x00001c0001057983 */ /* 0x000ea20000300800 */
[----:B------:R-:W-:Y:S02]  /*6a40*/  FMUL.FTZ R0, R0, c[0x0][0x2d0] ;  /* 0x0000b40000007a20 */ /* 0x000fe40000410000 */
[--C-:B------:R-:W-:Y:S02]  /*6a50*/  FFMA.FTZ R4, R4, c[0x0][0x2d0], -R2.reuse ;  /* 0x0000b40004047a23 */ /* 0x100fe40000010802 */
[--C-:B------:R-:W-:Y:S02]  /*6a60*/  FFMA.FTZ R176, R17, c[0x0][0x2d0], -R2.reuse ;  /* 0x0000b40011b07a23 */ /* 0x100fe40000010802 */
[----:B------:R1:W-:Y:S01]  /*6a70*/  MUFU.EX2 R17, R4 ;  /* 0x0000000400117308 */ /* 0x0003e20000000800 */
[--C-:B------:R-:W-:Y:S02]  /*6a80*/  FFMA.FTZ R178, R13, c[0x0][0x2d0], -R2.reuse ;  /* 0x0000b4000db27a23 */ /* 0x100fe40000010802 */
[--C-:B------:R-:W-:Y:S02]  /*6a90*/  FFMA.FTZ R171, R32, c[0x0][0x2d0], -R2.reuse ;  /* 0x0000b40020ab7a23 */ /* 0x100fe40000010802 */
[--C-:B------:R-:W-:Y:S02]  /*6aa0*/  FFMA.FTZ R243, R33, c[0x0][0x2d0], -R2.reuse ;  /* 0x0000b40021f37a23 */ /* 0x100fe40000010802 */
[--C-:B------:R-:W-:Y:S02]  /*6ab0*/  FFMA.FTZ R169, R28, c[0x0][0x2d0], -R2.reuse ;  /* 0x0000b4001ca97a23 */ /* 0x100fe40000010802 */
[--C-:B------:R-:W-:Y:S01]  /*6ac0*/  FFMA.FTZ R170, R29, c[0x0][0x2d0], -R2.reuse ;  /* 0x0000b4001daa7a23 */ /* 0x100fe20000010802 */
[----:B------:R-:W3:Y:S01]  /*6ad0*/  MUFU.EX2 R0, R0 ;  /* 0x0000000000007308 */ /* 0x000ee20000000800 */
[--C-:B------:R-:W-:Y:S02]  /*6ae0*/  FFMA.FTZ R166, R8, c[0x0][0x2d0], -R2.reuse ;  /* 0x0000b40008a67a23 */ /* 0x100fe40000010802 */
[--C-:B------:R-:W-:Y:S02]  /*6af0*/  FFMA.FTZ R167, R9, c[0x0][0x2d0], -R2.reuse ;  /* 0x0000b40009a77a23 */ /* 0x100fe40000010802 */
[--C-:B------:R-:W-:Y:S02]  /*6b00*/  FFMA.FTZ R179, R12, c[0x0][0x2d0], -R2.reuse ;  /* 0x0000b4000cb37a23 */ /* 0x100fe40000010802 */
[--C-:B------:R-:W-:Y:S02]  /*6b10*/  FFMA.FTZ R173, R20, c[0x0][0x2d0], -R2.reuse ;  /* 0x0000b40014ad7a23 */ /* 0x100fe40000010802 */
[--C-:B------:R-:W-:Y:S02]  /*6b20*/  FFMA.FTZ R174, R21, c[0x0][0x2d0], -R2.reuse ;  /* 0x0000b40015ae7a23 */ /* 0x100fe40000010802 */
[--C-:B------:R-:W-:Y:S02]  /*6b30*/  FFMA.FTZ R175, R24, c[0x0][0x2d0], -R2.reuse ;  /* 0x0000b40018af7a23 */ /* 0x100fe40000010802 */
[--C-:B------:R-:W-:Y:S01]  /*6b40*/  FFMA.FTZ R168, R25, c[0x0][0x2d0], -R2.reuse ;  /* 0x0000b40019a87a23 */ /* 0x100fe20000010802 */
[----:B-1----:R-:W4:Y:S01]  /*6b50*/  LDL.LU R4, [R1+0x20] ;  /* 0x0000200001047983 */ /* 0x002f220000300800 */
[----:B------:R-:W-:Y:S05]  /*6b60*/  FFMA.FTZ R177, R16, c[0x0][0x2d0], -R2 ;  /* 0x0000b40010b17a23 */ /* 0x000fea0000010802 */
[----:B------:R-:W4:Y:S01]  /*6b70*/  LDL.64 R32, [R1+0x68] ;  /* 0x0000680001207983 */ /* 0x000f220000100a00 */
[----:B------:R-:W-:Y:S01]  /*6b80*/  MUFU.EX2 R177, R177 ;  /* 0x000000b100b17308 */ /* 0x000fe20000000800 */
[C---:B---3--:R-:W-:Y:S02]  /*6b90*/  FMUL.FTZ R36, R0.reuse, R36 ;  /* 0x0000002400247220 */ /* 0x048fe40000410000 */
[C---:B------:R-:W-:Y:S02]  /*6ba0*/  FMUL.FTZ R37, R0.reuse, R37 ;  /* 0x0000002500257220 */ /* 0x040fe40000410000 */
[----:B------:R-:W3:Y:S01]  /*6bb0*/  LDL.64 R28, [R1+0x58] ;  /* 0x00005800011c7983 */ /* 0x000ee20000100a00 */
[C---:B------:R-:W-:Y:S02]  /*6bc0*/  FMUL.FTZ R40, R0.reuse, R40 ;  /* 0x0000002800287220 */ /* 0x040fe40000410000 */
[C---:B------:R-:W-:Y:S02]  /*6bd0*/  FMUL.FTZ R41, R0.reuse, R41 ;  /* 0x0000002900297220 */ /* 0x040fe40000410000 */
[C---:B------:R-:W-:Y:S01]  /*6be0*/  FMUL.FTZ R44, R0.reuse, R44 ;  /* 0x0000002c002c7220 */ /* 0x040fe20000410000 */
[----:B------:R-:W4:Y:S01]  /*6bf0*/  LDL R25, [R1+0x38] ;  /* 0x0000380001197983 */ /* 0x000f220000100800 */
        /* <DEDUP_REMOVED lines=63> */
[----:B--2---:R-:W-:Y:S01]  /*6ff0*/  FFMA.FTZ R13, R0, R5, R17 ;  /* 0x00000005000d7223 */ /* 0x004fe20000010011 */
[----:B------:R-:W-:Y:S04]  /*7000*/  FMNMX.FTZ R0, R6, R164, !PT ;  /* 0x000000a406007209 */ /* 0x000fe80007810000 */
        /* <DEDUP_REMOVED lines=9> */
[----:B------:R-:W-:Y:S01]  /*70a0*/  FMNMX.FTZ R0, R26, R0, !PT ;  /* 0x000000001a007209 */ /* 0x000fe20007810000 */
[----:B---3--:R-:W-:Y:S03]  /*70b0*/  MUFU.EX2 R28, R167 ;  /* 0x000000a7001c7308 */ /* 0x008fe60000000800 */
[----:B------:R-:W-:Y:S04]  /*70c0*/  FMNMX.FTZ R0, R27, R0, !PT ;  /* 0x000000001b007209 */ /* 0x000fe80007810000 */
        /* <DEDUP_REMOVED lines=11> */
[----:B------:R-:W2:Y:S01]  /*7180*/  LDL R6, [R1+0x2c] ;  /* 0x00002c0001067983 */ /* 0x000ea20000100800 */
[----:B------:R-:W-:Y:S02]  /*7190*/  FMUL.FTZ R0, R0, c[0x0][0x2d0] ;  /* 0x0000b40000007a20 */ /* 0x000fe40000410000 */
[--C-:B------:R-:W-:Y:S01]  /*71a0*/  FFMA.FTZ R10, R10, c[0x0][0x2d0], -R16.reuse ;  /* 0x0000b4000a0a7a23 */ /* 0x100fe20000010810 */
[----:B------:R-:W-:Y:S01]  /*71b0*/  MUFU.EX2 R8, R8 ;  /* 0x0000000800087308 */ /* 0x000fe20000000800 */
[--C-:B------:R-:W-:Y:S02]  /*71c0*/  FFMA.FTZ R11, R11, c[0x0][0x2d0], -R16.reuse ;  /* 0x0000b4000b0b7a23 */ /* 0x100fe40000010810 */
[--C-:B------:R-:W-:Y:S02]  /*71d0*/  FFMA.FTZ R18, R18, c[0x0][0x2d0], -R16.reuse ;  /* 0x0000b40012127a23 */ /* 0x100fe40000010810 */
[--C-:B------:R-:W-:Y:S02]  /*71e0*/  FFMA.FTZ R14, R14, c[0x0][0x2d0], -R16.reuse ;  /* 0x0000b4000e0e7a23 */ /* 0x100fe40000010810 */
[--C-:B------:R-:W-:Y:S02]  /*71f0*/  FFMA.FTZ R15, R15, c[0x0][0x2d0], -R16.reuse ;  /* 0x0000b4000f0f7a23 */ /* 0x100fe40000010810 */
[--C-:B------:R-:W-:Y:S01]  /*7200*/  FFMA.FTZ R19, R19, c[0x0][0x2d0], -R16.reuse ;  /* 0x0000b40013137a23 */ /* 0x100fe20000010810 */
[----:B------:R-:W1:Y:S01]  /*7210*/  MUFU.EX2 R0, R0 ;  /* 0x0000000000007308 */ /* 0x000e620000000800 */
[--C-:B------:R-:W-:Y:S02]  /*7220*/  FFMA.FTZ R22, R22, c[0x0][0x2d0], -R16.reuse ;  /* 0x0000b40016167a23 */ /* 0x100fe40000010810 */
[--C-:B------:R-:W-:Y:S02]  /*7230*/  FFMA.FTZ R23, R23, c[0x0][0x2d0], -R16.reuse ;  /* 0x0000b40017177a23 */ /* 0x100fe40000010810 */
[--C-:B------:R-:W-:Y:S02]  /*7240*/  FFMA.FTZ R26, R26, c[0x0][0x2d0], -R16.reuse ;  /* 0x0000b4001a1a7a23 */ /* 0x100fe40000010810 */
[----:B------:R-:W-:Y:S03]  /*7250*/  FFMA.FTZ R27, R27, c[0x0][0x2d0], -R16 ;  /* 0x0000b4001b1b7a23 */ /* 0x000fe60000010810 */
[----:B------:R-:W-:Y:S10]  /*7260*/  MUFU.EX2 R18, R18 ;  /* 0x0000001200127308 */ /* 0x000ff40000000800 */
[----:B----4-:R3:W-:Y:S01]  /*7270*/  MUFU.EX2 R33, R26 ;  /* 0x0000001a00217308 */ /* 0x0107e20000000800 */
[C---:B-1----:R-:W-:Y:S02]  /*7280*/  FFMA.FTZ R9, R0.reuse, R4, R8 ;  /* 0x0000000400097223 */ /* 0x042fe40000010008 */
        /* <DEDUP_REMOVED lines=63> */
[----:B------:R-:W-:Y:S01]  /*7680*/  FMUL.FTZ R43, R0, R43 ;  /* 0x0000002b002b7220 */ /* 0x000fe20000410000 */
[----:B------:R-:W-:Y:S01]  /*7690*/  @P0 IADD3 R0, P2, R32, UR15, RZ ;  /* 0x0000000f20000c10 */ /* 0x000fe2000ff5e0ff */
[--C-:B---3--:R-:W-:Y:S02]  /*76a0*/  FFMA.FTZ R26, R34, c[0x0][0x2d0], -R16.reuse ;  /* 0x0000b400221a7a23 */ /* 0x108fe40000010810 */
[----:B------:R-:W-:Y:S01]  /*76b0*/  MUFU.EX2 R34, R171 ;  /* 0x000000ab00227308 */ /* 0x000fe20000000800 */
[C---:B------:R-:W-:Y:S02]  /*76c0*/  @P0 LEA R4, P1, R0.reuse, c[0x0][0x1c8], 0x1 ;  /* 0x0000720000040a11 */ /* 0x040fe400078208ff */
[----:B------:R-:W-:Y:S04]  /*76d0*/  @P0 IADD3.X R5, R29, UR14, RZ, P2, !PT ;  /* 0x0000000e1d050c10 */ /* 0x000fe800097fe4ff */
[----:B------:R-:W-:Y:S02]  /*76e0*/  @P0 LEA.HI.X R5, R0, c[0x0][0x1cc], R5, 0x1, P1 ;  /* 0x0000730000050a11 */ /* 0x000fe400008f0c05 */
[----:B------:R-:W-:Y:S01]  /*76f0*/  @P0 IADD3 R0, P2, R25, UR15, RZ ;  /* 0x0000000f19000c10 */ /* 0x000fe2000ff5e0ff */
[----:B------:R-:W-:Y:S02]  /*7700*/  MUFU.EX2 R26, R26 ;  /* 0x0000001a001a7308 */ /* 0x000fe40000000800 */
[----:B------:R1:W-:Y:S02]  /*7710*/  @P0 LDGSTS.E.BYPASS.LTC128B.128 [R240+0x10100], [R4.64], !P6 ;  /* 0x1010000004f00fae */ /* 0x0003e4000f101d4c */
[----:B-1----:R-:W-:Y:S02]  /*7720*/  @P0 LEA R4, P1, R0, c[0x0][0x1c8], 0x1 ;  /* 0x0000720000040a11 */ /* 0x002fe400078208ff */
[----:B------:R-:W-:Y:S04]  /*7730*/  @P0 IADD3.X R5, R24, UR14, RZ, P2, !PT ;  /* 0x0000000e18050c10 */ /* 0x000fe800097fe4ff */
[----:B------:R-:W-:Y:S02]  /*7740*/  @P0 LEA.HI.X R5, R0, c[0x0][0x1cc], R5, 0x1, P1 ;  /* 0x0000730000050a11 */ /* 0x000fe400008f0c05 */
[----:B------:R-:W-:Y:S03]  /*7750*/  @P0 IADD3 R0, P2, R12, UR15, RZ ;  /* 0x0000000f0c000c10 */ /* 0x000fe6000ff5e0ff */
[----:B------:R1:W-:Y:S02]  /*7760*/  @P0 LDGSTS.E.BYPASS.LTC128B.128 [R240+0x12100], [R4.64], !P5 ;  /* 0x1210000004f00fae */ /* 0x0003e4000e901d4c */
[----:B-1----:R-:W-:Y:S02]  /*7770*/  @P0 LEA R4, P1, R0, c[0x0][0x1c8], 0x1 ;  /* 0x0000720000040a11 */ /* 0x002fe400078208ff */
[----:B--2---:R-:W-:Y:S04]  /*7780*/  @P0 IADD3.X R5, R6, UR14, RZ, P2, !PT ;  /* 0x0000000e06050c10 */ /* 0x004fe800097fe4ff */
[----:B------:R-:W-:Y:S02]  /*7790*/  @P0 LEA.HI.X R5, R0, c[0x0][0x1cc], R5, 0x1, P1 ;  /* 0x0000730000050a11 */ /* 0x000fe400008f0c05 */
[----:B------:R-:W-:Y:S01]  /*77a0*/  @P0 IADD3 R0, P2, R21, UR15, RZ ;  /* 0x0000000f15000c10 */ /* 0x000fe2000ff5e0ff */
[----:B------:R-:W-:Y:S02]  /*77b0*/  @UP0 UIADD3 UR15, UP1, UR10, UR15, URZ ;  /* 0x0000000f0a0f0290 */ /* 0x000fe4000ff3e03f */
[----:B------:R1:W-:Y:S02]  /*77c0*/  @P0 LDGSTS.E.BYPASS.LTC128B.128 [R240+0x14100], [R4.64], !P4 ;  /* 0x1410000004f00fae */ /* 0x0003e4000e101d4c */
[----:B-1----:R-:W-:Y:S02]  /*77d0*/  @P0 LEA R4, P1, R0, c[0x0][0x1c8], 0x1 ;  /* 0x0000720000040a11 */ /* 0x002fe400078208ff */
[----:B------:R-:W-:Y:S01]  /*77e0*/  @P0 IADD3.X R5, R20, UR14, RZ, P2, !PT ;  /* 0x0000000e14050c10 */ /* 0x000fe200097fe4ff */
[----:B------:R-:W-:Y:S03]  /*77f0*/  @UP0 UIADD3.X UR14, UR9, UR14, URZ, UP1, !UPT ;  /* 0x0000000e090e0290 */ /* 0x000fe60008ffe43f */
[----:B------:R-:W-:Y:S02]  /*7800*/  @P0 LEA.HI.X R5, R0, c[0x0][0x1cc], R5, 0x1, P1 ;  /* 0x0000730000050a11 */ /* 0x000fe400008f0c05 */
[----:B------:R-:W-:Y:S02]  /*7810*/  @P0 IADD3 R0, P2, R32, UR15, RZ ;  /* 0x0000000f20000c10 */ /* 0x000fe4000ff5e0ff */
[----:B------:R-:W1:Y:S01]  /*7820*/  MUFU.EX2 R32, R176 ;  /* 0x000000b000207308 */ /* 0x000e620000000800 */
[----:B------:R2:W-:Y:S09]  /*7830*/  @P0 LDGSTS.E.BYPASS.LTC128B.128 [R240+0x16100], [R4.64], !P3 ;  /* 0x1610000004f00fae */ /* 0x0005f2000d901d4c */
[----:B------:R-:W-:Y:S01]  /*7840*/  MUFU.EX2 R176, R174 ;  /* 0x000000ae00b07308 */ /* 0x000fe20000000800 */
[C---:B--2---:R-:W-:Y:S02]  /*7850*/  @P0 LEA R4, P1, R0.reuse, c[0x0][0x1c8], 0x1 ;  /* 0x0000720000040a11 */ /* 0x044fe400078208ff */
[----:B------:R-:W-:Y:S07]  /*7860*/  @P0 IADD3.X R5, R29, UR14, RZ, P2, !PT ;  /* 0x0000000e1d050c10 */ /* 0x000fee00097fe4ff */
[----:B------:R1:W-:Y:S01]  /*7870*/  MUFU.EX2 R29, R22 ;  /* 0x00000016001d7308 */ /* 0x0003e20000000800 */
[----:B------:R-:W-:Y:S02]  /*7880*/  @P0 LEA.HI.X R5, R0, c[0x0][0x1cc], R5, 0x1, P1 ;  /* 0x0000730000050a11 */ /* 0x000fe400008f0c05 */
[----:B------:R-:W-:Y:S03]  /*7890*/  @P0 IADD3 R0, P2, R25, UR15, RZ ;  /* 0x0000000f19000c10 */ /* 0x000fe6000ff5e0ff */
[----:B------:R2:W-:Y:S04]  /*78a0*/  @P0 LDGSTS.E.BYPASS.LTC128B.128 [R240+0x11100], [R4.64], !P6 ;  /* 0x1110000004f00fae */ /* 0x0005e8000f101d4c */
[----:B------:R-:W-:Y:S10]  /*78b0*/  MUFU.EX2 R25, R179 ;  /* 0x000000b300197308 */ /* 0x000ff40000000800 */
[----:B------:R-:W-:Y:S01]  /*78c0*/  MUFU.EX2 R179, R168 ;  /* 0x000000a800b37308 */ /* 0x000fe20000000800 */
[----:B-1----:R-:W-:Y:S02]  /*78d0*/  MOV R22, R32 ;  /* 0x0000002000167202 */ /* 0x002fe40000000f00 */
[----:B--2---:R-:W-:Y:S02]  /*78e0*/  @P0 LEA R4, P1, R0, c[0x0][0x1c8], 0x1 ;  /* 0x0000720000040a11 */ /* 0x004fe400078208ff */
[----:B------:R-:W-:Y:S05]  /*78f0*/  @P0 IADD3.X R5, R24, UR14, RZ, P2, !PT ;  /* 0x0000000e18050c10 */ /* 0x000fea00097fe4ff */
[----:B------:R-:W-:Y:S01]  /*7900*/  MUFU.EX2 R24, R166 ;  /* 0x000000a600187308 */ /* 0x000fe20000000800 */
[----:B------:R-:W-:Y:S02]  /*7910*/  @P0 LEA.HI.X R5, R0, c[0x0][0x1cc], R5, 0x1, P1 ;  /* 0x0000730000050a11 */ /* 0x000fe400008f0c05 */
[----:B------:R-:W-:Y:S03]  /*7920*/  @P0 IADD3 R0, P2, R12, UR15, RZ ;  /* 0x0000000f0c000c10 */ /* 0x000fe6000ff5e0ff */
[----:B------:R1:W-:Y:S04]  /*7930*/  @P0 LDGSTS.E.BYPASS.LTC128B.128 [R240+0x13100], [R4.64], !P5 ;  /* 0x1310000004f00fae */ /* 0x0003e8000e901d4c */
[----:B------:R-:W-:Y:S01]  /*7940*/  MUFU.EX2 R12, R165 ;  /* 0x000000a5000c7308 */ /* 0x000fe20000000800 */
[----:B-1----:R-:W-:Y:S02]  /*7950*/  @P0 LEA R4, P1, R0, c[0x0][0x1c8], 0x1 ;  /* 0x0000720000040a11 */ /* 0x002fe400078208ff */
[----:B------:R-:W-:Y:S01]  /*7960*/  @P0 IADD3.X R5, R6, UR14, RZ, P2, !PT ;  /* 0x0000000e06050c10 */ /* 0x000fe200097fe4ff */
[----:B------:R-:W-:Y:S03]  /*7970*/  FFMA.FTZ R6, R7, c[0x0][0x2d0], -R16 ;  /* 0x0000b40007067a23 */ /* 0x000fe60000010810 */
[----:B------:R-:W-:Y:S02]  /*7980*/  @P0 LEA.HI.X R5, R0, c[0x0][0x1cc], R5, 0x1, P1 ;  /* 0x0000730000050a11 */ /* 0x000fe400008f0c05 */
[----:B------:R-:W-:Y:S01]  /*7990*/  @P0 IADD3 R0, P2, R21, UR15, RZ ;  /* 0x0000000f15000c10 */ /* 0x000fe2000ff5e0ff */
[----:B------:R-:W1:Y:S02]  /*79a0*/  MUFU.EX2 R6, R6 ;  /* 0x0000000600067308 */ /* 0x000e640000000800 */
[----:B------:R2:W-:Y:S08]  /*79b0*/  @P0 LDGSTS.E.BYPASS.LTC128B.128 [R240+0x15100], [R4.64], !P4 ;  /* 0x1510000004f00fae */ /* 0x0005f0000e101d4c */
[----:B------:R-:W-:Y:S01]  /*79c0*/  MUFU.EX2 R21, R15 ;  /* 0x0000000f00157308 */ /* 0x000fe20000000800 */
[----:B--2---:R-:W-:Y:S02]  /*79d0*/  @P0 LEA R4, P1, R0, c[0x0][0x1c8], 0x1 ;  /* 0x0000720000040a11 */ /* 0x004fe400078208ff */
[----:B------:R-:W-:Y:S01]  /*79e0*/  @P0 IADD3.X R5, R20, UR14, RZ, P2, !PT ;  /* 0x0000000e14050c10 */ /* 0x000fe200097fe4ff */
[----:B-1----:R-:W-:Y:S03]  /*79f0*/  FADD.FTZ R20, R6, R9 ;  /* 0x0000000906147221 */ /* 0x002fe60000010000 */
[----:B------:R-:W-:Y:S03]  /*7a00*/  @P0 LEA.HI.X R5, R0, c[0x0][0x1cc], R5, 0x1, P1 ;  /* 0x0000730000050a11 */ /* 0x000fe600008f0c05 */
[----:B------:R-:W-:Y:S02]  /*7a10*/  MUFU.EX2 R0, R10 ;  /* 0x0000000a00007308 */ /* 0x000fe40000000800 */
[----:B------:R1:W-:Y:S06]  /*7a20*/  @P0 LDGSTS.E.BYPASS.LTC128B.128 [R240+0x17100], [R4.64], !P3 ;  /* 0x1710000004f00fae */ /* 0x0003ec000d901d4c */
[----:B------:R-:W2:Y:S06]  /*7a30*/  LDSM.16.MT88.4 R164, [R237+0x100] ;  /* 0x00010000eda4783b */ /* 0x000eac0000004200 */
[----:B------:R-:W0:Y:S06]  /*7a40*/  LDGDEPBAR ;  /* 0x00000000000079af */ /* 0x000e2c0000000000 */
[----:B-1----:R-:W3:Y:S01]  /*7a50*/  LDL.LU R240, [R1+0x90] ;  /* 0x0000900001f07983 */ /* 0x002ee20000300800 */
[C---:B------:R-:W-:Y:S01]  /*7a60*/  F2FP.PACK_AB R4, R12.reuse, R17 ;  /* 0x000000110c04723e */ /* 0x040fe200000000ff */
[----:B------:R-:W-:Y:S01]  /*7a70*/  FADD.FTZ R12, R12, R13 ;  /* 0x0000000d0c0c7221 */ /* 0x000fe20000010000 */
[----:B------:R-:W-:Y:S01]  /*7a80*/  F2FP.PACK_AB R5, R6, R8 ;  /* 0x000000080605723e */ /* 0x000fe200000000ff */
[----:B------:R1:W4:Y:S01]  /*7a90*/  MUFU.EX2 R13, R11 ;  /* 0x0000000b000d7308 */ /* 0x0003220000000800 */
[----:B------:R-:W-:Y:S01]  /*7aa0*/  F2FP.PACK_AB R6, R28, R24 ;  /* 0x000000181c06723e */ /* 0x000fe200000000ff */
[----:B------:R-:W-:Y:S08]  /*7ab0*/  FADD.FTZ R12, R24, R12 ;  /* 0x0000000c180c7221 */ /* 0x000ff00000010000 */
[----:B------:R2:W-:Y:S01]  /*7ac0*/  MUFU.EX2 R17, R14 ;  /* 0x0000000e00117308 */ /* 0x0005e20000000800 */
[----:B-1----:R-:W1:Y:S01]  /*7ad0*/  LDSM.16.MT88.4 R8, [R238+0x100] ;  /* 0x00010000ee08783b */ /* 0x002e620000004200 */
[----:B----4-:R-:W-:Y:S07]  /*7ae0*/  F2FP.PACK_AB R7, R13, R0 ;  /* 0x000000000d07723e */ /* 0x010fee00000000ff */
[C---:B--2---:R-:W-:Y:S01]  /*7af0*/  HMMA.16816.F32 R36, R4.reuse, R164, R36 ;  /* 0x000000a40424723c */ /* 0x044fe20000001824 */
[----:B------:R-:W-:Y:S04]  /*7b00*/  MUFU.EX2 R165, R19 ;  /* 0x0000001300a57308 */ /* 0x000fe80000000800 */
[----:B------:R-:W-:Y:S02]  /*7b10*/  FADD.FTZ R14, R0, R20 ;  /* 0x00000014000e7221 */ /* 0x000fe40000010000 */
[----:B------:R-:W-:Y:S01]  /*7b20*/  FADD.FTZ R0, R28, R12 ;  /* 0x0000000c1c007221 */ /* 0x000fe20000010000 */
[C---:B------:R-:W-:Y:S03]  /*7b30*/  HMMA.16816.F32 R40, R4.reuse, R166, R40 ;  /* 0x000000a60428723c */ /* 0x040fe60000001828 */
[----:B------:R2:W-:Y:S01]  /*7b40*/  MUFU.EX2 R167, R173 ;  /* 0x000000ad00a77308 */ /* 0x0005e20000000800 */
[----:B------:R-:W-:Y:S02]  /*7b50*/  FFMA.FTZ R28, R30, c[0x0][0x2d0], -R16 ;  /* 0x0000b4001e1c7a23 */ /* 0x000fe40000010810 */
[----:B------:R-:W-:Y:S07]  /*7b60*/  FADD.FTZ R0, R25, R0 ;  /* 0x0000000019007221 */ /* 0x000fee0000010000 */
[----:B------:R-:W-:Y:S10]  /*7b70*/  MUFU.EX2 R164, R23 ;  /* 0x0000001700a47308 */ /* 0x000ff40000000800 */
[----:B------:R-:W-:Y:S01]  /*7b80*/  MUFU.EX2 R30, R169 ;  /* 0x000000a9001e7308 */ /* 0x000fe20000000800 */
[C---:B-1----:R-:W-:Y:S01]  /*7b90*/  HMMA.16816.F32 R44, R4.reuse, R8, R44 ;  /* 0x00000008042c723c */ /* 0x042fe2000000182c */
[----:B--2---:R1:W5:Y:S07]  /*7ba0*/  LDL.LU R173, [R1+0x8c] ;  /* 0x00008c0001ad7983 */ /* 0x00436e0000300800 */
[C---:B------:R-:W-:Y:S01]  /*7bb0*/  HMMA.16816.F32 R48, R4.reuse, R10, R48 ;  /* 0x0000000a0430723c */ /* 0x040fe20000001830 */
[----:B------:R-:W2:Y:S01]  /*7bc0*/  LDSM.16.MT88.4 R8, [R241+0x100] ;  /* 0x00010000f108783b */ /* 0x000ea20000004200 */
[----:B------:R-:W4:Y:S05]  /*7bd0*/  MUFU.EX2 R166, R178 ;  /* 0x000000b200a67308 */ /* 0x000f2a0000000800 */
[----:B------:R1:W5:Y:S05]  /*7be0*/  LDL.LU R174, [R1+0x88] ;  /* 0x0000880001ae7983 */ /* 0x00036a0000300800 */
[----:B------:R1:W1:Y:S10]  /*7bf0*/  MUFU.EX2 R178, R175 ;  /* 0x000000af00b27308 */ /* 0x0002740000000800 */
[----:B------:R-:W-:Y:S01]  /*7c00*/  MUFU.EX2 R28, R28 ;  /* 0x0000001c001c7308 */ /* 0x000fe20000000800 */
[C---:B----4-:R-:W-:Y:S04]  /*7c10*/  FADD.FTZ R20, R166.reuse, R0 ;  /* 0x00000000a6147221 */ /* 0x050fe80000010000 */
[----:B------:R-:W-:Y:S01]  /*7c20*/  FADD.FTZ R20, R177, R20 ;  /* 0x00000014b1147221 */ /* 0x000fe20000010000 */
[----:B-1----:R1:W5:Y:S01]  /*7c30*/  LDL.LU R175, [R1+0x84] ;  /* 0x0000840001af7983 */ /* 0x0023620000300800 */
[C---:B--2---:R-:W-:Y:S05]  /*7c40*/  HMMA.16816.F32 R52, R4.reuse, R8, R52 ;  /* 0x000000080434723c */ /* 0x044fea0000001834 */
[----:B------:R1:W5:Y:S06]  /*7c50*/  LDL.LU R168, [R1+0x80] ;  /* 0x0000800001a87983 */ /* 0x00036c0000300800 */
[----:B------:R1:W5:Y:S01]  /*7c60*/  LDL.LU R169, [R1+0x7c] ;  /* 0x00007c0001a97983 */ /* 0x0003620000300800 */
[C---:B------:R-:W-:Y:S05]  /*7c70*/  HMMA.16816.F32 R56, R4.reuse, R10, R56 ;  /* 0x0000000a0438723c */ /* 0x040fea0000001838 */
[----:B---3--:R-:W2:Y:S03]  /*7c80*/  LDSM.16.MT88.4 R8, [R240+0x100] ;  /* 0x00010000f008783b */ /* 0x008ea60000004200 */
[C---:B--2---:R-:W-:Y:S08]  /*7c90*/  HMMA.16816.F32 R60, R4.reuse, R8, R60 ;  /* 0x00000008043c723c */ /* 0x044ff0000000183c */
[C---:B------:R-:W-:Y:S01]  /*7ca0*/  HMMA.16816.F32 R64, R4.reuse, R10, R64 ;  /* 0x0000000a0440723c */ /* 0x040fe20000001840 */
[----:B------:R-:W2:Y:S07]  /*7cb0*/  LDSM.16.MT88.4 R8, [R237+0x2100] ;  /* 0x00210000ed08783b */ /* 0x000eae0000004200 */
        /* <DEDUP_REMOVED lines=34> */
[----:B------:R-:W-:Y:S01]  /*7ee0*/  HMMA.16816.F32 R160, R4, R10, R160 ;  /* 0x0000000a04a0723c */ /* 0x000fe200000018a0 */
[----:B------:R-:W2:Y:S06]  /*7ef0*/  LDSM.16.MT88.4 R8, [R237+0x900] ;  /* 0x00090000ed08783b */ /* 0x000eac0000004200 */
[----:B------:R-:W-:Y:S02]  /*7f00*/  F2FP.PACK_AB R5, R21, R17 ;  /* 0x000000111505723e */ /* 0x000fe400000000ff */
[----:B------:R-:W-:Y:S03]  /*7f10*/  F2FP.PACK_AB R7, R165, R18 ;  /* 0x00000012a507723e */ /* 0x000fe600000000ff */
[----:B------:R-:W-:Y:S01]  /*7f20*/  F2FP.PACK_AB R4, R166, R25 ;  /* 0x00000019a604723e */ /* 0x000fe200000000ff */
[--C-:B------:R-:W-:Y:S01]  /*7f30*/  FFMA.FTZ R25, R35, c[0x0][0x2d0], -R16.reuse ;  /* 0x0000b40023197a23 */ /* 0x100fe20000010810 */
[----:B------:R-:W-:Y:S01]  /*7f40*/  F2FP.PACK_AB R6, R32, R177 ;  /* 0x000000b12006723e */ /* 0x000fe200000000ff */
[----:B------:R-:W-:Y:S10]  /*7f50*/  MUFU.EX2 R35, R243 ;  /* 0x000000f300237308 */ /* 0x000ff40000000800 */
[----:B------:R3:W4:Y:S10]  /*7f60*/  MUFU.EX2 R32, R27 ;  /* 0x0000001b00207308 */ /* 0x0007340000000800 */
[----:B------:R-:W-:Y:S01]  /*7f70*/  MUFU.EX2 R25, R25 ;  /* 0x0000001900197308 */ /* 0x000fe20000000800 */
[C---:B--2---:R-:W-:Y:S08]  /*7f80*/  HMMA.16816.F32 R36, R4.reuse, R8, R36 ;  /* 0x000000080424723c */ /* 0x044ff00000001824 */
[C---:B------:R-:W-:Y:S01]  /*7f90*/  HMMA.16816.F32 R40, R4.reuse, R10, R40 ;  /* 0x0000000a0428723c */ /* 0x040fe20000001828 */
[----:B------:R-:W2:Y:S03]  /*7fa0*/  LDSM.16.MT88.4 R8, [R238+0x900] ;  /* 0x00090000ee08783b */ /* 0x000ea60000004200 */
[----:B---3--:R-:W-:Y:S02]  /*7fb0*/  FFMA.FTZ R27, R31, c[0x0][0x2d0], -R16 ;  /* 0x0000b4001f1b7a23 */ /* 0x008fe40000010810 */
[----:B------:R3:W-:Y:S10]  /*7fc0*/  MUFU.EX2 R31, R170 ;  /* 0x000000aa001f7308 */ /* 0x0007f40000000800 */
[----:B------:R-:W1:Y:S01]  /*7fd0*/  MUFU.EX2 R27, R27 ;  /* 0x0000001b001b7308 */ /* 0x000e620000000800 */
[----:B---3--:R3:W5:Y:S06]  /*7fe0*/  LDL.LU R170, [R1+0x78] ;  /* 0x0000780001aa7983 */ /* 0x00876c0000300800 */
[----:B------:R3:W5:Y:S01]  /*7ff0*/  LDL.LU R171, [R1+0x74] ;  /* 0x0000740001ab7983 */ /* 0x0007620000300800 */
[C---:B--2---:R-:W-:Y:S05]  /*8000*/  HMMA.16816.F32 R44, R4.reuse, R8, R44 ;  /* 0x00000008042c723c */ /* 0x044fea000000182c */
[----:B------:R3:W5:Y:S03]  /*8010*/  LDL.LU R243, [R1+0x70] ;  /* 0x0000700001f37983 */ /* 0x0007660000300800 */
[C---:B------:R-:W-:Y:S03]  /*8020*/  HMMA.16816.F32 R48, R4.reuse, R10, R48 ;  /* 0x0000000a0430723c */ /* 0x040fe60000001830 */
[----:B------:R-:W2:Y:S05]  /*8030*/  LDSM.16.MT88.4 R8, [R241+0x900] ;  /* 0x00090000f108783b */ /* 0x000eaa0000004200 */
        /* <DEDUP_REMOVED lines=42> */
[----:B------:R-:W-:Y:S01]  /*82e0*/  FADD.FTZ R4, R13, R14 ;  /* 0x0000000e0d047221 */ /* 0x000fe20000010000 */
[----:B------:R-:W-:Y:S01]  /*82f0*/  F2FP.PACK_AB R6, R179, R178 ;  /* 0x000000b2b306723e */ /* 0x000fe200000000ff */
[----:B------:R-:W1:Y:S03]  /*8300*/  LDSM.16.MT88.4 R12, [R238+0x1100] ;  /* 0x00110000ee0c783b */ /* 0x000e660000004200 */
[----:B------:R-:W-:Y:S01]  /*8310*/  FADD.FTZ R17, R17, R4 ;  /* 0x0000000411117221 */ /* 0x000fe20000010000 */
[----:B------:R-:W-:Y:S02]  /*8320*/  F2FP.PACK_AB R4, R176, R167 ;  /* 0x000000a7b004723e */ /* 0x000fe400000000ff */
[----:B------:R-:W-:Y:S01]  /*8330*/  F2FP.PACK_AB R5, R164, R29 ;  /* 0x0000001da405723e */ /* 0x000fe200000000ff */
[----:B------:R-:W-:Y:S01]  /*8340*/  FADD.FTZ R0, R21, R17 ;  /* 0x0000001115007221 */ /* 0x000fe20000010000 */
[----:B----4-:R-:W-:Y:S03]  /*8350*/  F2FP.PACK_AB R7, R32, R33 ;  /* 0x000000212007723e */ /* 0x010fe600000000ff */
[----:B------:R-:W-:Y:S02]  /*8360*/  FADD.FTZ R24, R18, R0 ;  /* 0x0000000012187221 */ /* 0x000fe40000010000 */
[----:B------:R-:W-:Y:S01]  /*8370*/  LDSM.16.MT88.4 R16, [R238+0x1900] ;  /* 0x00190000ee10783b */ /* 0x000fe20000004200 */
[----:B------:R-:W-:Y:S04]  /*8380*/  FADD.FTZ R0, R22, R20 ;  /* 0x0000001416007221 */ /* 0x000fe80000010000 */
[----:B------:R-:W-:Y:S01]  /*8390*/  FADD.FTZ R0, R167, R0 ;  /* 0x00000000a7007221 */ /* 0x000fe20000010000 */
[----:B------:R-:W-:Y:S01]  /*83a0*/  LDSM.16.MT88.4 R20, [R240+0x1900] ;  /* 0x00190000f014783b */ /* 0x000fe20000004200 */
[C---:B--2---:R-:W-:Y:S08]  /*83b0*/  HMMA.16816.F32 R36, R4.reuse, R8, R36 ;  /* 0x000000080424723c */ /* 0x044ff00000001824 */
[C---:B------:R-:W-:Y:S01]  /*83c0*/  HMMA.16816.F32 R40, R4.reuse, R10, R40 ;  /* 0x0000000a0428723c */ /* 0x040fe20000001828 */
[----:B------:R-:W2:Y:S07]  /*83d0*/  LDSM.16.MT88.4 R8, [R241+0x1100] ;  /* 0x00110000f108783b */ /* 0x000eae0000004200 */
[C---:B-1----:R-:W-:Y:S08]  /*83e0*/  HMMA.16816.F32 R44, R4.reuse, R12, R44 ;  /* 0x0000000c042c723c */ /* 0x042ff0000000182c */
[C---:B------:R-:W-:Y:S01]  /*83f0*/  HMMA.16816.F32 R48, R4.reuse, R14, R48 ;  /* 0x0000000e0430723c */ /* 0x040fe20000001830 */
[----:B------:R-:W1:Y:S07]  /*8400*/  LDSM.16.MT88.4 R12, [R240+0x1100] ;  /* 0x00110000f00c783b */ /* 0x000e6e0000004200 */
        /* <DEDUP_REMOVED lines=40> */
[----:B------:R-:W-:Y:S01]  /*8690*/  HMMA.16816.F32 R160, R4, R14, R160 ;  /* 0x0000000e04a0723c */ /* 0x000fe200000018a0 */
[----:B------:R-:W1:Y:S06]  /*86a0*/  LDSM.16.MT88.4 R12, [R241+0x1900] ;  /* 0x00190000f10c783b */ /* 0x000e6c0000004200 */
[----:B------:R-:W-:Y:S01]  /*86b0*/  FADD.FTZ R4, R165, R24 ;  /* 0x00000018a5047221 */ /* 0x000fe20000010000 */
[----:B------:R-:W-:Y:S01]  /*86c0*/  F2FP.PACK_AB R6, R35, R34 ;  /* 0x000000222306723e */ /* 0x000fe200000000ff */
[----:B------:R-:W-:Y:S03]  /*86d0*/  FADD.FTZ R24, R176, R0 ;  /* 0x00000000b0187221 */ /* 0x000fe60000010000 */
[----:B------:R-:W-:Y:S01]  /*86e0*/  F2FP.PACK_AB R5, R27, R28 ;  /* 0x0000001c1b05723e */ /* 0x000fe200000000ff */
[----:B------:R-:W-:Y:S01]  /*86f0*/  FADD.FTZ R29, R29, R4 ;  /* 0x000000041d1d7221 */ /* 0x000fe20000010000 */
[----:B------:R-:W-:Y:S02]  /*8700*/  F2FP.PACK_AB R4, R31, R30 ;  /* 0x0000001e1f04723e */ /* 0x000fe400000000ff */
[----:B------:R-:W-:Y:S01]  /*8710*/  F2FP.PACK_AB R7, R25, R26 ;  /* 0x0000001a1907723e */ /* 0x000fe200000000ff */
[----:B------:R-:W-:Y:S01]  /*8720*/  FADD.FTZ R0, R164, R29 ;  /* 0x0000001da4007221 */ /* 0x000fe20000010000 */
[----:B------:R-:W-:Y:S03]  /*8730*/  MOV R164, R2 ;  /* 0x0000000200a47202 */ /* 0x000fe60000000f00 */
[----:B------:R-:W-:Y:S02]  /*8740*/  FADD.FTZ R0, R33, R0 ;  /* 0x0000000021007221 */ /* 0x000fe40000010000 */
[C---:B--2---:R-:W-:Y:S08]  /*8750*/  HMMA.16816.F32 R36, R4.reuse, R8, R36 ;  /* 0x000000080424723c */ /* 0x044ff00000001824 */
[C---:B------:R-:W-:Y:S01]  /*8760*/  HMMA.16816.F32 R40, R4.reuse, R10, R40 ;  /* 0x0000000a0428723c */ /* 0x040fe20000001828 */
[----:B------:R-:W2:Y:S07]  /*8770*/  LDSM.16.MT88.4 R8, [R237+0x3900] ;  /* 0x00390000ed08783b */ /* 0x000eae0000004200 */
[C---:B------:R-:W-:Y:S08]  /*8780*/  HMMA.16816.F32 R44, R4.reuse, R16, R44 ;  /* 0x00000010042c723c */ /* 0x040ff0000000182c */
[C---:B------:R-:W-:Y:S01]  /*8790*/  HMMA.16816.F32 R48, R4.reuse, R18, R48 ;  /* 0x000000120430723c */ /* 0x040fe20000001830 */
[----:B------:R-:W-:Y:S07]  /*87a0*/  LDSM.16.MT88.4 R16, [R241+0x3900] ;  /* 0x00390000f110783b */ /* 0x000fee0000004200 */
[C---:B-1----:R-:W-:Y:S08]  /*87b0*/  HMMA.16816.F32 R52, R4.reuse, R12, R52 ;  /* 0x0000000c0434723c */ /* 0x042ff00000001834 */
[C---:B------:R-:W-:Y:S01]  /*87c0*/  HMMA.16816.F32 R56, R4.reuse, R14, R56 ;  /* 0x0000000e0438723c */ /* 0x040fe20000001838 */
[----:B------:R-:W1:Y:S07]  /*87d0*/  LDSM.16.MT88.4 R12, [R238+0x3900] ;  /* 0x00390000ee0c783b */ /* 0x000e6e0000004200 */
[C---:B------:R-:W-:Y:S08]  /*87e0*/  HMMA.16816.F32 R60, R4.reuse, R20, R60 ;  /* 0x00000014043c723c */ /* 0x040ff0000000183c */
[C---:B------:R-:W-:Y:S01]  /*87f0*/  HMMA.16816.F32 R64, R4.reuse, R22, R64 ;  /* 0x000000160440723c */ /* 0x040fe20000001840 */
[----:B------:R-:W4:Y:S07]  /*8800*/  LDSM.16.MT88.4 R20, [R240+0x3900] ;  /* 0x00390000f014783b */ /* 0x000f2e0000004200 */
[C---:B--2---:R-:W-:Y:S08]  /*8810*/  HMMA.16816.F32 R68, R4.reuse, R8, R68 ;  /* 0x000000080444723c */ /* 0x044ff00000001844 */
[C---:B------:R-:W-:Y:S01]  /*8820*/  HMMA.16816.F32 R72, R4.reuse, R10, R72 ;  /* 0x0000000a0448723c */ /* 0x040fe20000001848 */
[----:B------:R-:W2:Y:S07]  /*8830*/  LDSM.16.MT88.4 R8, [R237+0x5900] ;  /* 0x00590000ed08783b */ /* 0x000eae0000004200 */
[C---:B-1----:R-:W-:Y:S08]  /*8840*/  HMMA.16816.F32 R76, R4.reuse, R12, R76 ;  /* 0x0000000c044c723c */ /* 0x042ff0000000184c */
[C---:B------:R-:W-:Y:S01]  /*8850*/  HMMA.16816.F32 R80, R4.reuse, R14, R80 ;  /* 0x0000000e0450723c */ /* 0x040fe20000001850 */
[----:B------:R-:W1:Y:S07]  /*8860*/  LDSM.16.MT88.4 R12, [R238+0x5900] ;  /* 0x00590000ee0c783b */ /* 0x000e6e0000004200 */
[C---:B------:R-:W-:Y:S08]  /*8870*/  HMMA.16816.F32 R84, R4.reuse, R16, R84 ;  /* 0x000000100454723c */ /* 0x040ff00000001854 */
[C---:B------:R-:W-:Y:S01]  /*8880*/  HMMA.16816.F32 R88, R4.reuse, R18, R88 ;  /* 0x000000120458723c */ /* 0x040fe20000001858 */
[----:B------:R-:W3:Y:S07]  /*8890*/  LDSM.16.MT88.4 R16, [R241+0x5900] ;  /* 0x00590000f110783b */ /* 0x000eee0000004200 */
[C---:B----4-:R-:W-:Y:S08]  /*88a0*/  HMMA.16816.F32 R92, R4.reuse, R20, R92 ;  /* 0x00000014045c723c */ /* 0x050ff0000000185c */
        /* <DEDUP_REMOVED lines=8> */
[C---:B---3--:R-:W-:Y:S08]  /*8930*/  HMMA.16816.F32 R116, R4.reuse, R16, R116 ;  /* 0x000000100474723c */ /* 0x048ff00000001874 */
[C---:B------:R-:W-:Y:S01]  /*8940*/  HMMA.16816.F32 R120, R4.reuse, R18, R120 ;  /* 0x000000120478723c */ /* 0x040fe20000001878 */
[----:B------:R-:W3:Y:S07]  /*8950*/  LDSM.16.MT88.4 R16, [R241+0x7900] ;  /* 0x00790000f110783b */ /* 0x000eee0000004200 */
[C---:B----4-:R-:W-:Y:S08]  /*8960*/  HMMA.16816.F32 R124, R4.reuse, R20, R124 ;  /* 0x00000014047c723c */ /* 0x050ff0000000187c */
[C---:B------:R-:W-:Y:S01]  /*8970*/  HMMA.16816.F32 R128, R4.reuse, R22, R128 ;  /* 0x000000160480723c */ /* 0x040fe20000001880 */
[----:B------:R-:W4:Y:S07]  /*8980*/  LDSM.16.MT88.4 R20, [R240+0x7900] ;  /* 0x00790000f014783b */ /* 0x000f2e0000004200 */
[C---:B--2---:R-:W-:Y:S07]  /*8990*/  HMMA.16816.F32 R132, R4.reuse, R8, R132 ;  /* 0x000000080484723c */ /* 0x044fee0000001884 */
[----:B------:R-:W-:Y:S01]  /*89a0*/  FADD.FTZ R8, R178, R24 ;  /* 0x00000018b2087221 */ /* 0x000fe20000010000 */
[C---:B------:R-:W-:Y:S04]  /*89b0*/  HMMA.16816.F32 R136, R4.reuse, R10, R136 ;  /* 0x0000000a0488723c */ /* 0x040fe80000001888 */
[----:B------:R-:W-:Y:S02]  /*89c0*/  FADD.FTZ R9, R179, R8 ;  /* 0x00000008b3097221 */ /* 0x000fe40000010000 */
[----:B------:R-:W-:Y:S02]  /*89d0*/  FADD.FTZ R8, R32, R0 ;  /* 0x0000000020087221 */ /* 0x000fe40000010000 */
[C---:B-1----:R-:W-:Y:S04]  /*89e0*/  HMMA.16816.F32 R140, R4.reuse, R12, R140 ;  /* 0x0000000c048c723c */ /* 0x042fe8000000188c */
[----:B------:R-:W-:Y:S04]  /*89f0*/  FADD.FTZ R0, R30, R9 ;  /* 0x000000091e007221 */ /* 0x000fe80000010000 */
[C---:B------:R-:W-:Y:S04]  /*8a00*/  HMMA.16816.F32 R144, R4.reuse, R14, R144 ;  /* 0x0000000e0490723c */ /* 0x040fe80000001890 */
[----:B------:R-:W-:Y:S04]  /*8a10*/  FADD.FTZ R0, R31, R0 ;  /* 0x000000001f007221 */ /* 0x000fe80000010000 */
[C---:B---3--:R-:W-:Y:S08]  /*8a20*/  HMMA.16816.F32 R148, R4.reuse, R16, R148 ;  /* 0x000000100494723c */ /* 0x048ff00000001894 */
[C---:B------:R-:W-:Y:S08]  /*8a30*/  HMMA.16816.F32 R152, R4.reuse, R18, R152 ;  /* 0x000000120498723c */ /* 0x040ff00000001898 */
[C---:B----4-:R-:W-:Y:S08]  /*8a40*/  HMMA.16816.F32 R156, R4.reuse, R20, R156 ;  /* 0x00000014049c723c */ /* 0x050ff0000000189c */
[----:B------:R-:W-:Y:S07]  /*8a50*/  HMMA.16816.F32 R160, R4, R22, R160 ;  /* 0x0000001604a0723c */ /* 0x000fee00000018a0 */
[----:B------:R-:W-:Y:S02]  /*8a60*/  FADD.FTZ R5, R28, R8 ;  /* 0x000000081c057221 */ /* 0x000fe40000010000 */
[----:B------:R-:W-:Y:S03]  /*8a70*/  FADD.FTZ R4, R34, R0 ;  /* 0x0000000022047221 */ /* 0x000fe60000010000 */
[----:B------:R-:W-:Y:S02]  /*8a80*/  FADD.FTZ R5, R27, R5 ;  /* 0x000000051b057221 */ /* 0x000fe40000010000 */
[----:B------:R-:W-:Y:S02]  /*8a90*/  FADD.FTZ R4, R35, R4 ;  /* 0x0000000423047221 */ /* 0x000fe40000010000 */
[----:B------:R-:W-:Y:S03]  /*8aa0*/  FADD.FTZ R0, R26, R5 ;  /* 0x000000051a007221 */ /* 0x000fe60000010000 */
[----:B------:R-:W-:Y:S01]  /*8ab0*/  STL [R1+0x1c], R4 ;  /* 0x00001c0401007387 */ /* 0x000fe20000100800 */
[----:B------:R-:W-:Y:S05]  /*8ac0*/  FADD.FTZ R0, R25, R0 ;  /* 0x0000000019007221 */ /* 0x000fea0000010000 */
[----:B------:R1:W-:Y:S02]  /*8ad0*/  STL [R1+0x20], R0 ;  /* 0x0000200001007387 */ /* 0x0003e40000100800 */
[----:B-1----:R-:W-:Y:S01]  /*8ae0*/  MOV R0, R3 ;  /* 0x0000000300007202 */ /* 0x002fe20000000f00 */
[----:B------:R-:W-:-:S05]  /*8af0*/  @P0 BRA `(.L_x_5) ;  /* 0xffffcbe000000947 */ /* 0x000fca000383ffff */
.L_x_4:
[----:B------:R-:W2:Y:S04]  /*8b00*/  LDL.LU R4, [R1+0x1c] ;  /* 0x00001c0001047983 */ /* 0x000ea80000300800 */
[----:B------:R-:W3:Y:S01]  /*8b10*/  LDL.LU R5, [R1+0x20] ;  /* 0x0000200001057983 */ /* 0x000ee20000300800 */
[----:B------:R-:W-:-:S02]  /*8b20*/  MOV R14, 0xff800000 ;  /* 0xff800000000e7802 */ /* 0x000fc40000000f00 */
[----:B------:R-:W-:Y:S02]  /*8b30*/  MOV R15, 0xff800000 ;  /* 0xff800000000f7802 */ /* 0x000fe40000000f00 */
[----:B------:R-:W-:Y:S01]  /*8b40*/  PLOP3.LUT P2, PT, PT, PT, PT, 0x8, 0x0 ;  /* 0x000000000000781c */ /* 0x000fe20003f4e170 */
[----:B--2---:R-:W1:Y:S04]  /*8b50*/  SHFL.BFLY PT, R7, R4, 0x2, 0x1f ;  /* 0x0c401f0004077f89 */ /* 0x004e6800000e0000 */
[----:B---3--:R-:W2:Y:S01]  /*8b60*/  SHFL.BFLY PT, R8, R5, 0x2, 0x1f ;  /* 0x0c401f0005087f89 */ /* 0x008ea200000e0000 */
[----:B-1----:R-:W-:Y:S02]  /*8b70*/  FADD.FTZ R7, R7, R4 ;  /* 0x0000000407077221 */ /* 0x002fe40000010000 */
[----:B--2---:R-:W-:-:S03]  /*8b80*/  FADD.FTZ R8, R8, R5 ;  /* 0x0000000508087221 */ /* 0x004fc60000010000 */
[----:B------:R-:W1:Y:S04]  /*8b90*/  SHFL.BFLY PT, R4, R7, 0x1, 0x1f ;  /* 0x0c201f0007047f89 */ /* 0x000e6800000e0000 */
[----:B------:R-:W2:Y:S01]  /*8ba0*/  SHFL.BFLY PT, R0, R8, 0x1, 0x1f ;  /* 0x0c201f0008007f89 */ /* 0x000ea200000e0000 */
[----:B-1----:R-:W-:Y:S01]  /*8bb0*/  FADD.FTZ R7, R7, R4 ;  /* 0x0000000407077221 */ /* 0x002fe20000010000 */
[----:B------:R-:W-:Y:S01]  /*8bc0*/  MOV R4, RZ ;  /* 0x000000ff00047202 */ /* 0x000fe20000000f00 */
[----:B--2---:R-:W-:-:S03]  /*8bd0*/  FADD.FTZ R8, R0, R8 ;  /* 0x0000000800087221 */ /* 0x004fc60000010000 */
[----:B------:R-:W-:Y:S02]  /*8be0*/  FSETP.NE.FTZ.AND P1, PT, R7, RZ, PT ;  /* 0x000000ff0700720b */ /* 0x000fe40003f35000 */
[----:B------:R-:W-:Y:S02]  /*8bf0*/  MOV R0, RZ ;  /* 0x000000ff00007202 */ /* 0x000fe40000000f00 */
[----:B------:R-:W-:-:S09]  /*8c00*/  FSETP.NE.FTZ.AND P0, PT, R8, RZ, PT ;  /* 0x000000ff0800720b */ /* 0x000fd20003f15000 */
[----:B------:R-:W1:Y:S01]  /*8c10*/  @P1 MUFU.RCP R4, R7 ;  /* 0x0000000700041308 */ /* 0x000e620000001000 */
[----:B------:R-:W-:-:S05]  /*8c20*/  @P1 MOV R5, 0x3f317218 ;  /* 0x3f31721800051802 */ /* 0x000fca0000000f00 */
[----:B------:R-:W-:Y:S02]  /*8c30*/  @P1 FMUL.FTZ R6, R5, c[0x0][0x2d0] ;  /* 0x0000b40005061a20 */ /* 0x000fe40000410000 */
[----:B------:R-:W-:Y:S08]  /*8c40*/  @P0 MUFU.RCP R0, R8 ;  /* 0x0000000800000308 */ /* 0x000ff00000001000 */
[----:B------:R-:W2:Y:S01]  /*8c50*/  @P1 MUFU.LG2 R7, R7 ;  /* 0x0000000700071308 */ /* 0x000ea20000000c00 */
[----:B-1----:R-:W-:-:S02]  /*8c60*/  FMUL.FTZ R36, R4, R36 ;  /* 0x0000002404247220 */ /* 0x002fc40000410000 */
[C---:B------:R-:W-:Y:S02]  /*8c70*/  FMUL.FTZ R37, R4.reuse, R37 ;  /* 0x0000002504257220 */ /* 0x040fe40000410000 */
[C---:B------:R-:W-:Y:S02]  /*8c80*/  FMUL.FTZ R40, R4.reuse, R40 ;  /* 0x0000002804287220 */ /* 0x040fe40000410000 */
[C---:B------:R-:W-:Y:S01]  /*8c90*/  FMUL.FTZ R41, R4.reuse, R41 ;  /* 0x0000002904297220 */ /* 0x040fe20000410000 */
[----:B------:R-:W1:Y:S01]  /*8ca0*/  @P0 MUFU.LG2 R8, R8 ;  /* 0x0000000800080308 */ /* 0x000e620000000c00 */
[C---:B------:R-:W-:Y:S02]  /*8cb0*/  FMUL.FTZ R44, R4.reuse, R44 ;  /* 0x0000002c042c7220 */ /* 0x040fe40000410000 */
[C---:B------:R-:W-:Y:S02]  /*8cc0*/  FMUL.FTZ R45, R4.reuse, R45 ;  /* 0x0000002d042d7220 */ /* 0x040fe40000410000 */
[----:B------:R-:W-:-:S02]  /*8cd0*/  FMUL.FTZ R48, R4, R48 ;  /* 0x0000003004307220 */ /* 0x000fc40000410000 */
[C---:B------:R-:W-:Y:S02]  /*8ce0*/  FMUL.FTZ R49, R4.reuse, R49 ;  /* 0x0000003104317220 */ /* 0x040fe40000410000 */
[C---:B------:R-:W-:Y:S02]  /*8cf0*/  FMUL.FTZ R52, R4.reuse, R52 ;  /* 0x0000003404347220 */ /* 0x040fe40000410000 */
[C---:B------:R-:W-:Y:S02]  /*8d00*/  FMUL.FTZ R53, R4.reuse, R53 ;  /* 0x0000003504357220 */ /* 0x040fe40000410000 */
        /* <DEDUP_REMOVED lines=53> */
[----:B------:R-:W-:Y:S01]  /*9060*/  FMUL.FTZ R161, R4, R161 ;  /* 0x000000a104a17220 */ /* 0x000fe20000410000 */
[----:B------:R-:W-:Y:S01]  /*9070*/  @P0 MOV R4, 0x3f317218 ;  /* 0x3f31721800040802 */ /* 0x000fe20000000f00 */
[----:B--2---:R-:W-:Y:S02]  /*9080*/  @P1 FMUL.FTZ R7, R7, 0.69314718246459960938 ;  /* 0x3f31721807071820 */ /* 0x004fe40000410000 */
[----:B-1----:R-:W-:Y:S02]  /*9090*/  @P0 FMUL.FTZ R5, R8, 0.69314718246459960938 ;  /* 0x3f31721808050820 */ /* 0x002fe40000410000 */
[----:B------:R-:W-:-:S02]  /*90a0*/  @P0 FMUL.FTZ R4, R4, c[0x0][0x2d0] ;  /* 0x0000b40004040a20 */ /* 0x000fc40000410000 */
        /* <DEDUP_REMOVED lines=63> */
[----:B------:R-:W-:Y:S02]  /*94a0*/  FMUL.FTZ R163, R0, R163 ;  /* 0x000000a300a37220 */ /* 0x000fe40000410000 */
[----:B------:R-:W-:Y:S02]  /*94b0*/  @P1 FFMA.FTZ R14, R6, R3, R7 ;  /* 0x00000003060e1223 */ /* 0x000fe40000010007 */
[----:B------:R-:W-:-:S02]  /*94c0*/  @P0 FFMA.FTZ R15, R4, R2, R5 ;  /* 0x00000002040f0223 */ /* 0x000fc40000010005 */
.L_x_3:
[----:B------:R-:W-:Y:S05]  /*94d0*/  @P2 BRA `(.L_x_6) ;  /* 0x00001f6000002947 */ /* 0x000fea0003800000 */
[----:B------:R-:W1:Y:S01]  /*94e0*/  S2R R7, SR_TID.X ;  /* 0x0000000000077919 */ /* 0x000e620000002100 */
[----:B------:R-:W-:Y:S01]  /*94f0*/  IMAD R0, RZ, RZ, -UR11 ;  /* 0x8000000bff007e24 */ /* 0x000fe2000f8e02ff */
[----:B------:R-:W-:Y:S01]  /*9500*/  ULDC.64 UR4, c[0x0][0x4d0] ;  /* 0x0001340000047ab9 */ /* 0x000fe20000000a00 */
[----:B------:R-:W-:Y:S01]  /*9510*/  MOV R18, c[0x0][0x4e8] ;  /* 0x00013a0000127a02 */ /* 0x000fe20000000f00 */
[----:B------:R-:W2:Y:S01]  /*9520*/  S2R R9, SR_CTAID.Y ;  /* 0x0000000000097919 */ /* 0x000ea20000002600 */
[----:B------:R-:W-:Y:S01]  /*9530*/  UIMAD.WIDE.U32 UR8, UR11, UR4, URZ ;  /* 0x000000040b0872a5 */ /* 0x000fe2000f8e003f */
[----:B------:R-:W-:Y:S01]  /*9540*/  BSSY B0, `(.L_x_7) ;  /* 0x000012d000007945 */ /* 0x000fe20003800000 */
[----:B------:R-:W-:Y:S01]  /*9550*/  USHF.R.S32.HI UR6, URZ, 0x1f, UR11 ;  /* 0x0000001f3f067899 */ /* 0x000fe2000801140b */
[----:B------:R-:W3:Y:S01]  /*9560*/  S2R R10, SR_CTAID.Z ;  /* 0x00000000000a7919 */ /* 0x000ee20000002700 */
[----:B------:R-:W-:-:S02]  /*9570*/  ISETP.NE.AND P1, PT, R18, 0x1, PT ;  /* 0x000000011200780c */ /* 0x000fc40003f25270 */
[----:B------:R-:W-:Y:S01]  /*9580*/  IMAD.U32 R2, RZ, RZ, UR8 ;  /* 0x00000008ff027e24 */ /* 0x000fe2000f8e00ff */
[----:B------:R-:W-:Y:S01]  /*9590*/  MOV R3, UR9 ;  /* 0x0000000900037c02 */ /* 0x000fe20008000f00 */
[----:B------:R-:W-:Y:S01]  /*95a0*/  UIMAD UR7, UR6, UR4, URZ ;  /* 0x00000004060772a4 */ /* 0x000fe2000f8e023f */
[----:B------:R-:W4:Y:S03]  /*95b0*/  S2R R17, SR_CTAID.X ;  /* 0x0000000000117919 */ /* 0x000f260000002500 */
[----:B------:R-:W-:-:S03]  /*95c0*/  UIMAD UR7, UR11, UR5, UR7 ;  /* 0x000000050b0772a4 */ /* 0x000fc6000f8e0207 */
[----:B------:R-:W-:Y:S02]  /*95d0*/  ULDC.64 UR4, c[0x0][0x438] ;  /* 0x00010e0000047ab9 */ /* 0x000fe40000000a00 */
[----:B------:R-:W-:Y:S01]  /*95e0*/  UIMAD.WIDE.U32 UR14, UR11, UR4, URZ ;  /* 0x000000040b0e72a5 */ /* 0x000fe2000f8e003f */
[----:B-1----:R-:W-:Y:S01]  /*95f0*/  SHF.R.S32.HI R5, RZ, 0x1f, R7 ;  /* 0x0000001fff057819 */ /* 0x002fe20000011407 */
[----:B------:R-:W-:Y:S02]  /*9600*/  UIMAD UR4, UR6, UR4, URZ ;  /* 0x00000004060472a4 */ /* 0x000fe4000f8e023f */
[----:B------:R-:W-:Y:S01]  /*9610*/  UIADD3 UR7, UR9, UR7, URZ ;  /* 0x0000000709077290 */ /* 0x000fe2000fffe03f */
[----:B--2---:R-:W-:Y:S01]  /*9620*/  IMAD R9, R0, c[0x0][0x550], R9 ;  /* 0x0001540000097a24 */ /* 0x004fe200078e0209 */
[CC--:B------:R-:W-:Y:S01]  /*9630*/  LEA.HI R0, R5.reuse, R7.reuse, RZ, 0x5 ;  /* 0x0000000705007211 */ /* 0x0c0fe200078f28ff */
[----:B------:R-:W-:Y:S01]  /*9640*/  UIMAD UR4, UR11, UR5, UR4 ;  /* 0x000000050b0472a4 */ /* 0x000fe2000f8e0204 */
[----:B------:R-:W-:-:S02]  /*9650*/  LEA.HI R5, R5, R7, RZ, 0x2 ;  /* 0x0000000705057211 */ /* 0x000fc400078f10ff */
[----:B------:R-:W-:Y:S01]  /*9660*/  LOP3.LUT R4, R0, 0xffffffe0, RZ, 0xc0, !PT ;  /* 0xffffffe000047812 */ /* 0x000fe200078ec0ff */
[----:B------:R-:W-:Y:S01]  /*9670*/  UIADD3 UR4, UR15, UR4, URZ ;  /* 0x000000040f047290 */ /* 0x000fe2000fffe03f */
[--C-:B------:R-:W-:Y:S02]  /*9680*/  SHF.R.S32.HI R6, RZ, 0x5, R0.reuse ;  /* 0x00000005ff067819 */ /* 0x100fe40000011400 */
[----:B------:R-:W-:Y:S01]  /*9690*/  SHF.R.S32.HI R0, RZ, 0x1f, R0 ;  /* 0x0000001fff007819 */ /* 0x000fe20000011400 */
[----:B------:R-:W-:Y:S01]  /*96a0*/  IMAD.IADD R12, R7, 0x1, -R4 ;  /* 0x00000001070c7824 */ /* 0x000fe200078e0a04 */
[----:B------:R-:W-:Y:S01]  /*96b0*/  LOP3.LUT R3, R5, 0xfffffffc, RZ, 0xc0, !PT ;  /* 0xfffffffc05037812 */ /* 0x000fe200078ec0ff */
[----:B------:R-:W-:Y:S01]  /*96c0*/  IMAD.MOV.U32 R4, RZ, RZ, R2 ;  /* 0x000000ffff047224 */ /* 0x000fe200078e0002 */
[----:B------:R-:W-:Y:S01]  /*96d0*/  LEA.HI R0, R0, R6, RZ, 0x3 ;  /* 0x0000000600007211 */ /* 0x000fe200078f18ff */
[----:B------:R-:W-:Y:S01]  /*96e0*/  IMAD.U32 R5, RZ, RZ, UR7 ;  /* 0x00000007ff057e24 */ /* 0x000fe2000f8e00ff */
[----:B------:R-:W-:Y:S01]  /*96f0*/  IADD3 R7, -R3, R7, RZ ;  /* 0x0000000703077210 */ /* 0x000fe20007ffe1ff */
[----:B------:R-:W-:Y:S01]  /*9700*/  IMAD.U32 R3, RZ, RZ, UR15 ;  /* 0x0000000fff037e24 */ /* 0x000fe2000f8e00ff */
[----:B------:R-:W-:Y:S01]  /*9710*/  LOP3.LUT R0, R0, 0xffffff8, RZ, 0xc0, !PT ;  /* 0x0ffffff800007812 */ /* 0x000fe200078ec0ff */
[----:B---3--:R-:W-:Y:S01]  /*9720*/  IMAD.WIDE.U32 R4, R10, c[0x0][0x4d8], R4 ;  /* 0x000136000a047a25 */ /* 0x008fe200078e0004 */
[----:B------:R-:W-:-:S02]  /*9730*/  SHF.R.S32.HI R2, RZ, 0x1f, R12 ;  /* 0x0000001fff027819 */ /* 0x000fc4000001140c */
[----:B------:R-:W-:Y:S01]  /*9740*/  SHF.R.S32.HI R11, RZ, 0x1f, R10 ;  /* 0x0000001fff0b7819 */ /* 0x000fe2000001140a */
[----:B------:R-:W-:Y:S01]  /*9750*/  IMAD.IADD R8, R6, 0x1, -R0 ;  /* 0x0000000106087824 */ /* 0x000fe200078e0a00 */
[C---:B------:R-:W-:Y:S02]  /*9760*/  LEA.HI R0, R7.reuse, R7, RZ, 0x1 ;  /* 0x0000000707007211 */ /* 0x040fe400078f08ff */
[----:B------:R-:W-:Y:S01]  /*9770*/  LEA.HI R16, R2, R12, RZ, 0x2 ;  /* 0x0000000c02107211 */ /* 0x000fe200078f10ff */
[----:B------:R-:W-:Y:S01]  /*9780*/  IMAD.U32 R2, RZ, RZ, UR14 ;  /* 0x0000000eff027e24 */ /* 0x000fe2000f8e00ff */
[----:B------:R-:W-:Y:S02]  /*9790*/  LOP3.LUT R0, R0, 0x1ffffffe, RZ, 0xc0, !PT ;  /* 0x1ffffffe00007812 */ /* 0x000fe400078ec0ff */
[----:B------:R-:W-:Y:S02]  /*97a0*/  SHF.R.S32.HI R6, RZ, 0x2, R16 ;  /* 0x00000002ff067819 */ /* 0x000fe40000011410 */
[----:B------:R-:W-:Y:S01]  /*97b0*/  MOV R3, UR4 ;  /* 0x0000000400037c02 */ /* 0x000fe20008000f00 */
[----:B------:R-:W-:-:S02]  /*97c0*/  IMAD.IADD R0, R7, 0x1, -R0 ;  /* 0x0000000107007824 */ /* 0x000fc400078e0a00 */
[----:B------:R-:W-:Y:S02]  /*97d0*/  IMAD R13, R8, 0x10, R6 ;  /* 0x00000010080d7824 */ /* 0x000fe400078e0206 */
[C---:B------:R-:W-:Y:S02]  /*97e0*/  IMAD R8, R11.reuse, c[0x0][0x4d8], RZ ;  /* 0x000136000b087a24 */ /* 0x040fe400078e02ff */
[----:B------:R-:W-:Y:S01]  /*97f0*/  IMAD R7, R11, c[0x0][0x440], RZ ;  /* 0x000110000b077a24 */ /* 0x000fe200078e02ff */
[----:B------:R-:W-:Y:S01]  /*9800*/  LEA R0, R0, R13, 0x3 ;  /* 0x0000000d00007211 */ /* 0x000fe200078e18ff */
[C---:B------:R-:W-:Y:S02]  /*9810*/  IMAD R8, R10.reuse, c[0x0][0x4dc], R8 ;  /* 0x000137000a087a24 */ /* 0x040fe400078e0208 */
[C---:B------:R-:W-:Y:S02]  /*9820*/  IMAD R7, R10.reuse, c[0x0][0x444], R7 ;  /* 0x000111000a077a24 */ /* 0x040fe400078e0207 */
[----:B----4-:R-:W-:Y:S01]  /*9830*/  IMAD R6, R17, 0x80, R0 ;  /* 0x0000008011067824 */ /* 0x010fe200078e0200 */
[----:B------:R-:W-:Y:S01]  /*9840*/  SHF.R.S32.HI R0, RZ, 0x1f, R9 ;  /* 0x0000001fff007819 */ /* 0x000fe20000011409 */
[----:B------:R-:W-:-:S04]  /*9850*/  IMAD.WIDE.U32 R2, R10, c[0x0][0x440], R2 ;  /* 0x000110000a027a25 */ /* 0x000fc800078e0002 */
[----:B------:R-:W-:Y:S01]  /*9860*/  @P1 IMAD.HI.U32 R10, R6, c[0x0][0x4ec], RZ ;  /* 0x00013b00060a1a27 */ /* 0x000fe200078e00ff */
[----:B------:R-:W-:-:S03]  /*9870*/  IADD3 R3, R3, R7, RZ ;  /* 0x0000000703037210 */ /* 0x000fc60007ffe0ff */
[----:B------:R-:W-:Y:S02]  /*9880*/  IMAD.IADD R5, R5, 0x1, R8 ;  /* 0x0000000105057824 */ /* 0x000fe400078e0208 */
[----:B------:R-:W-:Y:S01]  /*9890*/  IMAD.MOV.U32 R8, RZ, RZ, R6 ;  /* 0x000000ffff087224 */ /* 0x000fe200078e0006 */
[----:B------:R-:W-:Y:S01]  /*98a0*/  @P1 SHF.R.U32.HI R8, RZ, c[0x0][0x4f0], R10 ;  /* 0x00013c00ff081a19 */ /* 0x000fe2000001160a */
[C---:B------:R-:W-:Y:S02]  /*98b0*/  IMAD R7, R0.reuse, c[0x0][0x4e0], RZ ;  /* 0x0001380000077a24 */ /* 0x040fe400078e02ff */
[----:B------:R-:W-:Y:S02]  /*98c0*/  IMAD R0, R0, c[0x0][0x448], RZ ;  /* 0x0001120000007a24 */ /* 0x000fe400078e02ff */
[----:B------:R-:W-:Y:S02]  /*98d0*/  IMAD R11, R9, c[0x0][0x4e4], R7 ;  /* 0x00013900090b7a24 */ /* 0x000fe400078e0207 */
[----:B------:R-:W-:-:S02]  /*98e0*/  IMAD.MOV R7, RZ, RZ, -R8 ;  /* 0x000000ffff077224 */ /* 0x000fc400078e0a08 */
[C---:B------:R-:W-:Y:S01]  /*98f0*/  IMAD R10, R9.reuse, c[0x0][0x44c], R0 ;  /* 0x00011300090a7a24 */ /* 0x040fe200078e0200 */
[----:B------:R-:W-:Y:S01]  /*9900*/  MOV R0, R6 ;  /* 0x0000000600007202 */ /* 0x000fe20000000f00 */
[----:B------:R-:W-:-:S04]  /*9910*/  IMAD.WIDE.U32 R2, R9, c[0x0][0x448], R2 ;  /* 0x0001120009027a25 */ /* 0x000fc800078e0002 */
[----:B------:R-:W-:-:S04]  /*9920*/  IMAD.WIDE.U32 R4, R9, c[0x0][0x4e0], R4 ;  /* 0x0001380009047a25 */ /* 0x000fc800078e0004 */
[----:B------:R-:W-:Y:S01]  /*9930*/  @P1 IMAD.HI.U32 R9, R6, c[0x0][0x4ec], RZ ;  /* 0x00013b0006091a27 */ /* 0x000fe200078e00ff */
[----:B------:R-:W-:Y:S01]  /*9940*/  BAR.SYNC.DEFER_BLOCKING 0x1, 0x100 ;  /* 0x0044000000007b1d */ /* 0x000fe20000010000 */
[----:B------:R-:W-:Y:S02]  /*9950*/  IADD3 R4, P0, R8, R4, RZ ;  /* 0x0000000408047210 */ /* 0x000fe40007f1e0ff */
[----:B------:R-:W-:Y:S01]  /*9960*/  IMAD R7, R7, c[0x0][0x4e8], R6 ;  /* 0x00013a0007077a24 */ /* 0x000fe200078e0206 */
[----:B------:R-:W-:Y:S01]  /*9970*/  @P1 SHF.R.U32.HI R0, RZ, c[0x0][0x4f0], R9 ;  /* 0x00013c00ff001a19 */ /* 0x000fe20000011609 */
[----:B------:R-:W-:Y:S01]  /*9980*/  IMAD.IADD R3, R3, 0x1, R10 ;  /* 0x0000000103037824 */ /* 0x000fe200078e020a */
[----:B------:R-:W-:Y:S02]  /*9990*/  SHF.R.S32.HI R10, RZ, 0x1f, R8 ;  /* 0x0000001fff0a7819 */ /* 0x000fe40000011408 */
[----:B------:R-:W-:Y:S01]  /*99a0*/  SHF.R.S32.HI R9, RZ, 0x1f, R7 ;  /* 0x0000001fff097819 */ /* 0x000fe20000011407 */
[----:B------:R-:W-:Y:S01]  /*99b0*/  IMAD.WIDE.U32 R2, R0, c[0x0][0x430], R2 ;  /* 0x00010c0000027a25 */ /* 0x000fe200078e0002 */
[----:B------:R-:W-:-:S02]  /*99c0*/  IADD3.X R5, R10, R5, R11, P0, !PT ;  /* 0x000000050a057210 */ /* 0x000fc400007fe40b */
[----:B------:R-:W-:Y:S01]  /*99d0*/  IADD3 R8, -R0, RZ, RZ ;  /* 0x000000ff00087210 */ /* 0x000fe20007ffe1ff */
[----:B------:R-:W-:Y:S01]  /*99e0*/  IMAD R9, R9, c[0x0][0x4c8], RZ ;  /* 0x0001320009097a24 */ /* 0x000fe200078e02ff */
[----:B------:R-:W-:Y:S01]  /*99f0*/  SHF.R.S32.HI R10, RZ, 0x1f, R0 ;  /* 0x0000001fff0a7819 */ /* 0x000fe20000011400 */
[----:B------:R-:W-:Y:S01]  /*9a00*/  IMAD.WIDE.U32 R4, R7, c[0x0][0x4c8], R4 ;  /* 0x0001320007047a25 */ /* 0x000fe200078e0004 */
[----:B------:R-:W-:-:S03]  /*9a10*/  LOP3.LUT P1, RZ, R12, 0x3, RZ, 0xc0, !PT ;  /* 0x000000030cff7812 */ /* 0x000fc6000782c0ff */
[----:B------:R-:W-:Y:S01]  /*9a20*/  IMAD R7, R7, c[0x0][0x4cc], R9 ;  /* 0x0001330007077a24 */ /* 0x000fe200078e0209 */
[----:B------:R-:W-:Y:S01]  /*9a30*/  LEA R9, P0, R4, c[0x0][0x4a8], 0x2 ;  /* 0x00012a0004097a11 */ /* 0x000fe200078010ff */
[----:B------:R-:W-:Y:S02]  /*9a40*/  IMAD R8, R8, c[0x0][0x4e8], R6 ;  /* 0x00013a0008087a24 */ /* 0x000fe400078e0206 */
[----:B------:R-:W-:Y:S01]  /*9a50*/  IMAD R6, R10, c[0x0][0x430], RZ ;  /* 0x00010c000a067a24 */ /* 0x000fe200078e02ff */
[----:B------:R-:W-:Y:S01]  /*9a60*/  LEA R10, R17, R13, 0x7 ;  /* 0x0000000d110a7211 */ /* 0x000fe200078e38ff */
[----:B------:R-:W-:Y:S02]  /*9a70*/  IMAD.IADD R5, R5, 0x1, R7 ;  /* 0x0000000105057824 */ /* 0x000fe400078e0207 */
[----:B------:R-:W-:Y:S01]  /*9a80*/  IMAD R0, R0, c[0x0][0x434], R6 ;  /* 0x00010d0000007a24 */ /* 0x000fe200078e0206 */
[----:B------:R-:W-:Y:S02]  /*9a90*/  SHF.R.S32.HI R6, RZ, 0x1f, R8 ;  /* 0x0000001fff067819 */ /* 0x000fe40000011408 */
[----:B------:R-:W-:Y:S01]  /*9aa0*/  LEA.HI.X R5, R4, c[0x0][0x4ac], R5, 0x2, P0 ;  /* 0x00012b0004057a11 */ /* 0x000fe200000f1405 */
[----:B------:R-:W-:Y:S01]  /*9ab0*/  IMAD.IADD R3, R3, 0x1, R0 ;  /* 0x0000000103037824 */ /* 0x000fe200078e0200 */
[----:B------:R-:W-:Y:S01]  /*9ac0*/  SHFL.IDX PT, R4, R9, 0x1, 0x1c1f ;  /* 0x003c1f0009047f89 */ /* 0x000fe200000e0000 */
[----:B------:R-:W-:-:S02]  /*9ad0*/  IMAD R0, R6, c[0x0][0x428], RZ ;  /* 0x00010a0006007a24 */ /* 0x000fc400078e02ff */
[C---:B------:R-:W-:Y:S01]  /*9ae0*/  IMAD.WIDE.U32 R2, R8.reuse, c[0x0][0x428], R2 ;  /* 0x00010a0008027a25 */ /* 0x040fe200078e0002 */
[----:B------:R1:W-:Y:S03]  /*9af0*/  SHFL.IDX PT, R6, R9, RZ, 0x1c1f ;  /* 0x001c1fff09067589 */ /* 0x0003e600000e0000 */
[----:B------:R-:W-:Y:S01]  /*9b00*/  IMAD R0, R8, c[0x0][0x42c], R0 ;  /* 0x00010b0008007a24 */ /* 0x000fe200078e0200 */
[----:B------:R-:W2:Y:S01]  /*9b10*/  SHFL.IDX PT, R7, R5, RZ, 0x1c1f ;  /* 0x001c1fff05077589 */ /* 0x000ea200000e0000 */
[----:B------:R-:W-:-:S03]  /*9b20*/  IADD3 R8, R10, 0x8, RZ ;  /* 0x000000080a087810 */ /* 0x000fc60007ffe0ff */
[----:B------:R-:W3:Y:S01]  /*9b30*/  SHFL.IDX PT, R5, R5, 0x1, 0x1c1f ;  /* 0x003c1f0005057f89 */ /* 0x000ee200000e0000 */
[----:B------:R-:W-:Y:S01]  /*9b40*/  IADD3 R0, R3, R0, RZ ;  /* 0x0000000003007210 */ /* 0x000fe20007ffe0ff */
[----:B-1----:R-:W-:Y:S01]  /*9b50*/  IMAD R9, R18, c[0x0][0x388], RZ ;  /* 0x0000e20012097a24 */ /* 0x002fe200078e02ff */
[----:B------:R-:W-:-:S04]  /*9b60*/  LEA R18, P0, R2, c[0x0][0x400], 0x2 ;  /* 0x0001000002127a11 */ /* 0x000fc800078010ff */
[-C--:B------:R-:W-:Y:S02]  /*9b70*/  ISETP.GE.OR P2, PT, R10, R9.reuse, P1 ;  /* 0x000000090a00720c */ /* 0x080fe40000f46670 */
[-C--:B------:R-:W-:Y:S02]  /*9b80*/  ISETP.GE.OR P1, PT, R8, R9.reuse, P1 ;  /* 0x000000090800720c */ /* 0x080fe40000f26670 */
[----:B------:R-:W-:Y:S02]  /*9b90*/  LEA.HI.X R17, R2, c[0x0][0x404], R0, 0x2, P0 ;  /* 0x0001010002117a11 */ /* 0x000fe400000f1400 */
[----:B------:R-:W-:Y:S01]  /*9ba0*/  LOP3.LUT R0, R16, 0x7ffffffc, RZ, 0xc0, !PT ;  /* 0x7ffffffc10007812 */ /* 0x000fe200078ec0ff */
[----:B------:R1:W4:Y:S01]  /*9bb0*/  SHFL.IDX PT, R2, R18, RZ, 0x1c1f ;  /* 0x001c1fff12027589 */ /* 0x00032200000e0000 */
[----:B------:R-:W-:-:S03]  /*9bc0*/  ISETP.GE.AND P0, PT, R8, R9, PT ;  /* 0x000000090800720c */ /* 0x000fc60003f06270 */
[----:B------:R-:W-:Y:S01]  /*9bd0*/  IMAD.IADD R0, R12, 0x1, -R0 ;  /* 0x000000010c007824 */ /* 0x000fe200078e0a00 */
[----:B------:R1:W1:Y:S04]  /*9be0*/  SHFL.IDX PT, R3, R17, RZ, 0x1c1f ;  /* 0x001c1fff11037589 */ /* 0x00026800000e0000 */
[----:B--2---:R2:W-:Y:S01]  /*9bf0*/  @!P2 ST.E [R6.64], R14 ;  /* 0x0000000e0600a985 */ /* 0x0045e2000c10190c */
[----:B------:R-:W-:-:S03]  /*9c00*/  SHF.L.U32 R0, R0, 0x1, RZ ;  /* 0x0000000100007819 */ /* 0x000fc600000006ff */
[----:B---3--:R2:W-:Y:S01]  /*9c10*/  @!P1 ST.E [R4.64], R15 ;  /* 0x0000000f04009985 */ /* 0x0085e2000c10190c */
[----:B------:R-:W-:-:S13]  /*9c20*/  ISETP.GE.AND P1, PT, R10, R9, PT ;  /* 0x000000090a00720c */ /* 0x000fda0003f26270 */
[----:B------:R-:W-:Y:S05]  /*9c30*/  @P1 BRA `(.L_x_8) ;  /* 0x00000bd000001947 */ /* 0x000fea0003800000 */
[C---:B----4-:R-:W-:Y:S02]  /*9c40*/  ISETP.GE.AND P2, PT, R0.reuse, c[0x0][0x3c8], PT ;  /* 0x0000f20000007a0c */ /* 0x050fe40003f46270 */
[C---:B--2---:R-:W-:Y:S02]  /*9c50*/  IADD3 R5, R0.reuse, 0x8, RZ ;  /* 0x0000000800057810 */ /* 0x044fe40007ffe0ff */
[----:B------:R-:W-:Y:S02]  /*9c60*/  IADD3 R4, R0, 0x10, RZ ;  /* 0x0000001000047810 */ /* 0x000fe40007ffe0ff */
[----:B------:R-:W-:Y:S02]  /*9c70*/  ISETP.GE.AND P6, PT, R5, c[0x0][0x3c8], PT ;  /* 0x0000f20005007a0c */ /* 0x000fe40003fc6270 */
[----:B------:R-:W-:Y:S02]  /*9c80*/  ISETP.GE.AND P1, PT, R4, c[0x0][0x3c8], PT ;  /* 0x0000f20004007a0c */ /* 0x000fe40003f26270 */
[----:B------:R-:W-:-:S02]  /*9c90*/  IADD3 R8, R0, 0x18, RZ ;  /* 0x0000001800087810 */ /* 0x000fc40007ffe0ff */
[C---:B------:R-:W-:Y:S01]  /*9ca0*/  IADD3 R10, R0.reuse, 0x20, RZ ;  /* 0x00000020000a7810 */ /* 0x040fe20007ffe0ff */
[C---:B-1----:R-:W-:Y:S01]  /*9cb0*/  @!P2 IMAD.WIDE R6, R0.reuse, 0x4, R2 ;  /* 0x000000040006a825 */ /* 0x042fe200078e0202 */
[C---:B------:R-:W-:Y:S02]  /*9cc0*/  IADD3 R11, R0.reuse, 0x28, RZ ;  /* 0x00000028000b7810 */ /* 0x040fe40007ffe0ff */
[----:B------:R-:W-:Y:S02]  /*9cd0*/  IADD3 R9, R0, 0x30, RZ ;  /* 0x0000003000097810 */ /* 0x000fe40007ffe0ff */
[----:B------:R1:W-:Y:S01]  /*9ce0*/  @!P2 ST.E.64 [R6.64], R36 ;  /* 0x000000240600a985 */ /* 0x0003e2000c101b0c */
[----:B------:R-:W-:Y:S02]  /*9cf0*/  ISETP.GE.AND P5, PT, R8, c[0x0][0x3c8], PT ;  /* 0x0000f20008007a0c */ /* 0x000fe40003fa6270 */
[----:B------:R-:W-:Y:S02]  /*9d00*/  @!P1 LEA.HI R4, R4, R4, RZ, 0x1 ;  /* 0x0000000404049211 */ /* 0x000fe400078f08ff */
[----:B------:R-:W-:-:S02]  /*9d10*/  ISETP.GE.AND P4, PT, R10, c[0x0][0x3c8], PT ;  /* 0x0000f2000a007a0c */ /* 0x000fc40003f86270 */
[----:B------:R-:W-:Y:S02]  /*9d20*/  @!P1 LOP3.LUT R4, R4, 0xfffffffe, RZ, 0xc0, !PT ;  /* 0xfffffffe04049812 */ /* 0x000fe400078ec0ff */
[----:B------:R-:W-:Y:S02]  /*9d30*/  ISETP.GE.AND P3, PT, R11, c[0x0][0x3c8], PT ;  /* 0x0000f2000b007a0c */ /* 0x000fe40003f66270 */
[----:B------:R-:W-:Y:S02]  /*9d40*/  ISETP.GE.AND P2, PT, R9, c[0x0][0x3c8], PT ;  /* 0x0000f20009007a0c */ /* 0x000fe40003f46270 */
[C---:B------:R-:W-:Y:S02]  /*9d50*/  IADD3 R13, R0.reuse, 0x38, RZ ;  /* 0x00000038000d7810 */ /* 0x040fe40007ffe0ff */
[----:B------:R-:W-:Y:S02]  /*9d60*/  IADD3 R12, R0, 0x40, RZ ;  /* 0x00000040000c7810 */ /* 0x000fe40007ffe0ff */
[----:B-1----:R-:W-:Y:S01]  /*9d70*/  @!P6 LEA.HI R6, R5, R5, RZ, 0x1 ;  /* 0x000000050506e211 */ /* 0x002fe200078f08ff */
[----:B------:R-:W-:-:S03]  /*9d80*/  @!P1 IMAD.WIDE R4, R4, 0x4, R2 ;  /* 0x0000000404049825 */ /* 0x000fc600078e0202 */
[----:B------:R-:W-:-:S05]  /*9d90*/  @!P6 LOP3.LUT R6, R6, 0xfffffffe, RZ, 0xc0, !PT ;  /* 0xfffffffe0606e812 */ /* 0x000fca00078ec0ff */
[----:B------:R-:W-:-:S05]  /*9da0*/  @!P6 IMAD.WIDE R6, R6, 0x4, R2 ;  /* 0x000000040606e825 */ /* 0x000fca00078e0202 */
[----:B------:R1:W-:Y:S01]  /*9db0*/  @!P6 ST.E.64 [R6.64], R40 ;  /* 0x000000280600e985 */ /* 0x0003e2000c101b0c */
[----:B------:R-:W-:-:S03]  /*9dc0*/  ISETP.GE.AND P6, PT, R13, c[0x0][0x3c8], PT ;  /* 0x0000f2000d007a0c */ /* 0x000fc60003fc6270 */
[----:B------:R2:W-:Y:S01]  /*9dd0*/  @!P1 ST.E.64 [R4.64], R44 ;  /* 0x0000002c04009985 */ /* 0x0005e2000c101b0c */
[----:B------:R-:W-:Y:S02]  /*9de0*/  ISETP.GE.AND P1, PT, R12, c[0x0][0x3c8], PT ;  /* 0x0000f2000c007a0c */ /* 0x000fe40003f26270 */
[----:B-1----:R-:W-:Y:S02]  /*9df0*/  @!P4 LEA.HI R7, R10, R10, RZ, 0x1 ;  /* 0x0000000a0a07c211 */ /* 0x002fe400078f08ff */
[----:B------:R-:W-:Y:S02]  /*9e00*/  @!P3 LEA.HI R6, R11, R11, RZ, 0x1 ;  /* 0x0000000b0b06b211 */ /* 0x000fe400078f08ff */
[----:B--2---:R-:W-:Y:S02]  /*9e10*/  @!P5 LEA.HI R4, R8, R8, RZ, 0x1 ;  /* 0x000000080804d211 */ /* 0x004fe400078f08ff */
[----:B------:R-:W-:Y:S02]  /*9e20*/  @!P2 LEA.HI R5, R9, R9, RZ, 0x1 ;  /* 0x000000090905a211 */ /* 0x000fe400078f08ff */
[----:B------:R-:W-:-:S02]  /*9e30*/  @!P5 LOP3.LUT R4, R4, 0xfffffffe, RZ, 0xc0, !PT ;  /* 0xfffffffe0404d812 */ /* 0x000fc400078ec0ff */
[----:B------:R-:W-:Y:S02]  /*9e40*/  @!P4 LOP3.LUT R7, R7, 0xfffffffe, RZ, 0xc0, !PT ;  /* 0xfffffffe0707c812 */ /* 0x000fe400078ec0ff */
[----:B------:R-:W-:Y:S01]  /*9e50*/  @!P3 LOP3.LUT R6, R6, 0xfffffffe, RZ, 0xc0, !PT ;  /* 0xfffffffe0606b812 */ /* 0x000fe200078ec0ff */
[----:B------:R-:W-:Y:S01]  /*9e60*/  @!P5 IMAD.WIDE R10, R4, 0x4, R2 ;  /* 0x00000004040ad825 */ /* 0x000fe200078e0202 */
[----:B------:R-:W-:-:S03]  /*9e70*/  @!P2 LOP3.LUT R5, R5, 0xfffffffe, RZ, 0xc0, !PT ;  /* 0xfffffffe0505a812 */ /* 0x000fc600078ec0ff */
[--C-:B------:R-:W-:Y:S01]  /*9e80*/  @!P4 IMAD.WIDE R8, R7, 0x4, R2.reuse ;  /* 0x000000040708c825 */ /* 0x100fe200078e0202 */
[----:B------:R1:W-:Y:S03]  /*9e90*/  @!P5 ST.E.64 [R10.64], R48 ;  /* 0x000000300a00d985 */ /* 0x0003e6000c101b0c */
[--C-:B------:R-:W-:Y:S01]  /*9ea0*/  @!P3 IMAD.WIDE R6, R6, 0x4, R2.reuse ;  /* 0x000000040606b825 */ /* 0x100fe200078e0202 */
[----:B------:R2:W-:Y:S03]  /*9eb0*/  @!P4 ST.E.64 [R8.64], R52 ;  /* 0x000000340800c985 */ /* 0x0005e6000c101b0c */
[----:B------:R-:W-:Y:S01]  /*9ec0*/  @!P2 IMAD.WIDE R4, R5, 0x4, R2 ;  /* 0x000000040504a825 */ /* 0x000fe200078e0202 */
[----:B------:R3:W-:Y:S04]  /*9ed0*/  @!P3 ST.E.64 [R6.64], R56 ;  /* 0x000000380600b985 */ /* 0x0007e8000c101b0c */
[----:B------:R4:W-:Y:S01]  /*9ee0*/  @!P2 ST.E.64 [R4.64], R60 ;  /* 0x0000003c0400a985 */ /* 0x0009e2000c101b0c */
[----:B-1----:R-:W-:-:S02]  /*9ef0*/  IADD3 R10, R0, 0x58, RZ ;  /* 0x00000058000a7810 */ /* 0x002fc40007ffe0ff */
[C---:B------:R-:W-:Y:S02]  /*9f00*/  IADD3 R11, R0.reuse, 0x60, RZ ;  /* 0x00000060000b7810 */ /* 0x040fe40007ffe0ff */
[C---:B--2---:R-:W-:Y:S02]  /*9f10*/  IADD3 R8, R0.reuse, 0x48, RZ ;  /* 0x0000004800087810 */ /* 0x044fe40007ffe0ff */
[----:B------:R-:W-:Y:S02]  /*9f20*/  IADD3 R9, R0, 0x50, RZ ;  /* 0x0000005000097810 */ /* 0x000fe40007ffe0ff */
[----:B---3--:R-:W-:Y:S02]  /*9f30*/  @!P6 LEA.HI R6, R13, R13, RZ, 0x1 ;  /* 0x0000000d0d06e211 */ /* 0x008fe400078f08ff */
[----:B------:R-:W-:Y:S02]  /*9f40*/  ISETP.GE.AND P5, PT, R8, c[0x0][0x3c8], PT ;  /* 0x0000f20008007a0c */ /* 0x000fe40003fa6270 */
[----:B----4-:R-:W-:-:S02]  /*9f50*/  @!P1 LEA.HI R4, R12, R12, RZ, 0x1 ;  /* 0x0000000c0c049211 */ /* 0x010fc400078f08ff */
[----:B------:R-:W-:Y:S02]  /*9f60*/  @!P6 LOP3.LUT R6, R6, 0xfffffffe, RZ, 0xc0, !PT ;  /* 0xfffffffe0606e812 */ /* 0x000fe400078ec0ff */
[----:B------:R-:W-:Y:S02]  /*9f70*/  ISETP.GE.AND P4, PT, R9, c[0x0][0x3c8], PT ;  /* 0x0000f20009007a0c */ /* 0x000fe40003f86270 */
[----:B------:R-:W-:Y:S01]  /*9f80*/  @!P1 LOP3.LUT R4, R4, 0xfffffffe, RZ, 0xc0, !PT ;  /* 0xfffffffe04049812 */ /* 0x000fe200078ec0ff */
[--C-:B------:R-:W-:Y:S01]  /*9f90*/  @!P6 IMAD.WIDE R6, R6, 0x4, R2.reuse ;  /* 0x000000040606e825 */ /* 0x100fe200078e0202 */
[----:B------:R-:W-:Y:S02]  /*9fa0*/  ISETP.GE.AND P3, PT, R10, c[0x0][0x3c8], PT ;  /* 0x0000f2000a007a0c */ /* 0x000fe40003f66270 */
[----:B------:R-:W-:Y:S01]  /*9fb0*/  ISETP.GE.AND P2, PT, R11, c[0x0][0x3c8], PT ;  /* 0x0000f2000b007a0c */ /* 0x000fe20003f46270 */
[----:B------:R-:W-:Y:S01]  /*9fc0*/  @!P1 IMAD.WIDE R4, R4, 0x4, R2 ;  /* 0x0000000404049825 */ /* 0x000fe200078e0202 */
[----:B------:R1:W-:Y:S01]  /*9fd0*/  @!P6 ST.E.64 [R6.64], R64 ;  /* 0x000000400600e985 */ /* 0x0003e2000c101b0c */
[----:B------:R-:W-:-:S02]  /*9fe0*/  IADD3 R13, R0, 0x68, RZ ;  /* 0x00000068000d7810 */ /* 0x000fc40007ffe0ff */
[----:B------:R-:W-:Y:S01]  /*9ff0*/  IADD3 R12, R0, 0x70, RZ ;  /* 0x00000070000c7810 */ /* 0x000fe20007ffe0ff */
[----:B------:R2:W-:Y:S01]  /*a000*/  @!P1 ST.E.64 [R4.64], R68 ;  /* 0x0000004404009985 */ /* 0x0005e2000c101b0c */
[----:B------:R-:W-:Y:S02]  /*a010*/  ISETP.GE.AND P6, PT, R13, c[0x0][0x3c8], PT ;  /* 0x0000f2000d007a0c */ /* 0x000fe40003fc6270 */
[----:B------:R-:W-:Y:S02]  /*a020*/  ISETP.GE.AND P1, PT, R12, c[0x0][0x3c8], PT ;  /* 0x0000f2000c007a0c */ /* 0x000fe40003f26270 */
[----:B-1----:R-:W-:Y:S02]  /*a030*/  @!P4 LEA.HI R7, R9, R9, RZ, 0x1 ;  /* 0x000000090907c211 */ /* 0x002fe400078f08ff */
[----:B------:R-:W-:Y:S02]  /*a040*/  @!P3 LEA.HI R6, R10, R10, RZ, 0x1 ;  /* 0x0000000a0a06b211 */ /* 0x000fe400078f08ff */
[----:B--2---:R-:W-:-:S02]  /*a050*/  @!P5 LEA.HI R4, R8, R8, RZ, 0x1 ;  /* 0x000000080804d211 */ /* 0x004fc400078f08ff */
[----:B------:R-:W-:Y:S02]  /*a060*/  @!P2 LEA.HI R5, R11, R11, RZ, 0x1 ;  /* 0x0000000b0b05a211 */ /* 0x000fe400078f08ff */
[----:B------:R-:W-:Y:S02]  /*a070*/  @!P5 LOP3.LUT R4, R4, 0xfffffffe, RZ, 0xc0, !PT ;  /* 0xfffffffe0404d812 */ /* 0x000fe400078ec0ff */
        /* <DEDUP_REMOVED lines=18> */
[----:B------:R-:W-:Y:S02]  /*a1a0*/  ISETP.GE.AND P4, PT, R9, c[0x0][0x3c8], PT ;  /* 0x0000f20009007a0c */ /* 0x000fe40003f86270 */
[----:B------:R-:W-:Y:S02]  /*a1b0*/  @!P6 LOP3.LUT R6, R6, 0xfffffffe, RZ, 0xc0, !PT ;  /* 0xfffffffe0606e812 */ /* 0x000fe400078ec0ff */
[----:B------:R-:W-:Y:S02]  /*a1c0*/  @!P1 LOP3.LUT R4, R4, 0xfffffffe, RZ, 0xc0, !PT ;  /* 0xfffffffe04049812 */ /* 0x000fe400078ec0ff */
[----:B------:R-:W-:Y:S01]  /*a1d0*/  ISETP.GE.AND P3, PT, R10, c[0x0][0x3c8], PT ;  /* 0x0000f2000a007a0c */ /* 0x000fe20003f66270 */
[--C-:B------:R-:W-:Y:S01]  /*a1e0*/  @!P6 IMAD.WIDE R6, R6, 0x4, R2.reuse ;  /* 0x000000040606e825 */ /* 0x100fe200078e0202 */
[----:B------:R-:W-:Y:S02]  /*a1f0*/  ISETP.GE.AND P2, PT, R11, c[0x0][0x3c8], PT ;  /* 0x0000f2000b007a0c */ /* 0x000fe40003f46270 */
[----:B------:R-:W-:Y:S01]  /*a200*/  IADD3 R12, R0, 0x98, RZ ;  /* 0x00000098000c7810 */ /* 0x000fe20007ffe0ff */
[----:B------:R-:W-:Y:S01]  /*a210*/  @!P1 IMAD.WIDE R4, R4, 0x4, R2 ;  /* 0x0000000404049825 */ /* 0x000fe200078e0202 */
[----:B------:R1:W-:Y:S01]  /*a220*/  @!P6 ST.E.64 [R6.64], R88 ;  /* 0x000000580600e985 */ /* 0x0003e2000c101b0c */
[----:B------:R-:W-:-:S03]  /*a230*/  IADD3 R13, R0, 0xa0, RZ ;  /* 0x000000a0000d7810 */ /* 0x000fc60007ffe0ff */
[----:B------:R2:W-:Y:S01]  /*a240*/  @!P1 ST.E.64 [R4.64], R92 ;  /* 0x0000005c04009985 */ /* 0x0005e2000c101b0c */
[----:B------:R-:W-:Y:S02]  /*a250*/  ISETP.GE.AND P1, PT, R12, c[0x0][0x3c8], PT ;  /* 0x0000f2000c007a0c */ /* 0x000fe40003f26270 */
[----:B------:R-:W-:Y:S02]  /*a260*/  ISETP.GE.AND P6, PT, R13, c[0x0][0x3c8], PT ;  /* 0x0000f2000d007a0c */ /* 0x000fe40003fc6270 */
[----:B-1----:R-:W-:Y:S02]  /*a270*/  @!P4 LEA.HI R7, R9, R9, RZ, 0x1 ;  /* 0x000000090907c211 */ /* 0x002fe400078f08ff */
[----:B------:R-:W-:Y:S02]  /*a280*/  @!P3 LEA.HI R6, R10, R10, RZ, 0x1 ;  /* 0x0000000a0a06b211 */ /* 0x000fe400078f08ff */
[----:B--2---:R-:W-:Y:S02]  /*a290*/  @!P5 LEA.HI R4, R8, R8, RZ, 0x1 ;  /* 0x000000080804d211 */ /* 0x004fe400078f08ff */
[----:B------:R-:W-:-:S02]  /*a2a0*/  @!P4 LOP3.LUT R7, R7, 0xfffffffe, RZ, 0xc0, !PT ;  /* 0xfffffffe0707c812 */ /* 0x000fc400078ec0ff */
[----:B------:R-:W-:Y:S02]  /*a2b0*/  @!P5 LOP3.LUT R4, R4, 0xfffffffe, RZ, 0xc0, !PT ;  /* 0xfffffffe0404d812 */ /* 0x000fe400078ec0ff */
[----:B------:R-:W-:Y:S02]  /*a2c0*/  @!P2 LEA.HI R5, R11, R11, RZ, 0x1 ;  /* 0x0000000b0b05a211 */ /* 0x000fe400078f08ff */
        /* <DEDUP_REMOVED lines=12> */
[----:B--2---:R-:W-:Y:S02]  /*a390*/  IADD3 R7, R0, 0xa8, RZ ;  /* 0x000000a800077810 */ /* 0x004fe40007ffe0ff */
[----:B------:R-:W-:Y:S02]  /*a3a0*/  @!P6 LEA.HI R6, R13, R13, RZ, 0x1 ;  /* 0x0000000d0d06e211 */ /* 0x000fe400078f08ff */
[----:B---3--:R-:W-:Y:S02]  /*a3b0*/  @!P1 LEA.HI R4, R12, R12, RZ, 0x1 ;  /* 0x0000000c0c049211 */ /* 0x008fe400078f08ff */
[----:B------:R-:W-:Y:S02]  /*a3c0*/  ISETP.GE.AND P5, PT, R7, c[0x0][0x3c8], PT ;  /* 0x0000f20007007a0c */ /* 0x000fe40003fa6270 */
[----:B------:R-:W-:-:S02]  /*a3d0*/  @!P1 LOP3.LUT R4, R4, 0xfffffffe, RZ, 0xc0, !PT ;  /* 0xfffffffe04049812 */ /* 0x000fc400078ec0ff */
[C---:B----4-:R-:W-:Y:S02]  /*a3e0*/  IADD3 R10, R0.reuse, 0xc0, RZ ;  /* 0x000000c0000a7810 */ /* 0x050fe40007ffe0ff */
[----:B------:R-:W-:Y:S01]  /*a3f0*/  IADD3 R12, R0, 0xc8, RZ ;  /* 0x000000c8000c7810 */ /* 0x000fe20007ffe0ff */
[----:B------:R-:W-:Y:S01]  /*a400*/  @!P1 IMAD.WIDE R4, R4, 0x4, R2 ;  /* 0x0000000404049825 */ /* 0x000fe200078e0202 */
[----:B------:R-:W-:Y:S02]  /*a410*/  ISETP.GE.AND P4, PT, R8, c[0x0][0x3c8], PT ;  /* 0x0000f20008007a0c */ /* 0x000fe40003f86270 */
[----:B------:R-:W-:Y:S02]  /*a420*/  ISETP.GE.AND P3, PT, R9, c[0x0][0x3c8], PT ;  /* 0x0000f20009007a0c */ /* 0x000fe40003f66270 */
[----:B------:R-:W-:Y:S01]  /*a430*/  @!P6 LOP3.LUT R6, R6, 0xfffffffe, RZ, 0xc0, !PT ;  /* 0xfffffffe0606e812 */ /* 0x000fe200078ec0ff */
[----:B------:R1:W-:Y:S01]  /*a440*/  @!P1 ST.E.64 [R4.64], R112 ;  /* 0x0000007004009985 */ /* 0x0003e2000c101b0c */
[----:B------:R-:W-:-:S02]  /*a450*/  ISETP.GE.AND P2, PT, R10, c[0x0][0x3c8], PT ;  /* 0x0000f2000a007a0c */ /* 0x000fc40003f46270 */
[----:B------:R-:W-:-:S13]  /*a460*/  ISETP.GE.AND P1, PT, R12, c[0x0][0x3c8], PT ;  /* 0x0000f2000c007a0c */ /* 0x000fda0003f26270 */
[----:B------:R-:W-:-:S04]  /*a470*/  @!P1 LEA.HI R12, R12, R12, RZ, 0x1 ;  /* 0x0000000c0c0c9211 */ /* 0x000fc800078f08ff */
[----:B------:R-:W-:Y:S01]  /*a480*/  @!P1 LOP3.LUT R12, R12, 0xfffffffe, RZ, 0xc0, !PT ;  /* 0xfffffffe0c0c9812 */ /* 0x000fe200078ec0ff */
[----:B-1----:R-:W-:Y:S01]  /*a490*/  @!P6 IMAD.WIDE R4, R6, 0x4, R2 ;  /* 0x000000040604e825 */ /* 0x002fe200078e0202 */
[----:B------:R-:W-:Y:S02]  /*a4a0*/  @!P5 LEA.HI R6, R7, R7, RZ, 0x1 ;  /* 0x000000070706d211 */ /* 0x000fe400078f08ff */
[----:B------:R-:W-:Y:S02]  /*a4b0*/  @!P2 LEA.HI R7, R10, R10, RZ, 0x1 ;  /* 0x0000000a0a07a211 */ /* 0x000fe400078f08ff */
[----:B------:R1:W-:Y:S01]  /*a4c0*/  @!P6 ST.E.64 [R4.64], R116 ;  /* 0x000000740400e985 */ /* 0x0003e2000c101b0c */
[----:B------:R-:W-:Y:S02]  /*a4d0*/  @!P5 LOP3.LUT R6, R6, 0xfffffffe, RZ, 0xc0, !PT ;  /* 0xfffffffe0606d812 */ /* 0x000fe400078ec0ff */
[----:B------:R-:W-:Y:S02]  /*a4e0*/  @!P2 LOP3.LUT R7, R7, 0xfffffffe, RZ, 0xc0, !PT ;  /* 0xfffffffe0707a812 */ /* 0x000fe400078ec0ff */
[----:B-1----:R-:W-:-:S02]  /*a4f0*/  @!P4 LEA.HI R5, R8, R8, RZ, 0x1 ;  /* 0x000000080805c211 */ /* 0x002fc400078f08ff */
[----:B------:R-:W-:Y:S02]  /*a500*/  @!P3 LEA.HI R4, R9, R9, RZ, 0x1 ;  /* 0x000000090904b211 */ /* 0x000fe400078f08ff */
[----:B------:R-:W-:Y:S02]  /*a510*/  @!P4 LOP3.LUT R8, R5, 0xfffffffe, RZ, 0xc0, !PT ;  /* 0xfffffffe0508c812 */ /* 0x000fe400078ec0ff */
[----:B------:R-:W-:Y:S01]  /*a520*/  @!P3 LOP3.LUT R10, R4, 0xfffffffe, RZ, 0xc0, !PT ;  /* 0xfffffffe040ab812 */ /* 0x000fe200078ec0ff */
[----:B------:R-:W-:-:S04]  /*a530*/  @!P5 IMAD.WIDE R4, R6, 0x4, R2 ;  /* 0x000000040604d825 */ /* 0x000fc800078e0202 */
[--C-:B------:R-:W-:Y:S01]  /*a540*/  @!P4 IMAD.WIDE R8, R8, 0x4, R2.reuse ;  /* 0x000000040808c825 */ /* 0x100fe200078e0202 */
[----:B------:R1:W-:Y:S03]  /*a550*/  @!P5 ST.E.64 [R4.64], R120 ;  /* 0x000000780400d985 */ /* 0x0003e6000c101b0c */
[--C-:B------:R-:W-:Y:S01]  /*a560*/  @!P3 IMAD.WIDE R10, R10, 0x4, R2.reuse ;  /* 0x000000040a0ab825 */ /* 0x100fe200078e0202 */
[----:B------:R2:W-:Y:S03]  /*a570*/  @!P4 ST.E.64 [R8.64], R124 ;  /* 0x0000007c0800c985 */ /* 0x0005e6000c101b0c */
[--C-:B------:R-:W-:Y:S01]  /*a580*/  @!P2 IMAD.WIDE R6, R7, 0x4, R2.reuse ;  /* 0x000000040706a825 */ /* 0x100fe200078e0202 */
[----:B------:R-:W-:Y:S04]  /*a590*/  @!P3 ST.E.64 [R10.64], R128 ;  /* 0x000000800a00b985 */ /* 0x000fe8000c101b0c */
[----:B------:R3:W-:Y:S01]  /*a5a0*/  @!P2 ST.E.64 [R6.64], R132 ;  /* 0x000000840600a985 */ /* 0x0007e2000c101b0c */
[----:B-1----:R-:W-:Y:S01]  /*a5b0*/  @!P1 IMAD.WIDE R4, R12, 0x4, R2 ;  /* 0x000000040c049825 */ /* 0x002fe200078e0202 */
[----:B--2---:R-:W-:-:S04]  /*a5c0*/  IADD3 R9, R0, 0xd0, RZ ;  /* 0x000000d000097810 */ /* 0x004fc80007ffe0ff */
[----:B------:R1:W-:Y:S01]  /*a5d0*/  @!P1 ST.E.64 [R4.64], R136 ;  /* 0x0000008804009985 */ /* 0x0003e2000c101b0c */
[----:B------:R-:W-:Y:S02]  /*a5e0*/  IADD3 R8, R0, 0xd8, RZ ;  /* 0x000000d800087810 */ /* 0x000fe40007ffe0ff */
[----:B------:R-:W-:Y:S02]  /*a5f0*/  ISETP.GE.AND P6, PT, R9, c[0x0][0x3c8], PT ;  /* 0x0000f20009007a0c */ /* 0x000fe40003fc6270 */
[----:B------:R-:W-:Y:S02]  /*a600*/  ISETP.GE.AND P5, PT, R8, c[0x0][0x3c8], PT ;  /* 0x0000f20008007a0c */ /* 0x000fe40003fa6270 */
[C---:B---3--:R-:W-:Y:S02]  /*a610*/  IADD3 R7, R0.reuse, 0xe0, RZ ;  /* 0x000000e000077810 */ /* 0x048fe40007ffe0ff */
[----:B------:R-:W-:Y:S02]  /*a620*/  IADD3 R6, R0, 0xe8, RZ ;  /* 0x000000e800067810 */ /* 0x000fe40007ffe0ff */
[----:B------:R-:W-:-:S02]  /*a630*/  ISETP.GE.AND P4, PT, R7, c[0x0][0x3c8], PT ;  /* 0x0000f20007007a0c */ /* 0x000fc40003f86270 */
[----:B------:R-:W-:-:S03]  /*a640*/  ISETP.GE.AND P3, PT, R6, c[0x0][0x3c8], PT ;  /* 0x0000f20006007a0c */ /* 0x000fc60003f66270 */
[----:B------:R-:W-:Y:S02]  /*a650*/  @!P6 LEA.HI R9, R9, R9, RZ, 0x1 ;  /* 0x000000090909e211 */ /* 0x000fe400078f08ff */
[----:B------:R-:W-:-:S04]  /*a660*/  @!P5 LEA.HI R10, R8, R8, RZ, 0x1 ;  /* 0x00000008080ad211 */ /* 0x000fc800078f08ff */
[----:B------:R-:W-:Y:S02]  /*a670*/  @!P5 LOP3.LUT R10, R10, 0xfffffffe, RZ, 0xc0, !PT ;  /* 0xfffffffe0a0ad812 */ /* 0x000fe400078ec0ff */
[----:B------:R-:W-:Y:S02]  /*a680*/  @!P4 LEA.HI R8, R7, R7, RZ, 0x1 ;  /* 0x000000070708c211 */ /* 0x000fe400078f08ff */
[----:B------:R-:W-:Y:S01]  /*a690*/  @!P3 LEA.HI R7, R6, R6, RZ, 0x1 ;  /* 0x000000060607b211 */ /* 0x000fe200078f08ff */
[----:B------:R-:W-:Y:S01]  /*a6a0*/  @!P5 IMAD.WIDE R10, R10, 0x4, R2 ;  /* 0x000000040a0ad825 */ /* 0x000fe200078e0202 */
[----:B------:R-:W-:Y:S02]  /*a6b0*/  @!P4 LOP3.LUT R8, R8, 0xfffffffe, RZ, 0xc0, !PT ;  /* 0xfffffffe0808c812 */ /* 0x000fe400078ec0ff */
[C---:B-1----:R-:W-:Y:S02]  /*a6c0*/  IADD3 R5, R0.reuse, 0xf0, RZ ;  /* 0x000000f000057810 */ /* 0x042fe40007ffe0ff */
[----:B------:R-:W-:-:S02]  /*a6d0*/  IADD3 R4, R0, 0xf8, RZ ;  /* 0x000000f800047810 */ /* 0x000fc40007ffe0ff */
[----:B------:R-:W-:Y:S02]  /*a6e0*/  ISETP.GE.AND P2, PT, R5, c[0x0][0x3c8], PT ;  /* 0x0000f20005007a0c */ /* 0x000fe40003f46270 */
[----:B------:R-:W-:Y:S02]  /*a6f0*/  ISETP.GE.AND P1, PT, R4, c[0x0][0x3c8], PT ;  /* 0x0000f20004007a0c */ /* 0x000fe40003f26270 */
[----:B------:R-:W-:-:S09]  /*a700*/  @!P3 LOP3.LUT R7, R7, 0xfffffffe, RZ, 0xc0, !PT ;  /* 0xfffffffe0707b812 */ /* 0x000fd200078ec0ff */
[----:B------:R-:W-:Y:S02]  /*a710*/  @!P2 LEA.HI R6, R5, R5, RZ, 0x1 ;  /* 0x000000050506a211 */ /* 0x000fe400078f08ff */
[----:B------:R-:W-:Y:S01]  /*a720*/  @!P6 LOP3.LUT R5, R9, 0xfffffffe, RZ, 0xc0, !PT ;  /* 0xfffffffe0905e812 */ /* 0x000fe200078ec0ff */
[--C-:B------:R-:W-:Y:S01]  /*a730*/  @!P4 IMAD.WIDE R8, R8, 0x4, R2.reuse ;  /* 0x000000040808c825 */ /* 0x100fe200078e0202 */
        /* <DEDUP_REMOVED lines=10> */
[----:B------:R1:W-:Y:S04]  /*a7e0*/  @!P3 ST.E.64 [R6.64], R152 ;  /* 0x000000980600b985 */ /* 0x0003e8000c101b0c */
[----:B------:R1:W-:Y:S04]  /*a7f0*/  @!P2 ST.E.64 [R4.64], R156 ;  /* 0x0000009c0400a985 */ /* 0x0003e8000c101b0c */
[----:B------:R1:W-:Y:S02]  /*a800*/  @!P1 ST.E.64 [R2.64], R160 ;  /* 0x000000a002009985 */ /* 0x0003e4000c101b0c */
.L_x_8:
[----:B----4-:R-:W-:Y:S05]  /*a810*/  BSYNC B0 ;  /* 0x0000000000007941 */ /* 0x010fea0003800000 */
.L_x_7:
[----:B-1----:R1:W3:Y:S04]  /*a820*/  SHFL.IDX PT, R3, R17, 0x1, 0x1c1f ;  /* 0x003c1f0011037f89 */ /* 0x0022e800000e0000 */
[----:B------:R1:W4:Y:S01]  /*a830*/  SHFL.IDX PT, R2, R18, 0x1, 0x1c1f ;  /* 0x003c1f0012027f89 */ /* 0x00032200000e0000 */
[----:B------:R-:W-:Y:S05]  /*a840*/  @P0 EXIT ;  /* 0x000000000000094d */ /* 0x000fea0003800000 */
[C---:B--2---:R-:W-:Y:S02]  /*a850*/  IADD3 R5, R0.reuse, 0x8, RZ ;  /* 0x0000000800057810 */ /* 0x044fe40007ffe0ff */
[----:B------:R-:W-:-:S02]  /*a860*/  IADD3 R4, R0, 0x10, RZ ;  /* 0x0000001000047810 */ /* 0x000fc40007ffe0ff */
[----:B------:R-:W-:Y:S02]  /*a870*/  ISETP.GE.AND P1, PT, R5, c[0x0][0x3c8], PT ;  /* 0x0000f20005007a0c */ /* 0x000fe40003f26270 */
[----:B------:R-:W-:Y:S02]  /*a880*/  ISETP.GE.AND P0, PT, R4, c[0x0][0x3c8], PT ;  /* 0x0000f20004007a0c */ /* 0x000fe40003f06270 */
[C---:B------:R-:W-:Y:S02]  /*a890*/  ISETP.GE.AND P2, PT, R0.reuse, c[0x0][0x3c8], PT ;  /* 0x0000f20000007a0c */ /* 0x040fe40003f46270 */
[C---:B------:R-:W-:Y:S02]  /*a8a0*/  IADD3 R11, R0.reuse, 0x18, RZ ;  /* 0x00000018000b7810 */ /* 0x040fe40007ffe0ff */
[----:B------:R-:W-:Y:S02]  /*a8b0*/  IADD3 R13, R0, 0x20, RZ ;  /* 0x00000020000d7810 */ /* 0x000fe40007ffe0ff */
[----:B------:R-:W-:-:S02]  /*a8c0*/  ISETP.GE.AND P6, PT, R11, c[0x0][0x3c8], PT ;  /* 0x0000f2000b007a0c */ /* 0x000fc40003fc6270 */
[----:B------:R-:W-:Y:S02]  /*a8d0*/  ISETP.GE.AND P5, PT, R13, c[0x0][0x3c8], PT ;  /* 0x0000f2000d007a0c */ /* 0x000fe40003fa6270 */
[----:B------:R-:W-:Y:S02]  /*a8e0*/  @!P1 LEA.HI R5, R5, R5, RZ, 0x1 ;  /* 0x0000000505059211 */ /* 0x000fe400078f08ff */
[----:B------:R-:W-:Y:S01]  /*a8f0*/  @!P0 LEA.HI R4, R4, R4, RZ, 0x1 ;  /* 0x0000000404048211 */ /* 0x000fe200078f08ff */
[--C-:B---34-:R-:W-:Y:S01]  /*a900*/  @!P2 IMAD.WIDE R8, R0, 0x4, R2.reuse ;  /* 0x000000040008a825 */ /* 0x118fe200078e0202 */
[----:B------:R-:W-:Y:S02]  /*a910*/  @!P1 LOP3.LUT R5, R5, 0xfffffffe, RZ, 0xc0, !PT ;  /* 0xfffffffe05059812 */ /* 0x000fe400078ec0ff */
[----:B------:R-:W-:Y:S02]  /*a920*/  @!P0 LOP3.LUT R4, R4, 0xfffffffe, RZ, 0xc0, !PT ;  /* 0xfffffffe04048812 */ /* 0x000fe400078ec0ff */
[----:B------:R2:W-:Y:S01]  /*a930*/  @!P2 ST.E.64 [R8.64], R38 ;  /* 0x000000260800a985 */ /* 0x0005e2000c101b0c */
[----:B------:R-:W-:Y:S01]  /*a940*/  @!P1 IMAD.WIDE R6, R5, 0x4, R2 ;  /* 0x0000000405069825 */ /* 0x000fe200078e0202 */
[----:B------:R-:W-:-:S02]  /*a950*/  IADD3 R10, R0, 0x38, RZ ;  /* 0x00000038000a7810 */ /* 0x000fc40007ffe0ff */
[----:B------:R-:W-:Y:S01]  /*a960*/  IADD3 R12, R0, 0x40, RZ ;  /* 0x00000040000c7810 */ /* 0x000fe20007ffe0ff */
[----:B------:R-:W-:Y:S01]  /*a970*/  @!P0 IMAD.WIDE R4, R4, 0x4, R2 ;  /* 0x0000000404048825 */ /* 0x000fe200078e0202 */
[----:B------:R-:W-:Y:S01]  /*a980*/  @!P1 ST.E.64 [R6.64], R42 ;  /* 0x0000002a06009985 */ /* 0x000fe2000c101b0c */
[----:B------:R-:W-:Y:S02]  /*a990*/  IADD3 R14, R0, 0x48, RZ ;  /* 0x00000048000e7810 */ /* 0x000fe40007ffe0ff */
[----:B------:R-:W-:Y:S01]  /*a9a0*/  ISETP.GE.AND P2, PT, R10, c[0x0][0x3c8], PT ;  /* 0x0000f2000a007a0c */ /* 0x000fe20003f46270 */
[----:B------:R3:W-:Y:S01]  /*a9b0*/  @!P0 ST.E.64 [R4.64], R46 ;  /* 0x0000002e04008985 */ /* 0x0007e2000c101b0c */
[----:B------:R-:W-:Y:S02]  /*a9c0*/  ISETP.GE.AND P1, PT, R12, c[0x0][0x3c8], PT ;  /* 0x0000f2000c007a0c */ /* 0x000fe40003f26270 */
[----:B------:R-:W-:Y:S02]  /*a9d0*/  ISETP.GE.AND P0, PT, R14, c[0x0][0x3c8], PT ;  /* 0x0000f2000e007a0c */ /* 0x000fe40003f06270 */
[----:B------:R-:W-:-:S02]  /*a9e0*/  IADD3 R15, R0, 0x50, RZ ;  /* 0x00000050000f7810 */ /* 0x000fc40007ffe0ff */
[C---:B------:R-:W-:Y:S02]  /*a9f0*/  IADD3 R16, R0.reuse, 0x58, RZ ;  /* 0x0000005800107810 */ /* 0x040fe40007ffe0ff */
[C---:B--2---:R-:W-:Y:S02]  /*aa00*/  IADD3 R8, R0.reuse, 0x28, RZ ;  /* 0x0000002800087810 */ /* 0x044fe40007ffe0ff */
[----:B------:R-:W-:Y:S02]  /*aa10*/  IADD3 R9, R0, 0x30, RZ ;  /* 0x0000003000097810 */ /* 0x000fe40007ffe0ff */
[----:B------:R-:W-:Y:S02]  /*aa20*/  ISETP.GE.AND P4, PT, R8, c[0x0][0x3c8], PT ;  /* 0x0000f20008007a0c */ /* 0x000fe40003f86270 */
[----:B------:R-:W-:Y:S02]  /*aa30*/  ISETP.GE.AND P3, PT, R9, c[0x0][0x3c8], PT ;  /* 0x0000f20009007a0c */ /* 0x000fe40003f66270 */
[----:B---3--:R-:W-:-:S02]  /*aa40*/  @!P6 LEA.HI R4, R11, R11, RZ, 0x1 ;  /* 0x0000000b0b04e211 */ /* 0x008fc400078f08ff */
[----:B------:R-:W-:Y:S02]  /*aa50*/  @!P5 LEA.HI R5, R13, R13, RZ, 0x1 ;  /* 0x0000000d0d05d211 */ /* 0x000fe400078f08ff */
[----:B------:R-:W-:Y:S02]  /*aa60*/  @!P6 LOP3.LUT R4, R4, 0xfffffffe, RZ, 0xc0, !PT ;  /* 0xfffffffe0404e812 */ /* 0x000fe400078ec0ff */
[----:B------:R-:W-:-:S03]  /*aa70*/  @!P5 LOP3.LUT R5, R5, 0xfffffffe, RZ, 0xc0, !PT ;  /* 0xfffffffe0505d812 */ /* 0x000fc600078ec0ff */
[----:B------:R-:W-:-:S04]  /*aa80*/  @!P6 IMAD.WIDE R6, R4, 0x4, R2 ;  /* 0x000000040406e825 */ /* 0x000fc800078e0202 */
[----:B------:R-:W-:Y:S01]  /*aa90*/  @!P5 IMAD.WIDE R4, R5, 0x4, R2 ;  /* 0x000000040504d825 */ /* 0x000fe200078e0202 */
[----:B------:R2:W-:Y:S01]  /*aaa0*/  @!P6 ST.E.64 [R6.64], R50 ;  /* 0x000000320600e985 */ /* 0x0005e2000c101b0c */
[----:B------:R-:W-:-:S03]  /*aab0*/  ISETP.GE.AND P6, PT, R15, c[0x0][0x3c8], PT ;  /* 0x0000f2000f007a0c */ /* 0x000fc60003fc6270 */
[----:B------:R3:W-:Y:S01]  /*aac0*/  @!P5 ST.E.64 [R4.64], R54 ;  /* 0x000000360400d985 */ /* 0x0007e2000c101b0c */
[----:B------:R-:W-:Y:S02]  /*aad0*/  ISETP.GE.AND P5, PT, R16, c[0x0][0x3c8], PT ;  /* 0x0000f20010007a0c */ /* 0x000fe40003fa6270 */
[----:B--2---:R-:W-:Y:S02]  /*aae0*/  @!P2 LEA.HI R7, R10, R10, RZ, 0x1 ;  /* 0x0000000a0a07a211 */ /* 0x004fe400078f08ff */
[----:B------:R-:W-:Y:S02]  /*aaf0*/  @!P1 LEA.HI R6, R12, R12, RZ, 0x1 ;  /* 0x0000000c0c069211 */ /* 0x000fe400078f08ff */
[----:B---3--:R-:W-:Y:S02]  /*ab00*/  @!P4 LEA.HI R4, R8, R8, RZ, 0x1 ;  /* 0x000000080804c211 */ /* 0x008fe400078f08ff */
[----:B------:R-:W-:Y:S02]  /*ab10*/  @!P3 LEA.HI R8, R9, R9, RZ, 0x1 ;  /* 0x000000090908b211 */ /* 0x000fe400078f08ff */
[----:B------:R-:W-:-:S02]  /*ab20*/  @!P0 LEA.HI R5, R14, R14, RZ, 0x1 ;  /* 0x0000000e0e058211 */ /* 0x000fc400078f08ff */
[----:B------:R-:W-:Y:S02]  /*ab30*/  @!P4 LOP3.LUT R4, R4, 0xfffffffe, RZ, 0xc0, !PT ;  /* 0xfffffffe0404c812 */ /* 0x000fe400078ec0ff */
[----:B------:R-:W-:Y:S02]  /*ab40*/  @!P3 LOP3.LUT R8, R8, 0xfffffffe, RZ, 0xc0, !PT ;  /* 0xfffffffe0808b812 */ /* 0x000fe400078ec0ff */
[----:B------:R-:W-:Y:S01]  /*ab50*/  @!P2 LOP3.LUT R7, R7, 0xfffffffe, RZ, 0xc0, !PT ;  /* 0xfffffffe0707a812 */ /* 0x000fe200078ec0ff */
[--C-:B------:R-:W-:Y:S01]  /*ab60*/  @!P4 IMAD.WIDE R12, R4, 0x4, R2.reuse ;  /* 0x00000004040cc825 */ /* 0x100fe200078e0202 */
[----:B------:R-:W-:Y:S02]  /*ab70*/  @!P1 LOP3.LUT R6, R6, 0xfffffffe, RZ, 0xc0, !PT ;  /* 0xfffffffe06069812 */ /* 0x000fe400078ec0ff */
[----:B------:R-:W-:Y:S01]  /*ab80*/  @!P0 LOP3.LUT R5, R5, 0xfffffffe, RZ, 0xc0, !PT ;  /* 0xfffffffe05058812 */ /* 0x000fe200078ec0ff */
[----:B------:R-:W-:Y:S01]  /*ab90*/  @!P3 IMAD.WIDE R10, R8, 0x4, R2 ;  /* 0x00000004080ab825 */ /* 0x000fe200078e0202 */
[----:B------:R2:W-:Y:S01]  /*aba0*/  @!P4 ST.E.64 [R12.64], R58 ;  /* 0x0000003a0c00c985 */ /* 0x0005e2000c101b0c */
[----:B------:R-:W-:-:S02]  /*abb0*/  IADD3 R14, R0, 0x88, RZ ;  /* 0x00000088000e7810 */ /* 0x000fc40007ffe0ff */
[--C-:B------:R-:W-:Y:S01]  /*abc0*/  @!P2 IMAD.WIDE R8, R7, 0x4, R2.reuse ;  /* 0x000000040708a825 */ /* 0x100fe200078e0202 */
[----:B------:R3:W-:Y:S03]  /*abd0*/  @!P3 ST.E.64 [R10.64], R62 ;  /* 0x0000003e0a00b985 */ /* 0x0007e6000c101b0c */
[--C-:B------:R-:W-:Y:S01]  /*abe0*/  @!P1 IMAD.WIDE R6, R6, 0x4, R2.reuse ;  /* 0x0000000406069825 */ /* 0x100fe200078e0202 */
[----:B------:R4:W-:Y:S03]  /*abf0*/  @!P2 ST.E.64 [R8.64], R66 ;  /* 0x000000420800a985 */ /* 0x0009e6000c101b0c */
[----:B------:R-:W-:Y:S01]  /*ac00*/  @!P0 IMAD.WIDE R4, R5, 0x4, R2 ;  /* 0x0000000405048825 */ /* 0x000fe200078e0202 */
[----:B------:R-:W-:Y:S04]  /*ac10*/  @!P1 ST.E.64 [R6.64], R70 ;  /* 0x0000004606009985 */ /* 0x000fe8000c101b0c */
[----:B------:R1:W-:Y:S01]  /*ac20*/  @!P0 ST.E.64 [R4.64], R74 ;  /* 0x0000004a04008985 */ /* 0x0003e2000c101b0c */
[----:B--2---:R-:W-:-:S02]  /*ac30*/  IADD3 R12, R0, 0x80, RZ ;  /* 0x00000080000c7810 */ /* 0x004fc40007ffe0ff */
[C---:B---3--:R-:W-:Y:S02]  /*ac40*/  IADD3 R10, R0.reuse, 0x70, RZ ;  /* 0x00000070000a7810 */ /* 0x048fe40007ffe0ff */
[C---:B------:R-:W-:Y:S02]  /*ac50*/  IADD3 R11, R0.reuse, 0x78, RZ ;  /* 0x00000078000b7810 */ /* 0x040fe40007ffe0ff */
[C---:B----4-:R-:W-:Y:S02]  /*ac60*/  IADD3 R8, R0.reuse, 0x60, RZ ;  /* 0x0000006000087810 */ /* 0x050fe40007ffe0ff */
[----:B------:R-:W-:Y:S02]  /*ac70*/  IADD3 R9, R0, 0x68, RZ ;  /* 0x0000006800097810 */ /* 0x000fe40007ffe0ff */
[----:B------:R-:W-:Y:S02]  /*ac80*/  ISETP.GE.AND P4, PT, R8, c[0x0][0x3c8], PT ;  /* 0x0000f20008007a0c */ /* 0x000fe40003f86270 */
[----:B------:R-:W-:-:S02]  /*ac90*/  ISETP.GE.AND P3, PT, R9, c[0x0][0x3c8], PT ;  /* 0x0000f20009007a0c */ /* 0x000fc40003f66270 */
[----:B-1----:R-:W-:Y:S02]  /*aca0*/  @!P6 LEA.HI R4, R15, R15, RZ, 0x1 ;  /* 0x0000000f0f04e211 */ /* 0x002fe400078f08ff */
[----:B------:R-:W-:Y:S02]  /*acb0*/  @!P5 LEA.HI R5, R16, R16, RZ, 0x1 ;  /* 0x000000101005d211 */ /* 0x000fe400078f08ff */
[----:B------:R-:W-:Y:S02]  /*acc0*/  @!P6 LOP3.LUT R4, R4, 0xfffffffe, RZ, 0xc0, !PT ;  /* 0xfffffffe0404e812 */ /* 0x000fe400078ec0ff */
[----:B------:R-:W-:Y:S02]  /*acd0*/  @!P5 LOP3.LUT R5, R5, 0xfffffffe, RZ, 0xc0, !PT ;  /* 0xfffffffe0505d812 */ /* 0x000fe400078ec0ff */
[----:B------:R-:W-:Y:S01]  /*ace0*/  ISETP.GE.AND P2, PT, R10, c[0x0][0x3c8], PT ;  /* 0x0000f2000a007a0c */ /* 0x000fe20003f46270 */
[----:B------:R-:W-:Y:S01]  /*acf0*/  @!P6 IMAD.WIDE R6, R4, 0x4, R2 ;  /* 0x000000040406e825 */ /* 0x000fe200078e0202 */
[----:B------:R-:W-:-:S02]  /*ad00*/  ISETP.GE.AND P1, PT, R11, c[0x0][0x3c8], PT ;  /* 0x0000f2000b007a0c */ /* 0x000fc40003f26270 */
[----:B------:R-:W-:Y:S01]  /*ad10*/  ISETP.GE.AND P0, PT, R12, c[0x0][0x3c8], PT ;  /* 0x0000f2000c007a0c */ /* 0x000fe20003f06270 */
[----:B------:R-:W-:Y:S01]  /*ad20*/  @!P5 IMAD.WIDE R4, R5, 0x4, R2 ;  /* 0x000000040504d825 */ /* 0x000fe200078e0202 */
[----:B------:R1:W-:Y:S01]  /*ad30*/  @!P6 ST.E.64 [R6.64], R78 ;  /* 0x0000004e0600e985 */ /* 0x0003e2000c101b0c */
[----:B------:R-:W-:Y:S02]  /*ad40*/  IADD3 R15, R0, 0x90, RZ ;  /* 0x00000090000f7810 */ /* 0x000fe40007ffe0ff */
[----:B------:R-:W-:Y:S01]  /*ad50*/  ISETP.GE.AND P6, PT, R14, c[0x0][0x3c8], PT ;  /* 0x0000f2000e007a0c */ /* 0x000fe20003fc6270 */
[----:B------:R2:W-:Y:S01]  /*ad60*/  @!P5 ST.E.64 [R4.64], R82 ;  /* 0x000000520400d985 */ /* 0x0005e2000c101b0c */
[----:B------:R-:W-:Y:S02]  /*ad70*/  ISETP.GE.AND P5, PT, R15, c[0x0][0x3c8], PT ;  /* 0x0000f2000f007a0c */ /* 0x000fe40003fa6270 */
[----:B-1----:R-:W-:Y:S02]  /*ad80*/  @!P2 LEA.HI R7, R10, R10, RZ, 0x1 ;  /* 0x0000000a0a07a211 */ /* 0x002fe400078f08ff */
[----:B------:R-:W-:-:S02]  /*ad90*/  @!P1 LEA.HI R6, R11, R11, RZ, 0x1 ;  /* 0x0000000b0b069211 */ /* 0x000fc400078f08ff */
[----:B--2---:R-:W-:Y:S02]  /*ada0*/  @!P4 LEA.HI R4, R8, R8, RZ, 0x1 ;  /* 0x000000080804c211 */ /* 0x004fe400078f08ff */
[----:B------:R-:W-:Y:S02]  /*adb0*/  @!P3 LEA.HI R8, R9, R9, RZ, 0x1 ;  /* 0x000000090908b211 */ /* 0x000fe400078f08ff */
[----:B------:R-:W-:Y:S02]  /*adc0*/  @!P0 LEA.HI R5, R12, R12, RZ, 0x1 ;  /* 0x0000000c0c058211 */ /* 0x000fe400078f08ff */
[----:B------:R-:W-:Y:S02]  /*add0*/  @!P4 LOP3.LUT R4, R4, 0xfffffffe, RZ, 0xc0, !PT ;  /* 0xfffffffe0404c812 */ /* 0x000fe400078ec0ff */
[----:B------:R-:W-:Y:S02]  /*ade0*/  @!P3 LOP3.LUT R8, R8, 0xfffffffe, RZ, 0xc0, !PT ;  /* 0xfffffffe0808b812 */ /* 0x000fe400078ec0ff */
[----:B------:R-:W-:Y:S01]  /*adf0*/  @!P2 LOP3.LUT R7, R7, 0xfffffffe, RZ, 0xc0, !PT ;  /* 0xfffffffe0707a812 */ /* 0x000fe200078ec0ff */
[----:B------:R-:W-:Y:S01]  /*ae00*/  @!P4 IMAD.WIDE R12, R4, 0x4, R2 ;  /* 0x00000004040cc825 */ /* 0x000fe200078e0202 */
[----:B------:R-:W-:-:S02]  /*ae10*/  @!P1 LOP3.LUT R6, R6, 0xfffffffe, RZ, 0xc0, !PT ;  /* 0xfffffffe06069812 */ /* 0x000fc400078ec0ff */
[----:B------:R-:W-:Y:S01]  /*ae20*/  @!P0 LOP3.LUT R5, R5, 0xfffffffe, RZ, 0xc0, !PT ;  /* 0xfffffffe05058812 */ /* 0x000fe200078ec0ff */
[--C-:B------:R-:W-:Y:S01]  /*ae30*/  @!P3 IMAD.WIDE R10, R8, 0x4, R2.reuse ;  /* 0x00000004080ab825 */ /* 0x100fe200078e0202 */
[----:B------:R1:W-:Y:S03]  /*ae40*/  @!P4 ST.E.64 [R12.64], R86 ;  /* 0x000000560c00c985 */ /* 0x0003e6000c101b0c */
[--C-:B------:R-:W-:Y:S01]  /*ae50*/  @!P2 IMAD.WIDE R8, R7, 0x4, R2.reuse ;  /* 0x000000040708a825 */ /* 0x100fe200078e0202 */
[----:B------:R2:W-:Y:S03]  /*ae60*/  @!P3 ST.E.64 [R10.64], R90 ;  /* 0x0000005a0a00b985 */ /* 0x0005e6000c101b0c */
[--C-:B------:R-:W-:Y:S01]  /*ae70*/  @!P1 IMAD.WIDE R6, R6, 0x4, R2.reuse ;  /* 0x0000000406069825 */ /* 0x100fe200078e0202 */
[----:B------:R3:W-:Y:S03]  /*ae80*/  @!P2 ST.E.64 [R8.64], R94 ;  /* 0x0000005e0800a985 */ /* 0x0007e6000c101b0c */
[----:B------:R-:W-:Y:S01]  /*ae90*/  @!P0 IMAD.WIDE R4, R5, 0x4, R2 ;  /* 0x0000000405048825 */ /* 0x000fe200078e0202 */
[----:B------:R-:W-:Y:S04]  /*aea0*/  @!P1 ST.E.64 [R6.64], R98 ;  /* 0x0000006206009985 */ /* 0x000fe8000c101b0c */
[----:B------:R4:W-:Y:S01]  /*aeb0*/  @!P0 ST.E.64 [R4.64], R102 ;  /* 0x0000006604008985 */ /* 0x0009e2000c101b0c */
[----:B-1----:R-:W-:-:S02]  /*aec0*/  IADD3 R12, R0, 0xb8, RZ ;  /* 0x000000b8000c7810 */ /* 0x002fc40007ffe0ff */
[C---:B--2---:R-:W-:Y:S02]  /*aed0*/  IADD3 R10, R0.reuse, 0xa8, RZ ;  /* 0x000000a8000a7810 */ /* 0x044fe40007ffe0ff */
[C---:B------:R-:W-:Y:S02]  /*aee0*/  IADD3 R11, R0.reuse, 0xb0, RZ ;  /* 0x000000b0000b7810 */ /* 0x040fe40007ffe0ff */
[C---:B---3--:R-:W-:Y:S02]  /*aef0*/  IADD3 R8, R0.reuse, 0x98, RZ ;  /* 0x0000009800087810 */ /* 0x048fe40007ffe0ff */
[----:B------:R-:W-:Y:S02]  /*af00*/  IADD3 R9, R0, 0xa0, RZ ;  /* 0x000000a000097810 */ /* 0x000fe40007ffe0ff */
[----:B------:R-:W-:Y:S02]  /*af10*/  ISETP.GE.AND P4, PT, R8, c[0x0][0x3c8], PT ;  /* 0x0000f20008007a0c */ /* 0x000fe40003f86270 */
[----:B------:R-:W-:-:S02]  /*af20*/  ISETP.GE.AND P3, PT, R9, c[0x0][0x3c8], PT ;  /* 0x0000f20009007a0c */ /* 0x000fc40003f66270 */
[----:B----4-:R-:W-:Y:S02]  /*af30*/  @!P6 LEA.HI R4, R14, R14, RZ, 0x1 ;  /* 0x0000000e0e04e211 */ /* 0x010fe400078f08ff */
        /* <DEDUP_REMOVED lines=9> */
[C---:B------:R-:W-:Y:S02]  /*afd0*/  IADD3 R14, R0.reuse, 0xc0, RZ ;  /* 0x000000c0000e7810 */ /* 0x040fe40007ffe0ff */
[----:B------:R-:W-:Y:S01]  /*afe0*/  IADD3 R15, R0, 0xc8, RZ ;  /* 0x000000c8000f7810 */ /* 0x000fe20007ffe0ff */
[----:B------:R2:W-:Y:S01]  /*aff0*/  @!P5 ST.E.64 [R4.64], R110 ;  /* 0x0000006e0400d985 */ /* 0x0005e2000c101b0c */
[----:B------:R-:W-:Y:S02]  /*b000*/  ISETP.GE.AND P6, PT, R14, c[0x0][0x3c8], PT ;  /* 0x0000f2000e007a0c */ /* 0x000fe40003fc6270 */
[----:B------:R-:W-:Y:S02]  /*b010*/  ISETP.GE.AND P5, PT, R15, c[0x0][0x3c8], PT ;  /* 0x0000f2000f007a0c */ /* 0x000fe40003fa6270 */
[----:B-1----:R-:W-:-:S02]  /*b020*/  @!P2 LEA.HI R7, R10, R10, RZ, 0x1 ;  /* 0x0000000a0a07a211 */ /* 0x002fc400078f08ff */
[----:B------:R-:W-:Y:S02]  /*b030*/  @!P1 LEA.HI R6, R11, R11, RZ, 0x1 ;  /* 0x0000000b0b069211 */ /* 0x000fe400078f08ff */
[----:B--2---:R-:W-:Y:S02]  /*b040*/  @!P4 LEA.HI R4, R8, R8, RZ, 0x1 ;  /* 0x000000080804c211 */ /* 0x004fe400078f08ff */
[----:B------:R-:W-:Y:S02]  /*b050*/  @!P3 LEA.HI R8, R9, R9, RZ, 0x1 ;  /* 0x000000090908b211 */ /* 0x000fe400078f08ff */
[----:B------:R-:W-:Y:S02]  /*b060*/  @!P0 LEA.HI R5, R12, R12, RZ, 0x1 ;  /* 0x0000000c0c058211 */ /* 0x000fe400078f08ff */
[----:B------:R-:W-:Y:S02]  /*b070*/  @!P4 LOP3.LUT R4, R4, 0xfffffffe, RZ, 0xc0, !PT ;  /* 0xfffffffe0404c812 */ /* 0x000fe400078ec0ff */
[----:B------:R-:W-:-:S02]  /*b080*/  @!P3 LOP3.LUT R8, R8, 0xfffffffe, RZ, 0xc0, !PT ;  /* 0xfffffffe0808b812 */ /* 0x000fc400078ec0ff */
[----:B------:R-:W-:Y:S01]  /*b090*/  @!P2 LOP3.LUT R7, R7, 0xfffffffe, RZ, 0xc0, !PT ;  /* 0xfffffffe0707a812 */ /* 0x000fe200078ec0ff */
[--C-:B------:R-:W-:Y:S01]  /*b0a0*/  @!P4 IMAD.WIDE R12, R4, 0x4, R2.reuse ;  /* 0x00000004040cc825 */ /* 0x100fe200078e0202 */
[----:B------:R-:W-:Y:S02]  /*b0b0*/  @!P1 LOP3.LUT R6, R6, 0xfffffffe, RZ, 0xc0, !PT ;  /* 0xfffffffe06069812 */ /* 0x000fe400078ec0ff */
        /* <DEDUP_REMOVED lines=20> */
[----:B------:R-:W-:Y:S02]  /*b200*/  ISETP.GE.AND P2, PT, R10, c[0x0][0x3c8], PT ;  /* 0x0000f2000a007a0c */ /* 0x000fe40003f46270 */
[----:B------:R-:W-:Y:S01]  /*b210*/  @!P5 LOP3.LUT R5, R5, 0xfffffffe, RZ, 0xc0, !PT ;  /* 0xfffffffe0505d812 */ /* 0x000fe200078ec0ff */
[----:B------:R-:W-:Y:S01]  /*b220*/  @!P6 IMAD.WIDE R6, R4, 0x4, R2 ;  /* 0x000000040406e825 */ /* 0x000fe200078e0202 */
[----:B------:R-:W-:-:S02]  /*b230*/  ISETP.GE.AND P1, PT, R11, c[0x0][0x3c8], PT ;  /* 0x0000f2000b007a0c */ /* 0x000fc40003f26270 */
[----:B------:R-:W-:Y:S01]  /*b240*/  ISETP.GE.AND P0, PT, R12, c[0x0][0x3c8], PT ;  /* 0x0000f2000c007a0c */ /* 0x000fe20003f06270 */
[----:B------:R-:W-:Y:S01]  /*b250*/  @!P5 IMAD.WIDE R4, R5, 0x4, R2 ;  /* 0x000000040504d825 */ /* 0x000fe200078e0202 */
[----:B------:R1:W-:Y:S01]  /*b260*/  @!P6 ST.E.64 [R6.64], R134 ;  /* 0x000000860600e985 */ /* 0x0003e2000c101b0c */
[----:B------:R-:W-:-:S03]  /*b270*/  IADD3 R0, R0, 0xf8, RZ ;  /* 0x000000f800007810 */ /* 0x000fc60007ffe0ff */
[----:B------:R2:W-:Y:S01]  /*b280*/  @!P5 ST.E.64 [R4.64], R138 ;  /* 0x0000008a0400d985 */ /* 0x0005e2000c101b0c */
[----:B-1----:R-:W-:-:S04]  /*b290*/  @!P2 LEA.HI R7, R10, R10, RZ, 0x1 ;  /* 0x0000000a0a07a211 */ /* 0x002fc800078f08ff */
        /* <DEDUP_REMOVED lines=17> */
[----:B------:R1:W-:Y:S04]  /*b3b0*/  @!P1 ST.E.64 [R6.64], R154 ;  /* 0x0000009a06009985 */ /* 0x0003e8000c101b0c */
[----:B------:R1:W-:Y:S01]  /*b3c0*/  @!P0 ST.E.64 [R4.64], R158 ;  /* 0x0000009e04008985 */ /* 0x0003e2000c101b0c */
[----:B------:R-:W-:-:S13]  /*b3d0*/  ISETP.GE.AND P0, PT, R0, c[0x0][0x3c8], PT ;  /* 0x0000f20000007a0c */ /* 0x000fda0003f06270 */
[----:B------:R-:W-:Y:S05]  /*b3e0*/  @P0 EXIT ;  /* 0x000000000000094d */ /* 0x000fea0003800000 */
[----:B------:R-:W-:-:S04]  /*b3f0*/  LEA.HI R0, R0, R0, RZ, 0x1 ;  /* 0x0000000000007211 */ /* 0x000fc800078f08ff */
[----:B------:R-:W-:-:S05]  /*b400*/  LOP3.LUT R0, R0, 0xfffffffe, RZ, 0xc0, !PT ;  /* 0xfffffffe00007812 */ /* 0x000fca00078ec0ff */
[----:B------:R-:W-:-:S05]  /*b410*/  IMAD.WIDE R2, R0, 0x4, R2 ;  /* 0x0000000400027825 */ /* 0x000fca00078e0202 */
[----:B------:R-:W-:Y:S01]  /*b420*/  ST.E.64 [R2.64], R162 ;  /* 0x000000a202007985 */ /* 0x000fe2000c101b0c */
[----:B------:R-:W-:Y:S05]  /*b430*/  EXIT ;  /* 0x000000000000794d */ /* 0x000fea0003800000 */
.L_x_6:
[----:B------:R-:W1:Y:S02]  /*b440*/  S2R R0, SR_TID.X ;  /* 0x0000000000007919 */ /* 0x000e640000002100 */
[----:B-1----:R-:W-:-:S13]  /*b450*/  ISETP.GT.AND P0, PT, R0, 0x7f, PT ;  /* 0x0000007f0000780c */ /* 0x002fda0003f04270 */
[----:B------:R-:W-:Y:S05]  /*b460*/  @P0 EXIT ;  /* 0x000000000000094d */ /* 0x000fea0003800000 */
[----:B------:R-:W1:Y:S01]  /*b470*/  S2R R8, SR_CTAID.X ;  /* 0x0000000000087919 */ /* 0x000e620000002500 */
[----:B------:R-:W-:-:S05]  /*b480*/  MOV R3, c[0x0][0x4e8] ;  /* 0x00013a0000037a02 */ /* 0x000fca0000000f00 */
[----:B------:R-:W-:Y:S01]  /*b490*/  IMAD R2, R3, c[0x0][0x388], RZ ;  /* 0x0000e20003027a24 */ /* 0x000fe200078e02ff */
[----:B-1----:R-:W-:-:S04]  /*b4a0*/  LEA R8, R8, R0, 0x7 ;  /* 0x0000000008087211 */ /* 0x002fc800078e38ff */
[----:B------:R-:W-:-:S13]  /*b4b0*/  ISETP.GE.AND P0, PT, R8, R2, PT ;  /* 0x000000020800720c */ /* 0x000fda0003f06270 */
[----:B------:R-:W-:Y:S05]  /*b4c0*/  @P0 EXIT ;  /* 0x000000000000094d */ /* 0x000fea0003800000 */
[----:B------:R-:W1:Y:S01]  /*b4d0*/  S2R R7, SR_CTAID.Z ;  /* 0x0000000000077919 */ /* 0x000e620000002700 */
[----:B------:R-:W-:Y:S01]  /*b4e0*/  USHF.R.S32.HI UR6, URZ, 0x1f, UR11 ;  /* 0x0000001f3f067899 */ /* 0x000fe2000801140b */
[----:B------:R-:W-:Y:S01]  /*b4f0*/  ISETP.NE.AND P0, PT, R3, 0x1, PT ;  /* 0x000000010300780c */ /* 0x000fe20003f05270 */
[----:B------:R-:W-:Y:S01]  /*b500*/  ULDC.64 UR4, c[0x0][0x4d0] ;  /* 0x0001340000047ab9 */ /* 0x000fe20000000a00 */
[----:B------:R-:W2:Y:S01]  /*b510*/  S2R R9, SR_CTAID.Y ;  /* 0x0000000000097919 */ /* 0x000ea20000002600 */
[----:B------:R-:W-:Y:S01]  /*b520*/  UIMAD UR6, UR6, UR4, URZ ;  /* 0x00000004060672a4 */ /* 0x000fe2000f8e023f */
[----:B------:R-:W-:Y:S01]  /*b530*/  IADD3 R4, RZ, -UR11, RZ ;  /* 0x8000000bff047c10 */ /* 0x000fe2000fffe0ff */
[----:B------:R-:W-:Y:S01]  /*b540*/  UIMAD.WIDE.U32 UR8, UR11, UR4, URZ ;  /* 0x000000040b0872a5 */ /* 0x000fe2000f8e003f */
[----:B------:R-:W-:Y:S01]  /*b550*/  MOV R0, R8 ;  /* 0x0000000800007202 */ /* 0x000fe20000000f00 */
[----:B------:R-:W-:-:S04]  /*b560*/  UIMAD UR4, UR11, UR5, UR6 ;  /* 0x000000050b0472a4 */ /* 0x000fc8000f8e0206 */
[----:B------:R-:W-:Y:S01]  /*b570*/  UIADD3 UR4, UR9, UR4, URZ ;  /* 0x0000000409047290 */ /* 0x000fe2000fffe03f */
[----:B------:R-:W-:Y:S01]  /*b580*/  MOV R3, UR9 ;  /* 0x0000000900037c02 */ /* 0x000fe20008000f00 */
[----:B------:R-:W-:-:S04]  /*b590*/  @P0 IMAD.HI.U32 R5, R8, c[0x0][0x4ec], RZ ;  /* 0x00013b0008050a27 */ /* 0x000fc800078e00ff */
[----:B------:R-:W-:Y:S01]  /*b5a0*/  IMAD.U32 R2, RZ, RZ, UR8 ;  /* 0x00000008ff027e24 */ /* 0x000fe2000f8e00ff */
[----:B------:R-:W-:Y:S01]  /*b5b0*/  @P0 SHF.R.U32.HI R0, RZ, c[0x0][0x4f0], R5 ;  /* 0x00013c00ff000a19 */ /* 0x000fe20000011605 */
[----:B------:R-:W-:Y:S01]  /*b5c0*/  IMAD.U32 R3, RZ, RZ, UR4 ;  /* 0x00000004ff037e24 */ /* 0x000fe2000f8e00ff */
[----:B-1----:R-:W-:-:S03]  /*b5d0*/  SHF.R.S32.HI R6, RZ, 0x1f, R7 ;  /* 0x0000001fff067819 */ /* 0x002fc60000011407 */
[----:B------:R-:W-:-:S04]  /*b5e0*/  IMAD.WIDE.U32 R2, R7, c[0x0][0x4d8], R2 ;  /* 0x0001360007027a25 */ /* 0x000fc800078e0002 */
[----:B------:R-:W-:Y:S02]  /*b5f0*/  IMAD R6, R6, c[0x0][0x4d8], RZ ;  /* 0x0001360006067a24 */ /* 0x000fe400078e02ff */
[----:B--2---:R-:W-:Y:S02]  /*b600*/  IMAD R4, R4, c[0x0][0x550], R9 ;  /* 0x0001540004047a24 */ /* 0x004fe400078e0209 */
[----:B------:R-:W-:Y:S01]  /*b610*/  IMAD R5, R7, c[0x0][0x4dc], R6 ;  /* 0x0001370007057a24 */ /* 0x000fe200078e0206 */
[----:B------:R-:W-:Y:S02]  /*b620*/  IADD3 R7, -R0, RZ, RZ ;  /* 0x000000ff00077210 */ /* 0x000fe40007ffe1ff */
[----:B------:R-:W-:Y:S01]  /*b630*/  SHF.R.S32.HI R6, RZ, 0x1f, R4 ;  /* 0x0000001fff067819 */ /* 0x000fe20000011404 */
[----:B------:R-:W-:Y:S02]  /*b640*/  IMAD.IADD R3, R5, 0x1, R3 ;  /* 0x0000000105037824 */ /* 0x000fe400078e0203 */
[----:B------:R-:W-:Y:S01]  /*b650*/  IMAD R5, R7, c[0x0][0x4e8], R8 ;  /* 0x00013a0007057a24 */ /* 0x000fe200078e0208 */
[----:B------:R-:W-:Y:S01]  /*b660*/  SHF.R.S32.HI R7, RZ, 0x1f, R0 ;  /* 0x0000001fff077819 */ /* 0x000fe20000011400 */
[----:B------:R-:W-:-:S02]  /*b670*/  IMAD R6, R6, c[0x0][0x4e0], RZ ;  /* 0x0001380006067a24 */ /* 0x000fc400078e02ff */
[----:B------:R-:W-:-:S04]  /*b680*/  IMAD.WIDE.U32 R2, R4, c[0x0][0x4e0], R2 ;  /* 0x0001380004027a25 */ /* 0x000fc800078e0002 */
[----:B------:R-:W-:Y:S01]  /*b690*/  IMAD R6, R4, c[0x0][0x4e4], R6 ;  /* 0x0001390004067a24 */ /* 0x000fe200078e0206 */
[----:B------:R-:W-:Y:S02]  /*b6a0*/  SHF.R.S32.HI R4, RZ, 0x1f, R5 ;  /* 0x0000001fff047819 */ /* 0x000fe40000011405 */
[----:B------:R-:W-:-:S03]  /*b6b0*/  IADD3 R2, P0, R0, R2, RZ ;  /* 0x0000000200027210 */ /* 0x000fc60007f1e0ff */
[----:B------:R-:W-:Y:S01]  /*b6c0*/  IMAD R0, R4, c[0x0][0x4c8], RZ ;  /* 0x0001320004007a24 */ /* 0x000fe200078e02ff */
[----:B------:R-:W-:-:S03]  /*b6d0*/  IADD3.X R3, R7, R3, R6, P0, !PT ;  /* 0x0000000307037210 */ /* 0x000fc600007fe406 */
[C---:B------:R-:W-:Y:S02]  /*b6e0*/  IMAD R0, R5.reuse, c[0x0][0x4cc], R0 ;  /* 0x0001330005007a24 */ /* 0x040fe400078e0200 */
[----:B------:R-:W-:-:S05]  /*b6f0*/  IMAD.WIDE.U32 R2, R5, c[0x0][0x4c8], R2 ;  /* 0x0001320005027a25 */ /* 0x000fca00078e0002 */
[----:B------:R-:W-:Y:S02]  /*b700*/  IADD3 R0, R3, R0, RZ ;  /* 0x0000000003007210 */ /* 0x000fe40007ffe0ff */
[----:B------:R-:W-:-:S04]  /*b710*/  LEA R4, P0, R2, c[0x0][0x4a8], 0x2 ;  /* 0x00012a0002047a11 */ /* 0x000fc800078010ff */
[----:B------:R-:W-:Y:S02]  /*b720*/  LEA.HI.X R5, R2, c[0x0][0x4ac], R0, 0x2, P0 ;  /* 0x00012b0002057a11 */ /* 0x000fe400000f1400 */
[----:B------:R-:W-:-:S05]  /*b730*/  MOV R0, 0xff800000 ;  /* 0xff80000000007802 */ /* 0x000fca0000000f00 */
[----:B------:R-:W-:Y:S01]  /*b740*/  STG.E [R4.64], R0 ;  /* 0x0000000004007986 */ /* 0x000fe2000c10190c */
[----:B------:R-:W-:Y:S05]  /*b750*/  EXIT ;  /* 0x000000000000794d */ /* 0x000fea0003800000 */
.L_x_9:
[----:B------:R-:W-:-:S00]  /*b760*/  BRA `(.L_x_9) ;  /* 0xfffffff000007947 */ /* 0x000fc0000383ffff */
[----:B------:R-:W-:-:S00]  /*b770*/  NOP ;  /* 0x0000000000007918 */ /* 0x000fc00000000000 */
        /* <DEDUP_REMOVED lines=8> */
.L_x_2557:


//--------------------- .text._ZN7cutlass13device_kernelIN5flash19enable_sm80_to_sm89INS1_16FlashAttnFwdSm80INS1_25CollectiveMainloopFwdSm80ILi8ELi1ELb1EN4cute5tupleIJNS5_1CILi128EEENS7_ILi48EEENS7_ILi256EEEEEELi256ENS_6half_tEfNS_4arch4Sm80ELb0ELb0ELb0ELb1ELb0ELb0ELb1ELb1EEENS1_21CollectiveEpilogueFwdINS6_IJS8_SA_S9_EEENS6_IJNS7_ILi1EEESI_SI_EEESC_SE_Li256ELb1ELb1ELb1ELb0EEENS1_36VarlenDynamicPersistentTileSchedulerILi128ELi48ELi256ELi256ELb1ELb1ELb0ELb0ELb1ELb1EEEEEEEEEvNT_6ParamsE --------------------------
	.section	.text._ZN7cutlass13device_kernelIN5flash19enable_sm80_to_sm89INS1_16FlashAttnFwdSm80INS1_25CollectiveMainloopFwdSm80ILi8ELi1ELb1EN4cute5tupleIJNS5_1CILi128EEENS7_ILi48EEENS7_ILi256EEEEEELi256ENS_6half_tEfNS_4arch4Sm80ELb0ELb0ELb0ELb1ELb0ELb0ELb1ELb1EEENS1_21CollectiveEpilogueFwdINS6_IJS8_SA_S9_EEENS6_IJNS7_ILi1EEESI_SI_EEESC_SE_Li256ELb1ELb1ELb1ELb0EEENS1_36VarlenDynamicPersistentTileSchedulerILi128ELi48ELi256ELi256ELb1ELb1ELb0ELb0ELb1ELb1EEEEEEEEEvNT_6ParamsE,"ax",@progbits
	.sectioninfo	@"SHI_REGISTERS=255"
	.align	128
.text._ZN7cutlass13device_kernelIN5flash19enable_sm80_to_sm89INS1_16FlashAttnFwdSm80INS1_25CollectiveMainloopFwdSm80ILi8ELi1ELb1EN4cute5tupleIJNS5_1CILi128EEENS7_ILi48EEENS7_ILi256EEEEEELi256ENS_6half_tEfNS_4arch4Sm80ELb0ELb0ELb0ELb1ELb0ELb0ELb1ELb1EEENS1_21CollectiveEpilogueFwdINS6_IJS8_SA_S9_EEENS6_IJNS7_ILi1EEESI_SI_EEESC_SE_Li256ELb1ELb1ELb1ELb0EEENS1_36VarlenDynamicPersistentTileSchedulerILi128ELi48ELi256ELi256ELb1ELb1ELb0ELb0ELb1ELb1EEEEEEEEEvNT_6ParamsE:
        .type           _ZN7cutlass13device_kernelIN5flash19enable_sm80_to_sm89INS1_16FlashAttnFwdSm80INS1_25CollectiveMainloopFwdSm80ILi8ELi1ELb1EN4cute5tupleIJNS5_1CILi128EEENS7_ILi48EEENS7_ILi256EEEEEELi256ENS_6half_tEfNS_4arch4Sm80ELb0ELb0ELb0ELb1ELb0ELb0ELb1ELb1EEENS1_21CollectiveEpilogueFwdINS6_IJS8_SA_S9_EEENS6_IJNS7_ILi1EEESI_SI_EEESC_SE_Li256ELb1ELb1ELb1ELb0EEENS1_36VarlenDynamicPersistentTileSchedulerILi128ELi48ELi256ELi256ELb1ELb1ELb0ELb0ELb1ELb1EEEEEEEEEvNT_6ParamsE,@function
        .size           _ZN7cutlass13device_kernelIN5flash19enable_sm80_to_sm89INS1_16FlashAttnFwdSm80INS1_25CollectiveMainloopFwdSm80ILi8ELi1ELb1EN4cute5tupleIJNS5_1CILi128EEENS7_ILi48EEENS7_ILi256EEEEEELi256ENS_6half_tEfNS_4arch4Sm80ELb0ELb0ELb0ELb1ELb0ELb0ELb1ELb1EEENS1_21CollectiveEpilogueFwdINS6_IJS8_SA_S9_EEENS6_IJNS7_ILi1EEESI_SI_EEESC_SE_Li256ELb1ELb1ELb1ELb0EEENS1_36VarlenDynamicPersistentTileSchedulerILi128ELi48ELi256ELi256ELb1ELb1ELb0ELb0ELb1ELb1EEEEEEEEEvNT_6ParamsE,(.L_x_2558 - _ZN7cutlass13device_kernelIN5flash19enable_sm80_to_sm89INS1_16FlashAttnFwdSm80INS1_25CollectiveMainloopFwdSm80ILi8ELi1ELb1EN4cute5tupleIJNS5_1CILi128EEENS7_ILi48EEENS7_ILi256EEEEEELi256ENS_6half_tEfNS_4arch4Sm80ELb0ELb0ELb0ELb1ELb0ELb0ELb1ELb1EEENS1_21CollectiveEpilogueFwdINS6_IJS8_SA_S9_EEENS6_IJNS7_ILi1EEESI_SI_EEESC_SE_Li256ELb1ELb1ELb1ELb0EEENS1_36VarlenDynamicPersistentTileSchedulerILi128ELi48ELi256ELi256ELb1ELb1ELb0ELb0ELb1ELb1EEEEEEEEEvNT_6ParamsE)
        .other          _ZN7cutlass13device_kernelIN5flash19enable_sm80_to_sm89INS1_16FlashAttnFwdSm80INS1_25CollectiveMainloopFwdSm80ILi8ELi1ELb1EN4cute5tupleIJNS5_1CILi128EEENS7_ILi48EEENS7_ILi256EEEEEELi256ENS_6half_tEfNS_4arch4Sm80ELb0ELb0ELb0ELb1ELb0ELb0ELb1ELb1EEENS1_21CollectiveEpilogueFwdINS6_IJS8_SA_S9_EEENS6_IJNS7_ILi1EEESI_SI_EEESC_SE_Li256ELb1ELb1ELb1ELb0EEENS1_36VarlenDynamicPersistentTileSchedulerILi128ELi48ELi256ELi256ELb1ELb1ELb0ELb0ELb1ELb1EEEEEEEEEvNT_6ParamsE,@"STO_CUDA_ENTRY STV_DEFAULT"
_ZN7cutlass13device_kernelIN5flash19enable_sm80_to_sm89INS1_16FlashAttnFwdSm80INS1_25CollectiveMainloopFwdSm80ILi8ELi1ELb1EN4cute5tupleIJNS5_1CILi128EEENS7_ILi48EEENS7_ILi256EEEEEELi256ENS_6half_tEfNS_4arch4Sm80ELb0ELb0ELb0ELb1ELb0ELb0ELb1ELb1EEENS1_21CollectiveEpilogueFwdINS6_IJS8_SA_S9_EEENS6_IJNS7_ILi1EEESI_SI_EEESC_SE_Li256ELb1ELb1ELb1ELb0EEENS1_36VarlenDynamicPersistentTileSchedulerILi128ELi48ELi256ELi256ELb1ELb1ELb0ELb0ELb1ELb1EEEEEEEEEvNT_6ParamsE:
[----:B------:R-:W-:-:S03]  /*0000*/  MOV R1, c[0x0][0x28] ;  /* 0x00000a0000017a02 */ /* 0x000fc60000000f00 */
[----:B------:R-:W1:Y:S01]  /*0010*/  S2R R2, SR_TID.X ;  /* 0x0000000000027919 */ /* 0x000e620000002100 */
[----:B------:R-:W-:Y:S01]  /*0020*/  IADD3 R1, R1, -0xb8, RZ ;  /* 0xffffff4801017810 */ /* 0x000fe20007ffe0ff */
[----:B------:R-:W-:Y:S01]  /*0030*/  ULDC.64 UR6, c[0x0][0x118] ;  /* 0x0000460000067ab9 */ /* 0x000fe20000000a00 */
[----:B-1----:R-:W-:-:S05]  /*0040*/  SHF.R.U32.HI R0, RZ, 0x5, R2 ;  /* 0x00000005ff007819 */ /* 0x002fca0000011602 */
[----:B------:R-:W1:Y:S02]  /*0050*/  SHFL.IDX PT, R3, R0, RZ, 0x1f ;  /* 0x00001fff00037589 */ /* 0x000e6400000e0000 */
[----:B-1----:R-:W-:Y:S02]  /*0060*/  ISETP.NE.AND P0, PT, R3, RZ, PT ;  /* 0x000000ff0300720c */ /* 0x002fe40003f05270 */
[----:B------:R-:W-:Y:S11]  /*0070*/  STL [R1+0x94], R3 ;  /* 0x0000940301007387 */ /* 0x000ff60000100800 */
[----:B------:R-:W-:Y:S06]  /*0080*/  @P0 BAR.SYNC.DEFER_BLOCKING 0x5, 0x100 ;  /* 0x0144000000000b1d */ /* 0x000fec0000010000 */
[----:B------:R-:W1:Y:S04]  /*0090*/  @P0 LDS.128 R4, [0x1a080] ;  /* 0x01a08000ff040984 */ /* 0x000e680000000c00 */
[----:B-1----:R1:W-:Y:S04]  /*00a0*/  @P0 STL.64 [R1+0x48], R4 ;  /* 0x0000480401000387 */ /* 0x0023e80000100a00 */
[----:B------:R1:W-:Y:S04]  /*00b0*/  @P0 STL.64 [R1+0x50], R6 ;  /* 0x0000500601000387 */ /* 0x0003e80000100a00 */
[----:B------:R-:W-:Y:S06]  /*00c0*/  @P0 BAR.ARV 0x4, 0x100 ;  /* 0x0104000000000b1d */ /* 0x000fec0000002000 */
[----:B------:R-:W-:Y:S05]  /*00d0*/  @P0 BRA `(.L_x_10) ;  /* 0x00000b1000000947 */ /* 0x000fea0003800000 */
[----:B------:R-:W-:Y:S01]  /*00e0*/  LOP3.LUT R14, R2, 0x1f, RZ, 0xc0, !PT ;  /* 0x0000001f020e7812 */ /* 0x000fe200078ec0ff */
[----:B------:R-:W-:Y:S01]  /*00f0*/  CS2R R8, SRZ ;  /* 0x0000000000087805 */ /* 0x000fe2000001ff00 */
[----:B-1----:R-:W-:-:S02]  /*0100*/  IMAD.MOV.U32 R7, RZ, RZ, RZ ;  /* 0x000000ffff077224 */ /* 0x002fc400078e00ff */
[----:B------:R-:W-:-:S04]  /*0110*/  ISETP.NE.AND P6, PT, R14, 0x1f, PT ;  /* 0x0000001f0e00780c */ /* 0x000fc80003fc5270 */
[----:B------:R-:W-:-:S13]  /*0120*/  ISETP.GE.OR P0, PT, R14, c[0x0][0x53c], !P6 ;  /* 0x00014f000e007a0c */ /* 0x000fda0007706670 */
[----:B------:R-:W-:Y:S02]  /*0130*/  @!P0 IMAD.MOV.U32 R4, RZ, RZ, 0x4 ;  /* 0x00000004ff048424 */ /* 0x000fe400078e00ff */
[----:B------:R-:W-:Y:S02]  /*0140*/  @!P0 IMAD.MOV.U32 R2, RZ, RZ, 0x4 ;  /* 0x00000004ff028424 */ /* 0x000fe400078e00ff */
[----:B------:R-:W-:-:S04]  /*0150*/  @!P0 IMAD.WIDE.U32 R4, R14, R4, c[0x0][0x580] ;  /* 0x000160000e048625 */ /* 0x000fc800078e0004 */
[C---:B------:R-:W-:Y:S01]  /*0160*/  @!P0 IMAD.WIDE.U32 R2, R14.reuse, R2, c[0x0][0x578] ;  /* 0x00015e000e028625 */ /* 0x040fe200078e0002 */
[----:B------:R-:W2:Y:S04]  /*0170*/  @!P0 LDG.E R8, [R4.64] ;  /* 0x0000000604088981 */ /* 0x000ea8000c1e1900 */
[----:B------:R-:W2:Y:S01]  /*0180*/  @!P0 LDG.E R7, [R2.64] ;  /* 0x0000000602078981 */ /* 0x000ea2000c1e1900 */
[C---:B------:R-:W-:Y:S01]  /*0190*/  ISETP.NE.AND P5, PT, R14.reuse, RZ, PT ;  /* 0x000000ff0e00720c */ /* 0x040fe20003fa5270 */
[----:B------:R-:W1:Y:S01]  /*01a0*/  S2UR UR4, SR_CTAID.X ;  /* 0x00000000000479c3 */ /* 0x000e620000002500 */
[C---:B------:R-:W-:Y:S02]  /*01b0*/  ISETP.GE.U32.AND P4, PT, R14.reuse, 0x2, PT ;  /* 0x000000020e00780c */ /* 0x040fe40003f86070 */
[----:B------:R-:W-:-:S02]  /*01c0*/  ISETP.GE.U32.AND P3, PT, R14, 0x4, PT ;  /* 0x000000040e00780c */ /* 0x000fc40003f66070 */
[C---:B------:R-:W-:Y:S02]  /*01d0*/  ISETP.GE.U32.AND P2, PT, R14.reuse, 0x8, PT ;  /* 0x000000080e00780c */ /* 0x040fe40003f46070 */
[----:B------:R-:W-:Y:S01]  /*01e0*/  ISETP.GE.U32.AND P1, PT, R14, 0x10, PT ;  /* 0x000000100e00780c */ /* 0x000fe20003f26070 */
[----:B--2---:R-:W-:-:S05]  /*01f0*/  IMAD R4, R8, R7, RZ ;  /* 0x0000000708047224 */ /* 0x004fca00078e02ff */
[----:B------:R-:W2:Y:S02]  /*0200*/  SHFL.UP PT, R0, R4, 0x1, RZ ;  /* 0x0420000004007989 */ /* 0x000ea400000e00ff */
[----:B--2---:R-:W-:-:S05]  /*0210*/  SEL R0, R0, RZ, P5 ;  /* 0x000000ff00007207 */ /* 0x004fca0002800000 */
[----:B------:R-:W-:-:S05]  /*0220*/  IMAD.IADD R4, R4, 0x1, R0 ;  /* 0x0000000104047824 */ /* 0x000fca00078e0200 */
        /* <DEDUP_REMOVED lines=12> */
[----:B------:R-:W2:Y:S02]  /*02f0*/  SHFL.IDX PT, R6, R4, 0x1f, 0x1f ;  /* 0x03e01f0004067f89 */ /* 0x000ea400000e0000 */
[----:B--2---:R-:W-:-:S04]  /*0300*/  IMAD R6, R6, c[0x0][0x538], RZ ;  /* 0x00014e0006067a24 */ /* 0x004fc800078e02ff */
[----:B------:R-:W-:Y:S01]  /*0310*/  IMAD.MOV.U32 R0, RZ, RZ, R6 ;  /* 0x000000ffff007224 */ /* 0x000fe200078e0006 */
[----:B-1----:R-:W-:-:S13]  /*0320*/  ISETP.GT.AND P0, PT, R6, UR4, PT ;  /* 0x0000000406007c0c */ /* 0x002fda000bf04270 */
[----:B------:R-:W-:Y:S05]  /*0330*/  @P0 BRA `(.L_x_11) ;  /* 0x0000027000000947 */ /* 0x000fea0003800000 */
[----:B------:R-:W-:Y:S02]  /*0340*/  MOV R6, R0 ;  /* 0x0000000000067202 */ /* 0x000fe40000000f00 */
[----:B------:R-:W-:-:S04]  /*0350*/  MOV R9, RZ ;  /* 0x000000ff00097202 */ /* 0x000fc80000000f00 */
.L_x_15:
[----:B------:R-:W-:-:S04]  /*0360*/  IADD3 R0, R9, 0x1f, RZ ;  /* 0x0000001f09007810 */ /* 0x000fc80007ffe0ff */
[----:B------:R-:W-:-:S13]  /*0370*/  ISETP.GE.AND P0, PT, R0, c[0x0][0x53c], PT ;  /* 0x00014f0000007a0c */ /* 0x000fda0003f06270 */
[----:B------:R-:W-:Y:S05]  /*0380*/  @P0 BRA `(.L_x_12) ;  /* 0x0000078000000947 */ /* 0x000fea0003800000 */
[----:B------:R-:W-:Y:S01]  /*0390*/  MOV R9, R0 ;  /* 0x0000000000097202 */ /* 0x000fe20000000f00 */
[----:B------:R-:W-:Y:S01]  /*03a0*/  IMAD.MOV.U32 R7, RZ, RZ, RZ ;  /* 0x000000ffff077224 */ /* 0x000fe200078e00ff */
[----:B------:R-:W-:Y:S02]  /*03b0*/  MOV R8, RZ ;  /* 0x000000ff00087202 */ /* 0x000fe40000000f00 */
[----:B------:R-:W-:-:S04]  /*03c0*/  IADD3 R0, R14, R9, RZ ;  /* 0x000000090e007210 */ /* 0x000fc80007ffe0ff */
[----:B------:R-:W-:-:S13]  /*03d0*/  ISETP.GE.OR P0, PT, R0, c[0x0][0x53c], !P6 ;  /* 0x00014f0000007a0c */ /* 0x000fda0007706670 */
[----:B------:R-:W-:Y:S01]  /*03e0*/  @!P0 MOV R2, 0x4 ;  /* 0x0000000400028802 */ /* 0x000fe20000000f00 */
[----:B------:R-:W-:-:S04]  /*03f0*/  @!P0 IMAD.MOV.U32 R3, RZ, RZ, 0x4 ;  /* 0x00000004ff038424 */ /* 0x000fc800078e00ff */
[----:B------:R-:W-:-:S04]  /*0400*/  @!P0 IMAD.WIDE R4, R0, R2, c[0x0][0x580] ;  /* 0x0001600000048625 */ /* 0x000fc800078e0202 */
[----:B------:R-:W-:Y:S01]  /*0410*/  @!P0 IMAD.WIDE R2, R0, R3, c[0x0][0x578] ;  /* 0x00015e0000028625 */ /* 0x000fe200078e0203 */
[----:B------:R-:W2:Y:S04]  /*0420*/  @!P0 LDG.E R8, [R4.64] ;  /* 0x0000000604088981 */ /* 0x000ea8000c1e1900 */
[----:B------:R-:W2:Y:S02]  /*0430*/  @!P0 LDG.E R7, [R2.64] ;  /* 0x0000000602078981 */ /* 0x000ea4000c1e1900 */
[----:B--2---:R-:W-:Y:S01]  /*0440*/  IMAD R5, R8, R7, RZ ;  /* 0x0000000708057224 */ /* 0x004fe200078e02ff */
[----:B------:R-:W-:Y:S05]  /*0450*/  BRA.DIV ~URZ, `(.L_x_13) ;  /* 0x0000d5827f007947 */ /* 0x000fea000b800000 */
[----:B------:R1:W2:Y:S02]  /*0460*/  SHFL.UP PT, R0, R5, 0x1, RZ ;  /* 0x0420000005007989 */ /* 0x0002a400000e00ff */
.L_x_93:
[----:B--2---:R-:W-:-:S04]  /*0470*/  SEL R0, R0, RZ, P5 ;  /* 0x000000ff00007207 */ /* 0x004fc80002800000 */
[----:B-1----:R-:W-:Y:S01]  /*0480*/  IADD3 R5, R5, R0, RZ ;  /* 0x0000000005057210 */ /* 0x002fe20007ffe0ff */
[----:B------:R-:W-:Y:S05]  /*0490*/  BRA.DIV ~URZ, `(.L_x_14) ;  /* 0x0000d5a27f007947 */ /* 0x000fea000b800000 */
[----:B------:R-:W1:Y:S02]  /*04a0*/  SHFL.UP PT, R0, R5, 0x2, RZ ;  /* 0x0440000005007989 */ /* 0x000e6400000e00ff */
[----:B-1----:R-:W-:-:S05]  /*04b0*/  SEL R0, R0, RZ, P4 ;  /* 0x000000ff00007207 */ /* 0x002fca0002000000 */
[----:B------:R-:W-:-:S05]  /*04c0*/  IMAD.IADD R0, R5, 0x1, R0 ;  /* 0x0000000105007824 */ /* 0x000fca00078e0200 */
        /* <DEDUP_REMOVED lines=9> */
[----:B------:R1:W2:Y:S02]  /*0560*/  SHFL.IDX PT, R0, R4, 0x1f, 0x1f ;  /* 0x03e01f0004007f89 */ /* 0x0002a400000e0000 */
.L_x_94:
[----:B--2---:R-:W-:-:S05]  /*0570*/  IMAD R0, R0, c[0x0][0x538], RZ ;  /* 0x00014e0000007a24 */ /* 0x004fca00078e02ff */
[----:B------:R-:W-:-:S04]  /*0580*/  IADD3 R6, R0, R6, RZ ;  /* 0x0000000600067210 */ /* 0x000fc80007ffe0ff */
[----:B------:R-:W-:-:S13]  /*0590*/  ISETP.GT.AND P0, PT, R6, UR4, PT ;  /* 0x0000000406007c0c */ /* 0x000fda000bf04270 */
[----:B-1----:R-:W-:Y:S05]  /*05a0*/  @!P0 BRA `(.L_x_15) ;  /* 0xfffffdb000008947 */ /* 0x002fea000383ffff */
.L_x_11:
[----:B------:R-:W-:-:S05]  /*05b0*/  IADD3 R12, -R0, R6, RZ ;  /* 0x00000006000c7210 */ /* 0x000fca0007ffe1ff */
[----:B------:R-:W-:-:S05]  /*05c0*/  IMAD R0, R4, c[0x0][0x538], R12 ;  /* 0x00014e0004007a24 */ /* 0x000fca00078e020c */
[----:B------:R-:W-:Y:S01]  /*05d0*/  ISETP.GT.AND P0, PT, R0, UR4, PT ;  /* 0x0000000400007c0c */ /* 0x000fe2000bf04270 */
[----:B------:R-:W-:-:S12]  /*05e0*/  BRA.DIV ~URZ, `(.L_x_16) ;  /* 0x0000d6027f007947 */ /* 0x000fd8000b800000 */
[----:B------:R-:W-:-:S04]  /*05f0*/  VOTE.ANY R6, PT, !P0 ;  /* 0x0000000000067806 */ /* 0x000fc800040e0100 */
.L_x_95:
[----:B------:R1:W2:Y:S01]  /*0600*/  POPC R13, R6 ;  /* 0x00000006000d7309 */ /* 0x0002a20000000000 */
[----:B------:R-:W-:Y:S05]  /*0610*/  BRA.DIV ~URZ, `(.L_x_17) ;  /* 0x0000d6227f007947 */ /* 0x000fea000b800000 */
[----:B--2---:R-:W2:Y:S04]  /*0620*/  SHFL.IDX PT, R11, R8, R13, 0x1f ;  /* 0x00001f0d080b7589 */ /* 0x004ea800000e0000 */
[----:B------:R3:W4:Y:S02]  /*0630*/  SHFL.IDX PT, R10, R7, R13, 0x1f ;  /* 0x00001f0d070a7589 */ /* 0x00072400000e0000 */
[----:B---3--:R-:W-:Y:S02]  /*0640*/  MOV R7, RZ ;  /* 0x000000ff00077202 */ /* 0x008fe40000000f00 */
.L_x_96:
[----:B--2-4-:R-:W-:Y:S01]  /*0650*/  ISETP.NE.AND P0, PT, R6, RZ, PT ;  /* 0x000000ff0600720c */ /* 0x014fe20003f05270 */
[----:B------:R-:W-:-:S12]  /*0660*/  BSSY B0, `(.L_x_18) ;  /* 0x0000005000007945 */ /* 0x000fd80003800000 */
[----:B------:R-:W-:Y:S05]  /*0670*/  @!P0 BRA `(.L_x_19) ;  /* 0x0000003000008947 */ /* 0x000fea0003800000 */
[----:B------:R-:W-:Y:S01]  /*0680*/  IADD3 R3, R13, -0x1, RZ ;  /* 0xffffffff0d037810 */ /* 0x000fe20007ffe0ff */
[----:B------:R-:W-:Y:S05]  /*0690*/  BRA.DIV ~URZ, `(.L_x_20) ;  /* 0x0000d6827f007947 */ /* 0x000fea000b800000 */
[----:B------:R2:W3:Y:S02]  /*06a0*/  SHFL.IDX PT, R7, R4, R3, 0x1f ;  /* 0x00001f0304077589 */ /* 0x0004e400000e0000 */
.L_x_19:
[----:B------:R-:W-:Y:S05]  /*06b0*/  BSYNC B0 ;  /* 0x0000000000007941 */ /* 0x000fea0003800000 */
.L_x_18:
[----:B------:R-:W-:Y:S01]  /*06c0*/  IABS R0, R11 ;  /* 0x0000000b00007213 */ /* 0x000fe20000000000 */
[----:B--23--:R-:W-:-:S04]  /*06d0*/  IMAD R4, R7, c[0x0][0x538], R12 ;  /* 0x00014e0007047a24 */ /* 0x00cfc800078e020c */
[----:B------:R-:W-:Y:S01]  /*06e0*/  IMAD.MOV.U32 R5, RZ, RZ, R0 ;  /* 0x000000ffff057224 */ /* 0x000fe200078e0000 */
[----:B------:R-:W-:Y:S01]  /*06f0*/  IABS R0, R10 ;  /* 0x0000000a00007213 */ /* 0x000fe20000000000 */
[----:B------:R2:W-:Y:S01]  /*0700*/  STL [R1+0x48], R4 ;  /* 0x0000480401007387 */ /* 0x0005e20000100800 */
[----:B------:R-:W-:Y:S01]  /*0710*/  IADD3 R12, -R4, UR4, RZ ;  /* 0x00000004040c7c10 */ /* 0x000fe2000fffe1ff */
[----:B------:R-:W3:Y:S02]  /*0720*/  I2F.RP R2, R5 ;  /* 0x0000000500027306 */ /* 0x000ee40000209400 */
[----:B------:R-:W-:Y:S01]  /*0730*/  IMAD.MOV.U32 R7, RZ, RZ, R0 ;  /* 0x000000ffff077224 */ /* 0x000fe200078e0000 */
[----:B-1----:R-:W-:Y:S02]  /*0740*/  IABS R6, R12 ;  /* 0x0000000c00067213 */ /* 0x002fe40000000000 */
[----:B------:R-:W-:-:S03]  /*0750*/  IABS R0, R11 ;  /* 0x0000000b00007213 */ /* 0x000fc60000000000 */
[----:B------:R-:W-:Y:S01]  /*0760*/  I2F.RP R8, R7 ;  /* 0x0000000700087306 */ /* 0x000fe20000209400 */
[----:B------:R-:W-:-:S07]  /*0770*/  IADD3 R0, RZ, -R0, RZ ;  /* 0x80000000ff007210 */ /* 0x000fce0007ffe0ff */
[----:B---3--:R-:W1:Y:S02]  /*0780*/  MUFU.RCP R2, R2 ;  /* 0x0000000200027308 */ /* 0x008e640000001000 */
[----:B-1----:R-:W-:-:S06]  /*0790*/  IADD3 R2, R2, 0xffffffe, RZ ;  /* 0x0ffffffe02027810 */ /* 0x002fcc0007ffe0ff */
[----:B------:R-:W1:Y:S02]  /*07a0*/  F2I.FTZ.U32.TRUNC.NTZ R3, R2 ;  /* 0x0000000200037305 */ /* 0x000e64000021f000 */
[----:B-1----:R-:W-:-:S04]  /*07b0*/  IMAD.MOV R2, RZ, RZ, -R3 ;  /* 0x000000ffff027224 */ /* 0x002fc800078e0a03 */
[----:B--2---:R-:W-:Y:S02]  /*07c0*/  IMAD R4, R2, R5, RZ ;  /* 0x0000000502047224 */ /* 0x004fe400078e02ff */
[----:B------:R-:W-:-:S04]  /*07d0*/  IMAD.MOV.U32 R2, RZ, RZ, RZ ;  /* 0x000000ffff027224 */ /* 0x000fc800078e00ff */
[----:B------:R-:W-:-:S04]  /*07e0*/  IMAD.HI.U32 R2, R3, R4, R2 ;  /* 0x0000000403027227 */ /* 0x000fc800078e0002 */
[----:B------:R-:W-:-:S04]  /*07f0*/  IMAD.MOV.U32 R3, RZ, RZ, R6 ;  /* 0x000000ffff037224 */ /* 0x000fc800078e0006 */
[----:B------:R-:W-:-:S04]  /*0800*/  IMAD.HI.U32 R2, R2, R3, RZ ;  /* 0x0000000302027227 */ /* 0x000fc800078e00ff */
[----:B------:R-:W-:Y:S02]  /*0810*/  IMAD R0, R2, R0, R3 ;  /* 0x0000000002007224 */ /* 0x000fe400078e0203 */
[----:B------:R-:W1:Y:S03]  /*0820*/  MUFU.RCP R3, R8 ;  /* 0x0000000800037308 */ /* 0x000e660000001000 */
[----:B------:R-:W-:-:S13]  /*0830*/  ISETP.GT.U32.AND P0, PT, R5, R0, PT ;  /* 0x000000000500720c */ /* 0x000fda0003f04070 */
[----:B------:R-:W-:Y:S01]  /*0840*/  @!P0 IMAD.IADD R0, R0, 0x1, -R5 ;  /* 0x0000000100008824 */ /* 0x000fe200078e0a05 */
[----:B-1----:R-:W-:Y:S02]  /*0850*/  IADD3 R3, R3, 0xffffffe, RZ ;  /* 0x0ffffffe03037810 */ /* 0x002fe40007ffe0ff */
[----:B------:R-:W-:Y:S02]  /*0860*/  @!P0 IADD3 R2, R2, 0x1, RZ ;  /* 0x0000000102028810 */ /* 0x000fe40007ffe0ff */
[----:B------:R-:W-:Y:S02]  /*0870*/  ISETP.GE.U32.AND P2, PT, R0, R5, PT ;  /* 0x000000050000720c */ /* 0x000fe40003f46070 */
[----:B------:R-:W1:Y:S01]  /*0880*/  F2I.FTZ.U32.TRUNC.NTZ R3, R3 ;  /* 0x0000000300037305 */ /* 0x000e62000021f000 */
[----:B------:R-:W-:Y:S02]  /*0890*/  LOP3.LUT R0, R12, R11, RZ, 0x3c, !PT ;  /* 0x0000000b0c007212 */ /* 0x000fe400078e3cff */
[----:B------:R-:W-:-:S02]  /*08a0*/  ISETP.NE.AND P0, PT, R11, RZ, PT ;  /* 0x000000ff0b00720c */ /* 0x000fc40003f05270 */
[----:B------:R-:W-:-:S06]  /*08b0*/  ISETP.GE.AND P1, PT, R0, RZ, PT ;  /* 0x000000ff0000720c */ /* 0x000fcc0003f26270 */
[----:B------:R-:W-:Y:S02]  /*08c0*/  @P2 IADD3 R2, R2, 0x1, RZ ;  /* 0x0000000102022810 */ /* 0x000fe40007ffe0ff */
[----:B-1----:R-:W-:-:S03]  /*08d0*/  IADD3 R0, RZ, -R3, RZ ;  /* 0x80000003ff007210 */ /* 0x002fc60007ffe0ff */
[----:B------:R-:W-:Y:S01]  /*08e0*/  IMAD.MOV.U32 R4, RZ, RZ, R2 ;  /* 0x000000ffff047224 */ /* 0x000fe200078e0002 */
[----:B------:R-:W-:-:S03]  /*08f0*/  MOV R2, RZ ;  /* 0x000000ff00027202 */ /* 0x000fc60000000f00 */
[----:B------:R-:W-:Y:S01]  /*0900*/  @!P1 IMAD.MOV R4, RZ, RZ, -R4 ;  /* 0x000000ffff049224 */ /* 0x000fe200078e0a04 */
[----:B------:R-:W-:Y:S01]  /*0910*/  @!P0 LOP3.LUT R4, RZ, R11, RZ, 0x33, !PT ;  /* 0x0000000bff048212 */ /* 0x000fe200078e33ff */
[----:B------:R-:W-:Y:S01]  /*0920*/  IMAD.MOV.U32 R5, RZ, RZ, R0 ;  /* 0x000000ffff057224 */ /* 0x000fe200078e0000 */
[----:B------:R-:W-:Y:S02]  /*0930*/  IABS R0, R10 ;  /* 0x0000000a00007213 */ /* 0x000fe40000000000 */
[----:B------:R-:W-:Y:S01]  /*0940*/  IABS R8, R4 ;  /* 0x0000000400087213 */ /* 0x000fe20000000000 */
[----:B------:R-:W-:Y:S02]  /*0950*/  IMAD R5, R5, R7, RZ ;  /* 0x0000000705057224 */ /* 0x000fe400078e02ff */
[----:B------:R-:W-:Y:S02]  /*0960*/  IMAD.MOV R6, RZ, RZ, -R0 ;  /* 0x000000ffff067224 */ /* 0x000fe400078e0a00 */
[----:B------:R-:W-:-:S04]  /*0970*/  IMAD.HI.U32 R0, R3, R5, R2 ;  /* 0x0000000503007227 */ /* 0x000fc800078e0002 */
[----:B------:R-:W-:Y:S02]  /*0980*/  IMAD.MOV.U32 R2, RZ, RZ, R8 ;  /* 0x000000ffff027224 */ /* 0x000fe400078e0008 */
[----:B------:R-:W-:Y:S02]  /*0990*/  IMAD.MOV.U32 R3, RZ, RZ, R6 ;  /* 0x000000ffff037224 */ /* 0x000fe400078e0006 */
[----:B------:R-:W-:-:S04]  /*09a0*/  IMAD.HI.U32 R0, R0, R2, RZ ;  /* 0x0000000200007227 */ /* 0x000fc800078e00ff */
[----:B------:R-:W-:Y:S02]  /*09b0*/  IMAD R2, R0, R3, R2 ;  /* 0x0000000300027224 */ /* 0x000fe400078e0202 */
[----:B------:R-:W-:-:S03]  /*09c0*/  IMAD R3, R4, R11, RZ ;  /* 0x0000000b04037224 */ /* 0x000fc600078e02ff */
[----:B------:R-:W-:Y:S02]  /*09d0*/  ISETP.GT.U32.AND P0, PT, R7, R2, PT ;  /* 0x000000020700720c */ /* 0x000fe40003f04070 */
[----:B------:R-:W-:-:S11]  /*09e0*/  IADD3 R3, R12, -R3, RZ ;  /* 0x800000030c037210 */ /* 0x000fd60007ffe0ff */
[----:B------:R-:W-:Y:S01]  /*09f0*/  @!P0 IMAD.IADD R2, R2, 0x1, -R7 ;  /* 0x0000000102028824 */ /* 0x000fe200078e0a07 */
[----:B------:R-:W-:Y:S02]  /*0a00*/  @!P0 IADD3 R0, R0, 0x1, RZ ;  /* 0x0000000100008810 */ /* 0x000fe40007ffe0ff */
[----:B------:R-:W-:Y:S02]  /*0a10*/  ISETP.NE.AND P0, PT, R10, RZ, PT ;  /* 0x000000ff0a00720c */ /* 0x000fe40003f05270 */
[----:B------:R-:W-:Y:S02]  /*0a20*/  ISETP.GE.U32.AND P2, PT, R2, R7, PT ;  /* 0x000000070200720c */ /* 0x000fe40003f46070 */
[----:B------:R-:W-:-:S04]  /*0a30*/  LOP3.LUT R2, R4, R10, RZ, 0x3c, !PT ;  /* 0x0000000a04027212 */ /* 0x000fc800078e3cff */
[----:B------:R-:W-:-:S07]  /*0a40*/  ISETP.GE.AND P1, PT, R2, RZ, PT ;  /* 0x000000ff0200720c */ /* 0x000fce0003f26270 */
[----:B------:R-:W-:-:S06]  /*0a50*/  @P2 IADD3 R0, R0, 0x1, RZ ;  /* 0x0000000100002810 */ /* 0x000fcc0007ffe0ff */
[----:B------:R-:W-:Y:S02]  /*0a60*/  @!P1 IADD3 R0, -R0, RZ, RZ ;  /* 0x000000ff00009210 */ /* 0x000fe40007ffe1ff */
[----:B------:R-:W-:-:S05]  /*0a70*/  @!P0 LOP3.LUT R0, RZ, R10, RZ, 0x33, !PT ;  /* 0x0000000aff008212 */ /* 0x000fca00078e33ff */
[--C-:B------:R-:W-:Y:S02]  /*0a80*/  IMAD.MOV R2, RZ, RZ, -R0.reuse ;  /* 0x000000ffff027224 */ /* 0x100fe400078e0a00 */
[C---:B------:R-:W-:Y:S02]  /*0a90*/  IMAD R0, R10.reuse, 0x1000000, R0 ;  /* 0x010000000a007824 */ /* 0x040fe400078e0200 */
[----:B------:R-:W-:Y:S02]  /*0aa0*/  IMAD R2, R10, R2, R4 ;  /* 0x000000020a027224 */ /* 0x000fe400078e0204 */
[----:B------:R-:W-:Y:S02]  /*0ab0*/  IMAD.IADD R4, R13, 0x1, R9 ;  /* 0x000000010d047824 */ /* 0x000fe400078e0209 */
[----:B------:R-:W-:-:S03]  /*0ac0*/  IMAD R0, R2, 0x10000, R0 ;  /* 0x0001000002007824 */ /* 0x000fc600078e0200 */
[----:B------:R1:W-:Y:S04]  /*0ad0*/  STL [R1+0x54], R4 ;  /* 0x0000540401007387 */ /* 0x0003e80000100800 */
[----:B------:R1:W-:Y:S04]  /*0ae0*/  STL [R1+0x50], R0 ;  /* 0x0000500001007387 */ /* 0x0003e80000100800 */
[----:B------:R1:W-:Y:S01]  /*0af0*/  STL [R1+0x4c], R3 ;  /* 0x00004c0301007387 */ /* 0x0003e20000100800 */
[----:B------:R-:W-:Y:S05]  /*0b00*/  BRA `(.L_x_21) ;  /* 0x0000006000007947 */ /* 0x000fea0003800000 */
.L_x_12:
[----:B------:R-:W-:Y:S01]  /*0b10*/  MOV R0, UR4 ;  /* 0x0000000400007c02 */ /* 0x000fe20008000f00 */
[----:B------:R-:W-:Y:S04]  /*0b20*/  STL [R1+0x4c], RZ ;  /* 0x00004cff01007387 */ /* 0x000fe80000100800 */
[----:B------:R-:W-:Y:S04]  /*0b30*/  STL [R1+0x50], RZ ;  /* 0x000050ff01007387 */ /* 0x000fe80000100800 */
[----:B------:R1:W-:Y:S02]  /*0b40*/  STL [R1+0x48], R0 ;  /* 0x0000480001007387 */ /* 0x0003e40000100800 */
[----:B-1----:R-:W-:-:S05]  /*0b50*/  MOV R0, c[0x0][0x53c] ;  /* 0x00014f0000007a02 */ /* 0x002fca0000000f00 */
[----:B------:R1:W-:Y:S02]  /*0b60*/  STL [R1+0x54], R0 ;  /* 0x0000540001007387 */ /* 0x0003e40000100800 */
.L_x_21:
[----:B-1----:R-:W2:Y:S04]  /*0b70*/  LDL R4, [R1+0x48] ;  /* 0x0000480001047983 */ /* 0x002ea80000100800 */
[----:B------:R-:W2:Y:S04]  /*0b80*/  LDL R5, [R1+0x4c] ;  /* 0x00004c0001057983 */ /* 0x000ea80000100800 */
[----:B------:R-:W2:Y:S04]  /*0b90*/  LDL R6, [R1+0x50] ;  /* 0x0000500001067983 */ /* 0x000ea80000100800 */
[----:B------:R-:W2:Y:S01]  /*0ba0*/  LDL R7, [R1+0x54] ;  /* 0x0000540001077983 */ /* 0x000ea20000100800 */
[----:B------:R-:W-:Y:S01]  /*0bb0*/  ISETP.NE.AND P0, PT, R14, RZ, PT ;  /* 0x000000ff0e00720c */ /* 0x000fe20003f05270 */
[----:B------:R-:W-:-:S12]  /*0bc0*/  WARPSYNC 0xffffffff ;  /* 0xffffffff00007948 */ /* 0x000fd80003800000 */
[----:B--2---:R1:W-:Y:S04]  /*0bd0*/  @!P0 STS.128 [0x1a080], R4 ;  /* 0x01a08004ff008388 */ /* 0x0043e80000000c00 */
[----:B------:R-:W-:Y:S06]  /*0be0*/  BAR.ARV 0x5, 0x100 ;  /* 0x0144000000007b1d */ /* 0x000fec0000002000 */
.L_x_10:
[----:B------:R-:W2:Y:S02]  /*0bf0*/  LDL R0, [R1+0x54] ;  /* 0x0000540001007983 */ /* 0x000ea40000100800 */
[----:B--2---:R-:W-:-:S13]  /*0c00*/  ISETP.GE.AND P0, PT, R0, c[0x0][0x53c], PT ;  /* 0x00014f0000007a0c */ /* 0x004fda0003f06270 */
[----:B------:R-:W-:Y:S05]  /*0c10*/  @P0 EXIT ;  /* 0x000000000000094d */ /* 0x000fea0003800000 */
[----:B------:R-:W2:Y:S02]  /*0c20*/  S2R R17, SR_TID.X ;  /* 0x0000000000117919 */ /* 0x000ea40000002100 */
[----:B--2---:R-:W-:-:S04]  /*0c30*/  SHF.R.S32.HI R10, RZ, 0x1f, R17 ;  /* 0x0000001fff0a7819 */ /* 0x004fc80000011411 */
[CC--:B------:R-:W-:Y:S02]  /*0c40*/  LEA.HI R2, R10.reuse, R17.reuse, RZ, 0x4 ;  /* 0x000000110a027211 */ /* 0x0c0fe400078f20ff */
[CC--:B------:R-:W-:Y:S02]  /*0c50*/  LEA.HI R14, R10.reuse, R17.reuse, RZ, 0x2 ;  /* 0x000000110a0e7211 */ /* 0x0c0fe400078f10ff */
[----:B------:R-:W-:Y:S02]  /*0c60*/  SHF.R.S32.HI R3, RZ, 0x4, R2 ;  /* 0x00000004ff037819 */ /* 0x000fe40000011402 */
[----:B------:R-:W-:Y:S02]  /*0c70*/  LEA.HI R12, R10, R17, RZ, 0x3 ;  /* 0x000000110a0c7211 */ /* 0x000fe400078f18ff */
[----:B------:R-:W-:Y:S02]  /*0c80*/  LEA.HI R0, R2, R3, RZ, 0x1 ;  /* 0x0000000302007211 */ /* 0x000fe400078f08ff */
[----:B-1----:R-:W-:-:S02]  /*0c90*/  SHF.R.S32.HI R7, RZ, 0x2, R14 ;  /* 0x00000002ff077819 */ /* 0x002fc4000001140e */
[----:B------:R-:W-:Y:S02]  /*0ca0*/  LOP3.LUT R0, R0, 0xfffffffe, RZ, 0xc0, !PT ;  /* 0xfffffffe00007812 */ /* 0x000fe400078ec0ff */
[----:B------:R-:W-:Y:S02]  /*0cb0*/  SHF.R.S32.HI R4, RZ, 0x3, R12 ;  /* 0x00000003ff047819 */ /* 0x000fe4000001140c */
[----:B------:R-:W-:Y:S01]  /*0cc0*/  LEA.HI R9, R10, R17, RZ, 0x5 ;  /* 0x000000110a097211 */ /* 0x000fe200078f28ff */
[----:B------:R-:W-:Y:S01]  /*0cd0*/  IMAD.IADD R13, R3, 0x1, -R0 ;  /* 0x00000001030d7824 */ /* 0x000fe200078e0a00 */
[----:B------:R-:W-:Y:S01]  /*0ce0*/  LOP3.LUT R0, R2, 0xfffffff0, RZ, 0xc0, !PT ;  /* 0xfffffff002007812 */ /* 0x000fe200078ec0ff */
[----:B------:R-:W-:Y:S01]  /*0cf0*/  IMAD.SHL.U32 R4, R4, 0x40, RZ ;  /* 0x0000004004047824 */ /* 0x000fe200078e00ff */
[----:B------:R-:W-:Y:S02]  /*0d00*/  SHF.R.S32.HI R2, RZ, 0x1f, R14 ;  /* 0x0000001fff027819 */ /* 0x000fe4000001140e */
[----:B------:R-:W-:Y:S01]  /*0d10*/  LOP3.LUT R3, R12, 0xfffffff8, RZ, 0xc0, !PT ;  /* 0xfffffff80c037812 */ /* 0x000fe200078ec0ff */
[----:B------:R-:W-:Y:S01]  /*0d20*/  IMAD.IADD R0, R17, 0x1, -R0 ;  /* 0x0000000111007824 */ /* 0x000fe200078e0a00 */
[----:B------:R-:W-:-:S02]  /*0d30*/  LEA.HI R2, R2, R7, RZ, 0x3 ;  /* 0x0000000702027211 */ /* 0x000fc400078f18ff */
[----:B------:R-:W-:Y:S01]  /*0d40*/  SHF.R.S32.HI R242, RZ, 0x5, R9 ;  /* 0x00000005fff27819 */ /* 0x000fe20000011409 */
[----:B------:R-:W-:Y:S01]  /*0d50*/  IMAD.IADD R6, R17, 0x1, -R3 ;  /* 0x0000000111067824 */ /* 0x000fe200078e0a03 */
[----:B------:R-:W-:Y:S02]  /*0d60*/  SHF.R.S32.HI R5, RZ, 0x1f, R0 ;  /* 0x0000001fff057819 */ /* 0x000fe40000011400 */
[----:B------:R-:W-:Y:S01]  /*0d70*/  LOP3.LUT R3, R2, 0xfffffff8, RZ, 0xc0, !PT ;  /* 0xfffffff802037812 */ /* 0x000fe200078ec0ff */
[----:B------:R-:W-:Y:S01]  /*0d80*/  IMAD.SHL.U32 R20, R6, 0x8, RZ ;  /* 0x0000000806147824 */ /* 0x000fe200078e00ff */
[----:B------:R-:W-:Y:S01]  /*0d90*/  LOP3.LUT R2, R4, 0x1c0, RZ, 0xc0, !PT ;  /* 0x000001c004027812 */ /* 0x000fe200078ec0ff */
[----:B------:R-:W-:Y:S01]  /*0da0*/  IMAD.SHL.U32 R6, R6, 0x40, RZ ;  /* 0x0000004006067824 */ /* 0x000fe200078e00ff */
[----:B------:R-:W-:Y:S01]  /*0db0*/  LEA.HI R11, R5, R0, RZ, 0x3 ;  /* 0x00000000050b7211 */ /* 0x000fe200078f18ff */
[----:B------:R-:W-:Y:S01]  /*0dc0*/  IMAD.IADD R7, R7, 0x1, -R3 ;  /* 0x0000000107077824 */ /* 0x000fe200078e0a03 */
[----:B------:R-:W-:-:S02]  /*0dd0*/  SHF.R.U32.HI R4, RZ, 0x3, R2 ;  /* 0x00000003ff047819 */ /* 0x000fc40000011602 */
[----:B------:R-:W-:Y:S02]  /*0de0*/  LOP3.LUT R3, R2, 0x38, R20, 0xf8, !PT ;  /* 0x0000003802037812 */ /* 0x000fe400078ef814 */
[----:B------:R-:W-:Y:S02]  /*0df0*/  LOP3.LUT R2, R11, 0xfffffff8, RZ, 0xc0, !PT ;  /* 0xfffffff80b027812 */ /* 0x000fe400078ec0ff */
[----:B------:R-:W-:Y:S02]  /*0e00*/  LOP3.LUT R8, R3, R4, RZ, 0x3c, !PT ;  /* 0x0000000403087212 */ /* 0x000fe400078e3cff */
[----:B------:R-:W-:Y:S01]  /*0e10*/  SHF.R.S32.HI R3, RZ, 0x1f, R9 ;  /* 0x0000001fff037819 */ /* 0x000fe20000011409 */
[----:B------:R-:W-:Y:S01]  /*0e20*/  IMAD.IADD R5, R0, 0x1, -R2 ;  /* 0x0000000100057824 */ /* 0x000fe200078e0a02 */
[----:B------:R-:W-:Y:S02]  /*0e30*/  LOP3.LUT R2, R9, 0xffffffe0, RZ, 0xc0, !PT ;  /* 0xffffffe009027812 */ /* 0x000fe400078ec0ff */
[----:B------:R-:W-:-:S02]  /*0e40*/  LOP3.LUT R0, R6, 0x1c0, RZ, 0xc0, !PT ;  /* 0x000001c006007812 */ /* 0x000fc400078ec0ff */
[----:B------:R-:W-:Y:S01]  /*0e50*/  LEA.HI R6, R10, R17, RZ, 0x6 ;  /* 0x000000110a067211 */ /* 0x000fe200078f30ff */
[----:B------:R-:W-:Y:S01]  /*0e60*/  IMAD.IADD R16, R17, 0x1, -R2 ;  /* 0x0000000111107824 */ /* 0x000fe200078e0a02 */
[----:B------:R-:W-:Y:S02]  /*0e70*/  LOP3.LUT R4, R0, 0x8, R12, 0xf8, !PT ;  /* 0x0000000800047812 */ /* 0x000fe400078ef80c */
[----:B------:R-:W-:Y:S02]  /*0e80*/  SHF.R.U32.HI R2, RZ, 0x3, R0 ;  /* 0x00000003ff027819 */ /* 0x000fe40000011600 */
[----:B------:R-:W-:Y:S02]  /*0e90*/  LEA.HI R0, R3, R242, RZ, 0x3 ;  /* 0x000000f203007211 */ /* 0x000fe400078f18ff */
[----:B------:R-:W-:Y:S02]  /*0ea0*/  SHF.R.S32.HI R9, RZ, 0x1f, R16 ;  /* 0x0000001fff097819 */ /* 0x000fe40000011410 */
[----:B------:R-:W-:Y:S01]  /*0eb0*/  LOP3.LUT R12, R4, R2, RZ, 0x3c, !PT ;  /* 0x00000002040c7212 */ /* 0x000fe200078e3cff */
[----:B------:R-:W-:Y:S01]  /*0ec0*/  IMAD.SHL.U32 R2, R6, 0x8, RZ ;  /* 0x0000000806027824 */ /* 0x000fe200078e00ff */
[----:B------:R-:W-:Y:S01]  /*0ed0*/  LOP3.LUT R0, R0, 0xffffff8, RZ, 0xc0, !PT ;  /* 0x0ffffff800007812 */ /* 0x000fe200078ec0ff */
[----:B------:R-:W-:Y:S01]  /*0ee0*/  IMAD.MOV.U32 R6, RZ, RZ, 0x10 ;  /* 0x00000010ff067424 */ /* 0x000fe200078e00ff */
[----:B------:R-:W-:-:S02]  /*0ef0*/  LEA.HI R9, R9, R16, RZ, 0x2 ;  /* 0x0000001009097211 */ /* 0x000fc400078f10ff */
[----:B------:R-:W-:Y:S02]  /*0f00*/  LOP3.LUT R3, R7, 0x1, RZ, 0xc0, !PT ;  /* 0x0000000107037812 */ /* 0x000fe400078ec0ff */
[----:B------:R-:W-:Y:S01]  /*0f10*/  LOP3.LUT R248, R8, 0x7ffffe00, R2, 0xf8, !PT ;  /* 0x7ffffe0008f87812 */ /* 0x000fe200078ef802 */
[----:B------:R-:W-:Y:S01]  /*0f20*/  IMAD.IADD R2, R242, 0x1, -R0 ;  /* 0x00000001f2027824 */ /* 0x000fe200078e0a00 */
[----:B------:R-:W-:Y:S02]  /*0f30*/  SHF.R.S32.HI R0, RZ, 0x2, R9 ;  /* 0x00000002ff007819 */ /* 0x000fe40000011409 */
[----:B------:R-:W-:Y:S01]  /*0f40*/  ISETP.NE.U32.AND P4, PT, R3, 0x1, PT ;  /* 0x000000010300780c */ /* 0x000fe20003f85070 */
[C---:B------:R-:W-:Y:S01]  /*0f50*/  IMAD.SHL.U32 R3, R5.reuse, 0x40, RZ ;  /* 0x0000004005037824 */ /* 0x040fe200078e00ff */
[----:B------:R-:W-:Y:S01]  /*0f60*/  LOP3.LUT R4, R14, 0xfffffffc, RZ, 0xc0, !PT ;  /* 0xfffffffc0e047812 */ /* 0x000fe200078ec0ff */
[----:B------:R-:W-:Y:S01]  /*0f70*/  IMAD R15, R2, 0x10, R0 ;  /* 0x00000010020f7824 */ /* 0x000fe200078e0200 */
[----:B------:R-:W-:Y:S01]  /*0f80*/  LOP3.LUT P3, RZ, R5, 0x2, RZ, 0xc0, !PT ;  /* 0x0000000205ff7812 */ /* 0x000fe2000786c0ff */
[----:B------:R-:W-:Y:S01]  /*0f90*/  IMAD.SHL.U32 R2, R13, 0x8, RZ ;  /* 0x000000080d027824 */ /* 0x000fe200078e00ff */
[----:B------:R-:W-:Y:S01]  /*0fa0*/  LOP3.LUT R0, R3, 0x1c0, RZ, 0xc0, !PT ;  /* 0x000001c003007812 */ /* 0x000fe200078ec0ff */
[----:B------:R-:W-:Y:S01]  /*0fb0*/  IMAD.IADD R3, R17, 0x1, -R4 ;  /* 0x0000000111037824 */ /* 0x000fe200078e0a04 */
[----:B------:R-:W-:Y:S01]  /*0fc0*/  LOP3.LUT P0, RZ, R5, 0x4, RZ, 0xc0, !PT ;  /* 0x0000000405ff7812 */ /* 0x000fe2000780c0ff */
[C---:B------:R-:W-:Y:S01]  /*0fd0*/  IMAD.SHL.U32 R4, R7.reuse, 0x40, RZ ;  /* 0x0000004007047824 */ /* 0x040fe200078e00ff */
[----:B------:R-:W-:Y:S01]  /*0fe0*/  LOP3.LUT R5, R0, 0x8, R2, 0xf8, !PT ;  /* 0x0000000800057812 */ /* 0x000fe200078ef802 */
[----:B------:R-:W-:Y:S01]  /*0ff0*/  IMAD.MOV.U32 R14, RZ, RZ, 0x20 ;  /* 0x00000020ff0e7424 */ /* 0x000fe200078e00ff */
[----:B------:R-:W-:Y:S01]  /*1000*/  SHF.R.U32.HI R2, RZ, 0x3, R0 ;  /* 0x00000003ff027819 */ /* 0x000fe20000011600 */
[----:B------:R-:W-:Y:S01]  /*1010*/  STL [R1+0x98], R15 ;  /* 0x0000980f01007387 */ /* 0x000fe20000100800 */
[----:B------:R-:W-:Y:S01]  /*1020*/  R2P PR, R7, 0x6 ;  /* 0x0000000607007804 */ /* 0x000fe20000000000 */
[----:B------:R-:W-:Y:S01]  /*1030*/  IMAD.SHL.U32 R248, R248, 0x2, RZ ;  /* 0x00000002f8f87824 */ /* 0x000fe200078e00ff */
[----:B------:R-:W-:Y:S01]  /*1040*/  LOP3.LUT R7, R5, R2, RZ, 0x3c, !PT ;  /* 0x0000000205077212 */ /* 0x000fe200078e3cff */
[----:B------:R-:W-:Y:S01]  /*1050*/  IMAD R5, R242, 0x200, R3 ;  /* 0x00000200f2057824 */ /* 0x000fe200078e0203 */
[----:B------:R-:W-:-:S02]  /*1060*/  LEA.HI R0, R3, R3, RZ, 0x1 ;  /* 0x0000000303007211 */ /* 0x000fc400078f08ff */
[----:B------:R-:W-:Y:S02]  /*1070*/  LOP3.LUT R2, R4, 0x1c0, RZ, 0xc0, !PT ;  /* 0x000001c004027812 */ /* 0x000fe400078ec0ff */
[----:B------:R-:W-:Y:S02]  /*1080*/  LOP3.LUT R0, R0, 0x1ffffffe, RZ, 0xc0, !PT ;  /* 0x1ffffffe00007812 */ /* 0x000fe400078ec0ff */
[----:B------:R-:W-:Y:S02]  /*1090*/  LEA.HI R2, R2, R2, RZ, 0x1d ;  /* 0x0000000202027211 */ /* 0x000fe400078fe8ff */
[----:B------:R-:W-:Y:S01]  /*10a0*/  IADD3 R18, R20, 0x40, RZ ;  /* 0x0000004014127810 */ /* 0x000fe20007ffe0ff */
[----:B------:R-:W-:Y:S01]  /*10b0*/  IMAD.IADD R10, R3, 0x1, -R0 ;  /* 0x00000001030a7824 */ /* 0x000fe200078e0a00 */
[----:B------:R-:W-:Y:S01]  /*10c0*/  SHF.R.S32.HI R21, RZ, 0x1f, R20 ;  /* 0x0000001fff157819 */ /* 0x000fe20000011414 */
[----:B------:R-:W-:Y:S01]  /*10d0*/  IMAD.U32 R8, R5, 0x2, R2 ;  /* 0x0000000205087824 */ /* 0x000fe200078e0002 */
[----:B------:R-:W-:Y:S01]  /*10e0*/  SEL R4, R6, 0xfffffff0, !P3 ;  /* 0xfffffff006047807 */ /* 0x000fe20005800000 */
[----:B------:R-:W-:Y:S01]  /*10f0*/  IMAD.SHL.U32 R6, R11, 0x40, RZ ;  /* 0x000000400b067824 */ /* 0x000fe200078e00ff */
[----:B------:R-:W-:Y:S01]  /*1100*/  SEL R3, R14, 0xffffffe0, !P0 ;  /* 0xffffffe00e037807 */ /* 0x000fe20004000000 */
[----:B------:R-:W-:Y:S01]  /*1110*/  STL.64 [R1+0x28], R20 ;  /* 0x0000281401007387 */ /* 0x000fe20000100a00 */
[----:B------:R-:W-:Y:S01]  /*1120*/  IADD3 R17, R20, 0x80, RZ ;  /* 0x0000008014117810 */ /* 0x000fe20007ffe0ff */
[----:B------:R-:W-:Y:S01]  /*1130*/  IMAD R0, R13, 0x200, R12 ;  /* 0x000002000d007824 */ /* 0x000fe200078e020c */
[----:B------:R-:W-:Y:S01]  /*1140*/  LOP3.LUT R2, R9, 0x7ffffffc, RZ, 0xc0, !PT ;  /* 0x7ffffffc09027812 */ /* 0x000fe200078ec0ff */
[----:B------:R-:W-:Y:S01]  /*1150*/  STL [R1+0x30], R18 ;  /* 0x0000301201007387 */ /* 0x000fe20000100800 */
[----:B------:R-:W-:Y:S01]  /*1160*/  SHF.R.S32.HI R9, RZ, 0x1f, R18 ;  /* 0x0000001fff097819 */ /* 0x000fe20000011412 */
[----:B------:R-:W-:Y:S01]  /*1170*/  IMAD.IADD R4, R4, 0x1, R3 ;  /* 0x0000000104047824 */ /* 0x000fe200078e0203 */
[----:B------:R-:W-:Y:S01]  /*1180*/  IADD3 R5, R20, 0xc0, RZ ;  /* 0x000000c014057810 */ /* 0x000fe20007ffe0ff */
[----:B------:R-:W-:Y:S01]  /*1190*/  STL [R1+0x34], R17 ;  /* 0x0000341101007387 */ /* 0x000fe20000100800 */
[----:B------:R-:W-:Y:S01]  /*11a0*/  LOP3.LUT R3, R7, 0x7ffffe00, R6, 0xf8, !PT ;  /* 0x7ffffe0007037812 */ /* 0x000fe200078ef806 */
[----:B------:R-:W-:Y:S01]  /*11b0*/  IMAD.IADD R2, R16, 0x1, -R2 ;  /* 0x0000000110027824 */ /* 0x000fe200078e0a02 */
[----:B------:R-:W-:Y:S01]  /*11c0*/  SHF.R.S32.HI R6, RZ, 0x1f, R17 ;  /* 0x0000001fff067819 */ /* 0x000fe20000011411 */
[----:B------:R-:W-:Y:S01]  /*11d0*/  STL [R1+0x68], R9 ;  /* 0x0000680901007387 */ /* 0x000fe20000100800 */
[----:B------:R-:W-:Y:S01]  /*11e0*/  IMAD.MOV.U32 R7, RZ, RZ, 0x40 ;  /* 0x00000040ff077424 */ /* 0x000fe200078e00ff */
[----:B------:R-:W-:Y:S01]  /*11f0*/  LEA R11, R8, 0x80, 0x1 ;  /* 0x00000080080b7811 */ /* 0x000fe200078e08ff */
[----:B------:R-:W-:Y:S01]  /*1200*/  IMAD.SHL.U32 R8, R2, 0x2, RZ ;  /* 0x0000000202087824 */ /* 0x000fe200078e00ff */
[----:B------:R1:W-:Y:S01]  /*1210*/  STL [R1+0x38], R5 ;  /* 0x0000380501007387 */ /* 0x0003e20000100800 */
[----:B------:R-:W-:Y:S01]  /*1220*/  IMAD R2, R10, 0x8, R15 ;  /* 0x000000080a027824 */ /* 0x000fe200078e020f */
[----:B------:R-:W-:-:S02]  /*1230*/  LEA R134, R0, 0x14080, 0x1 ;  /* 0x0001408000867811 */ /* 0x000fc400078e08ff */
[----:B------:R2:W-:Y:S01]  /*1240*/  STL [R1+0x64], R6 ;  /* 0x0000640601007387 */ /* 0x0005e20000100800 */
[----:B------:R-:W-:Y:S02]  /*1250*/  SEL R0, R7, 0xffffffc0, !P0 ;  /* 0xffffffc007007807 */ /* 0x000fe40004000000 */
[----:B------:R-:W-:-:S05]  /*1260*/  LEA R236, R3, 0x4080, 0x1 ;  /* 0x0000408003ec7811 */ /* 0x000fca00078e08ff */
[--C-:B------:R-:W-:Y:S02]  /*1270*/  IMAD R242, R242, 0x800, R236.reuse ;  /* 0x00000800f2f27824 */ /* 0x100fe400078e02ec */
[----:B------:R-:W-:Y:S02]  /*1280*/  IMAD R241, R4, 0x2, R236 ;  /* 0x0000000204f17824 */ /* 0x000fe400078e02ec */
[----:B------:R-:W-:Y:S02]  /*1290*/  IMAD.IADD R237, R236, 0x1, R0 ;  /* 0x00000001eced7824 */ /* 0x000fe400078e0200 */
[----:B------:R-:W-:Y:S01]  /*12a0*/  IMAD.IADD R245, R0, 0x1, R242 ;  /* 0x0000000100f57824 */ /* 0x000fe200078e02f2 */
[----:B-1----:R-:W-:Y:S02]  /*12b0*/  SHF.R.S32.HI R5, RZ, 0x1f, R5 ;  /* 0x0000001fff057819 */ /* 0x002fe40000011405 */
[----:B--2---:R-:W-:-:S03]  /*12c0*/  SEL R6, R14, 0xffffffe0, !P1 ;  /* 0xffffffe00e067807 */ /* 0x004fc60004800000 */
[----:B------:R1:W-:Y:S04]  /*12d0*/  STL [R1+0x60], R5 ;  /* 0x0000600501007387 */ /* 0x0003e80000100800 */
[----:B------:R2:W-:Y:S01]  /*12e0*/  STL [R1+0x3c], R8 ;  /* 0x00003c0801007387 */ /* 0x0005e20000100800 */
[----:B------:R-:W-:-:S03]  /*12f0*/  IMAD.IADD R9, R11, 0x1, R6 ;  /* 0x000000010b097824 */ /* 0x000fc600078e0206 */
[----:B------:R-:W-:Y:S04]  /*1300*/  STL [R1+0x70], R11 ;  /* 0x0000700b01007387 */ /* 0x000fe80000100800 */
[----:B------:R3:W-:Y:S04]  /*1310*/  STL [R1+0x9c], R2 ;  /* 0x00009c0201007387 */ /* 0x0007e80000100800 */
[----:B------:R-:W-:Y:S01]  /*1320*/  STL [R1+0x7c], R9 ;  /* 0x00007c0901007387 */ /* 0x000fe20000100800 */
[----:B-1----:R-:W-:Y:S02]  /*1330*/  SEL R5, R7, 0xffffffc0, !P2 ;  /* 0xffffffc007057807 */ /* 0x002fe40005000000 */
[----:B--2---:R-:W-:-:S03]  /*1340*/  IADD3 R8, R11, -0x10, RZ ;  /* 0xfffffff00b087810 */ /* 0x004fc60007ffe0ff */
[C---:B------:R-:W-:Y:S01]  /*1350*/  IMAD.IADD R7, R11.reuse, 0x1, R5 ;  /* 0x000000010b077824 */ /* 0x040fe200078e0205 */
[----:B------:R-:W-:-:S04]  /*1360*/  @P4 IADD3 R8, R11, 0x10, RZ ;  /* 0x000000100b084810 */ /* 0x000fc80007ffe0ff */
[----:B------:R1:W-:Y:S01]  /*1370*/  STL [R1+0x8c], R7 ;  /* 0x00008c0701007387 */ /* 0x0003e20000100800 */
[--C-:B------:R-:W-:Y:S01]  /*1380*/  IMAD.IADD R3, R6, 0x1, R8.reuse ;  /* 0x0000000106037824 */ /* 0x100fe200078e0208 */
[----:B---3--:R-:W-:Y:S01]  /*1390*/  SEL R2, R14, 0xffffffe0, !P3 ;  /* 0xffffffe00e027807 */ /* 0x008fe20005800000 */
[----:B------:R-:W-:Y:S01]  /*13a0*/  IMAD.IADD R6, R5, 0x1, R8 ;  /* 0x0000000105067824 */ /* 0x000fe200078e0208 */
[----:B------:R2:W-:Y:S02]  /*13b0*/  STL [R1+0x74], R8 ;  /* 0x0000740801007387 */ /* 0x0005e40000100800 */
[--C-:B------:R-:W-:Y:S01]  /*13c0*/  IADD3 R239, R0, R236, R2.reuse ;  /* 0x000000ec00ef7210 */ /* 0x100fe20007ffe002 */
[----:B------:R-:W-:Y:S02]  /*13d0*/  IMAD.IADD R238, R236, 0x1, R2 ;  /* 0x00000001ecee7824 */ /* 0x000fe400078e0202 */
[----:B------:R-:W-:Y:S02]  /*13e0*/  IMAD.IADD R243, R2, 0x1, R242 ;  /* 0x0000000102f37824 */ /* 0x000fe400078e02f2 */
[----:B------:R-:W-:-:S02]  /*13f0*/  IMAD.IADD R2, R3, 0x1, R5 ;  /* 0x0000000103027824 */ /* 0x000fc400078e0205 */
[----:B------:R-:W-:Y:S02]  /*1400*/  IMAD.IADD R244, R0, 0x1, R243 ;  /* 0x0000000100f47824 */ /* 0x000fe400078e02f3 */
[----:B-1----:R-:W-:-:S05]  /*1410*/  IMAD.IADD R7, R9, 0x1, R5 ;  /* 0x0000000109077824 */ /* 0x002fca00078e0205 */
[----:B------:R2:W-:Y:S04]  /*1420*/  STL [R1+0x88], R7 ;  /* 0x0000880701007387 */ /* 0x0005e80000100800 */
[----:B------:R2:W-:Y:S04]  /*1430*/  STL [R1+0x84], R6 ;  /* 0x0000840601007387 */ /* 0x0005e80000100800 */
[----:B------:R2:W-:Y:S04]  /*1440*/  STL [R1+0x78], R3 ;  /* 0x0000780301007387 */ /* 0x0005e80000100800 */
[----:B------:R2:W-:Y:S02]  /*1450*/  STL [R1+0x80], R2 ;  /* 0x0000800201007387 */ /* 0x0005e40000100800 */
.L_x_92:
[----:B------:R-:W3:Y:S01]  /*1460*/  LDL R0, [R1+0x54] ;  /* 0x0000540001007983 */ /* 0x000ee20000100800 */
[----:B------:R-:W-:Y:S01]  /*1470*/  IMAD.MOV.U32 R12, RZ, RZ, 0x4 ;  /* 0x00000004ff0c7424 */ /* 0x000fe200078e00ff */
[----:B------:R-:W-:-:S02]  /*1480*/  ISETP.NE.U32.AND P0, PT, RZ, c[0x0][0x370], PT ;  /* 0x0000dc00ff007a0c */ /* 0x000fc40003f05070 */
[----:B------:R-:W4:Y:S02]  /*1490*/  LDL R10, [R1+0x50] ;  /* 0x00005000010a7983 */ /* 0x000f240000100800 */
[----:B------:R-:W-:Y:S01]  /*14a0*/  ISETP.NE.AND.EX P1, PT, RZ, c[0x0][0x374], PT, P0 ;  /* 0x0000dd00ff007a0c */ /* 0x000fe20003f25300 */
[----:B--23--:R-:W-:-:S05]  /*14b0*/  IMAD.WIDE R2, R0, R12, c[0x0][0x588] ;  /* 0x0001620000027625 */ /* 0x00cfca00078e020c */
[----:B------:R-:W2:Y:S01]  /*14c0*/  LDG.E R32, [R2.64] ;  /* 0x0000000602207981 */ /* 0x000ea2000c1e1900 */
[----:B------:R-:W-:Y:S01]  /*14d0*/  ISETP.NE.U32.AND P3, PT, RZ, c[0x0][0x360], PT ;  /* 0x0000d800ff007a0c */ /* 0x000fe20003f65070 */
[----:B------:R-:W-:Y:S01]  /*14e0*/  CS2R R8, SRZ ;  /* 0x0000000000087805 */ /* 0x000fe2000001ff00 */
[----:B------:R-:W-:Y:S02]  /*14f0*/  ISETP.NE.U32.AND P4, PT, RZ, c[0x0][0x348], PT ;  /* 0x0000d200ff007a0c */ /* 0x000fe40003f85070 */
[----:B------:R-:W-:Y:S02]  /*1500*/  ISETP.NE.AND.EX P3, PT, RZ, c[0x0][0x364], PT, P3 ;  /* 0x0000d900ff007a0c */ /* 0x000fe40003f65330 */
[----:B------:R-:W-:Y:S02]  /*1510*/  ISETP.NE.U32.AND P2, PT, RZ, c[0x0][0x350], PT ;  /* 0x0000d400ff007a0c */ /* 0x000fe40003f45070 */
[----:B------:R-:W-:Y:S02]  /*1520*/  ISETP.NE.AND.EX P4, PT, RZ, c[0x0][0x34c], PT, P4 ;  /* 0x0000d300ff007a0c */ /* 0x000fe40003f85340 */
[----:B------:R-:W-:Y:S01]  /*1530*/  ISETP.NE.AND.EX P5, PT, RZ, c[0x0][0x354], PT, P2 ;  /* 0x0000d500ff007a0c */ /* 0x000fe20003fa5320 */
[----:B------:R-:W-:Y:S01]  /*1540*/  IMAD.MOV.U32 R11, RZ, RZ, RZ ;  /* 0x000000ffff0b7224 */ /* 0x000fe200078e00ff */
[----:B--2---:R-:W-:Y:S01]  /*1550*/  SHF.R.S32.HI R31, RZ, 0x1f, R32 ;  /* 0x0000001fff1f7819 */ /* 0x004fe20000011420 */
[----:B------:R1:W-:Y:S01]  /*1560*/  STL [R1+0x40], R32 ;  /* 0x0000402001007387 */ /* 0x0003e20000100800 */
[----:B------:R-:W-:-:S02]  /*1570*/  @P1 LEA R2, P0, R32, c[0x0][0x370], 0x2 ;  /* 0x0000dc0020021a11 */ /* 0x000fc400078010ff */
[C---:B------:R-:W-:Y:S01]  /*1580*/  LEA R4, P2, R32.reuse, c[0x0][0x348], 0x2 ;  /* 0x0000d20020047a11 */ /* 0x040fe200078410ff */
[----:B------:R1:W-:Y:S01]  /*1590*/  STL [R1+0x5c], R31 ;  /* 0x00005c1f01007387 */ /* 0x0003e20000100800 */
[C---:B------:R-:W-:Y:S02]  /*15a0*/  @P1 LEA.HI.X R3, R32.reuse, c[0x0][0x374], R31, 0x2, P0 ;  /* 0x0000dd0020031a11 */ /* 0x040fe400000f141f */
[----:B------:R-:W-:-:S03]  /*15b0*/  @P3 LEA R6, P0, R32, c[0x0][0x360], 0x2 ;  /* 0x0000d80020063a11 */ /* 0x000fc600078010ff */
[----:B------:R2:W5:Y:S01]  /*15c0*/  @P1 LDG.E R8, [R2.64] ;  /* 0x0000000602081981 */ /* 0x000562000c1e1900 */
[C-C-:B------:R-:W-:Y:S02]  /*15d0*/  @P3 LEA.HI.X R7, R32.reuse, c[0x0][0x364], R31.reuse, 0x2, P0 ;  /* 0x0000d90020073a11 */ /* 0x140fe400000f141f */
[----:B------:R-:W-:Y:S02]  /*15e0*/  LEA.HI.X R5, R32, c[0x0][0x34c], R31, 0x2, P2 ;  /* 0x0000d30020057a11 */ /* 0x000fe400010f141f */
[----:B----4-:R-:W-:Y:S01]  /*15f0*/  LOP3.LUT R30, R10, 0xffff, RZ, 0xc0, !PT ;  /* 0x0000ffff0a1e7812 */ /* 0x010fe200078ec0ff */
[----:B------:R1:W5:Y:S01]  /*1600*/  @P3 LDG.E R14, [R6.64] ;  /* 0x00000006060e3981 */ /* 0x000362000c1e1900 */
[----:B------:R-:W-:Y:S01]  /*1610*/  YIELD ;  /* 0x0000000000007946 */ /* 0x000fe20003800000 */
[----:B------:R-:W-:Y:S02]  /*1620*/  P2R R21, PR, RZ, 0x20 ;  /* 0x00000020ff157803 */ /* 0x000fe40000000000 */
[----:B------:R1:W5:Y:S01]  /*1630*/  @P4 LDG.E R11, [R4.64] ;  /* 0x00000006040b4981 */ /* 0x000362000c1e1900 */
[----:B--2---:R-:W-:-:S04]  /*1640*/  LEA R2, P1, R32, c[0x0][0x350], 0x2 ;  /* 0x0000d40020027a11 */ /* 0x004fc800078210ff */
[----:B------:R-:W-:-:S05]  /*1650*/  LEA.HI.X R3, R32, c[0x0][0x354], R31, 0x2, P1 ;  /* 0x0000d50020037a11 */ /* 0x000fca00008f141f */
[----:B------:R1:W5:Y:S04]  /*1660*/  @P5 LDG.E R9, [R2.64] ;  /* 0x0000000602095981 */ /* 0x000368000c1e1900 */
[----:B------:R1:W-:Y:S01]  /*1670*/  STL [R1+0x58], R30 ;  /* 0x0000581e01007387 */ /* 0x0003e20000100800 */
[----:B------:R-:W-:Y:S05]  /*1680*/  @P3 BRA `(.L_x_22) ;  /* 0x0000005000003947 */ /* 0x000fea0003800000 */
[----:B-----5:R-:W-:Y:S01]  /*1690*/  MOV R14, c[0x0][0x168] ;  /* 0x00005a00000e7a02 */ /* 0x020fe20000000f00 */
[----:B------:R-:W-:Y:S05]  /*16a0*/  @!P4 BRA `(.L_x_22) ;  /* 0x000000300000c947 */ /* 0x000fea0003800000 */
[----:B-1----:R-:W2:Y:S04]  /*16b0*/  LDG.E R6, [R4.64] ;  /* 0x0000000604067981 */ /* 0x002ea8000c1e1900 */
[----:B------:R-:W2:Y:S02]  /*16c0*/  LDG.E R0, [R4.64+0x4] ;  /* 0x0000040604007981 */ /* 0x000ea4000c1e1900 */
[----:B--2---:R-:W-:-:S02]  /*16d0*/  IADD3 R14, -R6, R0, RZ ;  /* 0x00000000060e7210 */ /* 0x004fc40007ffe1ff */
.L_x_22:
[----:B------:R-:W-:-:S04]  /*16e0*/  ISETP.NE.U32.AND P0, PT, RZ, c[0x0][0x368], PT ;  /* 0x0000da00ff007a0c */ /* 0x000fc80003f05070 */
[----:B------:R-:W-:-:S13]  /*16f0*/  ISETP.NE.AND.EX P0, PT, RZ, c[0x0][0x36c], PT, P0 ;  /* 0x0000db00ff007a0c */ /* 0x000fda0003f05300 */
[----:B------:R-:W-:Y:S05]  /*1700*/  @!P0 BRA `(.L_x_23) ;  /* 0x0000004000008947 */ /* 0x000fea0003800000 */
[----:B-1----:R-:W-:-:S04]  /*1710*/  LEA R2, P0, R32, c[0x0][0x368], 0x2 ;  /* 0x0000da0020027a11 */ /* 0x002fc800078010ff */
[----:B------:R-:W-:-:S05]  /*1720*/  LEA.HI.X R3, R32, c[0x0][0x36c], R31, 0x2, P0 ;  /* 0x0000db0020037a11 */ /* 0x000fca00000f141f */
[----:B------:R1:W5:Y:S01]  /*1730*/  LDG.E R0, [R2.64] ;  /* 0x0000000602007981 */ /* 0x000362000c1e1900 */
[----:B------:R-:W-:Y:S05]  /*1740*/  BRA `(.L_x_24) ;  /* 0x0000005000007947 */ /* 0x000fea0003800000 */
.L_x_23:
[----:B------:R-:W-:Y:S01]  /*1750*/  MOV R0, c[0x0][0x1d0] ;  /* 0x0000740000007a02 */ /* 0x000fe20000000f00 */
[----:B------:R-:W-:Y:S05]  /*1760*/  @!P5 BRA `(.L_x_24) ;  /* 0x000000300000d947 */ /* 0x000fea0003800000 */
[----:B-1----:R-:W2:Y:S04]  /*1770*/  LDG.E R4, [R2.64] ;  /* 0x0000000602047981 */ /* 0x002ea8000c1e1900 */
[----:B------:R-:W2:Y:S02]  /*1780*/  LDG.E R0, [R2.64+0x4] ;  /* 0x0000040602007981 */ /* 0x000ea4000c1e1900 */
[----:B--2---:R-:W-:-:S04]  /*1790*/  IADD3 R0, -R4, R0, RZ ;  /* 0x0000000004007210 */ /* 0x004fc80007ffe1ff */
.L_x_24:
[----:B-1----:R-:W-:Y:S01]  /*17a0*/  LOP3.LUT R2, R10, 0xff000000, RZ, 0xc0, !PT ;  /* 0xff0000000a027812 */ /* 0x002fe200078ec0ff */
[----:B-----5:R-:W-:Y:S01]  /*17b0*/  IMAD.IADD R24, R0, 0x1, -R8 ;  /* 0x0000000100187824 */ /* 0x020fe200078e0a08 */
[----:B------:R-:W-:Y:S01]  /*17c0*/  LOP3.LUT R3, R10, 0xff0000, RZ, 0xc0, !PT ;  /* 0x00ff00000a037812 */ /* 0x000fe200078ec0ff */
[----:B------:R-:W-:Y:S01]  /*17d0*/  BSSY B0, `(.L_x_25) ;  /* 0x000002d000007945 */ /* 0x000fe20003800000 */
[----:B------:R-:W-:Y:S01]  /*17e0*/  SHF.R.U32.HI R4, RZ, 0x8, R2 ;  /* 0x00000008ff047819 */ /* 0x000fe20000011602 */
[----:B------:R-:W-:Y:S01]  /*17f0*/  IMAD.IADD R19, R9, 0x1, R8 ;  /* 0x0000000109137824 */ /* 0x000fe200078e0208 */
[----:B------:R-:W-:-:S02]  /*1800*/  IADD3 R0, R24, 0x2f, RZ ;  /* 0x0000002f18007810 */ /* 0x000fc40007ffe0ff */
[----:B------:R-:W-:Y:S02]  /*1810*/  LEA.HI R3, R3, R4, RZ, 0x10 ;  /* 0x0000000403037211 */ /* 0x000fe400078f80ff */
[----:B------:R-:W-:Y:S01]  /*1820*/  ISETP.GE.AND P0, PT, R24, 0x1, PT ;  /* 0x000000011800780c */ /* 0x000fe20003f06270 */
[----:B------:R-:W-:Y:S01]  /*1830*/  IMAD.HI R0, R0, 0x2aaaaaab, RZ ;  /* 0x2aaaaaab00007827 */ /* 0x000fe200078e02ff */
[----:B------:R-:W-:Y:S02]  /*1840*/  LOP3.LUT R13, R3, 0xff, RZ, 0xc0, !PT ;  /* 0x000000ff030d7812 */ /* 0x000fe400078ec0ff */
[----:B------:R-:W-:Y:S02]  /*1850*/  SHF.R.U32.HI R5, RZ, 0x10, R3 ;  /* 0x00000010ff057819 */ /* 0x000fe40000011603 */
[----:B------:R-:W-:Y:S01]  /*1860*/  SHF.R.U32.HI R2, RZ, 0x1f, R0 ;  /* 0x0000001fff027819 */ /* 0x000fe20000011600 */
[----:B------:R1:W-:Y:S03]  /*1870*/  STL [R1+0x90], R13 ;  /* 0x0000900d01007387 */ /* 0x0003e60000100800 */
[----:B------:R-:W-:Y:S01]  /*1880*/  LEA.HI.SX32 R10, R0, R2, 0x1d ;  /* 0x00000002000a7211 */ /* 0x000fe200078feaff */
[----:B------:R1:W-:Y:S01]  /*1890*/  STL [R1+0x6c], R5 ;  /* 0x00006c0501007387 */ /* 0x0003e20000100800 */
[----:B------:R-:W-:Y:S01]  /*18a0*/  IMAD.MOV.U32 R2, RZ, RZ, RZ ;  /* 0x000000ffff027224 */ /* 0x000fe200078e00ff */
[----:B------:R-:W-:Y:S05]  /*18b0*/  @!P0 BRA `(.L_x_26) ;  /* 0x000001e000008947 */ /* 0x000fea0003800000 */
[----:B------:R-:W-:Y:S01]  /*18c0*/  ISETP.NE.AND P0, PT, R5, RZ, PT ;  /* 0x000000ff0500720c */ /* 0x000fe20003f05270 */
[----:B------:R-:W-:-:S03]  /*18d0*/  IMAD.MOV.U32 R4, RZ, RZ, RZ ;  /* 0x000000ffff047224 */ /* 0x000fc600078e00ff */
[----:B------:R-:W-:-:S04]  /*18e0*/  SEL R0, R5, c[0x0][0x338], P0 ;  /* 0x0000ce0005007a07 */ /* 0x000fc80000000000 */
[----:B------:R-:W-:Y:S02]  /*18f0*/  IABS R3, R0 ;  /* 0x0000000000037213 */ /* 0x000fe40000000000 */
[----:B------:R-:W-:Y:S02]  /*1900*/  IADD3 R6, R10, -0x1, R0 ;  /* 0xffffffff0a067810 */ /* 0x000fe40007ffe000 */
[----:B------:R-:W2:Y:S02]  /*1910*/  I2F.RP R2, R3 ;  /* 0x0000000300027306 */ /* 0x000ea40000209400 */
[----:B------:R-:W-:-:S06]  /*1920*/  IABS R9, R6 ;  /* 0x0000000600097213 */ /* 0x000fcc0000000000 */
[----:B--2---:R-:W2:Y:S02]  /*1930*/  MUFU.RCP R2, R2 ;  /* 0x0000000200027308 */ /* 0x004ea40000001000 */
[----:B--2---:R-:W-:-:S06]  /*1940*/  IADD3 R2, R2, 0xffffffe, RZ ;  /* 0x0ffffffe02027810 */ /* 0x004fcc0007ffe0ff */
[----:B-1----:R-:W1:Y:S02]  /*1950*/  F2I.FTZ.U32.TRUNC.NTZ R5, R2 ;  /* 0x0000000200057305 */ /* 0x002e64000021f000 */
[----:B-1----:R-:W-:-:S04]  /*1960*/  IMAD.MOV R2, RZ, RZ, -R5 ;  /* 0x000000ffff027224 */ /* 0x002fc800078e0a05 */
[----:B------:R-:W-:Y:S01]  /*1970*/  IMAD.MOV.U32 R7, RZ, RZ, R2 ;  /* 0x000000ffff077224 */ /* 0x000fe200078e0002 */
[----:B------:R-:W-:-:S03]  /*1980*/  IABS R2, R0 ;  /* 0x0000000000027213 */ /* 0x000fc60000000000 */
[----:B------:R-:W-:Y:S02]  /*1990*/  IMAD R7, R7, R3, RZ ;  /* 0x0000000307077224 */ /* 0x000fe400078e02ff */
[----:B------:R-:W-:Y:S02]  /*19a0*/  IMAD.MOV R8, RZ, RZ, -R2 ;  /* 0x000000ffff087224 */ /* 0x000fe400078e0a02 */
[----:B------:R-:W-:-:S04]  /*19b0*/  IMAD.HI.U32 R2, R5, R7, R4 ;  /* 0x0000000705027227 */ /* 0x000fc800078e0004 */
[----:B------:R-:W-:Y:S02]  /*19c0*/  IMAD.MOV.U32 R4, RZ, RZ, R9 ;  /* 0x000000ffff047224 */ /* 0x000fe400078e0009 */
[----:B------:R-:W-:Y:S02]  /*19d0*/  IMAD.MOV.U32 R5, RZ, RZ, R8 ;  /* 0x000000ffff057224 */ /* 0x000fe400078e0008 */
[----:B------:R-:W-:-:S04]  /*19e0*/  IMAD.HI.U32 R2, R2, R4, RZ ;  /* 0x0000000402027227 */ /* 0x000fc800078e00ff */
[----:B------:R-:W-:-:S05]  /*19f0*/  IMAD R4, R2, R5, R4 ;  /* 0x0000000502047224 */ /* 0x000fca00078e0204 */
[----:B------:R-:W-:-:S13]  /*1a00*/  ISETP.GT.U32.AND P0, PT, R3, R4, PT ;  /* 0x000000040300720c */ /* 0x000fda0003f04070 */
[----:B------:R-:W-:Y:S01]  /*1a10*/  @!P0 IMAD.IADD R4, R4, 0x1, -R3 ;  /* 0x0000000104048824 */ /* 0x000fe200078e0a03 */
[----:B------:R-:W-:Y:S02]  /*1a20*/  @!P0 IADD3 R2, R2, 0x1, RZ ;  /* 0x0000000102028810 */ /* 0x000fe40007ffe0ff */
[----:B------:R-:W-:Y:S02]  /*1a30*/  ISETP.NE.AND P0, PT, R0, RZ, PT ;  /* 0x000000ff0000720c */ /* 0x000fe40003f05270 */
[----:B------:R-:W-:Y:S02]  /*1a40*/  ISETP.GE.U32.AND P2, PT, R4, R3, PT ;  /* 0x000000030400720c */ /* 0x000fe40003f46070 */
[----:B------:R-:W-:-:S04]  /*1a50*/  LOP3.LUT R3, R6, R0, RZ, 0x3c, !PT ;  /* 0x0000000006037212 */ /* 0x000fc800078e3cff */
[----:B------:R-:W-:-:S07]  /*1a60*/  ISETP.GE.AND P1, PT, R3, RZ, PT ;  /* 0x000000ff0300720c */ /* 0x000fce0003f26270 */
[----:B------:R-:W-:-:S06]  /*1a70*/  @P2 IADD3 R2, R2, 0x1, RZ ;  /* 0x0000000102022810 */ /* 0x000fcc0007ffe0ff */
[----:B------:R-:W-:Y:S01]  /*1a80*/  @!P1 IMAD.MOV R2, RZ, RZ, -R2 ;  /* 0x000000ffff029224 */ /* 0x000fe200078e0a02 */
[----:B------:R-:W-:Y:S02]  /*1a90*/  @!P0 LOP3.LUT R2, RZ, R0, RZ, 0x33, !PT ;  /* 0x00000000ff028212 */ /* 0x000fe400078e33ff */
.L_x_26:
[----:B------:R-:W-:Y:S05]  /*1aa0*/  BSYNC B0 ;  /* 0x0000000000007941 */ /* 0x000fea0003800000 */
.L_x_25:
[----:B------:R-:W-:Y:S01]  /*1ab0*/  IMAD R249, R13, R2, RZ ;  /* 0x000000020df97224 */ /* 0x000fe200078e02ff */
[----:B------:R-:W-:Y:S01]  /*1ac0*/  PRMT R0, RZ, 0x7610, R0 ;  /* 0x00007610ff007816 */ /* 0x000fe20000000000 */
[----:B------:R-:W-:Y:S01]  /*1ad0*/  IMAD.MOV.U32 R20, RZ, RZ, RZ ;  /* 0x000000ffff147224 */ /* 0x000fe200078e00ff */
[----:B------:R-:W-:Y:S01]  /*1ae0*/  MOV R15, RZ ;  /* 0x000000ff000f7202 */ /* 0x000fe20000000f00 */
[----:B------:R-:W-:Y:S01]  /*1af0*/  IMAD.IADD R2, R249, 0x1, R2 ;  /* 0x00000001f9027824 */ /* 0x000fe200078e0202 */
[----:B------:R2:W-:Y:S01]  /*1b00*/  STL [R1+0x50], R249 ;  /* 0x000050f901007387 */ /* 0x0005e20000100800 */
[----:B------:R-:W-:Y:S01]  /*1b10*/  CS2R R78, SRZ ;  /* 0x00000000004e7805 */ /* 0x000fe2000001ff00 */
[----:B------:R-:W-:Y:S01]  /*1b20*/  CS2R R76, SRZ ;  /* 0x00000000004c7805 */ /* 0x000fe2000001ff00 */
[----:B------:R-:W-:Y:S01]  /*1b30*/  CS2R R126, SRZ ;  /* 0x00000000007e7805 */ /* 0x000fe2000001ff00 */
[----:B------:R-:W-:Y:S01]  /*1b40*/  IMNMX R246, R10, R2, PT ;  /* 0x000000020af67217 */ /* 0x000fe20003800200 */
[----:B------:R-:W-:Y:S01]  /*1b50*/  CS2R R124, SRZ ;  /* 0x00000000007c7805 */ /* 0x000fe2000001ff00 */
[----:B------:R-:W-:Y:S01]  /*1b60*/  CS2R R122, SRZ ;  /* 0x00000000007a7805 */ /* 0x000fe2000001ff00 */
[----:B------:R-:W-:Y:S01]  /*1b70*/  CS2R R188, SRZ ;  /* 0x0000000000bc7805 */ /* 0x000fe2000001ff00 */
[----:B------:R-:W-:Y:S01]  /*1b80*/  ISETP.GT.AND P0, PT, R246, R249, PT ;  /* 0x000000f9f600720c */ /* 0x000fe20003f04270 */
        /* <DEDUP_REMOVED lines=59> */
[----:B--2---:R-:W2:Y:S04]  /*1f40*/  LDL R8, [R1+0x4c] ;  /* 0x00004c0001087983 */ /* 0x004ea80000100800 */
[----:B------:R-:W3:Y:S04]  /*1f50*/  LDL.64 R62, [R1+0x28] ;  /* 0x00002800013e7983 */ /* 0x000ee80000100a00 */
[----:B------:R-:W4:Y:S04]  /*1f60*/  LDL R26, [R1+0x38] ;  /* 0x00003800011a7983 */ /* 0x000f280000100800 */
[----:B------:R-:W5:Y:S04]  /*1f70*/  LDL R252, [R1+0x34] ;  /* 0x0000340001fc7983 */ /* 0x000f680000100800 */
[----:B------:R-:W3:Y:S04]  /*1f80*/  LDL R27, [R1+0x60] ;  /* 0x00006000011b7983 */ /* 0x000ee80000100800 */
[----:B------:R-:W3:Y:S04]  /*1f90*/  LDL R28, [R1+0x64] ;  /* 0x00006400011c7983 */ /* 0x000ee80000100800 */
[----:B------:R-:W3:Y:S01]  /*1fa0*/  LDL R251, [R1+0x30] ;  /* 0x0000300001fb7983 */ /* 0x000ee20000100800 */
[----:B------:R-:W-:-:S03]  /*1fb0*/  ISETP.NE.U32.AND P0, PT, RZ, c[0x0][0x340], PT ;  /* 0x0000d000ff007a0c */ /* 0x000fc60003f05070 */
[----:B------:R-:W3:Y:S01]  /*1fc0*/  LDL R29, [R1+0x68] ;  /* 0x00006800011d7983 */ /* 0x000ee20000100800 */
[----:B------:R-:W-:-:S03]  /*1fd0*/  ISETP.NE.AND.EX P1, PT, RZ, c[0x0][0x344], PT, P0 ;  /* 0x0000d100ff007a0c */ /* 0x000fc60003f25300 */
[----:B-1----:R-:W1:Y:S01]  /*1fe0*/  S2R R5, SR_TID.X ;  /* 0x0000000000057919 */ /* 0x002e620000002100 */
[----:B------:R-:W-:Y:S01]  /*1ff0*/  IMAD.MOV.U32 R4, RZ, RZ, c[0x0][0x2c4] ;  /* 0x0000b100ff047624 */ /* 0x000fe200078e00ff */
[----:B------:R-:W-:Y:S02]  /*2000*/  SHF.R.S32.HI R0, RZ, 0x1f, R11 ;  /* 0x0000001fff007819 */ /* 0x000fe4000001140b */
[----:B------:R-:W-:-:S06]  /*2010*/  SEL R6, R31, RZ, !P4 ;  /* 0x000000ff1f067207 */ /* 0x000fcc0006000000 */
[----:B------:R-:W-:Y:S01]  /*2020*/  @P1 IMAD.WIDE R2, R32, R12, c[0x0][0x340] ;  /* 0x0000d00020021625 */ /* 0x000fe200078e020c */
[----:B------:R-:W-:Y:S01]  /*2030*/  WARPSYNC 0xffffffff ;  /* 0xffffffff00007948 */ /* 0x000fe20003800000 */
[----:B------:R-:W-:Y:S01]  /*2040*/  BSSY B0, `(.L_x_28) ;  /* 0x00001cd000007945 */ /* 0x000fe20003800000 */
[----:B------:R-:W-:Y:S02]  /*2050*/  P2R R25, PR, RZ, 0x2 ;  /* 0x00000002ff197803 */ /* 0x000fe40000000000 */
[----:B------:R1:W3:Y:S02]  /*2060*/  @P1 LDG.E R23, [R2.64] ;  /* 0x0000000602171981 */ /* 0x0002e4000c1e1900 */
[--C-:B-1----:R-:W-:Y:S01]  /*2070*/  SHF.R.S32.HI R247, RZ, 0x1f, R5.reuse ;  /* 0x0000001ffff77819 */ /* 0x102fe20000011405 */
[----:B------:R-:W-:Y:S01]  /*2080*/  IMAD R0, R0, c[0x0][0x178], RZ ;  /* 0x00005e0000007a24 */ /* 0x000fe200078e02ff */
[----:B------:R-:W-:Y:S02]  /*2090*/  SHF.R.S32.HI R68, RZ, 0x1f, R5 ;  /* 0x0000001fff447819 */ /* 0x000fe40000011405 */
[----:B------:R-:W-:-:S02]  /*20a0*/  LEA.HI R247, R247, R5, RZ, 0x3 ;  /* 0x00000005f7f77211 */ /* 0x000fc400078f18ff */
[----:B------:R-:W-:Y:S02]  /*20b0*/  LEA.HI R68, R68, R5, RZ, 0x3 ;  /* 0x0000000544447211 */ /* 0x000fe400078f18ff */
[----:B------:R-:W-:Y:S02]  /*20c0*/  LOP3.LUT R247, R247, 0xfffffff8, RZ, 0xc0, !PT ;  /* 0xfffffff8f7f77812 */ /* 0x000fe400078ec0ff */
[----:B------:R-:W-:Y:S02]  /*20d0*/  SHF.R.S32.HI R68, RZ, 0x3, R68 ;  /* 0x00000003ff447819 */ /* 0x000fe40000011444 */
[----:B------:R-:W-:Y:S01]  /*20e0*/  ISETP.NE.AND P0, PT, R4, 0x1, PT ;  /* 0x000000010400780c */ /* 0x000fe20003f05270 */
[----:B------:R-:W-:Y:S02]  /*20f0*/  IMAD.IADD R247, R5, 0x1, -R247 ;  /* 0x0000000105f77824 */ /* 0x000fe400078e0af7 */
[----:B------:R-:W-:Y:S02]  /*2100*/  IMAD R0, R11, c[0x0][0x17c], R0 ;  /* 0x00005f000b007a24 */ /* 0x000fe400078e0200 */
[----:B------:R-:W-:-:S02]  /*2110*/  IMAD R5, R247, 0x20, R68 ;  /* 0x00000020f7057824 */ /* 0x000fc400078e0244 */
[----:B------:R-:W-:-:S04]  /*2120*/  IMAD.WIDE.U32 R2, R11, c[0x0][0x178], RZ ;  /* 0x00005e000b027a25 */ /* 0x000fc800078e00ff */
[----:B------:R-:W-:Y:S01]  /*2130*/  IMAD.IADD R3, R3, 0x1, R0 ;  /* 0x0000000103037824 */ /* 0x000fe200078e0200 */
[----:B------:R-:W-:-:S03]  /*2140*/  SEL R4, R32, RZ, !P4 ;  /* 0x000000ff20047207 */ /* 0x000fc60006000000 */
[----:B------:R-:W-:-:S04]  /*2150*/  IMAD.WIDE.U32 R2, R30, c[0x0][0x1b8], R2 ;  /* 0x00006e001e027a25 */ /* 0x000fc800078e0002 */
[----:B------:R-:W-:Y:S02]  /*2160*/  IMAD R3, R30, c[0x0][0x1bc], R3 ;  /* 0x00006f001e037a24 */ /* 0x000fe400078e0203 */
[----:B------:R-:W-:Y:S02]  /*2170*/  IMAD R6, R6, c[0x0][0x1c0], RZ ;  /* 0x0000700006067a24 */ /* 0x000fe400078e02ff */
[----:B------:R-:W-:-:S04]  /*2180*/  IMAD.WIDE.U32 R2, R4, c[0x0][0x1c0], R2 ;  /* 0x0000700004027a25 */ /* 0x000fc800078e0002 */
[----:B------:R-:W-:-:S04]  /*2190*/  IMAD R6, R4, c[0x0][0x1c4], R6 ;  /* 0x0000710004067a24 */ /* 0x000fc800078e0206 */
[----:B------:R-:W-:Y:S02]  /*21a0*/  IMAD.IADD R3, R3, 0x1, R6 ;  /* 0x0000000103037824 */ /* 0x000fe400078e0206 */
[----:B------:R-:W-:Y:S01]  /*21b0*/  IMAD R14, R14, c[0x0][0x2c4], RZ ;  /* 0x0000b1000e0e7a24 */ /* 0x000fe200078e02ff */
[----:B------:R-:W-:Y:S01]  /*21c0*/  IADD3 R61, R246, -0x1, RZ ;  /* 0xfffffffff63d7810 */ /* 0x000fe20007ffe0ff */
[----:B--2---:R-:W-:-:S04]  /*21d0*/  IMAD R5, R8, 0x80, R5 ;  /* 0x0000008008057824 */ /* 0x004fc800078e0205 */
[----:B------:R-:W-:-:S04]  /*21e0*/  @P0 IMAD.HI.U32 R7, R5, c[0x0][0x2c8], RZ ;  /* 0x0000b20005070a27 */ /* 0x000fc800078e00ff */
[----:B------:R-:W-:Y:S01]  /*21f0*/  IMAD.MOV.U32 R0, RZ, RZ, R5 ;  /* 0x000000ffff007224 */ /* 0x000fe200078e0005 */
[----:B------:R-:W-:-:S04]  /*2200*/  @P0 SHF.R.U32.HI R0, RZ, c[0x0][0x2cc], R7 ;  /* 0x0000b300ff000a19 */ /* 0x000fc80000011607 */
[--C-:B------:R-:W-:Y:S01]  /*2210*/  SHF.R.S32.HI R7, RZ, 0x1f, R0.reuse ;  /* 0x0000001fff077819 */ /* 0x100fe20000011400 */
[----:B------:R-:W-:-:S04]  /*2220*/  IMAD.MOV R4, RZ, RZ, -R0 ;  /* 0x000000ffff047224 */ /* 0x000fc800078e0a00 */
[----:B------:R-:W-:Y:S02]  /*2230*/  IMAD R4, R4, c[0x0][0x2c4], R5 ;  /* 0x0000b10004047a24 */ /* 0x000fe400078e0205 */
[----:B------:R-:W-:Y:S02]  /*2240*/  IMAD R5, R7, c[0x0][0x1b0], RZ ;  /* 0x00006c0007057a24 */ /* 0x000fe400078e02ff */
[----:B------:R-:W-:-:S04]  /*2250*/  IMAD.WIDE.U32 R2, R0, c[0x0][0x1b0], R2 ;  /* 0x00006c0000027a25 */ /* 0x000fc800078e0002 */
[----:B------:R-:W-:Y:S01]  /*2260*/  IMAD R6, R0, c[0x0][0x1b4], R5 ;  /* 0x00006d0000067a24 */ /* 0x000fe200078e0205 */
[----:B------:R-:W-:-:S03]  /*2270*/  SHF.R.S32.HI R5, RZ, 0x1f, R4 ;  /* 0x0000001fff057819 */ /* 0x000fc60000011404 */
[----:B------:R-:W-:Y:S02]  /*2280*/  IMAD.IADD R3, R3, 0x1, R6 ;  /* 0x0000000103037824 */ /* 0x000fe400078e0206 */
[----:B------:R-:W-:Y:S02]  /*2290*/  IMAD R0, R5, c[0x0][0x1a8], RZ ;  /* 0x00006a0005007a24 */ /* 0x000fe400078e02ff */
[----:B------:R-:W-:-:S04]  /*22a0*/  IMAD.WIDE.U32 R2, R4, c[0x0][0x1a8], R2 ;  /* 0x00006a0004027a25 */ /* 0x000fc800078e0002 */
[----:B------:R-:W-:Y:S01]  /*22b0*/  IMAD R0, R4, c[0x0][0x1ac], R0 ;  /* 0x00006b0004007a24 */ /* 0x000fe200078e0200 */
[----:B------:R-:W-:Y:S01]  /*22c0*/  BAR.SYNC.DEFER_BLOCKING 0x0 ;  /* 0x0000000000007b1d */ /* 0x000fe20000010000 */
[----:B------:R-:W-:Y:S02]  /*22d0*/  LEA R18, P0, R2, c[0x0][0x160], 0x1 ;  /* 0x0000580002127a11 */ /* 0x000fe400078008ff */
[----:B------:R-:W-:-:S03]  /*22e0*/  IMAD.IADD R0, R3, 0x1, R0 ;  /* 0x0000000103007824 */ /* 0x000fc600078e0200 */
[----:B------:R-:W3:Y:S02]  /*22f0*/  SHFL.IDX PT, R3, R18, RZ, 0x181f ;  /* 0x00181fff12037589 */ /* 0x000ee400000e0000 */
[----:B------:R-:W-:Y:S01]  /*2300*/  LEA.HI.X R15, R2, c[0x0][0x164], R0, 0x1, P0 ;  /* 0x00005900020f7a11 */ /* 0x000fe200000f0c00 */
[----:B------:R-:W-:-:S04]  /*2310*/  IMAD R20, R8, 0x80, R68 ;  /* 0x0000008008147824 */ /* 0x000fc800078e0244 */
[----:B------:R-:W1:Y:S01]  /*2320*/  SHFL.IDX PT, R4, R15, RZ, 0x181f ;  /* 0x00181fff0f047589 */ /* 0x000e6200000e0000 */
[CC--:B------:R-:W-:Y:S02]  /*2330*/  ISETP.GE.AND P0, PT, R20.reuse, R14.reuse, PT ;  /* 0x0000000e1400720c */ /* 0x0c0fe40003f06270 */
[----:B------:R-:W-:Y:S01]  /*2340*/  IADD3 R5, R20, 0x20, RZ ;  /* 0x0000002014057810 */ /* 0x000fe20007ffe0ff */
[----:B------:R-:W2:Y:S03]  /*2350*/  SHFL.IDX PT, R0, R18, 0x1, 0x181f ;  /* 0x00381f0012007f89 */ /* 0x000ea600000e0000 */
[----:B------:R-:W-:Y:S02]  /*2360*/  ISETP.GE.AND P1, PT, R5, R14, PT ;  /* 0x0000000e0500720c */ /* 0x000fe40003f26270 */
[----:B------:R-:W-:-:S05]  /*2370*/  SHF.R.S32.HI R5, RZ, 0x1f, R19 ;  /* 0x0000001fff057819 */ /* 0x000fca0000011413 */
[-C--:B---3--:R-:W-:Y:S02]  /*2380*/  @!P0 LEA R12, P3, R62, R3.reuse, 0x1 ;  /* 0x000000033e0c8211 */ /* 0x088fe400078608ff */
[----:B----4-:R-:W-:Y:S02]  /*2390*/  @!P0 LEA R6, P4, R26, R3, 0x1 ;  /* 0x000000031a068211 */ /* 0x010fe400078808ff */
[----:B-1----:R-:W-:Y:S02]  /*23a0*/  @!P0 LEA.HI.X R13, R62, R4, R63, 0x1, P3 ;  /* 0x000000043e0d8211 */ /* 0x002fe400018f0c3f */
[----:B------:R-:W-:Y:S01]  /*23b0*/  IADD3 R19, P3, R68, R19, RZ ;  /* 0x0000001344137210 */ /* 0x000fe20007f7e0ff */
[----:B------:R-:W1:Y:S01]  /*23c0*/  SHFL.IDX PT, R2, R15, 0x1, 0x181f ;  /* 0x00381f000f027f89 */ /* 0x000e6200000e0000 */
[----:B-----5:R-:W-:Y:S02]  /*23d0*/  @!P0 LEA R8, P5, R252, R3, 0x1 ;  /* 0x00000003fc088211 */ /* 0x020fe400078a08ff */
[----:B------:R-:W-:-:S02]  /*23e0*/  LEA.HI.X.SX32 R22, R68, R5, 0x1, P3 ;  /* 0x0000000544167211 */ /* 0x000fc400018f0eff */
[----:B------:R-:W-:Y:S02]  /*23f0*/  ISETP.NE.AND P3, PT, R21, RZ, PT ;  /* 0x000000ff1500720c */ /* 0x000fe40003f65270 */
[-C--:B------:R-:W-:Y:S02]  /*2400*/  @!P0 LEA.HI.X R7, R26, R4.reuse, R27, 0x1, P4 ;  /* 0x000000041a078211 */ /* 0x080fe400020f0c1b */
[----:B------:R-:W-:Y:S02]  /*2410*/  @!P0 LEA.HI.X R9, R252, R4, R28, 0x1, P5 ;  /* 0x00000004fc098211 */ /* 0x000fe400028f0c1c */
[----:B------:R-:W-:Y:S02]  /*2420*/  ISETP.GE.AND P4, PT, R62, c[0x0][0x198], PT ;  /* 0x000066003e007a0c */ /* 0x000fe40003f86270 */
[----:B------:R-:W-:Y:S02]  /*2430*/  ISETP.GE.AND P5, PT, R251, c[0x0][0x198], PT ;  /* 0x00006600fb007a0c */ /* 0x000fe40003fa6270 */
[----:B------:R-:W-:-:S02]  /*2440*/  P2R R21, PR, RZ, 0x8 ;  /* 0x00000008ff157803 */ /* 0x000fc40000000000 */
[----:B------:R-:W-:Y:S02]  /*2450*/  ISETP.GE.AND P3, PT, R252, c[0x0][0x198], PT ;  /* 0x00006600fc007a0c */ /* 0x000fe40003f66270 */
[----:B------:R-:W-:Y:S02]  /*2460*/  ISETP.GE.AND P6, PT, R26, c[0x0][0x198], PT ;  /* 0x000066001a007a0c */ /* 0x000fe40003fc6270 */
[----:B------:R-:W-:-:S03]  /*2470*/  @!P0 LEA R10, P2, R251, R3, 0x1 ;  /* 0x00000003fb0a8211 */ /* 0x000fc600078408ff */
[----:B------:R3:W-:Y:S01]  /*2480*/  @!P0 LDGSTS.E.BYPASS.LTC128B.128 [R248+0x4080], [R12.64], !P4 ;  /* 0x040800000cf88fae */ /* 0x0007e2000e101d46 */
[----:B------:R-:W-:-:S05]  /*2490*/  @!P0 LEA.HI.X R11, R251, R4, R29, 0x1, P2 ;  /* 0x00000004fb0b8211 */ /* 0x000fca00010f0c1d */
[----:B------:R4:W-:Y:S04]  /*24a0*/  @!P0 LDGSTS.E.BYPASS.LTC128B.128 [R248+0x8080], [R10.64], !P5 ;  /* 0x080800000af88fae */ /* 0x0009e8000e901d46 */
[----:B------:R5:W-:Y:S04]  /*24b0*/  @!P0 LDGSTS.E.BYPASS.LTC128B.128 [R248+0xc080], [R8.64], !P3 ;  /* 0x0c08000008f88fae */ /* 0x000be8000d901d46 */
[----:B------:R3:W-:Y:S01]  /*24c0*/  @!P0 LDGSTS.E.BYPASS.LTC128B.128 [R248+0x10080], [R6.64], !P6 ;  /* 0x1008000006f88fae */ /* 0x0007e2000f101d46 */
[----:B--2---:R-:W-:-:S04]  /*24d0*/  @!P1 LEA R16, P2, R62, R0, 0x1 ;  /* 0x000000003e109211 */ /* 0x004fc800078408ff */
[----:B-1----:R-:W-:Y:S02]  /*24e0*/  @!P1 LEA.HI.X R17, R62, R2, R63, 0x1, P2 ;  /* 0x000000023e119211 */ /* 0x002fe400010f0c3f */
[----:B------:R-:W-:-:S03]  /*24f0*/  IADD3 R3, R20, 0x40, RZ ;  /* 0x0000004014037810 */ /* 0x000fc60007ffe0ff */
[----:B------:R1:W-:Y:S01]  /*2500*/  @!P1 LDGSTS.E.BYPASS.LTC128B.128 [R248+0x5080], [R16.64], !P4 ;  /* 0x0508000010f89fae */ /* 0x0003e2000e101d46 */
[----:B-----5:R-:W-:-:S04]  /*2510*/  @!P1 LEA R8, P0, R251, R0, 0x1 ;  /* 0x00000000fb089211 */ /* 0x020fc800078008ff */
[----:B------:R-:W-:Y:S02]  /*2520*/  @!P1 LEA.HI.X R9, R251, R2, R29, 0x1, P0 ;  /* 0x00000002fb099211 */ /* 0x000fe400000f0c1d */
[----:B---3--:R-:W-:-:S03]  /*2530*/  @!P1 LEA R6, P0, R252, R0, 0x1 ;  /* 0x00000000fc069211 */ /* 0x008fc600078008ff */
[----:B------:R2:W-:Y:S01]  /*2540*/  @!P1 LDGSTS.E.BYPASS.LTC128B.128 [R248+0x9080], [R8.64], !P5 ;  /* 0x0908000008f89fae */ /* 0x0005e2000e901d46 */
[----:B------:R-:W-:Y:S02]  /*2550*/  @!P1 LEA.HI.X R7, R252, R2, R28, 0x1, P0 ;  /* 0x00000002fc079211 */ /* 0x000fe400000f0c1c */
[C---:B------:R-:W-:Y:S02]  /*2560*/  @!P1 LEA R4, P0, R26.reuse, R0, 0x1 ;  /* 0x000000001a049211 */ /* 0x040fe400078008ff */
[----:B------:R-:W2:Y:S02]  /*2570*/  SHFL.IDX PT, R0, R18, 0x2, 0x181f ;  /* 0x00581f0012007f89 */ /* 0x000ea400000e0000 */
[----:B------:R-:W-:Y:S02]  /*2580*/  @!P1 LEA.HI.X R5, R26, R2, R27, 0x1, P0 ;  /* 0x000000021a059211 */ /* 0x000fe400000f0c1b */
[----:B------:R-:W3:Y:S01]  /*2590*/  SHFL.IDX PT, R2, R15, 0x2, 0x181f ;  /* 0x00581f000f027f89 */ /* 0x000ee200000e0000 */
[----:B------:R-:W-:-:S03]  /*25a0*/  ISETP.GE.AND P0, PT, R3, R14, PT ;  /* 0x0000000e0300720c */ /* 0x000fc60003f06270 */
[----:B------:R5:W-:Y:S04]  /*25b0*/  @!P1 LDGSTS.E.BYPASS.LTC128B.128 [R248+0xd080], [R6.64], !P3 ;  /* 0x0d08000006f89fae */ /* 0x000be8000d901d46 */
[----:B------:R4:W-:Y:S04]  /*25c0*/  @!P1 LDGSTS.E.BYPASS.LTC128B.128 [R248+0x11080], [R4.64], !P6 ;  /* 0x1108000004f89fae */ /* 0x0009e8000f101d46 */
[----:B-1----:R-:W1:Y:S02]  /*25d0*/  SHFL.IDX PT, R16, R18, 0x3, 0x181f ;  /* 0x00781f0012107f89 */ /* 0x002e6400000e0000 */
[----:B--2---:R-:W-:-:S04]  /*25e0*/  @!P0 LEA R8, P1, R251, R0, 0x1 ;  /* 0x00000000fb088211 */ /* 0x004fc800078208ff */
[----:B---3--:R-:W-:Y:S01]  /*25f0*/  @!P0 LEA.HI.X R9, R251, R2, R29, 0x1, P1 ;  /* 0x00000002fb098211 */ /* 0x008fe200008f0c1d */
[----:B------:R-:W2:Y:S01]  /*2600*/  SHFL.IDX PT, R15, R15, 0x3, 0x181f ;  /* 0x00781f000f0f7f89 */ /* 0x000ea200000e0000 */
[-C--:B------:R-:W-:Y:S02]  /*2610*/  @!P0 LEA R12, P2, R62, R0.reuse, 0x1 ;  /* 0x000000003e0c8211 */ /* 0x080fe400078408ff */
[----:B-----5:R-:W-:-:S04]  /*2620*/  @!P0 LEA R6, P1, R252, R0, 0x1 ;  /* 0x00000000fc068211 */ /* 0x020fc800078208ff */
[----:B------:R-:W-:Y:S02]  /*2630*/  @!P0 LEA.HI.X R7, R252, R2, R28, 0x1, P1 ;  /* 0x00000002fc078211 */ /* 0x000fe400008f0c1c */
[----:B----4-:R-:W-:Y:S02]  /*2640*/  @!P0 LEA R4, P1, R26, R0, 0x1 ;  /* 0x000000001a048211 */ /* 0x010fe400078208ff */
[----:B------:R-:W-:Y:S02]  /*2650*/  IADD3 R0, R20, 0x60, RZ ;  /* 0x0000006014007810 */ /* 0x000fe40007ffe0ff */
[----:B------:R-:W-:Y:S02]  /*2660*/  @!P0 LEA.HI.X R5, R26, R2, R27, 0x1, P1 ;  /* 0x000000021a058211 */ /* 0x000fe400008f0c1b */
[----:B------:R-:W-:Y:S02]  /*2670*/  ISETP.GE.AND P1, PT, R0, R14, PT ;  /* 0x0000000e0000720c */ /* 0x000fe40003f26270 */
[----:B------:R-:W-:Y:S01]  /*2680*/  @!P0 LEA.HI.X R13, R62, R2, R63, 0x1, P2 ;  /* 0x000000023e0d8211 */ /* 0x000fe200010f0c3f */
[----:B------:R-:W-:-:S04]  /*2690*/  IMAD.MOV.U32 R14, RZ, RZ, 0x30 ;  /* 0x00000030ff0e7424 */ /* 0x000fc800078e00ff */
[----:B------:R3:W-:Y:S01]  /*26a0*/  @!P0 LDGSTS.E.BYPASS.LTC128B.128 [R248+0x6080], [R12.64], !P4 ;  /* 0x060800000cf88fae */ /* 0x0007e2000e101d46 */
[----:B------:R-:W-:-:S03]  /*26b0*/  IMAD R0, R22, c[0x0][0x1e0], RZ ;  /* 0x0000780016007a24 */ /* 0x000fc600078e02ff */
[----:B------:R4:W-:Y:S02]  /*26c0*/  @!P0 LDGSTS.E.BYPASS.LTC128B.128 [R248+0xa080], [R8.64], !P5 ;  /* 0x0a08000008f88fae */ /* 0x0009e4000e901d46 */
[C---:B-1----:R-:W-:Y:S02]  /*26d0*/  @!P1 LEA R10, P2, R62.reuse, R16, 0x1 ;  /* 0x000000103e0a9211 */ /* 0x042fe400078408ff */
[----:B------:R1:W-:Y:S02]  /*26e0*/  @!P0 LDGSTS.E.BYPASS.LTC128B.128 [R248+0xe080], [R6.64], !P3 ;  /* 0x0e08000006f88fae */ /* 0x0003e4000d901d46 */
[----:B--2---:R-:W-:Y:S02]  /*26f0*/  @!P1 LEA.HI.X R11, R62, R15, R63, 0x1, P2 ;  /* 0x0000000f3e0b9211 */ /* 0x004fe400010f0c3f */
[----:B------:R-:W-:Y:S01]  /*2700*/  ISETP.NE.AND P2, PT, R25, RZ, PT ;  /* 0x000000ff1900720c */ /* 0x000fe20003f45270 */
[----:B------:R2:W-:Y:S01]  /*2710*/  @!P0 LDGSTS.E.BYPASS.LTC128B.128 [R248+0x12080], [R4.64], !P6 ;  /* 0x1208000004f88fae */ /* 0x0005e2000f101d46 */
[----:B------:R-:W-:-:S02]  /*2720*/  IMAD R14, R246, -0x30, R14 ;  /* 0xffffffd0f60e7824 */ /* 0x000fc400078e020e */
[----:B------:R-:W-:-:S04]  /*2730*/  IMAD.WIDE.U32 R2, R19, c[0x0][0x1e0], R62 ;  /* 0x0000780013027a25 */ /* 0x000fc800078e003e */
[----:B------:R-:W-:Y:S01]  /*2740*/  IMAD R0, R19, c[0x0][0x1e4], R0 ;  /* 0x0000790013007a24 */ /* 0x000fe200078e0200 */
[----:B------:R-:W-:Y:S01]  /*2750*/  ISETP.NE.AND P3, PT, R21, RZ, PT ;  /* 0x000000ff1500720c */ /* 0x000fe20003f65270 */
[----:B------:R-:W-:Y:S01]  /*2760*/  IMAD.IADD R60, R24, 0x1, R14 ;  /* 0x00000001183c7824 */ /* 0x000fe200078e020e */
[----:B------:R5:W-:Y:S01]  /*2770*/  @!P1 LDGSTS.E.BYPASS.LTC128B.128 [R248+0x7080], [R10.64], !P4 ;  /* 0x070800000af89fae */ /* 0x000be2000e101d46 */
[----:B-1----:R-:W-:-:S04]  /*2780*/  IMAD.WIDE.U32 R6, R19, c[0x0][0x208], R62 ;  /* 0x0000820013067a25 */ /* 0x002fc800078e003e */
[----:B--2---:R-:W-:-:S04]  /*2790*/  IMAD R4, R22, c[0x0][0x208], RZ ;  /* 0x0000820016047a24 */ /* 0x004fc800078e02ff */
[----:B------:R-:W-:Y:S02]  /*27a0*/  IMAD R4, R19, c[0x0][0x20c], R4 ;  /* 0x0000830013047a24 */ /* 0x000fe400078e0204 */
[----:B------:R-:W-:Y:S02]  /*27b0*/  IMAD.IADD R5, R3, 0x1, R0 ;  /* 0x0000000103057824 */ /* 0x000fe400078e0200 */
[----:B------:R-:W-:Y:S02]  /*27c0*/  IMAD.IADD R3, R7, 0x1, R4 ;  /* 0x0000000107037824 */ /* 0x000fe400078e0204 */
[----:B------:R-:W-:Y:S01]  /*27d0*/  IMAD.MOV.U32 R4, RZ, RZ, R2 ;  /* 0x000000ffff047224 */ /* 0x000fe200078e0002 */
[----:B------:R-:W-:Y:S01]  /*27e0*/  IMNMX R0, R60, 0x30, PT ;  /* 0x000000303c007817 */ /* 0x000fe20003800200 */
[----:B------:R-:W-:Y:S01]  /*27f0*/  IMAD.MOV.U32 R2, RZ, RZ, R6 ;  /* 0x000000ffff027224 */ /* 0x000fe200078e0006 */
[----:B------:R-:W-:Y:S01]  /*2800*/  @P2 SHF.R.S32.HI R6, RZ, 0x1f, R23 ;  /* 0x0000001fff062819 */ /* 0x000fe20000011417 */
[----:B------:R-:W-:-:S02]  /*2810*/  @!P2 IMAD.MOV.U32 R23, RZ, RZ, R32 ;  /* 0x000000ffff17a224 */ /* 0x000fc400078e0020 */
[----:B------:R-:W-:Y:S02]  /*2820*/  @!P2 IMAD.MOV.U32 R6, RZ, RZ, R31 ;  /* 0x000000ffff06a224 */ /* 0x000fe400078e001f */
[----:B------:R-:W-:Y:S01]  /*2830*/  IMAD.IADD R7, R0, 0x1, -R68 ;  /* 0x0000000100077824 */ /* 0x000fe200078e0a44 */
[----:B------:R-:W-:Y:S02]  /*2840*/  SEL R0, R23, RZ, !P3 ;  /* 0x000000ff17007207 */ /* 0x000fe40005800000 */
[----:B----4-:R-:W-:Y:S02]  /*2850*/  SEL R8, R6, RZ, !P3 ;  /* 0x000000ff06087207 */ /* 0x010fe40005800000 */
[----:B------:R-:W-:Y:S02]  /*2860*/  @!P1 LEA R6, P3, R251, R16, 0x1 ;  /* 0x00000010fb069211 */ /* 0x000fe400078608ff */
[C---:B------:R-:W-:Y:S02]  /*2870*/  ISETP.GE.AND P2, PT, R7.reuse, 0x1, PT ;  /* 0x000000010700780c */ /* 0x040fe40003f46270 */
[----:B------:R-:W-:-:S02]  /*2880*/  ISETP.GE.AND P0, PT, R7, 0x21, PT ;  /* 0x000000210700780c */ /* 0x000fc40003f06270 */
[----:B------:R-:W-:Y:S01]  /*2890*/  @!P1 LEA.HI.X R7, R251, R15, R29, 0x1, P3 ;  /* 0x0000000ffb079211 */ /* 0x000fe200018f0c1d */
[----:B------:R-:W-:Y:S01]  /*28a0*/  IMAD.WIDE.U32 R4, R30, c[0x0][0x1e8], R4 ;  /* 0x00007a001e047a25 */ /* 0x000fe200078e0004 */
[----:B---3--:R-:W-:-:S03]  /*28b0*/  SHF.R.S32.HI R13, RZ, 0x1f, R61 ;  /* 0x0000001fff0d7819 */ /* 0x008fc6000001143d */
[----:B------:R-:W-:Y:S01]  /*28c0*/  IMAD.WIDE.U32 R2, R30, c[0x0][0x210], R2 ;  /* 0x000084001e027a25 */ /* 0x000fe200078e0002 */
[----:B------:R1:W-:Y:S01]  /*28d0*/  @!P1 LDGSTS.E.BYPASS.LTC128B.128 [R248+0xb080], [R6.64], !P5 ;  /* 0x0b08000006f89fae */ /* 0x0003e2000e901d46 */
[----:B------:R-:W-:Y:S02]  /*28e0*/  ISETP.GE.AND P5, PT, R252, c[0x0][0x198], PT ;  /* 0x00006600fc007a0c */ /* 0x000fe40003fa6270 */
[C---:B------:R-:W-:Y:S02]  /*28f0*/  IMAD R5, R30.reuse, c[0x0][0x1ec], R5 ;  /* 0x00007b001e057a24 */ /* 0x040fe400078e0205 */
[----:B------:R-:W-:Y:S02]  /*2900*/  IMAD R3, R30, c[0x0][0x214], R3 ;  /* 0x000085001e037a24 */ /* 0x000fe400078e0203 */
[----:B------:R-:W-:Y:S02]  /*2910*/  IMAD R9, R8, c[0x0][0x1f0], RZ ;  /* 0x00007c0008097a24 */ /* 0x000fe400078e02ff */
[----:B-----5:R-:W-:-:S02]  /*2920*/  IMAD R11, R13, c[0x0][0x1e0], RZ ;  /* 0x000078000d0b7a24 */ /* 0x020fc400078e02ff */
[C---:B------:R-:W-:Y:S02]  /*2930*/  IMAD R10, R0.reuse, c[0x0][0x1f4], R9 ;  /* 0x00007d00000a7a24 */ /* 0x040fe400078e0209 */
[----:B------:R-:W-:-:S04]  /*2940*/  IMAD.WIDE.U32 R66, R0, c[0x0][0x1f0], R4 ;  /* 0x00007c0000427a25 */ /* 0x000fc800078e0004 */
[----:B------:R-:W-:-:S04]  /*2950*/  IMAD.WIDE.U32 R18, R0, c[0x0][0x218], R2 ;  /* 0x0000860000127a25 */ /* 0x000fc800078e0002 */
[----:B------:R-:W-:-:S04]  /*2960*/  IMAD.WIDE.U32 R2, R61, c[0x0][0x1e0], RZ ;  /* 0x000078003d027a25 */ /* 0x000fc800078e00ff */
[----:B-1----:R-:W-:Y:S01]  /*2970*/  IMAD R6, R8, c[0x0][0x218], RZ ;  /* 0x0000860008067a24 */ /* 0x002fe200078e02ff */
[----:B------:R-:W-:-:S03]  /*2980*/  @!P1 LEA R8, P4, R252, R16, 0x1 ;  /* 0x00000010fc089211 */ /* 0x000fc600078808ff */
[----:B------:R-:W-:Y:S02]  /*2990*/  IMAD R12, R0, c[0x0][0x21c], R6 ;  /* 0x00008700000c7a24 */ /* 0x000fe400078e0206 */
[----:B------:R-:W-:Y:S01]  /*29a0*/  IMAD R0, R61, c[0x0][0x1e4], R11 ;  /* 0x000079003d007a24 */ /* 0x000fe200078e020b */
[----:B------:R-:W-:Y:S01]  /*29b0*/  @!P1 LEA R6, P3, R26, R16, 0x1 ;  /* 0x000000101a069211 */ /* 0x000fe200078608ff */
[----:B------:R-:W-:Y:S01]  /*29c0*/  IMAD.IADD R65, R67, 0x1, R10 ;  /* 0x0000000143417824 */ /* 0x000fe200078e020a */
[-C--:B------:R-:W-:Y:S01]  /*29d0*/  @!P1 LEA.HI.X R9, R252, R15.reuse, R28, 0x1, P4 ;  /* 0x0000000ffc099211 */ /* 0x080fe200020f0c1c */
[----:B------:R-:W-:Y:S02]  /*29e0*/  IMAD.IADD R0, R3, 0x1, R0 ;  /* 0x0000000103007824 */ /* 0x000fe400078e0200 */
[----:B------:R-:W-:Y:S01]  /*29f0*/  IMAD.MOV.U32 R64, RZ, RZ, R66 ;  /* 0x000000ffff407224 */ /* 0x000fe200078e0042 */
[----:B------:R-:W-:Y:S01]  /*2a00*/  @!P1 LEA.HI.X R7, R26, R15, R27, 0x1, P3 ;  /* 0x0000000f1a079211 */ /* 0x000fe200018f0c1b */
[----:B------:R1:W-:Y:S01]  /*2a10*/  @!P1 LDGSTS.E.BYPASS.LTC128B.128 [R248+0xf080], [R8.64], !P5 ;  /* 0x0f08000008f89fae */ /* 0x0003e2000e901d46 */
[----:B------:R-:W-:Y:S01]  /*2a20*/  IMAD R0, R0, 0x30, RZ ;  /* 0x0000003000007824 */ /* 0x000fe200078e02ff */
[----:B------:R-:W-:Y:S01]  /*2a30*/  ISETP.GE.AND P5, PT, R62, c[0x0][0x1d4], PT ;  /* 0x000075003e007a0c */ /* 0x000fe20003fa6270 */
[----:B------:R-:W-:Y:S01]  /*2a40*/  IMAD.WIDE.U32 R4, R2, 0x30, R64 ;  /* 0x0000003002047825 */ /* 0x000fe200078e0040 */
[----:B------:R-:W-:Y:S01]  /*2a50*/  ISETP.GE.AND P4, PT, R251, c[0x0][0x1d4], PT ;  /* 0x00007500fb007a0c */ /* 0x000fe20003f86270 */
[----:B------:R2:W-:Y:S01]  /*2a60*/  @!P1 LDGSTS.E.BYPASS.LTC128B.128 [R248+0x13080], [R6.64], !P6 ;  /* 0x1308000006f89fae */ /* 0x0005e2000f101d46 */
[----:B------:R-:W-:Y:S01]  /*2a70*/  ISETP.GE.AND P3, PT, R252, c[0x0][0x1d4], PT ;  /* 0x00007500fc007a0c */ /* 0x000fe20003f66270 */
[----:B------:R-:W-:Y:S01]  /*2a80*/  IMAD R3, R13, c[0x0][0x208], RZ ;  /* 0x000082000d037a24 */ /* 0x000fe200078e02ff */
[----:B------:R-:W-:Y:S01]  /*2a90*/  ISETP.GE.AND P6, PT, R26, c[0x0][0x1d4], PT ;  /* 0x000075001a007a0c */ /* 0x000fe20003fc6270 */
[----:B------:R-:W-:Y:S01]  /*2aa0*/  IMAD.IADD R0, R5, 0x1, R0 ;  /* 0x0000000105007824 */ /* 0x000fe200078e0200 */
[----:B------:R-:W-:Y:S01]  /*2ab0*/  @P2 LEA R2, P1, R4, c[0x0][0x1c8], 0x1 ;  /* 0x0000720004022a11 */ /* 0x000fe200078208ff */
[----:B------:R-:W0:Y:S01]  /*2ac0*/  LDGDEPBAR ;  /* 0x00000000000079af */ /* 0x000e220000000000 */
[----:B------:R-:W-:-:S02]  /*2ad0*/  IMAD.IADD R17, R19, 0x1, R12 ;  /* 0x0000000113117824 */ /* 0x000fc400078e020c */
[----:B------:R-:W-:Y:S02]  /*2ae0*/  IMAD.MOV.U32 R16, RZ, RZ, R18 ;  /* 0x000000ffff107224 */ /* 0x000fe400078e0012 */
[----:B--2---:R-:W-:Y:S02]  /*2af0*/  IMAD.MOV.U32 R6, RZ, RZ, 0x20 ;  /* 0x00000020ff067424 */ /* 0x004fe400078e00ff */
[----:B------:R-:W-:Y:S01]  /*2b00*/  IMAD R7, R61, c[0x0][0x20c], R3 ;  /* 0x000083003d077a24 */ /* 0x000fe200078e0203 */
[----:B------:R-:W-:Y:S01]  /*2b10*/  @P2 LEA.HI.X R3, R4, c[0x0][0x1cc], R0, 0x1, P1 ;  /* 0x0000730004032a11 */ /* 0x000fe200008f0c00 */
[----:B------:R-:W-:-:S04]  /*2b20*/  IMAD.WIDE.U32 R10, R6, c[0x0][0x1e0], RZ ;  /* 0x00007800060a7a25 */ /* 0x000fc800078e00ff */
[----:B-1----:R-:W-:Y:S01]  /*2b30*/  IMAD.WIDE.U32 R8, R61, c[0x0][0x208], RZ ;  /* 0x000082003d087a25 */ /* 0x002fe200078e00ff */
[----:B------:R1:W-:Y:S03]  /*2b40*/  @P2 LDGSTS.E.BYPASS.LTC128B.128 [R248+0x14080], [R2.64], !P5 ;  /* 0x1408000002f82fae */ /* 0x0003e6000e901d46 */
[----:B------:R-:W-:Y:S01]  /*2b50*/  IMAD R12, R6, c[0x0][0x1e4], RZ ;  /* 0x00007900060c7a24 */ /* 0x000fe200078e02ff */
[----:B------:R1:W-:Y:S01]  /*2b60*/  @P2 LDGSTS.E.BYPASS.LTC128B.128 [R248+0x15880], [R2.64+0x80], !P4 ;  /* 0x1588008002f82fae */ /* 0x0003e2000e101d46 */
[----:B------:R-:W-:-:S03]  /*2b70*/  @P0 IADD3 R6, P1, R4, R10, RZ ;  /* 0x0000000a04060210 */ /* 0x000fc60007f3e0ff */
[----:B------:R1:W-:Y:S01]  /*2b80*/  @P2 LDGSTS.E.BYPASS.LTC128B.128 [R248+0x17080], [R2.64+0x100], !P3 ;  /* 0x1708010002f82fae */ /* 0x0003e2000d901d46 */
[----:B------:R-:W-:-:S03]  /*2b90*/  IMAD.WIDE.U32 R4, R8, 0x30, R16 ;  /* 0x0000003008047825 */ /* 0x000fc600078e0010 */
[----:B------:R1:W-:Y:S01]  /*2ba0*/  @P2 LDGSTS.E.BYPASS.LTC128B.128 [R248+0x18880], [R2.64+0x180], !P6 ;  /* 0x1888018002f82fae */ /* 0x0003e2000f101d46 */
[----:B------:R-:W-:Y:S02]  /*2bb0*/  ISETP.GE.AND P2, PT, R251, c[0x0][0x1d4], PT ;  /* 0x00007500fb007a0c */ /* 0x000fe40003f46270 */
[----:B------:R-:W-:Y:S02]  /*2bc0*/  @P0 IADD3.X R8, R0, R11, R12, P1, !PT ;  /* 0x0000000b00080210 */ /* 0x000fe40000ffe40c */
[----:B-1----:R-:W-:-:S04]  /*2bd0*/  @P0 LEA R2, P1, R6, c[0x0][0x1c8], 0x1 ;  /* 0x0000720006020a11 */ /* 0x002fc800078208ff */
[----:B------:R-:W-:-:S05]  /*2be0*/  @P0 LEA.HI.X R3, R6, c[0x0][0x1cc], R8, 0x1, P1 ;  /* 0x0000730006030a11 */ /* 0x000fca00008f0c08 */
[----:B------:R1:W-:Y:S04]  /*2bf0*/  @P0 LDGSTS.E.BYPASS.LTC128B.128 [R248+0x15080], [R2.64], !P5 ;  /* 0x1508000002f80fae */ /* 0x0003e8000e901d46 */
[----:B------:R1:W-:Y:S04]  /*2c00*/  @P0 LDGSTS.E.BYPASS.LTC128B.128 [R248+0x16880], [R2.64+0x80], !P2 ;  /* 0x1688008002f80fae */ /* 0x0003e8000d101d46 */
[----:B------:R1:W-:Y:S04]  /*2c10*/  @P0 LDGSTS.E.BYPASS.LTC128B.128 [R248+0x18080], [R2.64+0x100], !P3 ;  /* 0x1808010002f80fae */ /* 0x0003e8000d901d46 */
[----:B------:R1:W-:Y:S04]  /*2c20*/  @P0 LDGSTS.E.BYPASS.LTC128B.128 [R248+0x19880], [R2.64+0x180], !P6 ;  /* 0x1988018002f80fae */ /* 0x0003e8000f101d46 */
[----:B------:R-:W0:Y:S04]  /*2c30*/  LDGDEPBAR ;  /* 0x00000000000079af */ /* 0x000e280000000000 */
[----:B------:R-:W2:Y:S01]  /*2c40*/  S2R R25, SR_TID.X ;  /* 0x0000000000197919 */ /* 0x000ea20000002100 */
[----:B------:R-:W-:-:S04]  /*2c50*/  DEPBAR.LE SB0, 0x1 ;  /* 0x000080400000791a */ /* 0x000fc80000000000 */
[----:B------:R-:W-:Y:S01]  /*2c60*/  BAR.SYNC.DEFER_BLOCKING 0x0 ;  /* 0x0000000000007b1d */ /* 0x000fe20000010000 */
[----:B------:R-:W-:Y:S01]  /*2c70*/  IMAD.IADD R7, R9, 0x1, R7 ;  /* 0x0000000109077824 */ /* 0x000fe200078e0207 */
[----:B--2---:R-:W-:-:S03]  /*2c80*/  ISETP.GT.AND P4, PT, R25, 0x7f, PT ;  /* 0x0000007f1900780c */ /* 0x004fc60003f84270 */
[----:B------:R-:W-:Y:S01]  /*2c90*/  IMAD R0, R7, 0x30, RZ ;  /* 0x0000003007007824 */ /* 0x000fe200078e02ff */
[----:B------:R-:W-:-:S03]  /*2ca0*/  LEA R6, P1, R4, c[0x0][0x1f8], 0x1 ;  /* 0x00007e0004067a11 */ /* 0x000fc600078208ff */
[----:B------:R-:W-:Y:S01]  /*2cb0*/  IMAD.IADD R0, R5, 0x1, R0 ;  /* 0x0000000105007824 */ /* 0x000fe200078e0200 */
[----:B------:R-:W-:Y:S04]  /*2cc0*/  LDSM.16.M88.4 R160, [R242] ;  /* 0x00000000f2a0783b */ /* 0x000fe80000000200 */
[----:B------:R-:W-:Y:S04]  /*2cd0*/  LDSM.16.M88.4 R164, [R243] ;  /* 0x00000000f3a4783b */ /* 0x000fe80000000200 */
[----:B------:R-:W-:Y:S04]  /*2ce0*/  LDSM.16.M88.4 R180, [R245] ;  /* 0x00000000f5b4783b */ /* 0x000fe80000000200 */
[----:B------:R-:W-:Y:S04]  /*2cf0*/  LDSM.16.M88.4 R184, [R244] ;  /* 0x00000000f4b8783b */ /* 0x000fe80000000200 */
[----:B------:R-:W-:Y:S04]  /*2d00*/  LDSM.16.M88.4 R188, [R242+0x4000] ;  /* 0x00400000f2bc783b */ /* 0x000fe80000000200 */
        /* <DEDUP_REMOVED lines=11> */
[----:B------:R-:W-:Y:S01]  /*2dc0*/  BAR.SYNC.DEFER_BLOCKING 0x0 ;  /* 0x0000000000007b1d */ /* 0x000fe20000010000 */
[----:B------:R-:W-:Y:S01]  /*2dd0*/  LEA.HI.X R7, R4, c[0x0][0x1fc], R0, 0x1, P1 ;  /* 0x00007f0004077a11 */ /* 0x000fe200008f0c00 */
[----:B------:R-:W-:Y:S01]  /*2de0*/  @!P4 IMAD.MOV.U32 R0, RZ, RZ, c[0x0][0x208] ;  /* 0x00008200ff00c624 */ /* 0x000fe200078e00ff */
[----:B-1----:R-:W-:Y:S01]  /*2df0*/  SEL R3, RZ, 0xffffffff, P2 ;  /* 0xffffffffff037807 */ /* 0x002fe20001000000 */
[----:B------:R-:W-:Y:S01]  /*2e00*/  @!P4 IMAD.MOV.U32 R2, RZ, RZ, c[0x0][0x20c] ;  /* 0x00008300ff02c624 */ /* 0x000fe200078e00ff */
[----:B------:R-:W-:-:S02]  /*2e10*/  SEL R4, RZ, 0x1, P5 ;  /* 0x00000001ff047807 */ /* 0x000fc40002800000 */
[----:B------:R-:W-:Y:S01]  /*2e20*/  @!P4 LEA R8, P0, R0, R6, 0x6 ;  /* 0x000000060008c211 */ /* 0x000fe200078030ff */
[----:B------:R-:W-:-:S03]  /*2e30*/  IMAD.SHL.U32 R3, R3, 0x2, RZ ;  /* 0x0000000203037824 */ /* 0x000fc600078e00ff */
[----:B------:R-:W-:Y:S02]  /*2e40*/  @!P4 LEA.HI.X R9, R0, R7, R2, 0x6, P0 ;  /* 0x000000070009c211 */ /* 0x000fe400000f3402 */
[----:B------:R-:W-:Y:S02]  /*2e50*/  LOP3.LUT R4, R3, 0x2, R4, 0xe2, !PT ;  /* 0x0000000203047812 */ /* 0x000fe400078ee204 */
[----:B------:R-:W-:Y:S02]  /*2e60*/  SEL R0, RZ, 0x4, P3 ;  /* 0x00000004ff007807 */ /* 0x000fe40001800000 */
[----:B------:R-:W-:Y:S01]  /*2e70*/  SEL R2, RZ, 0x8, P6 ;  /* 0x00000008ff027807 */ /* 0x000fe20003000000 */
[----:B------:R-:W-:-:S04]  /*2e80*/  DEPBAR.LE SB0, 0x0 ;  /* 0x000080000000791a */ /* 0x000fc80000000000 */
[----:B------:R-:W-:Y:S01]  /*2e90*/  BAR.SYNC.DEFER_BLOCKING 0x0 ;  /* 0x0000000000007b1d */ /* 0x000fe20000010000 */
[----:B------:R-:W-:Y:S01]  /*2ea0*/  LOP3.LUT R4, R2, R4, R0, 0xfe, !PT ;  /* 0x0000000402047212 */ /* 0x000fe200078efe00 */
[----:B------:R-:W-:Y:S01]  /*2eb0*/  IMAD.MOV.U32 R5, RZ, RZ, 0x40 ;  /* 0x00000040ff057424 */ /* 0x000fe200078e00ff */
[C---:B------:R-:W-:Y:S02]  /*2ec0*/  LOP3.LUT P5, RZ, R247.reuse, 0x2, RZ, 0xc0, !PT ;  /* 0x00000002f7ff7812 */ /* 0x040fe400078ac0ff */
[----:B------:R-:W-:Y:S02]  /*2ed0*/  LOP3.LUT P0, RZ, R247, 0x4, RZ, 0xc0, !PT ;  /* 0x00000004f7ff7812 */ /* 0x000fe4000780c0ff */
[----:B------:R-:W-:Y:S02]  /*2ee0*/  IADD3 R2, R14, R24, -R68 ;  /* 0x000000180e027210 */ /* 0x000fe40007ffe844 */
[----:B------:R-:W-:Y:S02]  /*2ef0*/  LOP3.LUT P4, RZ, R4, 0x1, RZ, 0xc0, !PT ;  /* 0x0000000104ff7812 */ /* 0x000fe4000788c0ff */
[----:B------:R-:W-:-:S02]  /*2f00*/  SEL R0, R5, 0xffffffc0, !P0 ;  /* 0xffffffc005007807 */ /* 0x000fc40004000000 */
[----:B------:R-:W-:Y:S02]  /*2f10*/  ISETP.LT.OR P0, PT, R2, 0x1, !P4 ;  /* 0x000000010200780c */ /* 0x000fe40006701670 */
[C---:B------:R-:W-:Y:S01]  /*2f20*/  IADD3 R240, R134.reuse, 0x20, RZ ;  /* 0x0000002086f07810 */ /* 0x040fe20007ffe0ff */
[----:B------:R-:W-:Y:S04]  /*2f30*/  STL.64 [R1+0x18], R66 ;  /* 0x0000184201007387 */ /* 0x000fe80000100a00 */
[----:B------:R-:W-:Y:S01]  /*2f40*/  IMAD.MOV.U32 R3, RZ, RZ, R240 ;  /* 0x000000ffff037224 */ /* 0x000fe200078e00f0 */
[----:B------:R-:W-:Y:S01]  /*2f50*/  @P5 IADD3 R3, R134, -0x20, RZ ;  /* 0xffffffe086035810 */ /* 0x000fe20007ffe0ff */
[----:B------:R-:W-:Y:S01]  /*2f60*/  STL.64 [R1+0x20], R18 ;  /* 0x0000201201007387 */ /* 0x000fe20000100a00 */
[----:B------:R-:W-:-:S03]  /*2f70*/  LOP3.LUT P3, RZ, R4, 0x2, RZ, 0xc0, !PT ;  /* 0x0000000204ff7812 */ /* 0x000fc6000786c0ff */
[----:B------:R-:W-:Y:S04]  /*2f80*/  STL.64 [R1+0x8], R64 ;  /* 0x0000084001007387 */ /* 0x000fe80000100a00 */
[----:B------:R-:W-:Y:S04]  /*2f90*/  STL.64 [R1+0x10], R16 ;  /* 0x0000101001007387 */ /* 0x000fe80000100a00 */
[----:B------:R-:W-:Y:S04]  /*2fa0*/  LDSM.16.M88.4 R20, [R3] ;  /* 0x000000000314783b */ /* 0x000fe80000000200 */
[----:B------:R-:W-:Y:S04]  /*2fb0*/  LDSM.16.M88.4 R32, [R3+0x800] ;  /* 0x000800000320783b */ /* 0x000fe80000000200 */
[----:B------:R-:W-:Y:S04]  /*2fc0*/  LDSM.16.M88.4 R36, [R3+0x1000] ;  /* 0x001000000324783b */ /* 0x000fe80000000200 */
[----:B------:R-:W1:Y:S04]  /*2fd0*/  LDSM.16.M88.4 R12, [R134] ;  /* 0x00000000860c783b */ /* 0x000e680000000200 */
[----:B------:R-:W-:Y:S04]  /*2fe0*/  LDSM.16.M88.4 R16, [R134+0x800] ;  /* 0x000800008610783b */ /* 0x000fe80000000200 */
[----:B------:R-:W2:Y:S04]  /*2ff0*/  LDSM.16.M88.4 R28, [R134+0x1000] ;  /* 0x00100000861c783b */ /* 0x000ea80000000200 */
[----:B------:R-:W-:Y:S01]  /*3000*/  @!PT LDS RZ, [RZ] ;  /* 0x00000000fffff984 */ /* 0x000fe20000000800 */
[----:B------:R-:W-:Y:S01]  /*3010*/  @!PT LDS RZ, [RZ] ;  /* 0x00000000fffff984 */ /* 0x000fe20000000800 */
[----:B------:R-:W-:Y:S01]  /*3020*/  @!PT LDS RZ, [RZ] ;  /* 0x00000000fffff984 */ /* 0x000fe20000000800 */
[----:B------:R1:W-:Y:S01]  /*3030*/  LDGSTS.E.BYPASS.LTC128B.128 [R248+0x4080], [R6.64], !P0 ;  /* 0x0408000006f87fae */ /* 0x0003e2000c101d46 */
[----:B------:R-:W-:-:S02]  /*3040*/  ISETP.LT.OR P0, PT, R2, 0x1, !P3 ;  /* 0x000000010200780c */ /* 0x000fc40005f01670 */
[----:B------:R-:W-:-:S11]  /*3050*/  LOP3.LUT P2, RZ, R4, 0x4, RZ, 0xc0, !PT ;  /* 0x0000000404ff7812 */ /* 0x000fd6000784c0ff */
[----:B------:R1:W-:Y:S01]  /*3060*/  LDGSTS.E.BYPASS.LTC128B.128 [R248+0x5880], [R6.64+0x80], !P0 ;  /* 0x0588008006f87fae */ /* 0x0003e2000c101d46 */
[----:B------:R-:W-:Y:S02]  /*3070*/  ISETP.LT.OR P0, PT, R2, 0x1, !P2 ;  /* 0x000000010200780c */ /* 0x000fe40005701670 */
[----:B------:R-:W-:-:S11]  /*3080*/  LOP3.LUT P1, RZ, R4, 0x8, RZ, 0xc0, !PT ;  /* 0x0000000804ff7812 */ /* 0x000fd6000782c0ff */
[----:B------:R1:W-:Y:S01]  /*3090*/  LDGSTS.E.BYPASS.LTC128B.128 [R248+0x7080], [R6.64+0x100], !P0 ;  /* 0x0708010006f87fae */ /* 0x0003e2000c101d46 */
[----:B------:R-:W-:-:S13]  /*30a0*/  ISETP.LT.OR P0, PT, R2, 0x1, !P1 ;  /* 0x000000010200780c */ /* 0x000fda0004f01670 */
[----:B------:R1:W-:Y:S01]  /*30b0*/  LDGSTS.E.BYPASS.LTC128B.128 [R248+0x8880], [R6.64+0x180], !P0 ;  /* 0x0888018006f87fae */ /* 0x0003e2000c101d46 */
[----:B------:R-:W-:-:S13]  /*30c0*/  ISETP.GT.AND P0, PT, R25, 0x7f, PT ;  /* 0x0000007f1900780c */ /* 0x000fda0003f04270 */
[----:B------:R-:W-:Y:S02]  /*30d0*/  @!P0 ISETP.LT.OR P0, PT, R2, 0x21, !P4 ;  /* 0x000000210200880c */ /* 0x000fe40006701670 */
[----:B------:R-:W-:-:S13]  /*30e0*/  ISETP.GT.AND P4, PT, R25, 0x7f, PT ;  /* 0x0000007f1900780c */ /* 0x000fda0003f84270 */
[----:B------:R3:W-:Y:S01]  /*30f0*/  @!P4 LDGSTS.E.BYPASS.LTC128B.128 [R248+0x5080], [R8.64], !P0 ;  /* 0x0508000008f8cfae */ /* 0x0007e2000c101d46 */
[C---:B------:R-:W-:Y:S01]  /*3100*/  @!P4 ISETP.LT.OR P0, PT, R2.reuse, 0x21, !P3 ;  /* 0x000000210200c80c */ /* 0x040fe20005f01670 */
[C---:B-1----:R-:W-:Y:S11]  /*3110*/  HMMA.16816.F32 R4, R160.reuse, R12, RZ ;  /* 0x0000000ca004723c */ /* 0x042ff600000018ff */
[----:B------:R-:W-:Y:S01]  /*3120*/  @!UPT UIADD3 URZ, URZ, URZ, URZ ;  /* 0x0000003f3f3ff290 */ /* 0x000fe2000fffe03f */
[----:B------:R3:W-:Y:S01]  /*3130*/  @!P4 LDGSTS.E.BYPASS.LTC128B.128 [R248+0x6880], [R8.64+0x80], !P0 ;  /* 0x0688008008f8cfae */ /* 0x0007e2000c101d46 */
[C---:B------:R-:W-:Y:S01]  /*3140*/  @!P4 ISETP.LT.OR P0, PT, R2.reuse, 0x21, !P2 ;  /* 0x000000210200c80c */ /* 0x040fe20005701670 */
[----:B--2---:R-:W-:Y:S11]  /*3150*/  HMMA.16816.F32 R24, R160, R28, RZ ;  /* 0x0000001ca018723c */ /* 0x004ff600000018ff */
[----:B------:R-:W-:Y:S01]  /*3160*/  @!UPT UIADD3 URZ, URZ, URZ, URZ ;  /* 0x0000003f3f3ff290 */ /* 0x000fe2000fffe03f */
[----:B------:R3:W-:Y:S01]  /*3170*/  @!P4 LDGSTS.E.BYPASS.LTC128B.128 [R248+0x8080], [R8.64+0x100], !P0 ;  /* 0x0808010008f8cfae */ /* 0x0007e2000c101d46 */
[----:B------:R-:W-:Y:S01]  /*3180*/  @!P4 ISETP.LT.OR P0, PT, R2, 0x21, !P1 ;  /* 0x000000210200c80c */ /* 0x000fe20004f01670 */
[----:B------:R-:W-:Y:S01]  /*3190*/  HMMA.16816.F32 R52, R164, R20, R4 ;  /* 0x00000014a434723c */ /* 0x000fe20000001804 */
[----:B------:R-:W-:-:S07]  /*31a0*/  IMAD.IADD R2, R134, 0x1, R0 ;  /* 0x0000000186027824 */ /* 0x000fce00078e0200 */
[C---:B------:R-:W-:Y:S04]  /*31b0*/  HMMA.16816.F32 R4, R160.reuse, R14, RZ ;  /* 0x0000000ea004723c */ /* 0x040fe800000018ff */
[----:B------:R3:W-:Y:S04]  /*31c0*/  @!P4 LDGSTS.E.BYPASS.LTC128B.128 [R248+0x9880], [R8.64+0x180], !P0 ;  /* 0x0988018008f8cfae */ /* 0x0007e8000c101d46 */
[C---:B------:R-:W-:Y:S01]  /*31d0*/  HMMA.16816.F32 R12, R160.reuse, R16, RZ ;  /* 0x00000010a00c723c */ /* 0x040fe200000018ff */
[----:B------:R-:W-:Y:S04]  /*31e0*/  LDSM.16.M88.4 R44, [R2+0x800] ;  /* 0x00080000022c783b */ /* 0x000fe80000000200 */
[----:B------:R-:W-:Y:S03]  /*31f0*/  LDSM.16.M88.4 R48, [R2+0x1000] ;  /* 0x001000000230783b */ /* 0x000fe60000000200 */
[C---:B------:R-:W-:Y:S01]  /*3200*/  HMMA.16816.F32 R16, R160.reuse, R18, RZ ;  /* 0x00000012a010723c */ /* 0x040fe200000018ff */
[----:B------:R-:W-:Y:S01]  /*3210*/  @P5 IADD3 R240, R134, -0x20, RZ ;  /* 0xffffffe086f05810 */ /* 0x000fe20007ffe0ff */
[----:B------:R-:W0:Y:S06]  /*3220*/  LDGDEPBAR ;  /* 0x00000000000079af */ /* 0x000e2c0000000000 */
[----:B------:R-:W-:Y:S01]  /*3230*/  HMMA.16816.F32 R28, R160, R30, RZ ;  /* 0x0000001ea01c723c */ /* 0x000fe200000018ff */
[----:B---3--:R-:W1:Y:S07]  /*3240*/  LDSM.16.M88.4 R8, [R2] ;  /* 0x000000000208783b */ /* 0x008e6e0000000200 */
[----:B------:R-:W-:Y:S01]  /*3250*/  HMMA.16816.F32 R4, R164, R22, R4 ;  /* 0x00000016a404723c */ /* 0x000fe20000001804 */
[----:B------:R-:W-:-:S05]  /*3260*/  IMAD.IADD R135, R0, 0x1, R240 ;  /* 0x0000000100877824 */ /* 0x000fca00078e02f0 */
[----:B------:R-:W-:Y:S02]  /*3270*/  LDSM.16.M88.4 R40, [R135+0x800] ;  /* 0x000800008728783b */ /* 0x000fe40000000200 */
[C---:B------:R-:W-:Y:S02]  /*3280*/  HMMA.16816.F32 R12, R164.reuse, R32, R12 ;  /* 0x00000020a40c723c */ /* 0x040fe4000000180c */
[----:B------:R-:W-:Y:S06]  /*3290*/  LDSM.16.M88.4 R56, [R135+0x1000] ;  /* 0x001000008738783b */ /* 0x000fec0000000200 */
[C---:B------:R-:W-:Y:S01]  /*32a0*/  HMMA.16816.F32 R16, R164.reuse, R34, R16 ;  /* 0x00000022a410723c */ /* 0x040fe20000001810 */
[----:B------:R-:W2:Y:S07]  /*32b0*/  LDSM.16.M88.4 R32, [R135] ;  /* 0x000000008720783b */ /* 0x000eae0000000200 */
[C---:B------:R-:W-:Y:S08]  /*32c0*/  HMMA.16816.F32 R20, R164.reuse, R36, R24 ;  /* 0x00000024a414723c */ /* 0x040ff00000001818 */
[----:B------:R-:W-:Y:S01]  /*32d0*/  HMMA.16816.F32 R24, R164, R38, R28 ;  /* 0x00000026a418723c */ /* 0x000fe2000000181c */
[----:B------:R-:W3:Y:S07]  /*32e0*/  LDSM.16.M88.4 R36, [R134+0x1800] ;  /* 0x001800008624783b */ /* 0x000eee0000000200 */
[C---:B-1----:R-:W-:Y:S01]  /*32f0*/  HMMA.16816.F32 R28, R180.reuse, R8, R52 ;  /* 0x00000008b41c723c */ /* 0x042fe20000001834 */
[----:B------:R-:W-:Y:S07]  /*3300*/  LDSM.16.M88.4 R52, [R240+0x2800] ;  /* 0x00280000f034783b */ /* 0x000fee0000000200 */
[C---:B------:R-:W-:Y:S01]  /*3310*/  HMMA.16816.F32 R4, R180.reuse, R10, R4 ;  /* 0x0000000ab404723c */ /* 0x040fe20000001804 */
[----:B------:R-:W-:Y:S07]  /*3320*/  LDSM.16.M88.4 R8, [R240+0x1800] ;  /* 0x00180000f008783b */ /* 0x000fee0000000200 */
[C---:B------:R-:W-:Y:S08]  /*3330*/  HMMA.16816.F32 R12, R180.reuse, R44, R12 ;  /* 0x0000002cb40c723c */ /* 0x040ff0000000180c */
[C---:B------:R-:W-:Y:S01]  /*3340*/  HMMA.16816.F32 R16, R180.reuse, R46, R16 ;  /* 0x0000002eb410723c */ /* 0x040fe20000001810 */
[----:B------:R-:W1:Y:S07]  /*3350*/  LDSM.16.M88.4 R44, [R134+0x2000] ;  /* 0x00200000862c783b */ /* 0x000e6e0000000200 */
[C---:B------:R-:W-:Y:S08]  /*3360*/  HMMA.16816.F32 R20, R180.reuse, R48, R20 ;  /* 0x00000030b414723c */ /* 0x040ff00000001814 */
[----:B------:R-:W-:Y:S01]  /*3370*/  HMMA.16816.F32 R24, R180, R50, R24 ;  /* 0x00000032b418723c */ /* 0x000fe20000001818 */
[----:B------:R-:W4:Y:S07]  /*3380*/  LDSM.16.M88.4 R48, [R134+0x2800] ;  /* 0x002800008630783b */ /* 0x000f2e0000000200 */
[C---:B--2---:R-:W-:Y:S08]  /*3390*/  HMMA.16816.F32 R28, R184.reuse, R32, R28 ;  /* 0x00000020b81c723c */ /* 0x044ff0000000181c */
[C---:B------:R-:W-:Y:S01]  /*33a0*/  HMMA.16816.F32 R4, R184.reuse, R34, R4 ;  /* 0x00000022b804723c */ /* 0x040fe20000001804 */
[----:B------:R-:W-:Y:S07]  /*33b0*/  LDSM.16.M88.4 R32, [R2+0x1800] ;  /* 0x001800000220783b */ /* 0x000fee0000000200 */
[C---:B------:R-:W-:Y:S08]  /*33c0*/  HMMA.16816.F32 R12, R184.reuse, R40, R12 ;  /* 0x00000028b80c723c */ /* 0x040ff0000000180c */
[C---:B------:R-:W-:Y:S01]  /*33d0*/  HMMA.16816.F32 R16, R184.reuse, R42, R16 ;  /* 0x0000002ab810723c */ /* 0x040fe20000001810 */
[----:B------:R-:W2:Y:S07]  /*33e0*/  LDSM.16.M88.4 R40, [R240+0x2000] ;  /* 0x00200000f028783b */ /* 0x000eae0000000200 */
[C---:B------:R-:W-:Y:S08]  /*33f0*/  HMMA.16816.F32 R20, R184.reuse, R56, R20 ;  /* 0x00000038b814723c */ /* 0x040ff00000001814 */
[----:B------:R-:W-:Y:S01]  /*3400*/  HMMA.16816.F32 R24, R184, R58, R24 ;  /* 0x0000003ab818723c */ /* 0x000fe20000001818 */
[----:B------:R-:W-:Y:S07]  /*3410*/  LDSM.16.M88.4 R56, [R135+0x4000] ;  /* 0x004000008738783b */ /* 0x000fee0000000200 */
[C---:B---3--:R-:W-:Y:S08]  /*3420*/  HMMA.16816.F32 R28, R188.reuse, R36, R28 ;  /* 0x00000024bc1c723c */ /* 0x048ff0000000181c */
[C---:B------:R-:W-:Y:S01]  /*3430*/  HMMA.16816.F32 R4, R188.reuse, R38, R4 ;  /* 0x00000026bc04723c */ /* 0x040fe20000001804 */
[----:B------:R-:W-:Y:S07]  /*3440*/  LDSM.16.M88.4 R36, [R135+0x2000] ;  /* 0x002000008724783b */ /* 0x000fee0000000200 */
[C---:B-1----:R-:W-:Y:S08]  /*3450*/  HMMA.16816.F32 R12, R188.reuse, R44, R12 ;  /* 0x0000002cbc0c723c */ /* 0x042ff0000000180c */
[C---:B------:R-:W-:Y:S01]  /*3460*/  HMMA.16816.F32 R16, R188.reuse, R46, R16 ;  /* 0x0000002ebc10723c */ /* 0x040fe20000001810 */
[----:B------:R-:W1:Y:S07]  /*3470*/  LDSM.16.M88.4 R44, [R2+0x2000] ;  /* 0x00200000022c783b */ /* 0x000e6e0000000200 */
[C---:B----4-:R-:W-:Y:S08]  /*3480*/  HMMA.16816.F32 R20, R188.reuse, R48, R20 ;  /* 0x00000030bc14723c */ /* 0x050ff00000001814 */
[----:B------:R-:W-:Y:S01]  /*3490*/  HMMA.16816.F32 R24, R188, R50, R24 ;  /* 0x00000032bc18723c */ /* 0x000fe20000001818 */
[----:B------:R-:W3:Y:S07]  /*34a0*/  LDSM.16.M88.4 R48, [R2+0x2800] ;  /* 0x002800000230783b */ /* 0x000eee0000000200 */
[C---:B------:R-:W-:Y:S08]  /*34b0*/  HMMA.16816.F32 R28, R192.reuse, R8, R28 ;  /* 0x00000008c01c723c */ /* 0x040ff0000000181c */
[C---:B------:R-:W-:Y:S01]  /*34c0*/  HMMA.16816.F32 R4, R192.reuse, R10, R4 ;  /* 0x0000000ac004723c */ /* 0x040fe20000001804 */
[----:B------:R-:W4:Y:S07]  /*34d0*/  LDSM.16.M88.4 R8, [R135+0x1800] ;  /* 0x001800008708783b */ /* 0x000f2e0000000200 */
[C---:B--2---:R-:W-:Y:S08]  /*34e0*/  HMMA.16816.F32 R12, R192.reuse, R40, R12 ;  /* 0x00000028c00c723c */ /* 0x044ff0000000180c */
[C---:B------:R-:W-:Y:S01]  /*34f0*/  HMMA.16816.F32 R16, R192.reuse, R42, R16 ;  /* 0x0000002ac010723c */ /* 0x040fe20000001810 */
[----:B------:R-:W-:Y:S07]  /*3500*/  LDSM.16.M88.4 R40, [R134+0x3800] ;  /* 0x003800008628783b */ /* 0x000fee0000000200 */
[C---:B------:R-:W-:Y:S08]  /*3510*/  HMMA.16816.F32 R20, R192.reuse, R52, R20 ;  /* 0x00000034c014723c */ /* 0x040ff00000001814 */
[----:B------:R-:W-:Y:S01]  /*3520*/  HMMA.16816.F32 R24, R192, R54, R24 ;  /* 0x00000036c018723c */ /* 0x000fe20000001818 */
[----:B------:R-:W2:Y:S07]  /*3530*/  LDSM.16.M88.4 R52, [R135+0x2800] ;  /* 0x002800008734783b */ /* 0x000eae0000000200 */
[C---:B------:R-:W-:Y:S08]  /*3540*/  HMMA.16816.F32 R28, R196.reuse, R32, R28 ;  /* 0x00000020c41c723c */ /* 0x040ff0000000181c */
[C---:B------:R-:W-:Y:S01]  /*3550*/  HMMA.16816.F32 R4, R196.reuse, R34, R4 ;  /* 0x00000022c404723c */ /* 0x040fe20000001804 */
[----:B------:R-:W5:Y:S07]  /*3560*/  LDSM.16.M88.4 R32, [R134+0x3000] ;  /* 0x003000008620783b */ /* 0x000f6e0000000200 */
[C---:B-1----:R-:W-:Y:S08]  /*3570*/  HMMA.16816.F32 R12, R196.reuse, R44, R12 ;  /* 0x0000002cc40c723c */ /* 0x042ff0000000180c */
[C---:B------:R-:W-:Y:S01]  /*3580*/  HMMA.16816.F32 R16, R196.reuse, R46, R16 ;  /* 0x0000002ec410723c */ /* 0x040fe20000001810 */
[----:B------:R-:W1:Y:S07]  /*3590*/  LDSM.16.M88.4 R44, [R134+0x4000] ;  /* 0x00400000862c783b */ /* 0x000e6e0000000200 */
[C---:B---3--:R-:W-:Y:S08]  /*35a0*/  HMMA.16816.F32 R20, R196.reuse, R48, R20 ;  /* 0x00000030c414723c */ /* 0x048ff00000001814 */
[----:B------:R-:W-:Y:S01]  /*35b0*/  HMMA.16816.F32 R24, R196, R50, R24 ;  /* 0x00000032c418723c */ /* 0x000fe20000001818 */
[----:B------:R-:W-:Y:S07]  /*35c0*/  LDSM.16.M88.4 R48, [R2+0x4000] ;  /* 0x004000000230783b */ /* 0x000fee0000000200 */
[C---:B----4-:R-:W-:Y:S08]  /*35d0*/  HMMA.16816.F32 R28, R200.reuse, R8, R28 ;  /* 0x00000008c81c723c */ /* 0x050ff0000000181c */
[C---:B------:R-:W-:Y:S01]  /*35e0*/  HMMA.16816.F32 R4, R200.reuse, R10, R4 ;  /* 0x0000000ac804723c */ /* 0x040fe20000001804 */
[----:B------:R-:W3:Y:S07]  /*35f0*/  LDSM.16.M88.4 R8, [R240+0x3000] ;  /* 0x00300000f008783b */ /* 0x000eee0000000200 */
[C---:B------:R-:W-:Y:S08]  /*3600*/  HMMA.16816.F32 R12, R200.reuse, R36, R12 ;  /* 0x00000024c80c723c */ /* 0x040ff0000000180c */
[C---:B------:R-:W-:Y:S01]  /*3610*/  HMMA.16816.F32 R16, R200.reuse, R38, R16 ;  /* 0x00000026c810723c */ /* 0x040fe20000001810 */
[----:B------:R-:W4:Y:S07]  /*3620*/  LDSM.16.M88.4 R36, [R240+0x3800] ;  /* 0x00380000f024783b */ /* 0x000f2e0000000200 */
[C---:B--2---:R-:W-:Y:S08]  /*3630*/  HMMA.16816.F32 R20, R200.reuse, R52, R20 ;  /* 0x00000034c814723c */ /* 0x044ff00000001814 */
[----:B------:R-:W-:Y:S01]  /*3640*/  HMMA.16816.F32 R24, R200, R54, R24 ;  /* 0x00000036c818723c */ /* 0x000fe20000001818 */
[----:B------:R-:W2:Y:S07]  /*3650*/  LDSM.16.M88.4 R52, [R240+0x4000] ;  /* 0x00400000f034783b */ /* 0x000eae0000000200 */
[C---:B-----5:R-:W-:Y:S08]  /*3660*/  HMMA.16816.F32 R28, R204.reuse, R32, R28 ;  /* 0x00000020cc1c723c */ /* 0x060ff0000000181c */
[C---:B------:R-:W-:Y:S01]  /*3670*/  HMMA.16816.F32 R4, R204.reuse, R34, R4 ;  /* 0x00000022cc04723c */ /* 0x040fe20000001804 */
[----:B------:R-:W5:Y:S07]  /*3680*/  LDSM.16.M88.4 R32, [R2+0x3000] ;  /* 0x003000000220783b */ /* 0x000f6e0000000200 */
[C---:B------:R-:W-:Y:S08]  /*3690*/  HMMA.16816.F32 R12, R204.reuse, R40, R12 ;  /* 0x00000028cc0c723c */ /* 0x040ff0000000180c */
[C---:B------:R-:W-:Y:S01]  /*36a0*/  HMMA.16816.F32 R16, R204.reuse, R42, R16 ;  /* 0x0000002acc10723c */ /* 0x040fe20000001810 */
[----:B------:R-:W-:Y:S07]  /*36b0*/  LDSM.16.M88.4 R40, [R135+0x3800] ;  /* 0x003800008728783b */ /* 0x000fee0000000200 */
[C---:B-1----:R-:W-:Y:S08]  /*36c0*/  HMMA.16816.F32 R20, R204.reuse, R44, R20 ;  /* 0x0000002ccc14723c */ /* 0x042ff00000001814 */
[----:B------:R-:W-:Y:S01]  /*36d0*/  HMMA.16816.F32 R24, R204, R46, R24 ;  /* 0x0000002ecc18723c */ /* 0x000fe20000001818 */
[----:B------:R-:W1:Y:S07]  /*36e0*/  LDSM.16.M88.4 R44, [R2+0x3800] ;  /* 0x00380000022c783b */ /* 0x000e6e0000000200 */
[C---:B---3--:R-:W-:Y:S08]  /*36f0*/  HMMA.16816.F32 R28, R208.reuse, R8, R28 ;  /* 0x00000008d01c723c */ /* 0x048ff0000000181c */
[C---:B------:R-:W-:Y:S01]  /*3700*/  HMMA.16816.F32 R4, R208.reuse, R10, R4 ;  /* 0x0000000ad004723c */ /* 0x040fe20000001804 */
[----:B------:R-:W3:Y:S07]  /*3710*/  LDSM.16.M88.4 R8, [R135+0x3000] ;  /* 0x003000008708783b */ /* 0x000eee0000000200 */
[C---:B----4-:R-:W-:Y:S08]  /*3720*/  HMMA.16816.F32 R12, R208.reuse, R36, R12 ;  /* 0x00000024d00c723c */ /* 0x050ff0000000180c */
[C---:B------:R-:W-:Y:S01]  /*3730*/  HMMA.16816.F32 R16, R208.reuse, R38, R16 ;  /* 0x00000026d010723c */ /* 0x040fe20000001810 */
[----:B------:R-:W4:Y:S07]  /*3740*/  LDSM.16.M88.4 R36, [R134+0x4800] ;  /* 0x004800008624783b */ /* 0x000f2e0000000200 */
[C---:B--2---:R-:W-:Y:S08]  /*3750*/  HMMA.16816.F32 R20, R208.reuse, R52, R20 ;  /* 0x00000034d014723c */ /* 0x044ff00000001814 */
[----:B------:R-:W-:Y:S01]  /*3760*/  HMMA.16816.F32 R24, R208, R54, R24 ;  /* 0x00000036d018723c */ /* 0x000fe20000001818 */
[----:B------:R-:W-:Y:S07]  /*3770*/  LDSM.16.M88.4 R52, [R134+0x5800] ;  /* 0x005800008634783b */ /* 0x000fee0000000200 */
[C---:B-----5:R-:W-:Y:S08]  /*3780*/  HMMA.16816.F32 R28, R212.reuse, R32, R28 ;  /* 0x00000020d41c723c */ /* 0x060ff0000000181c */
[C---:B------:R-:W-:Y:S01]  /*3790*/  HMMA.16816.F32 R4, R212.reuse, R34, R4 ;  /* 0x00000022d404723c */ /* 0x040fe20000001804 */
[----:B------:R-:W-:Y:S07]  /*37a0*/  LDSM.16.M88.4 R32, [R240+0x4800] ;  /* 0x00480000f020783b */ /* 0x000fee0000000200 */
[C---:B-1----:R-:W-:Y:S08]  /*37b0*/  HMMA.16816.F32 R12, R212.reuse, R44, R12 ;  /* 0x0000002cd40c723c */ /* 0x042ff0000000180c */
[C---:B------:R-:W-:Y:S01]  /*37c0*/  HMMA.16816.F32 R16, R212.reuse, R46, R16 ;  /* 0x0000002ed410723c */ /* 0x040fe20000001810 */
[----:B------:R-:W-:Y:S07]  /*37d0*/  LDSM.16.M88.4 R44, [R240+0x5000] ;  /* 0x00500000f02c783b */ /* 0x000fee0000000200 */
[C---:B------:R-:W-:Y:S08]  /*37e0*/  HMMA.16816.F32 R20, R212.reuse, R48, R20 ;  /* 0x00000030d414723c */ /* 0x040ff00000001814 */
[----:B------:R-:W-:Y:S01]  /*37f0*/  HMMA.16816.F32 R24, R212, R50, R24 ;  /* 0x00000032d418723c */ /* 0x000fe20000001818 */
[----:B------:R-:W1:Y:S07]  /*3800*/  LDSM.16.M88.4 R48, [R134+0x5000] ;  /* 0x005000008630783b */ /* 0x000e6e0000000200 */
[C---:B---3--:R-:W-:Y:S08]  /*3810*/  HMMA.16816.F32 R28, R216.reuse, R8, R28 ;  /* 0x00000008d81c723c */ /* 0x048ff0000000181c */
[C---:B------:R-:W-:Y:S08]  /*3820*/  HMMA.16816.F32 R8, R216.reuse, R10, R4 ;  /* 0x0000000ad808723c */ /* 0x040ff00000001804 */
[C---:B------:R-:W-:Y:S08]  /*3830*/  HMMA.16816.F32 R4, R216.reuse, R40, R12 ;  /* 0x00000028d804723c */ /* 0x040ff0000000180c */
[C---:B------:R-:W-:Y:S01]  /*3840*/  HMMA.16816.F32 R16, R216.reuse, R42, R16 ;  /* 0x0000002ad810723c */ /* 0x040fe20000001810 */
[----:B------:R-:W-:Y:S07]  /*3850*/  LDSM.16.M88.4 R40, [R2+0x4800] ;  /* 0x004800000228783b */ /* 0x000fee0000000200 */
[C---:B------:R-:W-:Y:S08]  /*3860*/  HMMA.16816.F32 R20, R216.reuse, R56, R20 ;  /* 0x00000038d814723c */ /* 0x040ff00000001814 */
[----:B------:R-:W-:Y:S01]  /*3870*/  HMMA.16816.F32 R24, R216, R58, R24 ;  /* 0x0000003ad818723c */ /* 0x000fe20000001818 */
[----:B------:R-:W2:Y:S07]  /*3880*/  LDSM.16.M88.4 R56, [R240+0x5800] ;  /* 0x00580000f038783b */ /* 0x000eae0000000200 */
[C---:B----4-:R-:W-:Y:S08]  /*3890*/  HMMA.16816.F32 R12, R220.reuse, R38, R8 ;  /* 0x00000026dc0c723c */ /* 0x050ff00000001808 */
[C---:B------:R-:W-:Y:S01]  /*38a0*/  HMMA.16816.F32 R28, R220.reuse, R36, R28 ;  /* 0x00000024dc1c723c */ /* 0x040fe2000000181c */
[----:B------:R-:W-:Y:S07]  /*38b0*/  LDSM.16.M88.4 R36, [R135+0x5000] ;  /* 0x005000008724783b */ /* 0x000fee0000000200 */
[C---:B-1----:R-:W-:Y:S08]  /*38c0*/  HMMA.16816.F32 R8, R220.reuse, R48, R4 ;  /* 0x00000030dc08723c */ /* 0x042ff00000001804 */
[C---:B------:R-:W-:Y:S01]  /*38d0*/  HMMA.16816.F32 R4, R220.reuse, R50, R16 ;  /* 0x00000032dc04723c */ /* 0x040fe20000001810 */
[----:B------:R-:W1:Y:S07]  /*38e0*/  LDSM.16.M88.4 R48, [R2+0x5000] ;  /* 0x005000000230783b */ /* 0x000e6e0000000200 */
[C---:B------:R-:W-:Y:S08]  /*38f0*/  HMMA.16816.F32 R20, R220.reuse, R52, R20 ;  /* 0x00000034dc14723c */ /* 0x040ff00000001814 */
[----:B------:R-:W-:Y:S01]  /*3900*/  HMMA.16816.F32 R24, R220, R54, R24 ;  /* 0x00000036dc18723c */ /* 0x000fe20000001818 */
[----:B------:R-:W3:Y:S07]  /*3910*/  LDSM.16.M88.4 R52, [R2+0x5800] ;  /* 0x005800000234783b */ /* 0x000eee0000000200 */
[C---:B------:R-:W-:Y:S08]  /*3920*/  HMMA.16816.F32 R16, R224.reuse, R34, R12 ;  /* 0x00000022e010723c */ /* 0x040ff0000000180c */
[C---:B------:R-:W-:Y:S01]  /*3930*/  HMMA.16816.F32 R28, R224.reuse, R32, R28 ;  /* 0x00000020e01c723c */ /* 0x040fe2000000181c */
[----:B------:R-:W4:Y:S07]  /*3940*/  LDSM.16.M88.4 R32, [R135+0x4800] ;  /* 0x004800008720783b */ /* 0x000f2e0000000200 */
[C---:B------:R-:W-:Y:S08]  /*3950*/  HMMA.16816.F32 R12, R224.reuse, R44, R8 ;  /* 0x0000002ce00c723c */ /* 0x040ff00000001808 */
[----:B------:R-:W-:Y:S01]  /*3960*/  HMMA.16816.F32 R8, R224, R46, R4 ;  /* 0x0000002ee008723c */ /* 0x000fe20000001804 */
[----:B------:R-:W5:Y:S01]  /*3970*/  LDSM.16.M88.4 R44, [R135+0x5800] ;  /* 0x00580000872c783b */ /* 0x000f620000000200 */
[----:B------:R-:W-:Y:S01]  /*3980*/  ISETP.GT.AND P0, PT, R61, R249, PT ;  /* 0x000000f93d00720c */ /* 0x000fe20003f04270 */
[----:B------:R-:W-:-:S05]  /*3990*/  DEPBAR.LE SB0, 0x0 ;  /* 0x000080000000791a */ /* 0x000fca0000000000 */
[C---:B--2---:R-:W-:Y:S08]  /*39a0*/  HMMA.16816.F32 R4, R224.reuse, R56, R20 ;  /* 0x00000038e004723c */ /* 0x044ff00000001814 */
[----:B------:R-:W-:Y:S08]  /*39b0*/  HMMA.16816.F32 R24, R224, R58, R24 ;  /* 0x0000003ae018723c */ /* 0x000ff00000001818 */
[C---:B------:R-:W-:Y:S08]  /*39c0*/  HMMA.16816.F32 R20, R228.reuse, R42, R16 ;  /* 0x0000002ae414723c */ /* 0x040ff00000001810 */
[C---:B------:R-:W-:Y:S08]  /*39d0*/  HMMA.16816.F32 R28, R228.reuse, R40, R28 ;  /* 0x00000028e41c723c */ /* 0x040ff0000000181c */
[C---:B-1----:R-:W-:Y:S08]  /*39e0*/  HMMA.16816.F32 R16, R228.reuse, R48, R12 ;  /* 0x00000030e410723c */ /* 0x042ff0000000180c */
[C---:B------:R-:W-:Y:S08]  /*39f0*/  HMMA.16816.F32 R12, R228.reuse, R50, R8 ;  /* 0x00000032e40c723c */ /* 0x040ff00000001808 */
[C---:B---3--:R-:W-:Y:S08]  /*3a00*/  HMMA.16816.F32 R8, R228.reuse, R52, R4 ;  /* 0x00000034e408723c */ /* 0x048ff00000001804 */
[----:B------:R-:W-:Y:S08]  /*3a10*/  HMMA.16816.F32 R4, R228, R54, R24 ;  /* 0x00000036e404723c */ /* 0x000ff00000001818 */
[C---:B----4-:R-:W-:Y:S08]  /*3a20*/  HMMA.16816.F32 R40, R232.reuse, R32, R28 ;  /* 0x00000020e828723c */ /* 0x050ff0000000181c */
[C---:B------:R-:W-:Y:S08]  /*3a30*/  HMMA.16816.F32 R32, R232.reuse, R34, R20 ;  /* 0x00000022e820723c */ /* 0x040ff00000001814 */
[C---:B------:R-:W-:Y:S08]  /*3a40*/  HMMA.16816.F32 R20, R232.reuse, R36, R16 ;  /* 0x00000024e814723c */ /* 0x040ff00000001810 */
[C---:B------:R-:W-:Y:S08]  /*3a50*/  HMMA.16816.F32 R36, R232.reuse, R38, R12 ;  /* 0x00000026e824723c */ /* 0x040ff0000000180c */
[C---:B-----5:R-:W-:Y:S08]  /*3a60*/  HMMA.16816.F32 R28, R232.reuse, R44, R8 ;  /* 0x0000002ce81c723c */ /* 0x060ff00000001808 */
[----:B------:R-:W-:Y:S01]  /*3a70*/  HMMA.16816.F32 R24, R232, R46, R4 ;  /* 0x0000002ee818723c */ /* 0x000fe20000001804 */
[----:B------:R-:W-:Y:S06]  /*3a80*/  BAR.SYNC.DEFER_BLOCKING 0x0 ;  /* 0x0000000000007b1d */ /* 0x000fec0000010000 */
[----:B------:R-:W-:Y:S01]  /*3a90*/  @!UPT UIADD3 URZ, URZ, URZ, URZ ;  /* 0x0000003f3f3ff290 */ /* 0x000fe2000fffe03f */
[----:B------:R-:W-:Y:S11]  /*3aa0*/  @!P0 BRA `(.L_x_29) ;  /* 0x0000026000008947 */ /* 0x000ff60003800000 */
[----:B------:R-:W-:Y:S02]  /*3ab0*/  IADD3 R3, -R68, 0x30, RZ ;  /* 0x0000003044037810 */ /* 0x000fe40007ffe1ff */
[----:B------:R-:W-:-:S02]  /*3ac0*/  IADD3 R0, R246, -0x2, RZ ;  /* 0xfffffffef6007810 */ /* 0x000fc40007ffe0ff */
[C---:B------:R-:W-:Y:S02]  /*3ad0*/  ISETP.GE.AND P0, PT, R3.reuse, 0x21, PT ;  /* 0x000000210300780c */ /* 0x040fe40003f06270 */
[----:B------:R-:W-:Y:S02]  /*3ae0*/  SHF.R.S32.HI R2, RZ, 0x1f, R0 ;  /* 0x0000001fff027819 */ /* 0x000fe40000011400 */
[----:B------:R-:W-:Y:S02]  /*3af0*/  ISETP.GE.AND P1, PT, R3, 0x1, PT ;  /* 0x000000010300780c */ /* 0x000fe40003f26270 */
[----:B------:R-:W-:Y:S01]  /*3b00*/  ISETP.GE.AND P5, PT, R62, c[0x0][0x1d4], PT ;  /* 0x000075003e007a0c */ /* 0x000fe20003fa6270 */
[----:B------:R-:W-:Y:S01]  /*3b10*/  IMAD R2, R2, c[0x0][0x1e0], RZ ;  /* 0x0000780002027a24 */ /* 0x000fe200078e02ff */
[----:B------:R-:W-:Y:S02]  /*3b20*/  ISETP.GE.AND P3, PT, R251, c[0x0][0x1d4], PT ;  /* 0x00007500fb007a0c */ /* 0x000fe40003f66270 */
[----:B------:R-:W-:Y:S01]  /*3b30*/  ISETP.GE.AND P4, PT, R252, c[0x0][0x1d4], PT ;  /* 0x00007500fc007a0c */ /* 0x000fe20003f86270 */
[----:B------:R-:W-:-:S02]  /*3b40*/  IMAD R4, R0, c[0x0][0x1e4], R2 ;  /* 0x0000790000047a24 */ /* 0x000fc400078e0202 */
[----:B------:R-:W-:Y:S02]  /*3b50*/  @P0 IMAD.MOV.U32 R5, RZ, RZ, c[0x0][0x1e0] ;  /* 0x00007800ff050624 */ /* 0x000fe400078e00ff */
[----:B------:R-:W-:Y:S02]  /*3b60*/  @P0 IMAD.MOV.U32 R6, RZ, RZ, 0x5 ;  /* 0x00000005ff060424 */ /* 0x000fe400078e00ff */
[----:B------:R-:W-:-:S03]  /*3b70*/  @P0 IMAD.SHL.U32 R2, R5, 0x20, RZ ;  /* 0x0000002005020824 */ /* 0x000fc600078e00ff */
[----:B------:R-:W-:Y:S01]  /*3b80*/  @P0 SHF.L.U64.HI R3, R5, R6, c[0x0][0x1e4] ;  /* 0x0000790005030619 */ /* 0x000fe20000010206 */
[----:B------:R-:W-:-:S04]  /*3b90*/  IMAD.WIDE.U32 R6, R0, c[0x0][0x1e0], RZ ;  /* 0x0000780000067a25 */ /* 0x000fc800078e00ff */
[----:B------:R-:W-:Y:S02]  /*3ba0*/  IMAD.IADD R0, R7, 0x1, R4 ;  /* 0x0000000107007824 */ /* 0x000fe400078e0204 */
[----:B------:R-:W-:-:S04]  /*3bb0*/  @P0 IMAD.WIDE.U32 R4, R6, 0x30, R2 ;  /* 0x0000003006040825 */ /* 0x000fc800078e0002 */
[----:B------:R-:W-:Y:S01]  /*3bc0*/  @P1 IMAD.WIDE.U32 R2, R6, 0x30, R64 ;  /* 0x0000003006021825 */ /* 0x000fe200078e0040 */
[----:B------:R-:W-:-:S03]  /*3bd0*/  @P0 IADD3 R6, P2, R66, R4, RZ ;  /* 0x0000000442060210 */ /* 0x000fc60007f5e0ff */
[C---:B------:R-:W-:Y:S02]  /*3be0*/  @P0 IMAD R7, R0.reuse, 0x30, RZ ;  /* 0x0000003000070824 */ /* 0x040fe400078e02ff */
[----:B------:R-:W-:-:S03]  /*3bf0*/  @P1 IMAD R0, R0, 0x30, RZ ;  /* 0x0000003000001824 */ /* 0x000fc600078e02ff */
[----:B------:R-:W-:Y:S01]  /*3c00*/  @P0 IADD3.X R7, R65, R7, R5, P2, !PT ;  /* 0x0000000741070210 */ /* 0x000fe200017fe405 */
[----:B------:R-:W-:Y:S01]  /*3c10*/  @P1 IMAD.IADD R0, R3, 0x1, R0 ;  /* 0x0000000103001824 */ /* 0x000fe200078e0200 */
[----:B------:R-:W-:-:S04]  /*3c20*/  @P1 LEA R4, P2, R2, c[0x0][0x1c8], 0x1 ;  /* 0x0000720002041a11 */ /* 0x000fc800078408ff */
[----:B------:R-:W-:Y:S02]  /*3c30*/  @P1 LEA.HI.X R5, R2, c[0x0][0x1cc], R0, 0x1, P2 ;  /* 0x0000730002051a11 */ /* 0x000fe400010f0c00 */
[----:B------:R-:W-:-:S03]  /*3c40*/  @P0 LEA R2, P2, R6, c[0x0][0x1c8], 0x1 ;  /* 0x0000720006020a11 */ /* 0x000fc600078408ff */
[----:B------:R-:W-:Y:S01]  /*3c50*/  @!PT LDS RZ, [RZ] ;  /* 0x00000000fffff984 */ /* 0x000fe20000000800 */
[----:B------:R-:W-:Y:S01]  /*3c60*/  @!PT LDS RZ, [RZ] ;  /* 0x00000000fffff984 */ /* 0x000fe20000000800 */
[----:B------:R-:W-:Y:S01]  /*3c70*/  @!PT LDS RZ, [RZ] ;  /* 0x00000000fffff984 */ /* 0x000fe20000000800 */
[----:B------:R1:W-:Y:S01]  /*3c80*/  @P1 LDGSTS.E.BYPASS.LTC128B.128 [R248+0x14080], [R4.64], !P5 ;  /* 0x1408000004f81fae */ /* 0x0003e2000e901d46 */
[----:B------:R-:W-:-:S03]  /*3c90*/  @P0 LEA.HI.X R3, R6, c[0x0][0x1cc], R7, 0x1, P2 ;  /* 0x0000730006030a11 */ /* 0x000fc600010f0c07 */
[----:B------:R1:W-:Y:S04]  /*3ca0*/  @P1 LDGSTS.E.BYPASS.LTC128B.128 [R248+0x15880], [R4.64+0x80], !P3 ;  /* 0x1588008004f81fae */ /* 0x0003e8000d901d46 */
[----:B------:R1:W-:Y:S04]  /*3cb0*/  @P1 LDGSTS.E.BYPASS.LTC128B.128 [R248+0x17080], [R4.64+0x100], !P4 ;  /* 0x1708010004f81fae */ /* 0x0003e8000e101d46 */
[----:B------:R1:W-:Y:S04]  /*3cc0*/  @P1 LDGSTS.E.BYPASS.LTC128B.128 [R248+0x18880], [R4.64+0x180], !P6 ;  /* 0x1888018004f81fae */ /* 0x0003e8000f101d46 */
[----:B------:R1:W-:Y:S04]  /*3cd0*/  @P0 LDGSTS.E.BYPASS.LTC128B.128 [R248+0x15080], [R2.64], !P5 ;  /* 0x1508000002f80fae */ /* 0x0003e8000e901d46 */
[----:B------:R1:W-:Y:S04]  /*3ce0*/  @P0 LDGSTS.E.BYPASS.LTC128B.128 [R248+0x16880], [R2.64+0x80], !P3 ;  /* 0x1688008002f80fae */ /* 0x0003e8000d901d46 */
[----:B------:R1:W-:Y:S04]  /*3cf0*/  @P0 LDGSTS.E.BYPASS.LTC128B.128 [R248+0x18080], [R2.64+0x100], !P4 ;  /* 0x1808010002f80fae */ /* 0x0003e8000e101d46 */
[----:B------:R1:W-:Y:S02]  /*3d00*/  @P0 LDGSTS.E.BYPASS.LTC128B.128 [R248+0x19880], [R2.64+0x180], !P6 ;  /* 0x1988018002f80fae */ /* 0x0003e4000f101d46 */
.L_x_29:
[----:B------:R-:W-:Y:S05]  /*3d10*/  BSYNC B0 ;  /* 0x0000000000007941 */ /* 0x000fea0003800000 */
.L_x_28:
[----:B------:R-:W2:Y:S04]  /*3d20*/  LDL R0, [R1+0x3c] ;  /* 0x00003c0001007983 */ /* 0x000ea80000100800 */
[----:B------:R-:W-:Y:S04]  /*3d30*/  LDSM.16.MT88.4 R48, [R236+0x1800] ;  /* 0x00180000ec30783b */ /* 0x000fe80000004200 */
[----:B------:R-:W-:Y:S04]  /*3d40*/  LDSM.16.MT88.4 R76, [R238+0x1800] ;  /* 0x00180000ee4c783b */ /* 0x000fe80000004200 */
[----:B------:R-:W-:Y:S04]  /*3d50*/  LDSM.16.MT88.4 R44, [R241] ;  /* 0x00000000f12c783b */ /* 0x000fe80000004200 */
[----:B------:R-:W-:Y:S04]  /*3d60*/  LDSM.16.MT88.4 R56, [R236+0x2000] ;  /* 0x00200000ec38783b */ /* 0x000fe80000004200 */
[----:B------:R-:W-:Y:S04]  /*3d70*/  LDSM.16.MT88.4 R84, [R238+0x2000] ;  /* 0x00200000ee54783b */ /* 0x000fe80000004200 */
[----:B------:R-:W-:Y:S04]  /*3d80*/  LDSM.16.MT88.4 R72, [R238+0x800] ;  /* 0x00080000ee48783b */ /* 0x000fe80000004200 */
[----:B------:R-:W-:Y:S04]  /*3d90*/  LDSM.16.MT88.4 R64, [R237+0x800] ;  /* 0x00080000ed40783b */ /* 0x000fe80000004200 */
[----:B------:R-:W-:Y:S04]  /*3da0*/  STL [R1+0xb0], R162 ;  /* 0x0000b0a201007387 */ /* 0x000fe80000100800 */
[----:B------:R-:W-:Y:S04]  /*3db0*/  STL [R1+0xac], R161 ;  /* 0x0000aca101007387 */ /* 0x000fe80000100800 */
[----:B------:R-:W-:Y:S04]  /*3dc0*/  LDSM.16.MT88.4 R68, [R239+0x1800] ;  /* 0x00180000ef44783b */ /* 0x000fe80000004200 */
[----:B------:R-:W-:Y:S04]  /*3dd0*/  STL [R1+0xa8], R160 ;  /* 0x0000a8a001007387 */ /* 0x000fe80000100800 */
[----:B------:R-:W-:Y:S04]  /*3de0*/  STL [R1+0xa4], R135 ;  /* 0x0000a48701007387 */ /* 0x000fe80000100800 */
[----:B------:R-:W-:Y:S04]  /*3df0*/  STL [R1+0xa0], R134 ;  /* 0x0000a08601007387 */ /* 0x000fe80000100800 */
[----:B------:R-:W0:Y:S01]  /*3e00*/  LDGDEPBAR ;  /* 0x00000000000079af */ /* 0x000e220000000000 */
[----:B--2---:R-:W-:-:S03]  /*3e10*/  IMAD.IADD R0, R60, 0x1, -R0 ;  /* 0x000000013c007824 */ /* 0x004fc600078e0a00 */
[----:B------:R-:W-:Y:S02]  /*3e20*/  LDSM.16.MT88.4 R60, [R239+0x800] ;  /* 0x00080000ef3c783b */ /* 0x000fe40000004200 */
[C---:B------:R-:W-:Y:S02]  /*3e30*/  ISETP.GT.AND P2, PT, R0.reuse, RZ, PT ;  /* 0x000000ff0000720c */ /* 0x040fe40003f44270 */
[C---:B------:R-:W-:Y:S02]  /*3e40*/  ISETP.GT.AND P1, PT, R0.reuse, 0x1, PT ;  /* 0x000000010000780c */ /* 0x040fe40003f24270 */
[----:B------:R-:W-:Y:S02]  /*3e50*/  ISETP.GT.AND P0, PT, R0, 0x8, PT ;  /* 0x000000080000780c */ /* 0x000fe40003f04270 */
[----:B------:R-:W-:Y:S02]  /*3e60*/  FSEL R8, R40, -INF , P2 ;  /* 0xff80000028087808 */ /* 0x000fe40001000000 */
[----:B------:R-:W-:-:S02]  /*3e70*/  FSEL R7, R41, -INF , P1 ;  /* 0xff80000029077808 */ /* 0x000fc40000800000 */
[----:B------:R-:W-:Y:S02]  /*3e80*/  ISETP.GT.AND P4, PT, R0, 0x9, PT ;  /* 0x000000090000780c */ /* 0x000fe40003f84270 */
[----:B------:R-:W-:Y:S02]  /*3e90*/  FSEL R6, R32, -INF , P0 ;  /* 0xff80000020067808 */ /* 0x000fe40000000000 */
[----:B-1----:R-:W-:Y:S02]  /*3ea0*/  FMNMX.FTZ R2, R8, R7, !PT ;  /* 0x0000000708027209 */ /* 0x002fe40007810000 */
[----:B------:R-:W-:Y:S02]  /*3eb0*/  ISETP.GT.AND P6, PT, R0, 0x10, PT ;  /* 0x000000100000780c */ /* 0x000fe40003fc4270 */
[----:B------:R-:W-:Y:S02]  /*3ec0*/  FSEL R5, R33, -INF , P4 ;  /* 0xff80000021057808 */ /* 0x000fe40002000000 */
[----:B------:R-:W-:-:S02]  /*3ed0*/  FMNMX.FTZ R2, R6, R2, !PT ;  /* 0x0000000206027209 */ /* 0x000fc40007810000 */
[----:B------:R-:W-:Y:S02]  /*3ee0*/  ISETP.GT.AND P5, PT, R0, 0x11, PT ;  /* 0x000000110000780c */ /* 0x000fe40003fa4270 */
[----:B------:R-:W-:Y:S02]  /*3ef0*/  FSEL R4, R20, -INF , P6 ;  /* 0xff80000014047808 */ /* 0x000fe40003000000 */
[----:B------:R-:W-:Y:S02]  /*3f00*/  FMNMX.FTZ R2, R5, R2, !PT ;  /* 0x0000000205027209 */ /* 0x000fe40007810000 */
        /* <DEDUP_REMOVED lines=9> */
[----:B------:R-:W-:Y:S02]  /*3fa0*/  FSEL R18, R42, -INF , P2 ;  /* 0xff8000002a127808 */ /* 0x000fe40001000000 */
[----:B------:R-:W-:Y:S02]  /*3fb0*/  ISETP.GT.AND P2, PT, R0, 0x21, PT ;  /* 0x000000210000780c */ /* 0x000fe40003f44270 */
[----:B------:R-:W-:Y:S02]  /*3fc0*/  FSEL R107, R28, -INF , P3 ;  /* 0xff8000001c6b7808 */ /* 0x000fe40001800000 */
[----:B------:R-:W-:Y:S02]  /*3fd0*/  FMNMX.FTZ R2, R13, R2, !PT ;  /* 0x000000020d027209 */ /* 0x000fe40007810000 */
[----:B------:R-:W-:Y:S02]  /*3fe0*/  FSEL R17, R43, -INF , P1 ;  /* 0xff8000002b117808 */ /* 0x000fe40000800000 */
[----:B------:R-:W-:-:S02]  /*3ff0*/  ISETP.GT.AND P1, PT, R0, 0x28, PT ;  /* 0x000000280000780c */ /* 0x000fc40003f24270 */
[----:B------:R-:W-:Y:S02]  /*4000*/  FSEL R106, R29, -INF , P2 ;  /* 0xff8000001d6a7808 */ /* 0x000fe40001000000 */
[----:B------:R-:W-:Y:S02]  /*4010*/  FMNMX.FTZ R2, R107, R2, !PT ;  /* 0x000000026b027209 */ /* 0x000fe40007810000 */
[----:B------:R-:W-:Y:S02]  /*4020*/  FSEL R16, R34, -INF , P0 ;  /* 0xff80000022107808 */ /* 0x000fe40000000000 */
[----:B------:R-:W-:Y:S02]  /*4030*/  ISETP.GT.AND P0, PT, R0, 0x29, PT ;  /* 0x000000290000780c */ /* 0x000fe40003f04270 */
[----:B------:R-:W-:Y:S02]  /*4040*/  FSEL R105, R24, -INF , P1 ;  /* 0xff80000018697808 */ /* 0x000fe40000800000 */
[----:B------:R-:W-:-:S02]  /*4050*/  FMNMX.FTZ R2, R106, R2, !PT ;  /* 0x000000026a027209 */ /* 0x000fc40007810000 */
[----:B------:R-:W-:Y:S02]  /*4060*/  FSEL R104, R25, -INF , P0 ;  /* 0xff80000019687808 */ /* 0x000fe40000000000 */
[----:B------:R-:W-:Y:S02]  /*4070*/  FMNMX.FTZ R2, R105, R2, !PT ;  /* 0x0000000269027209 */ /* 0x000fe40007810000 */
[----:B------:R-:W-:Y:S02]  /*4080*/  FMNMX.FTZ R3, R18, R17, !PT ;  /* 0x0000001112037209 */ /* 0x000fe40007810000 */
[----:B------:R-:W-:Y:S02]  /*4090*/  FMNMX.FTZ R2, R104, R2, !PT ;  /* 0x0000000268027209 */ /* 0x000fe40007810000 */
[----:B------:R-:W-:Y:S02]  /*40a0*/  FSEL R15, R35, -INF , P4 ;  /* 0xff800000230f7808 */ /* 0x000fe40002000000 */
[----:B------:R-:W-:Y:S01]  /*40b0*/  FMNMX.FTZ R3, R16, R3, !PT ;  /* 0x0000000310037209 */ /* 0x000fe20007810000 */
[----:B------:R-:W1:Y:S01]  /*40c0*/  SHFL.BFLY PT, R20, R2, 0x2, 0x1f ;  /* 0x0c401f0002147f89 */ /* 0x000e6200000e0000 */
[----:B------:R-:W-:-:S02]  /*40d0*/  FSEL R14, R22, -INF , P6 ;  /* 0xff800000160e7808 */ /* 0x000fc40003000000 */
[C---:B------:R-:W-:Y:S01]  /*40e0*/  ISETP.GT.AND P6, PT, R0.reuse, 0x11, PT ;  /* 0x000000110000780c */ /* 0x040fe20003fc4270 */
[----:B------:R-:W-:Y:S01]  /*40f0*/  LDSM.16.MT88.4 R32, [R236] ;  /* 0x00000000ec20783b */ /* 0x000fe20000004200 */
[----:B------:R-:W-:Y:S02]  /*4100*/  ISETP.GT.AND P4, PT, R0, 0x18, PT ;  /* 0x000000180000780c */ /* 0x000fe40003f84270 */
[----:B------:R-:W-:Y:S02]  /*4110*/  FMNMX.FTZ R0, R15, R3, !PT ;  /* 0x000000030f007209 */ /* 0x000fe40007810000 */
[----:B------:R-:W-:Y:S02]  /*4120*/  FSEL R12, R23, -INF , P6 ;  /* 0xff800000170c7808 */ /* 0x000fe40003000000 */
[----:B------:R-:W-:Y:S02]  /*4130*/  FMNMX.FTZ R0, R14, R0, !PT ;  /* 0x000000000e007209 */ /* 0x000fe40007810000 */
[----:B------:R-:W-:-:S02]  /*4140*/  FSEL R10, R38, -INF , P4 ;  /* 0xff800000260a7808 */ /* 0x000fc40002000000 */
[----:B------:R-:W-:Y:S02]  /*4150*/  FMNMX.FTZ R0, R12, R0, !PT ;  /* 0x000000000c007209 */ /* 0x000fe40007810000 */
[----:B------:R-:W-:Y:S02]  /*4160*/  FSEL R19, R39, -INF , P5 ;  /* 0xff80000027137808 */ /* 0x000fe40002800000 */
[----:B------:R-:W-:Y:S02]  /*4170*/  FMNMX.FTZ R0, R10, R0, !PT ;  /* 0x000000000a007209 */ /* 0x000fe40007810000 */
[----:B------:R-:W-:Y:S02]  /*4180*/  FSEL R103, R30, -INF , P3 ;  /* 0xff8000001e677808 */ /* 0x000fe40001800000 */
[----:B------:R-:W-:Y:S02]  /*4190*/  FMNMX.FTZ R0, R19, R0, !PT ;  /* 0x0000000013007209 */ /* 0x000fe40007810000 */
[----:B------:R-:W-:-:S02]  /*41a0*/  FSEL R102, R31, -INF , P2 ;  /* 0xff8000001f667808 */ /* 0x000fc40001000000 */
[----:B------:R-:W-:Y:S01]  /*41b0*/  FMNMX.FTZ R3, R103, R0, !PT ;  /* 0x0000000067037209 */ /* 0x000fe20007810000 */
[----:B------:R-:W-:Y:S01]  /*41c0*/  LDSM.16.MT88.4 R28, [R236+0x800] ;  /* 0x00080000ec1c783b */ /* 0x000fe20000004200 */
[----:B-1----:R-:W-:Y:S02]  /*41d0*/  FMNMX.FTZ R0, R2, R20, !PT ;  /* 0x0000001402007209 */ /* 0x002fe40007810000 */
[----:B------:R-:W-:Y:S02]  /*41e0*/  FSEL R101, R26, -INF , P1 ;  /* 0xff8000001a657808 */ /* 0x000fe40000800000 */
[----:B------:R-:W-:Y:S01]  /*41f0*/  FMNMX.FTZ R3, R102, R3, !PT ;  /* 0x0000000366037209 */ /* 0x000fe20007810000 */
[----:B------:R-:W1:Y:S01]  /*4200*/  SHFL.BFLY PT, R2, R0, 0x1, 0x1f ;  /* 0x0c201f0000027f89 */ /* 0x000e6200000e0000 */
[----:B------:R-:W-:Y:S02]  /*4210*/  FSEL R100, R27, -INF , P0 ;  /* 0xff8000001b647808 */ /* 0x000fe40000000000 */
[----:B------:R-:W-:Y:S01]  /*4220*/  FMNMX.FTZ R3, R101, R3, !PT ;  /* 0x0000000365037209 */ /* 0x000fe20007810000 */
[----:B------:R-:W-:Y:S03]  /*4230*/  LDSM.16.MT88.4 R24, [R238] ;  /* 0x00000000ee18783b */ /* 0x000fe60000004200 */
[----:B------:R-:W-:-:S05]  /*4240*/  FMNMX.FTZ R3, R100, R3, !PT ;  /* 0x0000000364037209 */ /* 0x000fca0007810000 */
[----:B------:R-:W2:Y:S01]  /*4250*/  SHFL.BFLY PT, R20, R3, 0x2, 0x1f ;  /* 0x0c401f0003147f89 */ /* 0x000ea200000e0000 */
[----:B-1----:R-:W-:-:S04]  /*4260*/  FMNMX.FTZ R133, R0, R2, !PT ;  /* 0x0000000200857209 */ /* 0x002fc80007810000 */
[C---:B------:R-:W-:Y:S01]  /*4270*/  FSETP.NEU.FTZ.AND P0, PT, R133.reuse, -INF , PT ;  /* 0xff8000008500780b */ /* 0x040fe20003f1d000 */
[----:B------:R-:W-:-:S05]  /*4280*/  FMUL.FTZ R2, R133, c[0x0][0x2d0] ;  /* 0x0000b40085027a20 */ /* 0x000fca0000410000 */
[----:B------:R-:W-:Y:S02]  /*4290*/  FSEL R2, R2, RZ, P0 ;  /* 0x000000ff02027208 */ /* 0x000fe40000000000 */
[----:B--2---:R-:W-:Y:S02]  /*42a0*/  FMNMX.FTZ R0, R3, R20, !PT ;  /* 0x0000001403007209 */ /* 0x004fe40007810000 */
[----:B------:R-:W-:Y:S01]  /*42b0*/  LDSM.16.MT88.4 R20, [R237] ;  /* 0x00000000ed14783b */ /* 0x000fe20000004200 */
[----:B------:R-:W-:-:S03]  /*42c0*/  FFMA.FTZ R3, R8, c[0x0][0x2d0], -R2 ;  /* 0x0000b40008037a23 */ /* 0x000fc60000010802 */
[----:B------:R-:W1:Y:S01]  /*42d0*/  SHFL.BFLY PT, R8, R0, 0x1, 0x1f ;  /* 0x0c201f0000087f89 */ /* 0x000e6200000e0000 */
[----:B------:R2:W-:Y:S02]  /*42e0*/  MUFU.EX2 R89, R3 ;  /* 0x0000000300597308 */ /* 0x0005e40000000800 */
[----:B--2---:R-:W-:-:S06]  /*42f0*/  FFMA.FTZ R3, R7, c[0x0][0x2d0], -R2 ;  /* 0x0000b40007037a23 */ /* 0x004fcc0000010802 */
[----:B------:R2:W3:Y:S01]  /*4300*/  MUFU.EX2 R88, R3 ;  /* 0x0000000300587308 */ /* 0x0004e20000000800 */
[----:B-1----:R-:W-:Y:S01]  /*4310*/  FMNMX.FTZ R132, R0, R8, !PT ;  /* 0x0000000800847209 */ /* 0x002fe20007810000 */
[----:B------:R-:W-:-:S03]  /*4320*/  FFMA.FTZ R0, R11, c[0x0][0x2d0], -R2 ;  /* 0x0000b4000b007a23 */ /* 0x000fc60000010802 */
[----:B------:R-:W-:-:S03]  /*4330*/  FSETP.NEU.FTZ.AND P0, PT, R132, -INF , PT ;  /* 0xff8000008400780b */ /* 0x000fc60003f1d000 */
[----:B------:R1:W-:Y:S01]  /*4340*/  MUFU.EX2 R96, R0 ;  /* 0x0000000000607308 */ /* 0x0003e20000000800 */
[----:B--2---:R-:W-:Y:S01]  /*4350*/  FFMA.FTZ R3, R6, c[0x0][0x2d0], -R2 ;  /* 0x0000b40006037a23 */ /* 0x004fe20000010802 */
[----:B---3--:R-:W-:-:S06]  /*4360*/  F2FP.PACK_AB R8, R88, R89 ;  /* 0x000000595808723e */ /* 0x008fcc00000000ff */
[----:B------:R2:W-:Y:S01]  /*4370*/  MUFU.EX2 R91, R3 ;  /* 0x00000003005b7308 */ /* 0x0005e20000000800 */
[----:B-1----:R-:W-:-:S07]  /*4380*/  FFMA.FTZ R0, R9, c[0x0][0x2d0], -R2 ;  /* 0x0000b40009007a23 */ /* 0x002fce0000010802 */
[----:B------:R-:W-:Y:S01]  /*4390*/  MUFU.EX2 R97, R0 ;  /* 0x0000000000617308 */ /* 0x000fe20000000800 */
[----:B--2---:R-:W-:-:S07]  /*43a0*/  FFMA.FTZ R3, R5, c[0x0][0x2d0], -R2 ;  /* 0x0000b40005037a23 */ /* 0x004fce0000010802 */
[----:B------:R1:W-:Y:S02]  /*43b0*/  MUFU.EX2 R90, R3 ;  /* 0x00000003005a7308 */ /* 0x0003e40000000800 */
[----:B-1----:R-:W-:-:S06]  /*43c0*/  FFMA.FTZ R3, R4, c[0x0][0x2d0], -R2 ;  /* 0x0000b40004037a23 */ /* 0x002fcc0000010802 */
[----:B------:R1:W2:Y:S02]  /*43d0*/  MUFU.EX2 R94, R3 ;  /* 0x00000003005e7308 */ /* 0x0002a40000000800 */
[----:B-1----:R-:W-:Y:S01]  /*43e0*/  FMUL.FTZ R3, R132, c[0x0][0x2d0] ;  /* 0x0000b40084037a20 */ /* 0x002fe20000410000 */
[----:B--2---:R-:W-:-:S04]  /*43f0*/  F2FP.PACK_AB R4, R96, R94 ;  /* 0x0000005e6004723e */ /* 0x004fc800000000ff */
[----:B------:R-:W-:Y:S01]  /*4400*/  FSEL R0, R3, RZ, P0 ;  /* 0x000000ff03007208 */ /* 0x000fe20000000000 */
[----:B------:R-:W-:-:S04]  /*4410*/  FFMA.FTZ R3, R13, c[0x0][0x2d0], -R2 ;  /* 0x0000b4000d037a23 */ /* 0x000fc80000010802 */
[----:B------:R1:W2:Y:S02]  /*4420*/  MUFU.EX2 R98, R3 ;  /* 0x0000000300627308 */ /* 0x0002a40000000800 */
[----:B-1----:R-:W-:Y:S01]  /*4430*/  FFMA.FTZ R3, R18, c[0x0][0x2d0], -R0 ;  /* 0x0000b40012037a23 */ /* 0x002fe20000010800 */
[----:B--2---:R-:W-:-:S05]  /*4440*/  F2FP.PACK_AB R6, R98, R97 ;  /* 0x000000616206723e */ /* 0x004fca00000000ff */
[----:B------:R1:W-:Y:S02]  /*4450*/  MUFU.EX2 R82, R3 ;  /* 0x0000000300527308 */ /* 0x0003e40000000800 */
[----:B-1----:R-:W-:-:S06]  /*4460*/  FFMA.FTZ R3, R17, c[0x0][0x2d0], -R0 ;  /* 0x0000b40011037a23 */ /* 0x002fcc0000010800 */
        /* <DEDUP_REMOVED lines=12> */
[----:B------:R-:W-:Y:S02]  /*4530*/  F2FP.PACK_AB R10, R90, R91 ;  /* 0x0000005b5a0a723e */ /* 0x000fe400000000ff */
[----:B--2---:R-:W-:-:S03]  /*4540*/  F2FP.PACK_AB R5, R93, R92 ;  /* 0x0000005c5d05723e */ /* 0x004fc600000000ff */
[----:B------:R1:W-:Y:S02]  /*4550*/  MUFU.EX2 R95, R3 ;  /* 0x00000003005f7308 */ /* 0x0003e40000000800 */
[C---:B------:R-:W-:Y:S08]  /*4560*/  HMMA.16816.F32 R12, R8.reuse, R34, RZ ;  /* 0x00000022080c723c */ /* 0x040ff000000018ff */
[----:B------:R-:W-:Y:S01]  /*4570*/  HMMA.16816.F32 R36, R8, R20, RZ ;  /* 0x000000140824723c */ /* 0x000fe200000018ff */
[----:B-1----:R-:W-:-:S04]  /*4580*/  FFMA.FTZ R3, R19, c[0x0][0x2d0], -R0 ;  /* 0x0000b40013037a23 */ /* 0x002fc80000010800 */
[----:B------:R-:W1:Y:S03]  /*4590*/  MUFU.EX2 R99, R3 ;  /* 0x0000000300637308 */ /* 0x000e660000000800 */
[C---:B------:R-:W-:Y:S08]  /*45a0*/  HMMA.16816.F32 R16, R8.reuse, R32, RZ ;  /* 0x000000200810723c */ /* 0x040ff000000018ff */
[----:B------:R-:W-:Y:S01]  /*45b0*/  HMMA.16816.F32 R32, R8, R22, RZ ;  /* 0x000000160820723c */ /* 0x000fe200000018ff */
[----:B-1----:R-:W-:-:S07]  /*45c0*/  F2FP.PACK_AB R7, R99, R95 ;  /* 0x0000005f6307723e */ /* 0x002fce00000000ff */
[----:B------:R-:W-:Y:S08]  /*45d0*/  HMMA.16816.F32 R20, R8, R48, RZ ;  /* 0x000000300814723c */ /* 0x000ff000000018ff */
[----:B------:R-:W-:Y:S08]  /*45e0*/  HMMA.16816.F32 R144, R4, R30, R12 ;  /* 0x0000001e0490723c */ /* 0x000ff0000000180c */
[----:B------:R-:W-:Y:S08]  /*45f0*/  HMMA.16816.F32 R12, R8, R76, RZ ;  /* 0x0000004c080c723c */ /* 0x000ff000000018ff */
[----:B------:R-:W-:Y:S08]  /*4600*/  HMMA.16816.F32 R156, R4, R28, R16 ;  /* 0x0000001c049c723c */ /* 0x000ff00000001810 */
[C---:B------:R-:W-:Y:S08]  /*4610*/  HMMA.16816.F32 R52, R8.reuse, R24, RZ ;  /* 0x000000180834723c */ /* 0x040ff000000018ff */
[C---:B------:R-:W-:Y:S08]  /*4620*/  HMMA.16816.F32 R40, R8.reuse, R26, RZ ;  /* 0x0000001a0828723c */ /* 0x040ff000000018ff */
[C---:B------:R-:W-:Y:S08]  /*4630*/  HMMA.16816.F32 R28, R8.reuse, R44, RZ ;  /* 0x0000002c081c723c */ /* 0x040ff000000018ff */
[----:B------:R-:W-:Y:S01]  /*4640*/  HMMA.16816.F32 R24, R8, R46, RZ ;  /* 0x0000002e0818723c */ /* 0x000fe200000018ff */
[----:B------:R-:W1:Y:S07]  /*4650*/  LDSM.16.MT88.4 R44, [R237+0x1800] ;  /* 0x00180000ed2c783b */ /* 0x000e6e0000004200 */
[----:B------:R-:W-:Y:S08]  /*4660*/  HMMA.16816.F32 R20, R4, R56, R20 ;  /* 0x000000380414723c */ /* 0x000ff00000001814 */
[----:B------:R-:W-:Y:S01]  /*4670*/  HMMA.16816.F32 R16, R8, R50, RZ ;  /* 0x000000320810723c */ /* 0x000fe200000018ff */
[----:B------:R-:W-:Y:S07]  /*4680*/  LDSM.16.MT88.4 R48, [R238+0x3000] ;  /* 0x00300000ee30783b */ /* 0x000fee0000004200 */
[C---:B------:R-:W-:Y:S08]  /*4690*/  HMMA.16816.F32 R12, R4.reuse, R84, R12 ;  /* 0x00000054040c723c */ /* 0x040ff0000000180c */
[----:B------:R-:W-:Y:S01]  /*46a0*/  IMAD.MOV.U32 R130, RZ, RZ, R21 ;  /* 0x000000ffff827224 */ /* 0x000fe200078e0015 */
[----:B------:R-:W-:Y:S01]  /*46b0*/  MOV R128, R23 ;  /* 0x0000001700807202 */ /* 0x000fe20000000f00 */
[----:B------:R-:W-:Y:S01]  /*46c0*/  IMAD.MOV.U32 R129, RZ, RZ, R22 ;  /* 0x000000ffff817224 */ /* 0x000fe200078e0016 */
[C---:B------:R-:W-:Y:S01]  /*46d0*/  HMMA.16816.F32 R136, R4.reuse, R74, R40 ;  /* 0x0000004a0488723c */ /* 0x040fe20000001828 */
[----:B------:R-:W-:Y:S01]  /*46e0*/  IMAD.MOV.U32 R127, RZ, RZ, R20 ;  /* 0x000000ffff7f7224 */ /* 0x000fe200078e0014 */
[----:B------:R-:W-:Y:S04]  /*46f0*/  LDSM.16.MT88.4 R40, [R236+0x3000] ;  /* 0x00300000ec28783b */ /* 0x000fe80000004200 */
[----:B------:R-:W2:Y:S02]  /*4700*/  LDSM.16.MT88.4 R20, [R237+0x2000] ;  /* 0x00200000ed14783b */ /* 0x000ea40000004200 */
[C---:B------:R-:W-:Y:S05]  /*4710*/  HMMA.16816.F32 R108, R4.reuse, R66, R32 ;  /* 0x00000042046c723c */ /* 0x040fea0000001820 */
[----:B------:R-:W-:Y:S01]  /*4720*/  MOV R85, R13 ;  /* 0x0000000d00557202 */ /* 0x000fe20000000f00 */
[----:B------:R-:W-:Y:S01]  /*4730*/  IMAD.MOV.U32 R84, RZ, RZ, R12 ;  /* 0x000000ffff547224 */ /* 0x000fe200078e000c */
[----:B------:R-:W-:Y:S01]  /*4740*/  MOV R161, R15 ;  /* 0x0000000f00a17202 */ /* 0x000fe20000000f00 */
[----:B------:R-:W-:Y:S01]  /*4750*/  HMMA.16816.F32 R16, R4, R58, R16 ;  /* 0x0000003a0410723c */ /* 0x000fe20000001810 */
[----:B------:R-:W-:Y:S01]  /*4760*/  IMAD.MOV.U32 R162, RZ, RZ, R14 ;  /* 0x000000ffffa27224 */ /* 0x000fe200078e000e */
[----:B------:R-:W-:Y:S06]  /*4770*/  LDSM.16.MT88.4 R56, [R237+0x3000] ;  /* 0x00300000ed38783b */ /* 0x000fec0000004200 */
[----:B-1----:R-:W-:Y:S08]  /*4780*/  HMMA.16816.F32 R12, R8, R44, RZ ;  /* 0x0000002c080c723c */ /* 0x002ff000000018ff */
[----:B------:R-:W-:Y:S01]  /*4790*/  HMMA.16816.F32 R148, R4, R72, R52 ;  /* 0x000000480494723c */ /* 0x000fe20000001834 */
[----:B------:R-:W1:Y:S01]  /*47a0*/  LDSM.16.MT88.4 R52, [R236+0x3800] ;  /* 0x00380000ec34783b */ /* 0x000e620000004200 */
[----:B------:R-:W-:Y:S01]  /*47b0*/  IMAD.MOV.U32 R125, RZ, RZ, R111 ;  /* 0x000000ffff7d7224 */ /* 0x000fe200078e006f */
[----:B------:R-:W-:Y:S01]  /*47c0*/  MOV R124, R109 ;  /* 0x0000006d007c7202 */ /* 0x000fe20000000f00 */
[----:B------:R-:W-:-:S02]  /*47d0*/  IMAD.MOV.U32 R126, RZ, RZ, R110 ;  /* 0x000000ffff7e7224 */ /* 0x000fc400078e006e */
[----:B------:R-:W-:Y:S02]  /*47e0*/  IMAD.MOV.U32 R123, RZ, RZ, R108 ;  /* 0x000000ffff7b7224 */ /* 0x000fe400078e006c */
[----:B------:R-:W-:Y:S01]  /*47f0*/  HMMA.16816.F32 R28, R4, R60, R28 ;  /* 0x0000003c041c723c */ /* 0x000fe2000000181c */
[----:B------:R-:W-:Y:S01]  /*4800*/  IMAD.MOV.U32 R114, RZ, RZ, R17 ;  /* 0x000000ffff727224 */ /* 0x000fe200078e0011 */
[----:B------:R-:W-:Y:S01]  /*4810*/  MOV R113, R18 ;  /* 0x0000001200717202 */ /* 0x000fe20000000f00 */
[----:B------:R-:W-:Y:S02]  /*4820*/  IMAD.MOV.U32 R112, RZ, RZ, R19 ;  /* 0x000000ffff707224 */ /* 0x000fe400078e0013 */
[----:B------:R-:W-:-:S03]  /*4830*/  IMAD.MOV.U32 R111, RZ, RZ, R16 ;  /* 0x000000ffff6f7224 */ /* 0x000fc600078e0010 */
[----:B------:R-:W-:Y:S08]  /*4840*/  HMMA.16816.F32 R24, R4, R62, R24 ;  /* 0x0000003e0418723c */ /* 0x000ff00000001818 */
[----:B------:R-:W-:Y:S08]  /*4850*/  HMMA.16816.F32 R16, R8, R78, RZ ;  /* 0x0000004e0810723c */ /* 0x000ff000000018ff */
[----:B--2---:R-:W-:Y:S01]  /*4860*/  HMMA.16816.F32 R60, R4, R20, R12 ;  /* 0x00000014043c723c */ /* 0x004fe2000000180c */
[----:B------:R-:W-:Y:S01]  /*4870*/  IMAD.MOV.U32 R122, RZ, RZ, R29 ;  /* 0x000000ffff7a7224 */ /* 0x000fe200078e001d */
[----:B------:R-:W-:Y:S01]  /*4880*/  MOV R121, R30 ;  /* 0x0000001e00797202 */ /* 0x000fe20000000f00 */
[----:B------:R-:W-:-:S02]  /*4890*/  IMAD.MOV.U32 R120, RZ, RZ, R31 ;  /* 0x000000ffff787224 */ /* 0x000fc400078e001f */
[----:B------:R-:W-:-:S03]  /*48a0*/  IMAD.MOV.U32 R119, RZ, RZ, R28 ;  /* 0x000000ffff777224 */ /* 0x000fc600078e001c */
[----:B------:R-:W-:Y:S01]  /*48b0*/  HMMA.16816.F32 R12, R8, R40, RZ ;  /* 0x00000028080c723c */ /* 0x000fe200000018ff */
[----:B------:R-:W-:Y:S01]  /*48c0*/  MOV R118, R25 ;  /* 0x0000001900767202 */ /* 0x000fe20000000f00 */
[----:B------:R-:W-:Y:S01]  /*48d0*/  IMAD.MOV.U32 R117, RZ, RZ, R26 ;  /* 0x000000ffff757224 */ /* 0x000fe200078e001a */
[----:B------:R-:W-:Y:S01]  /*48e0*/  MOV R115, R24 ;  /* 0x0000001800737202 */ /* 0x000fe20000000f00 */
[----:B------:R-:W-:-:S03]  /*48f0*/  IMAD.MOV.U32 R116, RZ, RZ, R27 ;  /* 0x000000ffff747224 */ /* 0x000fc600078e001b */
[----:B------:R-:W-:Y:S01]  /*4900*/  IMAD.MOV.U32 R41, RZ, RZ, R118 ;  /* 0x000000ffff297224 */ /* 0x000fe200078e0076 */
[----:B------:R-:W-:Y:S01]  /*4910*/  HMMA.16816.F32 R32, R8, R46, RZ ;  /* 0x0000002e0820723c */ /* 0x000fe200000018ff */
[----:B------:R-:W-:Y:S01]  /*4920*/  LDSM.16.MT88.4 R44, [R238+0x3800] ;  /* 0x00380000ee2c783b */ /* 0x000fe20000004200 */
[----:B------:R-:W-:-:S06]  /*4930*/  IMAD.MOV.U32 R40, RZ, RZ, R115 ;  /* 0x000000ffff287224 */ /* 0x000fcc00078e0073 */
[C---:B------:R-:W-:Y:S01]  /*4940*/  HMMA.16816.F32 R140, R4.reuse, R64, R36 ;  /* 0x00000040048c723c */ /* 0x040fe20000001824 */
[----:B------:R-:W2:Y:S01]  /*4950*/  LDSM.16.MT88.4 R36, [R239+0x2000] ;  /* 0x00200000ef24783b */ /* 0x000ea20000004200 */
[----:B------:R-:W-:Y:S01]  /*4960*/  IMAD.MOV.U32 R110, RZ, RZ, R61 ;  /* 0x000000ffff6e7224 */ /* 0x000fe200078e003d */
[----:B------:R-:W-:Y:S01]  /*4970*/  MOV R108, R63 ;  /* 0x0000003f006c7202 */ /* 0x000fe20000000f00 */
[----:B------:R-:W-:Y:S02]  /*4980*/  IMAD.MOV.U32 R109, RZ, RZ, R62 ;  /* 0x000000ffff6d7224 */ /* 0x000fe400078e003e */
[----:B------:R-:W-:Y:S02]  /*4990*/  IMAD.MOV.U32 R3, RZ, RZ, R60 ;  /* 0x000000ffff037224 */ /* 0x000fe400078e003c */
[C---:B------:R-:W-:Y:S08]  /*49a0*/  HMMA.16816.F32 R64, R4.reuse, R86, R16 ;  /* 0x000000560440723c */ /* 0x040ff00000001810 */
[C---:B-1----:R-:W-:Y:S07]  /*49b0*/  HMMA.16816.F32 R16, R4.reuse, R52, R12 ;  /* 0x000000340410723c */ /* 0x042fee000000180c */
[----:B------:R-:W-:Y:S01]  /*49c0*/  MOV R53, R110 ;  /* 0x0000006e00357202 */ /* 0x000fe20000000f00 */
[----:B------:R-:W-:Y:S01]  /*49d0*/  HMMA.16816.F32 R60, R4, R22, R32 ;  /* 0x00000016043c723c */ /* 0x000fe20000001820 */
[----:B------:R-:W1:Y:S01]  /*49e0*/  LDSM.16.MT88.4 R32, [R237+0x3800] ;  /* 0x00380000ed20783b */ /* 0x000e620000004200 */
[----:B------:R-:W-:Y:S01]  /*49f0*/  MOV R52, R3 ;  /* 0x0000000300347202 */ /* 0x000fe20000000f00 */
[----:B------:R-:W-:-:S04]  /*4a00*/  FADD.FTZ R3, R89, R88 ;  /* 0x0000005859037221 */ /* 0x000fc80000010000 */
[----:B------:R-:W-:Y:S01]  /*4a10*/  FADD.FTZ R3, R91, R3 ;  /* 0x000000035b037221 */ /* 0x000fe20000010000 */
[----:B------:R-:W-:Y:S03]  /*4a20*/  HMMA.16816.F32 R28, R8, R68, RZ ;  /* 0x00000044081c723c */ /* 0x000fe600000018ff */
[----:B------:R-:W-:-:S05]  /*4a30*/  FADD.FTZ R3, R90, R3 ;  /* 0x000000035a037221 */ /* 0x000fca0000010000 */
[----:B------:R-:W-:Y:S01]  /*4a40*/  HMMA.16816.F32 R24, R8, R70, RZ ;  /* 0x000000460818723c */ /* 0x000fe200000018ff */
[----:B------:R-:W-:Y:S01]  /*4a50*/  IMAD.MOV.U32 R154, RZ, RZ, R16 ;  /* 0x000000ffff9a7224 */ /* 0x000fe200078e0010 */
[----:B------:R-:W-:Y:S01]  /*4a60*/  MOV R153, R17 ;  /* 0x0000001100997202 */ /* 0x000fe20000000f00 */
[----:B------:R-:W-:Y:S02]  /*4a70*/  IMAD.MOV.U32 R152, RZ, RZ, R18 ;  /* 0x000000ffff987224 */ /* 0x000fe400078e0012 */
[----:B------:R-:W-:-:S03]  /*4a80*/  IMAD.MOV.U32 R131, RZ, RZ, R19 ;  /* 0x000000ffff837224 */ /* 0x000fc600078e0013 */
[----:B------:R-:W-:Y:S07]  /*4a90*/  HMMA.16816.F32 R16, R8, R56, RZ ;  /* 0x000000380810723c */ /* 0x000fee00000018ff */
[----:B------:R-:W-:Y:S01]  /*4aa0*/  IMAD.MOV.U32 R57, RZ, RZ, R85 ;  /* 0x000000ffff397224 */ /* 0x000fe200078e0055 */
[----:B--2---:R-:W-:Y:S01]  /*4ab0*/  HMMA.16816.F32 R72, R4, R36, R28 ;  /* 0x000000240448723c */ /* 0x004fe2000000181c */
[----:B------:R-:W-:-:S07]  /*4ac0*/  IMAD.MOV.U32 R56, RZ, RZ, R84 ;  /* 0x000000ffff387224 */ /* 0x000fce00078e0054 */
[----:B------:R-:W-:Y:S01]  /*4ad0*/  HMMA.16816.F32 R68, R4, R38, R24 ;  /* 0x000000260444723c */ /* 0x000fe20000001818 */
[----:B------:R-:W2:Y:S07]  /*4ae0*/  LDSM.16.MT88.4 R36, [R239+0x3000] ;  /* 0x00300000ef24783b */ /* 0x000eae0000004200 */
[C---:B------:R-:W-:Y:S07]  /*4af0*/  HMMA.16816.F32 R20, R8.reuse, R50, RZ ;  /* 0x000000320814723c */ /* 0x040fee00000018ff */
[----:B------:R-:W-:Y:S01]  /*4b00*/  MOV R50, R113 ;  /* 0x0000007100327202 */ /* 0x000fe20000000f00 */
[----:B------:R-:W-:Y:S01]  /*4b10*/  HMMA.16816.F32 R28, R8, R42, RZ ;  /* 0x0000002a081c723c */ /* 0x000fe200000018ff */
[----:B------:R-:W-:-:S06]  /*4b20*/  IMAD.MOV.U32 R51, RZ, RZ, R112 ;  /* 0x000000ffff337224 */ /* 0x000fcc00078e0070 */
[----:B------:R-:W-:Y:S01]  /*4b30*/  IMAD.MOV.U32 R42, RZ, RZ, R117 ;  /* 0x000000ffff2a7224 */ /* 0x000fe200078e0075 */
[----:B-1----:R-:W-:Y:S01]  /*4b40*/  HMMA.16816.F32 R16, R4, R32, R16 ;  /* 0x000000200410723c */ /* 0x002fe20000001810 */
[----:B------:R-:W-:-:S06]  /*4b50*/  MOV R43, R116 ;  /* 0x00000074002b7202 */ /* 0x000fcc0000000f00 */
[--C-:B------:R-:W-:Y:S01]  /*4b60*/  FFMA.FTZ R33, R101, c[0x0][0x2d0], -R0.reuse ;  /* 0x0000b40065217a23 */ /* 0x100fe20000010800 */
[----:B------:R-:W-:Y:S01]  /*4b70*/  HMMA.16816.F32 R24, R8, R48, RZ ;  /* 0x000000300818723c */ /* 0x000fe200000018ff */
[----:B------:R-:W-:-:S06]  /*4b80*/  FFMA.FTZ R32, R100, c[0x0][0x2d0], -R0 ;  /* 0x0000b40064207a23 */ /* 0x000fcc0000010800 */
[----:B------:R-:W-:Y:S01]  /*4b90*/  IMAD.MOV.U32 R49, RZ, RZ, R114 ;  /* 0x000000ffff317224 */ /* 0x000fe200078e0072 */
[----:B------:R-:W-:Y:S01]  /*4ba0*/  HMMA.16816.F32 R84, R4, R46, R20 ;  /* 0x0000002e0454723c */ /* 0x000fe20000001814 */
[----:B------:R-:W1:Y:S01]  /*4bb0*/  LDSM.16.MT88.4 R20, [R239+0x3800] ;  /* 0x00380000ef14783b */ /* 0x000e620000004200 */
[----:B------:R-:W-:-:S05]  /*4bc0*/  IMAD.MOV.U32 R48, RZ, RZ, R111 ;  /* 0x000000ffff307224 */ /* 0x000fca00078e006f */
[----:B------:R-:W-:Y:S01]  /*4bd0*/  IMAD.MOV.U32 R46, RZ, RZ, R126 ;  /* 0x000000ffff2e7224 */ /* 0x000fe200078e007e */
[----:B------:R-:W-:Y:S01]  /*4be0*/  HMMA.16816.F32 R12, R8, R58, RZ ;  /* 0x0000003a080c723c */ /* 0x000fe200000018ff */
[----:B------:R-:W-:-:S06]  /*4bf0*/  IMAD.MOV.U32 R47, RZ, RZ, R125 ;  /* 0x000000ffff2f7224 */ /* 0x000fcc00078e007d */
[----:B------:R-:W-:Y:S01]  /*4c00*/  IMAD.MOV.U32 R59, RZ, RZ, R128 ;  /* 0x000000ffff3b7224 */ /* 0x000fe200078e0080 */
[----:B------:R-:W-:Y:S01]  /*4c10*/  HMMA.16816.F32 R76, R4, R54, R28 ;  /* 0x00000036044c723c */ /* 0x000fe2000000181c */
[----:B------:R-:W-:-:S06]  /*4c20*/  IMAD.MOV.U32 R58, RZ, RZ, R129 ;  /* 0x000000ffff3a7224 */ /* 0x000fcc00078e0081 */
[----:B------:R-:W-:Y:S01]  /*4c30*/  MOV R31, R18 ;  /* 0x00000012001f7202 */ /* 0x000fe20000000f00 */
[----:B------:R-:W-:Y:S01]  /*4c40*/  IMAD.MOV.U32 R30, RZ, RZ, R19 ;  /* 0x000000ffff1e7224 */ /* 0x000fe200078e0013 */
[----:B------:R-:W-:Y:S01]  /*4c50*/  MOV R28, R16 ;  /* 0x00000010001c7202 */ /* 0x000fe20000000f00 */
[----:B------:R-:W-:Y:S01]  /*4c60*/  IMAD.MOV.U32 R29, RZ, RZ, R17 ;  /* 0x000000ffff1d7224 */ /* 0x000fe200078e0011 */
[----:B------:R-:W-:Y:S01]  /*4c70*/  HMMA.16816.F32 R168, R4, R44, R24 ;  /* 0x0000002c04a8723c */ /* 0x000fe20000001818 */
[----:B------:R-:W3:Y:S01]  /*4c80*/  LDSM.16.MT88.4 R24, [R236+0x4800] ;  /* 0x00480000ec18783b */ /* 0x000ee20000004200 */
[----:B------:R-:W-:Y:S02]  /*4c90*/  IMAD.MOV.U32 R54, RZ, RZ, R109 ;  /* 0x000000ffff367224 */ /* 0x000fe400078e006d */
[----:B------:R-:W-:Y:S02]  /*4ca0*/  IMAD.MOV.U32 R55, RZ, RZ, R108 ;  /* 0x000000ffff377224 */ /* 0x000fe400078e006c */
[----:B------:R-:W-:Y:S01]  /*4cb0*/  IMAD.MOV.U32 R89, RZ, RZ, R31 ;  /* 0x000000ffff597224 */ /* 0x000fe200078e001f */
[----:B------:R-:W-:Y:S01]  /*4cc0*/  MOV R44, R127 ;  /* 0x0000007f002c7202 */ /* 0x000fe20000000f00 */
[----:B--2---:R-:W-:Y:S01]  /*4cd0*/  HMMA.16816.F32 R16, R8, R36, RZ ;  /* 0x000000240810723c */ /* 0x004fe200000018ff */
[----:B------:R-:W-:Y:S01]  /*4ce0*/  IMAD.MOV.U32 R88, RZ, RZ, R30 ;  /* 0x000000ffff587224 */ /* 0x000fe200078e001e */
[----:B------:R-:W-:Y:S01]  /*4cf0*/  MOV R45, R130 ;  /* 0x00000082002d7202 */ /* 0x000fe20000000f00 */
[----:B------:R-:W-:-:S02]  /*4d00*/  FFMA.FTZ R31, R105, c[0x0][0x2d0], -R2 ;  /* 0x0000b400691f7a23 */ /* 0x000fc40000010802 */
[----:B------:R-:W-:Y:S02]  /*4d10*/  FFMA.FTZ R30, R104, c[0x0][0x2d0], -R2 ;  /* 0x0000b400681e7a23 */ /* 0x000fe40000010802 */
[----:B------:R-:W-:Y:S01]  /*4d20*/  MOV R37, R122 ;  /* 0x0000007a00257202 */ /* 0x000fe20000000f00 */
[----:B------:R-:W-:Y:S01]  /*4d30*/  HMMA.16816.F32 R176, R4, R34, R12 ;  /* 0x0000002204b0723c */ /* 0x000fe2000000180c */
[----:B------:R-:W-:-:S06]  /*4d40*/  MOV R36, R119 ;  /* 0x0000007700247202 */ /* 0x000fcc0000000f00 */
[----:B------:R-:W-:Y:S01]  /*4d50*/  IMAD.MOV.U32 R35, RZ, RZ, R124 ;  /* 0x000000ffff237224 */ /* 0x000fe200078e007c */
[----:B------:R-:W-:Y:S01]  /*4d60*/  HMMA.16816.F32 R12, R8, R38, RZ ;  /* 0x00000026080c723c */ /* 0x000fe200000018ff */
[----:B------:R-:W-:Y:S01]  /*4d70*/  MOV R160, R168 ;  /* 0x000000a800a07202 */ /* 0x000fe20000000f00 */
[----:B------:R-:W-:Y:S01]  /*4d80*/  IMAD.MOV.U32 R135, RZ, RZ, R169 ;  /* 0x000000ffff877224 */ /* 0x000fe200078e00a9 */
[----:B------:R-:W-:Y:S01]  /*4d90*/  MOV R155, R171 ;  /* 0x000000ab009b7202 */ /* 0x000fe20000000f00 */
[----:B------:R-:W-:Y:S02]  /*4da0*/  IMAD.MOV.U32 R134, RZ, RZ, R170 ;  /* 0x000000ffff867224 */ /* 0x000fe400078e00aa */
[----:B------:R-:W-:Y:S02]  /*4db0*/  IMAD.MOV.U32 R34, RZ, RZ, R123 ;  /* 0x000000ffff227224 */ /* 0x000fe400078e007b */
[----:B-1----:R-:W-:Y:S01]  /*4dc0*/  HMMA.16816.F32 R172, R4, R20, R16 ;  /* 0x0000001404ac723c */ /* 0x002fe20000001810 */
[----:B------:R-:W1:Y:S01]  /*4dd0*/  LDSM.16.MT88.4 R16, [R236+0x5000] ;  /* 0x00500000ec10783b */ /* 0x000e620000004200 */
[----:B------:R-:W-:Y:S01]  /*4de0*/  IMAD.MOV.U32 R38, RZ, RZ, R121 ;  /* 0x000000ffff267224 */ /* 0x000fe200078e0079 */
[----:B------:R-:W-:Y:S01]  /*4df0*/  MOV R100, R34 ;  /* 0x0000002200647202 */ /* 0x000fe20000000f00 */
[----:B------:R-:W-:-:S02]  /*4e00*/  IMAD.MOV.U32 R39, RZ, RZ, R120 ;  /* 0x000000ffff277224 */ /* 0x000fc400078e0078 */
[----:B------:R-:W-:Y:S02]  /*4e10*/  IMAD.MOV.U32 R101, RZ, RZ, R35 ;  /* 0x000000ffff657224 */ /* 0x000fe400078e0023 */
[----:B------:R-:W-:-:S08]  /*4e20*/  FADD.FTZ R20, R94, R3 ;  /* 0x000000035e147221 */ /* 0x000fd00000010000 */
[----:B------:R-:W-:Y:S08]  /*4e30*/  HMMA.16816.F32 R168, R4, R22, R12 ;  /* 0x0000001604a8723c */ /* 0x000ff0000000180c */
[----:B---3--:R-:W-:Y:S11]  /*4e40*/  HMMA.16816.F32 R12, R8, R24, RZ ;  /* 0x00000018080c723c */ /* 0x008ff600000018ff */
[----:B------:R-:W-:Y:S11]  /*4e50*/  @!UPT UIADD3 URZ, URZ, URZ, URZ ;  /* 0x0000003f3f3ff290 */ /* 0x000ff6000fffe03f */
[----:B------:R-:W-:Y:S02]  /*4e60*/  @!UPT UIADD3 URZ, URZ, URZ, URZ ;  /* 0x0000003f3f3ff290 */ /* 0x000fe4000fffe03f */
[----:B-1----:R-:W-:Y:S07]  /*4e70*/  HMMA.16816.F32 R124, R4, R16, R12 ;  /* 0x00000010047c723c */ /* 0x002fee000000180c */
[----:B------:R-:W-:Y:S01]  /*4e80*/  FADD.FTZ R12, R82, R81 ;  /* 0x00000051520c7221 */ /* 0x000fe20000010000 */
[----:B------:R-:W-:Y:S01]  /*4e90*/  MOV R81, R29 ;  /* 0x0000001d00517202 */ /* 0x000fe20000000f00 */
[----:B------:R-:W-:Y:S02]  /*4ea0*/  FFMA.FTZ R29, R106, c[0x0][0x2d0], -R2 ;  /* 0x0000b4006a1d7a23 */ /* 0x000fe40000010802 */
[----:B------:R-:W-:Y:S01]  /*4eb0*/  FADD.FTZ R16, R80, R12 ;  /* 0x0000000c50107221 */ /* 0x000fe20000010000 */
[----:B------:R-:W-:Y:S01]  /*4ec0*/  MOV R105, R81 ;  /* 0x0000005100697202 */ /* 0x000fe20000000f00 */
[----:B------:R-:W-:Y:S01]  /*4ed0*/  HMMA.16816.F32 R12, R8, R26, RZ ;  /* 0x0000001a080c723c */ /* 0x000fe200000018ff */
[----:B------:R-:W1:Y:S01]  /*4ee0*/  LDSM.16.MT88.4 R24, [R238+0x4800] ;  /* 0x00480000ee18783b */ /* 0x000e620000004200 */
[----:B------:R-:W-:-:S02]  /*4ef0*/  FADD.FTZ R21, R83, R16 ;  /* 0x0000001053157221 */ /* 0x000fc40000010000 */
[----:B------:R-:W-:Y:S02]  /*4f00*/  IMAD.MOV.U32 R82, RZ, RZ, R28 ;  /* 0x000000ffff527224 */ /* 0x000fe400078e001c */
[----:B------:R-:W-:Y:S02]  /*4f10*/  FADD.FTZ R3, R92, R21 ;  /* 0x000000155c037221 */ /* 0x000fe40000010000 */
[----:B------:R-:W-:Y:S02]  /*4f20*/  FFMA.FTZ R28, R102, c[0x0][0x2d0], -R0 ;  /* 0x0000b400661c7a23 */ /* 0x000fe40000010800 */
[----:B------:R-:W-:Y:S02]  /*4f30*/  FADD.FTZ R3, R93, R3 ;  /* 0x000000035d037221 */ /* 0x000fe40000010000 */
[----:B------:R-:W-:Y:S11]  /*4f40*/  IMAD.MOV.U32 R106, RZ, RZ, R89 ;  /* 0x000000ffff6a7224 */ /* 0x000ff600078e0059 */
[----:B------:R-:W-:Y:S01]  /*4f50*/  @!UPT UIADD3 URZ, URZ, URZ, URZ ;  /* 0x0000003f3f3ff290 */ /* 0x000fe2000fffe03f */
[----:B------:R-:W-:Y:S01]  /*4f60*/  HMMA.16816.F32 R112, R4, R18, R12 ;  /* 0x000000120470723c */ /* 0x000fe2000000180c */
[----:B------:R-:W2:Y:S01]  /*4f70*/  LDSM.16.MT88.4 R16, [R238+0x5000] ;  /* 0x00500000ee10783b */ /* 0x000ea20000004200 */
[----:B------:R-:W-:Y:S01]  /*4f80*/  MOV R83, R131 ;  /* 0x0000008300537202 */ /* 0x000fe20000000f00 */
[----:B------:R-:W-:Y:S02]  /*4f90*/  IMAD.MOV.U32 R102, RZ, RZ, R46 ;  /* 0x000000ffff667224 */ /* 0x000fe400078e002e */
[----:B------:R-:W-:Y:S01]  /*4fa0*/  IMAD.MOV.U32 R46, RZ, RZ, R58 ;  /* 0x000000ffff2e7224 */ /* 0x000fe200078e003a */
[----:B------:R-:W-:Y:S01]  /*4fb0*/  MOV R58, R162 ;  /* 0x000000a2003a7202 */ /* 0x000fe20000000f00 */
[----:B------:R-:W-:Y:S01]  /*4fc0*/  IMAD.MOV.U32 R90, RZ, RZ, R134 ;  /* 0x000000ffff5a7224 */ /* 0x000fe200078e0086 */
[----:B------:R-:W-:Y:S01]  /*4fd0*/  MOV R80, R154 ;  /* 0x0000009a00507202 */ /* 0x000fe20000000f00 */
[----:B------:R-:W-:Y:S01]  /*4fe0*/  IMAD.MOV.U32 R104, RZ, RZ, R82 ;  /* 0x000000ffff687224 */ /* 0x000fe200078e0052 */
[----:B-1----:R-:W-:Y:S07]  /*4ff0*/  HMMA.16816.F32 R12, R8, R24, RZ ;  /* 0x00000018080c723c */ /* 0x002fee00000018ff */
[----:B------:R-:W-:Y:S01]  /*5000*/  FFMA.FTZ R25, R103, c[0x0][0x2d0], -R0 ;  /* 0x0000b40067197a23 */ /* 0x000fe20000010800 */
[----:B------:R-:W-:Y:S01]  /*5010*/  MOV R103, R47 ;  /* 0x0000002f00677202 */ /* 0x000fe20000000f00 */
[----:B------:R-:W-:Y:S01]  /*5020*/  MUFU.EX2 R0, R29 ;  /* 0x0000001d00007308 */ /* 0x000fe20000000800 */
[----:B------:R-:W-:Y:S11]  /*5030*/  IMAD.MOV.U32 R47, RZ, RZ, R59 ;  /* 0x000000ffff2f7224 */ /* 0x000ff600078e003b */
[----:B------:R-:W-:Y:S03]  /*5040*/  @!UPT UIADD3 URZ, URZ, URZ, URZ ;  /* 0x0000003f3f3ff290 */ /* 0x000fe6000fffe03f */
[----:B--2---:R-:W-:Y:S08]  /*5050*/  HMMA.16816.F32 R108, R4, R16, R12 ;  /* 0x00000010046c723c */ /* 0x004ff0000000180c */
[----:B------:R-:W-:Y:S07]  /*5060*/  HMMA.16816.F32 R12, R8, R26, RZ ;  /* 0x0000001a080c723c */ /* 0x000fee00000018ff */
[----:B------:R-:W-:-:S02]  /*5070*/  FFMA.FTZ R26, R107, c[0x0][0x2d0], -R2 ;  /* 0x0000b4006b1a7a23 */ /* 0x000fc40000010802 */
[----:B------:R-:W-:Y:S02]  /*5080*/  FADD.FTZ R2, R96, R20 ;  /* 0x0000001460027221 */ /* 0x000fe40000010000 */
[----:B------:R-:W-:Y:S01]  /*5090*/  LDSM.16.MT88.4 R20, [R237+0x5000] ;  /* 0x00500000ed14783b */ /* 0x000fe20000004200 */
[----:B------:R-:W-:Y:S02]  /*50a0*/  FADD.FTZ R27, R95, R3 ;  /* 0x000000035f1b7221 */ /* 0x000fe40000010000 */
[----:B------:R-:W-:Y:S01]  /*50b0*/  FADD.FTZ R2, R97, R2 ;  /* 0x0000000261027221 */ /* 0x000fe20000010000 */
[----:B------:R-:W-:Y:S01]  /*50c0*/  MUFU.EX2 R3, R30 ;  /* 0x0000001e00037308 */ /* 0x000fe20000000800 */
[----:B------:R-:W-:Y:S02]  /*50d0*/  IMAD.MOV.U32 R59, RZ, RZ, R161 ;  /* 0x000000ffff3b7224 */ /* 0x000fe400078e00a1 */
[----:B------:R-:W-:Y:S02]  /*50e0*/  FADD.FTZ R24, R98, R2 ;  /* 0x0000000262187221 */ /* 0x000fe40000010000 */
[----:B------:R-:W-:-:S03]  /*50f0*/  IMAD.MOV.U32 R107, RZ, RZ, R88 ;  /* 0x000000ffff6b7224 */ /* 0x000fc600078e0058 */
[----:B------:R-:W1:Y:S01]  /*5100*/  MUFU.EX2 R2, R26 ;  /* 0x0000001a00027308 */ /* 0x000e620000000800 */
[----:B------:R-:W-:Y:S01]  /*5110*/  HMMA.16816.F32 R120, R4, R18, R12 ;  /* 0x000000120478723c */ /* 0x000fe2000000180c */
[----:B------:R-:W2:Y:S01]  /*5120*/  LDSM.16.MT88.4 R16, [R237+0x4800] ;  /* 0x00480000ed10783b */ /* 0x000ea20000004200 */
[----:B-1----:R-:W-:-:S06]  /*5130*/  F2FP.PACK_AB R128, R0, R2 ;  /* 0x000000020080723e */ /* 0x002fcc00000000ff */
[C---:B--2---:R-:W-:Y:S08]  /*5140*/  HMMA.16816.F32 R12, R8.reuse, R16, RZ ;  /* 0x00000010080c723c */ /* 0x044ff000000018ff */
[----:B------:R-:W-:Y:S11]  /*5150*/  HMMA.16816.F32 R16, R8, R18, RZ ;  /* 0x000000120810723c */ /* 0x000ff600000018ff */
[----:B------:R-:W-:Y:S05]  /*5160*/  @!UPT UIADD3 URZ, URZ, URZ, URZ ;  /* 0x0000003f3f3ff290 */ /* 0x000fea000fffe03f */
[C---:B------:R-:W-:Y:S01]  /*5170*/  HMMA.16816.F32 R116, R4.reuse, R20, R12 ;  /* 0x000000140474723c */ /* 0x040fe2000000180c */
[----:B------:R-:W1:Y:S06]  /*5180*/  MUFU.EX2 R12, R31 ;  /* 0x0000001f000c7308 */ /* 0x000e6c0000000800 */
[----:B------:R-:W-:Y:S01]  /*5190*/  FADD.FTZ R15, R2, R24 ;  /* 0x00000018020f7221 */ /* 0x000fe20000010000 */
[----:B------:R-:W-:Y:S01]  /*51a0*/  HMMA.16816.F32 R20, R4, R22, R16 ;  /* 0x000000160414723c */ /* 0x000fe20000001810 */
[----:B------:R-:W2:Y:S02]  /*51b0*/  MUFU.EX2 R14, R25 ;  /* 0x00000019000e7308 */ /* 0x000ea40000000800 */
[----:B------:R-:W-:-:S04]  /*51c0*/  FADD.FTZ R15, R0, R15 ;  /* 0x0000000f000f7221 */ /* 0x000fc80000010000 */
[----:B------:R-:W-:Y:S02]  /*51d0*/  FADD.FTZ R16, R99, R27 ;  /* 0x0000001b63107221 */ /* 0x000fe40000010000 */
[----:B------:R-:W3:Y:S01]  /*51e0*/  MUFU.EX2 R13, R28 ;  /* 0x0000001c000d7308 */ /* 0x000ee20000000800 */
[----:B-1----:R-:W-:Y:S01]  /*51f0*/  FADD.FTZ R0, R12, R15 ;  /* 0x0000000f0c007221 */ /* 0x002fe20000010000 */
[C---:B------:R-:W-:Y:S01]  /*5200*/  F2FP.PACK_AB R130, R3.reuse, R12 ;  /* 0x0000000c0382723e */ /* 0x040fe200000000ff */
[----:B------:R-:W-:Y:S01]  /*5210*/  IMAD.MOV.U32 R88, RZ, RZ, R160 ;  /* 0x000000ffff587224 */ /* 0x000fe200078e00a0 */
[----:B------:R-:W-:Y:S01]  /*5220*/  MOV R89, R135 ;  /* 0x0000008700597202 */ /* 0x000fe20000000f00 */
[----:B------:R-:W-:Y:S01]  /*5230*/  FADD.FTZ R250, R3, R0 ;  /* 0x0000000003fa7221 */ /* 0x000fe20000010000 */
[----:B------:R-:W-:Y:S01]  /*5240*/  LDSM.16.MT88.4 R96, [R239+0x4000] ;  /* 0x00400000ef60783b */ /* 0x000fe20000004200 */
[----:B--2---:R-:W-:Y:S01]  /*5250*/  FADD.FTZ R2, R14, R16 ;  /* 0x000000100e027221 */ /* 0x004fe20000010000 */
[----:B------:R-:W-:Y:S03]  /*5260*/  MUFU.EX2 R0, R32 ;  /* 0x0000002000007308 */ /* 0x000fe60000000800 */
[C---:B---3--:R-:W-:Y:S01]  /*5270*/  FADD.FTZ R3, R13.reuse, R2 ;  /* 0x000000020d037221 */ /* 0x048fe20000010000 */
[----:B------:R-:W-:-:S04]  /*5280*/  F2FP.PACK_AB R129, R13, R14 ;  /* 0x0000000e0d81723e */ /* 0x000fc800000000ff */
[----:B------:R1:W2:Y:S01]  /*5290*/  MUFU.EX2 R2, R33 ;  /* 0x0000002100027308 */ /* 0x0002a20000000800 */
[----:B------:R-:W-:Y:S01]  /*52a0*/  IMAD.MOV.U32 R81, RZ, RZ, R153 ;  /* 0x000000ffff517224 */ /* 0x000fe200078e0099 */
[----:B------:R-:W3:Y:S04]  /*52b0*/  LDSM.16.MT88.4 R12, [R239+0x4800] ;  /* 0x00480000ef0c783b */ /* 0x000ee80000004200 */
[----:B-1----:R-:W1:Y:S01]  /*52c0*/  LDSM.16.MT88.4 R32, [R239+0x1000] ;  /* 0x00100000ef20783b */ /* 0x002e620000004200 */
[----:B--2---:R-:W-:Y:S01]  /*52d0*/  F2FP.PACK_AB R131, R0, R2 ;  /* 0x000000020083723e */ /* 0x004fe200000000ff */
[----:B------:R-:W-:-:S04]  /*52e0*/  FADD.FTZ R3, R2, R3 ;  /* 0x0000000302037221 */ /* 0x000fc80000010000 */
[----:B------:R-:W-:-:S05]  /*52f0*/  FADD.FTZ R3, R0, R3 ;  /* 0x0000000300037221 */ /* 0x000fca0000010000 */
[----:B------:R-:W-:Y:S04]  /*5300*/  STL [R1], R3 ;  /* 0x0000000301007387 */ /* 0x000fe80000100800 */
[----:B------:R2:W5:Y:S04]  /*5310*/  LDL.LU R162, [R1+0xb0] ;  /* 0x0000b00001a27983 */ /* 0x0005680000300800 */
[----:B------:R2:W5:Y:S04]  /*5320*/  LDL.LU R161, [R1+0xac] ;  /* 0x0000ac0001a17983 */ /* 0x0005680000300800 */
[----:B------:R2:W5:Y:S04]  /*5330*/  LDL.LU R160, [R1+0xa8] ;  /* 0x0000a80001a07983 */ /* 0x0005680000300800 */
[----:B------:R2:W5:Y:S04]  /*5340*/  LDL.LU R135, [R1+0xa4] ;  /* 0x0000a40001877983 */ /* 0x0005680000300800 */
[----:B------:R2:W5:Y:S01]  /*5350*/  LDL.LU R134, [R1+0xa0] ;  /* 0x0000a00001867983 */ /* 0x0005620000300800 */
[----:B------:R-:W-:Y:S01]  /*5360*/  IMAD.MOV.U32 R82, RZ, RZ, R152 ;  /* 0x000000ffff527224 */ /* 0x000fe200078e0098 */
[----:B---3--:R-:W-:Y:S01]  /*5370*/  HMMA.16816.F32 R16, R8, R12, RZ ;  /* 0x0000000c0810723c */ /* 0x008fe200000018ff */
[----:B------:R-:W-:-:S02]  /*5380*/  IMAD.MOV.U32 R91, RZ, RZ, R155 ;  /* 0x000000ffff5b7224 */ /* 0x000fc400078e009b */
[----:B------:R-:W3:Y:S01]  /*5390*/  LDSM.16.MT88.4 R152, [R236+0x1000] ;  /* 0x00100000ec98783b */ /* 0x000ee20000004200 */
[----:B------:R-:W-:Y:S01]  /*53a0*/  IMAD.MOV.U32 R26, RZ, RZ, R249 ;  /* 0x000000ffff1a7224 */ /* 0x000fe200078e00f9 */
[----:B------:R-:W-:-:S03]  /*53b0*/  IADD3 R249, R246, -0x2, RZ ;  /* 0xfffffffef6f97810 */ /* 0x000fc60007ffe0ff */
[----:B-1----:R-:W-:Y:S01]  /*53c0*/  HMMA.16816.F32 R28, R128, R32, R36 ;  /* 0x00000020801c723c */ /* 0x002fe20000001824 */
[----:B------:R-:W-:-:S07]  /*53d0*/  ISETP.GE.AND P0, PT, R249, R26, PT ;  /* 0x0000001af900720c */ /* 0x000fce0003f06270 */
[----:B------:R-:W-:Y:S01]  /*53e0*/  HMMA.16816.F32 R32, R128, R34, R40 ;  /* 0x000000228020723c */ /* 0x000fe20000001828 */
[----:B------:R-:W1:Y:S07]  /*53f0*/  LDSM.16.MT88.4 R40, [R236+0x2800] ;  /* 0x00280000ec28783b */ /* 0x000e6e0000004200 */
[----:B------:R-:W-:Y:S01]  /*5400*/  HMMA.16816.F32 R8, R8, R14, RZ ;  /* 0x0000000e0808723c */ /* 0x000fe200000018ff */
[----:B------:R-:W4:Y:S07]  /*5410*/  LDSM.16.MT88.4 R12, [R239+0x5000] ;  /* 0x00500000ef0c783b */ /* 0x000f2e0000004200 */
[C---:B------:R-:W-:Y:S08]  /*5420*/  HMMA.16816.F32 R92, R128.reuse, R96, R172 ;  /* 0x00000060805c723c */ /* 0x040ff000000018ac */
[C---:B------:R-:W-:Y:S08]  /*5430*/  HMMA.16816.F32 R96, R128.reuse, R98, R168 ;  /* 0x000000628060723c */ /* 0x040ff000000018a8 */
[C---:B---3--:R-:W-:Y:S08]  /*5440*/  HMMA.16816.F32 R156, R128.reuse, R152, R156 ;  /* 0x00000098809c723c */ /* 0x048ff0000000189c */
[C---:B------:R-:W-:Y:S01]  /*5450*/  HMMA.16816.F32 R152, R128.reuse, R154, R144 ;  /* 0x0000009a8098723c */ /* 0x040fe20000001890 */
[----:B------:R-:W3:Y:S07]  /*5460*/  LDSM.16.MT88.4 R144, [R238+0x1000] ;  /* 0x00100000ee90783b */ /* 0x000eee0000004200 */
[C---:B-1----:R-:W-:Y:S08]  /*5470*/  HMMA.16816.F32 R36, R128.reuse, R40, R44 ;  /* 0x000000288024723c */ /* 0x042ff0000000182c */
[----:B------:R-:W-:Y:S01]  /*5480*/  HMMA.16816.F32 R40, R128, R42, R48 ;  /* 0x0000002a8028723c */ /* 0x000fe20000001830 */
[----:B------:R-:W1:Y:S07]  /*5490*/  LDSM.16.MT88.4 R48, [R238+0x2800] ;  /* 0x00280000ee30783b */ /* 0x000e6e0000004200 */
[C---:B----4-:R-:W-:Y:S08]  /*54a0*/  HMMA.16816.F32 R16, R4.reuse, R12, R16 ;  /* 0x0000000c0410723c */ /* 0x050ff00000001810 */
[----:B------:R-:W-:Y:S01]  /*54b0*/  HMMA.16816.F32 R8, R4, R14, R8 ;  /* 0x0000000e0408723c */ /* 0x000fe20000001808 */
[----:B------:R-:W-:Y:S07]  /*54c0*/  LDSM.16.MT88.4 R4, [R239+0x5800] ;  /* 0x00580000ef04783b */ /* 0x000fee0000004200 */
[C---:B---3--:R-:W-:Y:S08]  /*54d0*/  HMMA.16816.F32 R148, R128.reuse, R144, R148 ;  /* 0x000000908094723c */ /* 0x048ff00000001894 */
[C---:B------:R-:W-:Y:S01]  /*54e0*/  HMMA.16816.F32 R144, R128.reuse, R146, R136 ;  /* 0x000000928090723c */ /* 0x040fe20000001888 */
[----:B------:R-:W3:Y:S07]  /*54f0*/  LDSM.16.MT88.4 R136, [R237+0x1000] ;  /* 0x00100000ed88783b */ /* 0x000eee0000004200 */
[C---:B-1----:R-:W-:Y:S01]  /*5500*/  HMMA.16816.F32 R44, R128.reuse, R48, R56 ;  /* 0x00000030802c723c */ /* 0x042fe20000001838 */
[----:B------:R-:W1:Y:S07]  /*5510*/  LDSM.16.MT88.4 R56, [R237+0x2800] ;  /* 0x00280000ed38783b */ /* 0x000e6e0000004200 */
[C---:B------:R-:W-:Y:S01]  /*5520*/  HMMA.16816.F32 R48, R128.reuse, R50, R64 ;  /* 0x000000328030723c */ /* 0x040fe20000001840 */
[----:B------:R-:W4:Y:S07]  /*5530*/  LDSM.16.MT88.4 R64, [R239+0x2800] ;  /* 0x00280000ef40783b */ /* 0x000f2e0000004200 */
[C---:B---3--:R-:W-:Y:S08]  /*5540*/  HMMA.16816.F32 R140, R128.reuse, R136, R140 ;  /* 0x00000088808c723c */ /* 0x048ff0000000188c */
[C---:B-1----:R-:W-:Y:S08]  /*5550*/  HMMA.16816.F32 R52, R128.reuse, R56, R52 ;  /* 0x000000388034723c */ /* 0x042ff00000001834 */
[C---:B------:R-:W-:Y:S08]  /*5560*/  HMMA.16816.F32 R56, R128.reuse, R58, R60 ;  /* 0x0000003a8038723c */ /* 0x040ff0000000183c */
[C---:B----4-:R-:W-:Y:S01]  /*5570*/  HMMA.16816.F32 R60, R128.reuse, R64, R72 ;  /* 0x00000040803c723c */ /* 0x050fe20000001848 */
[----:B------:R-:W1:Y:S07]  /*5580*/  LDSM.16.MT88.4 R72, [R236+0x4000] ;  /* 0x00400000ec48783b */ /* 0x000e6e0000004200 */
[C---:B------:R-:W-:Y:S08]  /*5590*/  HMMA.16816.F32 R64, R128.reuse, R66, R68 ;  /* 0x000000428040723c */ /* 0x040ff00000001844 */
[C---:B------:R-:W-:Y:S08]  /*55a0*/  HMMA.16816.F32 R136, R128.reuse, R138, R100 ;  /* 0x0000008a8088723c */ /* 0x040ff00000001864 */
[C---:B-1----:R-:W-:Y:S01]  /*55b0*/  HMMA.16816.F32 R68, R128.reuse, R72, R80 ;  /* 0x000000488044723c */ /* 0x042fe20000001850 */
[----:B------:R-:W1:Y:S07]  /*55c0*/  LDSM.16.MT88.4 R80, [R238+0x4000] ;  /* 0x00400000ee50783b */ /* 0x000e6e0000004200 */
[C---:B------:R-:W-:Y:S08]  /*55d0*/  HMMA.16816.F32 R72, R128.reuse, R74, R76 ;  /* 0x0000004a8048723c */ /* 0x040ff0000000184c */
[C---:B-1----:R-:W-:Y:S01]  /*55e0*/  HMMA.16816.F32 R76, R128.reuse, R80, R88 ;  /* 0x00000050804c723c */ /* 0x042fe20000001858 */
[----:B------:R-:W1:Y:S07]  /*55f0*/  LDSM.16.MT88.4 R88, [R237+0x4000] ;  /* 0x00400000ed58783b */ /* 0x000e6e0000004200 */
[C---:B------:R-:W-:Y:S08]  /*5600*/  HMMA.16816.F32 R80, R128.reuse, R82, R84 ;  /* 0x000000528050723c */ /* 0x040ff00000001854 */
[C---:B-1----:R-:W-:Y:S01]  /*5610*/  HMMA.16816.F32 R84, R128.reuse, R88, R104 ;  /* 0x000000588054723c */ /* 0x042fe20000001868 */
[----:B------:R-:W1:Y:S07]  /*5620*/  LDSM.16.MT88.4 R104, [R236+0x5800] ;  /* 0x00580000ec68783b */ /* 0x000e6e0000004200 */
[C---:B------:R-:W-:Y:S08]  /*5630*/  HMMA.16816.F32 R88, R128.reuse, R90, R176 ;  /* 0x0000005a8058723c */ /* 0x040ff000000018b0 */
[C---:B-1----:R-:W-:Y:S08]  /*5640*/  HMMA.16816.F32 R100, R128.reuse, R104, R124 ;  /* 0x000000688064723c */ /* 0x042ff0000000187c */
[C---:B------:R-:W-:Y:S01]  /*5650*/  HMMA.16816.F32 R104, R128.reuse, R106, R112 ;  /* 0x0000006a8068723c */ /* 0x040fe20000001870 */
[----:B------:R-:W1:Y:S07]  /*5660*/  LDSM.16.MT88.4 R112, [R238+0x5800] ;  /* 0x00580000ee70783b */ /* 0x000e6e0000004200 */
[C---:B------:R-:W-:Y:S08]  /*5670*/  HMMA.16816.F32 R124, R128.reuse, R4, R16 ;  /* 0x00000004807c723c */ /* 0x040ff00000001810 */
[C---:B-1----:R-:W-:Y:S08]  /*5680*/  HMMA.16816.F32 R108, R128.reuse, R112, R108 ;  /* 0x00000070806c723c */ /* 0x042ff0000000186c */
[C---:B------:R-:W-:Y:S01]  /*5690*/  HMMA.16816.F32 R112, R128.reuse, R114, R120 ;  /* 0x000000728070723c */ /* 0x040fe20000001878 */
[----:B------:R-:W1:Y:S07]  /*56a0*/  LDSM.16.MT88.4 R120, [R237+0x5800] ;  /* 0x00580000ed78783b */ /* 0x000e6e0000004200 */
[C---:B-1----:R-:W-:Y:S08]  /*56b0*/  HMMA.16816.F32 R116, R128.reuse, R120, R116 ;  /* 0x000000788074723c */ /* 0x042ff00000001874 */
[C---:B------:R-:W-:Y:S08]  /*56c0*/  HMMA.16816.F32 R120, R128.reuse, R122, R20 ;  /* 0x0000007a8078723c */ /* 0x040ff00000001814 */
[----:B------:R-:W-:Y:S01]  /*56d0*/  HMMA.16816.F32 R128, R128, R6, R8 ;  /* 0x000000068080723c */ /* 0x000fe20000001808 */
[----:B------:R-:W-:Y:S07]  /*56e0*/  @!UPT UIADD3 URZ, URZ, URZ, URZ ;  /* 0x0000003f3f3ff290 */ /* 0x000fee000fffe03f */
[----:B------:R-:W-:Y:S11]  /*56f0*/  @!P0 BRA `(.L_x_30) ;  /* 0x00002a5000008947 */ /* 0x000ff60003800000 */
[----:B--2---:R-:W2:Y:S04]  /*5700*/  LDL.64 R24, [R1+0x28] ;  /* 0x0000280001187983 */ /* 0x004ea80000100a00 */
[----:B------:R-:W3:Y:S04]  /*5710*/  LDL R26, [R1+0x38] ;  /* 0x00003800011a7983 */ /* 0x000ee80000100800 */
[----:B------:R-:W4:Y:S04]  /*5720*/  LDL.LU R0, [R1+0x4] ;  /* 0x0000040001007983 */ /* 0x000f280000300800 */
[----:B------:R-:W1:Y:S01]  /*5730*/  S2R R27, SR_TID.X ;  /* 0x00000000001b7919 */ /* 0x000e620000002100 */
[----:B------:R-:W-:-:S02]  /*5740*/  LOP3.LUT P0, RZ, R247, 0x2, RZ, 0xc0, !PT ;  /* 0x00000002f7ff7812 */ /* 0x000fc4000780c0ff */
[----:B-1----:R-:W-:Y:S02]  /*5750*/  ISETP.GT.AND P2, PT, R27, 0x7f, PT ;  /* 0x0000007f1b00780c */ /* 0x002fe40003f44270 */
[----:B------:R-:W-:Y:S02]  /*5760*/  ISETP.GE.AND P6, PT, R251, c[0x0][0x1d4], PT ;  /* 0x00007500fb007a0c */ /* 0x000fe40003fc6270 */
[----:B----4-:R-:W-:-:S07]  /*5770*/  LOP3.LUT R0, R0, 0xffffffef, RZ, 0xc0, !PT ;  /* 0xffffffef00007812 */ /* 0x010fce00078ec0ff */
[----:B------:R-:W-:Y:S02]  /*5780*/  @P0 LOP3.LUT R0, R0, 0x10, RZ, 0xfc, !PT ;  /* 0x0000001000000812 */ /* 0x000fe400078efcff */
[----:B---3--:R-:W-:Y:S02]  /*5790*/  ISETP.GE.AND P1, PT, R26, c[0x0][0x1d4], PT ;  /* 0x000075001a007a0c */ /* 0x008fe40003f26270 */
[----:B------:R-:W-:-:S04]  /*57a0*/  LOP3.LUT R0, R0, 0xfffffffb, RZ, 0xc0, !PT ;  /* 0xfffffffb00007812 */ /* 0x000fc800078ec0ff */
[----:B------:R-:W-:Y:S02]  /*57b0*/  @P2 LOP3.LUT R0, R0, 0x4, RZ, 0xfc, !PT ;  /* 0x0000000400002812 */ /* 0x000fe400078efcff */
[----:B------:R-:W-:Y:S02]  /*57c0*/  ISETP.GE.AND P0, PT, R252, c[0x0][0x1d4], PT ;  /* 0x00007500fc007a0c */ /* 0x000fe40003f06270 */
[----:B------:R-:W-:-:S04]  /*57d0*/  LOP3.LUT R0, R0, 0xfffffffd, RZ, 0xc0, !PT ;  /* 0xfffffffd00007812 */ /* 0x000fc800078ec0ff */
[----:B------:R-:W-:-:S04]  /*57e0*/  @P1 LOP3.LUT R0, R0, 0x2, RZ, 0xfc, !PT ;  /* 0x0000000200001812 */ /* 0x000fc800078efcff */
[----:B------:R-:W-:-:S04]  /*57f0*/  LOP3.LUT R0, R0, 0xfffffffe, RZ, 0xc0, !PT ;  /* 0xfffffffe00007812 */ /* 0x000fc800078ec0ff */
[----:B------:R-:W-:Y:S02]  /*5800*/  @P0 LOP3.LUT R0, R0, 0x1, RZ, 0xfc, !PT ;  /* 0x0000000100000812 */ /* 0x000fe400078efcff */
[----:B------:R-:W-:Y:S02]  /*5810*/  LOP3.LUT P0, RZ, R247, 0x4, RZ, 0xc0, !PT ;  /* 0x00000004f7ff7812 */ /* 0x000fe4000780c0ff */
[----:B------:R-:W-:-:S11]  /*5820*/  LOP3.LUT R0, R0, 0xfffffff7, RZ, 0xc0, !PT ;  /* 0xfffffff700007812 */ /* 0x000fd600078ec0ff */
[----:B------:R-:W-:-:S05]  /*5830*/  @P0 LOP3.LUT R0, R0, 0x8, RZ, 0xfc, !PT ;  /* 0x0000000800000812 */ /* 0x000fca00078efcff */
[----:B------:R1:W-:Y:S01]  /*5840*/  STL [R1+0x4], R0 ;  /* 0x0000040001007387 */ /* 0x0003e20000100800 */
[----:B--2---:R-:W-:-:S03]  /*5850*/  ISETP.GE.AND P5, PT, R24, c[0x0][0x1d4], PT ;  /* 0x0000750018007a0c */ /* 0x004fc60003fa6270 */
.L_x_33:
[----:B------:R-:W2:Y:S01]  /*5860*/  LDL.64 R10, [R1+0x20] ;  /* 0x00002000010a7983 */ /* 0x000ea20000100a00 */
[----:B-1----:R-:W-:Y:S01]  /*5870*/  SHF.R.S32.HI R0, RZ, 0x1f, R249 ;  /* 0x0000001fff007819 */ /* 0x002fe200000114f9 */
[C---:B------:R-:W-:Y:S01]  /*5880*/  IMAD.WIDE.U32 R2, R249.reuse, c[0x0][0x208], RZ ;  /* 0x00008200f9027a25 */ /* 0x040fe200078e00ff */
[----:B------:R-:W-:Y:S04]  /*5890*/  DEPBAR.LE SB0, 0x0 ;  /* 0x000080000000791a */ /* 0x000fe80000000000 */
[----:B------:R-:W3:Y:S01]  /*58a0*/  LDL.64 R8, [R1+0x10] ;  /* 0x0000100001087983 */ /* 0x000ee20000100a00 */
[----:B------:R-:W-:Y:S01]  /*58b0*/  IMAD R0, R0, c[0x0][0x208], RZ ;  /* 0x0000820000007a24 */ /* 0x000fe200078e02ff */
[----:B------:R-:W-:Y:S01]  /*58c0*/  WARPSYNC 0xffffffff ;  /* 0xffffffff00007948 */ /* 0x000fe20003800000 */
[----:B------:R-:W-:Y:S01]  /*58d0*/  IMAD.MOV.U32 R4, RZ, RZ, c[0x0][0x208] ;  /* 0x00008200ff047624 */ /* 0x000fe200078e00ff */
[----:B------:R-:W-:Y:S01]  /*58e0*/  BSSY B0, `(.L_x_31) ;  /* 0x00000ef000007945 */ /* 0x000fe20003800000 */
[----:B------:R-:W4:Y:S01]  /*58f0*/  LDL R251, [R1+0x4] ;  /* 0x0000040001fb7983 */ /* 0x000f220000100800 */
[----:B------:R-:W-:Y:S02]  /*5900*/  IMAD R0, R249, c[0x0][0x20c], R0 ;  /* 0x00008300f9007a24 */ /* 0x000fe400078e0200 */
[----:B------:R-:W-:Y:S02]  /*5910*/  IMAD.MOV.U32 R12, RZ, RZ, c[0x0][0x20c] ;  /* 0x00008300ff0c7624 */ /* 0x000fe400078e00ff */
[----:B------:R-:W1:Y:S01]  /*5920*/  S2R R7, SR_TID.X ;  /* 0x0000000000077919 */ /* 0x000e620000002100 */
[----:B------:R-:W-:Y:S02]  /*5930*/  IMAD.IADD R0, R3, 0x1, R0 ;  /* 0x0000000103007824 */ /* 0x000fe400078e0200 */
[----:B------:R-:W-:Y:S02]  /*5940*/  IMAD.WIDE.U32 R2, R2, 0x30, RZ ;  /* 0x0000003002027825 */ /* 0x000fe400078e00ff */
[----:B------:R-:W-:Y:S02]  /*5950*/  BAR.SYNC.DEFER_BLOCKING 0x0 ;  /* 0x0000000000007b1d */ /* 0x000fe40000010000 */
[----:B------:R-:W-:Y:S04]  /*5960*/  IMAD R0, R0, 0x30, RZ ;  /* 0x0000003000007824 */ /* 0x000fe800078e02ff */
[----:B------:R-:W-:Y:S01]  /*5970*/  IMAD.IADD R0, R3, 0x1, R0 ;  /* 0x0000000103007824 */ /* 0x000fe200078e0200 */
[----:B-----5:R-:W-:Y:S05]  /*5980*/  LDSM.16.M88.4 R16, [R134+0x800] ;  /* 0x000800008610783b */ /* 0x020fea0000000200 */
[----:B------:R-:W-:Y:S01]  /*5990*/  LDSM.16.M88.4 R24, [R134+0x1000] ;  /* 0x001000008618783b */ /* 0x000fe20000000200 */
[----:B----4-:R-:W-:Y:S02]  /*59a0*/  LOP3.LUT P3, RZ, R251, 0x1, RZ, 0xc0, !PT ;  /* 0x00000001fbff7812 */ /* 0x010fe4000786c0ff */
[----:B-1----:R-:W-:Y:S02]  /*59b0*/  ISETP.GT.AND P2, PT, R7, 0x7f, PT ;  /* 0x0000007f0700780c */ /* 0x002fe40003f44270 */
[-C--:B--2---:R-:W-:Y:S02]  /*59c0*/  IADD3 R3, P0, R10, R2.reuse, RZ ;  /* 0x000000020a037210 */ /* 0x084fe40007f1e0ff */
[----:B------:R-:W-:Y:S02]  /*59d0*/  SHF.R.S32.HI R252, RZ, 0x1f, R7 ;  /* 0x0000001ffffc7819 */ /* 0x000fe40000011407 */
[----:B------:R-:W-:Y:S01]  /*59e0*/  LOP3.LUT P1, RZ, R251, 0x2, RZ, 0xc0, !PT ;  /* 0x00000002fbff7812 */ /* 0x000fe2000782c0ff */
[--C-:B---3--:R-:W-:Y:S01]  /*59f0*/  IMAD.X R6, R0, 0x1, R9.reuse, P0 ;  /* 0x0000000100067824 */ /* 0x108fe200000e0609 */
[----:B------:R-:W-:Y:S04]  /*5a00*/  LEA.HI R252, R252, R7, RZ, 0x3 ;  /* 0x00000007fcfc7211 */ /* 0x000fe800078f18ff */
[----:B------:R-:W-:Y:S02]  /*5a10*/  LOP3.LUT R252, R252, 0xfffffff8, RZ, 0xc0, !PT ;  /* 0xfffffff8fcfc7812 */ /* 0x000fe400078ec0ff */
[C---:B------:R-:W-:Y:S03]  /*5a20*/  @!P2 LEA R5, P0, R4.reuse, R2, 0x5 ;  /* 0x000000020405a211 */ /* 0x040fe600078028ff */
[----:B------:R-:W-:Y:S01]  /*5a30*/  IMAD.IADD R252, R7, 0x1, -R252 ;  /* 0x0000000107fc7824 */ /* 0x000fe200078e0afc */
[----:B------:R-:W-:Y:S02]  /*5a40*/  @!P2 LEA.HI.X R4, R4, R0, R12, 0x5, P0 ;  /* 0x000000000404a211 */ /* 0x000fe400000f2c0c */
[C---:B------:R-:W-:Y:S02]  /*5a50*/  LEA R2, P0, R3.reuse, c[0x0][0x1f8], 0x1 ;  /* 0x00007e0003027a11 */ /* 0x040fe400078008ff */
[----:B------:R-:W-:Y:S02]  /*5a60*/  LOP3.LUT P4, RZ, R252, 0x2, RZ, 0xc0, !PT ;  /* 0x00000002fcff7812 */ /* 0x000fe4000788c0ff */
[----:B------:R-:W-:Y:S02]  /*5a70*/  LEA.HI.X R3, R3, c[0x0][0x1fc], R6, 0x1, P0 ;  /* 0x00007f0003037a11 */ /* 0x000fe400000f0c06 */
[----:B------:R-:W-:Y:S05]  /*5a80*/  @!P2 IADD3 R0, P0, R5, R10, RZ ;  /* 0x0000000a0500a210 */ /* 0x000fea0007f1e0ff */
[----:B------:R-:W-:Y:S01]  /*5a90*/  @!P2 IMAD.X R4, R4, 0x1, R9, P0 ;  /* 0x000000010404a824 */ /* 0x000fe200000e0609 */
[C---:B------:R-:W-:Y:S01]  /*5aa0*/  @!P2 LEA R246, P0, R0.reuse, c[0x0][0x1f8], 0x1 ;  /* 0x00007e0000f6aa11 */ /* 0x040fe200078008ff */
[----:B------:R-:W1:Y:S03]  /*5ab0*/  LDSM.16.M88.4 R8, [R134] ;  /* 0x000000008608783b */ /* 0x000e660000000200 */
[----:B------:R-:W-:Y:S02]  /*5ac0*/  @!P2 LEA.HI.X R247, R0, c[0x0][0x1fc], R4, 0x1, P0 ;  /* 0x00007f0000f7aa11 */ /* 0x000fe400000f0c04 */
[C---:B------:R-:W-:Y:S02]  /*5ad0*/  IADD3 R0, R134.reuse, 0x20, RZ ;  /* 0x0000002086007810 */ /* 0x040fe40007ffe0ff */
[C---:B------:R-:W-:Y:S05]  /*5ae0*/  @P4 IADD3 R0, R134.reuse, -0x20, RZ ;  /* 0xffffffe086004810 */ /* 0x040fea0007ffe0ff */
[----:B------:R-:W2:Y:S05]  /*5af0*/  LDSM.16.M88.4 R168, [R0] ;  /* 0x0000000000a8783b */ /* 0x000eaa0000000200 */
[----:B------:R-:W3:Y:S05]  /*5b00*/  LDSM.16.M88.4 R172, [R0+0x800] ;  /* 0x0008000000ac783b */ /* 0x000eea0000000200 */
[----:B------:R4:W2:Y:S05]  /*5b10*/  LDSM.16.M88.4 R176, [R0+0x1000] ;  /* 0x0010000000b0783b */ /* 0x0008aa0000000200 */
[----:B------:R-:W-:Y:S01]  /*5b20*/  @!PT LDS RZ, [RZ] ;  /* 0x00000000fffff984 */ /* 0x000fe20000000800 */
[----:B------:R-:W-:Y:S01]  /*5b30*/  @!PT LDS RZ, [RZ] ;  /* 0x00000000fffff984 */ /* 0x000fe20000000800 */
[----:B------:R-:W-:Y:S01]  /*5b40*/  @!PT LDS RZ, [RZ] ;  /* 0x00000000fffff984 */ /* 0x000fe20000000800 */
[----:B------:R2:W-:Y:S05]  /*5b50*/  LDGSTS.E.BYPASS.LTC128B.128 [R248+0x4080], [R2.64], !P5 ;  /* 0x0408000002f87fae */ /* 0x0005ea000e901d46 */
[----:B------:R2:W-:Y:S05]  /*5b60*/  LDGSTS.E.BYPASS.LTC128B.128 [R248+0x5880], [R2.64+0x80], !P6 ;  /* 0x0588008002f87fae */ /* 0x0005ea000f101d46 */
[----:B------:R2:W-:Y:S01]  /*5b70*/  LDGSTS.E.BYPASS.LTC128B.128 [R248+0x7080], [R2.64+0x100], !P3 ;  /* 0x0708010002f87fae */ /* 0x0005e2000d901d46 */
[C---:B-1----:R-:W-:Y:S04]  /*5b80*/  HMMA.16816.F32 R4, R160.reuse, R8, RZ ;  /* 0x00000008a004723c */ /* 0x042fe800000018ff */
[----:B------:R2:W-:Y:S01]  /*5b90*/  LDGSTS.E.BYPASS.LTC128B.128 [R248+0x8880], [R2.64+0x180], !P1 ;  /* 0x0888018002f87fae */ /* 0x0005e2000c901d46 */
[----:B----4-:R-:W-:Y:S04]  /*5ba0*/  IADD3 R0, R134, 0x40, RZ ;  /* 0x0000004086007810 */ /* 0x010fe80007ffe0ff */
[----:B------:R1:W-:Y:S01]  /*5bb0*/  @!P2 LDGSTS.E.BYPASS.LTC128B.128 [R248+0x5080], [R246.64], !P5 ;  /* 0x05080000f6f8afae */ /* 0x0003e2000e901d46 */
[C---:B------:R-:W-:Y:S04]  /*5bc0*/  HMMA.16816.F32 R8, R160.reuse, R10, RZ ;  /* 0x0000000aa008723c */ /* 0x040fe800000018ff */
[----:B------:R1:W-:Y:S04]  /*5bd0*/  @!P2 LDGSTS.E.BYPASS.LTC128B.128 [R248+0x6880], [R246.64+0x80], !P6 ;  /* 0x06880080f6f8afae */ /* 0x0003e8000f101d46 */
[C---:B------:R-:W-:Y:S01]  /*5be0*/  HMMA.16816.F32 R12, R160.reuse, R16, RZ ;  /* 0x00000010a00c723c */ /* 0x040fe200000018ff */
[----:B------:R1:W-:Y:S05]  /*5bf0*/  @!P2 LDGSTS.E.BYPASS.LTC128B.128 [R248+0x8080], [R246.64+0x100], !P3 ;  /* 0x08080100f6f8afae */ /* 0x0003ea000d901d46 */
[----:B------:R1:W-:Y:S01]  /*5c00*/  @!P2 LDGSTS.E.BYPASS.LTC128B.128 [R248+0x9880], [R246.64+0x180], !P1 ;  /* 0x09880180f6f8afae */ /* 0x0003e2000c901d46 */
[----:B------:R-:W-:Y:S01]  /*5c10*/  LOP3.LUT P1, RZ, R252, 0x4, RZ, 0xc0, !PT ;  /* 0x00000004fcff7812 */ /* 0x000fe2000782c0ff */
[C---:B------:R-:W-:Y:S03]  /*5c20*/  HMMA.16816.F32 R16, R160.reuse, R18, RZ ;  /* 0x00000012a010723c */ /* 0x040fe600000018ff */
[----:B------:R-:W0:Y:S05]  /*5c30*/  LDGDEPBAR ;  /* 0x00000000000079af */ /* 0x000e2a0000000000 */
[C---:B------:R-:W-:Y:S01]  /*5c40*/  HMMA.16816.F32 R20, R160.reuse, R24, RZ ;  /* 0x00000018a014723c */ /* 0x040fe200000018ff */
[----:B--2---:R-:W2:Y:S03]  /*5c50*/  LDL R2, [R1+0x50] ;  /* 0x0000500001027983 */ /* 0x004ea60000100800 */
[----:B------:R-:W-:Y:S04]  /*5c60*/  @P1 IADD3 R0, R134, -0x40, RZ ;  /* 0xffffffc086001810 */ /* 0x000fe80007ffe0ff */
[----:B------:R-:W-:Y:S08]  /*5c70*/  HMMA.16816.F32 R24, R160, R26, RZ ;  /* 0x0000001aa018723c */ /* 0x000ff000000018ff */
[C---:B------:R-:W-:Y:S08]  /*5c80*/  HMMA.16816.F32 R4, R164.reuse, R168, R4 ;  /* 0x000000a8a404723c */ /* 0x040ff00000001804 */
[C---:B------:R-:W-:Y:S01]  /*5c90*/  HMMA.16816.F32 R8, R164.reuse, R170, R8 ;  /* 0x000000aaa408723c */ /* 0x040fe20000001808 */
[----:B------:R-:W4:Y:S07]  /*5ca0*/  LDSM.16.M88.4 R168, [R0] ;  /* 0x0000000000a8783b */ /* 0x000f2e0000000200 */
[C---:B---3--:R-:W-:Y:S08]  /*5cb0*/  HMMA.16816.F32 R12, R164.reuse, R172, R12 ;  /* 0x000000aca40c723c */ /* 0x048ff0000000180c */
[C---:B------:R-:W-:Y:S01]  /*5cc0*/  HMMA.16816.F32 R16, R164.reuse, R174, R16 ;  /* 0x000000aea410723c */ /* 0x040fe20000001810 */
[----:B------:R-:W3:Y:S07]  /*5cd0*/  LDSM.16.M88.4 R172, [R0+0x800] ;  /* 0x0008000000ac783b */ /* 0x000eee0000000200 */
[C---:B------:R-:W-:Y:S08]  /*5ce0*/  HMMA.16816.F32 R20, R164.reuse, R176, R20 ;  /* 0x000000b0a414723c */ /* 0x040ff00000001814 */
[----:B------:R-:W-:Y:S08]  /*5cf0*/  HMMA.16816.F32 R24, R164, R178, R24 ;  /* 0x000000b2a418723c */ /* 0x000ff00000001818 */
[C---:B----4-:R-:W-:Y:S08]  /*5d00*/  HMMA.16816.F32 R4, R180.reuse, R168, R4 ;  /* 0x000000a8b404723c */ /* 0x050ff00000001804 */
[C---:B------:R-:W-:Y:S01]  /*5d10*/  HMMA.16816.F32 R8, R180.reuse, R170, R8 ;  /* 0x000000aab408723c */ /* 0x040fe20000001808 */
[----:B------:R-:W4:Y:S07]  /*5d20*/  LDSM.16.M88.4 R168, [R0+0x1000] ;  /* 0x0010000000a8783b */ /* 0x000f2e0000000200 */
[C---:B---3--:R-:W-:Y:S08]  /*5d30*/  HMMA.16816.F32 R12, R180.reuse, R172, R12 ;  /* 0x000000acb40c723c */ /* 0x048ff0000000180c */
[C---:B------:R-:W-:Y:S01]  /*5d40*/  HMMA.16816.F32 R16, R180.reuse, R174, R16 ;  /* 0x000000aeb410723c */ /* 0x040fe20000001810 */
[----:B------:R-:W3:Y:S07]  /*5d50*/  LDSM.16.M88.4 R172, [R135] ;  /* 0x0000000087ac783b */ /* 0x000eee0000000200 */
[C---:B----4-:R-:W-:Y:S08]  /*5d60*/  HMMA.16816.F32 R20, R180.reuse, R168, R20 ;  /* 0x000000a8b414723c */ /* 0x050ff00000001814 */
[----:B------:R-:W-:Y:S01]  /*5d70*/  HMMA.16816.F32 R24, R180, R170, R24 ;  /* 0x000000aab418723c */ /* 0x000fe20000001818 */
[----:B------:R-:W4:Y:S07]  /*5d80*/  LDSM.16.M88.4 R168, [R135+0x800] ;  /* 0x0008000087a8783b */ /* 0x000f2e0000000200 */
[C---:B---3--:R-:W-:Y:S08]  /*5d90*/  HMMA.16816.F32 R4, R184.reuse, R172, R4 ;  /* 0x000000acb804723c */ /* 0x048ff00000001804 */
[C---:B------:R-:W-:Y:S01]  /*5da0*/  HMMA.16816.F32 R8, R184.reuse, R174, R8 ;  /* 0x000000aeb808723c */ /* 0x040fe20000001808 */
[----:B------:R-:W3:Y:S07]  /*5db0*/  LDSM.16.M88.4 R172, [R135+0x1000] ;  /* 0x0010000087ac783b */ /* 0x000eee0000000200 */
[C---:B----4-:R-:W-:Y:S08]  /*5dc0*/  HMMA.16816.F32 R12, R184.reuse, R168, R12 ;  /* 0x000000a8b80c723c */ /* 0x050ff0000000180c */
[C---:B------:R-:W-:Y:S01]  /*5dd0*/  HMMA.16816.F32 R16, R184.reuse, R170, R16 ;  /* 0x000000aab810723c */ /* 0x040fe20000001810 */
[----:B------:R-:W4:Y:S07]  /*5de0*/  LDSM.16.M88.4 R168, [R134+0x1800] ;  /* 0x0018000086a8783b */ /* 0x000f2e0000000200 */
[C---:B---3--:R-:W-:Y:S08]  /*5df0*/  HMMA.16816.F32 R20, R184.reuse, R172, R20 ;  /* 0x000000acb814723c */ /* 0x048ff00000001814 */
[----:B------:R-:W-:Y:S01]  /*5e00*/  HMMA.16816.F32 R24, R184, R174, R24 ;  /* 0x000000aeb818723c */ /* 0x000fe20000001818 */
[----:B------:R-:W3:Y:S07]  /*5e10*/  LDSM.16.M88.4 R172, [R134+0x2000] ;  /* 0x0020000086ac783b */ /* 0x000eee0000000200 */
[C---:B----4-:R-:W-:Y:S08]  /*5e20*/  HMMA.16816.F32 R4, R188.reuse, R168, R4 ;  /* 0x000000a8bc04723c */ /* 0x050ff00000001804 */
[C---:B------:R-:W-:Y:S01]  /*5e30*/  HMMA.16816.F32 R8, R188.reuse, R170, R8 ;  /* 0x000000aabc08723c */ /* 0x040fe20000001808 */
[----:B------:R-:W4:Y:S07]  /*5e40*/  LDSM.16.M88.4 R168, [R134+0x2800] ;  /* 0x0028000086a8783b */ /* 0x000f2e0000000200 */
[C---:B---3--:R-:W-:Y:S08]  /*5e50*/  HMMA.16816.F32 R12, R188.reuse, R172, R12 ;  /* 0x000000acbc0c723c */ /* 0x048ff0000000180c */
[C---:B------:R-:W-:Y:S01]  /*5e60*/  HMMA.16816.F32 R16, R188.reuse, R174, R16 ;  /* 0x000000aebc10723c */ /* 0x040fe20000001810 */
[----:B------:R-:W3:Y:S07]  /*5e70*/  LDSM.16.M88.4 R172, [R240+0x1800] ;  /* 0x00180000f0ac783b */ /* 0x000eee0000000200 */
[C---:B----4-:R-:W-:Y:S08]  /*5e80*/  HMMA.16816.F32 R20, R188.reuse, R168, R20 ;  /* 0x000000a8bc14723c */ /* 0x050ff00000001814 */
[----:B------:R-:W-:Y:S01]  /*5e90*/  HMMA.16816.F32 R24, R188, R170, R24 ;  /* 0x000000aabc18723c */ /* 0x000fe20000001818 */
[----:B------:R-:W4:Y:S07]  /*5ea0*/  LDSM.16.M88.4 R168, [R240+0x2000] ;  /* 0x00200000f0a8783b */ /* 0x000f2e0000000200 */
[C---:B---3--:R-:W-:Y:S08]  /*5eb0*/  HMMA.16816.F32 R4, R192.reuse, R172, R4 ;  /* 0x000000acc004723c */ /* 0x048ff00000001804 */
[C---:B------:R-:W-:Y:S01]  /*5ec0*/  HMMA.16816.F32 R8, R192.reuse, R174, R8 ;  /* 0x000000aec008723c */ /* 0x040fe20000001808 */
[----:B------:R-:W3:Y:S02]  /*5ed0*/  LDSM.16.M88.4 R172, [R240+0x2800] ;  /* 0x00280000f0ac783b */ /* 0x000ee40000000200 */
[----:B--2---:R-:W-:Y:S05]  /*5ee0*/  ISETP.GT.AND P4, PT, R249, R2, PT ;  /* 0x00000002f900720c */ /* 0x004fea0003f84270 */
[C---:B----4-:R-:W-:Y:S08]  /*5ef0*/  HMMA.16816.F32 R12, R192.reuse, R168, R12 ;  /* 0x000000a8c00c723c */ /* 0x050ff0000000180c */
[C---:B------:R-:W-:Y:S01]  /*5f00*/  HMMA.16816.F32 R16, R192.reuse, R170, R16 ;  /* 0x000000aac010723c */ /* 0x040fe20000001810 */
[----:B------:R-:W2:Y:S07]  /*5f10*/  LDSM.16.M88.4 R168, [R0+0x1800] ;  /* 0x0018000000a8783b */ /* 0x000eae0000000200 */
[C---:B---3--:R-:W-:Y:S08]  /*5f20*/  HMMA.16816.F32 R20, R192.reuse, R172, R20 ;  /* 0x000000acc014723c */ /* 0x048ff00000001814 */
[----:B------:R-:W-:Y:S01]  /*5f30*/  HMMA.16816.F32 R24, R192, R174, R24 ;  /* 0x000000aec018723c */ /* 0x000fe20000001818 */
[----:B------:R-:W3:Y:S07]  /*5f40*/  LDSM.16.M88.4 R172, [R0+0x2000] ;  /* 0x0020000000ac783b */ /* 0x000eee0000000200 */
[C---:B--2---:R-:W-:Y:S08]  /*5f50*/  HMMA.16816.F32 R4, R196.reuse, R168, R4 ;  /* 0x000000a8c404723c */ /* 0x044ff00000001804 */
[C---:B------:R-:W-:Y:S01]  /*5f60*/  HMMA.16816.F32 R8, R196.reuse, R170, R8 ;  /* 0x000000aac408723c */ /* 0x040fe20000001808 */
[----:B------:R-:W2:Y:S07]  /*5f70*/  LDSM.16.M88.4 R168, [R0+0x2800] ;  /* 0x0028000000a8783b */ /* 0x000eae0000000200 */
[C---:B---3--:R-:W-:Y:S08]  /*5f80*/  HMMA.16816.F32 R12, R196.reuse, R172, R12 ;  /* 0x000000acc40c723c */ /* 0x048ff0000000180c */
[C---:B------:R-:W-:Y:S01]  /*5f90*/  HMMA.16816.F32 R16, R196.reuse, R174, R16 ;  /* 0x000000aec410723c */ /* 0x040fe20000001810 */
[----:B------:R-:W3:Y:S07]  /*5fa0*/  LDSM.16.M88.4 R172, [R135+0x1800] ;  /* 0x0018000087ac783b */ /* 0x000eee0000000200 */
[C---:B--2---:R-:W-:Y:S08]  /*5fb0*/  HMMA.16816.F32 R20, R196.reuse, R168, R20 ;  /* 0x000000a8c414723c */ /* 0x044ff00000001814 */
[----:B------:R-:W-:Y:S01]  /*5fc0*/  HMMA.16816.F32 R24, R196, R170, R24 ;  /* 0x000000aac418723c */ /* 0x000fe20000001818 */
[----:B------:R-:W2:Y:S07]  /*5fd0*/  LDSM.16.M88.4 R168, [R135+0x2000] ;  /* 0x0020000087a8783b */ /* 0x000eae0000000200 */
[C---:B---3--:R-:W-:Y:S08]  /*5fe0*/  HMMA.16816.F32 R4, R200.reuse, R172, R4 ;  /* 0x000000acc804723c */ /* 0x048ff00000001804 */
[C---:B------:R-:W-:Y:S01]  /*5ff0*/  HMMA.16816.F32 R8, R200.reuse, R174, R8 ;  /* 0x000000aec808723c */ /* 0x040fe20000001808 */
[----:B------:R-:W3:Y:S07]  /*6000*/  LDSM.16.M88.4 R172, [R135+0x2800] ;  /* 0x0028000087ac783b */ /* 0x000eee0000000200 */
[C---:B--2---:R-:W-:Y:S08]  /*6010*/  HMMA.16816.F32 R12, R200.reuse, R168, R12 ;  /* 0x000000a8c80c723c */ /* 0x044ff0000000180c */
        /* <DEDUP_REMOVED lines=61> */
[----:B------:R2:W4:Y:S07]  /*63f0*/  LDSM.16.M88.4 R168, [R0+0x5800] ;  /* 0x0058000000a8783b */ /* 0x00052e0000000200 */
[C---:B---3--:R-:W-:Y:S08]  /*6400*/  HMMA.16816.F32 R12, R228.reuse, R172, R12 ;  /* 0x000000ace40c723c */ /* 0x048ff0000000180c */
[C---:B------:R-:W-:Y:S01]  /*6410*/  HMMA.16816.F32 R16, R228.reuse, R174, R16 ;  /* 0x000000aee410723c */ /* 0x040fe20000001810 */
[----:B------:R-:W3:Y:S03]  /*6420*/  LDSM.16.M88.4 R172, [R135+0x4800] ;  /* 0x0048000087ac783b */ /* 0x000ee60000000200 */
[----:B--2---:R-:W-:Y:S04]  /*6430*/  IMAD.MOV.U32 R0, RZ, RZ, R133 ;  /* 0x000000ffff007224 */ /* 0x004fe800078e0085 */
[C---:B----4-:R-:W-:Y:S08]  /*6440*/  HMMA.16816.F32 R20, R228.reuse, R168, R20 ;  /* 0x000000a8e414723c */ /* 0x050ff00000001814 */
[----:B------:R-:W-:Y:S01]  /*6450*/  HMMA.16816.F32 R24, R228, R170, R24 ;  /* 0x000000aae418723c */ /* 0x000fe20000001818 */
[----:B------:R-:W2:Y:S07]  /*6460*/  LDSM.16.M88.4 R168, [R135+0x5000] ;  /* 0x0050000087a8783b */ /* 0x000eae0000000200 */
[C---:B---3--:R-:W-:Y:S08]  /*6470*/  HMMA.16816.F32 R4, R232.reuse, R172, R4 ;  /* 0x000000ace804723c */ /* 0x048ff00000001804 */
[C---:B------:R-:W-:Y:S01]  /*6480*/  HMMA.16816.F32 R8, R232.reuse, R174, R8 ;  /* 0x000000aee808723c */ /* 0x040fe20000001808 */
[----:B------:R-:W3:Y:S01]  /*6490*/  LDSM.16.M88.4 R172, [R135+0x5800] ;  /* 0x0058000087ac783b */ /* 0x000ee20000000200 */
[----:B------:R-:W-:Y:S04]  /*64a0*/  DEPBAR.LE SB0, 0x0 ;  /* 0x000080000000791a */ /* 0x000fe80000000000 */
[----:B------:R-:W-:Y:S02]  /*64b0*/  BAR.SYNC.DEFER_BLOCKING 0x0 ;  /* 0x0000000000007b1d */ /* 0x000fe40000010000 */
[C---:B--2---:R-:W-:Y:S08]  /*64c0*/  HMMA.16816.F32 R12, R232.reuse, R168, R12 ;  /* 0x000000a8e80c723c */ /* 0x044ff0000000180c */
[C---:B------:R-:W-:Y:S08]  /*64d0*/  HMMA.16816.F32 R16, R232.reuse, R170, R16 ;  /* 0x000000aae810723c */ /* 0x040ff00000001810 */
[C---:B---3--:R-:W-:Y:S08]  /*64e0*/  HMMA.16816.F32 R20, R232.reuse, R172, R20 ;  /* 0x000000ace814723c */ /* 0x048ff00000001814 */
[----:B------:R-:W-:Y:S01]  /*64f0*/  HMMA.16816.F32 R24, R232, R174, R24 ;  /* 0x000000aee818723c */ /* 0x000fe20000001818 */
[----:B------:R-:W-:Y:S07]  /*6500*/  @!UPT UIADD3 URZ, URZ, URZ, URZ ;  /* 0x0000003f3f3ff290 */ /* 0x000fee000fffe03f */
[----:B------:R-:W-:-:S11]  /*6510*/  @!P4 BRA `(.L_x_32) ;  /* 0x000002b00000c947 */ /* 0x000fd60003800000 */
[----:B-1----:R-:W2:Y:S04]  /*6520*/  LDL.64 R176, [R1+0x18] ;  /* 0x0000180001b07983 */ /* 0x002ea80000100a00 */
[----:B------:R-:W3:Y:S04]  /*6530*/  LDL.64 R246, [R1+0x8] ;  /* 0x0000080001f67983 */ /* 0x000ee80000100a00 */
[----:B------:R-:W1:Y:S02]  /*6540*/  S2R R2, SR_TID.X ;  /* 0x0000000000027919 */ /* 0x000e640000002100 */
[----:B-1----:R-:W-:Y:S04]  /*6550*/  SHF.R.S32.HI R252, RZ, 0x1f, R2 ;  /* 0x0000001ffffc7819 */ /* 0x002fe80000011402 */
[----:B------:R-:W-:Y:S02]  /*6560*/  LEA.HI R252, R252, R2, RZ, 0x3 ;  /* 0x00000002fcfc7211 */ /* 0x000fe400078f18ff */
[----:B------:R-:W-:Y:S02]  /*6570*/  IADD3 R2, R249, -0x1, RZ ;  /* 0xfffffffff9027810 */ /* 0x000fe40007ffe0ff */
[----:B------:R-:W-:Y:S02]  /*6580*/  SHF.R.S32.HI R252, RZ, 0x3, R252 ;  /* 0x00000003fffc7819 */ /* 0x000fe400000114fc */
[----:B------:R-:W-:Y:S05]  /*6590*/  SHF.R.S32.HI R3, RZ, 0x1f, R2 ;  /* 0x0000001fff037819 */ /* 0x000fea0000011402 */
[----:B------:R-:W-:Y:S01]  /*65a0*/  IMAD R168, R3, c[0x0][0x1e0], RZ ;  /* 0x0000780003a87a24 */ /* 0x000fe200078e02ff */
[----:B------:R-:W-:Y:S03]  /*65b0*/  IADD3 R3, -R252, 0x30, RZ ;  /* 0x00000030fc037810 */ /* 0x000fe60007ffe1ff */
[C---:B------:R-:W-:Y:S01]  /*65c0*/  IMAD R168, R2.reuse, c[0x0][0x1e4], R168 ;  /* 0x0000790002a87a24 */ /* 0x040fe200078e02a8 */
[C---:B------:R-:W-:Y:S02]  /*65d0*/  ISETP.GE.AND P0, PT, R3.reuse, 0x21, PT ;  /* 0x000000210300780c */ /* 0x040fe40003f06270 */
[----:B------:R-:W-:Y:S01]  /*65e0*/  ISETP.GE.AND P1, PT, R3, 0x1, PT ;  /* 0x000000010300780c */ /* 0x000fe20003f26270 */
[----:B------:R-:W-:Y:S04]  /*65f0*/  IMAD.WIDE.U32 R2, R2, c[0x0][0x1e0], RZ ;  /* 0x0000780002027a25 */ /* 0x000fe800078e00ff */
[----:B------:R-:W-:Y:S02]  /*6600*/  IMAD.IADD R168, R3, 0x1, R168 ;  /* 0x0000000103a87824 */ /* 0x000fe400078e02a8 */
[----:B------:R-:W-:Y:S04]  /*6610*/  IMAD.WIDE.U32 R2, R2, 0x30, RZ ;  /* 0x0000003002027825 */ /* 0x000fe800078e00ff */
[----:B------:R-:W-:Y:S02]  /*6620*/  @P0 IMAD.MOV.U32 R170, RZ, RZ, c[0x0][0x1e0] ;  /* 0x00007800ffaa0624 */ /* 0x000fe400078e00ff */
[----:B------:R-:W-:Y:S04]  /*6630*/  IMAD R168, R168, 0x30, RZ ;  /* 0x00000030a8a87824 */ /* 0x000fe800078e02ff */
[----:B------:R-:W-:Y:S02]  /*6640*/  IMAD.IADD R3, R3, 0x1, R168 ;  /* 0x0000000103037824 */ /* 0x000fe400078e02a8 */
[----:B------:R-:W-:Y:S01]  /*6650*/  @P0 IMAD.MOV.U32 R168, RZ, RZ, c[0x0][0x1e4] ;  /* 0x00007900ffa80624 */ /* 0x000fe200078e00ff */
[-C--:B--2---:R-:W-:Y:S02]  /*6660*/  @P1 IADD3 R169, P3, R176, R2.reuse, RZ ;  /* 0x00000002b0a91210 */ /* 0x084fe40007f7e0ff */
[C---:B------:R-:W-:Y:S04]  /*6670*/  @P0 LEA R2, P2, R170.reuse, R2, 0x5 ;  /* 0x00000002aa020211 */ /* 0x040fe800078428ff */
[----:B------:R-:W-:Y:S01]  /*6680*/  @P0 LEA.HI.X R168, R170, R3, R168, 0x5, P2 ;  /* 0x00000003aaa80211 */ /* 0x000fe200010f2ca8 */
[--C-:B---3--:R-:W-:Y:S01]  /*6690*/  @P1 IMAD.X R170, R3, 0x1, R247.reuse, P3 ;  /* 0x0000000103aa1824 */ /* 0x108fe200018e06f7 */
[----:B------:R-:W-:Y:S02]  /*66a0*/  @P0 IADD3 R3, P2, R2, R176, RZ ;  /* 0x000000b002030210 */ /* 0x000fe40007f5e0ff */
[----:B------:R-:W-:Y:S03]  /*66b0*/  LOP3.LUT P3, RZ, R251, 0x2, RZ, 0xc0, !PT ;  /* 0x00000002fbff7812 */ /* 0x000fe6000786c0ff */
[----:B------:R-:W-:Y:S01]  /*66c0*/  @P0 IMAD.X R168, R168, 0x1, R247, P2 ;  /* 0x00000001a8a80824 */ /* 0x000fe200010e06f7 */
[C---:B------:R-:W-:Y:S04]  /*66d0*/  @P0 LEA R2, P2, R3.reuse, c[0x0][0x1c8], 0x1 ;  /* 0x0000720003020a11 */ /* 0x040fe800078408ff */
[----:B------:R-:W-:Y:S02]  /*66e0*/  @P0 LEA.HI.X R3, R3, c[0x0][0x1cc], R168, 0x1, P2 ;  /* 0x0000730003030a11 */ /* 0x000fe400010f0ca8 */
[C---:B------:R-:W-:Y:S04]  /*66f0*/  @P1 LEA R168, P2, R169.reuse, c[0x0][0x1c8], 0x1 ;  /* 0x00007200a9a81a11 */ /* 0x040fe800078408ff */
[----:B------:R-:W-:Y:S02]  /*6700*/  @P1 LEA.HI.X R169, R169, c[0x0][0x1cc], R170, 0x1, P2 ;  /* 0x00007300a9a91a11 */ /* 0x000fe400010f0caa */
[----:B------:R-:W-:Y:S03]  /*6710*/  LOP3.LUT P2, RZ, R251, 0x1, RZ, 0xc0, !PT ;  /* 0x00000001fbff7812 */ /* 0x000fe6000784c0ff */
[----:B------:R-:W-:Y:S01]  /*6720*/  @!PT LDS RZ, [RZ] ;  /* 0x00000000fffff984 */ /* 0x000fe20000000800 */
[----:B------:R-:W-:Y:S01]  /*6730*/  @!PT LDS RZ, [RZ] ;  /* 0x00000000fffff984 */ /* 0x000fe20000000800 */
[----:B------:R-:W-:Y:S01]  /*6740*/  @!PT LDS RZ, [RZ] ;  /* 0x00000000fffff984 */ /* 0x000fe20000000800 */
[----:B------:R1:W-:Y:S04]  /*6750*/  @P1 LDGSTS.E.BYPASS.LTC128B.128 [R248+0x14080], [R168.64], !P5 ;  /* 0x14080000a8f81fae */ /* 0x0003e8000e901d46 */
[----:B------:R1:W-:Y:S06]  /*6760*/  @P1 LDGSTS.E.BYPASS.LTC128B.128 [R248+0x15880], [R168.64+0x80], !P6 ;  /* 0x15880080a8f81fae */ /* 0x0003ec000f101d46 */
[----:B------:R1:W-:Y:S04]  /*6770*/  @P1 LDGSTS.E.BYPASS.LTC128B.128 [R248+0x17080], [R168.64+0x100], !P2 ;  /* 0x17080100a8f81fae */ /* 0x0003e8000d101d46 */
[----:B------:R1:W-:Y:S04]  /*6780*/  @P1 LDGSTS.E.BYPASS.LTC128B.128 [R248+0x18880], [R168.64+0x180], !P3 ;  /* 0x18880180a8f81fae */ /* 0x0003e8000d901d46 */
[----:B------:R1:W-:Y:S04]  /*6790*/  @P0 LDGSTS.E.BYPASS.LTC128B.128 [R248+0x15080], [R2.64], !P5 ;  /* 0x1508000002f80fae */ /* 0x0003e8000e901d46 */
[----:B------:R1:W-:Y:S04]  /*67a0*/  @P0 LDGSTS.E.BYPASS.LTC128B.128 [R248+0x16880], [R2.64+0x80], !P6 ;  /* 0x1688008002f80fae */ /* 0x0003e8000f101d46 */
[----:B------:R1:W-:Y:S04]  /*67b0*/  @P0 LDGSTS.E.BYPASS.LTC128B.128 [R248+0x18080], [R2.64+0x100], !P2 ;  /* 0x1808010002f80fae */ /* 0x0003e8000d101d46 */
[----:B------:R1:W-:Y:S02]  /*67c0*/  @P0 LDGSTS.E.BYPASS.LTC128B.128 [R248+0x19880], [R2.64+0x180], !P3 ;  /* 0x1988018002f80fae */ /* 0x0003e4000d901d46 */
.L_x_32:
[----:B-1----:R-:W-:Y:S05]  /*67d0*/  BSYNC B0 ;  /* 0x0000000000007941 */ /* 0x002fea0003800000 */
.L_x_31:
[----:B------:R-:W-:Y:S01]  /*67e0*/  FMNMX.FTZ R2, R4, R133, !PT ;  /* 0x0000008504027209 */ /* 0x000fe20007810000 */
[----:B------:R-:W2:Y:S01]  /*67f0*/  LDL.LU R169, [R1] ;  /* 0x0000000001a97983 */ /* 0x000ea20000300800 */
[----:B------:R-:W-:Y:S02]  /*6800*/  IADD3 R249, R249, -0x1, RZ ;  /* 0xfffffffff9f97810 */ /* 0x000fe40007ffe0ff */
[----:B------:R-:W-:Y:S01]  /*6810*/  FMNMX.FTZ R2, R5, R2, !PT ;  /* 0x0000000205027209 */ /* 0x000fe20007810000 */
[----:B------:R-:W0:Y:S03]  /*6820*/  LDGDEPBAR ;  /* 0x00000000000079af */ /* 0x000e260000000000 */
        /* <DEDUP_REMOVED lines=9> */
[----:B------:R-:W-:Y:S05]  /*68c0*/  FMNMX.FTZ R2, R25, R2, !PT ;  /* 0x0000000219027209 */ /* 0x000fea0007810000 */
[----:B------:R-:W1:Y:S02]  /*68d0*/  SHFL.BFLY PT, R3, R2, 0x2, 0x1f ;  /* 0x0c401f0002037f89 */ /* 0x000e6400000e0000 */
[----:B-1----:R-:W-:Y:S06]  /*68e0*/  FMNMX.FTZ R2, R2, R3, !PT ;  /* 0x0000000302027209 */ /* 0x002fec0007810000 */
[----:B------:R-:W1:Y:S02]  /*68f0*/  SHFL.BFLY PT, R3, R2, 0x1, 0x1f ;  /* 0x0c201f0002037f89 */ /* 0x000e6400000e0000 */
[----:B-1----:R-:W-:Y:S05]  /*6900*/  FMNMX.FTZ R133, R2, R3, !PT ;  /* 0x0000000302857209 */ /* 0x002fea0007810000 */
[C---:B------:R-:W-:Y:S02]  /*6910*/  FADD.FTZ R0, -R133.reuse, R0 ;  /* 0x0000000085007221 */ /* 0x040fe40000010100 */
[----:B------:R-:W-:Y:S02]  /*6920*/  FMUL.FTZ R2, R133, c[0x0][0x2d0] ;  /* 0x0000b40085027a20 */ /* 0x000fe40000410000 */
[----:B------:R-:W-:Y:S02]  /*6930*/  FMUL.FTZ R0, R0, c[0x0][0x2d0] ;  /* 0x0000b40000007a20 */ /* 0x000fe40000410000 */
[--C-:B------:R-:W-:Y:S02]  /*6940*/  FFMA.FTZ R168, R4, c[0x0][0x2d0], -R2.reuse ;  /* 0x0000b40004a87a23 */ /* 0x100fe40000010802 */
[----:B------:R1:W3:Y:S01]  /*6950*/  MUFU.EX2 R3, R0 ;  /* 0x0000000000037308 */ /* 0x0002e20000000800 */
[--C-:B------:R-:W-:Y:S02]  /*6960*/  FFMA.FTZ R178, R16, c[0x0][0x2d0], -R2.reuse ;  /* 0x0000b40010b27a23 */ /* 0x100fe40000010802 */
        /* <DEDUP_REMOVED lines=9> */
[----:B------:R-:W4:Y:S01]  /*6a00*/  MUFU.EX2 R8, R168 ;  /* 0x000000a800087308 */ /* 0x000f220000000800 */
[----:B-1----:R-:W-:Y:S02]  /*6a10*/  FFMA.FTZ R0, R9, c[0x0][0x2d0], -R2 ;  /* 0x0000b40009007a23 */ /* 0x002fe40000010802 */
[C---:B---3--:R-:W-:Y:S01]  /*6a20*/  FMUL.FTZ R12, R3.reuse, R148 ;  /* 0x00000094030c7220 */ /* 0x048fe20000410000 */
[----:B------:R-:W-:Y:S01]  /*6a30*/  MOV R148, R20 ;  /* 0x0000001400947202 */ /* 0x000fe20000000f00 */
[C---:B------:R-:W-:Y:S02]  /*6a40*/  FMUL.FTZ R13, R3.reuse, R149 ;  /* 0x00000095030d7220 */ /* 0x040fe40000410000 */
[C---:B------:R-:W-:Y:S03]  /*6a50*/  FMUL.FTZ R16, R3.reuse, R144 ;  /* 0x0000009003107220 */ /* 0x040fe60000410000 */
[----:B------:R4:W-:Y:S01]  /*6a60*/  MUFU.EX2 R2, R0 ;  /* 0x0000000000027308 */ /* 0x0009e20000000800 */
[C---:B------:R-:W-:Y:S02]  /*6a70*/  FMUL.FTZ R17, R3.reuse, R145 ;  /* 0x0000009103117220 */ /* 0x040fe40000410000 */
[C---:B------:R-:W-:Y:S02]  /*6a80*/  FMUL.FTZ R20, R3.reuse, R140 ;  /* 0x0000008c03147220 */ /* 0x040fe40000410000 */
[C---:B------:R-:W-:Y:S02]  /*6a90*/  FMUL.FTZ R28, R3.reuse, R28 ;  /* 0x0000001c031c7220 */ /* 0x040fe40000410000 */
[C---:B------:R-:W-:Y:S02]  /*6aa0*/  FMUL.FTZ R29, R3.reuse, R29 ;  /* 0x0000001d031d7220 */ /* 0x040fe40000410000 */
[C---:B------:R-:W-:Y:S01]  /*6ab0*/  FMUL.FTZ R32, R3.reuse, R32 ;  /* 0x0000002003207220 */ /* 0x040fe20000410000 */
[----:B------:R-:W1:Y:S01]  /*6ac0*/  MUFU.EX2 R5, R5 ;  /* 0x0000000500057308 */ /* 0x000e620000000800 */
[C---:B------:R-:W-:Y:S02]  /*6ad0*/  FMUL.FTZ R33, R3.reuse, R33 ;  /* 0x0000002103217220 */ /* 0x040fe40000410000 */
[C---:B------:R-:W-:Y:S02]  /*6ae0*/  FMUL.FTZ R36, R3.reuse, R36 ;  /* 0x0000002403247220 */ /* 0x040fe40000410000 */
[C---:B------:R-:W-:Y:S02]  /*6af0*/  FMUL.FTZ R37, R3.reuse, R37 ;  /* 0x0000002503257220 */ /* 0x040fe40000410000 */
[C---:B------:R-:W-:Y:S02]  /*6b00*/  FMUL.FTZ R40, R3.reuse, R40 ;  /* 0x0000002803287220 */ /* 0x040fe40000410000 */
[C---:B------:R-:W-:Y:S01]  /*6b10*/  FMUL.FTZ R41, R3.reuse, R41 ;  /* 0x0000002903297220 */ /* 0x040fe20000410000 */
[----:B------:R-:W3:Y:S01]  /*6b20*/  MUFU.EX2 R4, R4 ;  /* 0x0000000400047308 */ /* 0x000ee20000000800 */
[C---:B------:R-:W-:Y:S02]  /*6b30*/  FMUL.FTZ R44, R3.reuse, R44 ;  /* 0x0000002c032c7220 */ /* 0x040fe40000410000 */
[C---:B------:R-:W-:Y:S02]  /*6b40*/  FMUL.FTZ R45, R3.reuse, R45 ;  /* 0x0000002d032d7220 */ /* 0x040fe40000410000 */
[C---:B----4-:R-:W-:Y:S02]  /*6b50*/  FFMA.FTZ R0, R3.reuse, R250, R8 ;  /* 0x000000fa03007223 */ /* 0x050fe40000010008 */
[C---:B------:R-:W-:Y:S02]  /*6b60*/  FMUL.FTZ R48, R3.reuse, R48 ;  /* 0x0000003003307220 */ /* 0x040fe40000410000 */
[C---:B------:R-:W-:Y:S01]  /*6b70*/  FMUL.FTZ R49, R3.reuse, R49 ;  /* 0x0000003103317220 */ /* 0x040fe20000410000 */
[----:B------:R-:W-:Y:S01]  /*6b80*/  MUFU.EX2 R145, R178 ;  /* 0x000000b200917308 */ /* 0x000fe20000000800 */
[C---:B------:R-:W-:Y:S02]  /*6b90*/  FMUL.FTZ R52, R3.reuse, R52 ;  /* 0x0000003403347220 */ /* 0x040fe40000410000 */
[----:B------:R-:W-:Y:S01]  /*6ba0*/  FMUL.FTZ R53, R3, R53 ;  /* 0x0000003503357220 */ /* 0x000fe20000410000 */
[C---:B-1----:R-:W-:Y:S01]  /*6bb0*/  F2FP.PACK_AB R168, R5.reuse, R8 ;  /* 0x0000000805a8723e */ /* 0x042fe200000000ff */
[----:B------:R-:W-:Y:S02]  /*6bc0*/  FADD.FTZ R0, R5, R0 ;  /* 0x0000000005007221 */ /* 0x000fe40000010000 */
[C---:B------:R-:W-:Y:S01]  /*6bd0*/  FMUL.FTZ R5, R3.reuse, R157 ;  /* 0x0000009d03057220 */ /* 0x040fe20000410000 */
[----:B------:R-:W-:Y:S01]  /*6be0*/  MOV R157, R25 ;  /* 0x00000019009d7202 */ /* 0x000fe20000000f00 */
[C---:B------:R-:W-:Y:S01]  /*6bf0*/  FMUL.FTZ R25, R3.reuse, R137 ;  /* 0x0000008903197220 */ /* 0x040fe20000410000 */
[----:B------:R-:W-:Y:S01]  /*6c00*/  MUFU.EX2 R144, R177 ;  /* 0x000000b100907308 */ /* 0x000fe20000000800 */
[C---:B------:R-:W-:Y:S01]  /*6c10*/  FMUL.FTZ R8, R3.reuse, R152 ;  /* 0x0000009803087220 */ /* 0x040fe20000410000 */
[----:B------:R-:W-:Y:S01]  /*6c20*/  MOV R152, R24 ;  /* 0x0000001800987202 */ /* 0x000fe20000000f00 */
[C---:B------:R-:W-:Y:S01]  /*6c30*/  FMUL.FTZ R24, R3.reuse, R136 ;  /* 0x0000008803187220 */ /* 0x040fe20000410000 */
[----:B---3--:R-:W-:Y:S01]  /*6c40*/  F2FP.PACK_AB R170, R2, R4 ;  /* 0x0000000402aa723e */ /* 0x008fe200000000ff */
[----:B------:R-:W-:Y:S02]  /*6c50*/  FADD.FTZ R0, R4, R0 ;  /* 0x0000000004007221 */ /* 0x000fe40000010000 */
[C---:B------:R-:W-:Y:S02]  /*6c60*/  FMUL.FTZ R56, R3.reuse, R56 ;  /* 0x0000003803387220 */ /* 0x040fe40000410000 */
[----:B------:R-:W-:Y:S01]  /*6c70*/  FADD.FTZ R247, R2, R0 ;  /* 0x0000000002f77221 */ /* 0x000fe20000010000 */
[----:B------:R-:W-:Y:S01]  /*6c80*/  FMNMX.FTZ R0, R6, R132, !PT ;  /* 0x0000008406007209 */ /* 0x000fe20007810000 */
[C---:B------:R-:W-:Y:S02]  /*6c90*/  FMUL.FTZ R57, R3.reuse, R57 ;  /* 0x0000003903397220 */ /* 0x040fe40000410000 */
[----:B------:R-:W-:Y:S01]  /*6ca0*/  FMUL.FTZ R60, R3, R60 ;  /* 0x0000003c033c7220 */ /* 0x000fe20000410000 */
[----:B------:R-:W-:Y:S01]  /*6cb0*/  FMNMX.FTZ R0, R7, R0, !PT ;  /* 0x0000000007007209 */ /* 0x000fe20007810000 */
[C---:B------:R-:W-:Y:S02]  /*6cc0*/  FMUL.FTZ R61, R3.reuse, R61 ;  /* 0x0000003d033d7220 */ /* 0x040fe40000410000 */
[C---:B------:R-:W-:Y:S01]  /*6cd0*/  FMUL.FTZ R64, R3.reuse, R64 ;  /* 0x0000004003407220 */ /* 0x040fe20000410000 */
        /* <DEDUP_REMOVED lines=29> */
[C---:B------:R-:W-:Y:S02]  /*6eb0*/  FMUL.FTZ R104, R3.reuse, R104 ;  /* 0x0000006803687220 */ /* 0x040fe40000410000 */
[----:B------:R-:W1:Y:S01]  /*6ec0*/  SHFL.BFLY PT, R2, R0, 0x2, 0x1f ;  /* 0x0c401f0000027f89 */ /* 0x000e6200000e0000 */
        /* <DEDUP_REMOVED lines=11> */
[C---:B------:R-:W-:Y:S01]  /*6f80*/  FMUL.FTZ R128, R3.reuse, R128 ;  /* 0x0000008003807220 */ /* 0x040fe20000410000 */
[----:B-1----:R-:W-:Y:S01]  /*6f90*/  FMNMX.FTZ R0, R0, R2, !PT ;  /* 0x0000000200007209 */ /* 0x002fe20007810000 */
[----:B------:R-:W-:Y:S04]  /*6fa0*/  FMUL.FTZ R129, R3, R129 ;  /* 0x0000008103817220 */ /* 0x000fe80000410000 */
[----:B------:R-:W1:Y:S02]  /*6fb0*/  SHFL.BFLY PT, R2, R0, 0x1, 0x1f ;  /* 0x0c201f0000027f89 */ /* 0x000e6400000e0000 */
[----:B-1----:R-:W-:Y:S05]  /*6fc0*/  FMNMX.FTZ R2, R0, R2, !PT ;  /* 0x0000000200027209 */ /* 0x002fea0007810000 */
[C---:B------:R-:W-:Y:S02]  /*6fd0*/  FADD.FTZ R0, -R2.reuse, R132 ;  /* 0x0000008402007221 */ /* 0x040fe40000010100 */
[----:B------:R-:W-:Y:S02]  /*6fe0*/  FMUL.FTZ R4, R2, c[0x0][0x2d0] ;  /* 0x0000b40002047a20 */ /* 0x000fe40000410000 */
[----:B------:R-:W-:Y:S02]  /*6ff0*/  FMUL.FTZ R0, R0, c[0x0][0x2d0] ;  /* 0x0000b40000007a20 */ /* 0x000fe40000410000 */
[--C-:B------:R-:W-:Y:S02]  /*7000*/  FFMA.FTZ R6, R6, c[0x0][0x2d0], -R4.reuse ;  /* 0x0000b40006067a23 */ /* 0x100fe40000010804 */
[--C-:B------:R-:W-:Y:S02]  /*7010*/  FFMA.FTZ R7, R7, c[0x0][0x2d0], -R4.reuse ;  /* 0x0000b40007077a23 */ /* 0x100fe40000010804 */
[----:B------:R-:W1:Y:S01]  /*7020*/  MUFU.EX2 R0, R0 ;  /* 0x0000000000007308 */ /* 0x000e620000000800 */
[--C-:B------:R-:W-:Y:S02]  /*7030*/  FFMA.FTZ R252, R26, c[0x0][0x2d0], -R4.reuse ;  /* 0x0000b4001afc7a23 */ /* 0x100fe40000010804 */
[--C-:B------:R-:W-:Y:S02]  /*7040*/  FFMA.FTZ R9, R27, c[0x0][0x2d0], -R4.reuse ;  /* 0x0000b4001b097a23 */ /* 0x100fe40000010804 */
[--C-:B------:R-:W-:Y:S02]  /*7050*/  FFMA.FTZ R171, R10, c[0x0][0x2d0], -R4.reuse ;  /* 0x0000b4000aab7a23 */ /* 0x100fe40000010804 */
[--C-:B------:R-:W-:Y:S02]  /*7060*/  FFMA.FTZ R172, R11, c[0x0][0x2d0], -R4.reuse ;  /* 0x0000b4000bac7a23 */ /* 0x100fe40000010804 */
[--C-:B------:R-:W-:Y:S01]  /*7070*/  FFMA.FTZ R175, R18, c[0x0][0x2d0], -R4.reuse ;  /* 0x0000b40012af7a23 */ /* 0x100fe20000010804 */
[----:B------:R-:W2:Y:S01]  /*7080*/  MUFU.EX2 R6, R6 ;  /* 0x0000000600067308 */ /* 0x000ea20000000800 */
[--C-:B------:R-:W-:Y:S02]  /*7090*/  FFMA.FTZ R176, R19, c[0x0][0x2d0], -R4.reuse ;  /* 0x0000b40013b07a23 */ /* 0x100fe40000010804 */
[--C-:B------:R-:W-:Y:S02]  /*70a0*/  FFMA.FTZ R251, R22, c[0x0][0x2d0], -R4.reuse ;  /* 0x0000b40016fb7a23 */ /* 0x100fe40000010804 */
[--C-:B------:R-:W-:Y:S02]  /*70b0*/  FFMA.FTZ R250, R23, c[0x0][0x2d0], -R4.reuse ;  /* 0x0000b40017fa7a23 */ /* 0x100fe40000010804 */
[--C-:B------:R-:W-:Y:S02]  /*70c0*/  FFMA.FTZ R174, R14, c[0x0][0x2d0], -R4.reuse ;  /* 0x0000b4000eae7a23 */ /* 0x100fe40000010804 */
[----:B------:R-:W-:Y:S01]  /*70d0*/  FFMA.FTZ R173, R15, c[0x0][0x2d0], -R4 ;  /* 0x0000b4000fad7a23 */ /* 0x000fe20000010804 */
[----:B------:R-:W3:Y:S01]  /*70e0*/  MUFU.EX2 R7, R7 ;  /* 0x0000000700077308 */ /* 0x000ee20000000800 */
[C---:B-1----:R-:W-:Y:S02]  /*70f0*/  FMUL.FTZ R26, R0.reuse, R138 ;  /* 0x0000008a001a7220 */ /* 0x042fe40000410000 */
[C---:B------:R-:W-:Y:S02]  /*7100*/  FMUL.FTZ R27, R0.reuse, R139 ;  /* 0x0000008b001b7220 */ /* 0x040fe40000410000 */
[----:B------:R-:W1:Y:S01]  /*7110*/  LDSM.16.MT88.4 R136, [R236] ;  /* 0x00000000ec88783b */ /* 0x000e620000004200 */
[C---:B------:R-:W-:Y:S04]  /*7120*/  FMUL.FTZ R10, R0.reuse, R154 ;  /* 0x0000009a000a7220 */ /* 0x040fe80000410000 */
[----:B------:R-:W-:Y:S01]  /*7130*/  MUFU.EX2 R178, R173 ;  /* 0x000000ad00b27308 */ /* 0x000fe20000000800 */
[C---:B------:R-:W-:Y:S02]  /*7140*/  FMUL.FTZ R11, R0.reuse, R155 ;  /* 0x0000009b000b7220 */ /* 0x040fe40000410000 */
[C---:B------:R-:W-:Y:S02]  /*7150*/  FMUL.FTZ R18, R0.reuse, R146 ;  /* 0x0000009200127220 */ /* 0x040fe40000410000 */
[C---:B--2---:R-:W-:Y:S02]  /*7160*/  FFMA.FTZ R4, R0.reuse, R169, R6 ;  /* 0x000000a900047223 */ /* 0x044fe40000010006 */
[C---:B------:R-:W-:Y:S02]  /*7170*/  FMUL.FTZ R19, R0.reuse, R147 ;  /* 0x0000009300137220 */ /* 0x040fe40000410000 */
[C---:B------:R-:W-:Y:S01]  /*7180*/  FMUL.FTZ R22, R0.reuse, R142 ;  /* 0x0000008e00167220 */ /* 0x040fe20000410000 */
[----:B------:R-:W-:Y:S01]  /*7190*/  MUFU.EX2 R177, R175 ;  /* 0x000000af00b17308 */ /* 0x000fe20000000800 */
[C---:B------:R-:W-:Y:S02]  /*71a0*/  FMUL.FTZ R23, R0.reuse, R143 ;  /* 0x0000008f00177220 */ /* 0x040fe40000410000 */
[C---:B------:R-:W-:Y:S01]  /*71b0*/  FMUL.FTZ R14, R0.reuse, R150 ;  /* 0x00000096000e7220 */ /* 0x040fe20000410000 */
[C---:B---3--:R-:W-:Y:S01]  /*71c0*/  F2FP.PACK_AB R169, R7.reuse, R6 ;  /* 0x0000000607a9723e */ /* 0x048fe200000000ff */
[C---:B------:R-:W-:Y:S02]  /*71d0*/  FMUL.FTZ R6, R0.reuse, R158 ;  /* 0x0000009e00067220 */ /* 0x040fe40000410000 */
[C---:B------:R-:W-:Y:S02]  /*71e0*/  FMUL.FTZ R15, R0.reuse, R151 ;  /* 0x00000097000f7220 */ /* 0x040fe40000410000 */
[C---:B------:R-:W-:Y:S01]  /*71f0*/  FMUL.FTZ R30, R0.reuse, R30 ;  /* 0x0000001e001e7220 */ /* 0x040fe20000410000 */
[----:B------:R-:W-:Y:S01]  /*7200*/  MUFU.EX2 R151, R172 ;  /* 0x000000ac00977308 */ /* 0x000fe20000000800 */
[C---:B------:R-:W-:Y:S02]  /*7210*/  FMUL.FTZ R31, R0.reuse, R31 ;  /* 0x0000001f001f7220 */ /* 0x040fe40000410000 */
[C---:B------:R-:W-:Y:S02]  /*7220*/  FMUL.FTZ R34, R0.reuse, R34 ;  /* 0x0000002200227220 */ /* 0x040fe40000410000 */
        /* <DEDUP_REMOVED lines=50> */
[----:B------:R-:W-:Y:S02]  /*7550*/  FADD.FTZ R132, R7, R4 ;  /* 0x0000000407847221 */ /* 0x000fe40000010000 */
[C---:B------:R-:W-:Y:S02]  /*7560*/  FMUL.FTZ R7, R0.reuse, R159 ;  /* 0x0000009f00077220 */ /* 0x040fe40000410000 */
[C---:B------:R-:W-:Y:S02]  /*7570*/  FMUL.FTZ R126, R0.reuse, R126 ;  /* 0x0000007e007e7220 */ /* 0x040fe40000410000 */
[C---:B------:R-:W-:Y:S02]  /*7580*/  FMUL.FTZ R127, R0.reuse, R127 ;  /* 0x0000007f007f7220 */ /* 0x040fe40000410000 */
[C---:B------:R-:W-:Y:S02]  /*7590*/  FMUL.FTZ R130, R0.reuse, R130 ;  /* 0x0000008200827220 */ /* 0x040fe40000410000 */
[----:B------:R-:W-:Y:S02]  /*75a0*/  FMUL.FTZ R131, R0, R131 ;  /* 0x0000008300837220 */ /* 0x000fe40000410000 */
[----:B------:R-:W2:Y:S01]  /*75b0*/  MUFU.EX2 R0, R171 ;  /* 0x000000ab00007308 */ /* 0x000ea20000000800 */
[C---:B------:R-:W-:Y:S01]  /*75c0*/  FMUL.FTZ R4, R3.reuse, R156 ;  /* 0x0000009c03047220 */ /* 0x040fe20000410000 */
[----:B------:R-:W-:Y:S01]  /*75d0*/  MOV R156, R9 ;  /* 0x00000009009c7202 */ /* 0x000fe20000000f00 */
[C---:B------:R-:W-:Y:S01]  /*75e0*/  FMUL.FTZ R9, R3.reuse, R153 ;  /* 0x0000009903097220 */ /* 0x040fe20000410000 */
[----:B------:R-:W-:Y:S01]  /*75f0*/  MOV R153, R21 ;  /* 0x0000001500997202 */ /* 0x000fe20000000f00 */
[----:B------:R-:W-:Y:S02]  /*7600*/  FMUL.FTZ R21, R3, R141 ;  /* 0x0000008d03157220 */ /* 0x000fe40000410000 */
[----:B------:R-:W-:Y:S03]  /*7610*/  LDSM.16.MT88.4 R140, [R236+0x800] ;  /* 0x00080000ec8c783b */ /* 0x000fe60000004200 */
[----:B------:R-:W-:Y:S10]  /*7620*/  MUFU.EX2 R3, R179 ;  /* 0x000000b300037308 */ /* 0x000ff40000000800 */
[----:B------:R-:W-:Y:S01]  /*7630*/  MUFU.EX2 R173, R156 ;  /* 0x0000009c00ad7308 */ /* 0x000fe20000000800 */
[----:B--2---:R-:W-:Y:S01]  /*7640*/  F2FP.PACK_AB R171, R151, R0 ;  /* 0x0000000097ab723e */ /* 0x004fe200000000ff */
[----:B------:R-:W-:Y:S08]  /*7650*/  FADD.FTZ R149, R0, R132 ;  /* 0x0000008400957221 */ /* 0x000ff00000010000 */
[----:B------:R-:W2:Y:S01]  /*7660*/  MUFU.EX2 R132, R246 ;  /* 0x000000f600847308 */ /* 0x000ea20000000800 */
[C---:B-1----:R-:W-:Y:S08]  /*7670*/  HMMA.16816.F32 R4, R168.reuse, R136, R4 ;  /* 0x00000088a804723c */ /* 0x042ff00000001804 */
[C---:B------:R-:W-:Y:S01]  /*7680*/  HMMA.16816.F32 R8, R168.reuse, R138, R8 ;  /* 0x0000008aa808723c */ /* 0x040fe20000001808 */
[----:B------:R-:W1:Y:S03]  /*7690*/  LDSM.16.MT88.4 R136, [R238] ;  /* 0x00000000ee88783b */ /* 0x000e660000004200 */
[----:B--2---:R-:W-:Y:S04]  /*76a0*/  FADD.FTZ R0, R132, R247 ;  /* 0x000000f784007221 */ /* 0x004fe80000010000 */
[----:B------:R-:W-:Y:S04]  /*76b0*/  FADD.FTZ R0, R3, R0 ;  /* 0x0000000003007221 */ /* 0x000fe80000010000 */
[----:B------:R-:W-:Y:S04]  /*76c0*/  FADD.FTZ R0, R145, R0 ;  /* 0x0000000091007221 */ /* 0x000fe80000010000 */
[----:B------:R-:W-:Y:S01]  /*76d0*/  FADD.FTZ R0, R144, R0 ;  /* 0x0000000090007221 */ /* 0x000fe20000010000 */
[C---:B-1----:R-:W-:Y:S08]  /*76e0*/  HMMA.16816.F32 R12, R168.reuse, R136, R12 ;  /* 0x00000088a80c723c */ /* 0x042ff0000000180c */
[C---:B------:R-:W-:Y:S01]  /*76f0*/  HMMA.16816.F32 R16, R168.reuse, R138, R16 ;  /* 0x0000008aa810723c */ /* 0x040fe20000001810 */
[----:B------:R-:W1:Y:S07]  /*7700*/  LDSM.16.MT88.4 R136, [R237] ;  /* 0x00000000ed88783b */ /* 0x000e6e0000004200 */
[C---:B-1----:R-:W-:Y:S08]  /*7710*/  HMMA.16816.F32 R20, R168.reuse, R136, R20 ;  /* 0x00000088a814723c */ /* 0x042ff00000001814 */
[C---:B------:R-:W-:Y:S01]  /*7720*/  HMMA.16816.F32 R24, R168.reuse, R138, R24 ;  /* 0x0000008aa818723c */ /* 0x040fe20000001818 */
[----:B------:R-:W1:Y:S07]  /*7730*/  LDSM.16.MT88.4 R136, [R241] ;  /* 0x00000000f188783b */ /* 0x000e6e0000004200 */
[C---:B-1----:R-:W-:Y:S08]  /*7740*/  HMMA.16816.F32 R28, R168.reuse, R136, R28 ;  /* 0x00000088a81c723c */ /* 0x042ff0000000181c */
[C---:B------:R-:W-:Y:S01]  /*7750*/  HMMA.16816.F32 R32, R168.reuse, R138, R32 ;  /* 0x0000008aa820723c */ /* 0x040fe20000001820 */
[----:B------:R-:W1:Y:S07]  /*7760*/  LDSM.16.MT88.4 R136, [R236+0x1800] ;  /* 0x00180000ec88783b */ /* 0x000e6e0000004200 */
        /* <DEDUP_REMOVED lines=33> */
[C---:B-1----:R-:W-:Y:S07]  /*7980*/  HMMA.16816.F32 R124, R168.reuse, R136, R124 ;  /* 0x00000088a87c723c */ /* 0x042fee000000187c */
[----:B------:R-:W-:Y:S01]  /*7990*/  F2FP.PACK_AB R136, R3, R132 ;  /* 0x000000840388723e */ /* 0x000fe200000000ff */
[----:B------:R-:W-:Y:S01]  /*79a0*/  HMMA.16816.F32 R128, R168, R138, R128 ;  /* 0x0000008aa880723c */ /* 0x000fe20000001880 */
[----:B------:R-:W-:Y:S03]  /*79b0*/  MUFU.EX2 R132, R153 ;  /* 0x0000009900847308 */ /* 0x000fe60000000800 */
[----:B------:R-:W-:Y:S01]  /*79c0*/  F2FP.PACK_AB R137, R178, R150 ;  /* 0x00000096b289723e */ /* 0x000fe200000000ff */
[----:B------:R-:W-:Y:S02]  /*79d0*/  FADD.FTZ R3, R151, R149 ;  /* 0x0000009597037221 */ /* 0x000fe40000010000 */
[----:B------:R-:W-:Y:S02]  /*79e0*/  F2FP.PACK_AB R138, R144, R145 ;  /* 0x00000091908a723e */ /* 0x000fe400000000ff */
[----:B------:R-:W1:Y:S03]  /*79f0*/  LDSM.16.MT88.4 R144, [R238+0x800] ;  /* 0x00080000ee90783b */ /* 0x000e660000004200 */
[----:B------:R-:W-:Y:S02]  /*7a00*/  F2FP.PACK_AB R139, R176, R177 ;  /* 0x000000b1b08b723e */ /* 0x000fe400000000ff */
[----:B------:R-:W-:Y:S02]  /*7a10*/  F2FP.PACK_AB R169, R175, R174 ;  /* 0x000000aeafa9723e */ /* 0x000fe400000000ff */
[----:B------:R-:W-:Y:S03]  /*7a20*/  F2FP.PACK_AB R171, R173, R172 ;  /* 0x000000acadab723e */ /* 0x000fe600000000ff */
[C---:B------:R-:W-:Y:S08]  /*7a30*/  HMMA.16816.F32 R4, R136.reuse, R140, R4 ;  /* 0x0000008c8804723c */ /* 0x040ff00000001804 */
        /* <DEDUP_REMOVED lines=41> */
[C---:B--2---:R-:W-:Y:S01]  /*7cd0*/  HMMA.16816.F32 R116, R136.reuse, R140, R116 ;  /* 0x0000008c8874723c */ /* 0x044fe20000001874 */
[----:B------:R-:W2:Y:S07]  /*7ce0*/  MUFU.EX2 R140, R148 ;  /* 0x00000094008c7308 */ /* 0x000eae0000000800 */
[C---:B------:R-:W-:Y:S03]  /*7cf0*/  HMMA.16816.F32 R120, R136.reuse, R142, R120 ;  /* 0x0000008e8878723c */ /* 0x040fe60000001878 */
[----:B------:R3:W4:Y:S10]  /*7d00*/  MUFU.EX2 R148, R152 ;  /* 0x0000009800947308 */ /* 0x0007340000000800 */
[----:B------:R-:W5:Y:S01]  /*7d10*/  MUFU.EX2 R141, R157 ;  /* 0x0000009d008d7308 */ /* 0x000f620000000800 */
[----:B--2---:R-:W-:Y:S01]  /*7d20*/  F2FP.PACK_AB R168, R132, R140 ;  /* 0x0000008c84a8723e */ /* 0x004fe200000000ff */
[----:B------:R-:W-:Y:S01]  /*7d30*/  FADD.FTZ R0, R140, R0 ;  /* 0x000000008c007221 */ /* 0x000fe20000010000 */
[C---:B-1----:R-:W-:Y:S03]  /*7d40*/  HMMA.16816.F32 R124, R136.reuse, R144, R124 ;  /* 0x00000090887c723c */ /* 0x042fe6000000187c */
[----:B------:R-:W-:Y:S01]  /*7d50*/  FADD.FTZ R0, R132, R0 ;  /* 0x0000000084007221 */ /* 0x000fe20000010000 */
[----:B------:R-:W-:Y:S01]  /*7d60*/  MOV R132, R2 ;  /* 0x0000000200847202 */ /* 0x000fe20000000f00 */
[----:B---3--:R-:W1:Y:S02]  /*7d70*/  LDSM.16.MT88.4 R152, [R236+0x1000] ;  /* 0x00100000ec98783b */ /* 0x008e640000004200 */
[----:B----4-:R-:W-:Y:S01]  /*7d80*/  FADD.FTZ R0, R148, R0 ;  /* 0x0000000094007221 */ /* 0x010fe20000010000 */
[----:B------:R-:W-:Y:S05]  /*7d90*/  HMMA.16816.F32 R128, R136, R146, R128 ;  /* 0x000000928880723c */ /* 0x000fea0000001880 */
[----:B------:R-:W2:Y:S01]  /*7da0*/  LDSM.16.MT88.4 R144, [R238+0x1000] ;  /* 0x00100000ee90783b */ /* 0x000ea20000004200 */
[C---:B-----5:R-:W-:Y:S01]  /*7db0*/  F2FP.PACK_AB R170, R141.reuse, R148 ;  /* 0x000000948daa723e */ /* 0x060fe200000000ff */
[----:B------:R-:W-:Y:S02]  /*7dc0*/  FADD.FTZ R250, R141, R0 ;  /* 0x000000008dfa7221 */ /* 0x000fe40000010000 */
[----:B------:R-:W-:Y:S04]  /*7dd0*/  FADD.FTZ R0, R150, R3 ;  /* 0x0000000396007221 */ /* 0x000fe80000010000 */
[----:B------:R-:W3:Y:S01]  /*7de0*/  LDSM.16.MT88.4 R136, [R237+0x1000] ;  /* 0x00100000ed88783b */ /* 0x000ee20000004200 */
[----:B------:R-:W-:Y:S04]  /*7df0*/  FADD.FTZ R0, R178, R0 ;  /* 0x00000000b2007221 */ /* 0x000fe80000010000 */
[----:B------:R-:W-:Y:S04]  /*7e00*/  FADD.FTZ R0, R177, R0 ;  /* 0x00000000b1007221 */ /* 0x000fe80000010000 */
[----:B------:R-:W-:Y:S04]  /*7e10*/  FADD.FTZ R0, R176, R0 ;  /* 0x00000000b0007221 */ /* 0x000fe80000010000 */
[----:B------:R-:W-:Y:S04]  /*7e20*/  FADD.FTZ R0, R174, R0 ;  /* 0x00000000ae007221 */ /* 0x000fe80000010000 */
[----:B------:R-:W-:Y:S04]  /*7e30*/  FADD.FTZ R0, R175, R0 ;  /* 0x00000000af007221 */ /* 0x000fe80000010000 */
[----:B------:R-:W-:Y:S01]  /*7e40*/  FADD.FTZ R0, R172, R0 ;  /* 0x00000000ac007221 */ /* 0x000fe20000010000 */
[C---:B-1----:R-:W-:Y:S01]  /*7e50*/  HMMA.16816.F32 R156, R168.reuse, R152, R4 ;  /* 0x00000098a89c723c */ /* 0x042fe20000001804 */
[----:B------:R-:W1:Y:S04]  /*7e60*/  LDSM.16.MT88.4 R4, [R239+0x1000] ;  /* 0x00100000ef04783b */ /* 0x000e680000004200 */
[----:B------:R-:W-:Y:S03]  /*7e70*/  FADD.FTZ R0, R173, R0 ;  /* 0x00000000ad007221 */ /* 0x000fe60000010000 */
[C---:B------:R-:W-:Y:S01]  /*7e80*/  HMMA.16816.F32 R152, R168.reuse, R154, R8 ;  /* 0x0000009aa898723c */ /* 0x040fe20000001808 */
[----:B------:R-:W4:Y:S07]  /*7e90*/  LDSM.16.MT88.4 R8, [R236+0x2800] ;  /* 0x00280000ec08783b */ /* 0x000f2e0000004200 */
[C---:B--2---:R-:W-:Y:S01]  /*7ea0*/  HMMA.16816.F32 R148, R168.reuse, R144, R12 ;  /* 0x00000090a894723c */ /* 0x044fe2000000180c */
[----:B------:R-:W2:Y:S07]  /*7eb0*/  LDSM.16.MT88.4 R12, [R238+0x2800] ;  /* 0x00280000ee0c783b */ /* 0x000eae0000004200 */
[C---:B------:R-:W-:Y:S01]  /*7ec0*/  HMMA.16816.F32 R144, R168.reuse, R146, R16 ;  /* 0x00000092a890723c */ /* 0x040fe20000001810 */
[----:B------:R-:W-:Y:S07]  /*7ed0*/  STL [R1], R0 ;  /* 0x0000000001007387 */ /* 0x000fee0000100800 */
[C---:B---3--:R-:W-:Y:S08]  /*7ee0*/  HMMA.16816.F32 R140, R168.reuse, R136, R20 ;  /* 0x00000088a88c723c */ /* 0x048ff00000001814 */
[C---:B------:R-:W-:Y:S08]  /*7ef0*/  HMMA.16816.F32 R136, R168.reuse, R138, R24 ;  /* 0x0000008aa888723c */ /* 0x040ff00000001818 */
[C---:B-1----:R-:W-:Y:S08]  /*7f00*/  HMMA.16816.F32 R28, R168.reuse, R4, R28 ;  /* 0x00000004a81c723c */ /* 0x042ff0000000181c */
[C---:B------:R-:W-:Y:S01]  /*7f10*/  HMMA.16816.F32 R32, R168.reuse, R6, R32 ;  /* 0x00000006a820723c */ /* 0x040fe20000001820 */
[----:B------:R-:W1:Y:S07]  /*7f20*/  LDSM.16.MT88.4 R4, [R237+0x2800] ;  /* 0x00280000ed04783b */ /* 0x000e6e0000004200 */
[C---:B----4-:R-:W-:Y:S08]  /*7f30*/  HMMA.16816.F32 R36, R168.reuse, R8, R36 ;  /* 0x00000008a824723c */ /* 0x050ff00000001824 */
[C---:B------:R-:W-:Y:S01]  /*7f40*/  HMMA.16816.F32 R40, R168.reuse, R10, R40 ;  /* 0x0000000aa828723c */ /* 0x040fe20000001828 */
[----:B------:R-:W3:Y:S07]  /*7f50*/  LDSM.16.MT88.4 R8, [R239+0x2800] ;  /* 0x00280000ef08783b */ /* 0x000eee0000004200 */
        /* <DEDUP_REMOVED lines=25> */
[C---:B------:R-:W-:Y:S08]  /*80f0*/  HMMA.16816.F32 R112, R168.reuse, R10, R112 ;  /* 0x0000000aa870723c */ /* 0x040ff00000001870 */
[C---:B--2---:R-:W-:Y:S08]  /*8100*/  HMMA.16816.F32 R116, R168.reuse, R12, R116 ;  /* 0x0000000ca874723c */ /* 0x044ff00000001874 */
[C---:B------:R-:W-:Y:S08]  /*8110*/  HMMA.16816.F32 R120, R168.reuse, R14, R120 ;  /* 0x0000000ea878723c */ /* 0x040ff00000001878 */
[C---:B-1----:R-:W-:Y:S08]  /*8120*/  HMMA.16816.F32 R124, R168.reuse, R4, R124 ;  /* 0x00000004a87c723c */ /* 0x042ff0000000187c */
[----:B------:R-:W-:Y:S01]  /*8130*/  HMMA.16816.F32 R128, R168, R6, R128 ;  /* 0x00000006a880723c */ /* 0x000fe20000001880 */
[----:B------:R-:W-:-:S07]  /*8140*/  @P4 BRA `(.L_x_33) ;  /* 0xffffd71000004947 */ /* 0x000fce000383ffff */
.L_x_30:
[----:B------:R-:W-:Y:S11]  /*8150*/  @!UPT UIADD3 URZ, URZ, URZ, URZ ;  /* 0x0000003f3f3ff290 */ /* 0x000ff6000fffe03f */
[----:B--2---:R-:W-:Y:S05]  /*8160*/  BRA.DIV ~URZ, `(.L_x_34) ;  /* 0x00005c127f007947 */ /* 0x004fea000b800000 */
[----:B------:R-:W2:Y:S04]  /*8170*/  LDL.LU R6, [R1] ;  /* 0x0000000001067983 */ /* 0x000ea80000300800 */
[----:B------:R-:W1:Y:S02]  /*8180*/  SHFL.BFLY PT, R0, R250, 0x2, 0x1f ;  /* 0x0c401f00fa007f89 */ /* 0x000e6400000e0000 */
[----:B-1----:R-:W-:-:S05]  /*8190*/  FADD.FTZ R0, R0, R250 ;  /* 0x000000fa00007221 */ /* 0x002fca0000010000 */
[----:B------:R-:W1:Y:S02]  /*81a0*/  SHFL.BFLY PT, R5, R0, 0x1, 0x1f ;  /* 0x0c201f0000057f89 */ /* 0x000e6400000e0000 */
[----:B-1----:R-:W-:Y:S02]  /*81b0*/  FADD.FTZ R0, R0, R5 ;  /* 0x0000000500007221 */ /* 0x002fe40000010000 */
[----:B--2---:R-:W1:Y:S02]  /*81c0*/  SHFL.BFLY PT, R2, R6, 0x2, 0x1f ;  /* 0x0c401f0006027f89 */ /* 0x004e6400000e0000 */
[----:B-1----:R-:W-:-:S05]  /*81d0*/  FADD.FTZ R4, R2, R6 ;  /* 0x0000000602047221 */ /* 0x002fca0000010000 */
[----:B------:R1:W2:Y:S02]  /*81e0*/  SHFL.BFLY PT, R3, R4, 0x1, 0x1f ;  /* 0x0c201f0004037f89 */ /* 0x0002a400000e0000 */
.L_x_97:
[----:B------:R-:W-:Y:S01]  /*81f0*/  FSETP.NE.FTZ.AND P1, PT, R0, RZ, PT ;  /* 0x000000ff0000720b */ /* 0x000fe20003f35000 */
[----:B--2---:R-:W-:Y:S01]  /*8200*/  FADD.FTZ R3, R3, R4 ;  /* 0x0000000403037221 */ /* 0x004fe20000010000 */
[----:B------:R-:W-:Y:S02]  /*8210*/  MOV R2, RZ ;  /* 0x000000ff00027202 */ /* 0x000fe40000000f00 */
[----:B------:R-:W-:Y:S02]  /*8220*/  MOV R20, 0xff800000 ;  /* 0xff80000000147802 */ /* 0x000fe40000000f00 */
[----:B------:R-:W-:Y:S02]  /*8230*/  FSETP.NE.FTZ.AND P0, PT, R3, RZ, PT ;  /* 0x000000ff0300720b */ /* 0x000fe40003f15000 */
[----:B------:R-:W-:-:S05]  /*8240*/  MOV R15, 0xff800000 ;  /* 0xff800000000f7802 */ /* 0x000fca0000000f00 */
[----:B------:R-:W2:Y:S01]  /*8250*/  @P1 MUFU.RCP R2, R0 ;  /* 0x0000000000021308 */ /* 0x000ea20000001000 */
[----:B-1----:R-:W-:-:S05]  /*8260*/  @P1 MOV R4, 0x3f317218 ;  /* 0x3f31721800041802 */ /* 0x002fca0000000f00 */
[----:B------:R-:W-:Y:S02]  /*8270*/  @P1 FMUL.FTZ R4, R4, c[0x0][0x2d0] ;  /* 0x0000b40004041a20 */ /* 0x000fe40000410000 */
[----:B------:R1:W3:Y:S01]  /*8280*/  @P1 MUFU.LG2 R5, R0 ;  /* 0x0000000000051308 */ /* 0x0002e20000000c00 */
[C---:B--2---:R-:W-:Y:S02]  /*8290*/  FMUL.FTZ R184, R2.reuse, R76 ;  /* 0x0000004c02b87220 */ /* 0x044fe40000410000 */
[C---:B------:R-:W-:Y:S02]  /*82a0*/  FMUL.FTZ R185, R2.reuse, R77 ;  /* 0x0000004d02b97220 */ /* 0x040fe40000410000 */
[C---:B------:R-:W-:Y:S02]  /*82b0*/  FMUL.FTZ R156, R2.reuse, R156 ;  /* 0x0000009c029c7220 */ /* 0x040fe40000410000 */
[C---:B------:R-:W-:Y:S01]  /*82c0*/  FMUL.FTZ R157, R2.reuse, R157 ;  /* 0x0000009d029d7220 */ /* 0x040fe20000410000 */
[----:B-1----:R-:W-:Y:S01]  /*82d0*/  MOV R0, RZ ;  /* 0x000000ff00007202 */ /* 0x002fe20000000f00 */
[----:B------:R-:W-:-:S02]  /*82e0*/  FMUL.FTZ R152, R2, R152 ;  /* 0x0000009802987220 */ /* 0x000fc40000410000 */
[C---:B------:R-:W-:Y:S02]  /*82f0*/  FMUL.FTZ R153, R2.reuse, R153 ;  /* 0x0000009902997220 */ /* 0x040fe40000410000 */
[C---:B------:R-:W-:Y:S01]  /*8300*/  FMUL.FTZ R148, R2.reuse, R148 ;  /* 0x0000009402947220 */ /* 0x040fe20000410000 */
[----:B------:R-:W1:Y:S01]  /*8310*/  @P0 MUFU.RCP R0, R3 ;  /* 0x0000000300000308 */ /* 0x000e620000001000 */
[C---:B------:R-:W-:Y:S02]  /*8320*/  FMUL.FTZ R149, R2.reuse, R149 ;  /* 0x0000009502957220 */ /* 0x040fe40000410000 */
[C---:B------:R-:W-:Y:S02]  /*8330*/  FMUL.FTZ R144, R2.reuse, R144 ;  /* 0x0000009002907220 */ /* 0x040fe40000410000 */
[C---:B------:R-:W-:Y:S02]  /*8340*/  FMUL.FTZ R145, R2.reuse, R145 ;  /* 0x0000009102917220 */ /* 0x040fe40000410000 */
[----:B------:R-:W-:-:S02]  /*8350*/  FMUL.FTZ R140, R2, R140 ;  /* 0x0000008c028c7220 */ /* 0x000fc40000410000 */
[C---:B------:R-:W-:Y:S02]  /*8360*/  FMUL.FTZ R141, R2.reuse, R141 ;  /* 0x0000008d028d7220 */ /* 0x040fe40000410000 */
[C---:B------:R-:W-:Y:S02]  /*8370*/  FMUL.FTZ R136, R2.reuse, R136 ;  /* 0x0000008802887220 */ /* 0x040fe40000410000 */
[C---:B------:R-:W-:Y:S02]  /*8380*/  FMUL.FTZ R137, R2.reuse, R137 ;  /* 0x0000008902897220 */ /* 0x040fe40000410000 */
[C---:B-----5:R-:W-:Y:S02]  /*8390*/  FMUL.FTZ R160, R2.reuse, R28 ;  /* 0x0000001c02a07220 */ /* 0x060fe40000410000 */
        /* <DEDUP_REMOVED lines=48> */
[----:B------:R-:W-:Y:S02]  /*86a0*/  FMUL.FTZ R77, R2, R129 ;  /* 0x00000081024d7220 */ /* 0x000fe40000410000 */
[----:B------:R2:W4:Y:S01]  /*86b0*/  @P0 MUFU.LG2 R2, R3 ;  /* 0x0000000300020308 */ /* 0x0005220000000c00 */
[----:B---3--:R-:W-:-:S02]  /*86c0*/  @P1 FMUL.FTZ R5, R5, 0.69314718246459960938 ;  /* 0x3f31721805051820 */ /* 0x008fc40000410000 */
[----:B-1----:R-:W-:Y:S02]  /*86d0*/  FMUL.FTZ R192, R0, R146 ;  /* 0x0000009200c07220 */ /* 0x002fe40000410000 */
[----:B------:R-:W-:Y:S01]  /*86e0*/  @P1 FFMA.FTZ R20, R4, R133, R5 ;  /* 0x0000008504141223 */ /* 0x000fe20000010005 */
[----:B------:R-:W-:Y:S01]  /*86f0*/  MOV R4, 0x1 ;  /* 0x0000000100047802 */ /* 0x000fe20000000f00 */
[C---:B------:R-:W-:Y:S02]  /*8700*/  FMUL.FTZ R193, R0.reuse, R147 ;  /* 0x0000009300c17220 */ /* 0x040fe40000410000 */
[C---:B------:R-:W-:Y:S02]  /*8710*/  FMUL.FTZ R204, R0.reuse, R154 ;  /* 0x0000009a00cc7220 */ /* 0x040fe40000410000 */
[C---:B------:R-:W-:Y:S02]  /*8720*/  FMUL.FTZ R205, R0.reuse, R155 ;  /* 0x0000009b00cd7220 */ /* 0x040fe40000410000 */
[----:B------:R-:W-:-:S02]  /*8730*/  FMUL.FTZ R198, R0, R150 ;  /* 0x0000009600c67220 */ /* 0x000fc40000410000 */
[----:B------:R-:W-:Y:S01]  /*8740*/  FMUL.FTZ R199, R0, R151 ;  /* 0x0000009700c77220 */ /* 0x000fe20000410000 */
[----:B--2---:R-:W-:Y:S01]  /*8750*/  @P0 MOV R3, 0x3f317218 ;  /* 0x3f31721800030802 */ /* 0x004fe20000000f00 */
[----:B----4-:R-:W-:Y:S02]  /*8760*/  @P0 FMUL.FTZ R2, R2, 0.69314718246459960938 ;  /* 0x3f31721802020820 */ /* 0x010fe40000410000 */
[C---:B------:R-:W-:Y:S02]  /*8770*/  FMUL.FTZ R146, R0.reuse, R142 ;  /* 0x0000008e00927220 */ /* 0x040fe40000410000 */
[----:B------:R-:W-:Y:S02]  /*8780*/  @P0 FMUL.FTZ R3, R3, c[0x0][0x2d0] ;  /* 0x0000b40003030a20 */ /* 0x000fe40000410000 */
        /* <DEDUP_REMOVED lines=56> */
[----:B------:R-:W-:Y:S01]  /*8b10*/  FMUL.FTZ R79, R0, R131 ;  /* 0x00000083004f7220 */ /* 0x000fe20000410000 */
[----:B------:R-:W-:Y:S01]  /*8b20*/  PRMT R0, R4, 0x7610, R0 ;  /* 0x0000761004007816 */ /* 0x000fe20000000000 */
[----:B------:R-:W-:Y:S02]  /*8b30*/  @P0 FFMA.FTZ R15, R3, R132, R2 ;  /* 0x00000084030f0223 */ /* 0x000fe40000010002 */
.L_x_27:
[----:B--2---:R2:W5:Y:S04]  /*8b40*/  LDL R6, [R1+0x48] ;  /* 0x0000480001067983 */ /* 0x0045680000100800 */
[----:B------:R-:W3:Y:S01]  /*8b50*/  S2R R2, SR_TID.X ;  /* 0x0000000000027919 */ /* 0x000ee20000002100 */
[----:B------:R-:W-:Y:S01]  /*8b60*/  BSSY B0, `(.L_x_35) ;  /* 0x0000011000007945 */ /* 0x000fe20003800000 */
[----:B---3--:R-:W-:-:S13]  /*8b70*/  LOP3.LUT P0, RZ, R2, 0xff, RZ, 0xc0, !PT ;  /* 0x000000ff02ff7812 */ /* 0x008fda000780c0ff */
[----:B------:R-:W-:Y:S05]  /*8b80*/  @P0 BRA `(.L_x_36) ;  /* 0x000000e000000947 */ /* 0x000fea0003800000 */
[----:B--2---:R-:W2:Y:S01]  /*8b90*/  S2R R4, SR_LANEID ;  /* 0x0000000000047919 */ /* 0x004ea20000000000 */
[----:B------:R-:W-:Y:S01]  /*8ba0*/  VOTEU.ANY UR4, UPT, PT ;  /* 0x0000000000047886 */ /* 0x000fe200038e0100 */
[----:B-1----:R-:W-:Y:S01]  /*8bb0*/  IMAD.MOV.U32 R5, RZ, RZ, c[0x0][0x564] ;  /* 0x00015900ff057624 */ /* 0x002fe200078e00ff */
[----:B------:R-:W2:Y:S08]  /*8bc0*/  FLO.U32 R3, UR4 ;  /* 0x0000000400037d00 */ /* 0x000eb000080e0000 */
[----:B------:R-:W1:Y:S01]  /*8bd0*/  POPC R2, UR4 ;  /* 0x0000000400027d09 */ /* 0x000e620008000000 */
[----:B--2---:R-:W-:Y:S01]  /*8be0*/  ISETP.EQ.U32.AND P0, PT, R3, R4, PT ;  /* 0x000000040300720c */ /* 0x004fe20003f02070 */
[----:B------:R-:W-:-:S12]  /*8bf0*/  IMAD.MOV.U32 R4, RZ, RZ, c[0x0][0x560] ;  /* 0x00015800ff047624 */ /* 0x000fd800078e00ff */
[----:B-1----:R1:W2:Y:S04]  /*8c00*/  @P0 ATOMG.E.ADD.STRONG.GPU PT, R2, [R4.64], R2 ;  /* 0x00000002040209a8 */ /* 0x0022a800081ee1c6 */
[----:B-1----:R-:W1:Y:S04]  /*8c10*/  S2R R4, SR_LTMASK ;  /* 0x0000000000047919 */ /* 0x002e680000003900 */
[----:B--2---:R1:W2:Y:S02]  /*8c20*/  SHFL.IDX PT, R3, R2, R3, 0x1f ;  /* 0x00001f0302037589 */ /* 0x0042a400000e0000 */
[----:B-1----:R-:W-:-:S06]  /*8c30*/  LOP3.LUT R2, R4, UR4, RZ, 0xc0, !PT ;  /* 0x0000000404027c12 */ /* 0x002fcc000f8ec0ff */
[----:B------:R-:W2:Y:S02]  /*8c40*/  POPC R2, R2 ;  /* 0x0000000200027309 */ /* 0x000ea40000000000 */
[----:B--2--5:R-:W-:-:S05]  /*8c50*/  IADD3 R6, R3, c[0x0][0xc], R2 ;  /* 0x0000030003067a10 */ /* 0x024fca0007ffe002 */
[----:B------:R1:W-:Y:S02]  /*8c60*/  STL [R1+0x48], R6 ;  /* 0x0000480601007387 */ /* 0x0003e40000100800 */
.L_x_36:
[----:B--2---:R-:W-:Y:S05]  /*8c70*/  BSYNC B0 ;  /* 0x0000000000007941 */ /* 0x004fea0003800000 */
.L_x_35:
[----:B------:R-:W-:Y:S01]  /*8c80*/  PRMT R0, R0, 0x9910, RZ ;  /* 0x0000991000007816 */ /* 0x000fe200000000ff */
[----:B------:R-:W-:Y:S01]  /*8c90*/  BSSY B1, `(.L_x_37) ;  /* 0x000040d000017945 */ /* 0x000fe20003800000 */
[----:B-----5:R-:W-:Y:S02]  /*8ca0*/  IMAD.MOV.U32 R131, RZ, RZ, R6 ;  /* 0x000000ffff837224 */ /* 0x020fe400078e0006 */
[----:B------:R-:W-:-:S13]  /*8cb0*/  ISETP.NE.AND P0, PT, R0, RZ, PT ;  /* 0x000000ff0000720c */ /* 0x000fda0003f05270 */
[----:B------:R-:W-:Y:S05]  /*8cc0*/  @!P0 BRA `(.L_x_38) ;  /* 0x0000310000008947 */ /* 0x000fea0003800000 */
[----:B------:R-:W2:Y:S04]  /*8cd0*/  LDL R7, [R1+0x70] ;  /* 0x0000700001077983 */ /* 0x000ea80000100800 */
[----:B-1----:R-:W3:Y:S04]  /*8ce0*/  LDL R13, [R1+0x74] ;  /* 0x00007400010d7983 */ /* 0x002ee80000100800 */
[----:B------:R-:W4:Y:S04]  /*8cf0*/  LDL R9, [R1+0x7c] ;  /* 0x00007c0001097983 */ /* 0x000f280000100800 */
[----:B------:R-:W4:Y:S04]  /*8d00*/  LDL R12, [R1+0x78] ;  /* 0x00007800010c7983 */ /* 0x000f280000100800 */
[----:B------:R-:W4:Y:S04]  /*8d10*/  LDL R11, [R1+0x8c] ;  /* 0x00008c00010b7983 */ /* 0x000f280000100800 */
[----:B------:R-:W4:Y:S04]  /*8d20*/  LDL R6, [R1+0x84] ;  /* 0x0000840001067983 */ /* 0x000f280000100800 */
[----:B------:R-:W4:Y:S04]  /*8d30*/  LDL R5, [R1+0x88] ;  /* 0x0000880001057983 */ /* 0x000f280000100800 */
[----:B------:R-:W4:Y:S04]  /*8d40*/  LDL R10, [R1+0x80] ;  /* 0x00008000010a7983 */ /* 0x000f280000100800 */
[----:B------:R-:W4:Y:S01]  /*8d50*/  LDL R8, [R1+0x40] ;  /* 0x0000400001087983 */ /* 0x000f220000100800 */
[----:B------:R-:W-:Y:S01]  /*8d60*/  WARPSYNC 0xffffffff ;  /* 0xffffffff00007948 */ /* 0x000fe20003800000 */
[----:B------:R-:W-:-:S02]  /*8d70*/  F2FP.PACK_AB R0, R157, R156 ;  /* 0x0000009c9d00723e */ /* 0x000fc400000000ff */
[----:B------:R-:W-:Y:S01]  /*8d80*/  BAR.SYNC.DEFER_BLOCKING 0x1, 0x100 ;  /* 0x0044000000007b1d */ /* 0x000fe20000010000 */
[----:B------:R-:W-:Y:S02]  /*8d90*/  F2FP.PACK_AB R2, R159, R158 ;  /* 0x0000009e9f02723e */ /* 0x000fe400000000ff */
[----:B------:R-:W-:Y:S02]  /*8da0*/  F2FP.PACK_AB R3, R153, R152 ;  /* 0x000000989903723e */ /* 0x000fe400000000ff */
[----:B------:R-:W-:Y:S02]  /*8db0*/  F2FP.PACK_AB R4, R105, R104 ;  /* 0x000000686904723e */ /* 0x000fe400000000ff */
[----:B------:R-:W-:-:S04]  /*8dc0*/  ISETP.NE.U32.AND P2, PT, RZ, c[0x0][0x500], PT ;  /* 0x00014000ff007a0c */ /* 0x000fc80003f45070 */
[----:B------:R-:W-:Y:S01]  /*8dd0*/  ISETP.NE.AND.EX P2, PT, RZ, c[0x0][0x504], PT, P2 ;  /* 0x00014100ff007a0c */ /* 0x000fe20003f45320 */
[----:B--2---:R1:W-:Y:S04]  /*8de0*/  STS [R7], R0 ;  /* 0x0000000007007388 */ /* 0x0043e80000000800 */
[----:B------:R2:W-:Y:S04]  /*8df0*/  STS [R7+0x400], R2 ;  /* 0x0004000207007388 */ /* 0x0005e80000000800 */
[----:B---3--:R3:W-:Y:S01]  /*8e00*/  STS [R13], R3 ;  /* 0x000000030d007388 */ /* 0x0087e20000000800 */
[----:B-1----:R-:W-:-:S02]  /*8e10*/  F2FP.PACK_AB R0, R205, R204 ;  /* 0x000000cccd00723e */ /* 0x002fc400000000ff */
[----:B--2---:R-:W-:-:S03]  /*8e20*/  F2FP.PACK_AB R2, R149, R148 ;  /* 0x000000949502723e */ /* 0x004fc600000000ff */
[----:B------:R1:W-:Y:S01]  /*8e30*/  STS [R13+0x400], R0 ;  /* 0x000400000d007388 */ /* 0x0003e20000000800 */
[----:B---3--:R-:W-:-:S03]  /*8e40*/  F2FP.PACK_AB R3, R199, R198 ;  /* 0x000000c6c703723e */ /* 0x008fc600000000ff */
[----:B----4-:R2:W-:Y:S04]  /*8e50*/  STS [R9], R2 ;  /* 0x0000000209007388 */ /* 0x0105e80000000800 */
[----:B------:R3:W-:Y:S01]  /*8e60*/  STS [R9+0x400], R3 ;  /* 0x0004000309007388 */ /* 0x0007e20000000800 */
[----:B-1----:R-:W-:Y:S02]  /*8e70*/  F2FP.PACK_AB R0, R145, R144 ;  /* 0x000000909100723e */ /* 0x002fe400000000ff */
[----:B--2---:R-:W-:-:S03]  /*8e80*/  F2FP.PACK_AB R2, R193, R192 ;  /* 0x000000c0c102723e */ /* 0x004fc600000000ff */
[----:B------:R1:W-:Y:S01]  /*8e90*/  STS [R12], R0 ;  /* 0x000000000c007388 */ /* 0x0003e20000000800 */
[----:B---3--:R-:W-:-:S03]  /*8ea0*/  F2FP.PACK_AB R3, R141, R140 ;  /* 0x0000008c8d03723e */ /* 0x008fc600000000ff */
[----:B------:R2:W-:Y:S04]  /*8eb0*/  STS [R12+0x400], R2 ;  /* 0x000400020c007388 */ /* 0x0005e80000000800 */
[----:B------:R3:W-:Y:S01]  /*8ec0*/  STS [R11], R3 ;  /* 0x000000030b007388 */ /* 0x0007e20000000800 */
[----:B-1----:R-:W-:Y:S02]  /*8ed0*/  F2FP.PACK_AB R0, R147, R146 ;  /* 0x000000929300723e */ /* 0x002fe400000000ff */
[----:B--2---:R-:W-:-:S03]  /*8ee0*/  F2FP.PACK_AB R2, R137, R136 ;  /* 0x000000888902723e */ /* 0x004fc600000000ff */
[----:B------:R1:W-:Y:S01]  /*8ef0*/  STS [R11+0x400], R0 ;  /* 0x000400000b007388 */ /* 0x0003e20000000800 */
[----:B---3--:R-:W-:-:S03]  /*8f00*/  F2FP.PACK_AB R3, R139, R138 ;  /* 0x0000008a8b03723e */ /* 0x008fc600000000ff */
[----:B------:R2:W-:Y:S04]  /*8f10*/  STS [R6], R2 ;  /* 0x0000000206007388 */ /* 0x0005e80000000800 */
        /* <DEDUP_REMOVED lines=11> */
[----:B------:R2:W-:Y:S04]  /*8fd0*/  STS [R7+0x4000], R2 ;  /* 0x0040000207007388 */ /* 0x0005e80000000800 */
[----:B------:R3:W-:Y:S01]  /*8fe0*/  STS [R7+0x4400], R3 ;  /* 0x0044000307007388 */ /* 0x0007e20000000800 */
        /* <DEDUP_REMOVED lines=71> */
[----:B------:R-:W-:Y:S04]  /*9460*/  STS [R9+0xc400], R4 ;  /* 0x00c4000409007388 */ /* 0x000fe80000000800 */
[----:B------:R3:W-:Y:S04]  /*9470*/  STS [R12+0xc000], R2 ;  /* 0x00c000020c007388 */ /* 0x0007e80000000800 */
[----:B------:R-:W4:Y:S01]  /*9480*/  LDL R7, [R1+0x5c] ;  /* 0x00005c0001077983 */ /* 0x000f220000100800 */
[----:B-1----:R-:W-:-:S02]  /*9490*/  F2FP.PACK_AB R0, R115, R114 ;  /* 0x000000727300723e */ /* 0x002fc400000000ff */
[----:B--2---:R-:W-:-:S03]  /*94a0*/  F2FP.PACK_AB R3, R191, R190 ;  /* 0x000000bebf03723e */ /* 0x004fc600000000ff */
[----:B------:R1:W-:Y:S04]  /*94b0*/  STS [R12+0xc400], R0 ;  /* 0x00c400000c007388 */ /* 0x0003e80000000800 */
[----:B------:R2:W-:Y:S01]  /*94c0*/  STS [R11+0xc000], R3 ;  /* 0x00c000030b007388 */ /* 0x0005e20000000800 */
[----:B---3--:R-:W-:Y:S01]  /*94d0*/  F2FP.PACK_AB R2, R119, R118 ;  /* 0x000000767702723e */ /* 0x008fe200000000ff */
[----:B------:R-:W-:Y:S02]  /*94e0*/  IMAD.MOV.U32 R4, RZ, RZ, 0x4 ;  /* 0x00000004ff047424 */ /* 0x000fe400078e00ff */
[----:B------:R-:W3:Y:S01]  /*94f0*/  LDL.LU R9, [R1+0x6c] ;  /* 0x00006c0001097983 */ /* 0x000ee20000300800 */
[----:B------:R-:W-:Y:S01]  /*9500*/  ISETP.NE.U32.AND P0, PT, RZ, c[0x0][0x508], PT ;  /* 0x00014200ff007a0c */ /* 0x000fe20003f05070 */
[----:B------:R-:W-:-:S02]  /*9510*/  IMAD.MOV.U32 R14, RZ, RZ, c[0x0][0x388] ;  /* 0x0000e200ff0e7624 */ /* 0x000fc400078e00ff */
[----:B------:R2:W-:Y:S01]  /*9520*/  STS [R11+0xc400], R2 ;  /* 0x00c400020b007388 */ /* 0x0005e20000000800 */
[----:B------:R-:W-:Y:S02]  /*9530*/  ISETP.NE.AND.EX P1, PT, RZ, c[0x0][0x50c], PT, P0 ;  /* 0x00014300ff007a0c */ /* 0x000fe40003f25300 */
[----:B-1----:R-:W-:Y:S02]  /*9540*/  F2FP.PACK_AB R0, R189, R188 ;  /* 0x000000bcbd00723e */ /* 0x002fe400000000ff */
[----:B--2---:R-:W-:-:S03]  /*9550*/  F2FP.PACK_AB R3, R123, R122 ;  /* 0x0000007a7b03723e */ /* 0x004fc600000000ff */
[----:B------:R1:W-:Y:S04]  /*9560*/  STS [R6+0xc000], R0 ;  /* 0x00c0000006007388 */ /* 0x0003e80000000800 */
[----:B------:R2:W-:Y:S01]  /*9570*/  STS [R6+0xc400], R3 ;  /* 0x00c4000306007388 */ /* 0x0005e20000000800 */
[----:B------:R-:W-:-:S05]  /*9580*/  F2FP.PACK_AB R2, R125, R124 ;  /* 0x0000007c7d02723e */ /* 0x000fca00000000ff */
[----:B------:R2:W-:Y:S01]  /*9590*/  STS [R5+0xc000], R2 ;  /* 0x00c0000205007388 */ /* 0x0005e20000000800 */
[----:B-1----:R-:W-:Y:S02]  /*95a0*/  F2FP.PACK_AB R0, R127, R126 ;  /* 0x0000007e7f00723e */ /* 0x002fe400000000ff */
[----:B--2---:R-:W-:-:S03]  /*95b0*/  F2FP.PACK_AB R3, R77, R76 ;  /* 0x0000004c4d03723e */ /* 0x004fc600000000ff */
[----:B------:R1:W-:Y:S01]  /*95c0*/  STS [R5+0xc400], R0 ;  /* 0x00c4000005007388 */ /* 0x0003e20000000800 */
[----:B------:R-:W-:-:S03]  /*95d0*/  F2FP.PACK_AB R6, R79, R78 ;  /* 0x0000004e4f06723e */ /* 0x000fc600000000ff */
[----:B------:R4:W-:Y:S04]  /*95e0*/  STS [R10+0xc000], R3 ;  /* 0x00c000030a007388 */ /* 0x0009e80000000800 */
[----:B------:R2:W-:Y:S04]  /*95f0*/  STS [R10+0xc400], R6 ;  /* 0x00c400060a007388 */ /* 0x0005e80000000800 */
[----:B------:R-:W-:Y:S01]  /*9600*/  BAR.SYNC.DEFER_BLOCKING 0x1, 0x100 ;  /* 0x0044000000007b1d */ /* 0x000fe20000010000 */
[----:B------:R-:W-:Y:S01]  /*9610*/  @P1 LEA R2, P0, R8, c[0x0][0x508], 0x2 ;  /* 0x0001420008021a11 */ /* 0x000fe200078010ff */
[----:B-1----:R-:W-:-:S02]  /*9620*/  IMAD.MOV.U32 R0, RZ, RZ, RZ ;  /* 0x000000ffff007224 */ /* 0x002fc400078e00ff */
[----:B------:R-:W-:-:S05]  /*9630*/  IMAD.WIDE R4, R8, R4, c[0x0][0x500] ;  /* 0x0001400008047625 */ /* 0x000fca00078e0204 */
[----:B------:R2:W5:Y:S01]  /*9640*/  @P2 LDG.E R0, [R4.64] ;  /* 0x0000000604002981 */ /* 0x000562000c1e1900 */
[----:B----4-:R-:W-:-:S05]  /*9650*/  @P1 LEA.HI.X R3, R8, c[0x0][0x50c], R7, 0x2, P0 ;  /* 0x0001430008031a11 */ /* 0x010fca00000f1407 */
[----:B------:R1:W5:Y:S01]  /*9660*/  @P1 LDG.E R14, [R2.64] ;  /* 0x00000006020e1981 */ /* 0x000362000c1e1900 */
[----:B---3--:R-:W-:-:S04]  /*9670*/  ISETP.NE.AND P0, PT, R9, RZ, PT ;  /* 0x000000ff0900720c */ /* 0x008fc80003f05270 */
[----:B-1----:R-:W-:Y:S01]  /*9680*/  SEL R3, R9, c[0x0][0x3d4], P0 ;  /* 0x0000f50009037a07 */ /* 0x002fe20000000000 */
[----:B------:R-:W-:Y:S05]  /*9690*/  @P1 BRA `(.L_x_39) ;  /* 0x0000004000001947 */ /* 0x000fea0003800000 */
[----:B--2---:R-:W-:Y:S05]  /*96a0*/  @!P2 BRA `(.L_x_39) ;  /* 0x000000300000a947 */ /* 0x004fea0003800000 */
[----:B------:R1:W2:Y:S04]  /*96b0*/  LDG.E R2, [R4.64] ;  /* 0x0000000604027981 */ /* 0x0002a8000c1e1900 */
[----:B-1----:R-:W2:Y:S02]  /*96c0*/  LDG.E R4, [R4.64+0x4] ;  /* 0x0000040604047981 */ /* 0x002ea4000c1e1900 */
[----:B--2--5:R-:W-:Y:S02]  /*96d0*/  IADD3 R14, -R2, R4, RZ ;  /* 0x00000004020e7210 */ /* 0x024fe40007ffe1ff */
.L_x_39:
[----:B--2---:R-:W2:Y:S04]  /*96e0*/  LDL R6, [R1+0x9c] ;  /* 0x00009c0001067983 */ /* 0x004ea80000100800 */
[----:B------:R-:W2:Y:S04]  /*96f0*/  LDL R132, [R1+0x4c] ;  /* 0x00004c0001847983 */ /* 0x000ea80000100800 */
[----:B------:R-:W3:Y:S04]  /*9700*/  LDL R21, [R1+0x58] ;  /* 0x0000580001157983 */ /* 0x000ee80000100800 */
[----:B------:R-:W4:Y:S04]  /*9710*/  LDL R22, [R1+0x90] ;  /* 0x0000900001167983 */ /* 0x000f280000100800 */
[----:B------:R-:W4:Y:S01]  /*9720*/  LDL R23, [R1+0x98] ;  /* 0x0000980001177983 */ /* 0x000f220000100800 */
[----:B------:R-:W-:Y:S01]  /*9730*/  IMAD.MOV.U32 R2, RZ, RZ, 0x368 ;  /* 0x00000368ff027424 */ /* 0x000fe200078e00ff */
[----:B------:R-:W-:-:S04]  /*9740*/  ISETP.GT.AND P2, PT, R3, 0x1, PT ;  /* 0x000000010300780c */ /* 0x000fc80003f44270 */
[----:B------:R-:W-:-:S04]  /*9750*/  SEL R2, R2, 0x328, P2 ;  /* 0x0000032802027807 */ /* 0x000fc80001000000 */
[----:B------:R1:W1:Y:S08]  /*9760*/  LDC.64 R4, c[0x0][R2+0x170] ;  /* 0x00005c0002047b82 */ /* 0x0002700000000a00 */
[----:B------:R1:W3:Y:S08]  /*9770*/  LDC.64 R12, c[0x0][R2+0x168] ;  /* 0x00005a00020c7b82 */ /* 0x0002f00000000a00 */
[----:B------:R1:W2:Y:S08]  /*9780*/  LDC.64 R16, c[0x0][R2+0x178] ;  /* 0x00005e0002107b82 */ /* 0x0002b00000000a00 */
[----:B------:R1:W2:Y:S01]  /*9790*/  LDC.64 R18, c[0x0][R2+0x160] ;  /* 0x0000580002127b82 */ /* 0x0002a20000000a00 */
[----:B------:R-:W-:-:S04]  /*97a0*/  ISETP.NE.U32.AND P0, PT, RZ, c[0x0][0x500], PT ;  /* 0x00014000ff007a0c */ /* 0x000fc80003f05070 */
[----:B------:R-:W-:-:S04]  /*97b0*/  ISETP.NE.AND.EX P0, PT, RZ, c[0x0][0x504], PT, P0 ;  /* 0x00014100ff007a0c */ /* 0x000fc80003f05300 */
[----:B------:R-:W-:Y:S02]  /*97c0*/  SEL R8, R8, RZ, !P0 ;  /* 0x000000ff08087207 */ /* 0x000fe40004000000 */
[----:B------:R-:W-:Y:S01]  /*97d0*/  SEL R3, R7, RZ, !P0 ;  /* 0x000000ff07037207 */ /* 0x000fe20004000000 */
[----:B-1----:R-:W-:-:S05]  /*97e0*/  IMAD.MOV.U32 R2, RZ, RZ, c[0x0][0x4e8] ;  /* 0x00013a00ff027624 */ /* 0x002fca00078e00ff */
[----:B------:R-:W-:Y:S01]  /*97f0*/  ISETP.NE.AND P3, PT, R2, 0x1, PT ;  /* 0x000000010200780c */ /* 0x000fe20003f65270 */
[----:B------:R-:W-:-:S04]  /*9800*/  IMAD R2, R5, R8, RZ ;  /* 0x0000000805027224 */ /* 0x000fc800078e02ff */
[C---:B------:R-:W-:Y:S02]  /*9810*/  IMAD R11, R4.reuse, R3, R2 ;  /* 0x00000003040b7224 */ /* 0x040fe400078e0202 */
[----:B------:R-:W-:Y:S01]  /*9820*/  IMAD.WIDE.U32 R4, R4, R8, RZ ;  /* 0x0000000804047225 */ /* 0x000fe200078e00ff */
[----:B------:R-:W1:Y:S03]  /*9830*/  S2R R24, SR_TID.X ;  /* 0x0000000000187919 */ /* 0x000e660000002100 */
[----:B--2---:R-:W-:-:S04]  /*9840*/  IMAD R9, R132, 0x80, R6 ;  /* 0x0000008084097824 */ /* 0x004fc800078e0206 */
[----:B------:R-:W-:-:S04]  /*9850*/  @P3 IMAD.HI.U32 R3, R9, c[0x0][0x4ec], RZ ;  /* 0x00013b0009033a27 */ /* 0x000fc800078e00ff */
[----:B---3--:R-:W-:-:S04]  /*9860*/  IMAD.WIDE.U32 R6, R12, R21, RZ ;  /* 0x000000150c067225 */ /* 0x008fc800078e00ff */
[----:B------:R-:W-:Y:S01]  /*9870*/  IMAD.MOV.U32 R2, RZ, RZ, R9 ;  /* 0x000000ffff027224 */ /* 0x000fe200078e0009 */
[----:B------:R-:W-:Y:S01]  /*9880*/  @P3 SHF.R.U32.HI R2, RZ, c[0x0][0x4f0], R3 ;  /* 0x00013c00ff023a19 */ /* 0x000fe20000011603 */
[----:B------:R-:W-:Y:S01]  /*9890*/  IMAD R10, R13, R21, RZ ;  /* 0x000000150d0a7224 */ /* 0x000fe200078e02ff */
[----:B----4-:R-:W-:Y:S02]  /*98a0*/  SEL R3, R22, RZ, P2 ;  /* 0x000000ff16037207 */ /* 0x010fe40001000000 */
[----:B-----5:R-:W-:Y:S01]  /*98b0*/  IADD3 R13, P1, P0, R4, R6, R0 ;  /* 0x00000006040d7210 */ /* 0x020fe2000783e000 */
[----:B------:R-:W-:Y:S01]  /*98c0*/  IMAD.IADD R6, R7, 0x1, R10 ;  /* 0x0000000107067824 */ /* 0x000fe200078e020a */
[----:B------:R-:W-:Y:S01]  /*98d0*/  SHF.R.S32.HI R10, RZ, 0x1f, R0 ;  /* 0x0000001fff0a7819 */ /* 0x000fe20000011400 */
[----:B------:R-:W-:Y:S02]  /*98e0*/  IMAD.IADD R12, R5, 0x1, R11 ;  /* 0x00000001050c7824 */ /* 0x000fe400078e020b */
[----:B------:R-:W-:-:S02]  /*98f0*/  IMAD.MOV R7, RZ, RZ, -R2 ;  /* 0x000000ffff077224 */ /* 0x000fc400078e0a02 */
[-C--:B------:R-:W-:Y:S02]  /*9900*/  IMAD R11, R17, R3.reuse, RZ ;  /* 0x00000003110b7224 */ /* 0x080fe400078e02ff */
[----:B------:R-:W-:Y:S01]  /*9910*/  IMAD.WIDE.U32 R4, R16, R3, RZ ;  /* 0x0000000310047225 */ /* 0x000fe200078e00ff */
[----:B------:R-:W-:-:S03]  /*9920*/  IADD3.X R12, R12, R6, R10, P1, P0 ;  /* 0x000000060c0c7210 */ /* 0x000fc60000fe040a */
[----:B------:R-:W-:Y:S01]  /*9930*/  IMAD R3, R7, c[0x0][0x4e8], R9 ;  /* 0x00013a0007037a24 */ /* 0x000fe200078e0209 */
[----:B------:R-:W-:Y:S01]  /*9940*/  IADD3 R4, P1, P0, R2, R13, R4 ;  /* 0x0000000d02047210 */ /* 0x000fe2000783e004 */
[----:B------:R-:W-:Y:S01]  /*9950*/  IMAD.IADD R11, R5, 0x1, R11 ;  /* 0x00000001050b7824 */ /* 0x000fe200078e020b */
[----:B------:R-:W-:Y:S01]  /*9960*/  SHF.R.S32.HI R5, RZ, 0x1f, R2 ;  /* 0x0000001fff057819 */ /* 0x000fe20000011402 */
[----:B------:R-:W-:Y:S01]  /*9970*/  IMAD R2, R19, R3, RZ ;  /* 0x0000000313027224 */ /* 0x000fe200078e02ff */
[----:B------:R-:W-:Y:S02]  /*9980*/  SHF.R.S32.HI R6, RZ, 0x1f, R3 ;  /* 0x0000001fff067819 */ /* 0x000fe40000011403 */
[----:B------:R-:W-:Y:S01]  /*9990*/  IADD3.X R5, R5, R12, R11, P1, P0 ;  /* 0x0000000c05057210 */ /* 0x000fe20000fe040b */
[----:B------:R-:W-:Y:S02]  /*99a0*/  IMAD.MOV.U32 R7, RZ, RZ, c[0x0][0x4a8] ;  /* 0x00012a00ff077624 */ /* 0x000fe400078e00ff */
[----:B------:R-:W-:-:S02]  /*99b0*/  IMAD R6, R18, R6, R2 ;  /* 0x0000000612067224 */ /* 0x000fc400078e0202 */
[----:B------:R-:W-:Y:S01]  /*99c0*/  IMAD.WIDE.U32 R2, R18, R3, R4 ;  /* 0x0000000312027225 */ /* 0x000fe200078e0004 */
[----:B------:R-:W-:-:S03]  /*99d0*/  SEL R4, R7, c[0x0][0x450], P2 ;  /* 0x0001140007047a07 */ /* 0x000fc60001000000 */
[----:B------:R-:W-:Y:S01]  /*99e0*/  IMAD.MOV.U32 R5, RZ, RZ, c[0x0][0x4ac] ;  /* 0x00012b00ff057624 */ /* 0x000fe200078e00ff */
[----:B-1----:R-:W-:Y:S01]  /*99f0*/  SHF.R.S32.HI R22, RZ, 0x1f, R24 ;  /* 0x0000001fff167819 */ /* 0x002fe20000011418 */
[----:B------:R-:W-:Y:S01]  /*9a00*/  IMAD.IADD R3, R3, 0x1, R6 ;  /* 0x0000000103037824 */ /* 0x000fe200078e0206 */
[----:B------:R-:W-:Y:S02]  /*9a10*/  LEA R4, P0, R2, R4, 0x2 ;  /* 0x0000000402047211 */ /* 0x000fe400078010ff */
[----:B------:R-:W-:Y:S02]  /*9a20*/  SEL R5, R5, c[0x0][0x454], P2 ;  /* 0x0001150005057a07 */ /* 0x000fe40001000000 */
[----:B------:R-:W-:Y:S02]  /*9a30*/  LEA.HI R22, R22, R24, RZ, 0x5 ;  /* 0x0000001816167211 */ /* 0x000fe400078f28ff */
[----:B------:R-:W-:Y:S02]  /*9a40*/  LEA.HI.X R2, R2, R5, R3, 0x2, P0 ;  /* 0x0000000502027211 */ /* 0x000fe400000f1403 */
[----:B------:R-:W-:Y:S01]  /*9a50*/  LOP3.LUT R22, R22, 0xffffffe0, RZ, 0xc0, !PT ;  /* 0xffffffe016167812 */ /* 0x000fe200078ec0ff */
[----:B------:R-:W-:Y:S04]  /*9a60*/  SHFL.IDX PT, R6, R4, RZ, 0x1c1f ;  /* 0x001c1fff04067589 */ /* 0x000fe800000e0000 */
[----:B------:R-:W1:Y:S01]  /*9a70*/  SHFL.IDX PT, R7, R2, RZ, 0x1c1f ;  /* 0x001c1fff02077589 */ /* 0x000e6200000e0000 */
[----:B------:R-:W-:-:S03]  /*9a80*/  IMAD.IADD R22, R24, 0x1, -R22 ;  /* 0x0000000118167824 */ /* 0x000fc600078e0a16 */
[----:B------:R-:W-:Y:S01]  /*9a90*/  SHFL.IDX PT, R4, R4, 0x1, 0x1c1f ;  /* 0x003c1f0004047f89 */ /* 0x000fe200000e0000 */
[----:B------:R-:W-:-:S03]  /*9aa0*/  IMAD R13, R14, c[0x0][0x4e8], RZ ;  /* 0x00013a000e0d7a24 */ /* 0x000fc600078e02ff */
[----:B------:R2:W3:Y:S01]  /*9ab0*/  SHFL.IDX PT, R5, R2, 0x1, 0x1c1f ;  /* 0x003c1f0002057f89 */ /* 0x0004e200000e0000 */
[----:B------:R-:W-:Y:S01]  /*9ac0*/  LOP3.LUT P0, RZ, R22, 0x3, RZ, 0xc0, !PT ;  /* 0x0000000316ff7812 */ /* 0x000fe2000780c0ff */
[----:B--2---:R-:W-:-:S05]  /*9ad0*/  IMAD R2, R132, 0x80, R23 ;  /* 0x0000008084027824 */ /* 0x004fca00078e0217 */
[C---:B------:R-:W-:Y:S02]  /*9ae0*/  IADD3 R3, R2.reuse, 0x8, RZ ;  /* 0x0000000802037810 */ /* 0x040fe40007ffe0ff */
[-C--:B------:R-:W-:Y:S02]  /*9af0*/  ISETP.GE.OR P1, PT, R2, R13.reuse, P0 ;  /* 0x0000000d0200720c */ /* 0x080fe40000726670 */
[----:B------:R-:W-:-:S11]  /*9b00*/  ISETP.GE.OR P0, PT, R3, R13, P0 ;  /* 0x0000000d0300720c */ /* 0x000fd60000706670 */
[----:B-1----:R1:W-:Y:S01]  /*9b10*/  @!P1 ST.E [R6.64], R20 ;  /* 0x0000001406009985 */ /* 0x0023e2000c101906 */
[----:B------:R-:W-:-:S03]  /*9b20*/  ISETP.GE.AND P1, PT, R3, R13, PT ;  /* 0x0000000d0300720c */ /* 0x000fc60003f26270 */
[----:B---3--:R1:W-:Y:S01]  /*9b30*/  @!P0 ST.E [R4.64], R15 ;  /* 0x0000000f04008985 */ /* 0x0083e2000c101906 */
[----:B------:R-:W-:Y:S02]  /*9b40*/  ISETP.GE.AND P0, PT, R2, R13, PT ;  /* 0x0000000d0200720c */ /* 0x000fe40003f06270 */
[----:B------:R-:W-:Y:S01]  /*9b50*/  P2R R130, PR, RZ, 0x2 ;  /* 0x00000002ff827803 */ /* 0x000fe20000000000 */
[----:B------:R-:W-:Y:S05]  /*9b60*/  @P2 BRA `(.L_x_40) ;  /* 0x00000b4000002947 */ /* 0x000fea0003800000 */
[----:B------:R-:W2:Y:S01]  /*9b70*/  S2R R23, SR_TID.X ;  /* 0x0000000000177919 */ /* 0x000ea20000002100 */
[----:B------:R-:W-:Y:S01]  /*9b80*/  IMAD R10, R10, c[0x0][0x3a0], RZ ;  /* 0x0000e8000a0a7a24 */ /* 0x000fe200078e02ff */
[----:B-1----:R-:W-:Y:S01]  /*9b90*/  SHF.R.S32.HI R5, RZ, 0x1f, R8 ;  /* 0x0000001fff057819 */ /* 0x002fe20000011408 */
[C---:B------:R-:W-:Y:S01]  /*9ba0*/  IMAD.WIDE.U32 R2, R0.reuse, c[0x0][0x3a0], RZ ;  /* 0x0000e80000027a25 */ /* 0x040fe200078e00ff */
[----:B------:R1:W3:Y:S03]  /*9bb0*/  LDS.128 R28, [R248+0x80] ;  /* 0x00008000f81c7984 */ /* 0x0002e60000000c00 */
[----:B------:R-:W-:Y:S01]  /*9bc0*/  IMAD R0, R0, c[0x0][0x3a4], R10 ;  /* 0x0000e90000007a24 */ /* 0x000fe200078e020a */
[----:B------:R1:W4:Y:S01]  /*9bd0*/  LDS.128 R44, [R248+0x1080] ;  /* 0x00108000f82c7984 */ /* 0x0003220000000c00 */
[----:B------:R-:W-:-:S02]  /*9be0*/  IMAD R5, R5, c[0x0][0x3f0], RZ ;  /* 0x0000fc0005057a24 */ /* 0x000fc400078e02ff */
[----:B------:R-:W-:Y:S01]  /*9bf0*/  IMAD.IADD R3, R3, 0x1, R0 ;  /* 0x0000000103037824 */ /* 0x000fe200078e0200 */
[----:B------:R1:W1:Y:S01]  /*9c00*/  LDS.128 R60, [R248+0x2080] ;  /* 0x00208000f83c7984 */ /* 0x0002620000000c00 */
[C---:B------:R-:W-:Y:S02]  /*9c10*/  IMAD R7, R8.reuse, c[0x0][0x3f4], R5 ;  /* 0x0000fd0008077a24 */ /* 0x040fe400078e0205 */
[C---:B------:R-:W-:Y:S01]  /*9c20*/  IMAD.WIDE.U32 R2, R21.reuse, c[0x0][0x3e8], R2 ;  /* 0x0000fa0015027a25 */ /* 0x040fe200078e0002 */
[----:B------:R1:W1:Y:S03]  /*9c30*/  LDS.128 R72, [R248+0x3080] ;  /* 0x00308000f8487984 */ /* 0x0002660000000c00 */
[----:B------:R-:W-:Y:S01]  /*9c40*/  IMAD R3, R21, c[0x0][0x3ec], R3 ;  /* 0x0000fb0015037a24 */ /* 0x000fe200078e0203 */
[----:B------:R1:W1:Y:S03]  /*9c50*/  LDS.128 R24, [R248+0x4080] ;  /* 0x00408000f8187984 */ /* 0x0002660000000c00 */
[----:B------:R-:W-:Y:S01]  /*9c60*/  IMAD.WIDE.U32 R2, R8, c[0x0][0x3f0], R2 ;  /* 0x0000fc0008027a25 */ /* 0x000fe200078e0002 */
[--C-:B--2---:R-:W-:Y:S01]  /*9c70*/  SHF.R.S32.HI R22, RZ, 0x1f, R23.reuse ;  /* 0x0000001fff167819 */ /* 0x104fe20000011417 */
[----:B------:R2:W1:Y:S01]  /*9c80*/  LDS.128 R40, [R248+0x5080] ;  /* 0x00508000f8287984 */ /* 0x0004620000000c00 */
[----:B------:R-:W-:-:S02]  /*9c90*/  SHF.R.S32.HI R133, RZ, 0x1f, R23 ;  /* 0x0000001fff857819 */ /* 0x000fc40000011417 */
[-C--:B------:R-:W-:Y:S01]  /*9ca0*/  LEA.HI R22, R22, R23.reuse, RZ, 0x3 ;  /* 0x0000001716167211 */ /* 0x080fe200078f18ff */
[----:B------:R2:W1:Y:S01]  /*9cb0*/  LDS.128 R56, [R248+0x6080] ;  /* 0x00608000f8387984 */ /* 0x0004620000000c00 */
[-C--:B------:R-:W-:Y:S02]  /*9cc0*/  LEA.HI R133, R133, R23.reuse, RZ, 0x3 ;  /* 0x0000001785857211 */ /* 0x080fe400078f18ff */
[----:B------:R-:W-:Y:S01]  /*9cd0*/  LOP3.LUT R22, R22, 0xfffffff8, RZ, 0xc0, !PT ;  /* 0xfffffff816167812 */ /* 0x000fe200078ec0ff */
[----:B------:R2:W1:Y:S01]  /*9ce0*/  LDS.128 R68, [R248+0x7080] ;  /* 0x00708000f8447984 */ /* 0x0004620000000c00 */
[----:B------:R-:W-:Y:S02]  /*9cf0*/  SHF.R.S32.HI R133, RZ, 0x3, R133 ;  /* 0x00000003ff857819 */ /* 0x000fe40000011485 */
[----:B------:R-:W-:Y:S01]  /*9d00*/  IADD3 R22, -R22, R23, RZ ;  /* 0x0000001716167210 */ /* 0x000fe20007ffe1ff */
[----:B------:R2:W1:Y:S01]  /*9d10*/  LDS.128 R36, [R248+0x9080] ;  /* 0x00908000f8247984 */ /* 0x0004620000000c00 */
[----:B------:R-:W-:-:S02]  /*9d20*/  IADD3 R3, R3, R7, RZ ;  /* 0x0000000703037210 */ /* 0x000fc40007ffe0ff */
[-C--:B------:R-:W-:Y:S01]  /*9d30*/  LEA R4, R22, R133.reuse, 0x5 ;  /* 0x0000008516047211 */ /* 0x080fe200078e28ff */
[----:B------:R2:W1:Y:S01]  /*9d40*/  LDS.128 R52, [R248+0xa080] ;  /* 0x00a08000f8347984 */ /* 0x0004620000000c00 */
[C---:B------:R-:W-:Y:S02]  /*9d50*/  LEA R11, R132.reuse, R133, 0x7 ;  /* 0x00000085840b7211 */ /* 0x040fe400078e38ff */
[----:B------:R-:W-:Y:S01]  /*9d60*/  LEA R4, R132, R4, 0x7 ;  /* 0x0000000484047211 */ /* 0x000fe200078e38ff */
[----:B------:R2:W1:Y:S04]  /*9d70*/  LDS.128 R20, [R248+0x8080] ;  /* 0x00808000f8147984 */ /* 0x0004680000000c00 */
[----:B------:R-:W-:Y:S01]  /*9d80*/  @P3 IMAD.HI.U32 R6, R4, c[0x0][0x4ec], RZ ;  /* 0x00013b0004063a27 */ /* 0x000fe200078e00ff */
[----:B------:R2:W1:Y:S03]  /*9d90*/  LDS.128 R64, [R248+0xb080] ;  /* 0x00b08000f8407984 */ /* 0x0004660000000c00 */
[----:B------:R-:W-:Y:S01]  /*9da0*/  IMAD.MOV.U32 R0, RZ, RZ, R4 ;  /* 0x000000ffff007224 */ /* 0x000fe200078e0004 */
[----:B------:R2:W1:Y:S01]  /*9db0*/  LDS.128 R16, [R248+0xc080] ;  /* 0x00c08000f8107984 */ /* 0x0004620000000c00 */
[----:B------:R-:W-:-:S03]  /*9dc0*/  @P3 SHF.R.U32.HI R0, RZ, c[0x0][0x4f0], R6 ;  /* 0x00013c00ff003a19 */ /* 0x000fc60000011606 */
[----:B------:R2:W1:Y:S01]  /*9dd0*/  LDS.128 R32, [R248+0xd080] ;  /* 0x00d08000f8207984 */ /* 0x0004620000000c00 */
[----:B------:R-:W-:Y:S01]  /*9de0*/  SHF.R.S32.HI R6, RZ, 0x1f, R0 ;  /* 0x0000001fff067819 */ /* 0x000fe20000011400 */
[C---:B------:R-:W-:Y:S01]  /*9df0*/  IMAD.WIDE.U32 R2, R0.reuse, c[0x0][0x3e0], R2 ;  /* 0x0000f80000027a25 */ /* 0x040fe200078e0002 */
[----:B------:R-:W-:Y:S01]  /*9e00*/  IADD3 R5, -R0, RZ, RZ ;  /* 0x000000ff00057210 */ /* 0x000fe20007ffe1ff */
[----:B------:R2:W1:Y:S02]  /*9e10*/  LDS.128 R48, [R248+0xe080] ;  /* 0x00e08000f8307984 */ /* 0x0004640000000c00 */
[----:B------:R-:W-:Y:S02]  /*9e20*/  IMAD R6, R6, c[0x0][0x3e0], RZ ;  /* 0x0000f80006067a24 */ /* 0x000fe400078e02ff */
[----:B------:R2:W1:Y:S01]  /*9e30*/  LDS.128 R76, [R248+0xf080] ;  /* 0x00f08000f84c7984 */ /* 0x0004620000000c00 */
[----:B------:R-:W-:Y:S02]  /*9e40*/  IMAD R4, R5, c[0x0][0x4e8], R4 ;  /* 0x00013a0005047a24 */ /* 0x000fe400078e0204 */
[----:B------:R-:W-:-:S03]  /*9e50*/  IMAD R5, R0, c[0x0][0x3e4], R6 ;  /* 0x0000f90000057a24 */ /* 0x000fc600078e0206 */
[----:B------:R-:W-:Y:S01]  /*9e60*/  SHF.R.S32.HI R0, RZ, 0x1f, R4 ;  /* 0x0000001fff007819 */ /* 0x000fe20000011404 */
[----:B------:R-:W-:-:S04]  /*9e70*/  IMAD.IADD R3, R3, 0x1, R5 ;  /* 0x0000000103037824 */ /* 0x000fc800078e0205 */
[----:B------:R-:W-:Y:S02]  /*9e80*/  IMAD R0, R0, c[0x0][0x3d8], RZ ;  /* 0x0000f60000007a24 */ /* 0x000fe400078e02ff */
[----:B------:R-:W-:-:S04]  /*9e90*/  IMAD.WIDE.U32 R2, R4, c[0x0][0x3d8], R2 ;  /* 0x0000f60004027a25 */ /* 0x000fc800078e0002 */
[----:B------:R-:W-:Y:S01]  /*9ea0*/  IMAD R0, R4, c[0x0][0x3dc], R0 ;  /* 0x0000f70004007a24 */ /* 0x000fe200078e0200 */
[----:B------:R-:W-:-:S04]  /*9eb0*/  LEA R14, P0, R2, c[0x0][0x380], 0x1 ;  /* 0x0000e000020e7a11 */ /* 0x000fc800078008ff */
[----:B------:R-:W-:-:S04]  /*9ec0*/  IADD3 R0, R3, R0, RZ ;  /* 0x0000000003007210 */ /* 0x000fc80007ffe0ff */
[----:B------:R-:W-:Y:S01]  /*9ed0*/  LEA.HI.X R12, R2, c[0x0][0x384], R0, 0x1, P0 ;  /* 0x0000e100020c7a11 */ /* 0x000fe200000f0c00 */
[----:B------:R-:W-:Y:S05]  /*9ee0*/  BRA.DIV ~URZ, `(.L_x_41) ;  /* 0x000040127f007947 */ /* 0x000fea000b800000 */
[----:B--234-:R2:W3:Y:S02]  /*9ef0*/  SHFL.IDX PT, R10, R12, RZ, 0x181f ;  /* 0x00181fff0c0a7589 */ /* 0x01c4e400000e0000 */
.L_x_98:
[----:B------:R-:W-:Y:S05]  /*9f00*/  BRA.DIV ~URZ, `(.L_x_42) ;  /* 0x000040627f007947 */ /* 0x000fea000b800000 */
[----:B------:R4:W2:Y:S02]  /*9f10*/  SHFL.IDX PT, R0, R14, RZ, 0x181f ;  /* 0x00181fff0e007589 */ /* 0x0008a400000e0000 */
.L_x_99:
[----:B------:R-:W-:Y:S01]  /*9f20*/  ISETP.GE.AND P0, PT, R11, R13, PT ;  /* 0x0000000d0b00720c */ /* 0x000fe20003f06270 */
[----:B------:R-:W-:-:S12]  /*9f30*/  BSSY B0, `(.L_x_43) ;  /* 0x0000019000007945 */ /* 0x000fd80003800000 */
[----:B------:R-:W-:Y:S05]  /*9f40*/  @P0 BRA `(.L_x_44) ;  /* 0x0000017000000947 */ /* 0x000fea0003800000 */
[----:B------:R-:W5:Y:S04]  /*9f50*/  LDL.64 R2, [R1+0x28] ;  /* 0x0000280001027983 */ /* 0x000f680000100a00 */
[----:B----4-:R-:W4:Y:S04]  /*9f60*/  LDL R83, [R1+0x30] ;  /* 0x0000300001537983 */ /* 0x010f280000100800 */
[----:B---3--:R-:W3:Y:S04]  /*9f70*/  LDL R81, [R1+0x34] ;  /* 0x0000340001517983 */ /* 0x008ee80000100800 */
[----:B--2---:R-:W2:Y:S04]  /*9f80*/  LDL R15, [R1+0x38] ;  /* 0x00003800010f7983 */ /* 0x004ea80000100800 */
[----:B------:R-:W2:Y:S04]  /*9f90*/  LDL R84, [R1+0x68] ;  /* 0x0000680001547983 */ /* 0x000ea80000100800 */
[----:B------:R-:W2:Y:S04]  /*9fa0*/  LDL R82, [R1+0x64] ;  /* 0x0000640001527983 */ /* 0x000ea80000100800 */
[----:B------:R-:W2:Y:S01]  /*9fb0*/  LDL R80, [R1+0x60] ;  /* 0x0000600001507983 */ /* 0x000ea20000100800 */
[----:B-----5:R-:W-:-:S02]  /*9fc0*/  ISETP.GE.AND P3, PT, R2, c[0x0][0x3c8], PT ;  /* 0x0000f20002007a0c */ /* 0x020fc40003f66270 */
[----:B----4-:R-:W-:Y:S02]  /*9fd0*/  ISETP.GE.AND P2, PT, R83, c[0x0][0x3c8], PT ;  /* 0x0000f20053007a0c */ /* 0x010fe40003f46270 */
[----:B---3--:R-:W-:Y:S02]  /*9fe0*/  ISETP.GE.AND P1, PT, R81, c[0x0][0x3c8], PT ;  /* 0x0000f20051007a0c */ /* 0x008fe40003f26270 */
[----:B--2---:R-:W-:-:S07]  /*9ff0*/  ISETP.GE.AND P0, PT, R15, c[0x0][0x3c8], PT ;  /* 0x0000f2000f007a0c */ /* 0x004fce0003f06270 */
[CC--:B------:R-:W-:Y:S02]  /*a000*/  @!P3 LEA R8, P4, R2.reuse, R0.reuse, 0x1 ;  /* 0x000000000208b211 */ /* 0x0c0fe400078808ff */
[----:B------:R-:W-:Y:S02]  /*a010*/  @!P2 LEA R6, P6, R83, R0, 0x1 ;  /* 0x000000005306a211 */ /* 0x000fe400078c08ff */
[----:B------:R-:W-:Y:S02]  /*a020*/  @!P3 LEA.HI.X R9, R2, R10, R3, 0x1, P4 ;  /* 0x0000000a0209b211 */ /* 0x000fe400020f0c03 */
[----:B------:R-:W-:Y:S02]  /*a030*/  @!P1 LEA R4, P5, R81, R0, 0x1 ;  /* 0x0000000051049211 */ /* 0x000fe400078a08ff */
[----:B------:R-:W-:Y:S02]  /*a040*/  @!P2 LEA.HI.X R7, R83, R10, R84, 0x1, P6 ;  /* 0x0000000a5307a211 */ /* 0x000fe400030f0c54 */
[----:B------:R-:W-:-:S02]  /*a050*/  @!P0 LEA R2, P4, R15, R0, 0x1 ;  /* 0x000000000f028211 */ /* 0x000fc400078808ff */
[-C--:B------:R-:W-:Y:S02]  /*a060*/  @!P1 LEA.HI.X R5, R81, R10.reuse, R82, 0x1, P5 ;  /* 0x0000000a51059211 */ /* 0x080fe400028f0c52 */
[----:B------:R-:W-:Y:S01]  /*a070*/  @!P0 LEA.HI.X R3, R15, R10, R80, 0x1, P4 ;  /* 0x0000000a0f038211 */ /* 0x000fe200020f0c50 */
[----:B------:R2:W-:Y:S04]  /*a080*/  @!P3 ST.E.128 [R8.64], R28 ;  /* 0x0000001c0800b985 */ /* 0x0005e8000c101d06 */
[----:B-1----:R2:W-:Y:S04]  /*a090*/  @!P2 ST.E.128 [R6.64], R24 ;  /* 0x000000180600a985 */ /* 0x0025e8000c101d06 */
[----:B------:R2:W-:Y:S04]  /*a0a0*/  @!P1 ST.E.128 [R4.64], R20 ;  /* 0x0000001404009985 */ /* 0x0005e8000c101d06 */
[----:B------:R2:W-:Y:S02]  /*a0b0*/  @!P0 ST.E.128 [R2.64], R16 ;  /* 0x0000001002008985 */ /* 0x0005e4000c101d06 */
.L_x_44:
[----:B------:R-:W-:Y:S05]  /*a0c0*/  BSYNC B0 ;  /* 0x0000000000007941 */ /* 0x000fea0003800000 */
.L_x_43:
[----:B------:R-:W-:Y:S05]  /*a0d0*/  BRA.DIV ~URZ, `(.L_x_45) ;  /* 0x00003ef27f007947 */ /* 0x000fea000b800000 */
[----:B---3--:R3:W4:Y:S04]  /*a0e0*/  SHFL.IDX PT, R10, R12, 0x1, 0x181f ;  /* 0x00381f000c0a7f89 */ /* 0x00872800000e0000 */
[----:B--2---:R3:W2:Y:S02]  /*a0f0*/  SHFL.IDX PT, R0, R14, 0x1, 0x181f ;  /* 0x00381f000e007f89 */ /* 0x0046a400000e0000 */
.L_x_100:
[----:B------:R-:W-:Y:S01]  /*a100*/  IADD3 R2, R11, 0x20, RZ ;  /* 0x000000200b027810 */ /* 0x000fe20007ffe0ff */
[----:B------:R-:W-:Y:S03]  /*a110*/  BSSY B0, `(.L_x_46) ;  /* 0x000001a000007945 */ /* 0x000fe60003800000 */
[----:B------:R-:W-:-:S13]  /*a120*/  ISETP.GE.AND P0, PT, R2, R13, PT ;  /* 0x0000000d0200720c */ /* 0x000fda0003f06270 */
[----:B------:R-:W-:Y:S05]  /*a130*/  @P0 BRA `(.L_x_47) ;  /* 0x0000017000000947 */ /* 0x000fea0003800000 */
[----:B-1----:R-:W5:Y:S04]  /*a140*/  LDL.64 R22, [R1+0x28] ;  /* 0x0000280001167983 */ /* 0x002f680000100a00 */
[----:B---3--:R-:W3:Y:S04]  /*a150*/  LDL R19, [R1+0x30] ;  /* 0x0000300001137983 */ /* 0x008ee80000100800 */
[----:B----4-:R-:W4:Y:S04]  /*a160*/  LDL R17, [R1+0x34] ;  /* 0x0000340001117983 */ /* 0x010f280000100800 */
[----:B--2---:R-:W2:Y:S04]  /*a170*/  LDL R15, [R1+0x38] ;  /* 0x00003800010f7983 */ /* 0x004ea80000100800 */
[----:B------:R-:W2:Y:S04]  /*a180*/  LDL R20, [R1+0x68] ;  /* 0x0000680001147983 */ /* 0x000ea80000100800 */
[----:B------:R-:W2:Y:S04]  /*a190*/  LDL R18, [R1+0x64] ;  /* 0x0000640001127983 */ /* 0x000ea80000100800 */
[----:B------:R-:W2:Y:S01]  /*a1a0*/  LDL R16, [R1+0x60] ;  /* 0x0000600001107983 */ /* 0x000ea20000100800 */
[----:B-----5:R-:W-:-:S02]  /*a1b0*/  ISETP.GE.AND P3, PT, R22, c[0x0][0x3c8], PT ;  /* 0x0000f20016007a0c */ /* 0x020fc40003f66270 */
[----:B---3--:R-:W-:Y:S02]  /*a1c0*/  ISETP.GE.AND P2, PT, R19, c[0x0][0x3c8], PT ;  /* 0x0000f20013007a0c */ /* 0x008fe40003f46270 */
[----:B----4-:R-:W-:Y:S02]  /*a1d0*/  ISETP.GE.AND P1, PT, R17, c[0x0][0x3c8], PT ;  /* 0x0000f20011007a0c */ /* 0x010fe40003f26270 */
        /* <DEDUP_REMOVED lines=10> */
[----:B------:R1:W-:Y:S04]  /*a280*/  @!P2 ST.E.128 [R6.64], R40 ;  /* 0x000000280600a985 */ /* 0x0003e8000c101d06 */
[----:B------:R1:W-:Y:S04]  /*a290*/  @!P1 ST.E.128 [R4.64], R36 ;  /* 0x0000002404009985 */ /* 0x0003e8000c101d06 */
[----:B------:R1:W-:Y:S02]  /*a2a0*/  @!P0 ST.E.128 [R2.64], R32 ;  /* 0x0000002002008985 */ /* 0x0003e4000c101d06 */
.L_x_47:
[----:B------:R-:W-:Y:S05]  /*a2b0*/  BSYNC B0 ;  /* 0x0000000000007941 */ /* 0x000fea0003800000 */
.L_x_46:
[----:B------:R-:W-:Y:S05]  /*a2c0*/  BRA.DIV ~URZ, `(.L_x_48) ;  /* 0x00003dc27f007947 */ /* 0x000fea000b800000 */
[----:B----4-:R4:W3:Y:S02]  /*a2d0*/  SHFL.IDX PT, R10, R12, 0x2, 0x181f ;  /* 0x00581f000c0a7f89 */ /* 0x0108e400000e0000 */
.L_x_101:
[----:B------:R-:W-:Y:S05]  /*a2e0*/  BRA.DIV ~URZ, `(.L_x_49) ;  /* 0x00003e127f007947 */ /* 0x000fea000b800000 */
[----:B--2---:R2:W4:Y:S02]  /*a2f0*/  SHFL.IDX PT, R0, R14, 0x2, 0x181f ;  /* 0x00581f000e007f89 */ /* 0x00452400000e0000 */
.L_x_102:
[----:B-1----:R-:W-:Y:S01]  /*a300*/  IADD3 R2, R11, 0x40, RZ ;  /* 0x000000400b027810 */ /* 0x002fe20007ffe0ff */
[----:B------:R-:W-:Y:S03]  /*a310*/  BSSY B0, `(.L_x_50) ;  /* 0x000001a000007945 */ /* 0x000fe60003800000 */
[----:B------:R-:W-:-:S13]  /*a320*/  ISETP.GE.AND P0, PT, R2, R13, PT ;  /* 0x0000000d0200720c */ /* 0x000fda0003f06270 */
[----:B------:R-:W-:Y:S05]  /*a330*/  @P0 BRA `(.L_x_51) ;  /* 0x0000017000000947 */ /* 0x000fea0003800000 */
[----:B------:R-:W5:Y:S04]  /*a340*/  LDL.64 R22, [R1+0x28] ;  /* 0x0000280001167983 */ /* 0x000f680000100a00 */
[----:B--2---:R-:W2:Y:S04]  /*a350*/  LDL R19, [R1+0x30] ;  /* 0x0000300001137983 */ /* 0x004ea80000100800 */
[----:B----4-:R-:W4:Y:S04]  /*a360*/  LDL R17, [R1+0x34] ;  /* 0x0000340001117983 */ /* 0x010f280000100800 */
[----:B---3--:R-:W3:Y:S04]  /*a370*/  LDL R15, [R1+0x38] ;  /* 0x00003800010f7983 */ /* 0x008ee80000100800 */
[----:B------:R-:W3:Y:S04]  /*a380*/  LDL R20, [R1+0x68] ;  /* 0x0000680001147983 */ /* 0x000ee80000100800 */
[----:B------:R-:W3:Y:S04]  /*a390*/  LDL R18, [R1+0x64] ;  /* 0x0000640001127983 */ /* 0x000ee80000100800 */
[----:B------:R-:W3:Y:S01]  /*a3a0*/  LDL R16, [R1+0x60] ;  /* 0x0000600001107983 */ /* 0x000ee20000100800 */
[----:B-----5:R-:W-:-:S02]  /*a3b0*/  ISETP.GE.AND P3, PT, R22, c[0x0][0x3c8], PT ;  /* 0x0000f20016007a0c */ /* 0x020fc40003f66270 */
[----:B--2---:R-:W-:Y:S02]  /*a3c0*/  ISETP.GE.AND P2, PT, R19, c[0x0][0x3c8], PT ;  /* 0x0000f20013007a0c */ /* 0x004fe40003f46270 */
[----:B----4-:R-:W-:Y:S02]  /*a3d0*/  ISETP.GE.AND P1, PT, R17, c[0x0][0x3c8], PT ;  /* 0x0000f20011007a0c */ /* 0x010fe40003f26270 */
[----:B---3--:R-:W-:-:S07]  /*a3e0*/  ISETP.GE.AND P0, PT, R15, c[0x0][0x3c8], PT ;  /* 0x0000f2000f007a0c */ /* 0x008fce0003f06270 */
        /* <DEDUP_REMOVED lines=12> */
.L_x_51:
[----:B------:R-:W-:Y:S05]  /*a4b0*/  BSYNC B0 ;  /* 0x0000000000007941 */ /* 0x000fea0003800000 */
.L_x_50:
[----:B------:R-:W-:Y:S05]  /*a4c0*/  BRA.DIV ~URZ, `(.L_x_52) ;  /* 0x00003c927f007947 */ /* 0x000fea000b800000 */
[----:B-1----:R1:W2:Y:S04]  /*a4d0*/  SHFL.IDX PT, R8, R12, 0x3, 0x181f ;  /* 0x00781f000c087f89 */ /* 0x0022a800000e0000 */
[----:B----4-:R1:W4:Y:S02]  /*a4e0*/  SHFL.IDX PT, R0, R14, 0x3, 0x181f ;  /* 0x00781f000e007f89 */ /* 0x01032400000e0000 */
.L_x_103:
[----:B------:R-:W-:-:S04]  /*a4f0*/  IADD3 R2, R11, 0x60, RZ ;  /* 0x000000600b027810 */ /* 0x000fc80007ffe0ff */
[----:B------:R-:W-:-:S13]  /*a500*/  ISETP.GE.AND P0, PT, R2, R13, PT ;  /* 0x0000000d0200720c */ /* 0x000fda0003f06270 */
[----:B------:R-:W-:Y:S05]  /*a510*/  @P0 BRA `(.L_x_53) ;  /* 0x0000284000000947 */ /* 0x000fea0003800000 */
[----:B------:R-:W5:Y:S04]  /*a520*/  LDL.64 R16, [R1+0x28] ;  /* 0x0000280001107983 */ /* 0x000f680000100a00 */
[----:B-123--:R-:W2:Y:S04]  /*a530*/  LDL R14, [R1+0x30] ;  /* 0x00003000010e7983 */ /* 0x00eea80000100800 */
[----:B------:R-:W3:Y:S04]  /*a540*/  LDL R10, [R1+0x34] ;  /* 0x00003400010a7983 */ /* 0x000ee80000100800 */
[----:B----4-:R-:W4:Y:S04]  /*a550*/  LDL R15, [R1+0x68] ;  /* 0x00006800010f7983 */ /* 0x010f280000100800 */
[----:B------:R-:W4:Y:S04]  /*a560*/  LDL R12, [R1+0x64] ;  /* 0x00006400010c7983 */ /* 0x000f280000100800 */
[----:B------:R-:W4:Y:S01]  /*a570*/  LDL R9, [R1+0x38] ;  /* 0x0000380001097983 */ /* 0x000f220000100800 */
[----:B-----5:R-:W-:-:S02]  /*a580*/  ISETP.GE.AND P2, PT, R16, c[0x0][0x3c8], PT ;  /* 0x0000f20010007a0c */ /* 0x020fc40003f46270 */
[----:B--2---:R-:W-:Y:S02]  /*a590*/  ISETP.GE.AND P1, PT, R14, c[0x0][0x3c8], PT ;  /* 0x0000f2000e007a0c */ /* 0x004fe40003f26270 */
[----:B---3--:R-:W-:-:S09]  /*a5a0*/  ISETP.GE.AND P0, PT, R10, c[0x0][0x3c8], PT ;  /* 0x0000f2000a007a0c */ /* 0x008fd20003f06270 */
[-C--:B------:R-:W-:Y:S02]  /*a5b0*/  @!P2 LEA R6, P5, R16, R0.reuse, 0x1 ;  /* 0x000000001006a211 */ /* 0x080fe400078a08ff */
[----:B------:R-:W-:Y:S02]  /*a5c0*/  @!P1 LEA R4, P4, R14, R0, 0x1 ;  /* 0x000000000e049211 */ /* 0x000fe400078808ff */
[----:B------:R-:W-:Y:S02]  /*a5d0*/  @!P2 LEA.HI.X R7, R16, R8, R17, 0x1, P5 ;  /* 0x000000081007a211 */ /* 0x000fe400028f0c11 */
[----:B------:R-:W-:Y:S02]  /*a5e0*/  @!P0 LEA R2, P3, R10, R0, 0x1 ;  /* 0x000000000a028211 */ /* 0x000fe400078608ff */
[-C--:B----4-:R-:W-:Y:S02]  /*a5f0*/  @!P1 LEA.HI.X R5, R14, R8.reuse, R15, 0x1, P4 ;  /* 0x000000080e059211 */ /* 0x090fe400020f0c0f */
[----:B------:R-:W-:Y:S01]  /*a600*/  @!P0 LEA.HI.X R3, R10, R8, R12, 0x1, P3 ;  /* 0x000000080a038211 */ /* 0x000fe200018f0c0c */
[----:B------:R1:W-:Y:S04]  /*a610*/  @!P2 ST.E.128 [R6.64], R72 ;  /* 0x000000480600a985 */ /* 0x0003e8000c101d06 */
[----:B------:R1:W-:Y:S04]  /*a620*/  @!P1 ST.E.128 [R4.64], R68 ;  /* 0x0000004404009985 */ /* 0x0003e8000c101d06 */
[----:B------:R1:W-:Y:S01]  /*a630*/  @!P0 ST.E.128 [R2.64], R64 ;  /* 0x0000004002008985 */ /* 0x0003e2000c101d06 */
[----:B------:R-:W-:-:S13]  /*a640*/  ISETP.GE.AND P0, PT, R9, c[0x0][0x3c8], PT ;  /* 0x0000f20009007a0c */ /* 0x000fda0003f06270 */
[----:B------:R-:W-:Y:S05]  /*a650*/  @P0 BRA `(.L_x_53) ;  /* 0x0000270000000947 */ /* 0x000fea0003800000 */
[----:B------:R-:W2:Y:S01]  /*a660*/  LDL R10, [R1+0x60] ;  /* 0x00006000010a7983 */ /* 0x000ea20000100800 */
[----:B-1----:R-:W-:-:S04]  /*a670*/  LEA R2, P0, R9, R0, 0x1 ;  /* 0x0000000009027211 */ /* 0x002fc800078008ff */
[----:B--2---:R-:W-:-:S05]  /*a680*/  LEA.HI.X R3, R9, R8, R10, 0x1, P0 ;  /* 0x0000000809037211 */ /* 0x004fca00000f0c0a */
[----:B------:R1:W-:Y:S01]  /*a690*/  ST.E.128 [R2.64], R76 ;  /* 0x0000004c02007985 */ /* 0x0003e2000c101d06 */
[----:B------:R-:W-:Y:S05]  /*a6a0*/  BRA `(.L_x_53) ;  /* 0x000026b000007947 */ /* 0x000fea0003800000 */
.L_x_40:
[----:B-1----:R-:W2:Y:S04]  /*a6b0*/  LDL.LU R4, [R1+0x58] ;  /* 0x0000580001047983 */ /* 0x002ea80000300800 */
[----:B------:R-:W3:Y:S01]  /*a6c0*/  LDL.LU R6, [R1+0x90] ;  /* 0x0000900001067983 */ /* 0x000ee20000300800 */
[----:B------:R-:W-:Y:S02]  /*a6d0*/  IMAD R10, R10, c[0x0][0x408], RZ ;  /* 0x000102000a0a7a24 */ /* 0x000fe400078e02ff */
[----:B------:R-:W-:-:S04]  /*a6e0*/  IMAD.WIDE.U32 R2, R0, c[0x0][0x408], RZ ;  /* 0x0001020000027a25 */ /* 0x000fc800078e00ff */
[----:B------:R-:W-:Y:S02]  /*a6f0*/  IMAD R0, R0, c[0x0][0x40c], R10 ;  /* 0x0001030000007a24 */ /* 0x000fe400078e020a */
[----:B------:R-:W-:-:S03]  /*a700*/  @P3 IMAD.HI.U32 R5, R9, c[0x0][0x4ec], RZ ;  /* 0x00013b0009053a27 */ /* 0x000fc600078e00ff */
[----:B------:R-:W-:Y:S02]  /*a710*/  IADD3 R3, R3, R0, RZ ;  /* 0x0000000003037210 */ /* 0x000fe40007ffe0ff */
[----:B------:R-:W-:-:S05]  /*a720*/  SHF.R.S32.HI R0, RZ, 0x1f, R8 ;  /* 0x0000001fff007819 */ /* 0x000fca0000011408 */
[----:B------:R-:W-:Y:S02]  /*a730*/  IMAD R0, R0, c[0x0][0x440], RZ ;  /* 0x0001100000007a24 */ /* 0x000fe400078e02ff */
[----:B--2---:R-:W-:-:S04]  /*a740*/  IMAD.WIDE.U32 R2, R4, c[0x0][0x438], R2 ;  /* 0x00010e0004027a25 */ /* 0x004fc800078e0002 */
[----:B------:R-:W-:Y:S02]  /*a750*/  IMAD R3, R4, c[0x0][0x43c], R3 ;  /* 0x00010f0004037a24 */ /* 0x000fe400078e0203 */
[C---:B------:R-:W-:Y:S01]  /*a760*/  IMAD R4, R8.reuse, c[0x0][0x444], R0 ;  /* 0x0001110008047a24 */ /* 0x040fe200078e0200 */
[----:B------:R-:W-:Y:S01]  /*a770*/  MOV R0, R9 ;  /* 0x0000000900007202 */ /* 0x000fe20000000f00 */
[----:B------:R-:W-:Y:S01]  /*a780*/  IMAD.WIDE.U32 R2, R8, c[0x0][0x440], R2 ;  /* 0x0001100008027a25 */ /* 0x000fe200078e0002 */
[----:B------:R-:W-:-:S04]  /*a790*/  @P3 SHF.R.U32.HI R0, RZ, c[0x0][0x4f0], R5 ;  /* 0x00013c00ff003a19 */ /* 0x000fc80000011605 */
[----:B------:R-:W-:Y:S02]  /*a7a0*/  IADD3 R3, R3, R4, RZ ;  /* 0x0000000403037210 */ /* 0x000fe40007ffe0ff */
[----:B------:R-:W-:Y:S02]  /*a7b0*/  SHF.R.S32.HI R5, RZ, 0x1f, R0 ;  /* 0x0000001fff057819 */ /* 0x000fe40000011400 */
[----:B------:R-:W-:Y:S01]  /*a7c0*/  IADD3 R4, -R0, RZ, RZ ;  /* 0x000000ff00047210 */ /* 0x000fe20007ffe1ff */
[----:B---3--:R-:W-:-:S04]  /*a7d0*/  IMAD.WIDE.U32 R2, R6, c[0x0][0x448], R2 ;  /* 0x0001120006027a25 */ /* 0x008fc800078e0002 */
[----:B------:R-:W-:Y:S02]  /*a7e0*/  IMAD R5, R5, c[0x0][0x430], RZ ;  /* 0x00010c0005057a24 */ /* 0x000fe400078e02ff */
[----:B------:R-:W-:Y:S02]  /*a7f0*/  IMAD R3, R6, c[0x0][0x44c], R3 ;  /* 0x0001130006037a24 */ /* 0x000fe400078e0203 */
[----:B------:R-:W-:Y:S02]  /*a800*/  IMAD R4, R4, c[0x0][0x4e8], R9 ;  /* 0x00013a0004047a24 */ /* 0x000fe400078e0209 */
[C---:B------:R-:W-:Y:S02]  /*a810*/  IMAD R5, R0.reuse, c[0x0][0x434], R5 ;  /* 0x00010d0000057a24 */ /* 0x040fe400078e0205 */
[----:B------:R-:W-:Y:S01]  /*a820*/  IMAD.WIDE.U32 R2, R0, c[0x0][0x430], R2 ;  /* 0x00010c0000027a25 */ /* 0x000fe200078e0002 */
[----:B------:R-:W-:-:S04]  /*a830*/  SHF.R.S32.HI R0, RZ, 0x1f, R4 ;  /* 0x0000001fff007819 */ /* 0x000fc80000011404 */
[----:B------:R-:W-:Y:S01]  /*a840*/  IADD3 R3, R3, R5, RZ ;  /* 0x0000000503037210 */ /* 0x000fe20007ffe0ff */
[----:B------:R-:W-:-:S04]  /*a850*/  IMAD R0, R0, c[0x0][0x428], RZ ;  /* 0x00010a0000007a24 */ /* 0x000fc800078e02ff */
[----:B------:R-:W-:-:S04]  /*a860*/  IMAD.WIDE.U32 R2, R4, c[0x0][0x428], R2 ;  /* 0x00010a0004027a25 */ /* 0x000fc800078e0002 */
[----:B------:R-:W-:Y:S01]  /*a870*/  IMAD R4, R4, c[0x0][0x42c], R0 ;  /* 0x00010b0004047a24 */ /* 0x000fe200078e0200 */
[----:B------:R-:W-:-:S04]  /*a880*/  LEA R14, P1, R2, c[0x0][0x400], 0x2 ;  /* 0x00010000020e7a11 */ /* 0x000fc800078210ff */
[----:B------:R-:W-:-:S04]  /*a890*/  IADD3 R4, R3, R4, RZ ;  /* 0x0000000403047210 */ /* 0x000fc80007ffe0ff */
[----:B------:R-:W-:Y:S01]  /*a8a0*/  LEA.HI.X R12, R2, c[0x0][0x404], R4, 0x2, P1 ;  /* 0x00010100020c7a11 */ /* 0x000fe200008f1404 */
[----:B------:R-:W-:Y:S05]  /*a8b0*/  BRA.DIV ~URZ, `(.L_x_54) ;  /* 0x000039627f007947 */ /* 0x000fea000b800000 */
[----:B------:R1:W2:Y:S02]  /*a8c0*/  SHFL.IDX PT, R4, R12, RZ, 0x1c1f ;  /* 0x001c1fff0c047589 */ /* 0x0002a400000e0000 */
.L_x_104:
[----:B------:R-:W-:Y:S05]  /*a8d0*/  BRA.DIV ~URZ, `(.L_x_55) ;  /* 0x000039b27f007947 */ /* 0x000fea000b800000 */
[----:B------:R3:W4:Y:S02]  /*a8e0*/  SHFL.IDX PT, R0, R14, RZ, 0x1c1f ;  /* 0x001c1fff0e007589 */ /* 0x00072400000e0000 */
.L_x_105:
[----:B------:R-:W5:Y:S01]  /*a8f0*/  LDL R5, [R1+0x3c] ;  /* 0x00003c0001057983 */ /* 0x000f620000100800 */
[----:B------:R-:W-:Y:S01]  /*a900*/  BSSY B0, `(.L_x_56) ;  /* 0x00000c1000007945 */ /* 0x000fe20003800000 */
[C---:B-----5:R-:W-:Y:S02]  /*a910*/  IADD3 R13, R5.reuse, 0x8, RZ ;  /* 0x00000008050d7810 */ /* 0x060fe40007ffe0ff */
[C---:B------:R-:W-:Y:S02]  /*a920*/  IADD3 R17, R5.reuse, 0x10, RZ ;  /* 0x0000001005117810 */ /* 0x040fe40007ffe0ff */
[C---:B------:R-:W-:Y:S02]  /*a930*/  IADD3 R16, R5.reuse, 0x18, RZ ;  /* 0x0000001805107810 */ /* 0x040fe40007ffe0ff */
[C---:B------:R-:W-:Y:S02]  /*a940*/  IADD3 R18, R5.reuse, 0x20, RZ ;  /* 0x0000002005127810 */ /* 0x040fe40007ffe0ff */
[----:B------:R-:W-:-:S02]  /*a950*/  IADD3 R19, R5, 0x28, RZ ;  /* 0x0000002805137810 */ /* 0x000fc40007ffe0ff */
[C---:B------:R-:W-:Y:S02]  /*a960*/  IADD3 R20, R5.reuse, 0x30, RZ ;  /* 0x0000003005147810 */ /* 0x040fe40007ffe0ff */
[C---:B------:R-:W-:Y:S02]  /*a970*/  IADD3 R21, R5.reuse, 0x38, RZ ;  /* 0x0000003805157810 */ /* 0x040fe40007ffe0ff */
        /* <DEDUP_REMOVED lines=23> */
[----:B------:R-:W-:Y:S02]  /*aaf0*/  IADD3 R45, R5, 0xf8, RZ ;  /* 0x000000f8052d7810 */ /* 0x000fe40007ffe0ff */
[----:B------:R-:W-:Y:S02]  /*ab00*/  SHF.R.S32.HI R15, RZ, 0x1f, R13 ;  /* 0x0000001fff0f7819 */ /* 0x000fe4000001140d */
[----:B------:R-:W-:Y:S02]  /*ab10*/  SHF.R.S32.HI R47, RZ, 0x1f, R17 ;  /* 0x0000001fff2f7819 */ /* 0x000fe40000011411 */
[----:B------:R-:W-:Y:S02]  /*ab20*/  SHF.R.S32.HI R46, RZ, 0x1f, R16 ;  /* 0x0000001fff2e7819 */ /* 0x000fe40000011410 */
[----:B------:R-:W-:-:S02]  /*ab30*/  SHF.R.S32.HI R48, RZ, 0x1f, R18 ;  /* 0x0000001fff307819 */ /* 0x000fc40000011412 */
[----:B------:R-:W-:Y:S02]  /*ab40*/  SHF.R.S32.HI R49, RZ, 0x1f, R19 ;  /* 0x0000001fff317819 */ /* 0x000fe40000011413 */
[----:B------:R-:W-:Y:S02]  /*ab50*/  SHF.R.S32.HI R50, RZ, 0x1f, R20 ;  /* 0x0000001fff327819 */ /* 0x000fe40000011414 */
        /* <DEDUP_REMOVED lines=24> */
[----:B------:R-:W-:Y:S01]  /*ace0*/  SHF.R.S32.HI R75, RZ, 0x1f, R45 ;  /* 0x0000001fff4b7819 */ /* 0x000fe2000001142d */
[----:B------:R-:W-:Y:S05]  /*acf0*/  @P0 BRA `(.L_x_57) ;  /* 0x0000081000000947 */ /* 0x000fea0003800000 */
[----:B------:R-:W-:Y:S02]  /*ad00*/  ISETP.GE.AND P0, PT, R5, c[0x0][0x3c8], PT ;  /* 0x0000f20005007a0c */ /* 0x000fe40003f06270 */
[----:B------:R-:W-:Y:S02]  /*ad10*/  ISETP.GE.AND P1, PT, R13, c[0x0][0x3c8], PT ;  /* 0x0000f2000d007a0c */ /* 0x000fe40003f26270 */
[----:B------:R-:W-:Y:S02]  /*ad20*/  ISETP.GE.AND P3, PT, R17, c[0x0][0x3c8], PT ;  /* 0x0000f20011007a0c */ /* 0x000fe40003f66270 */
[----:B------:R-:W-:-:S02]  /*ad30*/  ISETP.GE.AND P4, PT, R16, c[0x0][0x3c8], PT ;  /* 0x0000f20010007a0c */ /* 0x000fc40003f86270 */
[----:B------:R-:W-:Y:S02]  /*ad40*/  ISETP.GE.AND P2, PT, R18, c[0x0][0x3c8], PT ;  /* 0x0000f20012007a0c */ /* 0x000fe40003f46270 */
[----:B------:R-:W-:-:S03]  /*ad50*/  ISETP.GE.AND P6, PT, R41, c[0x0][0x3c8], PT ;  /* 0x0000f20029007a0c */ /* 0x000fc60003fc6270 */
[----:B----4-:R-:W-:Y:S02]  /*ad60*/  @!P0 IMAD.MOV.U32 R2, RZ, RZ, R0 ;  /* 0x000000ffff028224 */ /* 0x010fe400078e0000 */
[----:B--2---:R-:W-:-:S04]  /*ad70*/  @!P0 IMAD.MOV.U32 R3, RZ, RZ, R4 ;  /* 0x000000ffff038224 */ /* 0x004fc800078e0004 */
[----:B------:R-:W-:-:S05]  /*ad80*/  @!P0 IMAD.WIDE R2, R5, 0x4, R2 ;  /* 0x0000000405028825 */ /* 0x000fca00078e0202 */
[----:B------:R2:W-:Y:S02]  /*ad90*/  @!P0 ST.E.64 [R2.64], R156 ;  /* 0x0000009c02008985 */ /* 0x0005e4000c101b06 */
[----:B--2---:R-:W-:-:S04]  /*ada0*/  @!P1 LEA R2, P0, R13, R0, 0x2 ;  /* 0x000000000d029211 */ /* 0x004fc800078010ff */
[----:B------:R-:W-:-:S05]  /*adb0*/  @!P1 LEA.HI.X R3, R13, R4, R15, 0x2, P0 ;  /* 0x000000040d039211 */ /* 0x000fca00000f140f */
[----:B------:R2:W-:Y:S01]  /*adc0*/  @!P1 ST.E.64 [R2.64], R152 ;  /* 0x0000009802009985 */ /* 0x0005e2000c101b06 */
[----:B------:R-:W-:Y:S02]  /*add0*/  ISETP.GE.AND P1, PT, R19, c[0x0][0x3c8], PT ;  /* 0x0000f20013007a0c */ /* 0x000fe40003f26270 */
[----:B--2---:R-:W-:-:S04]  /*ade0*/  @!P3 LEA R2, P0, R17, R0, 0x2 ;  /* 0x000000001102b211 */ /* 0x004fc800078010ff */
[----:B------:R-:W-:Y:S02]  /*adf0*/  @!P3 LEA.HI.X R3, R17, R4, R47, 0x2, P0 ;  /* 0x000000041103b211 */ /* 0x000fe400000f142f */
[----:B------:R-:W-:-:S03]  /*ae00*/  @!P4 LEA R6, P0, R16, R0, 0x2 ;  /* 0x000000001006c211 */ /* 0x000fc600078010ff */
[----:B------:R2:W-:Y:S01]  /*ae10*/  @!P3 ST.E.64 [R2.64], R148 ;  /* 0x000000940200b985 */ /* 0x0005e2000c101b06 */
[----:B------:R-:W-:Y:S02]  /*ae20*/  @!P4 LEA.HI.X R7, R16, R4, R46, 0x2, P0 ;  /* 0x000000041007c211 */ /* 0x000fe400000f142e */
[----:B------:R-:W-:-:S03]  /*ae30*/  ISETP.GE.AND P3, PT, R20, c[0x0][0x3c8], PT ;  /* 0x0000f20014007a0c */ /* 0x000fc60003f66270 */
[----:B------:R4:W-:Y:S01]  /*ae40*/  @!P4 ST.E.64 [R6.64], R144 ;  /* 0x000000900600c985 */ /* 0x0009e2000c101b06 */
[----:B------:R-:W-:Y:S02]  /*ae50*/  ISETP.GE.AND P4, PT, R21, c[0x0][0x3c8], PT ;  /* 0x0000f20015007a0c */ /* 0x000fe40003f86270 */
[----:B--2---:R-:W-:-:S04]  /*ae60*/  @!P2 LEA R2, P5, R18, R0, 0x2 ;  /* 0x000000001202a211 */ /* 0x004fc800078a10ff */
[----:B------:R-:W-:Y:S02]  /*ae70*/  @!P2 LEA.HI.X R3, R18, R4, R48, 0x2, P5 ;  /* 0x000000041203a211 */ /* 0x000fe400028f1430 */
[----:B----4-:R-:W-:-:S03]  /*ae80*/  @!P1 LEA R6, P0, R19, R0, 0x2 ;  /* 0x0000000013069211 */ /* 0x010fc600078010ff */
        /* <DEDUP_REMOVED lines=58> */
[----:B------:R-:W-:Y:S02]  /*b230*/  ISETP.GE.AND P3, PT, R36, c[0x0][0x3c8], PT ;  /* 0x0000f20024007a0c */ /* 0x000fe40003f66270 */
[C---:B------:R-:W-:Y:S01]  /*b240*/  @!P1 LEA R8, P0, R34.reuse, R0, 0x2 ;  /* 0x0000000022089211 */ /* 0x040fe200078010ff */
[----:B------:R4:W-:Y:S01]  /*b250*/  @!P4 ST.E.64 [R6.64], R80 ;  /* 0x000000500600c985 */ /* 0x0009e2000c101b06 */
[----:B------:R-:W-:Y:S02]  /*b260*/  ISETP.GE.AND P4, PT, R37, c[0x0][0x3c8], PT ;  /* 0x0000f20025007a0c */ /* 0x000fe40003f86270 */
[----:B------:R-:W-:Y:S02]  /*b270*/  @!P1 LEA.HI.X R9, R34, R4, R64, 0x2, P0 ;  /* 0x0000000422099211 */ /* 0x000fe400000f1440 */
[----:B--2---:R-:W-:-:S04]  /*b280*/  @!P2 LEA R2, P5, R35, R0, 0x2 ;  /* 0x000000002302a211 */ /* 0x004fc800078a10ff */
[----:B------:R-:W-:Y:S02]  /*b290*/  @!P2 LEA.HI.X R3, R35, R4, R65, 0x2, P5 ;  /* 0x000000042303a211 */ /* 0x000fe400028f1441 */
[----:B----4-:R-:W-:-:S03]  /*b2a0*/  @!P3 LEA R6, P5, R36, R0, 0x2 ;  /* 0x000000002406b211 */ /* 0x010fc600078a10ff */
[----:B------:R2:W-:Y:S01]  /*b2b0*/  @!P2 ST.E.64 [R2.64], R84 ;  /* 0x000000540200a985 */ /* 0x0005e2000c101b06 */
[----:B------:R-:W-:Y:S02]  /*b2c0*/  ISETP.GE.AND P2, PT, R38, c[0x0][0x3c8], PT ;  /* 0x0000f20026007a0c */ /* 0x000fe40003f46270 */
[----:B------:R-:W-:Y:S01]  /*b2d0*/  @!P3 LEA.HI.X R7, R36, R4, R66, 0x2, P5 ;  /* 0x000000042407b211 */ /* 0x000fe200028f1442 */
[----:B------:R4:W-:Y:S01]  /*b2e0*/  @!P1 ST.E.64 [R8.64], R88 ;  /* 0x0000005808009985 */ /* 0x0009e2000c101b06 */
[----:B------:R-:W-:Y:S02]  /*b2f0*/  ISETP.GE.AND P1, PT, R39, c[0x0][0x3c8], PT ;  /* 0x0000f20027007a0c */ /* 0x000fe40003f26270 */
[----:B------:R-:W-:Y:S01]  /*b300*/  ISETP.GE.AND P5, PT, R40, c[0x0][0x3c8], PT ;  /* 0x0000f20028007a0c */ /* 0x000fe20003fa6270 */
[----:B------:R5:W-:Y:S01]  /*b310*/  @!P3 ST.E.64 [R6.64], R92 ;  /* 0x0000005c0600b985 */ /* 0x000be2000c101b06 */
[----:B--2---:R-:W-:-:S04]  /*b320*/  @!P4 LEA R2, P0, R37, R0, 0x2 ;  /* 0x000000002502c211 */ /* 0x004fc800078010ff */
[----:B------:R-:W-:Y:S02]  /*b330*/  @!P4 LEA.HI.X R3, R37, R4, R67, 0x2, P0 ;  /* 0x000000042503c211 */ /* 0x000fe400000f1443 */
[----:B----4-:R-:W-:-:S03]  /*b340*/  @!P2 LEA R8, P0, R38, R0, 0x2 ;  /* 0x000000002608a211 */ /* 0x010fc600078010ff */
[----:B------:R2:W-:Y:S01]  /*b350*/  @!P4 ST.E.64 [R2.64], R96 ;  /* 0x000000600200c985 */ /* 0x0005e2000c101b06 */
[----:B------:R-:W-:Y:S02]  /*b360*/  @!P2 LEA.HI.X R9, R38, R4, R68, 0x2, P0 ;  /* 0x000000042609a211 */ /* 0x000fe400000f1444 */
[----:B-----5:R-:W-:Y:S02]  /*b370*/  @!P6 LEA R6, P0, R41, R0, 0x2 ;  /* 0x000000002906e211 */ /* 0x020fe400078010ff */
[----:B------:R-:W-:Y:S01]  /*b380*/  ISETP.GE.AND P4, PT, R42, c[0x0][0x3c8], PT ;  /* 0x0000f2002a007a0c */ /* 0x000fe20003f86270 */
[----:B------:R-:W-:Y:S01]  /*b390*/  @!P2 ST.E.64 [R8.64], R186 ;  /* 0x000000ba0800a985 */ /* 0x000fe2000c101b06 */
[----:B------:R-:W-:Y:S02]  /*b3a0*/  ISETP.GE.AND P2, PT, R43, c[0x0][0x3c8], PT ;  /* 0x0000f2002b007a0c */ /* 0x000fe40003f46270 */
[----:B------:R-:W-:Y:S02]  /*b3b0*/  @!P6 LEA.HI.X R7, R41, R4, R71, 0x2, P0 ;  /* 0x000000042907e211 */ /* 0x000fe400000f1447 */
[----:B------:R-:W-:-:S02]  /*b3c0*/  ISETP.GE.AND P0, PT, R45, c[0x0][0x3c8], PT ;  /* 0x0000f2002d007a0c */ /* 0x000fc40003f06270 */
[----:B--2---:R-:W-:-:S04]  /*b3d0*/  @!P1 LEA R2, P3, R39, R0, 0x2 ;  /* 0x0000000027029211 */ /* 0x004fc800078610ff */
[----:B------:R-:W-:-:S05]  /*b3e0*/  @!P1 LEA.HI.X R3, R39, R4, R69, 0x2, P3 ;  /* 0x0000000427039211 */ /* 0x000fca00018f1445 */
[----:B------:R2:W-:Y:S01]  /*b3f0*/  @!P1 ST.E.64 [R2.64], R104 ;  /* 0x0000006802009985 */ /* 0x0005e2000c101b06 */
[----:B------:R-:W-:-:S03]  /*b400*/  ISETP.GE.AND P1, PT, R44, c[0x0][0x3c8], PT ;  /* 0x0000f2002c007a0c */ /* 0x000fc60003f26270 */
[----:B------:R4:W-:Y:S01]  /*b410*/  @!P6 ST.E.64 [R6.64], R108 ;  /* 0x0000006c0600e985 */ /* 0x0009e2000c101b06 */
[----:B------:R-:W-:-:S04]  /*b420*/  @!P4 LEA R10, P6, R42, R0, 0x2 ;  /* 0x000000002a0ac211 */ /* 0x000fc800078c10ff */
[----:B------:R-:W-:Y:S02]  /*b430*/  @!P4 LEA.HI.X R11, R42, R4, R72, 0x2, P6 ;  /* 0x000000042a0bc211 */ /* 0x000fe400030f1448 */
[----:B--2---:R-:W-:-:S04]  /*b440*/  @!P5 LEA R2, P3, R40, R0, 0x2 ;  /* 0x000000002802d211 */ /* 0x004fc800078610ff */
[----:B------:R-:W-:Y:S02]  /*b450*/  @!P5 LEA.HI.X R3, R40, R4, R70, 0x2, P3 ;  /* 0x000000042803d211 */ /* 0x000fe400018f1446 */
[----:B------:R-:W-:-:S03]  /*b460*/  @!P2 LEA R8, P3, R43, R0, 0x2 ;  /* 0x000000002b08a211 */ /* 0x000fc600078610ff */
[----:B------:R2:W-:Y:S01]  /*b470*/  @!P5 ST.E.64 [R2.64], R112 ;  /* 0x000000700200d985 */ /* 0x0005e2000c101b06 */
[C---:B----4-:R-:W-:Y:S02]  /*b480*/  @!P1 LEA R6, P5, R44.reuse, R0, 0x2 ;  /* 0x000000002c069211 */ /* 0x050fe400078a10ff */
[-C--:B------:R-:W-:Y:S01]  /*b490*/  @!P2 LEA.HI.X R9, R43, R4.reuse, R73, 0x2, P3 ;  /* 0x000000042b09a211 */ /* 0x080fe200018f1449 */
[----:B------:R4:W-:Y:S01]  /*b4a0*/  @!P4 ST.E.64 [R10.64], R190 ;  /* 0x000000be0a00c985 */ /* 0x0009e2000c101b06 */
[----:B------:R-:W-:-:S03]  /*b4b0*/  @!P1 LEA.HI.X R7, R44, R4, R74, 0x2, P5 ;  /* 0x000000042c079211 */ /* 0x000fc600028f144a */
[----:B------:R4:W-:Y:S04]  /*b4c0*/  @!P2 ST.E.64 [R8.64], R188 ;  /* 0x000000bc0800a985 */ /* 0x0009e8000c101b06 */
[----:B------:R4:W-:Y:S01]  /*b4d0*/  @!P1 ST.E.64 [R6.64], R124 ;  /* 0x0000007c06009985 */ /* 0x0009e2000c101b06 */
[----:B--2---:R-:W-:-:S04]  /*b4e0*/  @!P0 LEA R2, P3, R45, R0, 0x2 ;  /* 0x000000002d028211 */ /* 0x004fc800078610ff */
[----:B------:R-:W-:-:S05]  /*b4f0*/  @!P0 LEA.HI.X R3, R45, R4, R75, 0x2, P3 ;  /* 0x000000042d038211 */ /* 0x000fca00018f144b */
[----:B------:R4:W-:Y:S04]  /*b500*/  @!P0 ST.E.64 [R2.64], R76 ;  /* 0x0000004c02008985 */ /* 0x0009e8000c101b06 */
.L_x_57:
[----:B------:R-:W-:Y:S05]  /*b510*/  BSYNC B0 ;  /* 0x0000000000007941 */ /* 0x000fea0003800000 */
.L_x_56:
[----:B------:R-:W-:Y:S05]  /*b520*/  BRA.DIV ~URZ, `(.L_x_58) ;  /* 0x00002dc27f007947 */ /* 0x000fea000b800000 */
[----:B--2---:R2:W1:Y:S04]  /*b530*/  SHFL.IDX PT, R4, R12, 0x1, 0x1c1f ;  /* 0x003c1f000c047f89 */ /* 0x00446800000e0000 */
[----:B----4-:R2:W4:Y:S02]  /*b540*/  SHFL.IDX PT, R0, R14, 0x1, 0x1c1f ;  /* 0x003c1f000e007f89 */ /* 0x01052400000e0000 */
.L_x_106:
[----:B------:R-:W-:-:S13]  /*b550*/  ISETP.NE.AND P0, PT, R130, RZ, PT ;  /* 0x000000ff8200720c */ /* 0x000fda0003f05270 */
[----:B------:R-:W-:Y:S05]  /*b560*/  @P0 BRA `(.L_x_53) ;  /* 0x000017f000000947 */ /* 0x000fea0003800000 */
[----:B------:R-:W5:Y:S01]  /*b570*/  LDL R5, [R1+0x3c] ;  /* 0x00003c0001057983 */ /* 0x000f620000100800 */
[----:B------:R-:W-:Y:S02]  /*b580*/  ISETP.GE.AND P4, PT, R17, c[0x0][0x3c8], PT ;  /* 0x0000f20011007a0c */ /* 0x000fe40003f86270 */
[----:B------:R-:W-:Y:S02]  /*b590*/  ISETP.GE.AND P5, PT, R13, c[0x0][0x3c8], PT ;  /* 0x0000f2000d007a0c */ /* 0x000fe40003fa6270 */
[----:B------:R-:W-:Y:S02]  /*b5a0*/  ISETP.GE.AND P3, PT, R16, c[0x0][0x3c8], PT ;  /* 0x0000f20010007a0c */ /* 0x000fe40003f66270 */
[----:B------:R-:W-:Y:S02]  /*b5b0*/  ISETP.GE.AND P2, PT, R18, c[0x0][0x3c8], PT ;  /* 0x0000f20012007a0c */ /* 0x000fe40003f46270 */
[----:B------:R-:W-:-:S05]  /*b5c0*/  ISETP.GE.AND P1, PT, R19, c[0x0][0x3c8], PT ;  /* 0x0000f20013007a0c */ /* 0x000fca0003f26270 */
[----:B-12-4-:R-:W-:Y:S02]  /*b5d0*/  @!P4 LEA R12, P6, R17, R0, 0x2 ;  /* 0x00000000110cc211 */ /* 0x016fe400078c10ff */
[----:B-----5:R-:W-:-:S13]  /*b5e0*/  ISETP.GE.AND P0, PT, R5, c[0x0][0x3c8], PT ;  /* 0x0000f20005007a0c */ /* 0x020fda0003f06270 */
[----:B------:R-:W-:Y:S02]  /*b5f0*/  @!P0 IMAD.MOV.U32 R2, RZ, RZ, R0 ;  /* 0x000000ffff028224 */ /* 0x000fe400078e0000 */
[----:B------:R-:W-:-:S04]  /*b600*/  @!P0 IMAD.MOV.U32 R3, RZ, RZ, R4 ;  /* 0x000000ffff038224 */ /* 0x000fc800078e0004 */
[----:B------:R-:W-:-:S05]  /*b610*/  @!P0 IMAD.WIDE R2, R5, 0x4, R2 ;  /* 0x0000000405028825 */ /* 0x000fca00078e0202 */
[----:B------:R1:W-:Y:S01]  /*b620*/  @!P0 ST.E.64 [R2.64], R158 ;  /* 0x0000009e02008985 */ /* 0x0003e2000c101b06 */
[----:B---3--:R-:W-:-:S04]  /*b630*/  @!P5 LEA R14, P0, R13, R0, 0x2 ;  /* 0x000000000d0ed211 */ /* 0x008fc800078010ff */
[----:B------:R-:W-:-:S05]  /*b640*/  @!P5 LEA.HI.X R15, R13, R4, R15, 0x2, P0 ;  /* 0x000000040d0fd211 */ /* 0x000fca00000f140f */
[----:B------:R-:W-:Y:S01]  /*b650*/  @!P5 ST.E.64 [R14.64], R204 ;  /* 0x000000cc0e00d985 */ /* 0x000fe2000c101b06 */
[----:B------:R-:W-:Y:S02]  /*b660*/  ISETP.GE.AND P5, PT, R23, c[0x0][0x3c8], PT ;  /* 0x0000f20017007a0c */ /* 0x000fe40003fa6270 */
[----:B-1----:R-:W-:Y:S02]  /*b670*/  P2R R2, PR, RZ, 0x40 ;  /* 0x00000040ff027803 */ /* 0x002fe40000000000 */
[----:B------:R-:W-:Y:S02]  /*b680*/  @!P3 LEA R10, P6, R16, R0, 0x2 ;  /* 0x00000000100ab211 */ /* 0x000fe400078c10ff */
[----:B------:R-:W-:Y:S02]  /*b690*/  ISETP.NE.AND P0, PT, R2, RZ, PT ;  /* 0x000000ff0200720c */ /* 0x000fe40003f05270 */
[-C--:B------:R-:W-:Y:S02]  /*b6a0*/  @!P3 LEA.HI.X R11, R16, R4.reuse, R46, 0x2, P6 ;  /* 0x00000004100bb211 */ /* 0x080fe400030f142e */
[----:B------:R-:W-:-:S02]  /*b6b0*/  @!P4 LEA.HI.X R13, R17, R4, R47, 0x2, P0 ;  /* 0x00000004110dc211 */ /* 0x000fc400000f142f */
[----:B------:R-:W-:Y:S02]  /*b6c0*/  ISETP.GE.AND P0, PT, R20, c[0x0][0x3c8], PT ;  /* 0x0000f20014007a0c */ /* 0x000fe40003f06270 */
[----:B------:R-:W-:Y:S01]  /*b6d0*/  @!P2 LEA R8, P6, R18, R0, 0x2 ;  /* 0x000000001208a211 */ /* 0x000fe200078c10ff */
[----:B------:R1:W-:Y:S01]  /*b6e0*/  @!P4 ST.E.64 [R12.64], R198 ;  /* 0x000000c60c00c985 */ /* 0x0003e2000c101b06 */
[----:B------:R-:W-:Y:S02]  /*b6f0*/  ISETP.GE.AND P4, PT, R22, c[0x0][0x3c8], PT ;  /* 0x0000f20016007a0c */ /* 0x000fe40003f86270 */
[----:B------:R-:W-:Y:S01]  /*b700*/  @!P2 LEA.HI.X R9, R18, R4, R48, 0x2, P6 ;  /* 0x000000041209a211 */ /* 0x000fe200030f1430 */
[----:B------:R2:W-:Y:S01]  /*b710*/  @!P3 ST.E.64 [R10.64], R192 ;  /* 0x000000c00a00b985 */ /* 0x0005e2000c101b06 */
[C---:B------:R-:W-:Y:S02]  /*b720*/  @!P1 LEA R6, P6, R19.reuse, R0, 0x2 ;  /* 0x0000000013069211 */ /* 0x040fe400078c10ff */
[----:B------:R-:W-:Y:S01]  /*b730*/  ISETP.GE.AND P3, PT, R24, c[0x0][0x3c8], PT ;  /* 0x0000f20018007a0c */ /* 0x000fe20003f66270 */
[----:B------:R3:W-:Y:S01]  /*b740*/  @!P2 ST.E.64 [R8.64], R146 ;  /* 0x000000920800a985 */ /* 0x0007e2000c101b06 */
[----:B------:R-:W-:-:S02]  /*b750*/  @!P1 LEA.HI.X R7, R19, R4, R49, 0x2, P6 ;  /* 0x0000000413079211 */ /* 0x000fc400030f1431 */
[C---:B------:R-:W-:Y:S02]  /*b760*/  @!P0 LEA R2, P6, R20.reuse, R0, 0x2 ;  /* 0x0000000014028211 */ /* 0x040fe400078c10ff */
[----:B------:R-:W-:Y:S01]  /*b770*/  ISETP.GE.AND P2, PT, R25, c[0x0][0x3c8], PT ;  /* 0x0000f20019007a0c */ /* 0x000fe20003f46270 */
[----:B------:R4:W-:Y:S01]  /*b780*/  @!P1 ST.E.64 [R6.64], R138 ;  /* 0x0000008a06009985 */ /* 0x0009e2000c101b06 */
[----:B------:R-:W-:Y:S02]  /*b790*/  @!P0 LEA.HI.X R3, R20, R4, R50, 0x2, P6 ;  /* 0x0000000414038211 */ /* 0x000fe400030f1432 */
[----:B------:R-:W-:-:S03]  /*b7a0*/  ISETP.GE.AND P6, PT, R21, c[0x0][0x3c8], PT ;  /* 0x0000f20015007a0c */ /* 0x000fc60003fc6270 */
[----:B------:R5:W-:Y:S01]  /*b7b0*/  @!P0 ST.E.64 [R2.64], R100 ;  /* 0x0000006402008985 */ /* 0x000be2000c101b06 */
[----:B-1----:R-:W-:-:S09]  /*b7c0*/  @!P5 LEA R12, P1, R23, R0, 0x2 ;  /* 0x00000000170cd211 */ /* 0x002fd200078210ff */
[----:B------:R-:W-:Y:S02]  /*b7d0*/  @!P6 LEA R14, P0, R21, R0, 0x2 ;  /* 0x00000000150ee211 */ /* 0x000fe400078010ff */
[-C--:B------:R-:W-:Y:S02]  /*b7e0*/  @!P5 LEA.HI.X R13, R23, R4.reuse, R53, 0x2, P1 ;  /* 0x00000004170dd211 */ /* 0x080fe400008f1435 */
[----:B------:R-:W-:Y:S02]  /*b7f0*/  @!P6 LEA.HI.X R15, R21, R4, R51, 0x2, P0 ;  /* 0x00000004150fe211 */ /* 0x000fe400000f1433 */
[----:B--2---:R-:W-:Y:S02]  /*b800*/  @!P4 LEA R10, P0, R22, R0, 0x2 ;  /* 0x00000000160ac211 */ /* 0x004fe400078010ff */
[----:B------:R-:W-:Y:S01]  /*b810*/  ISETP.GE.AND P1, PT, R26, c[0x0][0x3c8], PT ;  /* 0x0000f2001a007a0c */ /* 0x000fe20003f26270 */
[----:B------:R1:W-:Y:S01]  /*b820*/  @!P6 ST.E.64 [R14.64], R206 ;  /* 0x000000ce0e00e985 */ /* 0x0003e2000c101b06 */
[----:B------:R-:W-:-:S02]  /*b830*/  @!P4 LEA.HI.X R11, R22, R4, R52, 0x2, P0 ;  /* 0x00000004160bc211 */ /* 0x000fc400000f1434 */
[C---:B---3--:R-:W-:Y:S01]  /*b840*/  @!P3 LEA R8, P0, R24.reuse, R0, 0x2 ;  /* 0x000000001808b211 */ /* 0x048fe200078010ff */
[----:B------:R2:W-:Y:S01]  /*b850*/  @!P5 ST.E.64 [R12.64], R200 ;  /* 0x000000c80c00d985 */ /* 0x0005e2000c101b06 */
[----:B------:R-:W-:Y:S02]  /*b860*/  ISETP.GE.AND P6, PT, R27, c[0x0][0x3c8], PT ;  /* 0x0000f2001b007a0c */ /* 0x000fe40003fc6270 */
[----:B------:R-:W-:Y:S01]  /*b870*/  @!P3 LEA.HI.X R9, R24, R4, R54, 0x2, P0 ;  /* 0x000000041809b211 */ /* 0x000fe200000f1436 */
[----:B------:R3:W-:Y:S01]  /*b880*/  @!P4 ST.E.64 [R10.64], R194 ;  /* 0x000000c20a00c985 */ /* 0x0007e2000c101b06 */
[----:B----4-:R-:W-:Y:S02]  /*b890*/  @!P2 LEA R6, P0, R25, R0, 0x2 ;  /* 0x000000001906a211 */ /* 0x010fe400078010ff */
[----:B------:R-:W-:Y:S01]  /*b8a0*/  ISETP.GE.AND P5, PT, R29, c[0x0][0x3c8], PT ;  /* 0x0000f2001d007a0c */ /* 0x000fe20003fa6270 */
[----:B------:R4:W-:Y:S01]  /*b8b0*/  @!P3 ST.E.64 [R8.64], R150 ;  /* 0x000000960800b985 */ /* 0x0009e2000c101b06 */
[----:B------:R-:W-:-:S02]  /*b8c0*/  @!P2 LEA.HI.X R7, R25, R4, R55, 0x2, P0 ;  /* 0x000000041907a211 */ /* 0x000fc400000f1437 */
[----:B-----5:R-:W-:Y:S02]  /*b8d0*/  @!P1 LEA R2, P0, R26, R0, 0x2 ;  /* 0x000000001a029211 */ /* 0x020fe400078010ff */
[----:B------:R-:W-:Y:S01]  /*b8e0*/  ISETP.GE.AND P4, PT, R28, c[0x0][0x3c8], PT ;  /* 0x0000f2001c007a0c */ /* 0x000fe20003f86270 */
[----:B------:R5:W-:Y:S01]  /*b8f0*/  @!P2 ST.E.64 [R6.64], R128 ;  /* 0x000000800600a985 */ /* 0x000be2000c101b06 */
[----:B------:R-:W-:Y:S02]  /*b900*/  @!P1 LEA.HI.X R3, R26, R4, R56, 0x2, P0 ;  /* 0x000000041a039211 */ /* 0x000fe400000f1438 */
[----:B------:R-:W-:Y:S02]  /*b910*/  ISETP.GE.AND P3, PT, R30, c[0x0][0x3c8], PT ;  /* 0x0000f2001e007a0c */ /* 0x000fe40003f66270 */
[----:B------:R-:W-:Y:S01]  /*b920*/  ISETP.GE.AND P2, PT, R31, c[0x0][0x3c8], PT ;  /* 0x0000f2001f007a0c */ /* 0x000fe20003f46270 */
[----:B------:R5:W-:Y:S01]  /*b930*/  @!P1 ST.E.64 [R2.64], R116 ;  /* 0x0000007402009985 */ /* 0x000be2000c101b06 */
[----:B-1----:R-:W-:-:S02]  /*b940*/  @!P6 LEA R14, P0, R27, R0, 0x2 ;  /* 0x000000001b0ee211 */ /* 0x002fc400078010ff */
[----:B--2---:R-:W-:Y:S02]  /*b950*/  @!P5 LEA R12, P1, R29, R0, 0x2 ;  /* 0x000000001d0cd211 */ /* 0x004fe400078210ff */
[----:B------:R-:W-:Y:S02]  /*b960*/  @!P6 LEA.HI.X R15, R27, R4, R57, 0x2, P0 ;  /* 0x000000041b0fe211 */ /* 0x000fe400000f1439 */
[----:B---3--:R-:W-:Y:S02]  /*b970*/  @!P4 LEA R10, P0, R28, R0, 0x2 ;  /* 0x000000001c0ac211 */ /* 0x008fe400078010ff */
[-C--:B------:R-:W-:Y:S01]  /*b980*/  @!P5 LEA.HI.X R13, R29, R4.reuse, R59, 0x2, P1 ;  /* 0x000000041d0dd211 */ /* 0x080fe200008f143b */
[----:B------:R1:W-:Y:S01]  /*b990*/  @!P6 ST.E.64 [R14.64], R208 ;  /* 0x000000d00e00e985 */ /* 0x0003e2000c101b06 */
[----:B------:R-:W-:Y:S02]  /*b9a0*/  ISETP.GE.AND P1, PT, R32, c[0x0][0x3c8], PT ;  /* 0x0000f20020007a0c */ /* 0x000fe40003f26270 */
[----:B------:R-:W-:Y:S01]  /*b9b0*/  @!P4 LEA.HI.X R11, R28, R4, R58, 0x2, P0 ;  /* 0x000000041c0bc211 */ /* 0x000fe200000f143a */
[----:B------:R2:W-:Y:S01]  /*b9c0*/  @!P5 ST.E.64 [R12.64], R202 ;  /* 0x000000ca0c00d985 */ /* 0x0005e2000c101b06 */
[----:B----4-:R-:W-:-:S02]  /*b9d0*/  @!P3 LEA R8, P0, R30, R0, 0x2 ;  /* 0x000000001e08b211 */ /* 0x010fc400078010ff */
[----:B------:R-:W-:Y:S01]  /*b9e0*/  ISETP.GE.AND P6, PT, R33, c[0x0][0x3c8], PT ;  /* 0x0000f20021007a0c */ /* 0x000fe20003fc6270 */
[----:B------:R3:W-:Y:S01]  /*b9f0*/  @!P4 ST.E.64 [R10.64], R196 ;  /* 0x000000c40a00c985 */ /* 0x0007e2000c101b06 */
[----:B------:R-:W-:Y:S02]  /*ba00*/  @!P3 LEA.HI.X R9, R30, R4, R60, 0x2, P0 ;  /* 0x000000041e09b211 */ /* 0x000fe400000f143c */
[----:B-----5:R-:W-:Y:S02]  /*ba10*/  @!P2 LEA R6, P0, R31, R0, 0x2 ;  /* 0x000000001f06a211 */ /* 0x020fe400078010ff */
[----:B------:R-:W-:Y:S01]  /*ba20*/  ISETP.GE.AND P5, PT, R35, c[0x0][0x3c8], PT ;  /* 0x0000f20023007a0c */ /* 0x000fe20003fa6270 */
[----:B------:R4:W-:Y:S01]  /*ba30*/  @!P3 ST.E.64 [R8.64], R154 ;  /* 0x0000009a0800b985 */ /* 0x0009e2000c101b06 */
[----:B------:R-:W-:Y:S02]  /*ba40*/  @!P2 LEA.HI.X R7, R31, R4, R61, 0x2, P0 ;  /* 0x000000041f07a211 */ /* 0x000fe400000f143d */
[----:B------:R-:W-:-:S02]  /*ba50*/  @!P1 LEA R2, P0, R32, R0, 0x2 ;  /* 0x0000000020029211 */ /* 0x000fc400078010ff */
[----:B------:R-:W-:Y:S01]  /*ba60*/  ISETP.GE.AND P4, PT, R34, c[0x0][0x3c8], PT ;  /* 0x0000f20022007a0c */ /* 0x000fe20003f86270 */
[----:B------:R5:W-:Y:S01]  /*ba70*/  @!P2 ST.E.64 [R6.64], R142 ;  /* 0x0000008e0600a985 */ /* 0x000be2000c101b06 */
[----:B------:R-:W-:Y:S02]  /*ba80*/  @!P1 LEA.HI.X R3, R32, R4, R62, 0x2, P0 ;  /* 0x0000000420039211 */ /* 0x000fe400000f143e */
[----:B------:R-:W-:Y:S02]  /*ba90*/  ISETP.GE.AND P3, PT, R36, c[0x0][0x3c8], PT ;  /* 0x0000f20024007a0c */ /* 0x000fe40003f66270 */
[----:B------:R-:W-:Y:S01]  /*baa0*/  ISETP.GE.AND P2, PT, R37, c[0x0][0x3c8], PT ;  /* 0x0000f20025007a0c */ /* 0x000fe20003f46270 */
[----:B------:R5:W-:Y:S01]  /*bab0*/  @!P1 ST.E.64 [R2.64], R120 ;  /* 0x0000007802009985 */ /* 0x000be2000c101b06 */
[-C--:B-1----:R-:W-:Y:S02]  /*bac0*/  @!P6 LEA R14, P0, R33, R0.reuse, 0x2 ;  /* 0x00000000210ee211 */ /* 0x082fe400078010ff */
[----:B--2---:R-:W-:-:S02]  /*bad0*/  @!P5 LEA R12, P1, R35, R0, 0x2 ;  /* 0x00000000230cd211 */ /* 0x004fc400078210ff */
        /* <DEDUP_REMOVED lines=31> */
[----:B----4-:R-:W-:-:S03]  /*bcd0*/  @!P3 LEA R8, P0, R42, R0, 0x2 ;  /* 0x000000002a08b211 */ /* 0x010fc600078010ff */
[----:B------:R1:W-:Y:S01]  /*bce0*/  @!P4 ST.E.64 [R10.64], R114 ;  /* 0x000000720a00c985 */ /* 0x0003e2000c101b06 */
[----:B------:R-:W-:Y:S02]  /*bcf0*/  @!P3 LEA.HI.X R9, R42, R4, R72, 0x2, P0 ;  /* 0x000000042a09b211 */ /* 0x000fe400000f1448 */
[----:B-----5:R-:W-:-:S03]  /*bd00*/  @!P2 LEA R6, P0, R43, R0, 0x2 ;  /* 0x000000002b06a211 */ /* 0x020fc600078010ff */
[----:B------:R1:W-:Y:S01]  /*bd10*/  @!P3 ST.E.64 [R8.64], R118 ;  /* 0x000000760800b985 */ /* 0x0003e2000c101b06 */
[----:B------:R-:W-:Y:S02]  /*bd20*/  @!P2 LEA.HI.X R7, R43, R4, R73, 0x2, P0 ;  /* 0x000000042b07a211 */ /* 0x000fe400000f1449 */
[----:B------:R-:W-:-:S03]  /*bd30*/  @!P1 LEA R2, P0, R44, R0, 0x2 ;  /* 0x000000002c029211 */ /* 0x000fc600078010ff */
[----:B------:R1:W-:Y:S01]  /*bd40*/  @!P2 ST.E.64 [R6.64], R122 ;  /* 0x0000007a0600a985 */ /* 0x0003e2000c101b06 */
[----:B------:R-:W-:Y:S02]  /*bd50*/  @!P1 LEA.HI.X R3, R44, R4, R74, 0x2, P0 ;  /* 0x000000042c039211 */ /* 0x000fe400000f144a */
[----:B------:R-:W-:-:S03]  /*bd60*/  ISETP.GE.AND P0, PT, R45, c[0x0][0x3c8], PT ;  /* 0x0000f2002d007a0c */ /* 0x000fc60003f06270 */
[----:B------:R1:W-:Y:S10]  /*bd70*/  @!P1 ST.E.64 [R2.64], R126 ;  /* 0x0000007e02009985 */ /* 0x0003f4000c101b06 */
[----:B------:R-:W-:Y:S05]  /*bd80*/  @P0 BRA `(.L_x_53) ;  /* 0x00000fd000000947 */ /* 0x000fea0003800000 */
[----:B-1----:R-:W-:-:S04]  /*bd90*/  LEA R2, P0, R45, R0, 0x2 ;  /* 0x000000002d027211 */ /* 0x002fc800078010ff */
[----:B------:R-:W-:-:S05]  /*bda0*/  LEA.HI.X R3, R45, R4, R75, 0x2, P0 ;  /* 0x000000042d037211 */ /* 0x000fca00000f144b */
[----:B------:R1:W-:Y:S01]  /*bdb0*/  ST.E.64 [R2.64], R78 ;  /* 0x0000004e02007985 */ /* 0x0003e2000c101b06 */
[----:B------:R-:W-:Y:S05]  /*bdc0*/  BRA `(.L_x_53) ;  /* 0x00000f9000007947 */ /* 0x000fea0003800000 */
.L_x_38:
[----:B------:R-:W2:Y:S04]  /*bdd0*/  LDL.LU R0, [R1+0x6c] ;  /* 0x00006c0001007983 */ /* 0x000ea80000300800 */
[----:B------:R-:W3:Y:S04]  /*bde0*/  LDL R7, [R1+0x40] ;  /* 0x0000400001077983 */ /* 0x000ee80000100800 */
[----:B-1----:R-:W4:Y:S01]  /*bdf0*/  LDL R6, [R1+0x5c] ;  /* 0x00005c0001067983 */ /* 0x002f220000100800 */
[----:B------:R-:W-:Y:S01]  /*be00*/  ISETP.NE.U32.AND P0, PT, RZ, c[0x0][0x508], PT ;  /* 0x00014200ff007a0c */ /* 0x000fe20003f05070 */
[----:B------:R-:W-:Y:S01]  /*be10*/  IMAD.MOV.U32 R4, RZ, RZ, 0x4 ;  /* 0x00000004ff047424 */ /* 0x000fe200078e00ff */
[----:B------:R-:W-:Y:S01]  /*be20*/  ISETP.NE.U32.AND P2, PT, RZ, c[0x0][0x500], PT ;  /* 0x00014000ff007a0c */ /* 0x000fe20003f45070 */
[----:B------:R-:W-:Y:S01]  /*be30*/  IMAD.MOV.U32 R8, RZ, RZ, RZ ;  /* 0x000000ffff087224 */ /* 0x000fe200078e00ff */
[----:B------:R-:W-:Y:S01]  /*be40*/  ISETP.NE.AND.EX P1, PT, RZ, c[0x0][0x50c], PT, P0 ;  /* 0x00014300ff007a0c */ /* 0x000fe20003f25300 */
[----:B------:R-:W-:Y:S01]  /*be50*/  IMAD.MOV.U32 R19, RZ, RZ, c[0x0][0x388] ;  /* 0x0000e200ff137624 */ /* 0x000fe200078e00ff */
[----:B------:R-:W-:-:S11]  /*be60*/  ISETP.NE.AND.EX P2, PT, RZ, c[0x0][0x504], PT, P2 ;  /* 0x00014100ff007a0c */ /* 0x000fd60003f45320 */
[C---:B---3--:R-:W-:Y:S01]  /*be70*/  @P1 LEA R2, P0, R7.reuse, c[0x0][0x508], 0x2 ;  /* 0x0001420007021a11 */ /* 0x048fe200078010ff */
[----:B------:R-:W-:-:S03]  /*be80*/  IMAD.WIDE R4, R7, R4, c[0x0][0x500] ;  /* 0x0001400007047625 */ /* 0x000fc600078e0204 */
[----:B----4-:R-:W-:Y:S02]  /*be90*/  @P1 LEA.HI.X R3, R7, c[0x0][0x50c], R6, 0x2, P0 ;  /* 0x0001430007031a11 */ /* 0x010fe400000f1406 */
[----:B------:R1:W5:Y:S04]  /*bea0*/  @P2 LDG.E R8, [R4.64] ;  /* 0x0000000604082981 */ /* 0x000368000c1e1900 */
[----:B------:R1:W5:Y:S01]  /*beb0*/  @P1 LDG.E R19, [R2.64] ;  /* 0x0000000602131981 */ /* 0x000362000c1e1900 */
[----:B--2---:R-:W-:-:S04]  /*bec0*/  ISETP.NE.AND P0, PT, R0, RZ, PT ;  /* 0x000000ff0000720c */ /* 0x004fc80003f05270 */
[----:B------:R-:W-:Y:S01]  /*bed0*/  SEL R18, R0, c[0x0][0x3d4], P0 ;  /* 0x0000f50000127a07 */ /* 0x000fe20000000000 */
[----:B------:R-:W-:Y:S05]  /*bee0*/  @P1 BRA `(.L_x_59) ;  /* 0x0000004000001947 */ /* 0x000fea0003800000 */
[----:B------:R-:W-:Y:S05]  /*bef0*/  @!P2 BRA `(.L_x_59) ;  /* 0x000000300000a947 */ /* 0x000fea0003800000 */
[----:B------:R2:W3:Y:S04]  /*bf00*/  LDG.E R0, [R4.64] ;  /* 0x0000000604007981 */ /* 0x0004e8000c1e1900 */
[----:B-12---:R-:W3:Y:S02]  /*bf10*/  LDG.E R4, [R4.64+0x4] ;  /* 0x0000040604047981 */ /* 0x006ee4000c1e1900 */
[----:B---3-5:R-:W-:Y:S02]  /*bf20*/  IADD3 R19, -R0, R4, RZ ;  /* 0x0000000400137210 */ /* 0x028fe40007ffe1ff */
.L_x_59:
[----:B-1----:R-:W1:Y:S01]  /*bf30*/  S2R R3, SR_TID.X ;  /* 0x0000000000037919 */ /* 0x002e620000002100 */
[----:B------:R-:W-:Y:S01]  /*bf40*/  BSSY B0, `(.L_x_60) ;  /* 0x0000038000007945 */ /* 0x000fe20003800000 */
[----:B------:R-:W-:Y:S02]  /*bf50*/  SEL R14, R7, RZ, !P2 ;  /* 0x000000ff070e7207 */ /* 0x000fe40005000000 */
[----:B------:R-:W-:-:S02]  /*bf60*/  SEL R20, R6, RZ, !P2 ;  /* 0x000000ff06147207 */ /* 0x000fc40005000000 */
[----:B-----5:R-:W-:Y:S02]  /*bf70*/  SHF.R.S32.HI R17, RZ, 0x1f, R8 ;  /* 0x0000001fff117819 */ /* 0x020fe40000011408 */
[----:B-1----:R-:W-:-:S13]  /*bf80*/  ISETP.GT.AND P0, PT, R3, 0x7f, PT ;  /* 0x0000007f0300780c */ /* 0x002fda0003f04270 */
[----:B------:R-:W-:Y:S05]  /*bf90*/  @P0 BRA `(.L_x_61) ;  /* 0x0000032000000947 */ /* 0x000fea0003800000 */
[----:B------:R-:W2:Y:S01]  /*bfa0*/  LDL R2, [R1+0x4c] ;  /* 0x00004c0001027983 */ /* 0x000ea20000100800 */
[----:B------:R-:W-:Y:S01]  /*bfb0*/  IMAD R0, R19, c[0x0][0x4e8], RZ ;  /* 0x00013a0013007a24 */ /* 0x000fe200078e02ff */
[----:B--2---:R-:W-:-:S04]  /*bfc0*/  LEA R9, R2, R3, 0x7 ;  /* 0x0000000302097211 */ /* 0x004fc800078e38ff */
[----:B------:R-:W-:-:S13]  /*bfd0*/  ISETP.GE.AND P0, PT, R9, R0, PT ;  /* 0x000000000900720c */ /* 0x000fda0003f06270 */
[----:B------:R-:W-:Y:S05]  /*bfe0*/  @P0 BRA `(.L_x_61) ;  /* 0x000002d000000947 */ /* 0x000fea0003800000 */
[----:B------:R-:W2:Y:S04]  /*bff0*/  LDL R2, [R1+0x58] ;  /* 0x0000580001027983 */ /* 0x000ea80000100800 */
[----:B------:R-:W3:Y:S01]  /*c000*/  LDL.LU R21, [R1+0x90] ;  /* 0x0000900001157983 */ /* 0x000ee20000300800 */
[----:B------:R-:W-:Y:S01]  /*c010*/  IMAD.MOV.U32 R0, RZ, RZ, 0x368 ;  /* 0x00000368ff007424 */ /* 0x000fe200078e00ff */
[----:B------:R-:W-:-:S04]  /*c020*/  ISETP.GT.AND P2, PT, R18, 0x1, PT ;  /* 0x000000011200780c */ /* 0x000fc80003f44270 */
[----:B------:R-:W-:-:S04]  /*c030*/  SEL R0, R0, 0x328, P2 ;  /* 0x0000032800007807 */ /* 0x000fc80001000000 */
[----:B------:R1:W4:Y:S08]  /*c040*/  LDC.64 R6, c[0x0][R0+0x170] ;  /* 0x00005c0000067b82 */ /* 0x0003300000000a00 */
[----:B------:R1:W2:Y:S08]  /*c050*/  LDC.64 R4, c[0x0][R0+0x168] ;  /* 0x00005a0000047b82 */ /* 0x0002b00000000a00 */
[----:B------:R1:W5:Y:S08]  /*c060*/  LDC.64 R12, c[0x0][R0+0x178] ;  /* 0x00005e00000c7b82 */ /* 0x0003700000000a00 */
[----:B------:R1:W2:Y:S02]  /*c070*/  LDC.64 R10, c[0x0][R0+0x160] ;  /* 0x00005800000a7b82 */ /* 0x0002a40000000a00 */
[----:B-1----:R-:W-:-:S02]  /*c080*/  IMAD.MOV.U32 R0, RZ, RZ, c[0x0][0x4e8] ;  /* 0x00013a00ff007624 */ /* 0x002fc400078e00ff */
[----:B----4-:R-:W-:-:S03]  /*c090*/  IMAD R7, R7, R14, RZ ;  /* 0x0000000e07077224 */ /* 0x010fc600078e02ff */
[----:B------:R-:W-:Y:S01]  /*c0a0*/  ISETP.NE.AND P0, PT, R0, 0x1, PT ;  /* 0x000000010000780c */ /* 0x000fe20003f05270 */
[----:B------:R-:W-:Y:S01]  /*c0b0*/  IMAD R7, R6, R20, R7 ;  /* 0x0000001406077224 */ /* 0x000fe200078e0207 */
[----:B------:R-:W-:-:S11]  /*c0c0*/  MOV R0, R9 ;  /* 0x0000000900007202 */ /* 0x000fd60000000f00 */
[----:B------:R-:W-:-:S05]  /*c0d0*/  @P0 IMAD.HI.U32 R16, R9, c[0x0][0x4ec], RZ ;  /* 0x00013b0009100a27 */ /* 0x000fca00078e00ff */
[----:B------:R-:W-:Y:S01]  /*c0e0*/  @P0 SHF.R.U32.HI R0, RZ, c[0x0][0x4f0], R16 ;  /* 0x00013c00ff000a19 */ /* 0x000fe20000011610 */
[-C--:B--2---:R-:W-:Y:S02]  /*c0f0*/  IMAD R15, R5, R2.reuse, RZ ;  /* 0x00000002050f7224 */ /* 0x084fe400078e02ff */
[----:B------:R-:W-:-:S04]  /*c100*/  IMAD.WIDE.U32 R4, R4, R2, RZ ;  /* 0x0000000204047225 */ /* 0x000fc800078e00ff */
[----:B------:R-:W-:Y:S01]  /*c110*/  IMAD.WIDE.U32 R2, R6, R14, RZ ;  /* 0x0000000e06027225 */ /* 0x000fe200078e00ff */
[----:B---3--:R-:W-:-:S03]  /*c120*/  SEL R6, R21, RZ, P2 ;  /* 0x000000ff15067207 */ /* 0x008fc60001000000 */
[----:B------:R-:W-:Y:S01]  /*c130*/  IMAD.IADD R15, R5, 0x1, R15 ;  /* 0x00000001050f7824 */ /* 0x000fe200078e020f */
[----:B------:R-:W-:Y:S01]  /*c140*/  IADD3 R16, P1, P0, R2, R4, R8 ;  /* 0x0000000402107210 */ /* 0x000fe2000783e008 */
[----:B------:R-:W-:Y:S01]  /*c150*/  IMAD.MOV R2, RZ, RZ, -R0 ;  /* 0x000000ffff027224 */ /* 0x000fe200078e0a00 */
[----:B------:R-:W-:Y:S01]  /*c160*/  IADD3 R3, R3, R7, RZ ;  /* 0x0000000703037210 */ /* 0x000fe20007ffe0ff */
[-C--:B-----5:R-:W-:Y:S02]  /*c170*/  IMAD R7, R13, R6.reuse, RZ ;  /* 0x000000060d077224 */ /* 0x0a0fe400078e02ff */
[----:B------:R-:W-:-:S04]  /*c180*/  IMAD.WIDE.U32 R4, R12, R6, RZ ;  /* 0x000000060c047225 */ /* 0x000fc800078e00ff */
[----:B------:R-:W-:Y:S01]  /*c190*/  IMAD R2, R2, c[0x0][0x4e8], R9 ;  /* 0x00013a0002027a24 */ /* 0x000fe200078e0209 */
[----:B------:R-:W-:Y:S02]  /*c1a0*/  IADD3.X R9, R3, R15, R17, P1, P0 ;  /* 0x0000000f03097210 */ /* 0x000fe40000fe0411 */
[----:B------:R-:W-:Y:S01]  /*c1b0*/  IADD3 R5, R5, R7, RZ ;  /* 0x0000000705057210 */ /* 0x000fe20007ffe0ff */
[----:B------:R-:W-:Y:S01]  /*c1c0*/  IMAD.MOV.U32 R7, RZ, RZ, c[0x0][0x4a8] ;  /* 0x00012a00ff077624 */ /* 0x000fe200078e00ff */
[----:B------:R-:W-:Y:S02]  /*c1d0*/  IADD3 R4, P1, P0, R0, R16, R4 ;  /* 0x0000001000047210 */ /* 0x000fe4000783e004 */
[----:B------:R-:W-:Y:S01]  /*c1e0*/  SHF.R.S32.HI R3, RZ, 0x1f, R0 ;  /* 0x0000001fff037819 */ /* 0x000fe20000011400 */
[----:B------:R-:W-:Y:S01]  /*c1f0*/  IMAD R0, R11, R2, RZ ;  /* 0x000000020b007224 */ /* 0x000fe200078e02ff */
[----:B------:R-:W-:Y:S02]  /*c200*/  SHF.R.S32.HI R6, RZ, 0x1f, R2 ;  /* 0x0000001fff067819 */ /* 0x000fe40000011402 */
[----:B------:R-:W-:-:S03]  /*c210*/  IADD3.X R5, R3, R9, R5, P1, P0 ;  /* 0x0000000903057210 */ /* 0x000fc60000fe0405 */
[C---:B------:R-:W-:Y:S02]  /*c220*/  IMAD R0, R10.reuse, R6, R0 ;  /* 0x000000060a007224 */ /* 0x040fe400078e0200 */
[----:B------:R-:W-:Y:S01]  /*c230*/  IMAD.WIDE.U32 R2, R10, R2, R4 ;  /* 0x000000020a027225 */ /* 0x000fe200078e0004 */
[----:B------:R-:W-:Y:S02]  /*c240*/  MOV R5, c[0x0][0x4ac] ;  /* 0x00012b0000057a02 */ /* 0x000fe40000000f00 */
[----:B------:R-:W-:Y:S01]  /*c250*/  SEL R4, R7, c[0x0][0x450], P2 ;  /* 0x0001140007047a07 */ /* 0x000fe20001000000 */
[----:B------:R-:W-:Y:S01]  /*c260*/  IMAD.IADD R0, R3, 0x1, R0 ;  /* 0x0000000103007824 */ /* 0x000fe200078e0200 */
[----:B------:R-:W-:Y:S02]  /*c270*/  SEL R5, R5, c[0x0][0x454], P2 ;  /* 0x0001150005057a07 */ /* 0x000fe40001000000 */
[----:B------:R-:W-:-:S04]  /*c280*/  LEA R4, P0, R2, R4, 0x2 ;  /* 0x0000000402047211 */ /* 0x000fc800078010ff */
[----:B------:R-:W-:Y:S02]  /*c290*/  LEA.HI.X R5, R2, R5, R0, 0x2, P0 ;  /* 0x0000000502057211 */ /* 0x000fe400000f1400 */
[----:B------:R-:W-:-:S05]  /*c2a0*/  MOV R0, 0xff800000 ;  /* 0xff80000000007802 */ /* 0x000fca0000000f00 */
[----:B------:R1:W-:Y:S02]  /*c2b0*/  STG.E [R4.64], R0 ;  /* 0x0000000004007986 */ /* 0x0003e4000c101906 */
.L_x_61:
[----:B------:R-:W-:Y:S05]  /*c2c0*/  BSYNC B0 ;  /* 0x0000000000007941 */ /* 0x000fea0003800000 */
.L_x_60:
[----:B------:R-:W-:-:S13]  /*c2d0*/  ISETP.GT.AND P0, PT, R18, 0x1, PT ;  /* 0x000000011200780c */ /* 0x000fda0003f04270 */
[----:B------:R-:W-:Y:S05]  /*c2e0*/  @P0 BRA `(.L_x_53) ;  /* 0x00000a7000000947 */ /* 0x000fea0003800000 */
[----:B-1----:R-:W2:Y:S04]  /*c2f0*/  LDL.LU R0, [R1+0x4c] ;  /* 0x00004c0001007983 */ /* 0x002ea80000300800 */
[----:B------:R-:W3:Y:S01]  /*c300*/  LDL.LU R7, [R1+0x58] ;  /* 0x0000580001077983 */ /* 0x000ee20000300800 */
[----:B------:R-:W-:Y:S01]  /*c310*/  MOV R2, c[0x0][0x4e8] ;  /* 0x00013a0000027a02 */ /* 0x000fe20000000f00 */
[----:B------:R-:W-:Y:S02]  /*c320*/  IMAD R5, R20, c[0x0][0x3f0], RZ ;  /* 0x0000fc0014057a24 */ /* 0x000fe400078e02ff */
[----:B------:R-:W1:Y:S01]  /*c330*/  S2R R3, SR_TID.X ;  /* 0x0000000000037919 */ /* 0x000e620000002100 */
[----:B------:R-:W-:Y:S02]  /*c340*/  ISETP.NE.AND P0, PT, R2, 0x1, PT ;  /* 0x000000010200780c */ /* 0x000fe40003f05270 */
[----:B-1----:R-:W-:-:S02]  /*c350*/  SHF.R.S32.HI R4, RZ, 0x1f, R3 ;  /* 0x0000001fff047819 */ /* 0x002fc40000011403 */
[----:B------:R-:W-:Y:S02]  /*c360*/  SHF.R.S32.HI R10, RZ, 0x1f, R3 ;  /* 0x0000001fff0a7819 */ /* 0x000fe40000011403 */
[-C--:B------:R-:W-:Y:S02]  /*c370*/  LEA.HI R4, R4, R3.reuse, RZ, 0x3 ;  /* 0x0000000304047211 */ /* 0x080fe400078f18ff */
[----:B------:R-:W-:Y:S02]  /*c380*/  LEA.HI R10, R10, R3, RZ, 0x3 ;  /* 0x000000030a0a7211 */ /* 0x000fe400078f18ff */
[----:B------:R-:W-:Y:S02]  /*c390*/  LOP3.LUT R4, R4, 0xfffffff8, RZ, 0xc0, !PT ;  /* 0xfffffff804047812 */ /* 0x000fe400078ec0ff */
[----:B------:R-:W-:-:S03]  /*c3a0*/  SHF.R.S32.HI R10, RZ, 0x3, R10 ;  /* 0x00000003ff0a7819 */ /* 0x000fc6000001140a */
[----:B------:R-:W-:Y:S02]  /*c3b0*/  IMAD.IADD R4, R3, 0x1, -R4 ;  /* 0x0000000103047824 */ /* 0x000fe400078e0a04 */
[----:B------:R-:W-:-:S03]  /*c3c0*/  IMAD.WIDE.U32 R2, R8, c[0x0][0x3a0], RZ ;  /* 0x0000e80008027a25 */ /* 0x000fc600078e00ff */
[----:B------:R-:W-:Y:S02]  /*c3d0*/  LEA R4, R4, R10, 0x5 ;  /* 0x0000000a04047211 */ /* 0x000fe400078e28ff */
[----:B--2---:R-:W-:Y:S01]  /*c3e0*/  MOV R9, R0 ;  /* 0x0000000000097202 */ /* 0x004fe20000000f00 */
[----:B------:R-:W-:-:S03]  /*c3f0*/  IMAD R0, R17, c[0x0][0x3a0], RZ ;  /* 0x0000e80011007a24 */ /* 0x000fc600078e02ff */
[C---:B------:R-:W-:Y:S01]  /*c400*/  LEA R13, R9.reuse, R10, 0x7 ;  /* 0x0000000a090d7211 */ /* 0x040fe200078e38ff */
[----:B------:R-:W-:Y:S02]  /*c410*/  IMAD R8, R8, c[0x0][0x3a4], R0 ;  /* 0x0000e90008087a24 */ /* 0x000fe400078e0200 */
[----:B------:R-:W-:-:S03]  /*c420*/  IMAD R4, R9, 0x80, R4 ;  /* 0x0000008009047824 */ /* 0x000fc600078e0204 */
[----:B------:R-:W-:Y:S01]  /*c430*/  IADD3 R3, R3, R8, RZ ;  /* 0x0000000803037210 */ /* 0x000fe20007ffe0ff */
[----:B------:R-:W-:-:S04]  /*c440*/  @P0 IMAD.HI.U32 R6, R4, c[0x0][0x4ec], RZ ;  /* 0x00013b0004060a27 */ /* 0x000fc800078e00ff */
[----:B---3--:R-:W-:-:S04]  /*c450*/  IMAD.WIDE.U32 R2, R7, c[0x0][0x3e8], R2 ;  /* 0x0000fa0007027a25 */ /* 0x008fc800078e0002 */
[----:B------:R-:W-:Y:S01]  /*c460*/  IMAD.MOV.U32 R0, RZ, RZ, R4 ;  /* 0x000000ffff007224 */ /* 0x000fe200078e0004 */
[----:B------:R-:W-:Y:S01]  /*c470*/  @P0 SHF.R.U32.HI R0, RZ, c[0x0][0x4f0], R6 ;  /* 0x00013c00ff000a19 */ /* 0x000fe20000011606 */
[----:B------:R-:W-:Y:S02]  /*c480*/  IMAD R3, R7, c[0x0][0x3ec], R3 ;  /* 0x0000fb0007037a24 */ /* 0x000fe400078e0203 */
[C---:B------:R-:W-:Y:S01]  /*c490*/  IMAD R7, R14.reuse, c[0x0][0x3f4], R5 ;  /* 0x0000fd000e077a24 */ /* 0x040fe200078e0205 */
[----:B------:R-:W-:Y:S01]  /*c4a0*/  SHF.R.S32.HI R6, RZ, 0x1f, R0 ;  /* 0x0000001fff067819 */ /* 0x000fe20000011400 */
[----:B------:R-:W-:Y:S01]  /*c4b0*/  IMAD.WIDE.U32 R2, R14, c[0x0][0x3f0], R2 ;  /* 0x0000fc000e027a25 */ /* 0x000fe200078e0002 */
[----:B------:R-:W-:-:S03]  /*c4c0*/  IADD3 R5, -R0, RZ, RZ ;  /* 0x000000ff00057210 */ /* 0x000fc60007ffe1ff */
[----:B------:R-:W-:Y:S01]  /*c4d0*/  IMAD R6, R6, c[0x0][0x3e0], RZ ;  /* 0x0000f80006067a24 */ /* 0x000fe200078e02ff */
[----:B------:R-:W-:Y:S01]  /*c4e0*/  IADD3 R3, R3, R7, RZ ;  /* 0x0000000703037210 */ /* 0x000fe20007ffe0ff */
[----:B------:R-:W-:Y:S02]  /*c4f0*/  IMAD R4, R5, c[0x0][0x4e8], R4 ;  /* 0x00013a0005047a24 */ /* 0x000fe400078e0204 */
[C---:B------:R-:W-:Y:S02]  /*c500*/  IMAD R6, R0.reuse, c[0x0][0x3e4], R6 ;  /* 0x0000f90000067a24 */ /* 0x040fe400078e0206 */
[----:B------:R-:W-:Y:S01]  /*c510*/  IMAD.WIDE.U32 R2, R0, c[0x0][0x3e0], R2 ;  /* 0x0000f80000027a25 */ /* 0x000fe200078e0002 */
[----:B------:R-:W-:-:S03]  /*c520*/  SHF.R.S32.HI R0, RZ, 0x1f, R4 ;  /* 0x0000001fff007819 */ /* 0x000fc60000011404 */
[----:B------:R-:W-:Y:S02]  /*c530*/  IMAD.IADD R3, R3, 0x1, R6 ;  /* 0x0000000103037824 */ /* 0x000fe400078e0206 */
[----:B------:R-:W-:Y:S02]  /*c540*/  IMAD R0, R0, c[0x0][0x3d8], RZ ;  /* 0x0000f60000007a24 */ /* 0x000fe400078e02ff */
[----:B------:R-:W-:-:S04]  /*c550*/  IMAD.WIDE.U32 R2, R4, c[0x0][0x3d8], R2 ;  /* 0x0000f60004027a25 */ /* 0x000fc800078e0002 */
[----:B------:R-:W-:Y:S01]  /*c560*/  IMAD R4, R4, c[0x0][0x3dc], R0 ;  /* 0x0000f70004047a24 */ /* 0x000fe200078e0200 */
[----:B------:R-:W-:-:S04]  /*c570*/  LEA R14, P0, R2, c[0x0][0x380], 0x1 ;  /* 0x0000e000020e7a11 */ /* 0x000fc800078008ff */
[----:B------:R-:W-:-:S04]  /*c580*/  IADD3 R4, R3, R4, RZ ;  /* 0x0000000403047210 */ /* 0x000fc80007ffe0ff */
[----:B------:R-:W-:Y:S01]  /*c590*/  LEA.HI.X R11, R2, c[0x0][0x384], R4, 0x1, P0 ;  /* 0x0000e100020b7a11 */ /* 0x000fe200000f0c04 */
[----:B------:R-:W-:Y:S05]  /*c5a0*/  BRA.DIV ~URZ, `(.L_x_62) ;  /* 0x00001e027f007947 */ /* 0x000fea000b800000 */
[----:B------:R1:W2:Y:S02]  /*c5b0*/  SHFL.IDX PT, R10, R11, RZ, 0x181f ;  /* 0x00181fff0b0a7589 */ /* 0x0002a400000e0000 */
.L_x_107:
[----:B------:R-:W-:Y:S05]  /*c5c0*/  BRA.DIV ~URZ, `(.L_x_63) ;  /* 0x00001e527f007947 */ /* 0x000fea000b800000 */
[----:B------:R3:W4:Y:S02]  /*c5d0*/  SHFL.IDX PT, R0, R14, RZ, 0x181f ;  /* 0x00181fff0e007589 */ /* 0x00072400000e0000 */
.L_x_108:
[----:B------:R-:W-:Y:S01]  /*c5e0*/  IMAD R12, R19, c[0x0][0x4e8], RZ ;  /* 0x00013a00130c7a24 */ /* 0x000fe200078e02ff */
[----:B------:R-:W-:Y:S04]  /*c5f0*/  BSSY B0, `(.L_x_64) ;  /* 0x000001a000007945 */ /* 0x000fe80003800000 */
[----:B------:R-:W-:-:S13]  /*c600*/  ISETP.GE.AND P0, PT, R13, R12, PT ;  /* 0x0000000c0d00720c */ /* 0x000fda0003f06270 */
[----:B------:R-:W-:Y:S05]  /*c610*/  @P0 BRA `(.L_x_65) ;  /* 0x0000017000000947 */ /* 0x000fea0003800000 */
[----:B------:R-:W5:Y:S04]  /*c620*/  LDL.64 R2, [R1+0x28] ;  /* 0x0000280001027983 */ /* 0x000f680000100a00 */
        /* <DEDUP_REMOVED lines=10> */
[-C--:B------:R-:W-:Y:S02]  /*c6d0*/  @!P3 LEA R8, P4, R2, R0.reuse, 0x1 ;  /* 0x000000000208b211 */ /* 0x080fe400078808ff */
[----:B------:R-:W-:Y:S02]  /*c6e0*/  @!P2 LEA R6, P6, R20, R0, 0x1 ;  /* 0x000000001406a211 */ /* 0x000fe400078c08ff */
[----:B------:R-:W-:Y:S02]  /*c6f0*/  @!P3 LEA.HI.X R9, R2, R10, R3, 0x1, P4 ;  /* 0x0000000a0209b211 */ /* 0x000fe400020f0c03 */
[----:B------:R-:W-:Y:S02]  /*c700*/  @!P1 LEA R4, P5, R17, R0, 0x1 ;  /* 0x0000000011049211 */ /* 0x000fe400078a08ff */
[----:B------:R-:W-:Y:S02]  /*c710*/  @!P2 LEA.HI.X R7, R20, R10, R21, 0x1, P6 ;  /* 0x0000000a1407a211 */ /* 0x000fe400030f0c15 */
[----:B------:R-:W-:-:S02]  /*c720*/  @!P0 LEA R2, P4, R15, R0, 0x1 ;  /* 0x000000000f028211 */ /* 0x000fc400078808ff */
[-C--:B------:R-:W-:Y:S02]  /*c730*/  @!P1 LEA.HI.X R5, R17, R10.reuse, R18, 0x1, P5 ;  /* 0x0000000a11059211 */ /* 0x080fe400028f0c12 */
[----:B------:R-:W-:Y:S01]  /*c740*/  @!P0 LEA.HI.X R3, R15, R10, R16, 0x1, P4 ;  /* 0x0000000a0f038211 */ /* 0x000fe200020f0c10 */
[----:B------:R2:W-:Y:S04]  /*c750*/  @!P3 ST.E.128 [R8.64], RZ ;  /* 0x000000ff0800b985 */ /* 0x0005e8000c101d06 */
[----:B------:R2:W-:Y:S04]  /*c760*/  @!P2 ST.E.128 [R6.64], RZ ;  /* 0x000000ff0600a985 */ /* 0x0005e8000c101d06 */
[----:B------:R2:W-:Y:S04]  /*c770*/  @!P1 ST.E.128 [R4.64], RZ ;  /* 0x000000ff04009985 */ /* 0x0005e8000c101d06 */
[----:B------:R2:W-:Y:S02]  /*c780*/  @!P0 ST.E.128 [R2.64], RZ ;  /* 0x000000ff02008985 */ /* 0x0005e4000c101d06 */
.L_x_65:
[----:B------:R-:W-:Y:S05]  /*c790*/  BSYNC B0 ;  /* 0x0000000000007941 */ /* 0x000fea0003800000 */
.L_x_64:
[----:B------:R-:W-:Y:S05]  /*c7a0*/  BRA.DIV ~URZ, `(.L_x_66) ;  /* 0x00001cd27f007947 */ /* 0x000fea000b800000 */
[----:B--2---:R2:W1:Y:S04]  /*c7b0*/  SHFL.IDX PT, R10, R11, 0x1, 0x181f ;  /* 0x00381f000b0a7f89 */ /* 0x00446800000e0000 */
[----:B----4-:R2:W4:Y:S02]  /*c7c0*/  SHFL.IDX PT, R0, R14, 0x1, 0x181f ;  /* 0x00381f000e007f89 */ /* 0x01052400000e0000 */
.L_x_109:
[----:B------:R-:W-:Y:S01]  /*c7d0*/  IADD3 R2, R13, 0x20, RZ ;  /* 0x000000200d027810 */ /* 0x000fe20007ffe0ff */
[----:B------:R-:W-:Y:S03]  /*c7e0*/  BSSY B0, `(.L_x_67) ;  /* 0x000001a000007945 */ /* 0x000fe60003800000 */
[----:B------:R-:W-:-:S13]  /*c7f0*/  ISETP.GE.AND P0, PT, R2, R12, PT ;  /* 0x0000000c0200720c */ /* 0x000fda0003f06270 */
[----:B------:R-:W-:Y:S05]  /*c800*/  @P0 BRA `(.L_x_68) ;  /* 0x0000017000000947 */ /* 0x000fea0003800000 */
[----:B------:R-:W5:Y:S04]  /*c810*/  LDL.64 R22, [R1+0x28] ;  /* 0x0000280001167983 */ /* 0x000f680000100a00 */
[----:B--2---:R-:W2:Y:S04]  /*c820*/  LDL R19, [R1+0x30] ;  /* 0x0000300001137983 */ /* 0x004ea80000100800 */
[----:B---3--:R-:W3:Y:S04]  /*c830*/  LDL R17, [R1+0x34] ;  /* 0x0000340001117983 */ /* 0x008ee80000100800 */
[----:B----4-:R-:W4:Y:S04]  /*c840*/  LDL R15, [R1+0x38] ;  /* 0x00003800010f7983 */ /* 0x010f280000100800 */
[----:B------:R-:W4:Y:S04]  /*c850*/  LDL R20, [R1+0x68] ;  /* 0x0000680001147983 */ /* 0x000f280000100800 */
[----:B------:R-:W4:Y:S04]  /*c860*/  LDL R18, [R1+0x64] ;  /* 0x0000640001127983 */ /* 0x000f280000100800 */
[----:B------:R-:W4:Y:S01]  /*c870*/  LDL R16, [R1+0x60] ;  /* 0x0000600001107983 */ /* 0x000f220000100800 */
[----:B-----5:R-:W-:-:S02]  /*c880*/  ISETP.GE.AND P3, PT, R22, c[0x0][0x3c8], PT ;  /* 0x0000f20016007a0c */ /* 0x020fc40003f66270 */
[----:B--2---:R-:W-:Y:S02]  /*c890*/  ISETP.GE.AND P2, PT, R19, c[0x0][0x3c8], PT ;  /* 0x0000f20013007a0c */ /* 0x004fe40003f46270 */
[----:B---3--:R-:W-:Y:S02]  /*c8a0*/  ISETP.GE.AND P1, PT, R17, c[0x0][0x3c8], PT ;  /* 0x0000f20011007a0c */ /* 0x008fe40003f26270 */
[----:B----4-:R-:W-:-:S07]  /*c8b0*/  ISETP.GE.AND P0, PT, R15, c[0x0][0x3c8], PT ;  /* 0x0000f2000f007a0c */ /* 0x010fce0003f06270 */
[CC--:B------:R-:W-:Y:S02]  /*c8c0*/  @!P3 LEA R8, P4, R22.reuse, R0.reuse, 0x1 ;  /* 0x000000001608b211 */ /* 0x0c0fe400078808ff */
[----:B------:R-:W-:Y:S02]  /*c8d0*/  @!P2 LEA R6, P6, R19, R0, 0x1 ;  /* 0x000000001306a211 */ /* 0x000fe400078c08ff */
[----:B-1----:R-:W-:Y:S02]  /*c8e0*/  @!P3 LEA.HI.X R9, R22, R10, R23, 0x1, P4 ;  /* 0x0000000a1609b211 */ /* 0x002fe400020f0c17 */
        /* <DEDUP_REMOVED lines=9> */
.L_x_68:
[----:B------:R-:W-:Y:S05]  /*c980*/  BSYNC B0 ;  /* 0x0000000000007941 */ /* 0x000fea0003800000 */
.L_x_67:
[----:B------:R-:W-:Y:S05]  /*c990*/  BRA.DIV ~URZ, `(.L_x_69) ;  /* 0x00001ba27f007947 */ /* 0x000fea000b800000 */
[----:B-1----:R1:W2:Y:S02]  /*c9a0*/  SHFL.IDX PT, R10, R11, 0x2, 0x181f ;  /* 0x00581f000b0a7f89 */ /* 0x0022a400000e0000 */
.L_x_110:
[----:B------:R-:W-:Y:S05]  /*c9b0*/  BRA.DIV ~URZ, `(.L_x_70) ;  /* 0x00001bf27f007947 */ /* 0x000fea000b800000 */
[----:B----4-:R4:W1:Y:S02]  /*c9c0*/  SHFL.IDX PT, R0, R14, 0x2, 0x181f ;  /* 0x00581f000e007f89 */ /* 0x01086400000e0000 */
.L_x_111:
[----:B------:R-:W-:Y:S01]  /*c9d0*/  IADD3 R2, R13, 0x40, RZ ;  /* 0x000000400d027810 */ /* 0x000fe20007ffe0ff */
[----:B------:R-:W-:Y:S03]  /*c9e0*/  BSSY B0, `(.L_x_71) ;  /* 0x000001a000007945 */ /* 0x000fe60003800000 */
        /* <DEDUP_REMOVED lines=13> */
[CC--:B-1----:R-:W-:Y:S02]  /*cac0*/  @!P3 LEA R8, P4, R22.reuse, R0.reuse, 0x1 ;  /* 0x000000001608b211 */ /* 0x0c2fe400078808ff */
        /* <DEDUP_REMOVED lines=11> */
.L_x_72:
[----:B------:R-:W-:Y:S05]  /*cb80*/  BSYNC B0 ;  /* 0x0000000000007941 */ /* 0x000fea0003800000 */
.L_x_71:
[----:B------:R-:W-:Y:S05]  /*cb90*/  BRA.DIV ~URZ, `(.L_x_73) ;  /* 0x00001a727f007947 */ /* 0x000fea000b800000 */
[----:B--2---:R2:W3:Y:S04]  /*cba0*/  SHFL.IDX PT, R10, R11, 0x3, 0x181f ;  /* 0x00781f000b0a7f89 */ /* 0x0044e800000e0000 */
[----:B-1----:R2:W1:Y:S02]  /*cbb0*/  SHFL.IDX PT, R0, R14, 0x3, 0x181f ;  /* 0x00781f000e007f89 */ /* 0x00246400000e0000 */
.L_x_112:
[----:B------:R-:W-:-:S04]  /*cbc0*/  IADD3 R2, R13, 0x60, RZ ;  /* 0x000000600d027810 */ /* 0x000fc80007ffe0ff */
        /* <DEDUP_REMOVED lines=25> */
.L_x_53:
[----:B------:R-:W-:Y:S05]  /*cd60*/  BSYNC B1 ;  /* 0x0000000000017941 */ /* 0x000fea0003800000 */
.L_x_37:
[----:B-1--4-:R-:W4:Y:S02]  /*cd70*/  LDL R0, [R1+0x94] ;  /* 0x0000940001007983 */ /* 0x012f240000100800 */
[----:B----4-:R-:W-:-:S13]  /*cd80*/  ISETP.NE.AND P0, PT, R0, RZ, PT ;  /* 0x000000ff0000720c */ /* 0x010fda0003f05270 */
[----:B------:R-:W-:Y:S01]  /*cd90*/  @P0 WARPSYNC 0xffffffff ;  /* 0xffffffff00000948 */ /* 0x000fe20003800000 */
[----:B------:R-:W-:Y:S06]  /*cda0*/  @P0 BAR.SYNC.DEFER_BLOCKING 0x5, 0x100 ;  /* 0x0144000000000b1d */ /* 0x000fec0000010000 */
[----:B------:R-:W1:Y:S04]  /*cdb0*/  @P0 LDS.128 R4, [0x1a080] ;  /* 0x01a08000ff040984 */ /* 0x000e680000000c00 */
[----:B-1----:R1:W-:Y:S04]  /*cdc0*/  @P0 STL.64 [R1+0x48], R4 ;  /* 0x0000480401000387 */ /* 0x0023e80000100a00 */
[----:B------:R1:W-:Y:S04]  /*cdd0*/  @P0 STL.64 [R1+0x50], R6 ;  /* 0x0000500601000387 */ /* 0x0003e80000100a00 */
[----:B------:R-:W-:Y:S06]  /*cde0*/  @P0 BAR.ARV 0x4, 0x100 ;  /* 0x0104000000000b1d */ /* 0x000fec0000002000 */
[----:B------:R-:W-:Y:S05]  /*cdf0*/  @P0 BRA `(.L_x_74) ;  /* 0x00000b9000000947 */ /* 0x000fea0003800000 */
[----:B------:R-:W4:Y:S01]  /*ce00*/  S2R R0, SR_TID.X ;  /* 0x0000000000007919 */ /* 0x000f220000002100 */
[----:B-1----:R-:W-:Y:S01]  /*ce10*/  IMAD.MOV.U32 R7, RZ, RZ, RZ ;  /* 0x000000ffff077224 */ /* 0x002fe200078e00ff */
[----:B----4-:R-:W-:-:S04]  /*ce20*/  LOP3.LUT R13, R0, 0x1f, RZ, 0xc0, !PT ;  /* 0x0000001f000d7812 */ /* 0x010fc800078ec0ff */
[----:B------:R-:W-:Y:S01]  /*ce30*/  ISETP.NE.AND P6, PT, R13, 0x1f, PT ;  /* 0x0000001f0d00780c */ /* 0x000fe20003fc5270 */
[----:B------:R-:W-:Y:S10]  /*ce40*/  BRA.DIV ~URZ, `(.L_x_75) ;  /* 0x000018827f007947 */ /* 0x000ff4000b800000 */
[----:B------:R1:W4:Y:S02]  /*ce50*/  SHFL.IDX PT, R9, R131, RZ, 0x1f ;  /* 0x00001fff83097589 */ /* 0x00032400000e0000 */
.L_x_113:
[----:B------:R-:W-:Y:S05]  /*ce60*/  BRA.DIV ~URZ, `(.L_x_76) ;  /* 0x000018d27f007947 */ /* 0x000fea000b800000 */
[----:B--2---:R2:W1:Y:S02]  /*ce70*/  SHFL.IDX PT, R8, R131, 0x1, 0x1f ;  /* 0x00201f0083087f89 */ /* 0x00446400000e0000 */
.L_x_114:
[----:B------:R-:W5:Y:S01]  /*ce80*/  LDL R0, [R1+0x54] ;  /* 0x0000540001007983 */ /* 0x000f620000100800 */
[----:B------:R-:W-:Y:S02]  /*ce90*/  IMAD.MOV.U32 R6, RZ, RZ, RZ ;  /* 0x000000ffff067224 */ /* 0x000fe400078e00ff */
[----:B-----5:R-:W-:-:S05]  /*cea0*/  IMAD.IADD R0, R0, 0x1, R13 ;  /* 0x0000000100007824 */ /* 0x020fca00078e020d */
[----:B------:R-:W-:-:S13]  /*ceb0*/  ISETP.GE.OR P0, PT, R0, c[0x0][0x53c], !P6 ;  /* 0x00014f0000007a0c */ /* 0x000fda0007706670 */
[----:B------:R-:W-:Y:S01]  /*cec0*/  @!P0 IMAD.MOV.U32 R2, RZ, RZ, 0x4 ;  /* 0x00000004ff028424 */ /* 0x000fe200078e00ff */
[----:B------:R-:W-:-:S03]  /*ced0*/  @!P0 MOV R3, 0x4 ;  /* 0x0000000400038802 */ /* 0x000fc60000000f00 */
[----:B------:R-:W-:-:S04]  /*cee0*/  @!P0 IMAD.WIDE R4, R0, R2, c[0x0][0x580] ;  /* 0x0001600000048625 */ /* 0x000fc800078e0202 */
[----:B------:R-:W-:Y:S01]  /*cef0*/  @!P0 IMAD.WIDE R2, R0, R3, c[0x0][0x578] ;  /* 0x00015e0000028625 */ /* 0x000fe200078e0203 */
[----:B------:R-:W5:Y:S04]  /*cf00*/  @!P0 LDG.E R6, [R4.64] ;  /* 0x0000000604068981 */ /* 0x000f68000c1e1900 */
[----:B------:R-:W5:Y:S01]  /*cf10*/  @!P0 LDG.E R7, [R2.64] ;  /* 0x0000000602078981 */ /* 0x000f62000c1e1900 */
[C---:B------:R-:W-:Y:S02]  /*cf20*/  ISETP.GE.U32.AND P4, PT, R13.reuse, 0x10, PT ;  /* 0x000000100d00780c */ /* 0x040fe40003f86070 */
[C---:B------:R-:W-:Y:S02]  /*cf30*/  ISETP.GE.U32.AND P3, PT, R13.reuse, 0x8, PT ;  /* 0x000000080d00780c */ /* 0x040fe40003f66070 */
[----:B------:R-:W-:-:S02]  /*cf40*/  ISETP.GE.U32.AND P2, PT, R13, 0x4, PT ;  /* 0x000000040d00780c */ /* 0x000fc40003f46070 */
[C---:B------:R-:W-:Y:S02]  /*cf50*/  ISETP.GE.U32.AND P1, PT, R13.reuse, 0x2, PT ;  /* 0x000000020d00780c */ /* 0x040fe40003f26070 */
[----:B------:R-:W-:Y:S02]  /*cf60*/  ISETP.NE.AND P5, PT, R13, RZ, PT ;  /* 0x000000ff0d00720c */ /* 0x000fe40003fa5270 */
[----:B------:R-:W-:Y:S01]  /*cf70*/  MOV R11, RZ ;  /* 0x000000ff000b7202 */ /* 0x000fe20000000f00 */
[----:B-----5:R-:W-:Y:S01]  /*cf80*/  IMAD R0, R7, R6, RZ ;  /* 0x0000000607007224 */ /* 0x020fe200078e02ff */
[----:B------:R-:W-:Y:S07]  /*cf90*/  BRA.DIV ~URZ, `(.L_x_77) ;  /* 0x000018127f007947 */ /* 0x000fee000b800000 */
[----:B------:R2:W4:Y:S02]  /*cfa0*/  SHFL.UP PT, R4, R0, 0x1, RZ ;  /* 0x0420000000047989 */ /* 0x00052400000e00ff */
.L_x_115:
[----:B----4-:R-:W-:-:S04]  /*cfb0*/  SEL R4, R4, RZ, P5 ;  /* 0x000000ff04047207 */ /* 0x010fc80002800000 */
[----:B--2---:R-:W-:Y:S01]  /*cfc0*/  IADD3 R0, R0, R4, RZ ;  /* 0x0000000400007210 */ /* 0x004fe20007ffe0ff */
[----:B------:R-:W-:Y:S05]  /*cfd0*/  BRA.DIV ~URZ, `(.L_x_78) ;  /* 0x000018127f007947 */ /* 0x000fea000b800000 */
        /* <DEDUP_REMOVED lines=12> */
[----:B------:R2:W4:Y:S02]  /*d0a0*/  SHFL.IDX PT, R0, R4, 0x1f, 0x1f ;  /* 0x03e01f0004007f89 */ /* 0x00052400000e0000 */
.L_x_116:
[----:B----4-:R-:W-:Y:S01]  /*d0b0*/  IMAD R0, R0, c[0x0][0x538], RZ ;  /* 0x00014e0000007a24 */ /* 0x010fe200078e02ff */
[----:B------:R-:W-:Y:S04]  /*d0c0*/  BSSY B1, `(.L_x_79) ;  /* 0x0000083000017945 */ /* 0x000fe80003800000 */
[----:B-1----:R-:W-:-:S04]  /*d0d0*/  IADD3 R8, R0, R8, RZ ;  /* 0x0000000800087210 */ /* 0x002fc80007ffe0ff */
[----:B------:R-:W-:-:S13]  /*d0e0*/  ISETP.GT.AND P0, PT, R8, R9, PT ;  /* 0x000000090800720c */ /* 0x000fda0003f04270 */
[----:B------:R-:W-:Y:S05]  /*d0f0*/  @P0 BRA `(.L_x_80) ;  /* 0x0000025000000947 */ /* 0x000fea0003800000 */
.L_x_84:
[----:B------:R-:W4:Y:S02]  /*d100*/  LDL.LU R0, [R1+0x54] ;  /* 0x0000540001007983 */ /* 0x000f240000300800 */
[----:B----4-:R-:W-:-:S04]  /*d110*/  IADD3 R0, R0, 0x1f, RZ ;  /* 0x0000001f00007810 */ /* 0x010fc80007ffe0ff */
[----:B------:R-:W-:-:S13]  /*d120*/  ISETP.GE.AND P0, PT, R0, c[0x0][0x53c], PT ;  /* 0x00014f0000007a0c */ /* 0x000fda0003f06270 */
[----:B------:R-:W-:Y:S05]  /*d130*/  @P0 BRA `(.L_x_81) ;  /* 0x0000076000000947 */ /* 0x000fea0003800000 */
[----:B------:R1:W-:Y:S01]  /*d140*/  STL [R1+0x54], R0 ;  /* 0x0000540001007387 */ /* 0x0003e20000100800 */
[----:B------:R-:W-:Y:S01]  /*d150*/  CS2R R6, SRZ ;  /* 0x0000000000067805 */ /* 0x000fe2000001ff00 */
[----:B-1----:R-:W-:-:S04]  /*d160*/  IADD3 R0, R0, R13, RZ ;  /* 0x0000000d00007210 */ /* 0x002fc80007ffe0ff */
[----:B------:R-:W-:-:S13]  /*d170*/  ISETP.GE.OR P0, PT, R0, c[0x0][0x53c], !P6 ;  /* 0x00014f0000007a0c */ /* 0x000fda0007706670 */
[----:B------:R-:W-:Y:S02]  /*d180*/  @!P0 MOV R2, 0x4 ;  /* 0x0000000400028802 */ /* 0x000fe40000000f00 */
[----:B------:R-:W-:-:S03]  /*d190*/  @!P0 MOV R3, 0x4 ;  /* 0x0000000400038802 */ /* 0x000fc60000000f00 */
[----:B--2---:R-:W-:-:S04]  /*d1a0*/  @!P0 IMAD.WIDE R4, R0, R2, c[0x0][0x580] ;  /* 0x0001600000048625 */ /* 0x004fc800078e0202 */
[----:B------:R-:W-:Y:S01]  /*d1b0*/  @!P0 IMAD.WIDE R2, R0, R3, c[0x0][0x578] ;  /* 0x00015e0000028625 */ /* 0x000fe200078e0203 */
[----:B------:R-:W2:Y:S04]  /*d1c0*/  @!P0 LDG.E R6, [R4.64] ;  /* 0x0000000604068981 */ /* 0x000ea8000c1e1900 */
[----:B------:R-:W2:Y:S02]  /*d1d0*/  @!P0 LDG.E R7, [R2.64] ;  /* 0x0000000602078981 */ /* 0x000ea4000c1e1900 */
[----:B--2---:R-:W-:Y:S01]  /*d1e0*/  IMAD R0, R7, R6, RZ ;  /* 0x0000000607007224 */ /* 0x004fe200078e02ff */
[----:B------:R-:W-:Y:S05]  /*d1f0*/  BRA.DIV ~URZ, `(.L_x_82) ;  /* 0x000017927f007947 */ /* 0x000fea000b800000 */
[----:B------:R1:W2:Y:S02]  /*d200*/  SHFL.UP PT, R2, R0, 0x1, RZ ;  /* 0x0420000000027989 */ /* 0x0002a400000e00ff */
.L_x_117:
        /* <DEDUP_REMOVED lines=16> */
.L_x_118:
[----:B--2---:R-:W-:-:S05]  /*d310*/  IMAD R0, R0, c[0x0][0x538], RZ ;  /* 0x00014e0000007a24 */ /* 0x004fca00078e02ff */
[----:B------:R-:W-:-:S04]  /*d320*/  IADD3 R8, R0, R8, RZ ;  /* 0x0000000800087210 */ /* 0x000fc80007ffe0ff */
[----:B------:R-:W-:-:S13]  /*d330*/  ISETP.GT.AND P0, PT, R8, R9, PT ;  /* 0x000000090800720c */ /* 0x000fda0003f04270 */
[----:B-1-3--:R-:W-:Y:S05]  /*d340*/  @!P0 BRA `(.L_x_84) ;  /* 0xfffffdb000008947 */ /* 0x00afea000383ffff */
.L_x_80:
[----:B---3--:R-:W-:-:S05]  /*d350*/  IADD3 R10, -R0, R8, RZ ;  /* 0x00000008000a7210 */ /* 0x008fca0007ffe1ff */
[----:B------:R-:W-:-:S05]  /*d360*/  IMAD R0, R4, c[0x0][0x538], R10 ;  /* 0x00014e0004007a24 */ /* 0x000fca00078e020a */
[----:B------:R-:W-:Y:S01]  /*d370*/  ISETP.GT.AND P0, PT, R0, R9, PT ;  /* 0x000000090000720c */ /* 0x000fe20003f04270 */
[----:B------:R-:W-:-:S12]  /*d380*/  BRA.DIV ~URZ, `(.L_x_85) ;  /* 0x000017f27f007947 */ /* 0x000fd8000b800000 */
[----:B------:R-:W-:-:S04]  /*d390*/  VOTE.ANY R8, PT, !P0 ;  /* 0x0000000000087806 */ /* 0x000fc800040e0100 */
.L_x_119:
[----:B------:R1:W3:Y:S01]  /*d3a0*/  POPC R12, R8 ;  /* 0x00000008000c7309 */ /* 0x0002e20000000000 */
[----:B------:R-:W-:Y:S05]  /*d3b0*/  BRA.DIV ~URZ, `(.L_x_86) ;  /* 0x000018127f007947 */ /* 0x000fea000b800000 */
[----:B---3--:R3:W4:Y:S04]  /*d3c0*/  SHFL.IDX PT, R6, R6, R12, 0x1f ;  /* 0x00001f0c06067589 */ /* 0x00872800000e0000 */
[----:B------:R3:W1:Y:S02]  /*d3d0*/  SHFL.IDX PT, R7, R7, R12, 0x1f ;  /* 0x00001f0c07077589 */ /* 0x00066400000e0000 */
.L_x_120:
[----:B------:R-:W-:Y:S01]  /*d3e0*/  ISETP.NE.AND P0, PT, R8, RZ, PT ;  /* 0x000000ff0800720c */ /* 0x000fe20003f05270 */
[----:B------:R-:W-:-:S12]  /*d3f0*/  BSSY B0, `(.L_x_87) ;  /* 0x0000005000007945 */ /* 0x000fd80003800000 */
[----:B------:R-:W-:Y:S05]  /*d400*/  @!P0 BRA `(.L_x_88) ;  /* 0x0000003000008947 */ /* 0x000fea0003800000 */
[----:B------:R-:W-:Y:S01]  /*d410*/  IADD3 R3, R12, -0x1, RZ ;  /* 0xffffffff0c037810 */ /* 0x000fe20007ffe0ff */
[----:B------:R-:W-:Y:S05]  /*d420*/  BRA.DIV ~URZ, `(.L_x_89) ;  /* 0x000018727f007947 */ /* 0x000fea000b800000 */
[----:B------:R2:W3:Y:S02]  /*d430*/  SHFL.IDX PT, R11, R4, R3, 0x1f ;  /* 0x00001f03040b7589 */ /* 0x0004e400000e0000 */
.L_x_88:
[----:B------:R-:W-:Y:S05]  /*d440*/  BSYNC B0 ;  /* 0x0000000000007941 */ /* 0x000fea0003800000 */
.L_x_87:
[----:B---3--:R-:W-:Y:S01]  /*d450*/  IMAD R5, R11, c[0x0][0x538], R10 ;  /* 0x00014e000b057a24 */ /* 0x008fe200078e020a */
[----:B--2-4-:R-:W-:Y:S02]  /*d460*/  IABS R4, R6 ;  /* 0x0000000600047213 */ /* 0x014fe40000000000 */
[----:B-1----:R-:W-:Y:S01]  /*d470*/  IABS R0, R7 ;  /* 0x0000000700007213 */ /* 0x002fe20000000000 */
[----:B------:R-:W-:Y:S01]  /*d480*/  IMAD.IADD R10, R9, 0x1, -R5 ;  /* 0x00000001090a7824 */ /* 0x000fe200078e0a05 */
[----:B------:R1:W-:Y:S01]  /*d490*/  STL [R1+0x48], R5 ;  /* 0x0000480501007387 */ /* 0x0003e20000100800 */
[----:B------:R-:W2:Y:S03]  /*d4a0*/  I2F.RP R2, R4 ;  /* 0x0000000400027306 */ /* 0x000ea60000209400 */
[----:B------:R-:W3:Y:S05]  /*d4b0*/  LDL.LU R14, [R1+0x54] ;  /* 0x00005400010e7983 */ /* 0x000eea0000300800 */
[----:B--2---:R-:W2:Y:S02]  /*d4c0*/  MUFU.RCP R2, R2 ;  /* 0x0000000200027308 */ /* 0x004ea40000001000 */
[----:B--2---:R-:W-:-:S06]  /*d4d0*/  IADD3 R2, R2, 0xffffffe, RZ ;  /* 0x0ffffffe02027810 */ /* 0x004fcc0007ffe0ff */
[----:B------:R-:W2:Y:S01]  /*d4e0*/  F2I.FTZ.U32.TRUNC.NTZ R3, R2 ;  /* 0x0000000200037305 */ /* 0x000ea2000021f000 */
[----:B-1----:R-:W-:Y:S01]  /*d4f0*/  IMAD.MOV.U32 R5, RZ, RZ, R0 ;  /* 0x000000ffff057224 */ /* 0x002fe200078e0000 */
[----:B------:R-:W-:Y:S02]  /*d500*/  IABS R0, R6 ;  /* 0x0000000600007213 */ /* 0x000fe40000000000 */
[----:B------:R-:W-:-:S04]  /*d510*/  IABS R9, R10 ;  /* 0x0000000a00097213 */ /* 0x000fc80000000000 */
[----:B------:R-:W1:Y:S01]  /*d520*/  I2F.RP R11, R5 ;  /* 0x00000005000b7306 */ /* 0x000e620000209400 */
[----:B--2---:R-:W-:-:S04]  /*d530*/  IMAD.MOV R2, RZ, RZ, -R3 ;  /* 0x000000ffff027224 */ /* 0x004fc800078e0a03 */
[----:B------:R-:W-:Y:S01]  /*d540*/  IMAD R8, R2, R4, RZ ;  /* 0x0000000402087224 */ /* 0x000fe200078e02ff */
[----:B------:R-:W-:Y:S01]  /*d550*/  MOV R2, RZ ;  /* 0x000000ff00027202 */ /* 0x000fe20000000f00 */
[----:B------:R-:W-:-:S04]  /*d560*/  IMAD.MOV R0, RZ, RZ, -R0 ;  /* 0x000000ffff007224 */ /* 0x000fc800078e0a00 */
[----:B------:R-:W-:-:S04]  /*d570*/  IMAD.HI.U32 R8, R3, R8, R2 ;  /* 0x0000000803087227 */ /* 0x000fc800078e0002 */
[----:B------:R-:W-:Y:S02]  /*d580*/  IMAD.MOV.U32 R2, RZ, RZ, R9 ;  /* 0x000000ffff027224 */ /* 0x000fe400078e0009 */
[----:B------:R-:W-:Y:S02]  /*d590*/  IMAD.MOV.U32 R3, RZ, RZ, R0 ;  /* 0x000000ffff037224 */ /* 0x000fe400078e0000 */
[----:B------:R-:W-:-:S04]  /*d5a0*/  IMAD.HI.U32 R0, R8, R2, RZ ;  /* 0x0000000208007227 */ /* 0x000fc800078e00ff */
[----:B------:R-:W-:Y:S02]  /*d5b0*/  IMAD R2, R0, R3, R2 ;  /* 0x0000000300027224 */ /* 0x000fe400078e0202 */
[----:B-1----:R-:W1:Y:S03]  /*d5c0*/  MUFU.RCP R3, R11 ;  /* 0x0000000b00037308 */ /* 0x002e660000001000 */
[----:B------:R-:W-:Y:S02]  /*d5d0*/  ISETP.GT.U32.AND P0, PT, R4, R2, PT ;  /* 0x000000020400720c */ /* 0x000fe40003f04070 */
[----:B-1----:R-:W-:-:S11]  /*d5e0*/  IADD3 R3, R3, 0xffffffe, RZ ;  /* 0x0ffffffe03037810 */ /* 0x002fd60007ffe0ff */
[-C--:B------:R-:W-:Y:S01]  /*d5f0*/  @!P0 IADD3 R2, R2, -R4.reuse, RZ ;  /* 0x8000000402028210 */ /* 0x080fe20007ffe0ff */
[----:B------:R-:W1:Y:S03]  /*d600*/  F2I.FTZ.U32.TRUNC.NTZ R3, R3 ;  /* 0x0000000300037305 */ /* 0x000e66000021f000 */
[----:B------:R-:W-:Y:S02]  /*d610*/  ISETP.GE.U32.AND P2, PT, R2, R4, PT ;  /* 0x000000040200720c */ /* 0x000fe40003f46070 */
[----:B------:R-:W-:Y:S02]  /*d620*/  LOP3.LUT R2, R10, R6, RZ, 0x3c, !PT ;  /* 0x000000060a027212 */ /* 0x000fe400078e3cff */
[----:B------:R-:W-:Y:S02]  /*d630*/  @!P0 IADD3 R0, R0, 0x1, RZ ;  /* 0x0000000100008810 */ /* 0x000fe40007ffe0ff */
[----:B------:R-:W-:-:S02]  /*d640*/  ISETP.GE.AND P1, PT, R2, RZ, PT ;  /* 0x000000ff0200720c */ /* 0x000fc40003f26270 */
[----:B------:R-:W-:-:S05]  /*d650*/  ISETP.NE.AND P0, PT, R6, RZ, PT ;  /* 0x000000ff0600720c */ /* 0x000fca0003f05270 */
[----:B------:R-:W-:Y:S01]  /*d660*/  @P2 IADD3 R0, R0, 0x1, RZ ;  /* 0x0000000100002810 */ /* 0x000fe20007ffe0ff */
[----:B-1----:R-:W-:-:S04]  /*d670*/  IMAD.MOV R2, RZ, RZ, -R3 ;  /* 0x000000ffff027224 */ /* 0x002fc800078e0a03 */
[----:B------:R-:W-:Y:S01]  /*d680*/  IMAD.MOV.U32 R4, RZ, RZ, R2 ;  /* 0x000000ffff047224 */ /* 0x000fe200078e0002 */
[----:B------:R-:W-:Y:S01]  /*d690*/  IABS R2, R7 ;  /* 0x0000000700027213 */ /* 0x000fe20000000000 */
[----:B------:R-:W-:Y:S01]  /*d6a0*/  @!P1 IMAD.MOV R0, RZ, RZ, -R0 ;  /* 0x000000ffff009224 */ /* 0x000fe200078e0a00 */
[----:B------:R-:W-:Y:S01]  /*d6b0*/  @!P0 LOP3.LUT R0, RZ, R6, RZ, 0x33, !PT ;  /* 0x00000006ff008212 */ /* 0x000fe200078e33ff */
[----:B------:R-:W-:Y:S01]  /*d6c0*/  IMAD R4, R4, R5, RZ ;  /* 0x0000000504047224 */ /* 0x000fe200078e02ff */
[----:B------:R-:W-:Y:S01]  /*d6d0*/  IADD3 R8, RZ, -R2, RZ ;  /* 0x80000002ff087210 */ /* 0x000fe20007ffe0ff */
[----:B------:R-:W-:Y:S01]  /*d6e0*/  IMAD.MOV.U32 R2, RZ, RZ, RZ ;  /* 0x000000ffff027224 */ /* 0x000fe200078e00ff */
[----:B------:R-:W-:-:S03]  /*d6f0*/  IABS R9, R0 ;  /* 0x0000000000097213 */ /* 0x000fc60000000000 */
[----:B------:R-:W-:Y:S01]  /*d700*/  IMAD.HI.U32 R2, R3, R4, R2 ;  /* 0x0000000403027227 */ /* 0x000fe200078e0002 */
[----:B------:R-:W-:-:S03]  /*d710*/  MOV R4, R8 ;  /* 0x0000000800047202 */ /* 0x000fc60000000f00 */
[----:B------:R-:W-:-:S04]  /*d720*/  IMAD.MOV.U32 R3, RZ, RZ, R9 ;  /* 0x000000ffff037224 */ /* 0x000fc800078e0009 */
[----:B------:R-:W-:-:S04]  /*d730*/  IMAD.HI.U32 R2, R2, R3, RZ ;  /* 0x0000000302027227 */ /* 0x000fc800078e00ff */
[----:B------:R-:W-:-:S05]  /*d740*/  IMAD R3, R2, R4, R3 ;  /* 0x0000000402037224 */ /* 0x000fca00078e0203 */
[----:B------:R-:W-:-:S13]  /*d750*/  ISETP.GT.U32.AND P0, PT, R5, R3, PT ;  /* 0x000000030500720c */ /* 0x000fda0003f04070 */
[----:B------:R-:W-:-:S05]  /*d760*/  @!P0 IMAD.IADD R3, R3, 0x1, -R5 ;  /* 0x0000000103038824 */ /* 0x000fca00078e0a05 */
[----:B------:R-:W-:Y:S02]  /*d770*/  ISETP.GE.U32.AND P2, PT, R3, R5, PT ;  /* 0x000000050300720c */ /* 0x000fe40003f46070 */
[----:B------:R-:W-:Y:S02]  /*d780*/  LOP3.LUT R3, R0, R7, RZ, 0x3c, !PT ;  /* 0x0000000700037212 */ /* 0x000fe400078e3cff */
[----:B------:R-:W-:Y:S02]  /*d790*/  @!P0 IADD3 R2, R2, 0x1, RZ ;  /* 0x0000000102028810 */ /* 0x000fe40007ffe0ff */
[----:B------:R-:W-:Y:S02]  /*d7a0*/  ISETP.GE.AND P1, PT, R3, RZ, PT ;  /* 0x000000ff0300720c */ /* 0x000fe40003f26270 */
[----:B------:R-:W-:-:S05]  /*d7b0*/  ISETP.NE.AND P0, PT, R7, RZ, PT ;  /* 0x000000ff0700720c */ /* 0x000fca0003f05270 */
[----:B------:R-:W-:-:S06]  /*d7c0*/  @P2 IADD3 R2, R2, 0x1, RZ ;  /* 0x0000000102022810 */ /* 0x000fcc0007ffe0ff */
[----:B------:R-:W-:Y:S02]  /*d7d0*/  @!P1 IMAD.MOV R2, RZ, RZ, -R2 ;  /* 0x000000ffff029224 */ /* 0x000fe400078e0a02 */
[----:B------:R-:W-:-:S04]  /*d7e0*/  @!P0 LOP3.LUT R2, RZ, R7, RZ, 0x33, !PT ;  /* 0x00000007ff028212 */ /* 0x000fc800078e33ff */
[----:B------:R-:W-:Y:S01]  /*d7f0*/  IADD3 R3, -R2, RZ, RZ ;  /* 0x000000ff02037210 */ /* 0x000fe20007ffe1ff */
[----:B------:R-:W-:Y:S02]  /*d800*/  IMAD R6, R0, R6, RZ ;  /* 0x0000000600067224 */ /* 0x000fe400078e02ff */
[C---:B------:R-:W-:Y:S02]  /*d810*/  IMAD R2, R7.reuse, 0x1000000, R2 ;  /* 0x0100000007027824 */ /* 0x040fe400078e0202 */
[----:B------:R-:W-:Y:S01]  /*d820*/  IMAD R0, R7, R3, R0 ;  /* 0x0000000307007224 */ /* 0x000fe200078e0200 */
[----:B------:R-:W-:-:S03]  /*d830*/  IADD3 R3, R10, -R6, RZ ;  /* 0x800000060a037210 */ /* 0x000fc60007ffe0ff */
[----:B------:R-:W-:-:S05]  /*d840*/  IMAD R0, R0, 0x10000, R2 ;  /* 0x0001000000007824 */ /* 0x000fca00078e0202 */
[----:B------:R1:W-:Y:S01]  /*d850*/  STL [R1+0x50], R0 ;  /* 0x0000500001007387 */ /* 0x0003e20000100800 */
[----:B---3--:R-:W-:-:S05]  /*d860*/  IMAD.IADD R14, R12, 0x1, R14 ;  /* 0x000000010c0e7824 */ /* 0x008fca00078e020e */
[----:B------:R1:W-:Y:S04]  /*d870*/  STL [R1+0x54], R14 ;  /* 0x0000540e01007387 */ /* 0x0003e80000100800 */
[----:B------:R1:W-:Y:S01]  /*d880*/  STL [R1+0x4c], R3 ;  /* 0x00004c0301007387 */ /* 0x0003e20000100800 */
[----:B------:R-:W-:Y:S05]  /*d890*/  BRA `(.L_x_90) ;  /* 0x0000005000007947 */ /* 0x000fea0003800000 */
.L_x_81:
[----:B------:R-:W-:Y:S01]  /*d8a0*/  MOV R0, c[0x0][0x53c] ;  /* 0x00014f0000007a02 */ /* 0x000fe20000000f00 */
[----:B------:R1:W-:Y:S04]  /*d8b0*/  STL [R1+0x48], R9 ;  /* 0x0000480901007387 */ /* 0x0003e80000100800 */
[----:B------:R1:W-:Y:S04]  /*d8c0*/  STL [R1+0x4c], RZ ;  /* 0x00004cff01007387 */ /* 0x0003e80000100800 */
[----:B------:R1:W-:Y:S04]  /*d8d0*/  STL [R1+0x50], RZ ;  /* 0x000050ff01007387 */ /* 0x0003e80000100800 */
[----:B------:R1:W-:Y:S02]  /*d8e0*/  STL [R1+0x54], R0 ;  /* 0x0000540001007387 */ /* 0x0003e40000100800 */
.L_x_90:
[----:B------:R-:W-:Y:S05]  /*d8f0*/  BSYNC B1 ;  /* 0x0000000000017941 */ /* 0x000fea0003800000 */
.L_x_79:
[----:B--2---:R-:W2:Y:S04]  /*d900*/  LDL R4, [R1+0x48] ;  /* 0x0000480001047983 */ /* 0x004ea80000100800 */
[----:B------:R-:W2:Y:S04]  /*d910*/  LDL R5, [R1+0x4c] ;  /* 0x00004c0001057983 */ /* 0x000ea80000100800 */
[----:B------:R-:W2:Y:S04]  /*d920*/  LDL R6, [R1+0x50] ;  /* 0x0000500001067983 */ /* 0x000ea80000100800 */
[----:B------:R-:W2:Y:S01]  /*d930*/  LDL R7, [R1+0x54] ;  /* 0x0000540001077983 */ /* 0x000ea20000100800 */
[----:B------:R-:W-:Y:S03]  /*d940*/  WARPSYNC 0xffffffff ;  /* 0xffffffff00007948 */ /* 0x000fe60003800000 */
[----:B------:R-:W-:Y:S01]  /*d950*/  BAR.SYNC.DEFER_BLOCKING 0x4, 0x100 ;  /* 0x0104000000007b1d */ /* 0x000fe20000010000 */
[----:B------:R-:W-:-:S13]  /*d960*/  ISETP.NE.AND P0, PT, R13, RZ, PT ;  /* 0x000000ff0d00720c */ /* 0x000fda0003f05270 */
[----:B--2---:R2:W-:Y:S04]  /*d970*/  @!P0 STS.128 [0x1a080], R4 ;  /* 0x01a08004ff008388 */ /* 0x0045e80000000c00 */
[----:B------:R-:W-:Y:S06]  /*d980*/  BAR.ARV 0x5, 0x100 ;  /* 0x0144000000007b1d */ /* 0x000fec0000002000 */
.L_x_74:
[----:B-1----:R-:W4:Y:S02]  /*d990*/  LDL R0, [R1+0x54] ;  /* 0x0000540001007983 */ /* 0x002f240000100800 */
[----:B----4-:R-:W-:-:S13]  /*d9a0*/  ISETP.GE.AND P0, PT, R0, c[0x0][0x53c], PT ;  /* 0x00014f0000007a0c */ /* 0x010fda0003f06270 */
[----:B--23--:R-:W-:Y:S01]  /*d9b0*/  @P0 CALL.REL.NOINC `(.L_x_91) ;  /* 0x0000001000000944 */ /* 0x00cfe20003c00000 */
[----:B------:R-:W-:Y:S05]  /*d9c0*/  BRA `(.L_x_92) ;  /* 0xffff3a9000007947 */ /* 0x000fea000383ffff */
.L_x_91:
[----:B------:R-:W-:Y:S05]  /*d9d0*/  EXIT ;  /* 0x000000000000794d */ /* 0x000fea0003800000 */
.L_x_13:
[----:B------:R-:W-:Y:S01]  /*d9e0*/  IMAD.MOV.U32 R0, RZ, RZ, R5 ;  /* 0x000000ffff007224 */ /* 0x000fe200078e0005 */
[----:B------:R-:W-:Y:S02]  /*d9f0*/  MOV R2, 0x1 ;  /* 0x0000000100027802 */ /* 0x000fe40000000f00 */
[----:B------:R-:W-:Y:S02]  /*da00*/  MOV R3, 0xda20 ;  /* 0x0000da2000037802 */ /* 0x000fe40000000f00 */
[----:B------:R-:W-:Y:S05]  /*da10*/  CALL.REL.NOINC `($__internal_2_$__cuda_sm70_shflsync_up_p) ;  /* 0x0000138000007944 */ /* 0x000fea0003c00000 */
[----:B------:R-:W-:Y:S01]  /*da20*/  MOV R0, R4 ;  /* 0x0000000400007202 */ /* 0x000fe20000000f00 */
[----:B------:R-:W-:Y:S05]  /*da30*/  BRA `(.L_x_93) ;  /* 0xffff2a3000007947 */ /* 0x000fea000383ffff */
.L_x_14:
[----:B------:R-:W-:Y:S01]  /*da40*/  IMAD.MOV.U32 R0, RZ, RZ, R5 ;  /* 0x000000ffff007224 */ /* 0x000fe200078e0005 */
[----:B------:R-:W-:Y:S02]  /*da50*/  MOV R2, 0x2 ;  /* 0x0000000200027802 */ /* 0x000fe40000000f00 */
[----:B------:R-:W-:Y:S02]  /*da60*/  MOV R3, 0xda80 ;  /* 0x0000da8000037802 */ /* 0x000fe40000000f00 */
[----:B------:R-:W-:Y:S05]  /*da70*/  CALL.REL.NOINC `($__internal_2_$__cuda_sm70_shflsync_up_p) ;  /* 0x0000132000007944 */ /* 0x000fea0003c00000 */
[----:B------:R-:W-:Y:S01]  /*da80*/  SEL R0, R4, RZ, P4 ;  /* 0x000000ff04007207 */ /* 0x000fe20002000000 */
[----:B------:R-:W-:Y:S01]  /*da90*/  IMAD.MOV.U32 R2, RZ, RZ, 0x4 ;  /* 0x00000004ff027424 */ /* 0x000fe200078e00ff */
[----:B------:R-:W-:-:S03]  /*daa0*/  MOV R3, 0xdad0 ;  /* 0x0000dad000037802 */ /* 0x000fc60000000f00 */
[----:B------:R-:W-:Y:S02]  /*dab0*/  IMAD.IADD R0, R5, 0x1, R0 ;  /* 0x0000000105007824 */ /* 0x000fe400078e0200 */
        /* <DEDUP_REMOVED lines=14> */
[----:B------:R-:W-:Y:S01]  /*dba0*/  IMAD.IADD R4, R0, 0x1, R4 ;  /* 0x0000000100047824 */ /* 0x000fe200078e0204 */
[----:B------:R-:W-:-:S03]  /*dbb0*/  MOV R0, 0x1f ;  /* 0x0000001f00007802 */ /* 0x000fc60000000f00 */
[----:B------:R-:W-:Y:S02]  /*dbc0*/  IMAD.MOV.U32 R5, RZ, RZ, R4 ;  /* 0x000000ffff057224 */ /* 0x000fe400078e0004 */
[----:B------:R-:W-:Y:S05]  /*dbd0*/  CALL.REL.NOINC `($__internal_1_$__cuda_sm70_shflsync_idx_p) ;  /* 0x0000117000007944 */ /* 0x000fea0003c00000 */
[----:B------:R-:W-:Y:S05]  /*dbe0*/  BRA `(.L_x_94) ;  /* 0xffff298000007947 */ /* 0x000fea000383ffff */
.L_x_16:
[----:B------:R-:W-:Y:S02]  /*dbf0*/  SEL R0, RZ, 0x1, P0 ;  /* 0x00000001ff007807 */ /* 0x000fe40000000000 */
[----:B------:R-:W-:Y:S02]  /*dc00*/  MOV R2, 0xdc20 ;  /* 0x0000dc2000027802 */ /* 0x000fe40000000f00 */
[----:B------:R-:W-:Y:S05]  /*dc10*/  CALL.REL.NOINC `($__internal_3_$__cuda_sm70_votesync_ballot) ;  /* 0x000011f000007944 */ /* 0x000fea0003c00000 */
[----:B------:R-:W-:Y:S01]  /*dc20*/  MOV R6, R0 ;  /* 0x0000000000067202 */ /* 0x000fe20000000f00 */
[----:B------:R-:W-:Y:S05]  /*dc30*/  BRA `(.L_x_95) ;  /* 0xffff29c000007947 */ /* 0x000fea000383ffff */
.L_x_17:
[----:B------:R-:W-:Y:S01]  /*dc40*/  IMAD.MOV.U32 R5, RZ, RZ, R8 ;  /* 0x000000ffff057224 */ /* 0x000fe200078e0008 */
[----:B--2---:R-:W-:Y:S01]  /*dc50*/  MOV R3, R13 ;  /* 0x0000000d00037202 */ /* 0x004fe20000000f00 */
[----:B------:R-:W-:Y:S01]  /*dc60*/  IMAD.MOV.U32 R0, RZ, RZ, 0x1f ;  /* 0x0000001fff007424 */ /* 0x000fe200078e00ff */
[----:B------:R-:W-:Y:S02]  /*dc70*/  MOV R2, 0xdc90 ;  /* 0x0000dc9000027802 */ /* 0x000fe40000000f00 */
[----:B-1----:R-:W-:Y:S05]  /*dc80*/  CALL.REL.NOINC `($__internal_1_$__cuda_sm70_shflsync_idx_p) ;  /* 0x000010c000007944 */ /* 0x002fea0003c00000 */
[----:B------:R-:W-:Y:S01]  /*dc90*/  IMAD.MOV.U32 R11, RZ, RZ, R0 ;  /* 0x000000ffff0b7224 */ /* 0x000fe200078e0000 */
[----:B------:R-:W-:Y:S01]  /*dca0*/  MOV R5, R7 ;  /* 0x0000000700057202 */ /* 0x000fe20000000f00 */
[----:B------:R-:W-:Y:S01]  /*dcb0*/  IMAD.MOV.U32 R7, RZ, RZ, RZ ;  /* 0x000000ffff077224 */ /* 0x000fe200078e00ff */
[----:B------:R-:W-:Y:S01]  /*dcc0*/  MOV R3, R13 ;  /* 0x0000000d00037202 */ /* 0x000fe20000000f00 */
[----:B------:R-:W-:Y:S01]  /*dcd0*/  IMAD.MOV.U32 R0, RZ, RZ, 0x1f ;  /* 0x0000001fff007424 */ /* 0x000fe200078e00ff */
[----:B------:R-:W-:-:S02]  /*dce0*/  MOV R2, 0xdd00 ;  /* 0x0000dd0000027802 */ /* 0x000fc40000000f00 */
[----:B------:R-:W-:Y:S05]  /*dcf0*/  CALL.REL.NOINC `($__internal_1_$__cuda_sm70_shflsync_idx_p) ;  /* 0x0000105000007944 */ /* 0x000fea0003c00000 */
[----:B------:R-:W-:Y:S01]  /*dd00*/  MOV R10, R0 ;  /* 0x00000000000a7202 */ /* 0x000fe20000000f00 */
[----:B------:R-:W-:Y:S05]  /*dd10*/  BRA `(.L_x_96) ;  /* 0xffff293000007947 */ /* 0x000fea000383ffff */
.L_x_20:
[----:B------:R-:W-:Y:S01]  /*dd20*/  IMAD.MOV.U32 R5, RZ, RZ, R4 ;  /* 0x000000ffff057224 */ /* 0x000fe200078e0004 */
[----:B------:R-:W-:-:S02]  /*dd30*/  MOV R0, 0x1f ;  /* 0x0000001f00007802 */ /* 0x000fc40000000f00 */
[----:B------:R-:W-:Y:S02]  /*dd40*/  MOV R2, 0xdd60 ;  /* 0x0000dd6000027802 */ /* 0x000fe40000000f00 */
[----:B-1----:R-:W-:Y:S05]  /*dd50*/  CALL.REL.NOINC `($__internal_1_$__cuda_sm70_shflsync_idx_p) ;  /* 0x00000ff000007944 */ /* 0x002fea0003c00000 */
[----:B------:R-:W-:Y:S01]  /*dd60*/  MOV R7, R0 ;  /* 0x0000000000077202 */ /* 0x000fe20000000f00 */
[----:B------:R-:W-:Y:S05]  /*dd70*/  BRA `(.L_x_19) ;  /* 0xffff293000007947 */ /* 0x000fea000383ffff */
.L_x_34:
[----:B------:R-:W-:Y:S01]  /*dd80*/  IMAD.MOV.U32 R2, RZ, RZ, R250 ;  /* 0x000000ffff027224 */ /* 0x000fe200078e00fa */
[----:B------:R-:W-:Y:S01]  /*dd90*/  MOV R7, 0x1f ;  /* 0x0000001f00077802 */ /* 0x000fe20000000f00 */
[----:B------:R-:W-:Y:S01]  /*dda0*/  IMAD.MOV.U32 R5, RZ, RZ, 0x2 ;  /* 0x00000002ff057424 */ /* 0x000fe200078e00ff */
[----:B------:R-:W-:Y:S02]  /*ddb0*/  MOV R6, 0xffffffff ;  /* 0xffffffff00067802 */ /* 0x000fe40000000f00 */
[----:B------:R-:W-:Y:S02]  /*ddc0*/  MOV R3, 0xdde0 ;  /* 0x0000dde000037802 */ /* 0x000fe40000000f00 */
[----:B-----5:R-:W-:Y:S05]  /*ddd0*/  CALL.REL.NOINC `($__internal_0_$__cuda_sm70_shflsync_bfly_p) ;  /* 0x00000f2000007944 */ /* 0x020fea0003c00000 */
[----:B------:R-:W-:Y:S01]  /*dde0*/  FADD.FTZ R0, R250, R5 ;  /* 0x00000005fa007221 */ /* 0x000fe20000010000 */
[----:B------:R-:W-:Y:S02]  /*ddf0*/  MOV R5, 0x1 ;  /* 0x0000000100057802 */ /* 0x000fe40000000f00 */
[----:B------:R-:W-:Y:S02]  /*de00*/  MOV R3, 0xde30 ;  /* 0x0000de3000037802 */ /* 0x000fe40000000f00 */
[----:B------:R-:W-:-:S02]  /*de10*/  MOV R2, R0 ;  /* 0x0000000000027202 */ /* 0x000fc40000000f00 */
[----:B------:R-:W-:Y:S05]  /*de20*/  CALL.REL.NOINC `($__internal_0_$__cuda_sm70_shflsync_bfly_p) ;  /* 0x00000ed000007944 */ /* 0x000fea0003c00000 */
[----:B------:R1:W5:Y:S01]  /*de30*/  LDL R2, [R1] ;  /* 0x0000000001027983 */ /* 0x0003620000100800 */
[----:B------:R-:W-:Y:S01]  /*de40*/  FADD.FTZ R0, R0, R5 ;  /* 0x0000000500007221 */ /* 0x000fe20000010000 */
[----:B------:R-:W-:-:S02]  /*de50*/  MOV R5, 0x2 ;  /* 0x0000000200057802 */ /* 0x000fc40000000f00 */
[----:B------:R-:W-:Y:S02]  /*de60*/  MOV R3, 0xde80 ;  /* 0x0000de8000037802 */ /* 0x000fe40000000f00 */
[----:B-1---5:R-:W-:Y:S05]  /*de70*/  CALL.REL.NOINC `($__internal_0_$__cuda_sm70_shflsync_bfly_p) ;  /* 0x00000e8000007944 */ /* 0x022fea0003c00000 */
[----:B------:R-:W2:Y:S01]  /*de80*/  LDL.LU R2, [R1] ;  /* 0x0000000001027983 */ /* 0x000ea20000300800 */
[----:B------:R-:W-:Y:S01]  /*de90*/  MOV R3, 0xdee0 ;  /* 0x0000dee000037802 */ /* 0x000fe20000000f00 */
[----:B--2---:R-:W-:Y:S01]  /*dea0*/  FADD.FTZ R4, R2, R5 ;  /* 0x0000000502047221 */ /* 0x004fe20000010000 */
[----:B------:R-:W-:-:S04]  /*deb0*/  MOV R5, 0x1 ;  /* 0x0000000100057802 */ /* 0x000fc80000000f00 */
[----:B------:R-:W-:Y:S02]  /*dec0*/  MOV R2, R4 ;  /* 0x0000000400027202 */ /* 0x000fe40000000f00 */
[----:B------:R-:W-:Y:S05]  /*ded0*/  CALL.REL.NOINC `($__internal_0_$__cuda_sm70_shflsync_bfly_p) ;  /* 0x00000e2000007944 */ /* 0x000fea0003c00000 */
[----:B------:R-:W-:Y:S01]  /*dee0*/  MOV R3, R5 ;  /* 0x0000000500037202 */ /* 0x000fe20000000f00 */
[----:B------:R-:W-:Y:S05]  /*def0*/  BRA `(.L_x_97) ;  /* 0xffffa2f000007947 */ /* 0x000fea000383ffff */
.L_x_41:
[----:B--234-:R-:W-:Y:S01]  /*df00*/  IMAD.MOV.U32 R5, RZ, RZ, R12 ;  /* 0x000000ffff057224 */ /* 0x01cfe200078e000c */
[----:B------:R-:W-:Y:S01]  /*df10*/  MOV R3, RZ ;  /* 0x000000ff00037202 */ /* 0x000fe20000000f00 */
[----:B------:R-:W-:Y:S01]  /*df20*/  IMAD.MOV.U32 R0, RZ, RZ, 0x181f ;  /* 0x0000181fff007424 */ /* 0x000fe200078e00ff */
[----:B------:R-:W-:Y:S02]  /*df30*/  MOV R2, 0xdf50 ;  /* 0x0000df5000027802 */ /* 0x000fe40000000f00 */
[----:B-1----:R-:W-:Y:S05]  /*df40*/  CALL.REL.NOINC `($__internal_1_$__cuda_sm70_shflsync_idx_p) ;  /* 0x00000e0000007944 */ /* 0x002fea0003c00000 */
[----:B------:R-:W-:Y:S01]  /*df50*/  MOV R10, R0 ;  /* 0x00000000000a7202 */ /* 0x000fe20000000f00 */
[----:B------:R-:W-:Y:S05]  /*df60*/  BRA `(.L_x_98) ;  /* 0xffffbf9000007947 */ /* 0x000fea000383ffff */
.L_x_42:
[----:B------:R-:W-:Y:S01]  /*df70*/  IMAD.MOV.U32 R5, RZ, RZ, R14 ;  /* 0x000000ffff057224 */ /* 0x000fe200078e000e */
[----:B------:R-:W-:Y:S01]  /*df80*/  MOV R3, RZ ;  /* 0x000000ff00037202 */ /* 0x000fe20000000f00 */
[----:B------:R-:W-:Y:S01]  /*df90*/  IMAD.MOV.U32 R0, RZ, RZ, 0x181f ;  /* 0x0000181fff007424 */ /* 0x000fe200078e00ff */
[----:B------:R-:W-:Y:S02]  /*dfa0*/  MOV R2, 0xdfc0 ;  /* 0x0000dfc000027802 */ /* 0x000fe40000000f00 */
[----:B-123--:R-:W-:Y:S05]  /*dfb0*/  CALL.REL.NOINC `($__internal_1_$__cuda_sm70_shflsync_idx_p) ;  /* 0x00000d9000007944 */ /* 0x00efea0003c00000 */
[----:B------:R-:W-:Y:S05]  /*dfc0*/  BRA `(.L_x_99) ;  /* 0xffffbf5000007947 */ /* 0x000fea000383ffff */
.L_x_45:
[----:B--2---:R-:W-:Y:S01]  /*dfd0*/  IMAD.MOV.U32 R5, RZ, RZ, R12 ;  /* 0x000000ffff057224 */ /* 0x004fe200078e000c */
[----:B------:R-:W-:Y:S01]  /*dfe0*/  MOV R3, 0x1 ;  /* 0x0000000100037802 */ /* 0x000fe20000000f00 */
[----:B------:R-:W-:Y:S01]  /*dff0*/  IMAD.MOV.U32 R0, RZ, RZ, 0x181f ;  /* 0x0000181fff007424 */ /* 0x000fe200078e00ff */
[----:B------:R-:W-:-:S02]  /*e000*/  MOV R2, 0xe020 ;  /* 0x0000e02000027802 */ /* 0x000fc40000000f00 */
[----:B-1-34-:R-:W-:Y:S05]  /*e010*/  CALL.REL.NOINC `($__internal_1_$__cuda_sm70_shflsync_idx_p) ;  /* 0x00000d3000007944 */ /* 0x01afea0003c00000 */
[----:B------:R-:W-:Y:S01]  /*e020*/  IMAD.MOV.U32 R10, RZ, RZ, R0 ;  /* 0x000000ffff0a7224 */ /* 0x000fe200078e0000 */
[----:B------:R-:W-:Y:S01]  /*e030*/  MOV R3, 0x1 ;  /* 0x0000000100037802 */ /* 0x000fe20000000f00 */
[----:B------:R-:W-:Y:S01]  /*e040*/  IMAD.MOV.U32 R5, RZ, RZ, R14 ;  /* 0x000000ffff057224 */ /* 0x000fe200078e000e */
[----:B------:R-:W-:-:S02]  /*e050*/  MOV R0, 0x181f ;  /* 0x0000181f00007802 */ /* 0x000fc40000000f00 */
[----:B------:R-:W-:Y:S02]  /*e060*/  MOV R2, 0xe080 ;  /* 0x0000e08000027802 */ /* 0x000fe40000000f00 */
[----:B------:R-:W-:Y:S05]  /*e070*/  CALL.REL.NOINC `($__internal_1_$__cuda_sm70_shflsync_idx_p) ;  /* 0x00000cd000007944 */ /* 0x000fea0003c00000 */
[----:B------:R-:W-:Y:S05]  /*e080*/  BRA `(.L_x_100) ;  /* 0xffffc07000007947 */ /* 0x000fea000383ffff */
.L_x_48:
[----:B-1----:R-:W-:Y:S01]  /*e090*/  IMAD.MOV.U32 R5, RZ, RZ, R12 ;  /* 0x000000ffff057224 */ /* 0x002fe200078e000c */
[----:B------:R-:W-:Y:S01]  /*e0a0*/  MOV R3, 0x2 ;  /* 0x0000000200037802 */ /* 0x000fe20000000f00 */
[----:B--2---:R-:W-:Y:S01]  /*e0b0*/  IMAD.MOV.U32 R0, RZ, RZ, 0x181f ;  /* 0x0000181fff007424 */ /* 0x004fe200078e00ff */
[----:B------:R-:W-:Y:S02]  /*e0c0*/  MOV R2, 0xe0e0 ;  /* 0x0000e0e000027802 */ /* 0x000fe40000000f00 */
[----:B---34-:R-:W-:Y:S05]  /*e0d0*/  CALL.REL.NOINC `($__internal_1_$__cuda_sm70_shflsync_idx_p) ;  /* 0x00000c7000007944 */ /* 0x018fea0003c00000 */
[----:B------:R-:W-:Y:S01]  /*e0e0*/  MOV R10, R0 ;  /* 0x00000000000a7202 */ /* 0x000fe20000000f00 */
[----:B------:R-:W-:Y:S05]  /*e0f0*/  BRA `(.L_x_101) ;  /* 0xffffc1e000007947 */ /* 0x000fea000383ffff */
.L_x_49:
[----:B-1----:R-:W-:Y:S01]  /*e100*/  IMAD.MOV.U32 R5, RZ, RZ, R14 ;  /* 0x000000ffff057224 */ /* 0x002fe200078e000e */
[----:B------:R-:W-:Y:S01]  /*e110*/  MOV R3, 0x2 ;  /* 0x0000000200037802 */ /* 0x000fe20000000f00 */
[----:B--2---:R-:W-:Y:S01]  /*e120*/  IMAD.MOV.U32 R0, RZ, RZ, 0x181f ;  /* 0x0000181fff007424 */ /* 0x004fe200078e00ff */
[----:B------:R-:W-:Y:S02]  /*e130*/  MOV R2, 0xe150 ;  /* 0x0000e15000027802 */ /* 0x000fe40000000f00 */
[----:B---34-:R-:W-:Y:S05]  /*e140*/  CALL.REL.NOINC `($__internal_1_$__cuda_sm70_shflsync_idx_p) ;  /* 0x00000c0000007944 */ /* 0x018fea0003c00000 */
[----:B------:R-:W-:Y:S05]  /*e150*/  BRA `(.L_x_102) ;  /* 0xffffc1a000007947 */ /* 0x000fea000383ffff */
.L_x_52:
[----:B-1----:R-:W-:Y:S01]  /*e160*/  IMAD.MOV.U32 R5, RZ, RZ, R12 ;  /* 0x000000ffff057224 */ /* 0x002fe200078e000c */
[----:B------:R-:W-:Y:S01]  /*e170*/  MOV R3, 0x3 ;  /* 0x0000000300037802 */ /* 0x000fe20000000f00 */
[----:B----4-:R-:W-:Y:S01]  /*e180*/  IMAD.MOV.U32 R0, RZ, RZ, 0x181f ;  /* 0x0000181fff007424 */ /* 0x010fe200078e00ff */
[----:B------:R-:W-:-:S02]  /*e190*/  MOV R2, 0xe1b0 ;  /* 0x0000e1b000027802 */ /* 0x000fc40000000f00 */
[----:B--23--:R-:W-:Y:S05]  /*e1a0*/  CALL.REL.NOINC `($__internal_1_$__cuda_sm70_shflsync_idx_p) ;  /* 0x00000ba000007944 */ /* 0x00cfea0003c00000 */
[----:B------:R-:W-:Y:S01]  /*e1b0*/  IMAD.MOV.U32 R8, RZ, RZ, R0 ;  /* 0x000000ffff087224 */ /* 0x000fe200078e0000 */
[----:B------:R-:W-:Y:S01]  /*e1c0*/  MOV R3, 0x3 ;  /* 0x0000000300037802 */ /* 0x000fe20000000f00 */
[----:B------:R-:W-:Y:S01]  /*e1d0*/  IMAD.MOV.U32 R5, RZ, RZ, R14 ;  /* 0x000000ffff057224 */ /* 0x000fe200078e000e */
[----:B------:R-:W-:-:S02]  /*e1e0*/  MOV R0, 0x181f ;  /* 0x0000181f00007802 */ /* 0x000fc40000000f00 */
[----:B------:R-:W-:Y:S02]  /*e1f0*/  MOV R2, 0xe210 ;  /* 0x0000e21000027802 */ /* 0x000fe40000000f00 */
[----:B------:R-:W-:Y:S05]  /*e200*/  CALL.REL.NOINC `($__internal_1_$__cuda_sm70_shflsync_idx_p) ;  /* 0x00000b4000007944 */ /* 0x000fea0003c00000 */
[----:B------:R-:W-:Y:S05]  /*e210*/  BRA `(.L_x_103) ;  /* 0xffffc2d000007947 */ /* 0x000fea000383ffff */
.L_x_54:
[----:B------:R-:W-:Y:S01]  /*e220*/  IMAD.MOV.U32 R5, RZ, RZ, R12 ;  /* 0x000000ffff057224 */ /* 0x000fe200078e000c */
[----:B------:R-:W-:Y:S01]  /*e230*/  MOV R3, RZ ;  /* 0x000000ff00037202 */ /* 0x000fe20000000f00 */
[----:B------:R-:W-:Y:S01]  /*e240*/  IMAD.MOV.U32 R0, RZ, RZ, 0x1c1f ;  /* 0x00001c1fff007424 */ /* 0x000fe200078e00ff */
[----:B------:R-:W-:Y:S02]  /*e250*/  MOV R2, 0xe270 ;  /* 0x0000e27000027802 */ /* 0x000fe40000000f00 */
[----:B------:R-:W-:Y:S05]  /*e260*/  CALL.REL.NOINC `($__internal_1_$__cuda_sm70_shflsync_idx_p) ;  /* 0x00000ae000007944 */ /* 0x000fea0003c00000 */
[----:B------:R-:W-:Y:S01]  /*e270*/  MOV R4, R0 ;  /* 0x0000000000047202 */ /* 0x000fe20000000f00 */
[----:B------:R-:W-:Y:S05]  /*e280*/  BRA `(.L_x_104) ;  /* 0xffffc64000007947 */ /* 0x000fea000383ffff */
.L_x_55:
[----:B------:R-:W-:Y:S01]  /*e290*/  IMAD.MOV.U32 R5, RZ, RZ, R14 ;  /* 0x000000ffff057224 */ /* 0x000fe200078e000e */
[----:B------:R-:W-:Y:S01]  /*e2a0*/  MOV R3, RZ ;  /* 0x000000ff00037202 */ /* 0x000fe20000000f00 */
[----:B------:R-:W-:Y:S01]  /*e2b0*/  IMAD.MOV.U32 R0, RZ, RZ, 0x1c1f ;  /* 0x00001c1fff007424 */ /* 0x000fe200078e00ff */
[----:B------:R-:W-:Y:S02]  /*e2c0*/  MOV R2, 0xe2e0 ;  /* 0x0000e2e000027802 */ /* 0x000fe40000000f00 */
[----:B-12---:R-:W-:Y:S05]  /*e2d0*/  CALL.REL.NOINC `($__internal_1_$__cuda_sm70_shflsync_idx_p) ;  /* 0x00000a7000007944 */ /* 0x006fea0003c00000 */
[----:B------:R-:W-:Y:S05]  /*e2e0*/  BRA `(.L_x_105) ;  /* 0xffffc60000007947 */ /* 0x000fea000383ffff */
.L_x_58:
[----:B------:R-:W-:Y:S01]  /*e2f0*/  IMAD.MOV.U32 R5, RZ, RZ, R12 ;  /* 0x000000ffff057224 */ /* 0x000fe200078e000c */
[----:B----4-:R-:W-:Y:S01]  /*e300*/  MOV R3, 0x1 ;  /* 0x0000000100037802 */ /* 0x010fe20000000f00 */
[----:B------:R-:W-:Y:S01]  /*e310*/  IMAD.MOV.U32 R0, RZ, RZ, 0x1c1f ;  /* 0x00001c1fff007424 */ /* 0x000fe200078e00ff */
[----:B------:R-:W-:-:S02]  /*e320*/  MOV R2, 0xe340 ;  /* 0x0000e34000027802 */ /* 0x000fc40000000f00 */
[----:B-123--:R-:W-:Y:S05]  /*e330*/  CALL.REL.NOINC `($__internal_1_$__cuda_sm70_shflsync_idx_p) ;  /* 0x00000a1000007944 */ /* 0x00efea0003c00000 */
[----:B------:R-:W-:Y:S01]  /*e340*/  IMAD.MOV.U32 R4, RZ, RZ, R0 ;  /* 0x000000ffff047224 */ /* 0x000fe200078e0000 */
[----:B------:R-:W-:Y:S01]  /*e350*/  MOV R3, 0x1 ;  /* 0x0000000100037802 */ /* 0x000fe20000000f00 */
[----:B------:R-:W-:Y:S01]  /*e360*/  IMAD.MOV.U32 R5, RZ, RZ, R14 ;  /* 0x000000ffff057224 */ /* 0x000fe200078e000e */
[----:B------:R-:W-:-:S02]  /*e370*/  MOV R0, 0x1c1f ;  /* 0x00001c1f00007802 */ /* 0x000fc40000000f00 */
[----:B------:R-:W-:Y:S02]  /*e380*/  MOV R2, 0xe3a0 ;  /* 0x0000e3a000027802 */ /* 0x000fe40000000f00 */
[----:B------:R-:W-:Y:S05]  /*e390*/  CALL.REL.NOINC `($__internal_1_$__cuda_sm70_shflsync_idx_p) ;  /* 0x000009b000007944 */ /* 0x000fea0003c00000 */
[----:B------:R-:W-:Y:S05]  /*e3a0*/  BRA `(.L_x_106) ;  /* 0xffffd1a000007947 */ /* 0x000fea000383ffff */
.L_x_62:
[----:B------:R-:W-:Y:S01]  /*e3b0*/  IMAD.MOV.U32 R5, RZ, RZ, R11 ;  /* 0x000000ffff057224 */ /* 0x000fe200078e000b */
[----:B------:R-:W-:Y:S01]  /*e3c0*/  MOV R3, RZ ;  /* 0x000000ff00037202 */ /* 0x000fe20000000f00 */
[----:B------:R-:W-:Y:S01]  /*e3d0*/  IMAD.MOV.U32 R0, RZ, RZ, 0x181f ;  /* 0x0000181fff007424 */ /* 0x000fe200078e00ff */
[----:B------:R-:W-:Y:S02]  /*e3e0*/  MOV R2, 0xe400 ;  /* 0x0000e40000027802 */ /* 0x000fe40000000f00 */
[----:B------:R-:W-:Y:S05]  /*e3f0*/  CALL.REL.NOINC `($__internal_1_$__cuda_sm70_shflsync_idx_p) ;  /* 0x0000095000007944 */ /* 0x000fea0003c00000 */
[----:B------:R-:W-:Y:S01]  /*e400*/  MOV R10, R0 ;  /* 0x00000000000a7202 */ /* 0x000fe20000000f00 */
[----:B------:R-:W-:Y:S05]  /*e410*/  BRA `(.L_x_107) ;  /* 0xffffe1a000007947 */ /* 0x000fea000383ffff */
.L_x_63:
[----:B------:R-:W-:Y:S01]  /*e420*/  IMAD.MOV.U32 R5, RZ, RZ, R14 ;  /* 0x000000ffff057224 */ /* 0x000fe200078e000e */
[----:B------:R-:W-:Y:S01]  /*e430*/  MOV R3, RZ ;  /* 0x000000ff00037202 */ /* 0x000fe20000000f00 */
[----:B------:R-:W-:Y:S01]  /*e440*/  IMAD.MOV.U32 R0, RZ, RZ, 0x181f ;  /* 0x0000181fff007424 */ /* 0x000fe200078e00ff */
[----:B------:R-:W-:Y:S02]  /*e450*/  MOV R2, 0xe470 ;  /* 0x0000e47000027802 */ /* 0x000fe40000000f00 */
[----:B-12---:R-:W-:Y:S05]  /*e460*/  CALL.REL.NOINC `($__internal_1_$__cuda_sm70_shflsync_idx_p) ;  /* 0x000008e000007944 */ /* 0x006fea0003c00000 */
[----:B------:R-:W-:Y:S05]  /*e470*/  BRA `(.L_x_108) ;  /* 0xffffe16000007947 */ /* 0x000fea000383ffff */
.L_x_66:
[----:B--2---:R-:W-:Y:S01]  /*e480*/  IMAD.MOV.U32 R5, RZ, RZ, R11 ;  /* 0x000000ffff057224 */ /* 0x004fe200078e000b */
[----:B------:R-:W-:Y:S01]  /*e490*/  MOV R3, 0x1 ;  /* 0x0000000100037802 */ /* 0x000fe20000000f00 */
[----:B----4-:R-:W-:Y:S01]  /*e4a0*/  IMAD.MOV.U32 R0, RZ, RZ, 0x181f ;  /* 0x0000181fff007424 */ /* 0x010fe200078e00ff */
[----:B------:R-:W-:-:S02]  /*e4b0*/  MOV R2, 0xe4d0 ;  /* 0x0000e4d000027802 */ /* 0x000fc40000000f00 */
[----:B-1-3--:R-:W-:Y:S05]  /*e4c0*/  CALL.REL.NOINC `($__internal_1_$__cuda_sm70_shflsync_idx_p) ;  /* 0x0000088000007944 */ /* 0x00afea0003c00000 */
[----:B------:R-:W-:Y:S01]  /*e4d0*/  IMAD.MOV.U32 R10, RZ, RZ, R0 ;  /* 0x000000ffff0a7224 */ /* 0x000fe200078e0000 */
[----:B------:R-:W-:Y:S01]  /*e4e0*/  MOV R3, 0x1 ;  /* 0x0000000100037802 */ /* 0x000fe20000000f00 */
[----:B------:R-:W-:Y:S01]  /*e4f0*/  IMAD.MOV.U32 R5, RZ, RZ, R14 ;  /* 0x000000ffff057224 */ /* 0x000fe200078e000e */
[----:B------:R-:W-:-:S02]  /*e500*/  MOV R0, 0x181f ;  /* 0x0000181f00007802 */ /* 0x000fc40000000f00 */
[----:B------:R-:W-:Y:S02]  /*e510*/  MOV R2, 0xe530 ;  /* 0x0000e53000027802 */ /* 0x000fe40000000f00 */
[----:B------:R-:W-:Y:S05]  /*e520*/  CALL.REL.NOINC `($__internal_1_$__cuda_sm70_shflsync_idx_p) ;  /* 0x0000082000007944 */ /* 0x000fea0003c00000 */
[----:B------:R-:W-:Y:S05]  /*e530*/  BRA `(.L_x_109) ;  /* 0xffffe29000007947 */ /* 0x000fea000383ffff */
.L_x_69:
[----:B-1----:R-:W-:Y:S01]  /*e540*/  IMAD.MOV.U32 R5, RZ, RZ, R11 ;  /* 0x000000ffff057224 */ /* 0x002fe200078e000b */
[----:B------:R-:W-:Y:S01]  /*e550*/  MOV R3, 0x2 ;  /* 0x0000000200037802 */ /* 0x000fe20000000f00 */
[----:B----4-:R-:W-:Y:S01]  /*e560*/  IMAD.MOV.U32 R0, RZ, RZ, 0x181f ;  /* 0x0000181fff007424 */ /* 0x010fe200078e00ff */
[----:B------:R-:W-:Y:S02]  /*e570*/  MOV R2, 0xe590 ;  /* 0x0000e59000027802 */ /* 0x000fe40000000f00 */
[----:B--23--:R-:W-:Y:S05]  /*e580*/  CALL.REL.NOINC `($__internal_1_$__cuda_sm70_shflsync_idx_p) ;  /* 0x000007c000007944 */ /* 0x00cfea0003c00000 */
[----:B------:R-:W-:Y:S01]  /*e590*/  MOV R10, R0 ;  /* 0x00000000000a7202 */ /* 0x000fe20000000f00 */
[----:B------:R-:W-:Y:S05]  /*e5a0*/  BRA `(.L_x_110) ;  /* 0xffffe40000007947 */ /* 0x000fea000383ffff */
.L_x_70:
[----:B------:R-:W-:Y:S01]  /*e5b0*/  IMAD.MOV.U32 R5, RZ, RZ, R14 ;  /* 0x000000ffff057224 */ /* 0x000fe200078e000e */
[----:B------:R-:W-:Y:S01]  /*e5c0*/  MOV R3, 0x2 ;  /* 0x0000000200037802 */ /* 0x000fe20000000f00 */
[----:B----4-:R-:W-:Y:S01]  /*e5d0*/  IMAD.MOV.U32 R0, RZ, RZ, 0x181f ;  /* 0x0000181fff007424 */ /* 0x010fe200078e00ff */
[----:B------:R-:W-:Y:S02]  /*e5e0*/  MOV R2, 0xe600 ;  /* 0x0000e60000027802 */ /* 0x000fe40000000f00 */
[----:B-123--:R-:W-:Y:S05]  /*e5f0*/  CALL.REL.NOINC `($__internal_1_$__cuda_sm70_shflsync_idx_p) ;  /* 0x0000075000007944 */ /* 0x00efea0003c00000 */
[----:B------:R-:W-:Y:S05]  /*e600*/  BRA `(.L_x_111) ;  /* 0xffffe3c000007947 */ /* 0x000fea000383ffff */
.L_x_73:
[----:B-1----:R-:W-:Y:S01]  /*e610*/  IMAD.MOV.U32 R5, RZ, RZ, R11 ;  /* 0x000000ffff057224 */ /* 0x002fe200078e000b */
[----:B------:R-:W-:Y:S01]  /*e620*/  MOV R3, 0x3 ;  /* 0x0000000300037802 */ /* 0x000fe20000000f00 */
[----:B------:R-:W-:Y:S01]  /*e630*/  IMAD.MOV.U32 R0, RZ, RZ, 0x181f ;  /* 0x0000181fff007424 */ /* 0x000fe200078e00ff */
[----:B------:R-:W-:-:S02]  /*e640*/  MOV R2, 0xe660 ;  /* 0x0000e66000027802 */ /* 0x000fc40000000f00 */
[----:B--234-:R-:W-:Y:S05]  /*e650*/  CALL.REL.NOINC `($__internal_1_$__cuda_sm70_shflsync_idx_p) ;  /* 0x000006f000007944 */ /* 0x01cfea0003c00000 */
[----:B------:R-:W-:Y:S01]  /*e660*/  IMAD.MOV.U32 R10, RZ, RZ, R0 ;  /* 0x000000ffff0a7224 */ /* 0x000fe200078e0000 */
[----:B------:R-:W-:Y:S01]  /*e670*/  MOV R3, 0x3 ;  /* 0x0000000300037802 */ /* 0x000fe20000000f00 */
[----:B------:R-:W-:Y:S01]  /*e680*/  IMAD.MOV.U32 R5, RZ, RZ, R14 ;  /* 0x000000ffff057224 */ /* 0x000fe200078e000e */
[----:B------:R-:W-:-:S02]  /*e690*/  MOV R0, 0x181f ;  /* 0x0000181f00007802 */ /* 0x000fc40000000f00 */
[----:B------:R-:W-:Y:S02]  /*e6a0*/  MOV R2, 0xe6c0 ;  /* 0x0000e6c000027802 */ /* 0x000fe40000000f00 */
[----:B------:R-:W-:Y:S05]  /*e6b0*/  CALL.REL.NOINC `($__internal_1_$__cuda_sm70_shflsync_idx_p) ;  /* 0x0000069000007944 */ /* 0x000fea0003c00000 */
[----:B------:R-:W-:Y:S05]  /*e6c0*/  BRA `(.L_x_112) ;  /* 0xffffe4f000007947 */ /* 0x000fea000383ffff */
.L_x_75:
[----:B------:R-:W-:Y:S01]  /*e6d0*/  IMAD.MOV.U32 R5, RZ, RZ, R131 ;  /* 0x000000ffff057224 */ /* 0x000fe200078e0083 */
[----:B------:R-:W-:Y:S01]  /*e6e0*/  MOV R3, RZ ;  /* 0x000000ff00037202 */ /* 0x000fe20000000f00 */
[----:B------:R-:W-:Y:S01]  /*e6f0*/  IMAD.MOV.U32 R0, RZ, RZ, 0x1f ;  /* 0x0000001fff007424 */ /* 0x000fe200078e00ff */
[----:B------:R-:W-:Y:S02]  /*e700*/  MOV R2, 0xe720 ;  /* 0x0000e72000027802 */ /* 0x000fe40000000f00 */
[----:B--23--:R-:W-:Y:S05]  /*e710*/  CALL.REL.NOINC `($__internal_1_$__cuda_sm70_shflsync_idx_p) ;  /* 0x0000063000007944 */ /* 0x00cfea0003c00000 */
[----:B------:R-:W-:Y:S01]  /*e720*/  MOV R9, R0 ;  /* 0x0000000000097202 */ /* 0x000fe20000000f00 */
[----:B------:R-:W-:Y:S05]  /*e730*/  BRA `(.L_x_113) ;  /* 0xffffe72000007947 */ /* 0x000fea000383ffff */
.L_x_76:
[----:B------:R-:W-:Y:S01]  /*e740*/  IMAD.MOV.U32 R5, RZ, RZ, R131 ;  /* 0x000000ffff057224 */ /* 0x000fe200078e0083 */
[----:B------:R-:W-:Y:S01]  /*e750*/  MOV R3, 0x1 ;  /* 0x0000000100037802 */ /* 0x000fe20000000f00 */
[----:B------:R-:W-:Y:S01]  /*e760*/  IMAD.MOV.U32 R0, RZ, RZ, 0x1f ;  /* 0x0000001fff007424 */ /* 0x000fe200078e00ff */
[----:B------:R-:W-:Y:S02]  /*e770*/  MOV R2, 0xe790 ;  /* 0x0000e79000027802 */ /* 0x000fe40000000f00 */
[----:B-1234-:R-:W-:Y:S05]  /*e780*/  CALL.REL.NOINC `($__internal_1_$__cuda_sm70_shflsync_idx_p) ;  /* 0x000005c000007944 */ /* 0x01efea0003c00000 */
[----:B------:R-:W-:Y:S01]  /*e790*/  MOV R8, R0 ;  /* 0x0000000000087202 */ /* 0x000fe20000000f00 */
[----:B------:R-:W-:Y:S05]  /*e7a0*/  BRA `(.L_x_114) ;  /* 0xffffe6d000007947 */ /* 0x000fea000383ffff */
.L_x_77:
[----:B------:R-:W-:Y:S02]  /*e7b0*/  MOV R2, 0x1 ;  /* 0x0000000100027802 */ /* 0x000fe40000000f00 */
[----:B------:R-:W-:-:S02]  /*e7c0*/  MOV R3, 0xe7e0 ;  /* 0x0000e7e000037802 */ /* 0x000fc40000000f00 */
[----:B-1234-:R-:W-:Y:S05]  /*e7d0*/  CALL.REL.NOINC `($__internal_2_$__cuda_sm70_shflsync_up_p) ;  /* 0x000005c000007944 */ /* 0x01efea0003c00000 */
[----:B------:R-:W-:Y:S05]  /*e7e0*/  BRA `(.L_x_115) ;  /* 0xffffe7c000007947 */ /* 0x000fea000383ffff */
.L_x_78:
[----:B------:R-:W-:Y:S02]  /*e7f0*/  MOV R2, 0x2 ;  /* 0x0000000200027802 */ /* 0x000fe40000000f00 */
[----:B------:R-:W-:-:S02]  /*e800*/  MOV R3, 0xe820 ;  /* 0x0000e82000037802 */ /* 0x000fc40000000f00 */
[----:B-1-3--:R-:W-:Y:S05]  /*e810*/  CALL.REL.NOINC `($__internal_2_$__cuda_sm70_shflsync_up_p) ;  /* 0x0000058000007944 */ /* 0x00afea0003c00000 */
        /* <DEDUP_REMOVED lines=23> */
.L_x_82:
[----:B------:R-:W-:Y:S02]  /*e990*/  MOV R2, 0x1 ;  /* 0x0000000100027802 */ /* 0x000fe40000000f00 */
[----:B------:R-:W-:Y:S02]  /*e9a0*/  MOV R3, 0xe9c0 ;  /* 0x0000e9c000037802 */ /* 0x000fe40000000f00 */
[----:B---3--:R-:W-:Y:S05]  /*e9b0*/  CALL.REL.NOINC `($__internal_2_$__cuda_sm70_shflsync_up_p) ;  /* 0x000003e000007944 */ /* 0x008fea0003c00000 */
[----:B------:R-:W-:Y:S01]  /*e9c0*/  MOV R2, R4 ;  /* 0x0000000400027202 */ /* 0x000fe20000000f00 */
[----:B------:R-:W-:Y:S05]  /*e9d0*/  BRA `(.L_x_117) ;  /* 0xffffe83000007947 */ /* 0x000fea000383ffff */
.L_x_83:
[----:B------:R-:W-:Y:S02]  /*e9e0*/  MOV R2, 0x2 ;  /* 0x0000000200027802 */ /* 0x000fe40000000f00 */
[----:B------:R-:W-:Y:S02]  /*e9f0*/  MOV R3, 0xea10 ;  /* 0x0000ea1000037802 */ /* 0x000fe40000000f00 */
[----:B---3--:R-:W-:Y:S05]  /*ea00*/  CALL.REL.NOINC `($__internal_2_$__cuda_sm70_shflsync_up_p) ;  /* 0x0000039000007944 */ /* 0x008fea0003c00000 */
        /* <DEDUP_REMOVED lines=23> */
.L_x_85:
[----:B------:R-:W-:Y:S02]  /*eb80*/  SEL R0, RZ, 0x1, P0 ;  /* 0x00000001ff007807 */ /* 0x000fe40000000000 */
[----:B------:R-:W-:Y:S02]  /*eb90*/  MOV R2, 0xebb0 ;  /* 0x0000ebb000027802 */ /* 0x000fe40000000f00 */
[----:B--2---:R-:W-:Y:S05]  /*eba0*/  CALL.REL.NOINC `($__internal_3_$__cuda_sm70_votesync_ballot) ;  /* 0x0000026000007944 */ /* 0x004fea0003c00000 */
[----:B------:R-:W-:Y:S01]  /*ebb0*/  MOV R8, R0 ;  /* 0x0000000000087202 */ /* 0x000fe20000000f00 */
[----:B------:R-:W-:Y:S05]  /*ebc0*/  BRA `(.L_x_119) ;  /* 0xffffe7d000007947 */ /* 0x000fea000383ffff */
.L_x_86:
[----:B------:R-:W-:Y:S01]  /*ebd0*/  IMAD.MOV.U32 R5, RZ, RZ, R6 ;  /* 0x000000ffff057224 */ /* 0x000fe200078e0006 */
[----:B---3--:R-:W-:Y:S01]  /*ebe0*/  MOV R3, R12 ;  /* 0x0000000c00037202 */ /* 0x008fe20000000f00 */
[----:B------:R-:W-:Y:S01]  /*ebf0*/  IMAD.MOV.U32 R0, RZ, RZ, 0x1f ;  /* 0x0000001fff007424 */ /* 0x000fe200078e00ff */
[----:B------:R-:W-:Y:S02]  /*ec00*/  MOV R2, 0xec20 ;  /* 0x0000ec2000027802 */ /* 0x000fe40000000f00 */
[----:B-12---:R-:W-:Y:S05]  /*ec10*/  CALL.REL.NOINC `($__internal_1_$__cuda_sm70_shflsync_idx_p) ;  /* 0x0000013000007944 */ /* 0x006fea0003c00000 */
[----:B------:R-:W-:Y:S01]  /*ec20*/  IMAD.MOV.U32 R6, RZ, RZ, R0 ;  /* 0x000000ffff067224 */ /* 0x000fe200078e0000 */
[----:B------:R-:W-:Y:S01]  /*ec30*/  MOV R3, R12 ;  /* 0x0000000c00037202 */ /* 0x000fe20000000f00 */
[----:B------:R-:W-:Y:S01]  /*ec40*/  IMAD.MOV.U32 R5, RZ, RZ, R7 ;  /* 0x000000ffff057224 */ /* 0x000fe200078e0007 */
[----:B------:R-:W-:Y:S02]  /*ec50*/  MOV R0, 0x1f ;  /* 0x0000001f00007802 */ /* 0x000fe40000000f00 */
[----:B------:R-:W-:-:S02]  /*ec60*/  MOV R2, 0xec80 ;  /* 0x0000ec8000027802 */ /* 0x000fc40000000f00 */
[----:B------:R-:W-:Y:S05]  /*ec70*/  CALL.REL.NOINC `($__internal_1_$__cuda_sm70_shflsync_idx_p) ;  /* 0x000000d000007944 */ /* 0x000fea0003c00000 */
[----:B------:R-:W-:Y:S01]  /*ec80*/  MOV R7, R0 ;  /* 0x0000000000077202 */ /* 0x000fe20000000f00 */
[----:B------:R-:W-:Y:S05]  /*ec90*/  BRA `(.L_x_120) ;  /* 0xffffe74000007947 */ /* 0x000fea000383ffff */
.L_x_89:
[----:B------:R-:W-:Y:S01]  /*eca0*/  IMAD.MOV.U32 R5, RZ, RZ, R4 ;  /* 0x000000ffff057224 */ /* 0x000fe200078e0004 */
[----:B------:R-:W-:-:S02]  /*ecb0*/  MOV R0, 0x1f ;  /* 0x0000001f00007802 */ /* 0x000fc40000000f00 */
[----:B------:R-:W-:Y:S02]  /*ecc0*/  MOV R2, 0xece0 ;  /* 0x0000ece000027802 */ /* 0x000fe40000000f00 */
[----:B-1234-:R-:W-:Y:S05]  /*ecd0*/  CALL.REL.NOINC `($__internal_1_$__cuda_sm70_shflsync_idx_p) ;  /* 0x0000007000007944 */ /* 0x01efea0003c00000 */
[----:B------:R-:W-:Y:S01]  /*ece0*/  MOV R11, R0 ;  /* 0x00000000000b7202 */ /* 0x000fe20000000f00 */
[----:B------:R-:W-:Y:S05]  /*ecf0*/  BRA `(.L_x_88) ;  /* 0xffffe74000007947 */ /* 0x000fea000383ffff */
        .weak           $__internal_0_$__cuda_sm70_shflsync_bfly_p
        .type           $__internal_0_$__cuda_sm70_shflsync_bfly_p,@function
        .size           $__internal_0_$__cuda_sm70_shflsync_bfly_p,($__internal_1_$__cuda_sm70_shflsync_idx_p - $__internal_0_$__cuda_sm70_shflsync_bfly_p)
$__internal_0_$__cuda_sm70_shflsync_bfly_p:
[----:B------:R-:W-:Y:S04]  /*ed00*/  WARPSYNC R6 ;  /* 0x0000000600007348 */ /* 0x000fe80003800000 */
[----:B------:R1:W2:Y:S02]  /*ed10*/  SHFL.BFLY PT, R5, R2, R5, R7 ;  /* 0x0c00000502057389 */ /* 0x0002a400000e0007 */
[----:B-1----:R-:W-:Y:S02]  /*ed20*/  MOV R2, R3 ;  /* 0x0000000300027202 */ /* 0x002fe40000000f00 */
[----:B------:R-:W-:-:S04]  /*ed30*/  MOV R3, 0x0 ;  /* 0x0000000000037802 */ /* 0x000fc80000000f00 */
[----:B--2---:R-:W-:Y:S05]  /*ed40*/  RET.REL.NODEC R2 `(_ZN7cutlass13device_kernelIN5flash19enable_sm80_to_sm89INS1_16FlashAttnFwdSm80INS1_25CollectiveMainloopFwdSm80ILi8ELi1ELb1EN4cute5tupleIJNS5_1CILi128EEENS7_ILi48EEENS7_ILi256EEEEEELi256ENS_6half_tEfNS_4arch4Sm80ELb0ELb0ELb0ELb1ELb0ELb0ELb1ELb1EEENS1_21CollectiveEpilogueFwdINS6_IJS8_SA_S9_EEENS6_IJNS7_ILi1EEESI_SI_EEESC_SE_Li256ELb1ELb1ELb1ELb0EEENS1_36VarlenDynamicPersistentTileSchedulerILi128ELi48ELi256ELi256ELb1ELb1ELb0ELb0ELb1ELb1EEEEEEEEEvNT_6ParamsE) ;  /* 0xffff12b002007950 */ /* 0x004fea0003c3ffff */
        .weak           $__internal_1_$__cuda_sm70_shflsync_idx_p
        .type           $__internal_1_$__cuda_sm70_shflsync_idx_p,@function
        .size           $__internal_1_$__cuda_sm70_shflsync_idx_p,($__internal_2_$__cuda_sm70_shflsync_up_p - $__internal_1_$__cuda_sm70_shflsync_idx_p)
$__internal_1_$__cuda_sm70_shflsync_idx_p:
[----:B------:R-:W-:-:S04]  /*ed50*/  MOV R132, 0xffffffff ;  /* 0xffffffff00847802 */ /* 0x000fc80000000f00 */
[----:B------:R-:W-:Y:S04]  /*ed60*/  WARPSYNC R132 ;  /* 0x0000008400007348 */ /* 0x000fe80003800000 */
[----:B------:R1:W2:Y:S02]  /*ed70*/  SHFL.IDX PT, R0, R5, R3, R0 ;  /* 0x0000000305007389 */ /* 0x0002a400000e0000 */
[----:B-1----:R-:W-:-:S04]  /*ed80*/  MOV R3, 0x0 ;  /* 0x0000000000037802 */ /* 0x002fc80000000f00 */
[----:B--2---:R-:W-:Y:S05]  /*ed90*/  RET.REL.NODEC R2 `(_ZN7cutlass13device_kernelIN5flash19enable_sm80_to_sm89INS1_16FlashAttnFwdSm80INS1_25CollectiveMainloopFwdSm80ILi8ELi1ELb1EN4cute5tupleIJNS5_1CILi128EEENS7_ILi48EEENS7_ILi256EEEEEELi256ENS_6half_tEfNS_4arch4Sm80ELb0ELb0ELb0ELb1ELb0ELb0ELb1ELb1EEENS1_21CollectiveEpilogueFwdINS6_IJS8_SA_S9_EEENS6_IJNS7_ILi1EEESI_SI_EEESC_SE_Li256ELb1ELb1ELb1ELb0EEENS1_36VarlenDynamicPersistentTileSchedulerILi128ELi48ELi256ELi256ELb1ELb1ELb0ELb0ELb1ELb1EEEEEEEEEvNT_6ParamsE) ;  /* 0xffff126002007950 */ /* 0x004fea0003c3ffff */
        .weak           $__internal_2_$__cuda_sm70_shflsync_up_p
        .type           $__internal_2_$__cuda_sm70_shflsync_up_p,@function
        .size           $__internal_2_$__cuda_sm70_shflsync_up_p,($__internal_3_$__cuda_sm70_votesync_ballot - $__internal_2_$__cuda_sm70_shflsync_up_p)
$__internal_2_$__cuda_sm70_shflsync_up_p:
[----:B------:R-:W-:Y:S02]  /*eda0*/  IMAD.MOV.U32 R4, RZ, RZ, RZ ;  /* 0x000000ffff047224 */ /* 0x000fe400078e00ff */
[----:B------:R-:W-:-:S04]  /*edb0*/  IMAD.MOV.U32 R10, RZ, RZ, -0x1 ;  /* 0xffffffffff0a7424 */ /* 0x000fc800078e00ff */
[----:B------:R-:W-:Y:S04]  /*edc0*/  WARPSYNC R10 ;  /* 0x0000000a00007348 */ /* 0x000fe80003800000 */
[----:B------:R1:W2:Y:S02]  /*edd0*/  SHFL.UP PT, R4, R0, R2, R4 ;  /* 0x0400000200047389 */ /* 0x0002a400000e0004 */
[----:B-1----:R-:W-:Y:S02]  /*ede0*/  MOV R2, R3 ;  /* 0x0000000300027202 */ /* 0x002fe40000000f00 */
[----:B------:R-:W-:-:S04]  /*edf0*/  MOV R3, 0x0 ;  /* 0x0000000000037802 */ /* 0x000fc80000000f00 */
[----:B--2---:R-:W-:Y:S05]  /*ee00*/  RET.REL.NODEC R2 `(_ZN7cutlass13device_kernelIN5flash19enable_sm80_to_sm89INS1_16FlashAttnFwdSm80INS1_25CollectiveMainloopFwdSm80ILi8ELi1ELb1EN4cute5tupleIJNS5_1CILi128EEENS7_ILi48EEENS7_ILi256EEEEEELi256ENS_6half_tEfNS_4arch4Sm80ELb0ELb0ELb0ELb1ELb0ELb0ELb1ELb1EEENS1_21CollectiveEpilogueFwdINS6_IJS8_SA_S9_EEENS6_IJNS7_ILi1EEESI_SI_EEESC_SE_Li256ELb1ELb1ELb1ELb0EEENS1_36VarlenDynamicPersistentTileSchedulerILi128ELi48ELi256ELi256ELb1ELb1ELb0ELb0ELb1ELb1EEEEEEEEEvNT_6ParamsE) ;  /* 0xffff11f002007950 */ /* 0x004fea0003c3ffff */
        .weak           $__internal_3_$__cuda_sm70_votesync_ballot
        .type           $__internal_3_$__cuda_sm70_votesync_ballot,@function
        .size           $__internal_3_$__cuda_sm70_votesync_ballot,(.L_x_2558 - $__internal_3_$__cuda_sm70_votesync_ballot)
$__internal_3_$__cuda_sm70_votesync_ballot:
[----:B------:R-:W-:Y:S01]  /*ee10*/  ISETP.NE.U32.AND P0, PT, R0, 0x1, PT ;  /* 0x000000010000780c */ /* 0x000fe20003f05070 */
[----:B------:R-:W-:-:S04]  /*ee20*/  IMAD.MOV.U32 R3, RZ, RZ, -0x1 ;  /* 0xffffffffff037424 */ /* 0x000fc800078e00ff */
[----:B------:R-:W-:Y:S08]  /*ee30*/  WARPSYNC R3 ;  /* 0x0000000300007348 */ /* 0x000ff00003800000 */
[----:B------:R-:W-:-:S04]  /*ee40*/  VOTE.ANY R0, PT, !P0 ;  /* 0x0000000000007806 */ /* 0x000fc800040e0100 */
[----:B------:R-:W-:Y:S01]  /*ee50*/  LOP3.LUT R0, R0, R3, RZ, 0xc0, !PT ;  /* 0x0000000300007212 */ /* 0x000fe200078ec0ff */
[----:B------:R-:W-:-:S04]  /*ee60*/  IMAD.MOV.U32 R3, RZ, RZ, 0x0 ;  /* 0x00000000ff037424 */ /* 0x000fc800078e00ff */
[----:B------:R-:W-:Y:S05]  /*ee70*/  RET.REL.NODEC R2 `(_ZN7cutlass13device_kernelIN5flash19enable_sm80_to_sm89INS1_16FlashAttnFwdSm80INS1_25CollectiveMainloopFwdSm80ILi8ELi1ELb1EN4cute5tupleIJNS5_1CILi128EEENS7_ILi48EEENS7_ILi256EEEEEELi256ENS_6half_tEfNS_4arch4Sm80ELb0ELb0ELb0ELb1ELb0ELb0ELb1ELb1EEENS1_21CollectiveEpilogueFwdINS6_IJS8_SA_S9_EEENS6_IJNS7_ILi1EEESI_SI_EEESC_SE_Li256ELb1ELb1ELb1ELb0EEENS1_36VarlenDynamicPersistentTileSchedulerILi128ELi48ELi256ELi256ELb1ELb1ELb0ELb0ELb1ELb1EEEEEEEEEvNT_6ParamsE) ;  /* 0xffff118002007950 */ /* 0x000fea0003c3ffff */
.L_x_121:
        /* <DEDUP_REMOVED lines=16> */
.L_x_2558:


//--------------------- .text._ZN7cutlass13device_kernelIN5flash19enable_sm80_to_sm89INS1_16FlashAttnFwdSm80INS1_25CollectiveMainloopFwdSm80ILi8ELi1ELb0EN4cute5tupleIJNS5_1CILi128EEENS7_ILi32EEENS7_ILi256EEEEEELi256ENS_6half_tEfNS_4arch4Sm80ELb0ELb0ELb0ELb1ELb0ELb1ELb1ELb1EEENS1_21CollectiveEpilogueFwdINS6_IJS8_SA_S9_EEENS6_IJNS7_ILi1EEESI_SI_EEESC_SE_Li256ELb1ELb1ELb1ELb0EEENS1_36VarlenDynamicPersistentTileSchedulerILi128ELi32ELi256ELi256ELb1ELb1ELb0ELb0ELb1ELb1EEEEEEEEEvNT_6ParamsE --------------------------
	.section	.text._ZN7cutlass13device_kernelIN5flash19enable_sm80_to_sm89INS1_16FlashAttnFwdSm80INS1_25CollectiveMainloopFwdSm80ILi8ELi1ELb0EN4cute5tupleIJNS5_1CILi128EEENS7_ILi32EEENS7_ILi256EEEEEELi256ENS_6half_tEfNS_4arch4Sm80ELb0ELb0ELb0ELb1ELb0ELb1ELb1ELb1EEENS1_21CollectiveEpilogueFwdINS6_IJS8_SA_S9_EEENS6_IJNS7_ILi1EEESI_SI_EEESC_SE_Li256ELb1ELb1ELb1ELb0EEENS1_36VarlenDynamicPersistentTileSchedulerILi128ELi32ELi256ELi256ELb1ELb1ELb0ELb0ELb1ELb1EEEEEEEEEvNT_6ParamsE,"ax",@progbits
	.sectioninfo	@"SHI_REGISTERS=255"
	.align	128
.text._ZN7cutlass13device_kernelIN5flash19enable_sm80_to_sm89INS1_16FlashAttnFwdSm80INS1_25CollectiveMainloopFwdSm80ILi8ELi1ELb0EN4cute5tupleIJNS5_1CILi128EEENS7_ILi32EEENS7_ILi256EEEEEELi256ENS_6half_tEfNS_4arch4Sm80ELb0ELb0ELb0ELb1ELb0ELb1ELb1ELb1EEENS1_21CollectiveEpilogueFwdINS6_IJS8_SA_S9_EEENS6_IJNS7_ILi1EEESI_SI_EEESC_SE_Li256ELb1ELb1ELb1ELb0EEENS1_36VarlenDynamicPersistentTileSchedulerILi128ELi32ELi256ELi256ELb1ELb1ELb0ELb0ELb1ELb1EEEEEEEEEvNT_6ParamsE:
        .type           _ZN7cutlass13device_kernelIN5flash19enable_sm80_to_sm89INS1_16FlashAttnFwdSm80INS1_25CollectiveMainloopFwdSm80ILi8ELi1ELb0EN4cute5tupleIJNS5_1CILi128EEENS7_ILi32EEENS7_ILi256EEEEEELi256ENS_6half_tEfNS_4arch4Sm80ELb0ELb0ELb0ELb1ELb0ELb1ELb1ELb1EEENS1_21CollectiveEpilogueFwdINS6_IJS8_SA_S9_EEENS6_IJNS7_ILi1EEESI_SI_EEESC_SE_Li256ELb1ELb1ELb1ELb0EEENS1_36VarlenDynamicPersistentTileSchedulerILi128ELi32ELi256ELi256ELb1ELb1ELb0ELb0ELb1ELb1EEEEEEEEEvNT_6ParamsE,@function
        .size           _ZN7cutlass13device_kernelIN5flash19enable_sm80_to_sm89INS1_16FlashAttnFwdSm80INS1_25CollectiveMainloopFwdSm80ILi8ELi1ELb0EN4cute5tupleIJNS5_1CILi128EEENS7_ILi32EEENS7_ILi256EEEEEELi256ENS_6half_tEfNS_4arch4Sm80ELb0ELb0ELb0ELb1ELb0ELb1ELb1ELb1EEENS1_21CollectiveEpilogueFwdINS6_IJS8_SA_S9_EEENS6_IJNS7_ILi1EEESI_SI_EEESC_SE_Li256ELb1ELb1ELb1ELb0EEENS1_36VarlenDynamicPersistentTileSchedulerILi128ELi32ELi256ELi256ELb1ELb1ELb0ELb0ELb1ELb1EEEEEEEEEvNT_6ParamsE,(.L_x_2563 - _ZN7cutlass13device_kernelIN5flash19enable_sm80_to_sm89INS1_16FlashAttnFwdSm80INS1_25CollectiveMainloopFwdSm80ILi8ELi1ELb0EN4cute5tupleIJNS5_1CILi128EEENS7_ILi32EEENS7_ILi256EEEEEELi256ENS_6half_tEfNS_4arch4Sm80ELb0ELb0ELb0ELb1ELb0ELb1ELb1ELb1EEENS1_21CollectiveEpilogueFwdINS6_IJS8_SA_S9_EEENS6_IJNS7_ILi1EEESI_SI_EEESC_SE_Li256ELb1ELb1ELb1ELb0EEENS1_36VarlenDynamicPersistentTileSchedulerILi128ELi32ELi256ELi256ELb1ELb1ELb0ELb0ELb1ELb1EEEEEEEEEvNT_6ParamsE)
        .other          _ZN7cutlass13device_kernelIN5flash19enable_sm80_to_sm89INS1_16FlashAttnFwdSm80INS1_25CollectiveMainloopFwdSm80ILi8ELi1ELb0EN4cute5tupleIJNS5_1CILi128EEENS7_ILi32EEENS7_ILi256EEEEEELi256ENS_6half_tEfNS_4arch4Sm80ELb0ELb0ELb0ELb1ELb0ELb1ELb1ELb1EEENS1_21CollectiveEpilogueFwdINS6_IJS8_SA_S9_EEENS6_IJNS7_ILi1EEESI_SI_EEESC_SE_Li256ELb1ELb1ELb1ELb0EEENS1_36VarlenDynamicPersistentTileSchedulerILi128ELi32ELi256ELi256ELb1ELb1ELb0ELb0ELb1ELb1EEEEEEEEEvNT_6ParamsE,@"STO_CUDA_ENTRY STV_DEFAULT"
_ZN7cutlass13device_kernelIN5flash19enable_sm80_to_sm89INS1_16FlashAttnFwdSm80INS1_25CollectiveMainloopFwdSm80ILi8ELi1ELb0EN4cute5tupleIJNS5_1CILi128EEENS7_ILi32EEENS7_ILi256EEEEEELi256ENS_6half_tEfNS_4arch4Sm80ELb0ELb0ELb0ELb1ELb0ELb1ELb1ELb1EEENS1_21CollectiveEpilogueFwdINS6_IJS8_SA_S9_EEENS6_IJNS7_ILi1EEESI_SI_EEESC_SE_Li256ELb1ELb1ELb1ELb0EEENS1_36VarlenDynamicPersistentTileSchedulerILi128ELi32ELi256ELi256ELb1ELb1ELb0ELb0ELb1ELb1EEEEEEEEEvNT_6ParamsE:
[----:B------:R-:W-:-:S03]  /*0000*/  MOV R1, c[0x0][0x28] ;  /* 0x00000a0000017a02 */ /* 0x000fc60000000f00 */
[----:B------:R-:W1:Y:S01]  /*0010*/  S2R R2, SR_TID.X ;  /* 0x0000000000027919 */ /* 0x000e620000002100 */
[----:B------:R-:W-:Y:S01]  /*0020*/  IADD3 R1, R1, -0x10, RZ ;  /* 0xfffffff001017810 */ /* 0x000fe20007ffe0ff */
[----:B------:R-:W-:Y:S01]  /*0030*/  ULDC.64 UR6, c[0x0][0x118] ;  /* 0x0000460000067ab9 */ /* 0x000fe20000000a00 */
[----:B-1----:R-:W-:-:S05]  /*0040*/  SHF.R.U32.HI R0, RZ, 0x5, R2 ;  /* 0x00000005ff007819 */ /* 0x002fca0000011602 */
[----:B------:R-:W1:Y:S02]  /*0050*/  SHFL.IDX PT, R3, R0, RZ, 0x1f ;  /* 0x00001fff00037589 */ /* 0x000e6400000e0000 */
[----:B-1----:R-:W-:Y:S02]  /*0060*/  ISETP.NE.AND P0, PT, R3, RZ, PT ;  /* 0x000000ff0300720c */ /* 0x002fe40003f05270 */
[----:B------:R1:W-:Y:S11]  /*0070*/  STL [R1], R3 ;  /* 0x0000000301007387 */ /* 0x0003f60000100800 */
[----:B------:R-:W-:Y:S06]  /*0080*/  @P0 BAR.SYNC.DEFER_BLOCKING 0x5, 0x100 ;  /* 0x0144000000000b1d */ /* 0x000fec0000010000 */
[----:B------:R-:W2:Y:S04]  /*0090*/  @P0 LDS.128 R212, [0x20080] ;  /* 0x02008000ffd40984 */ /* 0x000ea80000000c00 */
[----:B------:R-:W-:Y:S06]  /*00a0*/  @P0 BAR.ARV 0x4, 0x100 ;  /* 0x0104000000000b1d */ /* 0x000fec0000002000 */
[----:B------:R-:W-:Y:S05]  /*00b0*/  @P0 BRA `(.L_x_122) ;  /* 0x00000a7000000947 */ /* 0x000fea0003800000 */
[----:B-1----:R-:W-:Y:S01]  /*00c0*/  LOP3.LUT R12, R2, 0x1f, RZ, 0xc0, !PT ;  /* 0x0000001f020c7812 */ /* 0x002fe200078ec0ff */
[----:B------:R-:W-:Y:S01]  /*00d0*/  CS2R R8, SRZ ;  /* 0x0000000000087805 */ /* 0x000fe2000001ff00 */
[----:B------:R-:W-:-:S02]  /*00e0*/  IMAD.MOV.U32 R7, RZ, RZ, RZ ;  /* 0x000000ffff077224 */ /* 0x000fc400078e00ff */
[----:B------:R-:W-:-:S04]  /*00f0*/  ISETP.NE.AND P6, PT, R12, 0x1f, PT ;  /* 0x0000001f0c00780c */ /* 0x000fc80003fc5270 */
[----:B------:R-:W-:-:S13]  /*0100*/  ISETP.GE.OR P0, PT, R12, c[0x0][0x53c], !P6 ;  /* 0x00014f000c007a0c */ /* 0x000fda0007706670 */
[----:B------:R-:W-:Y:S02]  /*0110*/  @!P0 IMAD.MOV.U32 R4, RZ, RZ, 0x4 ;  /* 0x00000004ff048424 */ /* 0x000fe400078e00ff */
[----:B------:R-:W-:Y:S02]  /*0120*/  @!P0 IMAD.MOV.U32 R2, RZ, RZ, 0x4 ;  /* 0x00000004ff028424 */ /* 0x000fe400078e00ff */
[----:B------:R-:W-:-:S04]  /*0130*/  @!P0 IMAD.WIDE.U32 R4, R12, R4, c[0x0][0x580] ;  /* 0x000160000c048625 */ /* 0x000fc800078e0004 */
[C---:B------:R-:W-:Y:S01]  /*0140*/  @!P0 IMAD.WIDE.U32 R2, R12.reuse, R2, c[0x0][0x578] ;  /* 0x00015e000c028625 */ /* 0x040fe200078e0002 */
[----:B------:R-:W3:Y:S04]  /*0150*/  @!P0 LDG.E R8, [R4.64] ;  /* 0x0000000604088981 */ /* 0x000ee8000c1e1900 */
[----:B------:R-:W3:Y:S01]  /*0160*/  @!P0 LDG.E R7, [R2.64] ;  /* 0x0000000602078981 */ /* 0x000ee2000c1e1900 */
[C---:B------:R-:W-:Y:S01]  /*0170*/  ISETP.NE.AND P5, PT, R12.reuse, RZ, PT ;  /* 0x000000ff0c00720c */ /* 0x040fe20003fa5270 */
[----:B------:R-:W1:Y:S01]  /*0180*/  S2UR UR4, SR_CTAID.X ;  /* 0x00000000000479c3 */ /* 0x000e620000002500 */
[C---:B------:R-:W-:Y:S02]  /*0190*/  ISETP.GE.U32.AND P4, PT, R12.reuse, 0x2, PT ;  /* 0x000000020c00780c */ /* 0x040fe40003f86070 */
[----:B------:R-:W-:-:S02]  /*01a0*/  ISETP.GE.U32.AND P3, PT, R12, 0x4, PT ;  /* 0x000000040c00780c */ /* 0x000fc40003f66070 */
[C---:B------:R-:W-:Y:S02]  /*01b0*/  ISETP.GE.U32.AND P2, PT, R12.reuse, 0x8, PT ;  /* 0x000000080c00780c */ /* 0x040fe40003f46070 */
[----:B------:R-:W-:Y:S01]  /*01c0*/  ISETP.GE.U32.AND P1, PT, R12, 0x10, PT ;  /* 0x000000100c00780c */ /* 0x000fe20003f26070 */
[----:B---3--:R-:W-:-:S05]  /*01d0*/  IMAD R4, R8, R7, RZ ;  /* 0x0000000708047224 */ /* 0x008fca00078e02ff */
[----:B------:R-:W3:Y:S02]  /*01e0*/  SHFL.UP PT, R0, R4, 0x1, RZ ;  /* 0x0420000004007989 */ /* 0x000ee400000e00ff */
[----:B---3--:R-:W-:-:S05]  /*01f0*/  SEL R0, R0, RZ, P5 ;  /* 0x000000ff00007207 */ /* 0x008fca0002800000 */
[----:B------:R-:W-:-:S05]  /*0200*/  IMAD.IADD R4, R4, 0x1, R0 ;  /* 0x0000000104047824 */ /* 0x000fca00078e0200 */
        /* <DEDUP_REMOVED lines=12> */
[----:B------:R-:W3:Y:S02]  /*02d0*/  SHFL.IDX PT, R6, R4, 0x1f, 0x1f ;  /* 0x03e01f0004067f89 */ /* 0x000ee400000e0000 */
[----:B---3--:R-:W-:-:S04]  /*02e0*/  IMAD R6, R6, c[0x0][0x538], RZ ;  /* 0x00014e0006067a24 */ /* 0x008fc800078e02ff */
[----:B------:R-:W-:Y:S01]  /*02f0*/  IMAD.MOV.U32 R0, RZ, RZ, R6 ;  /* 0x000000ffff007224 */ /* 0x000fe200078e0006 */
[----:B-1----:R-:W-:-:S13]  /*0300*/  ISETP.GT.AND P0, PT, R6, UR4, PT ;  /* 0x0000000406007c0c */ /* 0x002fda000bf04270 */
[----:B------:R-:W-:Y:S05]  /*0310*/  @P0 BRA `(.L_x_123) ;  /* 0x0000027000000947 */ /* 0x000fea0003800000 */
[----:B------:R-:W-:Y:S02]  /*0320*/  MOV R6, R0 ;  /* 0x0000000000067202 */ /* 0x000fe40000000f00 */
[----:B------:R-:W-:-:S04]  /*0330*/  MOV R9, RZ ;  /* 0x000000ff00097202 */ /* 0x000fc80000000f00 */
.L_x_127:
        /* <DEDUP_REMOVED lines=12> */
[----:B------:R-:W3:Y:S04]  /*0400*/  @!P0 LDG.E R8, [R4.64] ;  /* 0x0000000604088981 */ /* 0x000ee8000c1e1900 */
[----:B------:R-:W3:Y:S02]  /*0410*/  @!P0 LDG.E R7, [R2.64] ;  /* 0x0000000602078981 */ /* 0x000ee4000c1e1900 */
[----:B---3--:R-:W-:Y:S01]  /*0420*/  IMAD R5, R8, R7, RZ ;  /* 0x0000000708057224 */ /* 0x008fe200078e02ff */
[----:B------:R-:W-:Y:S05]  /*0430*/  BRA.DIV ~URZ, `(.L_x_125) ;  /* 0x000159e27f007947 */ /* 0x000fea000b800000 */
[----:B------:R1:W3:Y:S02]  /*0440*/  SHFL.UP PT, R0, R5, 0x1, RZ ;  /* 0x0420000005007989 */ /* 0x0002e400000e00ff */
.L_x_289:
[----:B---3--:R-:W-:-:S04]  /*0450*/  SEL R0, R0, RZ, P5 ;  /* 0x000000ff00007207 */ /* 0x008fc80002800000 */
        /* <DEDUP_REMOVED lines=14> */
[----:B------:R1:W3:Y:S02]  /*0540*/  SHFL.IDX PT, R0, R4, 0x1f, 0x1f ;  /* 0x03e01f0004007f89 */ /* 0x0002e400000e0000 */
.L_x_290:
[----:B---3--:R-:W-:-:S05]  /*0550*/  IMAD R0, R0, c[0x0][0x538], RZ ;  /* 0x00014e0000007a24 */ /* 0x008fca00078e02ff */
[----:B------:R-:W-:-:S04]  /*0560*/  IADD3 R6, R0, R6, RZ ;  /* 0x0000000600067210 */ /* 0x000fc80007ffe0ff */
[----:B------:R-:W-:-:S13]  /*0570*/  ISETP.GT.AND P0, PT, R6, UR4, PT ;  /* 0x0000000406007c0c */ /* 0x000fda000bf04270 */
[----:B-12---:R-:W-:Y:S05]  /*0580*/  @!P0 BRA `(.L_x_127) ;  /* 0xfffffdb000008947 */ /* 0x006fea000383ffff */
.L_x_123:
[----:B--2---:R-:W-:-:S05]  /*0590*/  IADD3 R212, -R0, R6, RZ ;  /* 0x0000000600d47210 */ /* 0x004fca0007ffe1ff */
[----:B------:R-:W-:-:S05]  /*05a0*/  IMAD R0, R4, c[0x0][0x538], R212 ;  /* 0x00014e0004007a24 */ /* 0x000fca00078e02d4 */
[----:B------:R-:W-:Y:S01]  /*05b0*/  ISETP.GT.AND P0, PT, R0, UR4, PT ;  /* 0x0000000400007c0c */ /* 0x000fe2000bf04270 */
[----:B------:R-:W-:-:S12]  /*05c0*/  BRA.DIV ~URZ, `(.L_x_128) ;  /* 0x00015a627f007947 */ /* 0x000fd8000b800000 */
[----:B------:R-:W-:-:S04]  /*05d0*/  VOTE.ANY R6, PT, !P0 ;  /* 0x0000000000067806 */ /* 0x000fc800040e0100 */
.L_x_291:
[----:B------:R1:W2:Y:S01]  /*05e0*/  POPC R215, R6 ;  /* 0x0000000600d77309 */ /* 0x0002a20000000000 */
[----:B------:R-:W-:Y:S05]  /*05f0*/  BRA.DIV ~URZ, `(.L_x_129) ;  /* 0x00015a827f007947 */ /* 0x000fea000b800000 */
[----:B--2---:R-:W2:Y:S04]  /*0600*/  SHFL.IDX PT, R11, R8, R215, 0x1f ;  /* 0x00001fd7080b7589 */ /* 0x004ea800000e0000 */
[----:B------:R3:W4:Y:S02]  /*0610*/  SHFL.IDX PT, R10, R7, R215, 0x1f ;  /* 0x00001fd7070a7589 */ /* 0x00072400000e0000 */
[----:B---3--:R-:W-:Y:S02]  /*0620*/  MOV R7, RZ ;  /* 0x000000ff00077202 */ /* 0x008fe40000000f00 */
.L_x_292:
[----:B--2-4-:R-:W-:Y:S01]  /*0630*/  ISETP.NE.AND P0, PT, R6, RZ, PT ;  /* 0x000000ff0600720c */ /* 0x014fe20003f05270 */
[----:B------:R-:W-:-:S12]  /*0640*/  BSSY B0, `(.L_x_130) ;  /* 0x0000005000007945 */ /* 0x000fd80003800000 */
[----:B------:R-:W-:Y:S05]  /*0650*/  @!P0 BRA `(.L_x_131) ;  /* 0x0000003000008947 */ /* 0x000fea0003800000 */
[----:B------:R-:W-:Y:S01]  /*0660*/  IADD3 R3, R215, -0x1, RZ ;  /* 0xffffffffd7037810 */ /* 0x000fe20007ffe0ff */
[----:B------:R-:W-:Y:S05]  /*0670*/  BRA.DIV ~URZ, `(.L_x_132) ;  /* 0x00015ae27f007947 */ /* 0x000fea000b800000 */
[----:B------:R2:W3:Y:S02]  /*0680*/  SHFL.IDX PT, R7, R4, R3, 0x1f ;  /* 0x00001f0304077589 */ /* 0x0004e400000e0000 */
.L_x_131:
[----:B------:R-:W-:Y:S05]  /*0690*/  BSYNC B0 ;  /* 0x0000000000007941 */ /* 0x000fea0003800000 */
.L_x_130:
[----:B------:R-:W-:Y:S01]  /*06a0*/  IABS R0, R11 ;  /* 0x0000000b00007213 */ /* 0x000fe20000000000 */
[----:B---3--:R-:W-:Y:S02]  /*06b0*/  IMAD R212, R7, c[0x0][0x538], R212 ;  /* 0x00014e0007d47a24 */ /* 0x008fe400078e02d4 */
[----:B------:R-:W-:Y:S02]  /*06c0*/  IMAD.IADD R215, R215, 0x1, R9 ;  /* 0x00000001d7d77824 */ /* 0x000fe400078e0209 */
[----:B------:R-:W-:Y:S01]  /*06d0*/  IMAD.MOV.U32 R5, RZ, RZ, R0 ;  /* 0x000000ffff057224 */ /* 0x000fe200078e0000 */
[----:B------:R-:W-:Y:S02]  /*06e0*/  IABS R0, R10 ;  /* 0x0000000a00007213 */ /* 0x000fe40000000000 */
[----:B------:R-:W-:Y:S01]  /*06f0*/  IADD3 R213, -R212, UR4, RZ ;  /* 0x00000004d4d57c10 */ /* 0x000fe2000fffe1ff */
[----:B------:R-:W3:Y:S02]  /*0700*/  I2F.RP R2, R5 ;  /* 0x0000000500027306 */ /* 0x000ee40000209400 */
[----:B------:R-:W-:Y:S01]  /*0710*/  IMAD.MOV.U32 R7, RZ, RZ, R0 ;  /* 0x000000ffff077224 */ /* 0x000fe200078e0000 */
[----:B-1----:R-:W-:-:S02]  /*0720*/  IABS R6, R213 ;  /* 0x000000d500067213 */ /* 0x002fc40000000000 */
[----:B------:R-:W-:-:S03]  /*0730*/  IABS R0, R11 ;  /* 0x0000000b00007213 */ /* 0x000fc60000000000 */
[----:B------:R-:W-:Y:S01]  /*0740*/  I2F.RP R8, R7 ;  /* 0x0000000700087306 */ /* 0x000fe20000209400 */
[----:B------:R-:W-:-:S07]  /*0750*/  IADD3 R0, RZ, -R0, RZ ;  /* 0x80000000ff007210 */ /* 0x000fce0007ffe0ff */
[----:B---3--:R-:W1:Y:S02]  /*0760*/  MUFU.RCP R2, R2 ;  /* 0x0000000200027308 */ /* 0x008e640000001000 */
[----:B-1----:R-:W-:-:S06]  /*0770*/  IADD3 R2, R2, 0xffffffe, RZ ;  /* 0x0ffffffe02027810 */ /* 0x002fcc0007ffe0ff */
[----:B--2---:R-:W1:Y:S02]  /*0780*/  F2I.FTZ.U32.TRUNC.NTZ R3, R2 ;  /* 0x0000000200037305 */ /* 0x004e64000021f000 */
[----:B-1----:R-:W-:-:S04]  /*0790*/  IMAD.MOV R2, RZ, RZ, -R3 ;  /* 0x000000ffff027224 */ /* 0x002fc800078e0a03 */
[----:B------:R-:W-:Y:S02]  /*07a0*/  IMAD R4, R2, R5, RZ ;  /* 0x0000000502047224 */ /* 0x000fe400078e02ff */
[----:B------:R-:W-:-:S04]  /*07b0*/  IMAD.MOV.U32 R2, RZ, RZ, RZ ;  /* 0x000000ffff027224 */ /* 0x000fc800078e00ff */
[----:B------:R-:W-:-:S04]  /*07c0*/  IMAD.HI.U32 R2, R3, R4, R2 ;  /* 0x0000000403027227 */ /* 0x000fc800078e0002 */
[----:B------:R-:W-:-:S04]  /*07d0*/  IMAD.MOV.U32 R3, RZ, RZ, R6 ;  /* 0x000000ffff037224 */ /* 0x000fc800078e0006 */
[----:B------:R-:W-:-:S04]  /*07e0*/  IMAD.HI.U32 R2, R2, R3, RZ ;  /* 0x0000000302027227 */ /* 0x000fc800078e00ff */
[----:B------:R-:W-:Y:S02]  /*07f0*/  IMAD R0, R2, R0, R3 ;  /* 0x0000000002007224 */ /* 0x000fe400078e0203 */
[----:B------:R-:W1:Y:S03]  /*0800*/  MUFU.RCP R3, R8 ;  /* 0x0000000800037308 */ /* 0x000e660000001000 */
[----:B------:R-:W-:Y:S02]  /*0810*/  ISETP.GT.U32.AND P0, PT, R5, R0, PT ;  /* 0x000000000500720c */ /* 0x000fe40003f04070 */
[----:B-1----:R-:W-:-:S11]  /*0820*/  IADD3 R3, R3, 0xffffffe, RZ ;  /* 0x0ffffffe03037810 */ /* 0x002fd60007ffe0ff */
[----:B------:R-:W-:Y:S01]  /*0830*/  @!P0 IMAD.IADD R0, R0, 0x1, -R5 ;  /* 0x0000000100008824 */ /* 0x000fe200078e0a05 */
[----:B------:R-:W-:Y:S02]  /*0840*/  @!P0 IADD3 R2, R2, 0x1, RZ ;  /* 0x0000000102028810 */ /* 0x000fe40007ffe0ff */
[----:B------:R-:W-:Y:S01]  /*0850*/  ISETP.NE.AND P0, PT, R11, RZ, PT ;  /* 0x000000ff0b00720c */ /* 0x000fe20003f05270 */
[----:B------:R-:W1:Y:S01]  /*0860*/  F2I.FTZ.U32.TRUNC.NTZ R3, R3 ;  /* 0x0000000300037305 */ /* 0x000e62000021f000 */
[----:B------:R-:W-:Y:S02]  /*0870*/  ISETP.GE.U32.AND P2, PT, R0, R5, PT ;  /* 0x000000050000720c */ /* 0x000fe40003f46070 */
[----:B------:R-:W-:-:S04]  /*0880*/  LOP3.LUT R0, R213, R11, RZ, 0x3c, !PT ;  /* 0x0000000bd5007212 */ /* 0x000fc800078e3cff */
[----:B------:R-:W-:-:S07]  /*0890*/  ISETP.GE.AND P1, PT, R0, RZ, PT ;  /* 0x000000ff0000720c */ /* 0x000fce0003f26270 */
[----:B------:R-:W-:Y:S02]  /*08a0*/  @P2 IADD3 R2, R2, 0x1, RZ ;  /* 0x0000000102022810 */ /* 0x000fe40007ffe0ff */
[----:B-1----:R-:W-:-:S03]  /*08b0*/  IADD3 R0, RZ, -R3, RZ ;  /* 0x80000003ff007210 */ /* 0x002fc60007ffe0ff */
[----:B------:R-:W-:Y:S02]  /*08c0*/  IMAD.MOV.U32 R4, RZ, RZ, R2 ;  /* 0x000000ffff047224 */ /* 0x000fe400078e0002 */
[----:B------:R-:W-:Y:S01]  /*08d0*/  IMAD.MOV.U32 R2, RZ, RZ, R0 ;  /* 0x000000ffff027224 */ /* 0x000fe200078e0000 */
[----:B------:R-:W-:Y:S01]  /*08e0*/  IABS R0, R10 ;  /* 0x0000000a00007213 */ /* 0x000fe20000000000 */
[----:B------:R-:W-:Y:S01]  /*08f0*/  @!P1 IMAD.MOV R4, RZ, RZ, -R4 ;  /* 0x000000ffff049224 */ /* 0x000fe200078e0a04 */
[----:B------:R-:W-:Y:S01]  /*0900*/  @!P0 LOP3.LUT R4, RZ, R11, RZ, 0x33, !PT ;  /* 0x0000000bff048212 */ /* 0x000fe200078e33ff */
[----:B------:R-:W-:Y:S01]  /*0910*/  IMAD R5, R2, R7, RZ ;  /* 0x0000000702057224 */ /* 0x000fe200078e02ff */
[----:B------:R-:W-:Y:S01]  /*0920*/  MOV R2, RZ ;  /* 0x000000ff00027202 */ /* 0x000fe20000000f00 */
[----:B------:R-:W-:Y:S01]  /*0930*/  IMAD.MOV R6, RZ, RZ, -R0 ;  /* 0x000000ffff067224 */ /* 0x000fe200078e0a00 */
[----:B------:R-:W-:-:S03]  /*0940*/  IABS R8, R4 ;  /* 0x0000000400087213 */ /* 0x000fc60000000000 */
        /* <DEDUP_REMOVED lines=19> */
[----:B------:R-:W-:-:S04]  /*0a80*/  IMAD R2, R10, R2, R4 ;  /* 0x000000020a027224 */ /* 0x000fc800078e0204 */
[----:B------:R-:W-:Y:S01]  /*0a90*/  IMAD R214, R2, 0x10000, R0 ;  /* 0x0001000002d67824 */ /* 0x000fe200078e0200 */
[----:B------:R-:W-:Y:S05]  /*0aa0*/  BRA `(.L_x_133) ;  /* 0x0000004000007947 */ /* 0x000fea0003800000 */
.L_x_124:
[----:B--2---:R-:W-:Y:S01]  /*0ab0*/  IMAD.MOV.U32 R213, RZ, RZ, RZ ;  /* 0x000000ffffd57224 */ /* 0x004fe200078e00ff */
[----:B------:R-:W-:Y:S01]  /*0ac0*/  MOV R214, RZ ;  /* 0x000000ff00d67202 */ /* 0x000fe20000000f00 */
[----:B------:R-:W-:Y:S01]  /*0ad0*/  IMAD.U32 R212, RZ, RZ, UR4 ;  /* 0x00000004ffd47e24 */ /* 0x000fe2000f8e00ff */
[----:B------:R-:W-:Y:S02]  /*0ae0*/  MOV R215, c[0x0][0x53c] ;  /* 0x00014f0000d77a02 */ /* 0x000fe40000000f00 */
.L_x_133:
[----:B------:R-:W-:Y:S01]  /*0af0*/  ISETP.NE.AND P0, PT, R12, RZ, PT ;  /* 0x000000ff0c00720c */ /* 0x000fe20003f05270 */
[----:B------:R-:W-:-:S12]  /*0b00*/  WARPSYNC 0xffffffff ;  /* 0xffffffff00007948 */ /* 0x000fd80003800000 */
[----:B------:R1:W-:Y:S04]  /*0b10*/  @!P0 STS.128 [0x20080], R212 ;  /* 0x020080d4ff008388 */ /* 0x0003e80000000c00 */
[----:B------:R-:W-:Y:S06]  /*0b20*/  BAR.ARV 0x5, 0x100 ;  /* 0x0144000000007b1d */ /* 0x000fec0000002000 */
.L_x_122:
[----:B-12---:R-:W-:-:S13]  /*0b30*/  ISETP.GE.AND P0, PT, R215, c[0x0][0x53c], PT ;  /* 0x00014f00d7007a0c */ /* 0x006fda0003f06270 */
[----:B------:R-:W-:Y:S05]  /*0b40*/  @P0 EXIT ;  /* 0x000000000000094d */ /* 0x000fea0003800000 */
[----:B------:R-:W1:Y:S02]  /*0b50*/  S2R R10, SR_TID.X ;  /* 0x00000000000a7919 */ /* 0x000e640000002100 */
[----:B-1----:R-:W-:-:S04]  /*0b60*/  SHF.R.S32.HI R9, RZ, 0x1f, R10 ;  /* 0x0000001fff097819 */ /* 0x002fc8000001140a */
[CC--:B------:R-:W-:Y:S02]  /*0b70*/  LEA.HI R2, R9.reuse, R10.reuse, RZ, 0x4 ;  /* 0x0000000a09027211 */ /* 0x0c0fe400078f20ff */
[----:B------:R-:W-:Y:S02]  /*0b80*/  LEA.HI R7, R9, R10, RZ, 0x2 ;  /* 0x0000000a09077211 */ /* 0x000fe400078f10ff */
[----:B------:R-:W-:Y:S02]  /*0b90*/  LOP3.LUT R0, R2, 0xfffffff0, RZ, 0xc0, !PT ;  /* 0xfffffff002007812 */ /* 0x000fe400078ec0ff */
[----:B------:R-:W-:Y:S02]  /*0ba0*/  SHF.R.S32.HI R4, RZ, 0x4, R2 ;  /* 0x00000004ff047819 */ /* 0x000fe40000011402 */
[----:B------:R-:W-:Y:S01]  /*0bb0*/  SHF.R.S32.HI R8, RZ, 0x2, R7 ;  /* 0x00000002ff087819 */ /* 0x000fe20000011407 */
[----:B------:R-:W-:Y:S01]  /*0bc0*/  IMAD.IADD R0, R10, 0x1, -R0 ;  /* 0x000000010a007824 */ /* 0x000fe200078e0a00 */
[----:B------:R-:W-:-:S02]  /*0bd0*/  LEA.HI R2, R2, R4, RZ, 0x1 ;  /* 0x0000000402027211 */ /* 0x000fc400078f08ff */
[----:B------:R-:W-:Y:S02]  /*0be0*/  SHF.R.S32.HI R5, RZ, 0x1f, R7 ;  /* 0x0000001fff057819 */ /* 0x000fe40000011407 */
[----:B------:R-:W-:Y:S02]  /*0bf0*/  SHF.R.S32.HI R6, RZ, 0x1f, R0 ;  /* 0x0000001fff067819 */ /* 0x000fe40000011400 */
[----:B------:R-:W-:Y:S02]  /*0c00*/  LOP3.LUT R3, R2, 0xfffffffe, RZ, 0xc0, !PT ;  /* 0xfffffffe02037812 */ /* 0x000fe400078ec0ff */
[----:B------:R-:W-:Y:S02]  /*0c10*/  LEA.HI R13, R6, R0, RZ, 0x3 ;  /* 0x00000000060d7211 */ /* 0x000fe400078f18ff */
[----:B------:R-:W-:Y:S01]  /*0c20*/  LEA.HI R193, R9, R10, RZ, 0x3 ;  /* 0x0000000a09c17211 */ /* 0x000fe200078f18ff */
[----:B------:R-:W-:Y:S01]  /*0c30*/  IMAD.IADD R11, R4, 0x1, -R3 ;  /* 0x00000001040b7824 */ /* 0x000fe200078e0a03 */
[----:B------:R-:W-:-:S02]  /*0c40*/  LOP3.LUT R3, R13, 0xfffffff8, RZ, 0xc0, !PT ;  /* 0xfffffff80d037812 */ /* 0x000fc400078ec0ff */
[----:B------:R-:W-:Y:S02]  /*0c50*/  LEA.HI R2, R5, R8, RZ, 0x3 ;  /* 0x0000000805027211 */ /* 0x000fe400078f18ff */
[----:B------:R-:W-:Y:S01]  /*0c60*/  LEA.HI R4, R9, R10, RZ, 0x5 ;  /* 0x0000000a09047211 */ /* 0x000fe200078f28ff */
[----:B------:R-:W-:Y:S01]  /*0c70*/  IMAD.IADD R6, R0, 0x1, -R3 ;  /* 0x0000000100067824 */ /* 0x000fe200078e0a03 */
[----:B------:R-:W-:Y:S02]  /*0c80*/  LOP3.LUT R219, R193, 0xfffffff8, RZ, 0xc0, !PT ;  /* 0xfffffff8c1db7812 */ /* 0x000fe400078ec0ff */
[----:B------:R-:W-:Y:S02]  /*0c90*/  LOP3.LUT R2, R2, 0xfffffff8, RZ, 0xc0, !PT ;  /* 0xfffffff802027812 */ /* 0x000fe400078ec0ff */
[----:B------:R-:W-:Y:S01]  /*0ca0*/  LOP3.LUT R0, R4, 0xffffffe0, RZ, 0xc0, !PT ;  /* 0xffffffe004007812 */ /* 0x000fe200078ec0ff */
[----:B------:R-:W-:Y:S01]  /*0cb0*/  IMAD.IADD R219, R10, 0x1, -R219 ;  /* 0x000000010adb7824 */ /* 0x000fe200078e0adb */
[----:B------:R-:W-:Y:S01]  /*0cc0*/  SHF.R.S32.HI R5, RZ, 0x5, R4 ;  /* 0x00000005ff057819 */ /* 0x000fe20000011404 */
[----:B------:R-:W-:Y:S01]  /*0cd0*/  IMAD.IADD R8, R8, 0x1, -R2 ;  /* 0x0000000108087824 */ /* 0x000fe200078e0a02 */
[----:B------:R-:W-:Y:S01]  /*0ce0*/  SHF.R.S32.HI R2, RZ, 0x1f, R4 ;  /* 0x0000001fff027819 */ /* 0x000fe20000011404 */
[----:B------:R-:W-:Y:S01]  /*0cf0*/  IMAD.IADD R16, R10, 0x1, -R0 ;  /* 0x000000010a107824 */ /* 0x000fe200078e0a00 */
[----:B------:R-:W-:Y:S01]  /*0d00*/  LOP3.LUT R3, R7, 0xfffffffc, RZ, 0xc0, !PT ;  /* 0xfffffffc07037812 */ /* 0x000fe200078ec0ff */
[C---:B------:R-:W-:Y:S01]  /*0d10*/  IMAD.SHL.U32 R4, R219.reuse, 0x40, RZ ;  /* 0x00000040db047824 */ /* 0x040fe200078e00ff */
[----:B------:R-:W-:Y:S01]  /*0d20*/  LEA.HI R0, R2, R5, RZ, 0x3 ;  /* 0x0000000502007211 */ /* 0x000fe200078f18ff */
[----:B------:R-:W-:Y:S01]  /*0d30*/  IMAD.SHL.U32 R138, R219, 0x4, RZ ;  /* 0x00000004db8a7824 */ /* 0x000fe200078e00ff */
[----:B------:R-:W-:Y:S01]  /*0d40*/  SHF.R.S32.HI R9, RZ, 0x1f, R16 ;  /* 0x0000001fff097819 */ /* 0x000fe20000011410 */
[----:B------:R-:W-:Y:S01]  /*0d50*/  IMAD.IADD R7, R10, 0x1, -R3 ;  /* 0x000000010a077824 */ /* 0x000fe200078e0a03 */
[----:B------:R-:W-:Y:S01]  /*0d60*/  LOP3.LUT R2, R4, 0x1c0, RZ, 0xc0, !PT ;  /* 0x000001c004027812 */ /* 0x000fe200078ec0ff */
[----:B------:R-:W-:Y:S01]  /*0d70*/  IMAD.SHL.U32 R12, R5, 0x400, RZ ;  /* 0x00000400050c7824 */ /* 0x000fe200078e00ff */
[----:B------:R-:W-:Y:S01]  /*0d80*/  LOP3.LUT R0, R0, 0xffffff8, RZ, 0xc0, !PT ;  /* 0x0ffffff800007812 */ /* 0x000fe200078ec0ff */
[----:B------:R-:W-:Y:S01]  /*0d90*/  IMAD.SHL.U32 R132, R219, 0x8, RZ ;  /* 0x00000008db847824 */ /* 0x000fe200078e00ff */
[----:B------:R-:W-:-:S02]  /*0da0*/  LEA.HI R14, R9, R16, RZ, 0x2 ;  /* 0x00000010090e7211 */ /* 0x000fc400078f10ff */
[----:B------:R-:W-:Y:S01]  /*0db0*/  LOP3.LUT R10, R2, 0x8, R193, 0xf8, !PT ;  /* 0x00000008020a7812 */ /* 0x000fe200078ef8c1 */
[----:B------:R-:W-:Y:S01]  /*0dc0*/  IMAD.IADD R3, R5, 0x1, -R0 ;  /* 0x0000000105037824 */ /* 0x000fe200078e0a00 */
[----:B------:R-:W-:Y:S01]  /*0dd0*/  SHF.R.U32.HI R9, RZ, 0x3, R2 ;  /* 0x00000003ff097819 */ /* 0x000fe20000011602 */
[C---:B------:R-:W-:Y:S01]  /*0de0*/  IMAD R5, R7.reuse, 0x2, R12 ;  /* 0x0000000207057824 */ /* 0x040fe200078e020c */
[----:B------:R-:W-:Y:S02]  /*0df0*/  LOP3.LUT R4, R8, 0x1, RZ, 0xc0, !PT ;  /* 0x0000000108047812 */ /* 0x000fe400078ec0ff */
[----:B------:R-:W-:Y:S02]  /*0e00*/  SHF.R.S32.HI R2, RZ, 0x2, R14 ;  /* 0x00000002ff027819 */ /* 0x000fe4000001140e */
[----:B------:R-:W-:Y:S02]  /*0e10*/  LEA.HI R0, R7, R7, RZ, 0x1 ;  /* 0x0000000707007211 */ /* 0x000fe400078f08ff */
[----:B------:R-:W-:Y:S01]  /*0e20*/  ISETP.NE.U32.AND P0, PT, R4, 0x1, PT ;  /* 0x000000010400780c */ /* 0x000fe20003f05070 */
[----:B------:R-:W-:Y:S01]  /*0e30*/  IMAD R15, R3, 0x10, R2 ;  /* 0x00000010030f7824 */ /* 0x000fe200078e0202 */
[----:B------:R-:W-:Y:S01]  /*0e40*/  LOP3.LUT R9, R10, R9, RZ, 0x3c, !PT ;  /* 0x000000090a097212 */ /* 0x000fe200078e3cff */
[----:B------:R-:W-:Y:S01]  /*0e50*/  IMAD.SHL.U32 R4, R6, 0x40, RZ ;  /* 0x0000004006047824 */ /* 0x000fe200078e00ff */
[----:B------:R-:W-:Y:S01]  /*0e60*/  LOP3.LUT R2, R0, 0x1ffffffe, RZ, 0xc0, !PT ;  /* 0x1ffffffe00027812 */ /* 0x000fe200078ec0ff */
[C---:B------:R-:W-:Y:S01]  /*0e70*/  IMAD.SHL.U32 R3, R8.reuse, 0x40, RZ ;  /* 0x0000004008037824 */ /* 0x040fe200078e00ff */
[----:B------:R-:W-:Y:S01]  /*0e80*/  R2P PR, R8, 0x6 ;  /* 0x0000000608007804 */ /* 0x000fe20000000000 */
[C---:B------:R-:W-:Y:S01]  /*0e90*/  IMAD R0, R11.reuse, 0x200, R9 ;  /* 0x000002000b007824 */ /* 0x040fe200078e0209 */
[C---:B------:R-:W-:Y:S01]  /*0ea0*/  LOP3.LUT P4, RZ, R6.reuse, 0x2, RZ, 0xc0, !PT ;  /* 0x0000000206ff7812 */ /* 0x040fe2000788c0ff */
[----:B------:R-:W-:Y:S01]  /*0eb0*/  STL [R1+0x4], R15 ;  /* 0x0000040f01007387 */ /* 0x000fe20000100800 */
[----:B------:R-:W-:Y:S01]  /*0ec0*/  LOP3.LUT P3, RZ, R6, 0x4, RZ, 0xc0, !PT ;  /* 0x0000000406ff7812 */ /* 0x000fe2000786c0ff */
[----:B------:R-:W-:Y:S01]  /*0ed0*/  IMAD.SHL.U32 R6, R11, 0x8, RZ ;  /* 0x000000080b067824 */ /* 0x000fe200078e00ff */
[----:B------:R-:W-:Y:S01]  /*0ee0*/  SHF.R.S32.HI R193, RZ, 0x3, R193 ;  /* 0x00000003ffc17819 */ /* 0x000fe200000114c1 */
[----:B------:R-:W-:Y:S01]  /*0ef0*/  IMAD.IADD R11, R7, 0x1, -R2 ;  /* 0x00000001070b7824 */ /* 0x000fe200078e0a02 */
[----:B------:R-:W-:-:S02]  /*0f00*/  LOP3.LUT R2, R4, 0x1c0, RZ, 0xc0, !PT ;  /* 0x000001c004027812 */ /* 0x000fc400078ec0ff */
[----:B------:R-:W-:Y:S01]  /*0f10*/  LOP3.LUT R3, R3, 0x1c0, RZ, 0xc0, !PT ;  /* 0x000001c003037812 */ /* 0x000fe200078ec0ff */
[----:B------:R-:W-:Y:S01]  /*0f20*/  IMAD R11, R11, 0x8, R15 ;  /* 0x000000080b0b7824 */ /* 0x000fe200078e020f */
[----:B------:R-:W-:Y:S01]  /*0f30*/  LOP3.LUT R4, R2, 0x8, R6, 0xf8, !PT ;  /* 0x0000000802047812 */ /* 0x000fe200078ef806 */
[----:B------:R-:W-:Y:S01]  /*0f40*/  IMAD.SHL.U32 R6, R13, 0x40, RZ ;  /* 0x000000400d067824 */ /* 0x000fe200078e00ff */
[----:B------:R-:W-:Y:S02]  /*0f50*/  SHF.R.U32.HI R2, RZ, 0x3, R2 ;  /* 0x00000003ff027819 */ /* 0x000fe40000011602 */
[----:B------:R-:W-:Y:S01]  /*0f60*/  IADD3 R17, R193, 0x60, RZ ;  /* 0x00000060c1117810 */ /* 0x000fe20007ffe0ff */
[----:B------:R1:W-:Y:S01]  /*0f70*/  STL [R1+0x8], R11 ;  /* 0x0000080b01007387 */ /* 0x0003e20000100800 */
[----:B------:R-:W-:Y:S02]  /*0f80*/  IADD3 R140, R138, 0x40, RZ ;  /* 0x000000408a8c7810 */ /* 0x000fe40007ffe0ff */
[----:B------:R-:W-:-:S02]  /*0f90*/  LEA.HI R3, R3, R3, RZ, 0x1d ;  /* 0x0000000303037211 */ /* 0x000fc400078fe8ff */
[----:B------:R-:W-:Y:S01]  /*0fa0*/  IADD3 R18, R193, 0x40, RZ ;  /* 0x00000040c1127810 */ /* 0x000fe20007ffe0ff */
[----:B------:R-:W-:Y:S01]  /*0fb0*/  IMAD.IADD R134, R138, 0x1, R140 ;  /* 0x000000018a867824 */ /* 0x000fe200078e028c */
[----:B------:R-:W-:Y:S01]  /*0fc0*/  LOP3.LUT R8, R4, R2, RZ, 0x3c, !PT ;  /* 0x0000000204087212 */ /* 0x000fe200078e3cff */
[----:B------:R-:W-:Y:S01]  /*0fd0*/  IMAD.SHL.U32 R2, R17, 0x40, RZ ;  /* 0x0000004011027824 */ /* 0x000fe200078e00ff */
[----:B------:R-:W-:Y:S01]  /*0fe0*/  SHF.R.S32.HI R4, RZ, 0x1f, R17 ;  /* 0x0000001fff047819 */ /* 0x000fe20000011411 */
[----:B------:R-:W-:Y:S01]  /*0ff0*/  IMAD.IADD R10, R5, 0x1, R3 ;  /* 0x00000001050a7824 */ /* 0x000fe200078e0203 */
[----:B------:R-:W-:Y:S01]  /*1000*/  SHF.R.S32.HI R5, RZ, 0x1f, R18 ;  /* 0x0000001fff057819 */ /* 0x000fe20000011412 */
[----:B------:R-:W-:Y:S01]  /*1010*/  IMAD.SHL.U32 R3, R18, 0x40, RZ ;  /* 0x0000004012037824 */ /* 0x000fe200078e00ff */
[----:B------:R-:W-:Y:S01]  /*1020*/  LOP3.LUT R245, R2, 0x1c0, RZ, 0xc0, !PT ;  /* 0x000001c002f57812 */ /* 0x000fe200078ec0ff */
[----:B------:R-:W-:Y:S01]  /*1030*/  IMAD.SHL.U32 R226, R10, 0x2, RZ ;  /* 0x000000020ae27824 */ /* 0x000fe200078e00ff */
[----:B------:R-:W-:Y:S01]  /*1040*/  SHF.R.S32.HI R2, RZ, 0x1f, R134 ;  /* 0x0000001fff027819 */ /* 0x000fe20000011486 */
[----:B------:R-:W-:Y:S01]  /*1050*/  IMAD.MOV.U32 R10, RZ, RZ, 0x40 ;  /* 0x00000040ff0a7424 */ /* 0x000fe200078e00ff */
[----:B------:R-:W-:-:S02]  /*1060*/  LEA.HI R5, R5, R18, RZ, 0x3 ;  /* 0x0000001205057211 */ /* 0x000fc400078f18ff */
[----:B------:R-:W-:Y:S02]  /*1070*/  LOP3.LUT R246, R3, 0x1c0, RZ, 0xc0, !PT ;  /* 0x000001c003f67812 */ /* 0x000fe400078ec0ff */
[----:B------:R-:W-:Y:S01]  /*1080*/  LEA.HI R4, R4, R17, RZ, 0x3 ;  /* 0x0000001104047211 */ /* 0x000fe200078f18ff */
[----:B------:R-:W-:Y:S01]  /*1090*/  IMAD.SHL.U32 R7, R5, 0x40, RZ ;  /* 0x0000004005077824 */ /* 0x000fe200078e00ff */
[CC--:B------:R-:W-:Y:S02]  /*10a0*/  LEA.HI R3, R2.reuse, R134.reuse, RZ, 0x6 ;  /* 0x0000008602037211 */ /* 0x0c0fe400078f30ff */
[----:B------:R-:W-:Y:S01]  /*10b0*/  LEA.HI R2, R2, R134, RZ, 0x3 ;  /* 0x0000008602027211 */ /* 0x000fe200078f18ff */
[----:B------:R-:W-:Y:S01]  /*10c0*/  IMAD.SHL.U32 R9, R4, 0x40, RZ ;  /* 0x0000004004097824 */ /* 0x000fe200078e00ff */
[----:B------:R-:W-:Y:S01]  /*10d0*/  LOP3.LUT R4, R6, 0xfffffe00, RZ, 0xc0, !PT ;  /* 0xfffffe0006047812 */ /* 0x000fe200078ec0ff */
[----:B------:R-:W-:Y:S01]  /*10e0*/  IMAD.SHL.U32 R5, R3, 0x80, RZ ;  /* 0x0000008003057824 */ /* 0x000fe200078e00ff */
[----:B------:R-:W-:-:S02]  /*10f0*/  SHF.R.U32.HI R18, RZ, 0x3, R246 ;  /* 0x00000003ff127819 */ /* 0x000fc400000116f6 */
[----:B------:R-:W-:Y:S02]  /*1100*/  SHF.R.U32.HI R17, RZ, 0x3, R245 ;  /* 0x00000003ff117819 */ /* 0x000fe400000116f5 */
[--C-:B------:R-:W-:Y:S02]  /*1110*/  LOP3.LUT R6, R246, 0x38, R2.reuse, 0xf8, !PT ;  /* 0x00000038f6067812 */ /* 0x100fe400078ef802 */
[----:B------:R-:W-:Y:S02]  /*1120*/  LOP3.LUT R3, R245, 0x38, R2, 0xf8, !PT ;  /* 0x00000038f5037812 */ /* 0x000fe400078ef802 */
[----:B------:R-:W-:Y:S02]  /*1130*/  LOP3.LUT R2, R5, 0xffffe000, RZ, 0xc0, !PT ;  /* 0xffffe00005027812 */ /* 0x000fe400078ec0ff */
[----:B------:R-:W-:Y:S02]  /*1140*/  LOP3.LUT R248, R7, 0xfffffe00, RZ, 0xc0, !PT ;  /* 0xfffffe0007f87812 */ /* 0x000fe400078ec0ff */
[----:B------:R-:W-:-:S02]  /*1150*/  LOP3.LUT R5, R6, R18, RZ, 0x3c, !PT ;  /* 0x0000001206057212 */ /* 0x000fc400078e3cff */
[----:B------:R-:W-:Y:S02]  /*1160*/  LOP3.LUT R247, R9, 0xfffffe00, RZ, 0xc0, !PT ;  /* 0xfffffe0009f77812 */ /* 0x000fe400078ec0ff */
[----:B------:R-:W-:Y:S02]  /*1170*/  LOP3.LUT R3, R3, R17, RZ, 0x3c, !PT ;  /* 0x0000001103037212 */ /* 0x000fe400078e3cff */
[-C--:B------:R-:W-:Y:S02]  /*1180*/  IADD3 R9, R5, R2.reuse, R248 ;  /* 0x0000000205097210 */ /* 0x080fe40007ffe0f8 */
[----:B------:R-:W-:Y:S02]  /*1190*/  IADD3 R7, R3, R2, R247 ;  /* 0x0000000203077210 */ /* 0x000fe40007ffe0f7 */
[----:B------:R-:W-:Y:S02]  /*11a0*/  LOP3.LUT R2, R14, 0x7ffffffc, RZ, 0xc0, !PT ;  /* 0x7ffffffc0e027812 */ /* 0x000fe400078ec0ff */
[----:B------:R-:W-:-:S02]  /*11b0*/  IADD3 R3, R8, R4, R12 ;  /* 0x0000000408037210 */ /* 0x000fc40007ffe00c */
[----:B------:R-:W-:Y:S01]  /*11c0*/  IADD3 R5, R226, 0x80, RZ ;  /* 0x00000080e2057810 */ /* 0x000fe20007ffe0ff */
[----:B------:R-:W-:Y:S01]  /*11d0*/  IMAD.IADD R2, R16, 0x1, -R2 ;  /* 0x0000000110027824 */ /* 0x000fe200078e0a02 */
[----:B------:R-:W-:Y:S01]  /*11e0*/  LOP3.LUT R4, R8, R4, RZ, 0xfc, !PT ;  /* 0x0000000408047212 */ /* 0x000fe200078efcff */
[----:B------:R-:W-:Y:S01]  /*11f0*/  IMAD.MOV.U32 R8, RZ, RZ, 0x20 ;  /* 0x00000020ff087424 */ /* 0x000fe200078e00ff */
[----:B------:R-:W-:Y:S01]  /*1200*/  IADD3 R227, R226, 0x70, RZ ;  /* 0x00000070e2e37810 */ /* 0x000fe20007ffe0ff */
[----:B------:R-:W-:Y:S01]  /*1210*/  IMAD.SHL.U32 R194, R2, 0x2, RZ ;  /* 0x0000000202c27824 */ /* 0x000fe200078e00ff */
[----:B------:R-:W-:Y:S02]  /*1220*/  @P0 IADD3 R227, R5, 0x10, RZ ;  /* 0x0000001005e30810 */ /* 0x000fe40007ffe0ff */
[----:B------:R-:W-:Y:S02]  /*1230*/  IADD3 R5, R193, 0x20, RZ ;  /* 0x00000020c1057810 */ /* 0x000fe40007ffe0ff */
[----:B------:R-:W-:-:S02]  /*1240*/  SEL R5, R8, 0xffffffe0, !P1 ;  /* 0xffffffe008057807 */ /* 0x000fc40004800000 */
[----:B------:R-:W-:Y:S02]  /*1250*/  SEL R2, R8, 0xffffffe0, !P4 ;  /* 0xffffffe008027807 */ /* 0x000fe40006000000 */
[----:B------:R-:W-:Y:S01]  /*1260*/  LEA R181, R3, 0x10080, 0x1 ;  /* 0x0001008003b57811 */ /* 0x000fe200078e08ff */
[----:B------:R-:W-:Y:S01]  /*1270*/  IMAD.IADD R229, R226, 0x1, R5 ;  /* 0x00000001e2e57824 */ /* 0x000fe200078e0205 */
[----:B------:R-:W-:Y:S01]  /*1280*/  LEA R177, R4, 0x8080, 0x1 ;  /* 0x0000808004b17811 */ /* 0x000fe200078e08ff */
[----:B------:R-:W-:Y:S01]  /*1290*/  IMAD.IADD R228, R5, 0x1, R227 ;  /* 0x0000000105e47824 */ /* 0x000fe200078e02e3 */
[----:B------:R-:W-:Y:S01]  /*12a0*/  LEA R143, R0, 0xc080, 0x1 ;  /* 0x0000c080008f7811 */ /* 0x000fe200078e08ff */
[----:B------:R-:W-:Y:S01]  /*12b0*/  IMAD.IADD R182, R181, 0x1, R2 ;  /* 0x00000001b5b67824 */ /* 0x000fe200078e0202 */
[----:B------:R-:W-:Y:S01]  /*12c0*/  IADD3 R244, R194, 0x8, RZ ;  /* 0x00000008c2f47810 */ /* 0x000fe20007ffe0ff */
[----:B------:R-:W-:Y:S01]  /*12d0*/  IMAD.IADD R178, R2, 0x1, R177 ;  /* 0x0000000102b27824 */ /* 0x000fe200078e02b1 */
[----:B------:R-:W-:-:S02]  /*12e0*/  SEL R6, R10, 0xffffffc0, !P2 ;  /* 0xffffffc00a067807 */ /* 0x000fc40005000000 */
[----:B------:R-:W-:Y:S02]  /*12f0*/  SEL R0, R10, 0xffffffc0, !P3 ;  /* 0xffffffc00a007807 */ /* 0x000fe40005800000 */
[----:B------:R-:W-:Y:S01]  /*1300*/  IADD3 R243, R194, 0x10, RZ ;  /* 0x00000010c2f37810 */ /* 0x000fe20007ffe0ff */
[--C-:B------:R-:W-:Y:S01]  /*1310*/  IMAD.IADD R233, R226, 0x1, R6.reuse ;  /* 0x00000001e2e97824 */ /* 0x100fe200078e0206 */
[----:B------:R-:W-:Y:S01]  /*1320*/  IADD3 R242, R194, 0x18, RZ ;  /* 0x00000018c2f27810 */ /* 0x000fe20007ffe0ff */
[----:B------:R-:W-:Y:S01]  /*1330*/  IMAD.IADD R232, R6, 0x1, R229 ;  /* 0x0000000106e87824 */ /* 0x000fe200078e02e5 */
[----:B------:R-:W-:Y:S01]  /*1340*/  IADD3 R241, R194, 0x20, RZ ;  /* 0x00000020c2f17810 */ /* 0x000fe20007ffe0ff */
[----:B------:R-:W-:Y:S01]  /*1350*/  IMAD.IADD R231, R6, 0x1, R227 ;  /* 0x0000000106e77824 */ /* 0x000fe200078e02e3 */
[----:B------:R-:W-:Y:S01]  /*1360*/  IADD3 R240, R194, 0x28, RZ ;  /* 0x00000028c2f07810 */ /* 0x000fe20007ffe0ff */
[----:B------:R-:W-:Y:S01]  /*1370*/  IMAD.IADD R230, R228, 0x1, R6 ;  /* 0x00000001e4e67824 */ /* 0x000fe200078e0206 */
[C---:B------:R-:W-:Y:S01]  /*1380*/  IADD3 R239, R194.reuse, 0x30, RZ ;  /* 0x00000030c2ef7810 */ /* 0x040fe20007ffe0ff */
[--C-:B------:R-:W-:Y:S01]  /*1390*/  IMAD.IADD R184, R181, 0x1, R0.reuse ;  /* 0x00000001b5b87824 */ /* 0x100fe200078e0200 */
[----:B------:R-:W-:Y:S01]  /*13a0*/  IADD3 R238, R194, 0x38, RZ ;  /* 0x00000038c2ee7810 */ /* 0x000fe20007ffe0ff */
[----:B------:R-:W-:Y:S01]  /*13b0*/  IMAD.IADD R180, R0, 0x1, R177 ;  /* 0x0000000100b47824 */ /* 0x000fe200078e02b1 */
[----:B------:R-:W-:Y:S01]  /*13c0*/  IADD3 R237, R194, 0x40, RZ ;  /* 0x00000040c2ed7810 */ /* 0x000fe20007ffe0ff */
[----:B------:R-:W-:Y:S01]  /*13d0*/  IMAD.IADD R183, R182, 0x1, R0 ;  /* 0x00000001b6b77824 */ /* 0x000fe200078e0200 */
[----:B------:R-:W-:Y:S01]  /*13e0*/  IADD3 R236, R194, 0x48, RZ ;  /* 0x00000048c2ec7810 */ /* 0x000fe20007ffe0ff */
[----:B------:R-:W-:Y:S01]  /*13f0*/  IMAD.IADD R179, R0, 0x1, R178 ;  /* 0x0000000100b37824 */ /* 0x000fe200078e02b2 */
[----:B------:R-:W-:-:S02]  /*1400*/  SHF.R.S32.HI R8, RZ, 0x1f, R244 ;  /* 0x0000001fff087819 */ /* 0x000fc400000114f4 */
[----:B-1----:R-:W-:Y:S02]  /*1410*/  SHF.R.S32.HI R11, RZ, 0x1f, R243 ;  /* 0x0000001fff0b7819 */ /* 0x002fe400000114f3 */
[----:B------:R-:W-:Y:S02]  /*1420*/  SHF.R.S32.HI R10, RZ, 0x1f, R242 ;  /* 0x0000001fff0a7819 */ /* 0x000fe400000114f2 */
[----:B------:R-:W-:Y:S02]  /*1430*/  SHF.R.S32.HI R8, RZ, 0x1f, R241 ;  /* 0x0000001fff087819 */ /* 0x000fe400000114f1 */
[C---:B------:R-:W-:Y:S02]  /*1440*/  IADD3 R142, R138.reuse, 0x20, RZ ;  /* 0x000000208a8e7810 */ /* 0x040fe40007ffe0ff */
[----:B------:R-:W-:Y:S02]  /*1450*/  IADD3 R141, R138, 0x60, RZ ;  /* 0x000000608a8d7810 */ /* 0x000fe40007ffe0ff */
[----:B------:R-:W-:-:S02]  /*1460*/  IADD3 R191, R132, 0x80, RZ ;  /* 0x0000008084bf7810 */ /* 0x000fc40007ffe0ff */
[----:B------:R-:W-:Y:S02]  /*1470*/  IADD3 R192, R132, 0xc0, RZ ;  /* 0x000000c084c07810 */ /* 0x000fe40007ffe0ff */
[----:B------:R-:W-:Y:S02]  /*1480*/  IADD3 R234, R194, 0x50, RZ ;  /* 0x00000050c2ea7810 */ /* 0x000fe40007ffe0ff */
[----:B------:R-:W-:Y:S02]  /*1490*/  SHF.R.S32.HI R11, RZ, 0x1f, R240 ;  /* 0x0000001fff0b7819 */ /* 0x000fe400000114f0 */
[----:B------:R-:W-:Y:S02]  /*14a0*/  SHF.R.S32.HI R10, RZ, 0x1f, R239 ;  /* 0x0000001fff0a7819 */ /* 0x000fe400000114ef */
[----:B------:R-:W-:Y:S02]  /*14b0*/  SHF.R.S32.HI R8, RZ, 0x1f, R238 ;  /* 0x0000001fff087819 */ /* 0x000fe400000114ee */
[----:B------:R-:W-:-:S02]  /*14c0*/  SHF.R.S32.HI R252, RZ, 0x1f, R237 ;  /* 0x0000001ffffc7819 */ /* 0x000fc400000114ed */
[----:B------:R-:W-:Y:S02]  /*14d0*/  SHF.R.S32.HI R251, RZ, 0x1f, R236 ;  /* 0x0000001ffffb7819 */ /* 0x000fe400000114ec */
[----:B------:R-:W-:Y:S02]  /*14e0*/  LEA R250, R9, 0x10080, 0x1 ;  /* 0x0001008009fa7811 */ /* 0x000fe400078e08ff */
[----:B------:R-:W-:Y:S02]  /*14f0*/  LEA R249, R7, 0x10080, 0x1 ;  /* 0x0001008007f97811 */ /* 0x000fe400078e08ff */
.L_x_288:
[----:B------:R-:W-:-:S04]  /*1500*/  IMAD.MOV.U32 R12, RZ, RZ, 0x4 ;  /* 0x00000004ff0c7424 */ /* 0x000fc800078e00ff */
[----:B------:R-:W-:-:S05]  /*1510*/  IMAD.WIDE R2, R215, R12, c[0x0][0x588] ;  /* 0x00016200d7027625 */ /* 0x000fca00078e020c */
[----:B------:R-:W2:Y:S01]  /*1520*/  LDG.E R209, [R2.64] ;  /* 0x0000000602d17981 */ /* 0x000ea2000c1e1900 */
[----:B------:R-:W-:Y:S01]  /*1530*/  ISETP.NE.U32.AND P4, PT, RZ, c[0x0][0x360], PT ;  /* 0x0000d800ff007a0c */ /* 0x000fe20003f85070 */
[----:B------:R-:W-:Y:S01]  /*1540*/  CS2R R116, SRZ ;  /* 0x0000000000747805 */ /* 0x000fe2000001ff00 */
[----:B------:R-:W-:Y:S02]  /*1550*/  ISETP.NE.U32.AND P0, PT, RZ, c[0x0][0x370], PT ;  /* 0x0000dc00ff007a0c */ /* 0x000fe40003f05070 */
[----:B------:R-:W-:Y:S02]  /*1560*/  ISETP.NE.AND.EX P4, PT, RZ, c[0x0][0x364], PT, P4 ;  /* 0x0000d900ff007a0c */ /* 0x000fe40003f85340 */
[----:B------:R-:W-:Y:S02]  /*1570*/  ISETP.NE.AND.EX P2, PT, RZ, c[0x0][0x374], PT, P0 ;  /* 0x0000dd00ff007a0c */ /* 0x000fe40003f45300 */
[----:B------:R-:W-:Y:S02]  /*1580*/  ISETP.NE.U32.AND P3, PT, RZ, c[0x0][0x348], PT ;  /* 0x0000d200ff007a0c */ /* 0x000fe40003f65070 */
[----:B------:R-:W-:-:S02]  /*1590*/  ISETP.NE.U32.AND P5, PT, RZ, c[0x0][0x358], PT ;  /* 0x0000d600ff007a0c */ /* 0x000fc40003fa5070 */
[----:B------:R-:W-:Y:S02]  /*15a0*/  ISETP.NE.AND.EX P3, PT, RZ, c[0x0][0x34c], PT, P3 ;  /* 0x0000d300ff007a0c */ /* 0x000fe40003f65330 */
[----:B------:R-:W-:Y:S01]  /*15b0*/  ISETP.NE.AND.EX P5, PT, RZ, c[0x0][0x35c], PT, P5 ;  /* 0x0000d700ff007a0c */ /* 0x000fe20003fa5350 */
[----:B------:R-:W-:Y:S02]  /*15c0*/  IMAD.MOV.U32 R126, RZ, RZ, RZ ;  /* 0x000000ffff7e7224 */ /* 0x000fe400078e00ff */
[----:B------:R-:W-:Y:S01]  /*15d0*/  IMAD.MOV.U32 R11, RZ, RZ, RZ ;  /* 0x000000ffff0b7224 */ /* 0x000fe200078e00ff */
[----:B--2---:R-:W-:Y:S02]  /*15e0*/  SHF.R.S32.HI R224, RZ, 0x1f, R209 ;  /* 0x0000001fffe07819 */ /* 0x004fe400000114d1 */
[C---:B------:R-:W-:Y:S02]  /*15f0*/  @P4 LEA R2, P0, R209.reuse, c[0x0][0x360], 0x2 ;  /* 0x0000d800d1024a11 */ /* 0x040fe400078010ff */
[----:B------:R-:W-:-:S02]  /*1600*/  @P2 LEA R4, P1, R209, c[0x0][0x370], 0x2 ;  /* 0x0000dc00d1042a11 */ /* 0x000fc400078210ff */
[C-C-:B------:R-:W-:Y:S02]  /*1610*/  @P4 LEA.HI.X R3, R209.reuse, c[0x0][0x364], R224.reuse, 0x2, P0 ;  /* 0x0000d900d1034a11 */ /* 0x140fe400000f14e0 */
[----:B------:R-:W-:Y:S02]  /*1620*/  ISETP.NE.U32.AND P0, PT, RZ, c[0x0][0x350], PT ;  /* 0x0000d400ff007a0c */ /* 0x000fe40003f05070 */
[----:B------:R-:W-:Y:S01]  /*1630*/  @P2 LEA.HI.X R5, R209, c[0x0][0x374], R224, 0x2, P1 ;  /* 0x0000dd00d1052a11 */ /* 0x000fe200008f14e0 */
[----:B------:R1:W5:Y:S01]  /*1640*/  @P4 LDG.E R127, [R2.64] ;  /* 0x00000006027f4981 */ /* 0x000362000c1e1900 */
[----:B------:R-:W-:-:S03]  /*1650*/  ISETP.NE.AND.EX P6, PT, RZ, c[0x0][0x354], PT, P0 ;  /* 0x0000d500ff007a0c */ /* 0x000fc60003fc5300 */
[----:B------:R2:W5:Y:S01]  /*1660*/  @P2 LDG.E R117, [R4.64] ;  /* 0x0000000604752981 */ /* 0x000562000c1e1900 */
[----:B------:R-:W-:-:S04]  /*1670*/  LEA R6, P2, R209, c[0x0][0x348], 0x2 ;  /* 0x0000d200d1067a11 */ /* 0x000fc800078410ff */
[----:B------:R-:W-:-:S05]  /*1680*/  LEA.HI.X R7, R209, c[0x0][0x34c], R224, 0x2, P2 ;  /* 0x0000d300d1077a11 */ /* 0x000fca00010f14e0 */
[----:B------:R3:W5:Y:S01]  /*1690*/  @P3 LDG.E R126, [R6.64] ;  /* 0x00000006067e3981 */ /* 0x000762000c1e1900 */
[C---:B-1----:R-:W-:Y:S02]  /*16a0*/  LEA R2, P0, R209.reuse, c[0x0][0x358], 0x2 ;  /* 0x0000d600d1027a11 */ /* 0x042fe400078010ff */
[C---:B--2---:R-:W-:Y:S02]  /*16b0*/  LEA R4, P1, R209.reuse, c[0x0][0x350], 0x2 ;  /* 0x0000d400d1047a11 */ /* 0x044fe400078210ff */
[C-C-:B------:R-:W-:Y:S02]  /*16c0*/  LEA.HI.X R3, R209.reuse, c[0x0][0x35c], R224.reuse, 0x2, P0 ;  /* 0x0000d700d1037a11 */ /* 0x140fe400000f14e0 */
[----:B------:R-:W-:-:S03]  /*16d0*/  LEA.HI.X R5, R209, c[0x0][0x354], R224, 0x2, P1 ;  /* 0x0000d500d1057a11 */ /* 0x000fc600008f14e0 */
[----:B------:R3:W5:Y:S04]  /*16e0*/  @P5 LDG.E R11, [R2.64] ;  /* 0x00000006020b5981 */ /* 0x000768000c1e1900 */
[----:B------:R3:W5:Y:S01]  /*16f0*/  @P6 LDG.E R116, [R4.64] ;  /* 0x0000000604746981 */ /* 0x000762000c1e1900 */
[----:B------:R-:W-:Y:S01]  /*1700*/  YIELD ;  /* 0x0000000000007946 */ /* 0x000fe20003800000 */
[----:B------:R-:W-:Y:S02]  /*1710*/  P2R R14, PR, RZ, 0x40 ;  /* 0x00000040ff0e7803 */ /* 0x000fe40000000000 */
[----:B------:R-:W-:Y:S01]  /*1720*/  LOP3.LUT R220, R214, 0xffff, RZ, 0xc0, !PT ;  /* 0x0000ffffd6dc7812 */ /* 0x000fe200078ec0ff */
[----:B------:R-:W-:Y:S05]  /*1730*/  @P4 BRA `(.L_x_134) ;  /* 0x0000005000004947 */ /* 0x000fea0003800000 */
[----:B-----5:R-:W-:Y:S01]  /*1740*/  MOV R127, c[0x0][0x168] ;  /* 0x00005a00007f7a02 */ /* 0x020fe20000000f00 */
[----:B------:R-:W-:Y:S05]  /*1750*/  @!P3 BRA `(.L_x_134) ;  /* 0x000000300000b947 */ /* 0x000fea0003800000 */
[----:B------:R-:W2:Y:S04]  /*1760*/  LDG.E R8, [R6.64] ;  /* 0x0000000606087981 */ /* 0x000ea8000c1e1900 */
[----:B------:R-:W2:Y:S02]  /*1770*/  LDG.E R0, [R6.64+0x4] ;  /* 0x0000040606007981 */ /* 0x000ea4000c1e1900 */
[----:B--2---:R-:W-:-:S02]  /*1780*/  IADD3 R127, -R8, R0, RZ ;  /* 0x00000000087f7210 */ /* 0x004fc40007ffe1ff */
.L_x_134:
[----:B------:R-:W-:-:S04]  /*1790*/  ISETP.NE.U32.AND P0, PT, RZ, c[0x0][0x368], PT ;  /* 0x0000da00ff007a0c */ /* 0x000fc80003f05070 */
[----:B------:R-:W-:-:S13]  /*17a0*/  ISETP.NE.AND.EX P0, PT, RZ, c[0x0][0x36c], PT, P0 ;  /* 0x0000db00ff007a0c */ /* 0x000fda0003f05300 */
[----:B------:R-:W-:Y:S05]  /*17b0*/  @!P0 BRA `(.L_x_135) ;  /* 0x0000004000008947 */ /* 0x000fea0003800000 */
[----:B---3--:R-:W-:-:S04]  /*17c0*/  LEA R4, P0, R209, c[0x0][0x368], 0x2 ;  /* 0x0000da00d1047a11 */ /* 0x008fc800078010ff */
[----:B------:R-:W-:-:S05]  /*17d0*/  LEA.HI.X R5, R209, c[0x0][0x36c], R224, 0x2, P0 ;  /* 0x0000db00d1057a11 */ /* 0x000fca00000f14e0 */
[----:B------:R1:W5:Y:S01]  /*17e0*/  LDG.E R9, [R4.64] ;  /* 0x0000000604097981 */ /* 0x000362000c1e1900 */
[----:B------:R-:W-:Y:S05]  /*17f0*/  BRA `(.L_x_136) ;  /* 0x0000005000007947 */ /* 0x000fea0003800000 */
.L_x_135:
[----:B------:R-:W-:Y:S01]  /*1800*/  MOV R9, c[0x0][0x1d0] ;  /* 0x0000740000097a02 */ /* 0x000fe20000000f00 */
[----:B------:R-:W-:Y:S05]  /*1810*/  @!P6 BRA `(.L_x_136) ;  /* 0x000000300000e947 */ /* 0x000fea0003800000 */
[----:B---3--:R-:W2:Y:S04]  /*1820*/  LDG.E R6, [R4.64] ;  /* 0x0000000604067981 */ /* 0x008ea8000c1e1900 */
[----:B------:R-:W2:Y:S02]  /*1830*/  LDG.E R0, [R4.64+0x4] ;  /* 0x0000040604007981 */ /* 0x000ea4000c1e1900 */
[----:B--2---:R-:W-:Y:S02]  /*1840*/  IADD3 R9, -R6, R0, RZ ;  /* 0x0000000006097210 */ /* 0x004fe40007ffe1ff */
.L_x_136:
[----:B-1-3--:R1:W2:Y:S04]  /*1850*/  @P5 LDG.E R5, [R2.64] ;  /* 0x0000000602055981 */ /* 0x00a2a8000c1e1900 */
[----:B------:R1:W2:Y:S01]  /*1860*/  @P5 LDG.E R4, [R2.64+0x4] ;  /* 0x0000040602045981 */ /* 0x0002a2000c1e1900 */
[----:B------:R-:W-:Y:S01]  /*1870*/  ISETP.NE.U32.AND P0, PT, RZ, c[0x0][0x378], PT ;  /* 0x0000de00ff007a0c */ /* 0x000fe20003f05070 */
[----:B-----5:R-:W-:-:S03]  /*1880*/  IMAD.MOV.U32 R112, RZ, RZ, R9 ;  /* 0x000000ffff707224 */ /* 0x020fc600078e0009 */
[----:B------:R-:W-:Y:S01]  /*1890*/  ISETP.NE.AND.EX P1, PT, RZ, c[0x0][0x37c], PT, P0 ;  /* 0x0000df00ff007a0c */ /* 0x000fe20003f25300 */
[----:B------:R-:W-:Y:S01]  /*18a0*/  IMAD.MOV.U32 R66, RZ, RZ, c[0x0][0x228] ;  /* 0x00008a00ff427624 */ /* 0x000fe200078e00ff */
[----:B------:R-:W-:-:S04]  /*18b0*/  LOP3.LUT R0, R214, 0xff000000, RZ, 0xc0, !PT ;  /* 0xff000000d6007812 */ /* 0x000fc800078ec0ff */
[----:B------:R-:W-:-:S07]  /*18c0*/  SHF.R.U32.HI R0, RZ, 0x8, R0 ;  /* 0x00000008ff007819 */ /* 0x000fce0000011600 */
[----:B-1----:R-:W-:-:S04]  /*18d0*/  @P1 LEA R2, P0, R209, c[0x0][0x378], 0x2 ;  /* 0x0000de00d1021a11 */ /* 0x002fc800078010ff */
[----:B------:R-:W-:-:S05]  /*18e0*/  @P1 LEA.HI.X R3, R209, c[0x0][0x37c], R224, 0x2, P0 ;  /* 0x0000df00d1031a11 */ /* 0x000fca00000f14e0 */
[----:B------:R1:W5:Y:S01]  /*18f0*/  @P1 LDG.E R112, [R2.64] ;  /* 0x0000000602701981 */ /* 0x000362000c1e1900 */
[----:B------:R-:W-:Y:S01]  /*1900*/  BSSY B0, `(.L_x_137) ;  /* 0x000002e000007945 */ /* 0x000fe20003800000 */
[----:B-1----:R-:W-:-:S04]  /*1910*/  LOP3.LUT R2, R214, 0xff0000, RZ, 0xc0, !PT ;  /* 0x00ff0000d6027812 */ /* 0x002fc800078ec0ff */
[----:B------:R-:W-:-:S04]  /*1920*/  LEA.HI R3, R2, R0, RZ, 0x10 ;  /* 0x0000000002037211 */ /* 0x000fc800078f80ff */
[----:B------:R-:W-:Y:S02]  /*1930*/  SHF.R.U32.HI R225, RZ, 0x10, R3 ;  /* 0x00000010ffe17819 */ /* 0x000fe40000011603 */
[----:B------:R-:W-:Y:S02]  /*1940*/  LOP3.LUT R235, R3, 0xff, RZ, 0xc0, !PT ;  /* 0x000000ff03eb7812 */ /* 0x000fe400078ec0ff */
[----:B------:R-:W-:-:S04]  /*1950*/  ISETP.NE.AND P1, PT, R225, RZ, PT ;  /* 0x000000ffe100720c */ /* 0x000fc80003f25270 */
[----:B------:R-:W-:Y:S01]  /*1960*/  SEL R111, R225, c[0x0][0x338], P1 ;  /* 0x0000ce00e16f7a07 */ /* 0x000fe20000800000 */
[----:B--2---:R-:W-:Y:S02]  /*1970*/  @P5 IMAD.IADD R66, R4, 0x1, -R5 ;  /* 0x0000000104425824 */ /* 0x004fe400078e0a05 */
[----:B------:R-:W-:-:S04]  /*1980*/  IMAD.IADD R5, R9, 0x1, -R117 ;  /* 0x0000000109057824 */ /* 0x000fc800078e0a75 */
[----:B------:R-:W-:-:S05]  /*1990*/  IMAD.IADD R131, R5, 0x1, R66 ;  /* 0x0000000105837824 */ /* 0x000fca00078e0242 */
[C---:B------:R-:W-:Y:S02]  /*19a0*/  ISETP.GE.AND P0, PT, R131.reuse, 0x1, PT ;  /* 0x000000018300780c */ /* 0x040fe40003f06270 */
[----:B------:R-:W-:-:S04]  /*19b0*/  IADD3 R0, R131, 0x1f, RZ ;  /* 0x0000001f83007810 */ /* 0x000fc80007ffe0ff */
[----:B------:R-:W-:-:S04]  /*19c0*/  SHF.R.S32.HI R2, RZ, 0x1f, R0 ;  /* 0x0000001fff027819 */ /* 0x000fc80000011400 */
[----:B------:R-:W-:Y:S01]  /*19d0*/  LEA.HI R2, R2, R0, RZ, 0x5 ;  /* 0x0000000002027211 */ /* 0x000fe200078f28ff */
[----:B------:R-:W-:-:S03]  /*19e0*/  IMAD.MOV.U32 R0, RZ, RZ, RZ ;  /* 0x000000ffff007224 */ /* 0x000fc600078e00ff */
[----:B------:R-:W-:Y:S01]  /*19f0*/  SHF.R.S32.HI R115, RZ, 0x5, R2 ;  /* 0x00000005ff737819 */ /* 0x000fe20000011402 */
[----:B------:R-:W-:Y:S05]  /*1a00*/  @!P0 BRA `(.L_x_138) ;  /* 0x000001d000008947 */ /* 0x000fea0003800000 */
[----:B------:R-:W-:Y:S02]  /*1a10*/  IABS R0, R111 ;  /* 0x0000006f00007213 */ /* 0x000fe40000000000 */
[----:B------:R-:W-:-:S03]  /*1a20*/  IADD3 R6, R115, -0x1, R111 ;  /* 0xffffffff73067810 */ /* 0x000fc60007ffe06f */
[----:B------:R-:W-:Y:S01]  /*1a30*/  IMAD.MOV.U32 R4, RZ, RZ, R0 ;  /* 0x000000ffff047224 */ /* 0x000fe200078e0000 */
[----:B------:R-:W-:-:S03]  /*1a40*/  IABS R10, R6 ;  /* 0x00000006000a7213 */ /* 0x000fc60000000000 */
[----:B------:R-:W1:Y:S08]  /*1a50*/  I2F.RP R2, R4 ;  /* 0x0000000400027306 */ /* 0x000e700000209400 */
[----:B-1----:R-:W1:Y:S02]  /*1a60*/  MUFU.RCP R2, R2 ;  /* 0x0000000200027308 */ /* 0x002e640000001000 */
[----:B-1----:R-:W-:-:S06]  /*1a70*/  IADD3 R2, R2, 0xffffffe, RZ ;  /* 0x0ffffffe02027810 */ /* 0x002fcc0007ffe0ff */
[----:B------:R-:W1:Y:S02]  /*1a80*/  F2I.FTZ.U32.TRUNC.NTZ R3, R2 ;  /* 0x0000000200037305 */ /* 0x000e64000021f000 */
[----:B-1----:R-:W-:-:S04]  /*1a90*/  IMAD.MOV R0, RZ, RZ, -R3 ;  /* 0x000000ffff007224 */ /* 0x002fc800078e0a03 */
[----:B------:R-:W-:Y:S01]  /*1aa0*/  IMAD.MOV.U32 R2, RZ, RZ, R0 ;  /* 0x000000ffff027224 */ /* 0x000fe200078e0000 */
[----:B------:R-:W-:-:S03]  /*1ab0*/  IABS R0, R111 ;  /* 0x0000006f00007213 */ /* 0x000fc60000000000 */
[----:B------:R-:W-:Y:S02]  /*1ac0*/  IMAD R7, R2, R4, RZ ;  /* 0x0000000402077224 */ /* 0x000fe400078e02ff */
[----:B------:R-:W-:Y:S02]  /*1ad0*/  IMAD.MOV.U32 R2, RZ, RZ, RZ ;  /* 0x000000ffff027224 */ /* 0x000fe400078e00ff */
        /* <DEDUP_REMOVED lines=16> */
.L_x_138:
[----:B------:R-:W-:Y:S05]  /*1be0*/  BSYNC B0 ;  /* 0x0000000000007941 */ /* 0x000fea0003800000 */
.L_x_137:
[----:B------:R-:W-:Y:S01]  /*1bf0*/  IMAD R2, R235, R0, RZ ;  /* 0x00000000eb027224 */ /* 0x000fe200078e02ff */
[----:B------:R-:W1:Y:S01]  /*1c00*/  S2R R6, SR_TID.X ;  /* 0x0000000000067919 */ /* 0x000e620000002100 */
[----:B------:R-:W-:Y:S02]  /*1c10*/  IMAD.SHL.U32 R4, R193, 0x40, RZ ;  /* 0x00000040c1047824 */ /* 0x000fe400078e00ff */
[C---:B------:R-:W-:Y:S02]  /*1c20*/  IMAD.IADD R0, R2.reuse, 0x1, R0 ;  /* 0x0000000102007824 */ /* 0x040fe400078e0200 */
[----:B------:R-:W-:Y:S01]  /*1c30*/  IMAD R2, R2, 0x20, -R5 ;  /* 0x0000002002027824 */ /* 0x000fe200078e0a05 */
[----:B------:R-:W-:Y:S02]  /*1c40*/  LOP3.LUT R113, R4, 0x1c0, RZ, 0xc0, !PT ;  /* 0x000001c004717812 */ /* 0x000fe400078ec0ff */
[----:B------:R-:W-:-:S02]  /*1c50*/  IMNMX R0, R115, R0, PT ;  /* 0x0000000073007217 */ /* 0x000fc40003800200 */
[----:B------:R-:W-:Y:S02]  /*1c60*/  IMNMX R2, RZ, R2, !PT ;  /* 0x00000002ff027217 */ /* 0x000fe40007800200 */
[----:B------:R-:W-:Y:S01]  /*1c70*/  SHF.R.U32.HI R135, RZ, 0x3, R113 ;  /* 0x00000003ff877819 */ /* 0x000fe20000011671 */
[----:B------:R-:W-:Y:S01]  /*1c80*/  IMAD R0, R0, 0x20, -R5 ;  /* 0x0000002000007824 */ /* 0x000fe200078e0a05 */
[----:B------:R-:W-:-:S04]  /*1c90*/  SHF.R.U32.HI R107, RZ, 0x5, R2 ;  /* 0x00000005ff6b7819 */ /* 0x000fc80000011602 */
[----:B------:R-:W-:-:S04]  /*1ca0*/  IMNMX R0, R0, R66, PT ;  /* 0x0000004200007217 */ /* 0x000fc80003800200 */
[----:B------:R-:W-:Y:S02]  /*1cb0*/  ISETP.GT.AND P0, PT, R0, R2, PT ;  /* 0x000000020000720c */ /* 0x000fe40003f04270 */
[----:B-1----:R-:W-:Y:S02]  /*1cc0*/  SHF.R.S32.HI R5, RZ, 0x1f, R6 ;  /* 0x0000001fff057819 */ /* 0x002fe40000011406 */
[----:B------:R-:W-:Y:S02]  /*1cd0*/  LOP3.LUT R2, R113, 0x38, R132, 0xf8, !PT ;  /* 0x0000003871027812 */ /* 0x000fe400078ef884 */
[----:B------:R-:W-:Y:S02]  /*1ce0*/  LEA.HI R5, R5, R6, RZ, 0x6 ;  /* 0x0000000605057211 */ /* 0x000fe400078f30ff */
[----:B------:R-:W-:-:S05]  /*1cf0*/  LOP3.LUT R130, R2, R135, RZ, 0x3c, !PT ;  /* 0x0000008702827212 */ /* 0x000fca00078e3cff */
[----:B------:R-:W-:-:S04]  /*1d00*/  @P0 IADD3 R0, R0, 0x1f, RZ ;  /* 0x0000001f00000810 */ /* 0x000fc80007ffe0ff */
[----:B------:R-:W-:-:S04]  /*1d10*/  @P0 SHF.R.S32.HI R3, RZ, 0x1f, R0 ;  /* 0x0000001fff030819 */ /* 0x000fc80000011400 */
[----:B------:R-:W-:Y:S01]  /*1d20*/  @P0 LEA.HI R4, R3, R0, RZ, 0x5 ;  /* 0x0000000003040211 */ /* 0x000fe200078f28ff */
[----:B------:R-:W-:Y:S02]  /*1d30*/  IMAD.MOV.U32 R0, RZ, RZ, R107 ;  /* 0x000000ffff007224 */ /* 0x000fe400078e006b */
[----:B------:R-:W-:Y:S01]  /*1d40*/  IMAD.SHL.U32 R3, R5, 0x8, RZ ;  /* 0x0000000805037824 */ /* 0x000fe200078e00ff */
[----:B------:R-:W-:-:S04]  /*1d50*/  @P0 SHF.R.S32.HI R0, RZ, 0x5, R4 ;  /* 0x00000005ff000819 */ /* 0x000fc80000011404 */
[----:B------:R-:W-:Y:S02]  /*1d60*/  ISETP.GT.AND P0, PT, R0, R107, PT ;  /* 0x0000006b0000720c */ /* 0x000fe40003f04270 */
[----:B------:R-:W-:-:S05]  /*1d70*/  LOP3.LUT R114, R3, 0xfffffe00, RZ, 0xc0, !PT ;  /* 0xfffffe0003727812 */ /* 0x000fca00078ec0ff */
[----:B------:R-:W-:-:S04]  /*1d80*/  IMAD.IADD R2, R114, 0x1, R130 ;  /* 0x0000000172027824 */ /* 0x000fc800078e0282 */
[----:B------:R-:W-:Y:S02]  /*1d90*/  IMAD.SHL.U32 R185, R2, 0x2, RZ ;  /* 0x0000000202b97824 */ /* 0x000fe400078e00ff */
[----:B------:R-:W-:Y:S05]  /*1da0*/  @!P0 BRA `(.L_x_139) ;  /* 0x0000384000008947 */ /* 0x000fea0003800000 */
[----:B------:R-:W-:-:S04]  /*1db0*/  ISETP.NE.U32.AND P0, PT, RZ, c[0x0][0x340], PT ;  /* 0x0000d000ff007a0c */ /* 0x000fc80003f05070 */
[----:B------:R-:W-:-:S13]  /*1dc0*/  ISETP.NE.AND.EX P2, PT, RZ, c[0x0][0x344], PT, P0 ;  /* 0x0000d100ff007a0c */ /* 0x000fda0003f45300 */
[----:B------:R-:W-:-:S05]  /*1dd0*/  @P2 IMAD.WIDE R2, R209, R12, c[0x0][0x340] ;  /* 0x0000d000d1022625 */ /* 0x000fca00078e020c */
[----:B------:R1:W2:Y:S01]  /*1de0*/  @P2 LDG.E R8, [R2.64] ;  /* 0x0000000602082981 */ /* 0x0002a2000c1e1900 */
[--C-:B------:R-:W-:Y:S01]  /*1df0*/  SHF.R.S32.HI R13, RZ, 0x1f, R193.reuse ;  /* 0x0000001fff0d7819 */ /* 0x100fe200000114c1 */
[----:B------:R-:W-:Y:S01]  /*1e00*/  IMAD.IADD R104, R66, 0x1, -R193 ;  /* 0x0000000142687824 */ /* 0x000fe200078e0ac1 */
[C---:B------:R-:W-:Y:S01]  /*1e10*/  IADD3 R105, P0, R193.reuse, R11, RZ ;  /* 0x0000000bc1697210 */ /* 0x040fe20007f1e0ff */
[----:B------:R-:W-:Y:S01]  /*1e20*/  IMAD.MOV.U32 R125, RZ, RZ, c[0x0][0x238] ;  /* 0x00008e00ff7d7624 */ /* 0x000fe200078e00ff */
[----:B------:R-:W-:Y:S01]  /*1e30*/  SHF.R.S32.HI R133, RZ, 0x1f, R132 ;  /* 0x0000001fff857819 */ /* 0x000fe20000011484 */
[----:B------:R-:W-:Y:S01]  /*1e40*/  IMAD.WIDE.U32 R128, R193, c[0x0][0x1e0], RZ ;  /* 0x00007800c1807a25 */ /* 0x000fe200078e00ff */
[----:B------:R-:W-:Y:S02]  /*1e50*/  LEA.HI.X.SX32 R108, R11, R13, 0x1, P0 ;  /* 0x0000000d0b6c7211 */ /* 0x000fe400000f0eff */
[----:B------:R-:W-:Y:S02]  /*1e60*/  IADD3 R48, R0, -0x1, RZ ;  /* 0xffffffff00307810 */ /* 0x000fe40007ffe0ff */
[----:B------:R-:W-:Y:S01]  /*1e70*/  SEL R10, R224, RZ, !P5 ;  /* 0x000000ffe00a7207 */ /* 0x000fe20006800000 */
[----:B------:R-:W-:Y:S01]  /*1e80*/  IMAD R4, R108, c[0x0][0x238], RZ ;  /* 0x00008e006c047a24 */ /* 0x000fe200078e02ff */
[----:B------:R-:W-:Y:S01]  /*1e90*/  SEL R12, R209, RZ, !P5 ;  /* 0x000000ffd10c7207 */ /* 0x000fe20006800000 */
[----:B------:R-:W-:Y:S01]  /*1ea0*/  IMAD R0, R48, -0x20, R104 ;  /* 0xffffffe030007824 */ /* 0x000fe200078e0268 */
[----:B------:R-:W-:Y:S01]  /*1eb0*/  MOV R120, 0x5 ;  /* 0x0000000500787802 */ /* 0x000fe20000000f00 */
[----:B------:R-:W-:Y:S01]  /*1ec0*/  IMAD R4, R105, c[0x0][0x23c], R4 ;  /* 0x00008f0069047a24 */ /* 0x000fe200078e0204 */
[----:B------:R-:W-:-:S02]  /*1ed0*/  ISETP.GE.AND P6, PT, R132, c[0x0][0x1d4], PT ;  /* 0x0000750084007a0c */ /* 0x000fc40003fc6270 */
[----:B------:R-:W-:Y:S01]  /*1ee0*/  ISETP.GT.AND P0, PT, R0, RZ, PT ;  /* 0x000000ff0000720c */ /* 0x000fe20003f04270 */
[----:B------:R-:W-:Y:S01]  /*1ef0*/  IMAD R0, R10, c[0x0][0x248], RZ ;  /* 0x000092000a007a24 */ /* 0x000fe200078e02ff */
[C---:B------:R-:W-:Y:S02]  /*1f00*/  SHF.L.U64.HI R121, R125.reuse, R120, c[0x0][0x23c] ;  /* 0x00008f007d797619 */ /* 0x040fe40000010278 */
[----:B------:R-:W-:Y:S01]  /*1f10*/  SHF.L.U32 R125, R125, 0x5, RZ ;  /* 0x000000057d7d7819 */ /* 0x000fe200000006ff */
[----:B-1----:R-:W-:Y:S01]  /*1f20*/  IMAD.WIDE.U32 R2, R105, c[0x0][0x238], R132 ;  /* 0x00008e0069027a25 */ /* 0x002fe200078e0084 */
[----:B------:R-:W-:Y:S02]  /*1f30*/  ISETP.GE.AND P5, PT, R134, c[0x0][0x1d4], PT ;  /* 0x0000750086007a0c */ /* 0x000fe40003fa6270 */
[----:B------:R-:W-:Y:S02]  /*1f40*/  ISETP.GE.AND P4, PT, R191, c[0x0][0x1d4], PT ;  /* 0x00007500bf007a0c */ /* 0x000fe40003f86270 */
[----:B------:R-:W-:Y:S01]  /*1f50*/  IADD3 R3, R3, R4, RZ ;  /* 0x0000000403037210 */ /* 0x000fe20007ffe0ff */
[----:B------:R-:W-:Y:S01]  /*1f60*/  IMAD R4, R12, c[0x0][0x24c], R0 ;  /* 0x000093000c047a24 */ /* 0x000fe200078e0200 */
[----:B------:R-:W-:Y:S01]  /*1f70*/  ISETP.GE.AND P3, PT, R192, c[0x0][0x1d4], PT ;  /* 0x00007500c0007a0c */ /* 0x000fe20003f66270 */
[----:B------:R-:W-:Y:S01]  /*1f80*/  IMAD.IADD R0, R9, 0x1, R116 ;  /* 0x0000000109007824 */ /* 0x000fe200078e0274 */
[----:B------:R-:W-:Y:S01]  /*1f90*/  MOV R136, c[0x0][0x27c] ;  /* 0x00009f0000887a02 */ /* 0x000fe20000000f00 */
[----:B------:R-:W-:Y:S01]  /*1fa0*/  IMAD.WIDE.U32 R2, R220, c[0x0][0x240], R2 ;  /* 0x00009000dc027a25 */ /* 0x000fe200078e0002 */
[----:B------:R-:W-:-:S02]  /*1fb0*/  SHF.R.S32.HI R139, RZ, 0x1f, R138 ;  /* 0x0000001fff8b7819 */ /* 0x000fc4000001148a */
[----:B------:R-:W-:Y:S01]  /*1fc0*/  SHF.R.S32.HI R11, RZ, 0x1f, R0 ;  /* 0x0000001fff0b7819 */ /* 0x000fe20000011400 */
[----:B------:R-:W-:Y:S01]  /*1fd0*/  IMAD R3, R220, c[0x0][0x244], R3 ;  /* 0x00009100dc037a24 */ /* 0x000fe200078e0203 */
[----:B-----5:R-:W-:Y:S01]  /*1fe0*/  SHF.R.S32.HI R20, RZ, 0x1f, R112 ;  /* 0x0000001fff147819 */ /* 0x020fe20000011470 */
[----:B------:R-:W-:-:S04]  /*1ff0*/  IMAD.WIDE.U32 R6, R0, c[0x0][0x1e0], RZ ;  /* 0x0000780000067a25 */ /* 0x000fc800078e00ff */
[----:B------:R-:W-:Y:S01]  /*2000*/  IMAD.WIDE.U32 R80, R12, c[0x0][0x248], R2 ;  /* 0x000092000c507a25 */ /* 0x000fe200078e0002 */
[----:B------:R-:W-:-:S03]  /*2010*/  @P0 SHF.R.S32.HI R3, RZ, 0x1f, R48 ;  /* 0x0000001fff030819 */ /* 0x000fc60000011430 */
[----:B------:R-:W-:Y:S01]  /*2020*/  @P0 IMAD R2, R121, R48, RZ ;  /* 0x0000003079020224 */ /* 0x000fe200078e02ff */
[----:B------:R-:W-:Y:S01]  /*2030*/  @P0 MOV R70, R80 ;  /* 0x0000005000460202 */ /* 0x000fe20000000f00 */
[----:B------:R-:W-:Y:S02]  /*2040*/  IMAD.IADD R71, R81, 0x1, R4 ;  /* 0x0000000151477824 */ /* 0x000fe400078e0204 */
[-C--:B------:R-:W-:Y:S02]  /*2050*/  @P0 IMAD R2, R3, R125.reuse, R2 ;  /* 0x0000007d03020224 */ /* 0x080fe400078e0202 */
[----:B------:R-:W-:-:S04]  /*2060*/  @P0 IMAD.WIDE.U32 R4, R48, R125, R70 ;  /* 0x0000007d30040225 */ /* 0x000fc800078e0046 */
[----:B------:R-:W-:Y:S01]  /*2070*/  @P0 IMAD.IADD R3, R5, 0x1, R2 ;  /* 0x0000000105030824 */ /* 0x000fe200078e0202 */
[----:B------:R-:W-:Y:S01]  /*2080*/  @P0 LEA R2, P1, R4, c[0x0][0x220], 0x1 ;  /* 0x0000880004020a11 */ /* 0x000fe200078208ff */
[----:B------:R-:W-:-:S03]  /*2090*/  IMAD R9, R11, c[0x0][0x1e0], RZ ;  /* 0x000078000b097a24 */ /* 0x000fc600078e02ff */
[----:B------:R-:W-:Y:S01]  /*20a0*/  @P0 LEA.HI.X R3, R4, c[0x0][0x224], R3, 0x1, P1 ;  /* 0x0000890004030a11 */ /* 0x000fe200008f0c03 */
[----:B------:R-:W-:Y:S01]  /*20b0*/  IMAD R5, R0, c[0x0][0x1e4], R9 ;  /* 0x0000790000057a24 */ /* 0x000fe200078e0209 */
[----:B------:R-:W-:Y:S01]  /*20c0*/  ISETP.GE.AND P1, PT, R132, c[0x0][0x27c], PT ;  /* 0x00009f0084007a0c */ /* 0x000fe20003f26270 */
[----:B------:R-:W-:Y:S02]  /*20d0*/  IMAD.MOV.U32 R4, RZ, RZ, R6 ;  /* 0x000000ffff047224 */ /* 0x000fe400078e0006 */
[----:B------:R-:W-:Y:S01]  /*20e0*/  @!PT LDS RZ, [RZ] ;  /* 0x00000000fffff984 */ /* 0x000fe20000000800 */
[----:B------:R-:W-:Y:S01]  /*20f0*/  @!PT LDS RZ, [RZ] ;  /* 0x00000000fffff984 */ /* 0x000fe20000000800 */
[----:B------:R-:W-:Y:S01]  /*2100*/  @!PT LDS RZ, [RZ] ;  /* 0x00000000fffff984 */ /* 0x000fe20000000800 */
[----:B------:R1:W-:Y:S01]  /*2110*/  @P0 LDGSTS.E.BYPASS.LTC128B.128 [R185+0xc080], [R2.64], !P6 ;  /* 0x0c08000002b90fae */ /* 0x0003e2000f101d46 */
[----:B------:R-:W-:-:S03]  /*2120*/  IADD3 R5, R7, R5, RZ ;  /* 0x0000000507057210 */ /* 0x000fc60007ffe0ff */
[----:B------:R1:W-:Y:S02]  /*2130*/  @P0 LDGSTS.E.BYPASS.LTC128B.128 [R185+0xd080], [R2.64+0x80], !P5 ;  /* 0x0d08008002b90fae */ /* 0x0003e4000e901d46 */
[C---:B------:R-:W-:Y:S02]  /*2140*/  IMAD.WIDE.U32 R4, R220.reuse, c[0x0][0x1e8], R4 ;  /* 0x00007a00dc047a25 */ /* 0x040fe400078e0004 */
[----:B------:R1:W-:Y:S02]  /*2150*/  @P0 LDGSTS.E.BYPASS.LTC128B.128 [R185+0xe080], [R2.64+0x100], !P4 ;  /* 0x0e08010002b90fae */ /* 0x0003e4000e101d46 */
[----:B------:R-:W-:Y:S02]  /*2160*/  IMAD R5, R220, c[0x0][0x1ec], R5 ;  /* 0x00007b00dc057a24 */ /* 0x000fe400078e0205 */
[----:B------:R1:W-:Y:S01]  /*2170*/  @P0 LDGSTS.E.BYPASS.LTC128B.128 [R185+0xf080], [R2.64+0x180], !P3 ;  /* 0x0f08018002b90fae */ /* 0x0003e2000d901d46 */
[----:B------:R-:W-:-:S03]  /*2180*/  ISETP.NE.AND P0, PT, R14, RZ, PT ;  /* 0x000000ff0e00720c */ /* 0x000fc60003f05270 */
[----:B------:R-:W0:Y:S01]  /*2190*/  LDGDEPBAR ;  /* 0x00000000000079af */ /* 0x000e220000000000 */
[----:B------:R-:W-:Y:S01]  /*21a0*/  WARPSYNC 0xffffffff ;  /* 0xffffffff00007948 */ /* 0x000fe20003800000 */
[----:B-1----:R-:W-:-:S04]  /*21b0*/  IMAD R3, R13, c[0x0][0x1e0], RZ ;  /* 0x000078000d037a24 */ /* 0x002fc800078e02ff */
[----:B------:R-:W-:-:S05]  /*21c0*/  IMAD R3, R193, c[0x0][0x1e4], R3 ;  /* 0x00007900c1037a24 */ /* 0x000fca00078e0203 */
[----:B------:R-:W-:Y:S02]  /*21d0*/  IADD3 R106, R129, R3, RZ ;  /* 0x00000003816a7210 */ /* 0x000fe40007ffe0ff */
[----:B--2---:R-:W-:Y:S01]  /*21e0*/  @P2 SHF.R.S32.HI R6, RZ, 0x1f, R8 ;  /* 0x0000001fff062819 */ /* 0x004fe20000011408 */
[----:B------:R-:W-:Y:S01]  /*21f0*/  @!P2 IMAD.MOV.U32 R8, RZ, RZ, R209 ;  /* 0x000000ffff08a224 */ /* 0x000fe200078e00d1 */
[----:B------:R-:W-:-:S04]  /*2200*/  @!P2 MOV R6, R224 ;  /* 0x000000e00006a202 */ /* 0x000fc80000000f00 */
[----:B------:R-:W-:Y:S02]  /*2210*/  SEL R9, R6, RZ, !P0 ;  /* 0x000000ff06097207 */ /* 0x000fe40004000000 */
[----:B------:R-:W-:-:S03]  /*2220*/  SEL R8, R8, RZ, !P0 ;  /* 0x000000ff08087207 */ /* 0x000fc60004000000 */
[----:B------:R-:W-:Y:S02]  /*2230*/  IMAD R2, R9, c[0x0][0x1f0], RZ ;  /* 0x00007c0009027a24 */ /* 0x000fe400078e02ff */
[----:B------:R-:W-:-:S04]  /*2240*/  IMAD.WIDE.U32 R64, R8, c[0x0][0x1f0], R4 ;  /* 0x00007c0008407a25 */ /* 0x000fc800078e0004 */
[----:B------:R-:W-:Y:S02]  /*2250*/  IMAD R2, R8, c[0x0][0x1f4], R2 ;  /* 0x00007d0008027a24 */ /* 0x000fe400078e0202 */
[----:B------:R-:W-:Y:S02]  /*2260*/  IMAD.SHL.U32 R4, R136, 0x2, RZ ;  /* 0x0000000288047824 */ /* 0x000fe400078e00ff */
[----:B------:R-:W-:Y:S02]  /*2270*/  IMAD.IADD R63, R65, 0x1, R2 ;  /* 0x00000001413f7824 */ /* 0x000fe400078e0202 */
[----:B------:R-:W-:Y:S01]  /*2280*/  IADD3 R110, P0, R193, R0, RZ ;  /* 0x00000000c16e7210 */ /* 0x000fe20007f1e0ff */
[----:B------:R-:W-:Y:S01]  /*2290*/  IMAD R0, R10, c[0x0][0x268], RZ ;  /* 0x00009a000a007a24 */ /* 0x000fe200078e02ff */
[----:B------:R-:W-:Y:S01]  /*22a0*/  IADD3 R17, -R4, c[0x0][0x1d4], RZ ;  /* 0x0000750004117a10 */ /* 0x000fe20007ffe1ff */
[----:B------:R-:W-:Y:S01]  /*22b0*/  IMAD.WIDE.U32 R2, R220, c[0x0][0x260], R132 ;  /* 0x00009800dc027a25 */ /* 0x000fe200078e0084 */
[----:B------:R-:W-:Y:S01]  /*22c0*/  SEL R15, RZ, c[0x0][0x27c], !P1 ;  /* 0x00009f00ff0f7a07 */ /* 0x000fe20004800000 */
[----:B------:R-:W-:Y:S01]  /*22d0*/  BAR.SYNC.DEFER_BLOCKING 0x0 ;  /* 0x0000000000007b1d */ /* 0x000fe20000010000 */
[-C--:B------:R-:W-:Y:S01]  /*22e0*/  SEL R16, R4, R17.reuse, !P1 ;  /* 0x0000001104107207 */ /* 0x080fe20004800000 */
[C---:B------:R-:W-:Y:S01]  /*22f0*/  IMAD.X R109, R13.reuse, 0x1, R11, P0 ;  /* 0x000000010d6d7824 */ /* 0x040fe200000e060b */
[----:B------:R-:W-:Y:S01]  /*2300*/  ISETP.GE.AND P0, PT, R134, c[0x0][0x27c], PT ;  /* 0x00009f0086007a0c */ /* 0x000fe20003f06270 */
[----:B------:R-:W-:Y:S01]  /*2310*/  IMAD R5, R220, c[0x0][0x264], R3 ;  /* 0x00009900dc057a24 */ /* 0x000fe200078e0203 */
[----:B------:R-:W-:Y:S01]  /*2320*/  ISETP.GE.AND P2, PT, R136, 0x1, PT ;  /* 0x000000018800780c */ /* 0x000fe20003f46270 */
[----:B------:R-:W-:Y:S01]  /*2330*/  IMAD R22, R12, c[0x0][0x26c], R0 ;  /* 0x00009b000c167a24 */ /* 0x000fe200078e0200 */
[----:B------:R-:W-:Y:S01]  /*2340*/  SEL R17, R4, R17, !P0 ;  /* 0x0000001104117207 */ /* 0x000fe20004000000 */
[----:B------:R-:W-:Y:S01]  /*2350*/  IMAD.MOV.U32 R4, RZ, RZ, R2 ;  /* 0x000000ffff047224 */ /* 0x000fe200078e0002 */
[----:B------:R-:W-:Y:S01]  /*2360*/  ULDC.U8 UR4, c[0x0][0x298] ;  /* 0x0000a60000047ab9 */ /* 0x000fe20000000000 */
[----:B------:R-:W-:-:S02]  /*2370*/  IMAD R0, R13, c[0x0][0x290], RZ ;  /* 0x0000a4000d007a24 */ /* 0x000fc400078e02ff */
[----:B------:R-:W-:Y:S02]  /*2380*/  IMAD R10, R13, c[0x0][0x280], RZ ;  /* 0x0000a0000d0a7a24 */ /* 0x000fe400078e02ff */
[----:B------:R-:W-:-:S04]  /*2390*/  IMAD.WIDE.U32 R84, R12, c[0x0][0x268], R4 ;  /* 0x00009a000c547a25 */ /* 0x000fc800078e0004 */
[----:B------:R-:W-:Y:S02]  /*23a0*/  IMAD R9, R9, c[0x0][0x218], RZ ;  /* 0x0000860009097a24 */ /* 0x000fe400078e02ff */
[----:B------:R-:W-:-:S04]  /*23b0*/  IMAD.WIDE.U32 R4, R193, c[0x0][0x290], R132 ;  /* 0x0000a400c1047a25 */ /* 0x000fc800078e0084 */
[C---:B------:R-:W-:Y:S02]  /*23c0*/  IMAD R0, R193.reuse, c[0x0][0x294], R0 ;  /* 0x0000a500c1007a24 */ /* 0x040fe400078e0200 */
[----:B------:R-:W-:Y:S02]  /*23d0*/  IMAD R14, R193, c[0x0][0x284], R10 ;  /* 0x0000a100c10e7a24 */ /* 0x000fe400078e020a */
[----:B------:R-:W-:-:S04]  /*23e0*/  IMAD.WIDE.U32 R6, R220, c[0x0][0x210], R132 ;  /* 0x00008400dc067a25 */ /* 0x000fc800078e0084 */
[----:B------:R-:W-:-:S04]  /*23f0*/  IMAD.WIDE.U32 R10, R193, c[0x0][0x290], R138 ;  /* 0x0000a400c10a7a25 */ /* 0x000fc800078e008a */
[----:B------:R-:W-:Y:S02]  /*2400*/  IMAD R21, R8, c[0x0][0x21c], R9 ;  /* 0x0000870008157a24 */ /* 0x000fe400078e0209 */
[----:B------:R-:W-:Y:S02]  /*2410*/  IMAD.IADD R9, R5, 0x1, R0 ;  /* 0x0000000105097824 */ /* 0x000fe400078e0200 */
[----:B------:R-:W-:Y:S02]  /*2420*/  IMAD R3, R220, c[0x0][0x214], R7 ;  /* 0x00008500dc037a24 */ /* 0x000fe400078e0207 */
[----:B------:R-:W-:Y:S02]  /*2430*/  IMAD.MOV.U32 R2, RZ, RZ, R6 ;  /* 0x000000ffff027224 */ /* 0x000fe400078e0006 */
[----:B------:R-:W-:Y:S01]  /*2440*/  IMAD.IADD R5, R0, 0x1, R11 ;  /* 0x0000000100057824 */ /* 0x000fe200078e020b */
[----:B------:R-:W-:Y:S01]  /*2450*/  SEL R0, RZ, c[0x0][0x27c], !P0 ;  /* 0x00009f00ff007a07 */ /* 0x000fe20004000000 */
[----:B------:R-:W-:Y:S01]  /*2460*/  IMAD.WIDE.U32 R6, R193, c[0x0][0x280], R132 ;  /* 0x0000a000c1067a25 */ /* 0x000fe200078e0084 */
[----:B------:R-:W-:-:S02]  /*2470*/  IADD3 R11, R132, R15, RZ ;  /* 0x0000000f840b7210 */ /* 0x000fc40007ffe0ff */
[----:B------:R-:W-:Y:S01]  /*2480*/  SHF.R.S32.HI R15, RZ, 0x1f, R17 ;  /* 0x0000001fff0f7819 */ /* 0x000fe20000011411 */
[----:B------:R-:W-:Y:S01]  /*2490*/  IMAD.WIDE.U32 R12, R193, c[0x0][0x280], R138 ;  /* 0x0000a000c10c7a25 */ /* 0x000fe200078e008a */
[----:B------:R-:W-:Y:S02]  /*24a0*/  IADD3 R103, P1, P0, R64, R128, R132 ;  /* 0x0000008040677210 */ /* 0x000fe4000783e084 */
[----:B------:R-:W-:Y:S01]  /*24b0*/  LEA.HI R15, R15, R17, RZ, 0x4 ;  /* 0x000000110f0f7211 */ /* 0x000fe200078f20ff */
[----:B------:R-:W-:Y:S01]  /*24c0*/  IMAD.WIDE.U32 R82, R8, c[0x0][0x218], R2 ;  /* 0x0000860008527a25 */ /* 0x000fe200078e0002 */
[----:B------:R-:W-:Y:S02]  /*24d0*/  IADD3.X R102, R63, R106, R133, P1, P0 ;  /* 0x0000006a3f667210 */ /* 0x000fe40000fe0485 */
[----:B------:R-:W-:Y:S01]  /*24e0*/  ISETP.NE.AND P0, PT, RZ, UR4, PT ;  /* 0x00000004ff007c0c */ /* 0x000fe2000bf05270 */
[----:B------:R-:W-:Y:S02]  /*24f0*/  IMAD.MOV.U32 R8, RZ, RZ, R4 ;  /* 0x000000ffff087224 */ /* 0x000fe400078e0004 */
[----:B------:R-:W-:Y:S01]  /*2500*/  IMAD.MOV.U32 R4, RZ, RZ, R10 ;  /* 0x000000ffff047224 */ /* 0x000fe200078e000a */
[----:B------:R-:W-:Y:S01]  /*2510*/  SHF.R.S32.HI R10, RZ, 0x1f, R11 ;  /* 0x0000001fff0a7819 */ /* 0x000fe2000001140b */
[----:B------:R-:W-:Y:S01]  /*2520*/  IMAD.IADD R0, R134, 0x1, R0 ;  /* 0x0000000186007824 */ /* 0x000fe200078e0200 */
[----:B------:R-:W-:Y:S01]  /*2530*/  P2R R101, PR, RZ, 0x1 ;  /* 0x00000001ff657803 */ /* 0x000fe20000000000 */
[----:B------:R-:W-:Y:S01]  /*2540*/  IMAD.IADD R7, R7, 0x1, R14 ;  /* 0x0000000107077824 */ /* 0x000fe200078e020e */
[-C--:B------:R-:W-:Y:S01]  /*2550*/  LEA.HI R18, R10, R11.reuse, RZ, 0x6 ;  /* 0x0000000b0a127211 */ /* 0x080fe200078f30ff */
[----:B------:R-:W-:Y:S01]  /*2560*/  IMAD.IADD R3, R14, 0x1, R13 ;  /* 0x000000010e037824 */ /* 0x000fe200078e020d */
[----:B------:R-:W-:Y:S01]  /*2570*/  SHF.R.S32.HI R14, RZ, 0x1f, R16 ;  /* 0x0000001fff0e7819 */ /* 0x000fe20000011410 */
[----:B------:R-:W-:Y:S01]  /*2580*/  IMAD.MOV.U32 R2, RZ, RZ, R12 ;  /* 0x000000ffff027224 */ /* 0x000fe200078e000c */
[----:B------:R-:W-:Y:S01]  /*2590*/  LEA.HI R12, R10, R11, RZ, 0x3 ;  /* 0x0000000b0a0c7211 */ /* 0x000fe200078f18ff */
[----:B------:R-:W-:Y:S01]  /*25a0*/  IMAD.MOV.U32 R122, RZ, RZ, c[0x0][0x290] ;  /* 0x0000a400ff7a7624 */ /* 0x000fe200078e00ff */
[----:B------:R-:W-:Y:S01]  /*25b0*/  SHF.R.S32.HI R13, RZ, 0x1f, R0 ;  /* 0x0000001fff0d7819 */ /* 0x000fe20000011400 */
[----:B------:R-:W-:Y:S01]  /*25c0*/  IMAD.MOV.U32 R123, RZ, RZ, c[0x0][0x280] ;  /* 0x0000a000ff7b7624 */ /* 0x000fe200078e00ff */
[----:B------:R-:W-:Y:S01]  /*25d0*/  LEA.HI R10, R14, R16, RZ, 0x4 ;  /* 0x000000100e0a7211 */ /* 0x000fe200078f20ff */
[----:B------:R-:W-:Y:S01]  /*25e0*/  IMAD.SHL.U32 R14, R18, 0x20, RZ ;  /* 0x00000020120e7824 */ /* 0x000fe200078e00ff */
[CC--:B------:R-:W-:Y:S01]  /*25f0*/  LEA.HI R11, R13.reuse, R0.reuse, RZ, 0x3 ;  /* 0x000000000d0b7211 */ /* 0x0c0fe200078f18ff */
[----:B------:R-:W-:Y:S01]  /*2600*/  IMAD.MOV.U32 R124, RZ, RZ, c[0x0][0x1e0] ;  /* 0x00007800ff7c7624 */ /* 0x000fe200078e00ff */
[----:B------:R-:W-:Y:S01]  /*2610*/  LEA.HI R16, R13, R0, RZ, 0x6 ;  /* 0x000000000d107211 */ /* 0x000fe200078f30ff */
[----:B------:R-:W-:Y:S01]  /*2620*/  IMAD.WIDE.U32 R72, R112, c[0x0][0x280], R2 ;  /* 0x0000a00070487a25 */ /* 0x000fe200078e0002 */
[----:B------:R-:W-:-:S02]  /*2630*/  SHF.R.S32.HI R0, RZ, 0x4, R10 ;  /* 0x00000004ff007819 */ /* 0x000fc4000001140a */
[----:B------:R-:W-:Y:S01]  /*2640*/  SHF.R.S32.HI R13, RZ, 0x4, R15 ;  /* 0x00000004ff0d7819 */ /* 0x000fe2000001140f */
[----:B------:R-:W-:Y:S01]  /*2650*/  IMAD.WIDE.U32 R78, R112, c[0x0][0x290], R8 ;  /* 0x0000a400704e7a25 */ /* 0x000fe200078e0008 */
[----:B------:R-:W-:Y:S02]  /*2660*/  LEA.HI.SX32 R10, R12, R0, 0x1d ;  /* 0x000000000c0a7211 */ /* 0x000fe400078feaff */
[----:B------:R-:W-:Y:S01]  /*2670*/  LEA.HI.SX32 R0, R11, R13, 0x1d ;  /* 0x0000000d0b007211 */ /* 0x000fe200078feaff */
[----:B------:R-:W-:Y:S01]  /*2680*/  IMAD.WIDE.U32 R76, R112, c[0x0][0x280], R6 ;  /* 0x0000a000704c7a25 */ /* 0x000fe200078e0006 */
[----:B------:R-:W-:Y:S02]  /*2690*/  LOP3.LUT R19, R14, 0x7ffff800, RZ, 0xc0, !PT ;  /* 0x7ffff8000e137812 */ /* 0x000fe400078ec0ff */
[----:B------:R-:W-:Y:S01]  /*26a0*/  SHF.R.S32.HI R14, RZ, 0x1f, R0 ;  /* 0x0000001fff0e7819 */ /* 0x000fe20000011400 */
[----:B------:R-:W-:Y:S01]  /*26b0*/  IMAD.SHL.U32 R67, R10, 0x8, RZ ;  /* 0x000000080a437824 */ /* 0x000fe200078e00ff */
[----:B------:R-:W-:Y:S01]  /*26c0*/  SHF.R.S32.HI R13, RZ, 0x1f, R10 ;  /* 0x0000001fff0d7819 */ /* 0x000fe2000001140a */
[----:B------:R-:W-:Y:S01]  /*26d0*/  IMAD.WIDE.U32 R74, R112, c[0x0][0x290], R4 ;  /* 0x0000a400704a7a25 */ /* 0x000fe200078e0004 */
[----:B------:R-:W-:-:S02]  /*26e0*/  LOP3.LUT R15, R113, 0x38, R12, 0xf8, !PT ;  /* 0x00000038710f7812 */ /* 0x000fc400078ef80c */
[----:B------:R-:W-:Y:S01]  /*26f0*/  LEA.HI R14, R14, R0, RZ, 0x3 ;  /* 0x000000000e0e7211 */ /* 0x000fe200078f18ff */
[----:B------:R-:W-:Y:S01]  /*2700*/  IMAD.IADD R100, R85, 0x1, R22 ;  /* 0x0000000155647824 */ /* 0x000fe200078e0216 */
[----:B------:R-:W-:Y:S01]  /*2710*/  LEA.HI R13, R13, R10, RZ, 0x3 ;  /* 0x0000000a0d0d7211 */ /* 0x000fe200078f18ff */
[----:B------:R-:W-:Y:S01]  /*2720*/  IMAD.IADD R99, R83, 0x1, R21 ;  /* 0x0000000153637824 */ /* 0x000fe200078e0215 */
[----:B------:R-:W-:Y:S01]  /*2730*/  LOP3.LUT R17, R15, R135, RZ, 0x3c, !PT ;  /* 0x000000870f117212 */ /* 0x000fe200078e3cff */
[----:B------:R-:W-:Y:S01]  /*2740*/  IMAD.SHL.U32 R15, R16, 0x20, RZ ;  /* 0x00000020100f7824 */ /* 0x000fe200078e00ff */
[----:B------:R-:W-:Y:S01]  /*2750*/  SHF.L.U32 R68, R0, 0x3, RZ ;  /* 0x0000000300447819 */ /* 0x000fe200000006ff */
[----:B------:R-:W-:Y:S01]  /*2760*/  IMAD.SHL.U32 R14, R14, 0x100, RZ ;  /* 0x000001000e0e7824 */ /* 0x000fe200078e00ff */
[----:B------:R-:W-:Y:S01]  /*2770*/  LOP3.LUT R10, R113, 0x38, R67, 0xf8, !PT ;  /* 0x00000038710a7812 */ /* 0x000fe200078ef843 */
[----:B------:R-:W-:Y:S01]  /*2780*/  IMAD.SHL.U32 R13, R13, 0x100, RZ ;  /* 0x000001000d0d7824 */ /* 0x000fe200078e00ff */
[----:B------:R-:W-:-:S02]  /*2790*/  LOP3.LUT R0, R113, 0x38, R68, 0xf8, !PT ;  /* 0x0000003871007812 */ /* 0x000fc400078ef844 */
[----:B------:R-:W-:Y:S02]  /*27a0*/  LOP3.LUT R18, R15, 0x7ffff800, RZ, 0xc0, !PT ;  /* 0x7ffff8000f127812 */ /* 0x000fe400078ec0ff */
[-C--:B------:R-:W-:Y:S02]  /*27b0*/  LOP3.LUT R15, R10, R135.reuse, RZ, 0x3c, !PT ;  /* 0x000000870a0f7212 */ /* 0x080fe400078e3cff */
[----:B------:R-:W-:Y:S02]  /*27c0*/  LOP3.LUT R0, R0, R135, RZ, 0x3c, !PT ;  /* 0x0000008700007212 */ /* 0x000fe400078e3cff */
[----:B------:R-:W-:Y:S02]  /*27d0*/  LOP3.LUT R10, R14, 0x7ffff800, RZ, 0xc0, !PT ;  /* 0x7ffff8000e0a7812 */ /* 0x000fe400078ec0ff */
[----:B------:R-:W-:Y:S02]  /*27e0*/  LOP3.LUT R13, R13, 0x7ffff800, RZ, 0xc0, !PT ;  /* 0x7ffff8000d0d7812 */ /* 0x000fe400078ec0ff */
[----:B------:R-:W-:-:S02]  /*27f0*/  LOP3.LUT R16, R113, 0x38, R11, 0xf8, !PT ;  /* 0x0000003871107812 */ /* 0x000fc400078ef80b */
[--C-:B------:R-:W-:Y:S01]  /*2800*/  IADD3 R14, R0, R10, R114.reuse ;  /* 0x0000000a000e7210 */ /* 0x100fe20007ffe072 */
[C---:B------:R-:W-:Y:S01]  /*2810*/  IMAD R0, R20.reuse, c[0x0][0x290], RZ ;  /* 0x0000a40014007a24 */ /* 0x040fe200078e02ff */
[----:B------:R-:W-:Y:S01]  /*2820*/  IADD3 R15, R15, R13, R114 ;  /* 0x0000000d0f0f7210 */ /* 0x000fe20007ffe072 */
[----:B------:R-:W-:Y:S01]  /*2830*/  IMAD R13, R20, c[0x0][0x280], RZ ;  /* 0x0000a000140d7a24 */ /* 0x000fe200078e02ff */
[----:B------:R-:W-:Y:S01]  /*2840*/  LOP3.LUT R16, R16, R135, RZ, 0x3c, !PT ;  /* 0x0000008710107212 */ /* 0x000fe200078e3cff */
[C---:B------:R-:W-:Y:S01]  /*2850*/  IMAD R10, R112.reuse, c[0x0][0x294], R0 ;  /* 0x0000a500700a7a24 */ /* 0x040fe200078e0200 */
[--C-:B------:R-:W-:Y:S01]  /*2860*/  IADD3 R17, R17, R19, R114.reuse ;  /* 0x0000001311117210 */ /* 0x100fe20007ffe072 */
[----:B------:R-:W-:Y:S01]  /*2870*/  IMAD R0, R112, c[0x0][0x284], R13 ;  /* 0x0000a10070007a24 */ /* 0x000fe200078e020d */
[----:B------:R-:W-:Y:S01]  /*2880*/  IADD3 R16, R16, R18, R114 ;  /* 0x0000001210107210 */ /* 0x000fe20007ffe072 */
[----:B------:R-:W-:Y:S01]  /*2890*/  IMAD.IADD R98, R79, 0x1, R10 ;  /* 0x000000014f627824 */ /* 0x000fe200078e020a */
[----:B------:R-:W-:Y:S01]  /*28a0*/  LOP3.LUT R86, R12, 0xfffffff8, RZ, 0xc0, !PT ;  /* 0xfffffff80c567812 */ /* 0x000fe200078ec0ff */
[----:B------:R-:W-:Y:S01]  /*28b0*/  IMAD.IADD R96, R10, 0x1, R75 ;  /* 0x000000010a607824 */ /* 0x000fe200078e024b */
[----:B------:R-:W-:Y:S01]  /*28c0*/  LOP3.LUT R69, R11, 0xfffffff8, RZ, 0xc0, !PT ;  /* 0xfffffff80b457812 */ /* 0x000fe200078ec0ff */
[----:B------:R-:W-:Y:S01]  /*28d0*/  IMAD.IADD R97, R77, 0x1, R0 ;  /* 0x000000014d617824 */ /* 0x000fe200078e0200 */
[CC--:B------:R-:W-:Y:S01]  /*28e0*/  SHF.L.U64.HI R118, R122.reuse, R120.reuse, c[0x0][0x294] ;  /* 0x0000a5007a767619 */ /* 0x0c0fe20000010278 */
[----:B------:R-:W-:Y:S01]  /*28f0*/  IMAD.SHL.U32 R122, R122, 0x20, RZ ;  /* 0x000000207a7a7824 */ /* 0x000fe200078e00ff */
[-C--:B------:R-:W-:Y:S01]  /*2900*/  SHF.L.U64.HI R119, R123, R120.reuse, c[0x0][0x284] ;  /* 0x0000a1007b777619 */ /* 0x080fe20000010278 */
[----:B------:R-:W-:Y:S01]  /*2910*/  IMAD.SHL.U32 R92, R17, 0x2, RZ ;  /* 0x00000002115c7824 */ /* 0x000fe200078e00ff */
[C---:B------:R-:W-:Y:S01]  /*2920*/  SHF.L.U64.HI R120, R124.reuse, R120, c[0x0][0x1e4] ;  /* 0x000079007c787619 */ /* 0x040fe20000010278 */
[----:B------:R-:W-:Y:S01]  /*2930*/  IMAD.SHL.U32 R124, R124, 0x20, RZ ;  /* 0x000000207c7c7824 */ /* 0x000fe200078e00ff */
[----:B------:R-:W-:Y:S01]  /*2940*/  SHF.L.U32 R123, R123, 0x5, RZ ;  /* 0x000000057b7b7819 */ /* 0x000fe200000006ff */
[----:B------:R-:W-:Y:S01]  /*2950*/  IMAD.SHL.U32 R91, R16, 0x2, RZ ;  /* 0x00000002105b7824 */ /* 0x000fe200078e00ff */
[----:B------:R-:W-:Y:S01]  /*2960*/  IADD3 R93, R0, R73, RZ ;  /* 0x00000049005d7210 */ /* 0x000fe20007ffe0ff */
[----:B------:R-:W-:Y:S01]  /*2970*/  IMAD.SHL.U32 R88, R15, 0x2, RZ ;  /* 0x000000020f587824 */ /* 0x000fe200078e00ff */
[----:B------:R-:W-:Y:S01]  /*2980*/  SHF.R.S32.HI R95, RZ, 0x1f, R86 ;  /* 0x0000001fff5f7819 */ /* 0x000fe20000011456 */
[----:B------:R-:W-:Y:S01]  /*2990*/  IMAD.SHL.U32 R87, R14, 0x2, RZ ;  /* 0x000000020e577824 */ /* 0x000fe200078e00ff */
[----:B------:R-:W-:-:S02]  /*29a0*/  SHF.R.S32.HI R94, RZ, 0x1f, R69 ;  /* 0x0000001fff5e7819 */ /* 0x000fc40000011445 */
[----:B------:R-:W-:Y:S02]  /*29b0*/  SHF.R.S32.HI R90, RZ, 0x1f, R67 ;  /* 0x0000001fff5a7819 */ /* 0x000fe40000011443 */
[----:B------:R-:W-:Y:S02]  /*29c0*/  SHF.R.S32.HI R89, RZ, 0x1f, R68 ;  /* 0x0000001fff597819 */ /* 0x000fe40000011444 */
.L_x_158:
[-C--:B------:R-:W-:Y:S01]  /*29d0*/  IMAD R0, R120, R48.reuse, RZ ;  /* 0x0000003078007224 */ /* 0x080fe200078e02ff */
[----:B------:R-:W-:Y:S01]  /*29e0*/  SHF.R.S32.HI R62, RZ, 0x1f, R48 ;  /* 0x0000001fff3e7819 */ /* 0x000fe20000011430 */
[----:B------:R-:W-:Y:S01]  /*29f0*/  IMAD.WIDE.U32 R10, R124, R48, RZ ;  /* 0x000000307c0a7225 */ /* 0x000fe200078e00ff */
[----:B------:R-:W-:Y:S04]  /*2a00*/  DEPBAR.LE SB0, 0x0 ;  /* 0x000080000000791a */ /* 0x000fe80000000000 */
[----:B------:R-:W-:Y:S01]  /*2a10*/  WARPSYNC 0xffffffff ;  /* 0xffffffff00007948 */ /* 0x000fe20003800000 */
[----:B------:R-:W-:Y:S01]  /*2a20*/  BAR.SYNC.DEFER_BLOCKING 0x0 ;  /* 0x0000000000007b1d */ /* 0x000fe20000010000 */
[----:B------:R-:W-:Y:S01]  /*2a30*/  ISETP.GE.AND P1, PT, R136, 0x1, PT ;  /* 0x000000018800780c */ /* 0x000fe20003f26270 */
[----:B------:R-:W-:Y:S01]  /*2a40*/  IMAD R2, R62, R124, R0 ;  /* 0x0000007c3e027224 */ /* 0x000fe200078e0200 */
[----:B------:R-:W-:Y:S03]  /*2a50*/  IADD3 R0, P0, R103, R10, RZ ;  /* 0x0000000a67007210 */ /* 0x000fe60007f1e0ff */
[----:B------:R-:W-:Y:S04]  /*2a60*/  IMAD.IADD R18, R11, 0x1, R2 ;  /* 0x000000010b127824 */ /* 0x000fe800078e0202 */
[----:B------:R-:W-:Y:S01]  /*2a70*/  IMAD.X R2, R18, 0x1, R102, P0 ;  /* 0x0000000112027824 */ /* 0x000fe200000e0666 */
[C---:B------:R-:W-:Y:S04]  /*2a80*/  LEA R38, P0, R0.reuse, c[0x0][0x1c8], 0x1 ;  /* 0x0000720000267a11 */ /* 0x040fe800078008ff */
[----:B------:R-:W-:Y:S01]  /*2a90*/  LEA.HI.X R39, R0, c[0x0][0x1cc], R2, 0x1, P0 ;  /* 0x0000730000277a11 */ /* 0x000fe200000f0c02 */
[----:B------:R-:W-:Y:S01]  /*2aa0*/  BSSY B1, `(.L_x_140) ;  /* 0x0000266000017945 */ /* 0x000fe20003800000 */
[----:B-1----:R-:W-:-:S05]  /*2ab0*/  @!P1 BRA `(.L_x_141) ;  /* 0x000024f000009947 */ /* 0x002fca0003800000 */
[-C--:B------:R-:W-:Y:S01]  /*2ac0*/  IMAD R2, R119, R48.reuse, RZ ;  /* 0x0000003077027224 */ /* 0x080fe200078e02ff */
[----:B------:R-:W-:Y:S01]  /*2ad0*/  ISETP.NE.AND P1, PT, R101, RZ, PT ;  /* 0x000000ff6500720c */ /* 0x000fe20003f25270 */
[-C--:B------:R-:W-:Y:S02]  /*2ae0*/  IMAD R0, R118, R48.reuse, RZ ;  /* 0x0000003076007224 */ /* 0x080fe400078e02ff */
[----:B------:R-:W-:Y:S02]  /*2af0*/  IMAD R4, R48, -0x20, R66 ;  /* 0xffffffe030047824 */ /* 0x000fe400078e0242 */
[-C--:B------:R-:W-:Y:S04]  /*2b00*/  IMAD.WIDE.U32 R8, R123, R48.reuse, RZ ;  /* 0x000000307b087225 */ /* 0x080fe800078e00ff */
[----:B------:R-:W-:Y:S04]  /*2b10*/  IMAD.WIDE.U32 R16, R122, R48, RZ ;  /* 0x000000307a107225 */ /* 0x000fe800078e00ff */
[C---:B------:R-:W-:Y:S02]  /*2b20*/  IMAD R3, R62.reuse, R123, R2 ;  /* 0x0000007b3e037224 */ /* 0x040fe400078e0202 */
[----:B------:R-:W-:Y:S01]  /*2b30*/  IMAD R2, R62, R122, R0 ;  /* 0x0000007a3e027224 */ /* 0x000fe200078e0200 */
[----:B------:R-:W-:Y:S02]  /*2b40*/  IMNMX R0, R4, 0x20, PT ;  /* 0x0000002004007817 */ /* 0x000fe40003800200 */
[----:B------:R-:W-:Y:S02]  /*2b50*/  IADD3 R19, R9, R3, RZ ;  /* 0x0000000309137210 */ /* 0x000fe40007ffe0ff */
[----:B------:R-:W-:Y:S01]  /*2b60*/  IADD3 R20, R17, R2, RZ ;  /* 0x0000000211147210 */ /* 0x000fe20007ffe0ff */
[----:B------:R-:W-:-:S05]  /*2b70*/  @!P1 BRA `(.L_x_142) ;  /* 0x0000124000009947 */ /* 0x000fca0003800000 */
[----:B------:R-:W-:Y:S01]  /*2b80*/  ISETP.GE.AND P1, PT, R193, R0, PT ;  /* 0x00000000c100720c */ /* 0x000fe20003f26270 */
[----:B------:R-:W-:Y:S01]  /*2b90*/  BSSY B0, `(.L_x_143) ;  /* 0x000002a000007945 */ /* 0x000fe20003800000 */
[----:B------:R-:W-:Y:S01]  /*2ba0*/  CS2R R32, SRZ ;  /* 0x0000000000207805 */ /* 0x000fe2000001ff00 */
[----:B------:R-:W-:Y:S01]  /*2bb0*/  CS2R R30, SRZ ;  /* 0x00000000001e7805 */ /* 0x000fe2000001ff00 */
[----:B------:R-:W-:Y:S01]  /*2bc0*/  CS2R R28, SRZ ;  /* 0x00000000001c7805 */ /* 0x000fe2000001ff00 */
[----:B------:R-:W-:Y:S01]  /*2bd0*/  CS2R R22, SRZ ;  /* 0x0000000000167805 */ /* 0x000fe2000001ff00 */
[----:B------:R-:W-:Y:S01]  /*2be0*/  CS2R R14, SRZ ;  /* 0x00000000000e7805 */ /* 0x000fe2000001ff00 */
[----:B------:R-:W-:Y:S01]  /*2bf0*/  CS2R R12, SRZ ;  /* 0x00000000000c7805 */ /* 0x000fe2000001ff00 */
[----:B------:R-:W-:Y:S01]  /*2c00*/  CS2R R6, SRZ ;  /* 0x0000000000067805 */ /* 0x000fe2000001ff00 */
[----:B------:R-:W-:Y:S04]  /*2c10*/  CS2R R2, SRZ ;  /* 0x0000000000027805 */ /* 0x000fe8000001ff00 */
[----:B------:R-:W-:-:S05]  /*2c20*/  @P1 BRA `(.L_x_144) ;  /* 0x0000020000001947 */ /* 0x000fca0003800000 */
[----:B------:R-:W-:Y:S01]  /*2c30*/  IADD3 R0, P0, R72, R8, RZ ;  /* 0x0000000848007210 */ /* 0x000fe20007f1e0ff */
[----:B------:R-:W-:Y:S01]  /*2c40*/  CS2R R22, SRZ ;  /* 0x0000000000167805 */ /* 0x000fe2000001ff00 */
[----:B------:R-:W-:Y:S01]  /*2c50*/  CS2R R28, SRZ ;  /* 0x00000000001c7805 */ /* 0x000fe2000001ff00 */
[----:B------:R-:W-:Y:S01]  /*2c60*/  CS2R R6, SRZ ;  /* 0x0000000000067805 */ /* 0x000fe2000001ff00 */
[----:B------:R-:W-:Y:S01]  /*2c70*/  CS2R R30, SRZ ;  /* 0x00000000001e7805 */ /* 0x000fe2000001ff00 */
[----:B------:R-:W-:Y:S01]  /*2c80*/  IMAD.X R3, R19, 0x1, R93, P0 ;  /* 0x0000000113037824 */ /* 0x000fe200000e065d */
[----:B------:R-:W-:Y:S01]  /*2c90*/  IADD3 R2, P0, R74, R16, RZ ;  /* 0x000000104a027210 */ /* 0x000fe20007f1e0ff */
[----:B------:R-:W-:Y:S01]  /*2ca0*/  CS2R R12, SRZ ;  /* 0x00000000000c7805 */ /* 0x000fe2000001ff00 */
[----:B------:R-:W-:Y:S01]  /*2cb0*/  CS2R R32, SRZ ;  /* 0x0000000000207805 */ /* 0x000fe2000001ff00 */
[----:B------:R-:W-:Y:S02]  /*2cc0*/  CS2R R14, SRZ ;  /* 0x00000000000e7805 */ /* 0x000fe4000001ff00 */
[----:B------:R-:W-:Y:S01]  /*2cd0*/  IMAD.X R5, R20, 0x1, R96, P0 ;  /* 0x0000000114057824 */ /* 0x000fe200000e0660 */
[C---:B------:R-:W-:Y:S04]  /*2ce0*/  LEA R8, P0, R0.reuse, c[0x0][0x270], 0x1 ;  /* 0x00009c0000087a11 */ /* 0x040fe800078008ff */
[----:B------:R-:W-:Y:S02]  /*2cf0*/  LEA.HI.X R9, R0, c[0x0][0x274], R3, 0x1, P0 ;  /* 0x00009d0000097a11 */ /* 0x000fe400000f0c03 */
[C---:B------:R-:W-:Y:S04]  /*2d00*/  LEA R4, P0, R2.reuse, c[0x0][0x288], 0x1 ;  /* 0x0000a20002047a11 */ /* 0x040fe800078008ff */
[----:B------:R-:W-:Y:S02]  /*2d10*/  LEA.HI.X R5, R2, c[0x0][0x28c], R5, 0x1, P0 ;  /* 0x0000a30002057a11 */ /* 0x000fe400000f0c05 */
[----:B------:R-:W-:Y:S01]  /*2d20*/  ISETP.GE.AND P0, PT, R138, c[0x0][0x27c], PT ;  /* 0x00009f008a007a0c */ /* 0x000fe20003f06270 */
[----:B------:R-:W-:Y:S11]  /*2d30*/  CS2R R2, SRZ ;  /* 0x0000000000027805 */ /* 0x000ff6000001ff00 */
[----:B------:R-:W-:Y:S01]  /*2d40*/  @!UPT UIADD3 URZ, URZ, URZ, URZ ;  /* 0x0000003f3f3ff290 */ /* 0x000fe2000fffe03f */
[----:B------:R1:W5:Y:S04]  /*2d50*/  @!P0 LDG.E.64 R22, [R8.64] ;  /* 0x0000000608168981 */ /* 0x000368000c1e1b00 */
[----:B------:R1:W5:Y:S01]  /*2d60*/  @!P0 LDG.E.64 R2, [R4.64] ;  /* 0x0000000604028981 */ /* 0x000362000c1e1b00 */
[----:B------:R-:W-:Y:S11]  /*2d70*/  ISETP.GE.AND P0, PT, R142, c[0x0][0x27c], PT ;  /* 0x00009f008e007a0c */ /* 0x000ff60003f06270 */
[----:B------:R-:W-:Y:S02]  /*2d80*/  @!UPT UIADD3 URZ, URZ, URZ, URZ ;  /* 0x0000003f3f3ff290 */ /* 0x000fe4000fffe03f */
[----:B------:R1:W5:Y:S04]  /*2d90*/  @!P0 LDG.E.64 R28, [R8.64+0x40] ;  /* 0x00004006081c8981 */ /* 0x000368000c1e1b00 */
[----:B------:R1:W5:Y:S01]  /*2da0*/  @!P0 LDG.E.64 R6, [R4.64+0x40] ;  /* 0x0000400604068981 */ /* 0x000362000c1e1b00 */
[----:B------:R-:W-:Y:S11]  /*2db0*/  ISETP.GE.AND P0, PT, R140, c[0x0][0x27c], PT ;  /* 0x00009f008c007a0c */ /* 0x000ff60003f06270 */
[----:B------:R-:W-:Y:S02]  /*2dc0*/  @!UPT UIADD3 URZ, URZ, URZ, URZ ;  /* 0x0000003f3f3ff290 */ /* 0x000fe4000fffe03f */
[----:B------:R1:W5:Y:S04]  /*2dd0*/  @!P0 LDG.E.64 R30, [R8.64+0x80] ;  /* 0x00008006081e8981 */ /* 0x000368000c1e1b00 */
[----:B------:R1:W5:Y:S01]  /*2de0*/  @!P0 LDG.E.64 R12, [R4.64+0x80] ;  /* 0x00008006040c8981 */ /* 0x000362000c1e1b00 */
[----:B------:R-:W-:Y:S11]  /*2df0*/  ISETP.GE.AND P0, PT, R141, c[0x0][0x27c], PT ;  /* 0x00009f008d007a0c */ /* 0x000ff60003f06270 */
[----:B------:R-:W-:Y:S02]  /*2e00*/  @!UPT UIADD3 URZ, URZ, URZ, URZ ;  /* 0x0000003f3f3ff290 */ /* 0x000fe4000fffe03f */
[----:B------:R1:W5:Y:S04]  /*2e10*/  @!P0 LDG.E.64 R32, [R8.64+0xc0] ;  /* 0x0000c00608208981 */ /* 0x000368000c1e1b00 */
[----:B------:R1:W5:Y:S02]  /*2e20*/  @!P0 LDG.E.64 R14, [R4.64+0xc0] ;  /* 0x0000c006040e8981 */ /* 0x000364000c1e1b00 */
.L_x_144:
[----:B------:R-:W-:Y:S05]  /*2e30*/  BSYNC B0 ;  /* 0x0000000000007941 */ /* 0x000fea0003800000 */
.L_x_143:
[----:B------:R-:W-:-:S05]  /*2e40*/  @P1 BRA `(.L_x_145) ;  /* 0x000022b000001947 */ /* 0x000fca0003800000 */
[----:B------:R-:W-:Y:S01]  /*2e50*/  ISETP.GE.AND P0, PT, R132, c[0x0][0x1d4], PT ;  /* 0x0000750084007a0c */ /* 0x000fe20003f06270 */
[----:B-1---5:R-:W-:Y:S01]  /*2e60*/  IMAD.MOV.U32 R8, RZ, RZ, R32 ;  /* 0x000000ffff087224 */ /* 0x022fe200078e0020 */
[----:B------:R-:W-:Y:S01]  /*2e70*/  MOV R0, R31 ;  /* 0x0000001f00007202 */ /* 0x000fe20000000f00 */
[----:B------:R-:W-:Y:S01]  /*2e80*/  IMAD.MOV.U32 R5, RZ, RZ, R33 ;  /* 0x000000ffff057224 */ /* 0x000fe200078e0021 */
[----:B------:R-:W-:Y:S01]  /*2e90*/  BSSY B0, `(.L_x_146) ;  /* 0x0000048000007945 */ /* 0x000fe20003800000 */
[----:B------:R-:W-:Y:S03]  /*2ea0*/  IMAD.MOV.U32 R4, RZ, RZ, R30 ;  /* 0x000000ffff047224 */ /* 0x000fe600078e001e */
[----:B------:R-:W-:Y:S01]  /*2eb0*/  PRMT R36, R8, 0x5410, R5 ;  /* 0x0000541008247816 */ /* 0x000fe20000000005 */
[----:B------:R-:W-:Y:S01]  /*2ec0*/  IMAD.MOV.U32 R8, RZ, RZ, R28 ;  /* 0x000000ffff087224 */ /* 0x000fe200078e001c */
[----:B------:R-:W-:Y:S01]  /*2ed0*/  PRMT R35, R4, 0x5410, R0 ;  /* 0x0000541004237816 */ /* 0x000fe20000000000 */
[----:B------:R-:W-:Y:S01]  /*2ee0*/  IMAD.MOV.U32 R5, RZ, RZ, R29 ;  /* 0x000000ffff057224 */ /* 0x000fe200078e001d */
[----:B------:R-:W-:Y:S01]  /*2ef0*/  MOV R4, R14 ;  /* 0x0000000e00047202 */ /* 0x000fe20000000f00 */
[----:B------:R-:W-:Y:S03]  /*2f00*/  IMAD.MOV.U32 R0, RZ, RZ, R15 ;  /* 0x000000ffff007224 */ /* 0x000fe600078e000f */
[----:B------:R-:W-:Y:S01]  /*2f10*/  PRMT R34, R8, 0x5410, R5 ;  /* 0x0000541008227816 */ /* 0x000fe20000000005 */
[----:B------:R-:W-:Y:S01]  /*2f20*/  IMAD.MOV.U32 R8, RZ, RZ, R12 ;  /* 0x000000ffff087224 */ /* 0x000fe200078e000c */
[----:B------:R-:W-:Y:S01]  /*2f30*/  PRMT R20, R4, 0x5410, R0 ;  /* 0x0000541004147816 */ /* 0x000fe20000000000 */
[----:B------:R-:W-:Y:S01]  /*2f40*/  IMAD.MOV.U32 R4, RZ, RZ, R6 ;  /* 0x000000ffff047224 */ /* 0x000fe200078e0006 */
[----:B------:R-:W-:Y:S02]  /*2f50*/  MOV R5, R13 ;  /* 0x0000000d00057202 */ /* 0x000fe40000000f00 */
[----:B------:R-:W-:Y:S02]  /*2f60*/  MOV R0, R7 ;  /* 0x0000000700007202 */ /* 0x000fe40000000f00 */
[----:B------:R-:W-:Y:S02]  /*2f70*/  PRMT R19, R8, 0x5410, R5 ;  /* 0x0000541008137816 */ /* 0x000fe40000000005 */
[----:B------:R-:W-:Y:S01]  /*2f80*/  PRMT R18, R4, 0x5410, R0 ;  /* 0x0000541004127816 */ /* 0x000fe20000000000 */
[----:B------:R-:W-:-:S05]  /*2f90*/  @P0 BRA `(.L_x_147) ;  /* 0x0000037000000947 */ /* 0x000fca0003800000 */
[----:B------:R-:W-:Y:S01]  /*2fa0*/  ISETP.GE.AND P0, PT, R138, c[0x0][0x27c], PT ;  /* 0x00009f008a007a0c */ /* 0x000fe20003f06270 */
[----:B------:R-:W1:Y:S01]  /*2fb0*/  LDS.128 R8, [R185+0xc080] ;  /* 0x00c08000b9087984 */ /* 0x000e620000000c00 */
[----:B------:R-:W-:Y:S02]  /*2fc0*/  MOV R4, R2 ;  /* 0x0000000200047202 */ /* 0x000fe40000000f00 */
[----:B------:R-:W-:Y:S02]  /*2fd0*/  MOV R24, R22 ;  /* 0x0000001600187202 */ /* 0x000fe40000000f00 */
[----:B------:R-:W-:Y:S02]  /*2fe0*/  MOV R16, R3 ;  /* 0x0000000300107202 */ /* 0x000fe40000000f00 */
[----:B------:R-:W-:Y:S05]  /*2ff0*/  MOV R26, R23 ;  /* 0x00000017001a7202 */ /* 0x000fea0000000f00 */
[--C-:B------:R-:W-:Y:S01]  /*3000*/  @!P0 SHF.R.U64 R5, R2, 0x10, R3.reuse ;  /* 0x0000001002058819 */ /* 0x100fe20000001203 */
[----:B------:R-:W-:Y:S01]  /*3010*/  @!P0 HADD2.F32 R4, -RZ, R4.H0_H0 ;  /* 0x20000004ff048230 */ /* 0x000fe20000004100 */
[----:B------:R-:W-:Y:S01]  /*3020*/  @!P0 SHF.R.U32.HI R17, RZ, 0x10, R3 ;  /* 0x00000010ff118819 */ /* 0x000fe20000011603 */
[----:B------:R-:W-:Y:S01]  /*3030*/  @!P0 HADD2.F32 R16, -RZ, R16.H0_H0 ;  /* 0x20000010ff108230 */ /* 0x000fe20000004100 */
[--C-:B------:R-:W-:Y:S01]  /*3040*/  @!P0 SHF.R.U64 R25, R22, 0x10, R23.reuse ;  /* 0x0000001016198819 */ /* 0x100fe20000001217 */
[----:B------:R-:W-:Y:S01]  /*3050*/  @!P0 HADD2.F32 R22, -RZ, R24.H0_H0 ;  /* 0x20000018ff168230 */ /* 0x000fe20000004100 */
[----:B------:R-:W-:Y:S01]  /*3060*/  @!P0 SHF.R.U32.HI R27, RZ, 0x10, R23 ;  /* 0x00000010ff1b8819 */ /* 0x000fe20000011617 */
[----:B------:R-:W-:Y:S02]  /*3070*/  @!P0 HADD2.F32 R5, -RZ, R5.H0_H0 ;  /* 0x20000005ff058230 */ /* 0x000fe40000004100 */
[----:B------:R-:W-:Y:S01]  /*3080*/  @!P0 HADD2.F32 R17, -RZ, R17.H0_H0 ;  /* 0x20000011ff118230 */ /* 0x000fe20000004100 */
[----:B-1----:R-:W-:Y:S01]  /*3090*/  @!P0 IMAD.MOV.U32 R3, RZ, RZ, R9 ;  /* 0x000000ffff038224 */ /* 0x002fe200078e0009 */
[----:B------:R-:W-:Y:S04]  /*30a0*/  @!P0 MOV R0, R8 ;  /* 0x0000000800008202 */ /* 0x000fe80000000f00 */
[--C-:B------:R-:W-:Y:S02]  /*30b0*/  @!P0 HADD2.F32 R23, -RZ, R3.reuse.H1_H1 ;  /* 0x30000003ff178230 */ /* 0x100fe40000004100 */
[--C-:B------:R-:W-:Y:S02]  /*30c0*/  @!P0 HADD2.F32 R21, -RZ, R0.reuse.H1_H1 ;  /* 0x30000000ff158230 */ /* 0x100fe40000004100 */
[----:B------:R-:W-:Y:S02]  /*30d0*/  @!P0 HADD2.F32 R2, -RZ, R0.H0_H0 ;  /* 0x20000000ff028230 */ /* 0x000fe40000004100 */
[----:B------:R-:W-:Y:S01]  /*30e0*/  @!P0 HADD2.F32 R3, -RZ, R3.H0_H0 ;  /* 0x20000003ff038230 */ /* 0x000fe20000004100 */
[-C--:B------:R-:W-:Y:S02]  /*30f0*/  @!P0 FMUL.FTZ R24, R21, R4.reuse ;  /* 0x0000000415188220 */ /* 0x080fe40000410000 */
[C---:B------:R-:W-:Y:S01]  /*3100*/  @!P0 FMUL.FTZ R0, R2.reuse, R4 ;  /* 0x0000000402008220 */ /* 0x040fe20000410000 */
[----:B------:R-:W-:Y:S01]  /*3110*/  @!P0 MOV R4, R10 ;  /* 0x0000000a00048202 */ /* 0x000fe20000000f00 */
[----:B------:R-:W-:Y:S01]  /*3120*/  @!P0 FFMA.FTZ R41, R2, R22, -R24 ;  /* 0x0000001602298223 */ /* 0x000fe20000010818 */
[----:B------:R-:W-:Y:S01]  /*3130*/  @!P0 HADD2.F32 R24, -RZ, R25.H0_H0 ;  /* 0x20000019ff188230 */ /* 0x000fe20000004100 */
[-C--:B------:R-:W-:Y:S02]  /*3140*/  @!P0 FMUL.FTZ R25, R23, R5.reuse ;  /* 0x0000000517198220 */ /* 0x080fe40000410000 */
[C---:B------:R-:W-:Y:S02]  /*3150*/  @!P0 FMUL.FTZ R2, R3.reuse, R5 ;  /* 0x0000000503028220 */ /* 0x040fe40000410000 */
[----:B------:R-:W-:Y:S01]  /*3160*/  @!P0 FFMA.FTZ R40, R3, R24, -R25 ;  /* 0x0000001803288223 */ /* 0x000fe20000010819 */
[----:B------:R-:W-:Y:S01]  /*3170*/  @!P0 MOV R3, R11 ;  /* 0x0000000b00038202 */ /* 0x000fe20000000f00 */
[----:B------:R-:W-:Y:S01]  /*3180*/  @!P0 FFMA.FTZ R0, R21, R22, R0 ;  /* 0x0000001615008223 */ /* 0x000fe20000010000 */
[--C-:B------:R-:W-:Y:S01]  /*3190*/  @!P0 HADD2.F32 R21, -RZ, R4.reuse.H1_H1 ;  /* 0x30000004ff158230 */ /* 0x100fe20000004100 */
[----:B------:R-:W-:Y:S01]  /*31a0*/  @!P0 FFMA.FTZ R2, R23, R24, R2 ;  /* 0x0000001817028223 */ /* 0x000fe20000010002 */
[----:B------:R-:W-:Y:S02]  /*31b0*/  @!P0 HADD2.F32 R4, -RZ, R4.H0_H0 ;  /* 0x20000004ff048230 */ /* 0x000fe40000004100 */
[--C-:B------:R-:W-:Y:S01]  /*31c0*/  @!P0 HADD2.F32 R5, -RZ, R3.reuse.H0_H0 ;  /* 0x20000003ff058230 */ /* 0x100fe20000004100 */
[----:B------:R-:W-:Y:S01]  /*31d0*/  @!P0 FMUL.FTZ R37, R21, R16 ;  /* 0x0000001015258220 */ /* 0x000fe20000410000 */
[----:B------:R-:W-:Y:S01]  /*31e0*/  @!P0 HADD2.F32 R22, -RZ, R26.H0_H0 ;  /* 0x2000001aff168230 */ /* 0x000fe20000004100 */
[----:B------:R-:W-:Y:S01]  /*31f0*/  @!P0 F2FP.PACK_AB R2, R2, R40 ;  /* 0x000000280202823e */ /* 0x000fe200000000ff */
[----:B------:R-:W-:Y:S01]  /*3200*/  @!P0 HADD2.F32 R25, -RZ, R3.H1_H1 ;  /* 0x30000003ff198230 */ /* 0x000fe20000004100 */
[C---:B------:R-:W-:Y:S01]  /*3210*/  @!P0 FMUL.FTZ R3, R4.reuse, R16 ;  /* 0x0000001004038220 */ /* 0x040fe20000410000 */
[----:B------:R-:W-:Y:S01]  /*3220*/  @!P0 HADD2.F32 R26, -RZ, R27.H0_H0 ;  /* 0x2000001bff1a8230 */ /* 0x000fe20000004100 */
[----:B------:R-:W-:Y:S01]  /*3230*/  @!P0 FFMA.FTZ R37, R4, R22, -R37 ;  /* 0x0000001604258223 */ /* 0x000fe20000010825 */
[----:B------:R-:W-:Y:S01]  /*3240*/  @!P0 MOV R9, R2 ;  /* 0x0000000200098202 */ /* 0x000fe20000000f00 */
[-C--:B------:R-:W-:Y:S02]  /*3250*/  @!P0 FMUL.FTZ R27, R25, R17.reuse ;  /* 0x00000011191b8220 */ /* 0x080fe40000410000 */
[----:B------:R-:W-:Y:S02]  /*3260*/  @!P0 FMUL.FTZ R4, R5, R17 ;  /* 0x0000001105048220 */ /* 0x000fe40000410000 */
[----:B------:R-:W-:Y:S02]  /*3270*/  @!P0 FFMA.FTZ R3, R21, R22, R3 ;  /* 0x0000001615038223 */ /* 0x000fe40000010003 */
[-C--:B------:R-:W-:Y:S01]  /*3280*/  @!P0 FFMA.FTZ R27, R5, R26.reuse, -R27 ;  /* 0x0000001a051b8223 */ /* 0x080fe2000001081b */
[----:B------:R-:W-:Y:S01]  /*3290*/  @!P0 F2FP.PACK_AB R5, R0, R41 ;  /* 0x000000290005823e */ /* 0x000fe200000000ff */
[----:B------:R-:W-:Y:S01]  /*32a0*/  @!P0 FFMA.FTZ R4, R25, R26, R4 ;  /* 0x0000001a19048223 */ /* 0x000fe20000010004 */
[----:B------:R-:W-:Y:S03]  /*32b0*/  @!P0 F2FP.PACK_AB R3, R3, R37 ;  /* 0x000000250303823e */ /* 0x000fe600000000ff */
[----:B------:R-:W-:Y:S01]  /*32c0*/  @!P0 IMAD.MOV.U32 R8, RZ, RZ, R5 ;  /* 0x000000ffff088224 */ /* 0x000fe200078e0005 */
[----:B------:R-:W-:Y:S02]  /*32d0*/  @!P0 F2FP.PACK_AB R0, R4, R27 ;  /* 0x0000001b0400823e */ /* 0x000fe400000000ff */
[----:B------:R-:W-:Y:S02]  /*32e0*/  @!P0 MOV R10, R3 ;  /* 0x00000003000a8202 */ /* 0x000fe40000000f00 */
[----:B------:R-:W-:Y:S05]  /*32f0*/  @!P0 MOV R11, R0 ;  /* 0x00000000000b8202 */ /* 0x000fea0000000f00 */
[----:B------:R1:W-:Y:S02]  /*3300*/  STG.E.128 [R38.64], R8 ;  /* 0x0000000826007986 */ /* 0x0003e4000c101d06 */
.L_x_147:
[----:B------:R-:W-:Y:S05]  /*3310*/  BSYNC B0 ;  /* 0x0000000000007941 */ /* 0x000fea0003800000 */
.L_x_146:
[----:B------:R-:W-:Y:S01]  /*3320*/  ISETP.GE.AND P0, PT, R134, c[0x0][0x1d4], PT ;  /* 0x0000750086007a0c */ /* 0x000fe20003f06270 */
[----:B------:R-:W-:Y:S01]  /*3330*/  @!UPT UIADD3 URZ, URZ, URZ, URZ ;  /* 0x0000003f3f3ff290 */ /* 0x000fe2000fffe03f */
[----:B------:R-:W-:Y:S11]  /*3340*/  BSSY B0, `(.L_x_148) ;  /* 0x0000036000007945 */ /* 0x000ff60003800000 */
[----:B------:R-:W-:-:S05]  /*3350*/  @P0 BRA `(.L_x_149) ;  /* 0x0000034000000947 */ /* 0x000fca0003800000 */
[----:B------:R-:W-:Y:S01]  /*3360*/  ISETP.GE.AND P0, PT, R142, c[0x0][0x27c], PT ;  /* 0x00009f008e007a0c */ /* 0x000fe20003f06270 */
[----:B-1----:R-:W1:Y:S11]  /*3370*/  LDS.128 R8, [R185+0xd080] ;  /* 0x00d08000b9087984 */ /* 0x002e760000000c00 */
[----:B------:R-:W-:Y:S01]  /*3380*/  @!UPT UIADD3 URZ, URZ, URZ, URZ ;  /* 0x0000003f3f3ff290 */ /* 0x000fe2000fffe03f */
[----:B------:R-:W-:Y:S01]  /*3390*/  @!P0 HADD2.F32 R0, -RZ, R18.H0_H0 ;  /* 0x20000012ff008230 */ /* 0x000fe20000004100 */
[----:B------:R-:W-:Y:S01]  /*33a0*/  @!P0 SHF.R.U64 R4, R6, 0x10, R7 ;  /* 0x0000001006048819 */ /* 0x000fe20000001207 */
[----:B------:R-:W-:Y:S01]  /*33b0*/  @!P0 HADD2.F32 R6, -RZ, R34.H0_H0 ;  /* 0x20000022ff068230 */ /* 0x000fe20000004100 */
[----:B------:R-:W-:Y:S02]  /*33c0*/  @!P0 SHF.R.U64 R17, R28, 0x10, R29 ;  /* 0x000000101c118819 */ /* 0x000fe4000000121d */
[----:B------:R-:W-:Y:S01]  /*33d0*/  @!P0 SHF.R.U32.HI R7, RZ, 0x10, R7 ;  /* 0x00000010ff078819 */ /* 0x000fe20000011607 */
[----:B------:R-:W-:Y:S01]  /*33e0*/  @!P0 HADD2.F32 R4, -RZ, R4.H0_H0 ;  /* 0x20000004ff048230 */ /* 0x000fe20000004100 */
[----:B------:R-:W-:Y:S01]  /*33f0*/  @!P0 SHF.R.U32.HI R23, RZ, 0x10, R29 ;  /* 0x00000010ff178819 */ /* 0x000fe2000001161d */
[----:B------:R-:W-:Y:S02]  /*3400*/  @!P0 HADD2.F32 R17, -RZ, R17.H0_H0 ;  /* 0x20000011ff118230 */ /* 0x000fe40000004100 */
[----:B------:R-:W-:Y:S02]  /*3410*/  @!P0 HADD2.F32 R7, -RZ, R7.H0_H0 ;  /* 0x20000007ff078230 */ /* 0x000fe40000004100 */
[----:B------:R-:W-:Y:S01]  /*3420*/  @!P0 HADD2.F32 R23, -RZ, R23.H0_H0 ;  /* 0x20000017ff178230 */ /* 0x000fe20000004100 */
[----:B-1----:R-:W-:Y:S02]  /*3430*/  @!P0 MOV R2, R8 ;  /* 0x0000000800028202 */ /* 0x002fe40000000f00 */
[----:B------:R-:W-:Y:S03]  /*3440*/  @!P0 MOV R3, R9 ;  /* 0x0000000900038202 */ /* 0x000fe60000000f00 */
[--C-:B------:R-:W-:Y:S02]  /*3450*/  @!P0 HADD2.F32 R5, -RZ, R2.reuse.H1_H1 ;  /* 0x30000002ff058230 */ /* 0x100fe40000004100 */
[----:B------:R-:W-:Y:S02]  /*3460*/  @!P0 HADD2.F32 R2, -RZ, R2.H0_H0 ;  /* 0x20000002ff028230 */ /* 0x000fe40000004100 */
[--C-:B------:R-:W-:Y:S01]  /*3470*/  @!P0 HADD2.F32 R16, -RZ, R3.reuse.H1_H1 ;  /* 0x30000003ff108230 */ /* 0x100fe20000004100 */
[CC--:B------:R-:W-:Y:S01]  /*3480*/  @!P0 FMUL.FTZ R21, R5.reuse, R0.reuse ;  /* 0x0000000005158220 */ /* 0x0c0fe20000410000 */
[----:B------:R-:W-:Y:S01]  /*3490*/  @!P0 HADD2.F32 R3, -RZ, R3.H0_H0 ;  /* 0x20000003ff038230 */ /* 0x000fe20000004100 */
[C---:B------:R-:W-:Y:S02]  /*34a0*/  @!P0 FMUL.FTZ R0, R2.reuse, R0 ;  /* 0x0000000002008220 */ /* 0x040fe40000410000 */
[-C--:B------:R-:W-:Y:S02]  /*34b0*/  @!P0 FFMA.FTZ R26, R2, R6.reuse, -R21 ;  /* 0x00000006021a8223 */ /* 0x080fe40000010815 */
[----:B------:R-:W-:Y:S01]  /*34c0*/  @!P0 FFMA.FTZ R0, R5, R6, R0 ;  /* 0x0000000605008223 */ /* 0x000fe20000010000 */
[----:B------:R-:W-:Y:S01]  /*34d0*/  @!P0 MOV R5, R10 ;  /* 0x0000000a00058202 */ /* 0x000fe20000000f00 */
[CC--:B------:R-:W-:Y:S02]  /*34e0*/  @!P0 FMUL.FTZ R21, R16.reuse, R4.reuse ;  /* 0x0000000410158220 */ /* 0x0c0fe40000410000 */
[C---:B------:R-:W-:Y:S01]  /*34f0*/  @!P0 FMUL.FTZ R2, R3.reuse, R4 ;  /* 0x0000000403028220 */ /* 0x040fe20000410000 */
[----:B------:R-:W-:Y:S01]  /*3500*/  @!P0 MOV R4, R11 ;  /* 0x0000000b00048202 */ /* 0x000fe20000000f00 */
[-C--:B------:R-:W-:Y:S01]  /*3510*/  @!P0 FFMA.FTZ R25, R3, R17.reuse, -R21 ;  /* 0x0000001103198223 */ /* 0x080fe20000010815 */
[----:B------:R-:W-:Y:S01]  /*3520*/  @!P0 HADD2.F32 R3, -RZ, R18.H1_H1 ;  /* 0x30000012ff038230 */ /* 0x000fe20000004100 */
[----:B------:R-:W-:Y:S01]  /*3530*/  @!P0 FFMA.FTZ R2, R16, R17, R2 ;  /* 0x0000001110028223 */ /* 0x000fe20000010002 */
[--C-:B------:R-:W-:Y:S02]  /*3540*/  @!P0 HADD2.F32 R18, -RZ, R5.reuse.H1_H1 ;  /* 0x30000005ff128230 */ /* 0x100fe40000004100 */
[----:B------:R-:W-:Y:S02]  /*3550*/  @!P0 HADD2.F32 R6, -RZ, R5.H0_H0 ;  /* 0x20000005ff068230 */ /* 0x000fe40000004100 */
[----:B------:R-:W-:Y:S01]  /*3560*/  @!P0 F2FP.PACK_AB R2, R2, R25 ;  /* 0x000000190202823e */ /* 0x000fe200000000ff */
[----:B------:R-:W-:Y:S02]  /*3570*/  @!P0 HADD2.F32 R5, -RZ, R4.H0_H0 ;  /* 0x20000004ff058230 */ /* 0x000fe40000004100 */
[----:B------:R-:W-:Y:S01]  /*3580*/  @!P0 HADD2.F32 R21, -RZ, R34.H1_H1 ;  /* 0x30000022ff158230 */ /* 0x000fe20000004100 */
[----:B------:R-:W-:Y:S01]  /*3590*/  @!P0 MOV R9, R2 ;  /* 0x0000000200098202 */ /* 0x000fe20000000f00 */
[----:B------:R-:W-:Y:S01]  /*35a0*/  @!P0 HADD2.F32 R22, -RZ, R4.H1_H1 ;  /* 0x30000004ff168230 */ /* 0x000fe20000004100 */
[-C--:B------:R-:W-:Y:S02]  /*35b0*/  @!P0 FMUL.FTZ R4, R18, R3.reuse ;  /* 0x0000000312048220 */ /* 0x080fe40000410000 */
[C---:B------:R-:W-:Y:S02]  /*35c0*/  @!P0 FMUL.FTZ R3, R6.reuse, R3 ;  /* 0x0000000306038220 */ /* 0x040fe40000410000 */
[----:B------:R-:W-:Y:S02]  /*35d0*/  @!P0 FFMA.FTZ R6, R6, R21, -R4 ;  /* 0x0000001506068223 */ /* 0x000fe40000010804 */
[CC--:B------:R-:W-:Y:S02]  /*35e0*/  @!P0 FMUL.FTZ R4, R5.reuse, R7.reuse ;  /* 0x0000000705048220 */ /* 0x0c0fe40000410000 */
[----:B------:R-:W-:Y:S02]  /*35f0*/  @!P0 FMUL.FTZ R24, R22, R7 ;  /* 0x0000000716188220 */ /* 0x000fe40000410000 */
[----:B------:R-:W-:Y:S02]  /*3600*/  @!P0 FFMA.FTZ R3, R18, R21, R3 ;  /* 0x0000001512038223 */ /* 0x000fe40000010003 */
[-C--:B------:R-:W-:Y:S01]  /*3610*/  @!P0 FFMA.FTZ R24, R5, R23.reuse, -R24 ;  /* 0x0000001705188223 */ /* 0x080fe20000010818 */
[----:B------:R-:W-:Y:S01]  /*3620*/  @!P0 F2FP.PACK_AB R5, R0, R26 ;  /* 0x0000001a0005823e */ /* 0x000fe200000000ff */
[----:B------:R-:W-:Y:S01]  /*3630*/  @!P0 FFMA.FTZ R4, R22, R23, R4 ;  /* 0x0000001716048223 */ /* 0x000fe20000010004 */
[----:B------:R-:W-:Y:S02]  /*3640*/  @!P0 F2FP.PACK_AB R3, R3, R6 ;  /* 0x000000060303823e */ /* 0x000fe400000000ff */
[----:B------:R-:W-:Y:S02]  /*3650*/  @!P0 MOV R8, R5 ;  /* 0x0000000500088202 */ /* 0x000fe40000000f00 */
[----:B------:R-:W-:Y:S02]  /*3660*/  @!P0 F2FP.PACK_AB R0, R4, R24 ;  /* 0x000000180400823e */ /* 0x000fe400000000ff */
[----:B------:R-:W-:Y:S02]  /*3670*/  @!P0 MOV R10, R3 ;  /* 0x00000003000a8202 */ /* 0x000fe40000000f00 */
[----:B------:R-:W-:Y:S05]  /*3680*/  @!P0 MOV R11, R0 ;  /* 0x00000000000b8202 */ /* 0x000fea0000000f00 */
[----:B------:R1:W-:Y:S02]  /*3690*/  STG.E.128 [R38.64+0x80], R8 ;  /* 0x0000800826007986 */ /* 0x0003e4000c101d06 */
.L_x_149:
[----:B------:R-:W-:Y:S05]  /*36a0*/  BSYNC B0 ;  /* 0x0000000000007941 */ /* 0x000fea0003800000 */
.L_x_148:
        /* <DEDUP_REMOVED lines=8> */
[--C-:B------:R-:W-:Y:S01]  /*3730*/  @!P0 SHF.R.U64 R4, R12, 0x10, R13.reuse ;  /* 0x000000100c048819 */ /* 0x100fe2000000120d */
[--C-:B------:R-:W-:Y:S01]  /*3740*/  @!P0 HADD2.F32 R6, -RZ, R35.reuse.H0_H0 ;  /* 0x20000023ff068230 */ /* 0x100fe20000004100 */
[----:B------:R-:W-:Y:S01]  /*3750*/  @!P0 SHF.R.U32.HI R7, RZ, 0x10, R13 ;  /* 0x00000010ff078819 */ /* 0x000fe2000001160d */
[----:B------:R-:W-:Y:S01]  /*3760*/  @!P0 HADD2.F32 R17, -RZ, R35.H1_H1 ;  /* 0x30000023ff118230 */ /* 0x000fe20000004100 */
[--C-:B------:R-:W-:Y:S01]  /*3770*/  @!P0 SHF.R.U64 R13, R30, 0x10, R31.reuse ;  /* 0x000000101e0d8819 */ /* 0x100fe2000000121f */
[----:B------:R-:W-:Y:S01]  /*3780*/  @!P0 HADD2.F32 R4, -RZ, R4.H0_H0 ;  /* 0x20000004ff048230 */ /* 0x000fe20000004100 */
[----:B------:R-:W-:Y:S01]  /*3790*/  @!P0 SHF.R.U32.HI R21, RZ, 0x10, R31 ;  /* 0x00000010ff158819 */ /* 0x000fe2000001161f */
        /* <DEDUP_REMOVED lines=19> */
[----:B------:R-:W-:Y:S02]  /*38d0*/  @!P0 HADD2.F32 R3, -RZ, R19.H1_H1 ;  /* 0x30000013ff038230 */ /* 0x000fe40000004100 */
[----:B------:R-:W-:Y:S02]  /*38e0*/  @!P0 HADD2.F32 R6, -RZ, R5.H0_H0 ;  /* 0x20000005ff068230 */ /* 0x000fe40000004100 */
[----:B------:R-:W-:Y:S01]  /*38f0*/  @!P0 F2FP.PACK_AB R2, R2, R22 ;  /* 0x000000160202823e */ /* 0x000fe200000000ff */
[--C-:B------:R-:W-:Y:S02]  /*3900*/  @!P0 HADD2.F32 R5, -RZ, R4.reuse.H0_H0 ;  /* 0x20000004ff058230 */ /* 0x100fe40000004100 */
[----:B------:R-:W-:Y:S01]  /*3910*/  @!P0 HADD2.F32 R18, -RZ, R4.H1_H1 ;  /* 0x30000004ff128230 */ /* 0x000fe20000004100 */
[-C--:B------:R-:W-:Y:S01]  /*3920*/  @!P0 FMUL.FTZ R4, R16, R3.reuse ;  /* 0x0000000310048220 */ /* 0x080fe20000410000 */
[----:B------:R-:W-:Y:S01]  /*3930*/  @!P0 MOV R9, R2 ;  /* 0x0000000200098202 */ /* 0x000fe20000000f00 */
[C---:B------:R-:W-:Y:S01]  /*3940*/  @!P0 FMUL.FTZ R3, R6.reuse, R3 ;  /* 0x0000000306038220 */ /* 0x040fe20000410000 */
[----:B------:R-:W-:Y:S01]  /*3950*/  @!P0 HADD2.F32 R19, -RZ, R21.H0_H0 ;  /* 0x20000015ff138230 */ /* 0x000fe20000004100 */
[----:B------:R-:W-:Y:S02]  /*3960*/  @!P0 FFMA.FTZ R6, R6, R17, -R4 ;  /* 0x0000001106068223 */ /* 0x000fe40000010804 */
[CC--:B------:R-:W-:Y:S02]  /*3970*/  @!P0 FMUL.FTZ R4, R5.reuse, R7.reuse ;  /* 0x0000000705048220 */ /* 0x0c0fe40000410000 */
[----:B------:R-:W-:Y:S02]  /*3980*/  @!P0 FMUL.FTZ R21, R18, R7 ;  /* 0x0000000712158220 */ /* 0x000fe40000410000 */
[----:B------:R-:W-:Y:S02]  /*3990*/  @!P0 FFMA.FTZ R3, R16, R17, R3 ;  /* 0x0000001110038223 */ /* 0x000fe40000010003 */
[----:B------:R-:W-:Y:S01]  /*39a0*/  @!P0 FFMA.FTZ R21, R5, R19, -R21 ;  /* 0x0000001305158223 */ /* 0x000fe20000010815 */
        /* <DEDUP_REMOVED lines=8> */
.L_x_151:
[----:B------:R-:W-:Y:S05]  /*3a30*/  BSYNC B0 ;  /* 0x0000000000007941 */ /* 0x000fea0003800000 */
.L_x_150:
[----:B------:R-:W-:Y:S11]  /*3a40*/  ISETP.GE.AND P0, PT, R192, c[0x0][0x1d4], PT ;  /* 0x00007500c0007a0c */ /* 0x000ff60003f06270 */
[----:B------:R-:W-:Y:S02]  /*3a50*/  @!UPT UIADD3 URZ, URZ, URZ, URZ ;  /* 0x0000003f3f3ff290 */ /* 0x000fe4000fffe03f */
        /* <DEDUP_REMOVED lines=12> */
[----:B------:R-:W-:Y:S02]  /*3b20*/  @!P0 HADD2.F32 R15, -RZ, R36.H1_H1 ;  /* 0x30000024ff0f8230 */ /* 0x000fe40000004100 */
        /* <DEDUP_REMOVED lines=17> */
[--C-:B------:R-:W-:Y:S01]  /*3c40*/  @!P0 HADD2.F32 R14, -RZ, R5.reuse.H1_H1 ;  /* 0x30000005ff0e8230 */ /* 0x100fe20000004100 */
        /* <DEDUP_REMOVED lines=8> */
[C---:B------:R-:W-:Y:S02]  /*3cd0*/  @!P0 FMUL.FTZ R3, R6.reuse, R3 ;  /* 0x0000000306038220 */ /* 0x040fe40000410000 */
        /* <DEDUP_REMOVED lines=12> */
[----:B------:R1:W-:Y:S01]  /*3da0*/  STG.E.128 [R38.64+0x180], R8 ;  /* 0x0001800826007986 */ /* 0x0003e2000c101d06 */
[----:B------:R-:W-:-:S05]  /*3db0*/  BRA `(.L_x_145) ;  /* 0x0000134000007947 */ /* 0x000fca0003800000 */
.L_x_142:
        /* <DEDUP_REMOVED lines=14> */
[----:B------:R-:W-:Y:S02]  /*3ea0*/  CS2R R14, SRZ ;  /* 0x00000000000e7805 */ /* 0x000fe4000001ff00 */
[----:B------:R-:W-:Y:S01]  /*3eb0*/  IMAD.X R2, R19, 0x1, R97, P0 ;  /* 0x0000000113027824 */ /* 0x000fe200000e0661 */
[----:B------:R-:W-:Y:S05]  /*3ec0*/  IADD3 R3, P0, R78, R16, RZ ;  /* 0x000000104e037210 */ /* 0x000fea0007f1e0ff */
        /* <DEDUP_REMOVED lines=8> */
[----:B------:R1:W5:Y:S04]  /*3f50*/  @!P0 LDG.E.128 R24, [R8.64] ;  /* 0x0000000608188981 */ /* 0x000368000c1e1d00 */
[----:B------:R1:W5:Y:S01]  /*3f60*/  @!P0 LDG.E.128 R4, [R2.64] ;  /* 0x0000000602048981 */ /* 0x000362000c1e1d00 */
[----:B------:R-:W-:Y:S11]  /*3f70*/  ISETP.GE.AND P0, PT, R134, c[0x0][0x27c], PT ;  /* 0x00009f0086007a0c */ /* 0x000ff60003f06270 */
[----:B------:R-:W-:Y:S02]  /*3f80*/  @!UPT UIADD3 URZ, URZ, URZ, URZ ;  /* 0x0000003f3f3ff290 */ /* 0x000fe4000fffe03f */
[----:B------:R1:W5:Y:S04]  /*3f90*/  @!P0 LDG.E.128 R36, [R8.64+0x80] ;  /* 0x0000800608248981 */ /* 0x000368000c1e1d00 */
[----:B------:R1:W5:Y:S02]  /*3fa0*/  @!P0 LDG.E.128 R12, [R2.64+0x80] ;  /* 0x00008006020c8981 */ /* 0x000364000c1e1d00 */
.L_x_153:
[----:B------:R-:W-:Y:S05]  /*3fb0*/  BSYNC B0 ;  /* 0x0000000000007941 */ /* 0x000fea0003800000 */
.L_x_152:
[----:B------:R-:W-:Y:S04]  /*3fc0*/  IADD3 R59, P0, R128, R10, RZ ;  /* 0x0000000a803b7210 */ /* 0x000fe80007f1e0ff */
[----:B------:R-:W-:Y:S01]  /*3fd0*/  IADD3.X R58, R18, R106, RZ, P0, !PT ;  /* 0x0000006a123a7210 */ /* 0x000fe200007fe4ff */
        /* <DEDUP_REMOVED lines=16> */
[----:B------:R-:W-:Y:S01]  /*40e0*/  IMAD.MOV.U32 R28, RZ, RZ, R25 ;  /* 0x000000ffff1c7224 */ /* 0x000fe200078e0019 */
[----:B------:R-:W-:Y:S01]  /*40f0*/  ISETP.GE.AND P2, PT, R67, c[0x0][0x1d4], PT ;  /* 0x0000750043007a0c */ /* 0x000fe20003f46270 */
[----:B------:R-:W1:Y:S01]  /*4100*/  LDS.128 R40, [R88+0xc080] ;  /* 0x00c0800058287984 */ /* 0x000e620000000c00 */
[CC--:B------:R-:W-:Y:S01]  /*4110*/  IADD3 R0, P1, P0, R64.reuse, R59.reuse, R86 ;  /* 0x0000003b40007210 */ /* 0x0c0fe2000783e056 */
[----:B------:R-:W-:Y:S01]  /*4120*/  IMAD.MOV.U32 R20, RZ, RZ, R7 ;  /* 0x000000ffff147224 */ /* 0x000fe200078e0007 */
[----:B------:R-:W-:Y:S01]  /*4130*/  MOV R10, R6 ;  /* 0x00000006000a7202 */ /* 0x000fe20000000f00 */
[----:B------:R-:W-:Y:S01]  /*4140*/  IMAD.MOV.U32 R44, RZ, RZ, R27 ;  /* 0x000000ffff2c7224 */ /* 0x000fe200078e001b */
[C---:B------:R-:W-:Y:S02]  /*4150*/  IADD3.X R3, R63.reuse, R58, R95, P1, P0 ;  /* 0x0000003a3f037210 */ /* 0x040fe40000fe045f */
[----:B------:R-:W-:Y:S01]  /*4160*/  MOV R33, R26 ;  /* 0x0000001a00217202 */ /* 0x000fe20000000f00 */
[----:B------:R-:W2:Y:S04]  /*4170*/  LDS.128 R16, [R92+0xc080] ;  /* 0x00c080005c107984 */ /* 0x000ea80000000c00 */
[----:B------:R-:W-:Y:S04]  /*4180*/  @!P2 IADD3 R2, P1, P0, R64, R59, R67 ;  /* 0x0000003b4002a210 */ /* 0x000fe8000783e043 */
[----:B------:R-:W-:Y:S02]  /*4190*/  @!P2 IADD3.X R8, R63, R58, R90, P1, P0 ;  /* 0x0000003a3f08a210 */ /* 0x000fe40000fe045a */
[C---:B------:R-:W-:Y:S04]  /*41a0*/  LEA R54, P0, R0.reuse, c[0x0][0x1c8], 0x1 ;  /* 0x0000720000367a11 */ /* 0x040fe800078008ff */
[----:B------:R-:W-:Y:S02]  /*41b0*/  LEA.HI.X R55, R0, c[0x0][0x1cc], R3, 0x1, P0 ;  /* 0x0000730000377a11 */ /* 0x000fe400000f0c03 */
[C---:B------:R-:W-:Y:S02]  /*41c0*/  @!P2 LEA R52, P0, R2.reuse, c[0x0][0x1c8], 0x1 ;  /* 0x000072000234aa11 */ /* 0x040fe400078008ff */
[----:B------:R-:W-:Y:S02]  /*41d0*/  MOV R0, R4 ;  /* 0x0000000400007202 */ /* 0x000fe40000000f00 */
[----:B------:R-:W-:Y:S01]  /*41e0*/  @!P2 LEA.HI.X R53, R2, c[0x0][0x1cc], R8, 0x1, P0 ;  /* 0x000073000235aa11 */ /* 0x000fe200000f0c08 */
[----:B------:R-:W-:Y:S01]  /*41f0*/  IMAD.MOV.U32 R2, RZ, RZ, R5 ;  /* 0x000000ffff027224 */ /* 0x000fe200078e0005 */
[----:B------:R-:W-:Y:S11]  /*4200*/  ISETP.GE.AND P0, PT, R132, c[0x0][0x27c], PT ;  /* 0x00009f0084007a0c */ /* 0x000ff60003f06270 */
[----:B------:R-:W-:Y:S02]  /*4210*/  @!UPT UIADD3 URZ, URZ, URZ, URZ ;  /* 0x0000003f3f3ff290 */ /* 0x000fe4000fffe03f */
[--C-:B------:R-:W-:Y:S01]  /*4220*/  @!P0 SHF.R.U32.HI R29, RZ, 0x10, R25.reuse ;  /* 0x00000010ff1d8819 */ /* 0x100fe20000011619 */
[----:B------:R-:W-:Y:S01]  /*4230*/  @!P0 HADD2.F32 R3, -RZ, R2.H0_H0 ;  /* 0x20000002ff038230 */ /* 0x000fe20000004100 */
[----:B------:R-:W-:Y:S01]  /*4240*/  @!P0 SHF.R.U64 R31, R24, 0x10, R25 ;  /* 0x00000010181f8819 */ /* 0x000fe20000001219 */
[----:B------:R-:W-:Y:S01]  /*4250*/  @!P0 HADD2.F32 R0, -RZ, R0.H0_H0 ;  /* 0x20000000ff008230 */ /* 0x000fe20000004100 */
[--C-:B------:R-:W-:Y:S01]  /*4260*/  @!P0 SHF.R.U32.HI R9, RZ, 0x10, R5.reuse ;  /* 0x00000010ff098819 */ /* 0x100fe20000011605 */
[----:B------:R-:W-:Y:S01]  /*4270*/  @!P0 HADD2.F32 R29, -RZ, R29.H0_H0 ;  /* 0x2000001dff1d8230 */ /* 0x000fe20000004100 */
[----:B-1----:R-:W-:Y:S02]  /*4280*/  @!P0 MOV R25, R41 ;  /* 0x0000002900198202 */ /* 0x002fe40000000f00 */
[----:B------:R-:W-:Y:S02]  /*4290*/  @!P0 MOV R30, R40 ;  /* 0x00000028001e8202 */ /* 0x000fe40000000f00 */
[----:B------:R-:W-:Y:S02]  /*42a0*/  @!P0 SHF.R.U64 R8, R4, 0x10, R5 ;  /* 0x0000001004088819 */ /* 0x000fe40000001205 */
[----:B--2---:R-:W-:Y:S02]  /*42b0*/  @!P0 MOV R5, R17 ;  /* 0x0000001100058202 */ /* 0x004fe40000000f00 */
[----:B------:R-:W-:Y:S01]  /*42c0*/  @!P0 SHF.R.U64 R11, R6, 0x10, R7 ;  /* 0x00000010060b8819 */ /* 0x000fe20000001207 */
[----:B------:R-:W-:Y:S01]  /*42d0*/  @!P0 IMAD.MOV.U32 R6, RZ, RZ, R16 ;  /* 0x000000ffff068224 */ /* 0x000fe200078e0010 */
[----:B------:R-:W-:Y:S02]  /*42e0*/  MOV R4, R24 ;  /* 0x0000001800047202 */ /* 0x000fe40000000f00 */
[----:B------:R-:W-:Y:S01]  /*42f0*/  @!P0 SHF.R.U64 R34, R26, 0x10, R27 ;  /* 0x000000101a228819 */ /* 0x000fe2000000121b */
[----:B------:R-:W-:Y:S01]  /*4300*/  @!P0 HADD2.F32 R26, -RZ, R25.H0_H0 ;  /* 0x20000019ff1a8230 */ /* 0x000fe20000004100 */
[----:B------:R-:W-:Y:S01]  /*4310*/  @!P0 SHF.R.U32.HI R21, RZ, 0x10, R7 ;  /* 0x00000010ff158819 */ /* 0x000fe20000011607 */
[----:B------:R-:W-:Y:S01]  /*4320*/  @!P0 HADD2.F32 R7, -RZ, R30.H0_H0 ;  /* 0x2000001eff078230 */ /* 0x000fe20000004100 */
[----:B------:R-:W-:Y:S01]  /*4330*/  @!P0 SHF.R.U32.HI R45, RZ, 0x10, R27 ;  /* 0x00000010ff2d8819 */ /* 0x000fe2000001161b */
[----:B------:R-:W-:Y:S01]  /*4340*/  @!P0 HADD2.F32 R2, -RZ, R6.H0_H0 ;  /* 0x20000006ff028230 */ /* 0x000fe20000004100 */
[----:B------:R-:W-:Y:S01]  /*4350*/  @!P0 MOV R35, R43 ;  /* 0x0000002b00238202 */ /* 0x000fe20000000f00 */
[----:B------:R-:W-:Y:S01]  /*4360*/  @!P0 HADD2.F32 R24, -RZ, R4.H0_H0 ;  /* 0x20000004ff188230 */ /* 0x000fe20000004100 */
[CC--:B------:R-:W-:Y:S01]  /*4370*/  @!P0 FMUL.FTZ R32, R7.reuse, R0.reuse ;  /* 0x0000000007208220 */ /* 0x0c0fe20000410000 */
[----:B------:R-:W-:Y:S01]  /*4380*/  @!P0 HADD2.F32 R4, -RZ, R5.H0_H0 ;  /* 0x20000005ff048230 */ /* 0x000fe20000004100 */
[----:B------:R-:W-:Y:S01]  /*4390*/  @!P0 FMUL.FTZ R0, R2, R0 ;  /* 0x0000000002008220 */ /* 0x000fe20000410000 */
[----:B------:R-:W-:Y:S01]  /*43a0*/  @!P0 HADD2.F32 R27, -RZ, R28.H0_H0 ;  /* 0x2000001cff1b8230 */ /* 0x000fe20000004100 */
[-C--:B------:R-:W-:Y:S02]  /*43b0*/  @!P0 FMUL.FTZ R28, R26, R3.reuse ;  /* 0x000000031a1c8220 */ /* 0x080fe40000410000 */
[C---:B------:R-:W-:Y:S02]  /*43c0*/  @!P0 FMUL.FTZ R3, R4.reuse, R3 ;  /* 0x0000000304038220 */ /* 0x040fe40000410000 */
[----:B------:R-:W-:Y:S01]  /*43d0*/  @!P0 FFMA.FTZ R60, R4, R27, -R28 ;  /* 0x0000001b043c8223 */ /* 0x000fe2000001081c */
[----:B------:R-:W-:Y:S01]  /*43e0*/  @!P0 HADD2.F32 R4, -RZ, R9.H0_H0 ;  /* 0x20000009ff048230 */ /* 0x000fe20000004100 */
[-C--:B------:R-:W-:Y:S01]  /*43f0*/  @!P0 FFMA.FTZ R61, R2, R24.reuse, -R32 ;  /* 0x00000018023d8223 */ /* 0x080fe20000010820 */
[----:B------:R-:W-:Y:S01]  /*4400*/  @!P0 HADD2.F32 R28, -RZ, R25.H1_H1 ;  /* 0x30000019ff1c8230 */ /* 0x000fe20000004100 */
[----:B------:R-:W-:Y:S01]  /*4410*/  @!P0 FFMA.FTZ R0, R7, R24, R0 ;  /* 0x0000001807008223 */ /* 0x000fe20000010000 */
[----:B------:R-:W-:Y:S02]  /*4420*/  @!P0 HADD2.F32 R24, -RZ, R30.H1_H1 ;  /* 0x3000001eff188230 */ /* 0x000fe40000004100 */
[----:B------:R-:W-:Y:S01]  /*4430*/  @!P0 HADD2.F32 R7, -RZ, R8.H0_H0 ;  /* 0x20000008ff078230 */ /* 0x000fe20000004100 */
[-C--:B------:R-:W-:Y:S01]  /*4440*/  @!P0 FMUL.FTZ R8, R28, R4.reuse ;  /* 0x000000041c088220 */ /* 0x080fe20000410000 */
[----:B------:R-:W-:Y:S02]  /*4450*/  @!P0 HADD2.F32 R2, -RZ, R5.H1_H1 ;  /* 0x30000005ff028230 */ /* 0x000fe40000004100 */
[----:B------:R-:W-:Y:S02]  /*4460*/  @!P0 HADD2.F32 R25, -RZ, R31.H0_H0 ;  /* 0x2000001fff198230 */ /* 0x000fe40000004100 */
[----:B------:R-:W-:Y:S01]  /*4470*/  @!P0 HADD2.F32 R5, -RZ, R6.H1_H1 ;  /* 0x30000006ff058230 */ /* 0x000fe20000004100 */
[----:B------:R-:W-:Y:S01]  /*4480*/  @!P0 FMUL.FTZ R6, R24, R7 ;  /* 0x0000000718068220 */ /* 0x000fe20000410000 */
[----:B------:R-:W-:Y:S01]  /*4490*/  @!P0 HADD2.F32 R9, -RZ, R10.H0_H0 ;  /* 0x2000000aff098230 */ /* 0x000fe20000004100 */
[C---:B------:R-:W-:Y:S01]  /*44a0*/  @!P0 FFMA.FTZ R57, R2.reuse, R29, -R8 ;  /* 0x0000001d02398223 */ /* 0x040fe20000010808 */
[----:B------:R-:W-:Y:S01]  /*44b0*/  @!P0 HADD2.F32 R31, -RZ, R33.H0_H0 ;  /* 0x20000021ff1f8230 */ /* 0x000fe20000004100 */
[----:B------:R-:W-:Y:S01]  /*44c0*/  @!P0 IMAD.MOV.U32 R8, RZ, RZ, R42 ;  /* 0x000000ffff088224 */ /* 0x000fe200078e002a */
[----:B------:R-:W-:Y:S01]  /*44d0*/  @!P0 HADD2.F32 R33, -RZ, R34.H0_H0 ;  /* 0x20000022ff218230 */ /* 0x000fe20000004100 */
[----:B------:R-:W-:Y:S01]  /*44e0*/  @!P0 FMUL.FTZ R4, R2, R4 ;  /* 0x0000000402048220 */ /* 0x000fe20000410000 */
[----:B------:R-:W-:Y:S01]  /*44f0*/  @!P0 HADD2.F32 R34, -RZ, R44.H0_H0 ;  /* 0x2000002cff228230 */ /* 0x000fe20000004100 */
[C---:B------:R-:W-:Y:S01]  /*4500*/  @!P0 FMUL.FTZ R2, R5.reuse, R7 ;  /* 0x0000000705028220 */ /* 0x040fe20000410000 */
[--C-:B------:R-:W-:Y:S01]  /*4510*/  @!P0 HADD2.F32 R32, -RZ, R8.reuse.H1_H1 ;  /* 0x30000008ff208230 */ /* 0x100fe20000004100 */
[-C--:B------:R-:W-:Y:S01]  /*4520*/  @!P0 FFMA.FTZ R56, R5, R25.reuse, -R6 ;  /* 0x0000001905388223 */ /* 0x080fe20000010806 */
[----:B------:R-:W-:Y:S01]  /*4530*/  @!P0 MOV R5, R18 ;  /* 0x0000001200058202 */ /* 0x000fe20000000f00 */
[----:B------:R-:W-:Y:S01]  /*4540*/  @!P0 FFMA.FTZ R2, R24, R25, R2 ;  /* 0x0000001918028223 */ /* 0x000fe20000010002 */
[----:B------:R-:W-:Y:S01]  /*4550*/  @!P0 HADD2.F32 R6, -RZ, R11.H0_H0 ;  /* 0x2000000bff068230 */ /* 0x000fe20000004100 */
[----:B------:R-:W-:Y:S01]  /*4560*/  @!P0 FFMA.FTZ R3, R26, R27, R3 ;  /* 0x0000001b1a038223 */ /* 0x000fe20000010003 */
[----:B------:R-:W-:Y:S01]  /*4570*/  @!P0 HADD2.F32 R30, -RZ, R8.H0_H0 ;  /* 0x20000008ff1e8230 */ /* 0x000fe20000004100 */
[----:B------:R-:W-:Y:S01]  /*4580*/  @!P0 FFMA.FTZ R4, R28, R29, R4 ;  /* 0x0000001d1c048223 */ /* 0x000fe20000010004 */
[--C-:B------:R-:W-:Y:S01]  /*4590*/  @!P0 HADD2.F32 R7, -RZ, R5.reuse.H1_H1 ;  /* 0x30000005ff078230 */ /* 0x100fe20000004100 */
[----:B------:R-:W-:Y:S01]  /*45a0*/  @!P0 FMUL.FTZ R10, R32, R6 ;  /* 0x00000006200a8220 */ /* 0x000fe20000410000 */
[----:B------:R-:W-:Y:S01]  /*45b0*/  @!P0 HADD2.F32 R8, -RZ, R5.H0_H0 ;  /* 0x20000005ff088230 */ /* 0x000fe20000004100 */
[----:B------:R-:W-:Y:S01]  /*45c0*/  @!P0 FMUL.FTZ R11, R30, R9 ;  /* 0x000000091e0b8220 */ /* 0x000fe20000410000 */
[----:B------:R-:W-:Y:S01]  /*45d0*/  @!P0 F2FP.PACK_AB R25, R57, R60 ;  /* 0x0000003c3919823e */ /* 0x000fe200000000ff */
[C---:B------:R-:W-:Y:S01]  /*45e0*/  @!P0 FMUL.FTZ R6, R7.reuse, R6 ;  /* 0x0000000607068220 */ /* 0x040fe20000410000 */
[----:B------:R-:W-:Y:S01]  /*45f0*/  @!P0 F2FP.PACK_AB R24, R56, R61 ;  /* 0x0000003d3818823e */ /* 0x000fe200000000ff */
[----:B------:R-:W-:Y:S01]  /*4600*/  @!P0 FFMA.FTZ R51, R7, R33, -R10 ;  /* 0x0000002107338223 */ /* 0x000fe2000001080a */
[----:B------:R-:W-:Y:S01]  /*4610*/  @!P0 MOV R17, R25 ;  /* 0x0000001900118202 */ /* 0x000fe20000000f00 */
[----:B------:R-:W-:Y:S01]  /*4620*/  @!P0 IMAD.MOV.U32 R7, RZ, RZ, R19 ;  /* 0x000000ffff078224 */ /* 0x000fe200078e0013 */
[----:B------:R-:W-:Y:S01]  /*4630*/  @!P0 MOV R16, R24 ;  /* 0x0000001800108202 */ /* 0x000fe20000000f00 */
[C---:B------:R-:W-:Y:S01]  /*4640*/  @!P0 FFMA.FTZ R50, R8.reuse, R31, -R11 ;  /* 0x0000001f08328223 */ /* 0x040fe2000001080b */
[----:B------:R-:W-:Y:S01]  /*4650*/  @!P0 HADD2.F32 R10, -RZ, R20.H0_H0 ;  /* 0x20000014ff0a8230 */ /* 0x000fe20000004100 */
[----:B------:R-:W-:Y:S01]  /*4660*/  @!P0 FMUL.FTZ R5, R8, R9 ;  /* 0x0000000908058220 */ /* 0x000fe20000410000 */
[----:B------:R-:W-:Y:S01]  /*4670*/  @!P0 HADD2.F32 R11, -RZ, R21.H0_H0 ;  /* 0x20000015ff0b8230 */ /* 0x000fe20000004100 */
[----:B------:R-:W-:Y:S01]  /*4680*/  @!P0 F2FP.PACK_AB R3, R4, R3 ;  /* 0x000000030403823e */ /* 0x000fe200000000ff */
[--C-:B------:R-:W-:Y:S01]  /*4690*/  @!P0 HADD2.F32 R20, -RZ, R35.reuse.H0_H0 ;  /* 0x20000023ff148230 */ /* 0x100fe20000004100 */
[----:B------:R-:W-:Y:S01]  /*46a0*/  @!P0 FFMA.FTZ R5, R30, R31, R5 ;  /* 0x0000001f1e058223 */ /* 0x000fe20000010005 */
[----:B------:R-:W-:Y:S01]  /*46b0*/  @!P0 HADD2.F32 R21, -RZ, R35.H1_H1 ;  /* 0x30000023ff158230 */ /* 0x000fe20000004100 */
[----:B------:R-:W-:Y:S01]  /*46c0*/  @!P0 FFMA.FTZ R6, R32, R33, R6 ;  /* 0x0000002120068223 */ /* 0x000fe20000010006 */
[--C-:B------:R-:W-:Y:S01]  /*46d0*/  @!P0 HADD2.F32 R9, -RZ, R7.reuse.H1_H1 ;  /* 0x30000007ff098230 */ /* 0x100fe20000004100 */
[----:B------:R-:W-:Y:S01]  /*46e0*/  @!P0 FMUL.FTZ R49, R20, R10 ;  /* 0x0000000a14318220 */ /* 0x000fe20000410000 */
[----:B------:R-:W-:Y:S01]  /*46f0*/  @!P0 HADD2.F32 R8, -RZ, R7.H0_H0 ;  /* 0x20000007ff088230 */ /* 0x000fe20000004100 */
[----:B------:R-:W-:Y:S01]  /*4700*/  @!P0 FMUL.FTZ R44, R21, R11 ;  /* 0x0000000b152c8220 */ /* 0x000fe20000410000 */
[----:B------:R-:W-:Y:S01]  /*4710*/  @!P0 HADD2.F32 R35, -RZ, R45.H0_H0 ;  /* 0x2000002dff238230 */ /* 0x000fe20000004100 */
[----:B------:R-:W-:Y:S02]  /*4720*/  @!P0 IMAD.MOV.U32 R41, RZ, RZ, R3 ;  /* 0x000000ffff298224 */ /* 0x000fe400078e0003 */
[C---:B------:R-:W-:Y:S02]  /*4730*/  @!P0 FFMA.FTZ R49, R8.reuse, R34, -R49 ;  /* 0x0000002208318223 */ /* 0x040fe40000010831 */
[C---:B------:R-:W-:Y:S02]  /*4740*/  @!P0 FFMA.FTZ R44, R9.reuse, R35, -R44 ;  /* 0x00000023092c8223 */ /* 0x040fe4000001082c */
[----:B------:R-:W-:Y:S02]  /*4750*/  @!P0 FMUL.FTZ R7, R8, R10 ;  /* 0x0000000a08078220 */ /* 0x000fe40000410000 */
[----:B------:R-:W-:Y:S01]  /*4760*/  @!P0 FMUL.FTZ R8, R9, R11 ;  /* 0x0000000b09088220 */ /* 0x000fe20000410000 */
[----:B------:R-:W-:Y:S01]  /*4770*/  @!P0 F2FP.PACK_AB R11, R51, R50 ;  /* 0x00000032330b823e */ /* 0x000fe200000000ff */
[----:B------:R-:W-:Y:S01]  /*4780*/  @!P0 FFMA.FTZ R7, R20, R34, R7 ;  /* 0x0000002214078223 */ /* 0x000fe20000010007 */
[----:B------:R-:W-:Y:S01]  /*4790*/  @!P0 F2FP.PACK_AB R10, R44, R49 ;  /* 0x000000312c0a823e */ /* 0x000fe200000000ff */
[----:B------:R-:W-:Y:S01]  /*47a0*/  @!P0 FFMA.FTZ R8, R21, R35, R8 ;  /* 0x0000002315088223 */ /* 0x000fe20000010008 */
[----:B------:R-:W-:Y:S01]  /*47b0*/  @!P0 F2FP.PACK_AB R9, R2, R0 ;  /* 0x000000000209823e */ /* 0x000fe200000000ff */
[----:B------:R-:W-:Y:S01]  /*47c0*/  @!P0 IMAD.MOV.U32 R18, RZ, RZ, R11 ;  /* 0x000000ffff128224 */ /* 0x000fe200078e000b */
[----:B------:R-:W-:Y:S02]  /*47d0*/  @!P0 MOV R19, R10 ;  /* 0x0000000a00138202 */ /* 0x000fe40000000f00 */
[----:B------:R-:W-:Y:S02]  /*47e0*/  @!P0 F2FP.PACK_AB R2, R6, R5 ;  /* 0x000000050602823e */ /* 0x000fe400000000ff */
[----:B------:R-:W-:Y:S01]  /*47f0*/  @!P0 F2FP.PACK_AB R0, R8, R7 ;  /* 0x000000070800823e */ /* 0x000fe200000000ff */
[----:B------:R1:W-:Y:S01]  /*4800*/  STG.E.128 [R54.64], R16 ;  /* 0x0000001036007986 */ /* 0x0003e2000c101d06 */
[----:B------:R-:W-:Y:S02]  /*4810*/  @!P0 MOV R40, R9 ;  /* 0x0000000900288202 */ /* 0x000fe40000000f00 */
[----:B------:R-:W-:Y:S02]  /*4820*/  @!P0 MOV R42, R2 ;  /* 0x00000002002a8202 */ /* 0x000fe40000000f00 */
[----:B------:R-:W-:Y:S05]  /*4830*/  @!P0 MOV R43, R0 ;  /* 0x00000000002b8202 */ /* 0x000fea0000000f00 */
[----:B------:R1:W-:Y:S02]  /*4840*/  @!P2 STG.E.128 [R52.64], R40 ;  /* 0x000000283400a986 */ /* 0x0003e4000c101d06 */
.L_x_155:
[----:B------:R-:W-:Y:S05]  /*4850*/  BSYNC B0 ;  /* 0x0000000000007941 */ /* 0x000fea0003800000 */
.L_x_154:
[----:B------:R-:W-:Y:S11]  /*4860*/  ISETP.GE.AND P0, PT, R134, c[0x0][0x1d4], PT ;  /* 0x0000750086007a0c */ /* 0x000ff60003f06270 */
[----:B------:R-:W-:Y:S02]  /*4870*/  @!UPT UIADD3 URZ, URZ, URZ, URZ ;  /* 0x0000003f3f3ff290 */ /* 0x000fe4000fffe03f */
[----:B------:R-:W-:-:S05]  /*4880*/  @P0 BRA `(.L_x_145) ;  /* 0x0000087000000947 */ /* 0x000fca0003800000 */
[----:B-1----:R-:W1:Y:S01]  /*4890*/  LDS.128 R40, [R87+0xc080] ;  /* 0x00c0800057287984 */ /* 0x002e620000000c00 */
[----:B------:R-:W-:Y:S04]  /*48a0*/  IADD3 R0, P1, P0, R64, R59, R69 ;  /* 0x0000003b40007210 */ /* 0x000fe8000783e045 */
[----:B------:R-:W-:Y:S02]  /*48b0*/  IADD3.X R2, R63, R58, R94, P1, P0 ;  /* 0x0000003a3f027210 */ /* 0x000fe40000fe045e */
[C---:B------:R-:W-:Y:S01]  /*48c0*/  LEA R44, P0, R0.reuse, c[0x0][0x1c8], 0x1 ;  /* 0x00007200002c7a11 */ /* 0x040fe200078008ff */
[----:B------:R-:W2:Y:S03]  /*48d0*/  LDS.128 R16, [R91+0xc080] ;  /* 0x00c080005b107984 */ /* 0x000ea60000000c00 */
[----:B------:R-:W-:Y:S02]  /*48e0*/  LEA.HI.X R45, R0, c[0x0][0x1cc], R2, 0x1, P0 ;  /* 0x00007300002d7a11 */ /* 0x000fe400000f0c02 */
[----:B------:R-:W-:Y:S11]  /*48f0*/  ISETP.GE.AND P0, PT, R134, c[0x0][0x27c], PT ;  /* 0x00009f0086007a0c */ /* 0x000ff60003f06270 */
[----:B------:R-:W-:Y:S02]  /*4900*/  @!UPT UIADD3 URZ, URZ, URZ, URZ ;  /* 0x0000003f3f3ff290 */ /* 0x000fe4000fffe03f */
[----:B------:R-:W-:Y:S01]  /*4910*/  @!P0 HADD2.F32 R3, -RZ, R22.H0_H0 ;  /* 0x20000016ff038230 */ /* 0x000fe20000004100 */
[----:B------:R-:W-:Y:S01]  /*4920*/  @!P0 SHF.R.U32.HI R4, RZ, 0x10, R13 ;  /* 0x00000010ff048819 */ /* 0x000fe2000001160d */
[----:B------:R-:W-:Y:S01]  /*4930*/  @!P0 HADD2.F32 R24, -RZ, R46.H0_H0 ;  /* 0x2000002eff188230 */ /* 0x000fe20000004100 */
[----:B------:R-:W-:Y:S01]  /*4940*/  @!P0 SHF.R.U32.HI R8, RZ, 0x10, R37 ;  /* 0x00000010ff088819 */ /* 0x000fe20000011625 */
[----:B------:R-:W-:Y:S01]  /*4950*/  @!P0 HADD2.F32 R27, -RZ, R47.H0_H0 ;  /* 0x2000002fff1b8230 */ /* 0x000fe20000004100 */
[--C-:B------:R-:W-:Y:S01]  /*4960*/  @!P0 SHF.R.U64 R11, R14, 0x10, R15.reuse ;  /* 0x000000100e0b8819 */ /* 0x100fe2000000120f */
[----:B------:R-:W-:Y:S01]  /*4970*/  @!P0 HADD2.F32 R4, -RZ, R4.H0_H0 ;  /* 0x20000004ff048230 */ /* 0x000fe20000004100 */
[----:B------:R-:W-:Y:S01]  /*4980*/  @!P0 SHF.R.U32.HI R9, RZ, 0x10, R15 ;  /* 0x00000010ff098819 */ /* 0x000fe2000001160f */
[----:B------:R-:W-:Y:S01]  /*4990*/  @!P0 HADD2.F32 R25, -RZ, R8.H0_H0 ;  /* 0x20000008ff198230 */ /* 0x000fe20000004100 */
[--C-:B------:R-:W-:Y:S01]  /*49a0*/  @!P0 SHF.R.U32.HI R29, RZ, 0x10, R39.reuse ;  /* 0x00000010ff1d8819 */ /* 0x100fe20000011627 */
[----:B------:R-:W-:Y:S01]  /*49b0*/  @!P0 HADD2.F32 R11, -RZ, R11.H0_H0 ;  /* 0x2000000bff0b8230 */ /* 0x000fe20000004100 */
[----:B------:R-:W-:Y:S01]  /*49c0*/  @!P0 SHF.R.U64 R28, R38, 0x10, R39 ;  /* 0x00000010261c8819 */ /* 0x000fe20000001227 */
[----:B------:R-:W-:Y:S01]  /*49d0*/  @!P0 HADD2.F32 R14, -RZ, R46.H1_H1 ;  /* 0x3000002eff0e8230 */ /* 0x000fe20000004100 */
[----:B------:R-:W-:Y:S01]  /*49e0*/  @!P0 SHF.R.U64 R7, R12, 0x10, R13 ;  /* 0x000000100c078819 */ /* 0x000fe2000000120d */
[----:B-1----:R-:W-:Y:S01]  /*49f0*/  @!P0 IMAD.MOV.U32 R33, RZ, RZ, R42 ;  /* 0x000000ffff218224 */ /* 0x002fe200078e002a */
[----:B------:R-:W-:Y:S01]  /*4a00*/  @!P0 MOV R5, R41 ;  /* 0x0000002900058202 */ /* 0x000fe20000000f00 */
[----:B------:R-:W-:Y:S01]  /*4a10*/  @!P0 HADD2.F32 R32, -RZ, R29.H0_H0 ;  /* 0x2000001dff208230 */ /* 0x000fe20000004100 */
[----:B------:R-:W-:Y:S01]  /*4a20*/  @!P0 MOV R10, R40 ;  /* 0x00000028000a8202 */ /* 0x000fe20000000f00 */
[----:B------:R-:W-:Y:S01]  /*4a30*/  @!P0 HADD2.F32 R30, -RZ, R47.H1_H1 ;  /* 0x3000002fff1e8230 */ /* 0x000fe20000004100 */
[----:B------:R-:W-:Y:S01]  /*4a40*/  @!P0 SHF.R.U64 R12, R36, 0x10, R37 ;  /* 0x00000010240c8819 */ /* 0x000fe20000001225 */
[----:B------:R-:W-:Y:S01]  /*4a50*/  @!P0 HADD2.F32 R21, -RZ, R5.H0_H0 ;  /* 0x20000005ff158230 */ /* 0x000fe20000004100 */
[----:B--2---:R-:W-:Y:S01]  /*4a60*/  @!P0 MOV R2, R17 ;  /* 0x0000001100028202 */ /* 0x004fe20000000f00 */
[----:B------:R-:W-:Y:S03]  /*4a70*/  @!P0 HADD2.F32 R26, -RZ, R33.H0_H0 ;  /* 0x20000021ff1a8230 */ /* 0x000fe60000004100 */
[-C--:B------:R-:W-:Y:S01]  /*4a80*/  @!P0 FMUL.FTZ R6, R21, R3.reuse ;  /* 0x0000000315068220 */ /* 0x080fe20000410000 */
[----:B------:R-:W-:Y:S02]  /*4a90*/  @!P0 HADD2.F32 R13, -RZ, R10.H0_H0 ;  /* 0x2000000aff0d8230 */ /* 0x000fe40000004100 */
[--C-:B------:R-:W-:Y:S02]  /*4aa0*/  @!P0 HADD2.F32 R0, -RZ, R2.reuse.H0_H0 ;  /* 0x20000002ff008230 */ /* 0x100fe40000004100 */
[----:B------:R-:W-:Y:S02]  /*4ab0*/  @!P0 HADD2.F32 R2, -RZ, R2.H1_H1 ;  /* 0x30000002ff028230 */ /* 0x000fe40000004100 */
[----:B------:R-:W-:Y:S01]  /*4ac0*/  @!P0 HADD2.F32 R20, -RZ, R12.H0_H0 ;  /* 0x2000000cff148230 */ /* 0x000fe20000004100 */
[C---:B------:R-:W-:Y:S01]  /*4ad0*/  @!P0 FMUL.FTZ R3, R0.reuse, R3 ;  /* 0x0000000300038220 */ /* 0x040fe20000410000 */
[----:B------:R-:W-:Y:S01]  /*4ae0*/  @!P0 HADD2.F32 R28, -RZ, R28.H0_H0 ;  /* 0x2000001cff1c8230 */ /* 0x000fe20000004100 */
[----:B------:R-:W-:Y:S01]  /*4af0*/  @!P0 FFMA.FTZ R49, R0, R24, -R6 ;  /* 0x0000001800318223 */ /* 0x000fe20000010806 */
[----:B------:R-:W-:Y:S01]  /*4b00*/  @!P0 MOV R6, R16 ;  /* 0x0000001000068202 */ /* 0x000fe20000000f00 */
[----:B------:R-:W-:Y:S02]  /*4b10*/  @!P0 HADD2.F32 R0, -RZ, R22.H1_H1 ;  /* 0x30000016ff008230 */ /* 0x000fe40000004100 */
[----:B------:R-:W-:Y:S02]  /*4b20*/  @!P0 HADD2.F32 R22, -RZ, R5.H1_H1 ;  /* 0x30000005ff168230 */ /* 0x000fe40000004100 */
[--C-:B------:R-:W-:Y:S01]  /*4b30*/  @!P0 HADD2.F32 R5, -RZ, R6.reuse.H0_H0 ;  /* 0x20000006ff058230 */ /* 0x100fe20000004100 */
[----:B------:R-:W-:Y:S01]  /*4b40*/  @!P0 FMUL.FTZ R15, R13, R0 ;  /* 0x000000000d0f8220 */ /* 0x000fe20000410000 */
[----:B------:R-:W-:Y:S01]  /*4b50*/  @!P0 HADD2.F32 R6, -RZ, R6.H1_H1 ;  /* 0x30000006ff068230 */ /* 0x000fe20000004100 */
[----:B------:R-:W-:Y:S02]  /*4b60*/  @!P0 FMUL.FTZ R8, R22, R4 ;  /* 0x0000000416088220 */ /* 0x000fe40000410000 */
[C---:B------:R-:W-:Y:S02]  /*4b70*/  @!P0 FMUL.FTZ R0, R5.reuse, R0 ;  /* 0x0000000005008220 */ /* 0x040fe40000410000 */
[C---:B------:R-:W-:Y:S01]  /*4b80*/  @!P0 FFMA.FTZ R46, R2.reuse, R25, -R8 ;  /* 0x00000019022e8223 */ /* 0x040fe20000010808 */
[----:B------:R-:W-:Y:S01]  /*4b90*/  @!P0 MOV R8, R18 ;  /* 0x0000001200088202 */ /* 0x000fe20000000f00 */
[----:B------:R-:W-:Y:S01]  /*4ba0*/  @!P0 FFMA.FTZ R39, R5, R14, -R15 ;  /* 0x0000000e05278223 */ /* 0x000fe2000001080f */
[----:B------:R-:W-:Y:S01]  /*4bb0*/  @!P0 HADD2.F32 R5, -RZ, R23.H0_H0 ;  /* 0x20000017ff058230 */ /* 0x000fe20000004100 */
[----:B------:R-:W-:Y:S01]  /*4bc0*/  @!P0 FMUL.FTZ R4, R2, R4 ;  /* 0x0000000402048220 */ /* 0x000fe20000410000 */
[----:B------:R-:W-:Y:S01]  /*4bd0*/  @!P0 HADD2.F32 R2, -RZ, R7.H0_H0 ;  /* 0x20000007ff028230 */ /* 0x000fe20000004100 */
[----:B------:R-:W-:Y:S01]  /*4be0*/  @!P0 FFMA.FTZ R0, R13, R14, R0 ;  /* 0x0000000e0d008223 */ /* 0x000fe20000010000 */
[----:B------:R-:W-:Y:S02]  /*4bf0*/  @!P0 HADD2.F32 R7, -RZ, R8.H0_H0 ;  /* 0x20000008ff078230 */ /* 0x000fe40000004100 */
[----:B------:R-:W-:Y:S01]  /*4c00*/  @!P0 HADD2.F32 R15, -RZ, R10.H1_H1 ;  /* 0x3000000aff0f8230 */ /* 0x000fe20000004100 */
[-C--:B------:R-:W-:Y:S02]  /*4c10*/  @!P0 FMUL.FTZ R10, R26, R5.reuse ;  /* 0x000000051a0a8220 */ /* 0x080fe40000410000 */
[----:B------:R-:W-:Y:S02]  /*4c20*/  @!P0 FMUL.FTZ R5, R7, R5 ;  /* 0x0000000507058220 */ /* 0x000fe40000410000 */
[-C--:B------:R-:W-:Y:S02]  /*4c30*/  @!P0 FMUL.FTZ R12, R15, R2.reuse ;  /* 0x000000020f0c8220 */ /* 0x080fe40000410000 */
[----:B------:R-:W-:Y:S01]  /*4c40*/  @!P0 FFMA.FTZ R37, R7, R27, -R10 ;  /* 0x0000001b07258223 */ /* 0x000fe2000001080a */
[----:B------:R-:W-:Y:S01]  /*4c50*/  @!P0 HADD2.F32 R7, -RZ, R23.H1_H1 ;  /* 0x30000017ff078230 */ /* 0x000fe20000004100 */
[C---:B------:R-:W-:Y:S01]  /*4c60*/  @!P0 FMUL.FTZ R2, R6.reuse, R2 ;  /* 0x0000000206028220 */ /* 0x040fe20000410000 */
[----:B------:R-:W-:Y:S01]  /*4c70*/  @!P0 MOV R23, R43 ;  /* 0x0000002b00178202 */ /* 0x000fe20000000f00 */
[-C--:B------:R-:W-:Y:S01]  /*4c80*/  @!P0 FFMA.FTZ R38, R6, R20.reuse, -R12 ;  /* 0x0000001406268223 */ /* 0x080fe2000001080c */
[----:B------:R-:W-:Y:S01]  /*4c90*/  @!P0 MOV R6, R19 ;  /* 0x0000001300068202 */ /* 0x000fe20000000f00 */
[----:B------:R-:W-:Y:S01]  /*4ca0*/  @!P0 FFMA.FTZ R2, R15, R20, R2 ;  /* 0x000000140f028223 */ /* 0x000fe20000010002 */
[----:B------:R-:W-:Y:S01]  /*4cb0*/  @!P0 HADD2.F32 R12, -RZ, R9.H0_H0 ;  /* 0x20000009ff0c8230 */ /* 0x000fe20000004100 */
[----:B------:R-:W-:Y:S01]  /*4cc0*/  @!P0 FFMA.FTZ R3, R21, R24, R3 ;  /* 0x0000001815038223 */ /* 0x000fe20000010003 */
[--C-:B------:R-:W-:Y:S01]  /*4cd0*/  @!P0 HADD2.F32 R31, -RZ, R23.reuse.H1_H1 ;  /* 0x30000017ff1f8230 */ /* 0x100fe20000004100 */
[----:B------:R-:W-:Y:S01]  /*4ce0*/  @!P0 FFMA.FTZ R4, R22, R25, R4 ;  /* 0x0000001916048223 */ /* 0x000fe20000010004 */
[----:B------:R-:W-:Y:S01]  /*4cf0*/  @!P0 HADD2.F32 R29, -RZ, R23.H0_H0 ;  /* 0x20000017ff1d8230 */ /* 0x000fe20000004100 */
[----:B------:R-:W-:Y:S01]  /*4d00*/  @!P0 FFMA.FTZ R5, R26, R27, R5 ;  /* 0x0000001b1a058223 */ /* 0x000fe20000010005 */
[----:B------:R-:W-:Y:S01]  /*4d10*/  @!P0 HADD2.F32 R23, -RZ, R33.H1_H1 ;  /* 0x30000021ff178230 */ /* 0x000fe20000004100 */
[----:B------:R-:W-:Y:S01]  /*4d20*/  @!P0 FMUL.FTZ R33, R31, R12 ;  /* 0x0000000c1f218220 */ /* 0x000fe20000410000 */
[----:B------:R-:W-:Y:S01]  /*4d30*/  @!P0 F2FP.PACK_AB R3, R4, R3 ;  /* 0x000000030403823e */ /* 0x000fe200000000ff */
[----:B------:R-:W-:Y:S01]  /*4d40*/  @!P0 HADD2.F32 R10, -RZ, R8.H1_H1 ;  /* 0x30000008ff0a8230 */ /* 0x000fe20000004100 */
[----:B------:R-:W-:Y:S01]  /*4d50*/  @!P0 FMUL.FTZ R34, R29, R7 ;  /* 0x000000071d228220 */ /* 0x000fe20000410000 */
[--C-:B------:R-:W-:Y:S01]  /*4d60*/  @!P0 HADD2.F32 R9, -RZ, R6.reuse.H0_H0 ;  /* 0x20000006ff098230 */ /* 0x100fe20000004100 */
[----:B------:R-:W-:Y:S01]  /*4d70*/  @!P0 MOV R41, R3 ;  /* 0x0000000300298202 */ /* 0x000fe20000000f00 */
[----:B------:R-:W-:Y:S01]  /*4d80*/  @!P0 HADD2.F32 R8, -RZ, R6.H1_H1 ;  /* 0x30000006ff088230 */ /* 0x000fe20000004100 */
[----:B------:R-:W-:Y:S02]  /*4d90*/  @!P0 FMUL.FTZ R35, R23, R11 ;  /* 0x0000000b17238220 */ /* 0x000fe40000410000 */
[C---:B------:R-:W-:Y:S02]  /*4da0*/  @!P0 FFMA.FTZ R34, R9.reuse, R30, -R34 ;  /* 0x0000001e09228223 */ /* 0x040fe40000010822 */
[----:B------:R-:W-:Y:S01]  /*4db0*/  @!P0 FFMA.FTZ R36, R8, R32, -R33 ;  /* 0x0000002008248223 */ /* 0x000fe20000010821 */
[----:B------:R-:W-:Y:S01]  /*4dc0*/  @!P0 F2FP.PACK_AB R33, R46, R49 ;  /* 0x000000312e21823e */ /* 0x000fe200000000ff */
[C---:B------:R-:W-:Y:S02]  /*4dd0*/  @!P0 FFMA.FTZ R35, R10.reuse, R28, -R35 ;  /* 0x0000001c0a238223 */ /* 0x040fe40000010823 */
[----:B------:R-:W-:Y:S01]  /*4de0*/  @!P0 FMUL.FTZ R6, R10, R11 ;  /* 0x0000000b0a068220 */ /* 0x000fe20000410000 */
[----:B------:R-:W-:Y:S01]  /*4df0*/  @!P0 F2FP.PACK_AB R11, R38, R39 ;  /* 0x00000027260b823e */ /* 0x000fe200000000ff */
[----:B------:R-:W-:Y:S01]  /*4e00*/  @!P0 FMUL.FTZ R7, R9, R7 ;  /* 0x0000000709078220 */ /* 0x000fe20000410000 */
[----:B------:R-:W-:Y:S01]  /*4e10*/  @!P0 F2FP.PACK_AB R10, R36, R34 ;  /* 0x00000022240a823e */ /* 0x000fe200000000ff */
[----:B------:R-:W-:Y:S01]  /*4e20*/  @!P0 FMUL.FTZ R8, R8, R12 ;  /* 0x0000000c08088220 */ /* 0x000fe20000410000 */
[----:B------:R-:W-:Y:S01]  /*4e30*/  @!P0 F2FP.PACK_AB R9, R35, R37 ;  /* 0x000000252309823e */ /* 0x000fe200000000ff */
[----:B------:R-:W-:Y:S01]  /*4e40*/  @!P0 FFMA.FTZ R6, R23, R28, R6 ;  /* 0x0000001c17068223 */ /* 0x000fe20000010006 */
[----:B------:R-:W-:Y:S01]  /*4e50*/  @!P0 MOV R17, R33 ;  /* 0x0000002100118202 */ /* 0x000fe20000000f00 */
[----:B------:R-:W-:Y:S01]  /*4e60*/  @!P0 FFMA.FTZ R7, R29, R30, R7 ;  /* 0x0000001e1d078223 */ /* 0x000fe20000010007 */
[----:B------:R-:W-:Y:S01]  /*4e70*/  @!P0 MOV R18, R9 ;  /* 0x0000000900128202 */ /* 0x000fe20000000f00 */
[----:B------:R-:W-:Y:S01]  /*4e80*/  @!P0 IMAD.MOV.U32 R16, RZ, RZ, R11 ;  /* 0x000000ffff108224 */ /* 0x000fe200078e000b */
[----:B------:R-:W-:Y:S01]  /*4e90*/  @!P0 MOV R19, R10 ;  /* 0x0000000a00138202 */ /* 0x000fe20000000f00 */
[----:B------:R-:W-:Y:S01]  /*4ea0*/  @!P0 FFMA.FTZ R8, R31, R32, R8 ;  /* 0x000000201f088223 */ /* 0x000fe20000010008 */
[----:B------:R-:W-:Y:S02]  /*4eb0*/  @!P0 F2FP.PACK_AB R9, R2, R0 ;  /* 0x000000000209823e */ /* 0x000fe400000000ff */
[----:B------:R-:W-:Y:S01]  /*4ec0*/  @!P0 F2FP.PACK_AB R2, R6, R5 ;  /* 0x000000050602823e */ /* 0x000fe200000000ff */
[----:B------:R1:W-:Y:S01]  /*4ed0*/  STG.E.128 [R44.64], R16 ;  /* 0x000000102c007986 */ /* 0x0003e2000c101d06 */
[----:B------:R-:W-:Y:S01]  /*4ee0*/  @!P0 F2FP.PACK_AB R0, R8, R7 ;  /* 0x000000070800823e */ /* 0x000fe200000000ff */
[----:B------:R-:W-:Y:S01]  /*4ef0*/  @!P0 IMAD.MOV.U32 R40, RZ, RZ, R9 ;  /* 0x000000ffff288224 */ /* 0x000fe200078e0009 */
[----:B------:R-:W-:Y:S02]  /*4f00*/  @!P0 MOV R42, R2 ;  /* 0x00000002002a8202 */ /* 0x000fe40000000f00 */
[----:B------:R-:W-:Y:S02]  /*4f10*/  @!P0 MOV R43, R0 ;  /* 0x00000000002b8202 */ /* 0x000fe40000000f00 */
[----:B------:R-:W-:Y:S11]  /*4f20*/  ISETP.GE.AND P0, PT, R68, c[0x0][0x1d4], PT ;  /* 0x0000750044007a0c */ /* 0x000ff60003f06270 */
[----:B------:R-:W-:Y:S02]  /*4f30*/  @!UPT UIADD3 URZ, URZ, URZ, URZ ;  /* 0x0000003f3f3ff290 */ /* 0x000fe4000fffe03f */
[----:B------:R-:W-:-:S05]  /*4f40*/  @P0 BRA `(.L_x_145) ;  /* 0x000001b000000947 */ /* 0x000fca0003800000 */
[----:B------:R-:W-:Y:S04]  /*4f50*/  IADD3 R0, P1, P0, R64, R59, R68 ;  /* 0x0000003b40007210 */ /* 0x000fe8000783e044 */
[----:B------:R-:W-:Y:S02]  /*4f60*/  IADD3.X R3, R63, R58, R89, P1, P0 ;  /* 0x0000003a3f037210 */ /* 0x000fe40000fe0459 */
[C---:B------:R-:W-:Y:S04]  /*4f70*/  LEA R2, P0, R0.reuse, c[0x0][0x1c8], 0x1 ;  /* 0x0000720000027a11 */ /* 0x040fe800078008ff */
[----:B------:R-:W-:Y:S05]  /*4f80*/  LEA.HI.X R3, R0, c[0x0][0x1cc], R3, 0x1, P0 ;  /* 0x0000730000037a11 */ /* 0x000fea00000f0c03 */
[----:B------:R2:W-:Y:S01]  /*4f90*/  STG.E.128 [R2.64], R40 ;  /* 0x0000002802007986 */ /* 0x0005e2000c101d06 */
[----:B------:R-:W-:-:S05]  /*4fa0*/  BRA `(.L_x_145) ;  /* 0x0000015000007947 */ /* 0x000fca0003800000 */
.L_x_141:
[----:B------:R-:W-:Y:S05]  /*4fb0*/  IMAD R0, R48, -0x20, R66 ;  /* 0xffffffe030007824 */ /* 0x000fea00078e0242 */
[----:B------:R-:W-:Y:S04]  /*4fc0*/  IMNMX R0, R0, 0x20, PT ;  /* 0x0000002000007817 */ /* 0x000fe80003800200 */
[----:B------:R-:W-:Y:S11]  /*4fd0*/  ISETP.GE.AND P0, PT, R193, R0, PT ;  /* 0x00000000c100720c */ /* 0x000ff60003f06270 */
[----:B------:R-:W-:Y:S02]  /*4fe0*/  @!UPT UIADD3 URZ, URZ, URZ, URZ ;  /* 0x0000003f3f3ff290 */ /* 0x000fe4000fffe03f */
[----:B------:R-:W-:-:S05]  /*4ff0*/  @P0 BRA `(.L_x_145) ;  /* 0x0000010000000947 */ /* 0x000fca0003800000 */
[----:B------:R-:W-:Y:S11]  /*5000*/  ISETP.GE.AND P0, PT, R132, c[0x0][0x1d4], PT ;  /* 0x0000750084007a0c */ /* 0x000ff60003f06270 */
[----:B------:R-:W-:Y:S02]  /*5010*/  @!UPT UIADD3 URZ, URZ, URZ, URZ ;  /* 0x0000003f3f3ff290 */ /* 0x000fe4000fffe03f */
[----:B------:R-:W1:Y:S04]  /*5020*/  @!P0 LDS.128 R8, [R185+0xc080] ;  /* 0x00c08000b9088984 */ /* 0x000e680000000c00 */
[----:B-1----:R-:W-:Y:S01]  /*5030*/  @!P0 STG.E.128 [R38.64], R8 ;  /* 0x0000000826008986 */ /* 0x002fe2000c101d06 */
[----:B------:R-:W-:Y:S11]  /*5040*/  ISETP.GE.AND P0, PT, R134, c[0x0][0x1d4], PT ;  /* 0x0000750086007a0c */ /* 0x000ff60003f06270 */
[----:B------:R-:W-:Y:S02]  /*5050*/  @!UPT UIADD3 URZ, URZ, URZ, URZ ;  /* 0x0000003f3f3ff290 */ /* 0x000fe4000fffe03f */
[----:B------:R-:W1:Y:S04]  /*5060*/  @!P0 LDS.128 R4, [R185+0xd080] ;  /* 0x00d08000b9048984 */ /* 0x000e680000000c00 */
[----:B-1----:R-:W-:Y:S01]  /*5070*/  @!P0 STG.E.128 [R38.64+0x80], R4 ;  /* 0x0000800426008986 */ /* 0x002fe2000c101d06 */
[----:B------:R-:W-:Y:S11]  /*5080*/  ISETP.GE.AND P0, PT, R191, c[0x0][0x1d4], PT ;  /* 0x00007500bf007a0c */ /* 0x000ff60003f06270 */
[----:B------:R-:W-:Y:S02]  /*5090*/  @!UPT UIADD3 URZ, URZ, URZ, URZ ;  /* 0x0000003f3f3ff290 */ /* 0x000fe4000fffe03f */
[----:B------:R-:W1:Y:S04]  /*50a0*/  @!P0 LDS.128 R4, [R185+0xe080] ;  /* 0x00e08000b9048984 */ /* 0x000e680000000c00 */
[----:B-1----:R-:W-:Y:S01]  /*50b0*/  @!P0 STG.E.128 [R38.64+0x100], R4 ;  /* 0x0001000426008986 */ /* 0x002fe2000c101d06 */
[----:B------:R-:W-:Y:S11]  /*50c0*/  ISETP.GE.AND P0, PT, R192, c[0x0][0x1d4], PT ;  /* 0x00007500c0007a0c */ /* 0x000ff60003f06270 */
[----:B------:R-:W-:Y:S02]  /*50d0*/  @!UPT UIADD3 URZ, URZ, URZ, URZ ;  /* 0x0000003f3f3ff290 */ /* 0x000fe4000fffe03f */
[----:B------:R-:W1:Y:S04]  /*50e0*/  @!P0 LDS.128 R4, [R185+0xf080] ;  /* 0x00f08000b9048984 */ /* 0x000e680000000c00 */
[----:B-1----:R1:W-:Y:S02]  /*50f0*/  @!P0 STG.E.128 [R38.64+0x180], R4 ;  /* 0x0001800426008986 */ /* 0x0023e4000c101d06 */
.L_x_145:
[----:B------:R-:W-:Y:S05]  /*5100*/  BSYNC B1 ;  /* 0x0000000000017941 */ /* 0x000fea0003800000 */
.L_x_140:
[----:B-1---5:R-:W-:Y:S01]  /*5110*/  IMAD.SHL.U32 R6, R48, 0x20, RZ ;  /* 0x0000002030067824 */ /* 0x022fe200078e00ff */
[----:B------:R-:W-:Y:S03]  /*5120*/  BSSY B0, `(.L_x_156) ;  /* 0x0000036000007945 */ /* 0x000fe60003800000 */
[----:B------:R-:W-:Y:S05]  /*5130*/  IMAD.IADD R0, R104, 0x1, -R6 ;  /* 0x0000000168007824 */ /* 0x000fea00078e0a06 */
[----:B------:R-:W-:Y:S11]  /*5140*/  ISETP.GE.AND P0, PT, R0, 0x1, PT ;  /* 0x000000010000780c */ /* 0x000ff60003f06270 */
[----:B------:R-:W-:Y:S02]  /*5150*/  @!UPT UIADD3 URZ, URZ, URZ, URZ ;  /* 0x0000003f3f3ff290 */ /* 0x000fe4000fffe03f */
[C---:B------:R-:W-:Y:S02]  /*5160*/  @P0 LEA R0, P1, R48.reuse, R105, 0x5 ;  /* 0x0000006930000211 */ /* 0x040fe400078228ff */
[----:B--2---:R-:W-:Y:S02]  /*5170*/  @P0 MOV R3, R100 ;  /* 0x0000006400030202 */ /* 0x004fe40000000f00 */
[----:B------:R-:W-:Y:S05]  /*5180*/  @P0 LEA.HI.X R2, R48, R108, R62, 0x5, P1 ;  /* 0x0000006c30020211 */ /* 0x000fea00008f2c3e */
[----:B------:R-:W-:Y:S02]  /*5190*/  @P0 IMAD R4, R2, c[0x0][0x258], RZ ;  /* 0x0000960002040a24 */ /* 0x000fe400078e02ff */
[----:B------:R-:W-:Y:S04]  /*51a0*/  @P0 IMAD.MOV.U32 R2, RZ, RZ, R84 ;  /* 0x000000ffff020224 */ /* 0x000fe800078e0054 */
[C---:B------:R-:W-:Y:S04]  /*51b0*/  @P0 IMAD.WIDE.U32 R2, R0.reuse, c[0x0][0x258], R2 ;  /* 0x0000960000020a25 */ /* 0x040fe800078e0002 */
[----:B------:R-:W-:Y:S01]  /*51c0*/  @P0 IMAD R0, R0, c[0x0][0x25c], R4 ;  /* 0x0000970000000a24 */ /* 0x000fe200078e0204 */
[C---:B------:R-:W-:Y:S03]  /*51d0*/  @P0 LEA R4, P1, R2.reuse, c[0x0][0x250], 0x1 ;  /* 0x0000940002040a11 */ /* 0x040fe600078208ff */
[----:B------:R-:W-:Y:S05]  /*51e0*/  @P0 IMAD.IADD R0, R3, 0x1, R0 ;  /* 0x0000000103000824 */ /* 0x000fea00078e0200 */
[----:B------:R-:W-:Y:S02]  /*51f0*/  @P0 LEA.HI.X R5, R2, c[0x0][0x254], R0, 0x1, P1 ;  /* 0x0000950002050a11 */ /* 0x000fe400008f0c00 */
[----:B------:R-:W-:Y:S03]  /*5200*/  IADD3 R0, -R6, R66, RZ ;  /* 0x0000004206007210 */ /* 0x000fe60007ffe1ff */
[----:B------:R-:W-:Y:S01]  /*5210*/  @!PT LDS RZ, [RZ] ;  /* 0x00000000fffff984 */ /* 0x000fe20000000800 */
[----:B------:R-:W-:Y:S01]  /*5220*/  @!PT LDS RZ, [RZ] ;  /* 0x00000000fffff984 */ /* 0x000fe20000000800 */
[----:B------:R-:W-:Y:S01]  /*5230*/  @!PT LDS RZ, [RZ] ;  /* 0x00000000fffff984 */ /* 0x000fe20000000800 */
[----:B------:R1:W-:Y:S01]  /*5240*/  @P0 LDGSTS.E.BYPASS.LTC128B.128 [R185+0x8080], [R4.64], !P6 ;  /* 0x0808000004b90fae */ /* 0x0003e2000f101d46 */
[----:B------:R-:W-:Y:S03]  /*5250*/  IMNMX R0, R0, 0x20, PT ;  /* 0x0000002000007817 */ /* 0x000fe60003800200 */
[----:B------:R1:W-:Y:S04]  /*5260*/  @P0 LDGSTS.E.BYPASS.LTC128B.128 [R185+0x9080], [R4.64+0x80], !P5 ;  /* 0x0908008004b90fae */ /* 0x0003e8000e901d46 */
[----:B------:R1:W-:Y:S04]  /*5270*/  @P0 LDGSTS.E.BYPASS.LTC128B.128 [R185+0xa080], [R4.64+0x100], !P4 ;  /* 0x0a08010004b90fae */ /* 0x0003e8000e101d46 */
[----:B------:R1:W-:Y:S01]  /*5280*/  @P0 LDGSTS.E.BYPASS.LTC128B.128 [R185+0xb080], [R4.64+0x180], !P3 ;  /* 0x0b08018004b90fae */ /* 0x0003e2000d901d46 */
[----:B------:R-:W-:Y:S03]  /*5290*/  ISETP.GE.AND P0, PT, R193, R0, PT ;  /* 0x00000000c100720c */ /* 0x000fe60003f06270 */
[----:B------:R-:W0:Y:S01]  /*52a0*/  LDGDEPBAR ;  /* 0x00000000000079af */ /* 0x000e220000000000 */
[----:B------:R-:W-:Y:S04]  /*52b0*/  DEPBAR.LE SB0, 0x0 ;  /* 0x000080000000791a */ /* 0x000fe80000000000 */
[----:B------:R-:W-:Y:S06]  /*52c0*/  BAR.SYNC.DEFER_BLOCKING 0x0 ;  /* 0x0000000000007b1d */ /* 0x000fec0000010000 */
[----:B------:R-:W-:-:S05]  /*52d0*/  @P0 BRA `(.L_x_157) ;  /* 0x000001a000000947 */ /* 0x000fca0003800000 */
[C---:B-1----:R-:W-:Y:S01]  /*52e0*/  LEA R0, P0, R48.reuse, R110, 0x5 ;  /* 0x0000006e30007211 */ /* 0x042fe200078028ff */
[----:B------:R-:W-:Y:S02]  /*52f0*/  IMAD.MOV.U32 R4, RZ, RZ, R82 ;  /* 0x000000ffff047224 */ /* 0x000fe400078e0052 */
[----:B------:R-:W-:Y:S01]  /*5300*/  IMAD.MOV.U32 R5, RZ, RZ, R99 ;  /* 0x000000ffff057224 */ /* 0x000fe200078e0063 */
[----:B------:R-:W-:Y:S03]  /*5310*/  LEA.HI.X R2, R48, R109, R62, 0x5, P0 ;  /* 0x0000006d30027211 */ /* 0x000fe600000f2c3e */
[----:B------:R-:W-:Y:S04]  /*5320*/  IMAD.WIDE.U32 R4, R0, c[0x0][0x208], R4 ;  /* 0x0000820000047a25 */ /* 0x000fe800078e0004 */
[----:B------:R-:W-:Y:S04]  /*5330*/  IMAD R2, R2, c[0x0][0x208], RZ ;  /* 0x0000820002027a24 */ /* 0x000fe800078e02ff */
[----:B------:R-:W-:Y:S01]  /*5340*/  IMAD R0, R0, c[0x0][0x20c], R2 ;  /* 0x0000830000007a24 */ /* 0x000fe200078e0202 */
[C---:B------:R-:W-:Y:S03]  /*5350*/  LEA R2, P0, R4.reuse, c[0x0][0x1f8], 0x1 ;  /* 0x00007e0004027a11 */ /* 0x040fe600078008ff */
[----:B------:R-:W-:Y:S05]  /*5360*/  IMAD.IADD R0, R5, 0x1, R0 ;  /* 0x0000000105007824 */ /* 0x000fea00078e0200 */
[----:B------:R-:W-:Y:S02]  /*5370*/  LEA.HI.X R3, R4, c[0x0][0x1fc], R0, 0x1, P0 ;  /* 0x00007f0004037a11 */ /* 0x000fe400000f0c00 */
        /* <DEDUP_REMOVED lines=16> */
.L_x_157:
[----:B-1----:R-:W-:Y:S05]  /*5480*/  BSYNC B0 ;  /* 0x0000000000007941 */ /* 0x002fea0003800000 */
.L_x_156:
[C---:B------:R-:W-:Y:S02]  /*5490*/  ISETP.GT.AND P0, PT, R48.reuse, R107, PT ;  /* 0x0000006b3000720c */ /* 0x040fe40003f04270 */
[----:B------:R-:W-:Y:S11]  /*54a0*/  IADD3 R48, R48, -0x1, RZ ;  /* 0xffffffff30307810 */ /* 0x000ff60007ffe0ff */
[----:B------:R-:W-:Y:S01]  /*54b0*/  @P0 SHF.R.S32.HI R4, RZ, 0x1f, R48 ;  /* 0x0000001fff040819 */ /* 0x000fe20000011430 */
[----:B------:R-:W-:Y:S01]  /*54c0*/  @P0 IMAD R0, R121, R48, RZ ;  /* 0x0000003079000224 */ /* 0x000fe200078e02ff */
[----:B------:R-:W-:Y:S01]  /*54d0*/  @P0 MOV R3, R71 ;  /* 0x0000004700030202 */ /* 0x000fe20000000f00 */
[----:B------:R-:W-:Y:S02]  /*54e0*/  @P0 IMAD.MOV.U32 R2, RZ, RZ, R80 ;  /* 0x000000ffff020224 */ /* 0x000fe400078e0050 */
[-C--:B------:R-:W-:Y:S02]  /*54f0*/  @P0 IMAD R0, R4, R125.reuse, R0 ;  /* 0x0000007d04000224 */ /* 0x080fe400078e0200 */
[----:B------:R-:W-:Y:S04]  /*5500*/  @P0 IMAD.WIDE.U32 R2, R48, R125, R2 ;  /* 0x0000007d30020225 */ /* 0x000fe800078e0002 */
[----:B------:R-:W-:Y:S01]  /*5510*/  @P0 IMAD.IADD R0, R3, 0x1, R0 ;  /* 0x0000000103000824 */ /* 0x000fe200078e0200 */
[C---:B------:R-:W-:Y:S04]  /*5520*/  @P0 LEA R4, P1, R2.reuse, c[0x0][0x220], 0x1 ;  /* 0x0000880002040a11 */ /* 0x040fe800078208ff */
[----:B------:R-:W-:Y:S05]  /*5530*/  @P0 LEA.HI.X R5, R2, c[0x0][0x224], R0, 0x1, P1 ;  /* 0x0000890002050a11 */ /* 0x000fea00008f0c00 */
[----:B------:R-:W-:Y:S01]  /*5540*/  @!PT LDS RZ, [RZ] ;  /* 0x00000000fffff984 */ /* 0x000fe20000000800 */
[----:B------:R-:W-:Y:S01]  /*5550*/  @!PT LDS RZ, [RZ] ;  /* 0x00000000fffff984 */ /* 0x000fe20000000800 */
[----:B------:R-:W-:Y:S01]  /*5560*/  @!PT LDS RZ, [RZ] ;  /* 0x00000000fffff984 */ /* 0x000fe20000000800 */
[----:B------:R1:W-:Y:S04]  /*5570*/  @P0 LDGSTS.E.BYPASS.LTC128B.128 [R185+0xc080], [R4.64], !P6 ;  /* 0x0c08000004b90fae */ /* 0x0003e8000f101d46 */
[----:B------:R1:W-:Y:S04]  /*5580*/  @P0 LDGSTS.E.BYPASS.LTC128B.128 [R185+0xd080], [R4.64+0x80], !P5 ;  /* 0x0d08008004b90fae */ /* 0x0003e8000e901d46 */
[----:B------:R1:W-:Y:S04]  /*5590*/  @P0 LDGSTS.E.BYPASS.LTC128B.128 [R185+0xe080], [R4.64+0x100], !P4 ;  /* 0x0e08010004b90fae */ /* 0x0003e8000e101d46 */
[----:B------:R1:W-:Y:S04]  /*55a0*/  @P0 LDGSTS.E.BYPASS.LTC128B.128 [R185+0xf080], [R4.64+0x180], !P3 ;  /* 0x0f08018004b90fae */ /* 0x0003e8000d901d46 */
[----:B------:R-:W0:Y:S01]  /*55b0*/  LDGDEPBAR ;  /* 0x00000000000079af */ /* 0x000e220000000000 */
[----:B------:R-:W-:-:S05]  /*55c0*/  @P0 BRA `(.L_x_158) ;  /* 0xffffd40000000947 */ /* 0x000fca000383ffff */
[----:B------:R-:W-:Y:S01]  /*55d0*/  WARPSYNC 0xffffffff ;  /* 0xffffffff00007948 */ /* 0x000fe20003800000 */
[----:B------:R-:W-:Y:S06]  /*55e0*/  BAR.SYNC.DEFER_BLOCKING 0x0 ;  /* 0x0000000000007b1d */ /* 0x000fec0000010000 */
.L_x_139:
[----:B------:R-:W-:Y:S01]  /*55f0*/  ISETP.GE.AND P0, PT, R131, 0x1, PT ;  /* 0x000000018300780c */ /* 0x000fe20003f06270 */
[----:B------:R-:W-:Y:S01]  /*5600*/  BSSY B0, `(.L_x_159) ;  /* 0x0000021000007945 */ /* 0x000fe20003800000 */
[----:B------:R-:W-:Y:S01]  /*5610*/  IMAD.IADD R9, R116, 0x1, R117 ;  /* 0x0000000174097824 */ /* 0x000fe200078e0275 */
[----:B------:R-:W-:-:S10]  /*5620*/  MOV R0, RZ ;  /* 0x000000ff00007202 */ /* 0x000fd40000000f00 */
[----:B------:R-:W-:Y:S05]  /*5630*/  @!P0 BRA `(.L_x_160) ;  /* 0x000001d000008947 */ /* 0x000fea0003800000 */
[----:B------:R-:W-:Y:S02]  /*5640*/  IABS R0, R111 ;  /* 0x0000006f00007213 */ /* 0x000fe40000000000 */
[----:B-1----:R-:W-:-:S03]  /*5650*/  IADD3 R5, R115, -0x1, R111 ;  /* 0xffffffff73057810 */ /* 0x002fc60007ffe06f */
        /* <DEDUP_REMOVED lines=27> */
.L_x_160:
[----:B------:R-:W-:Y:S05]  /*5810*/  BSYNC B0 ;  /* 0x0000000000007941 */ /* 0x000fea0003800000 */
.L_x_159:
[----:B------:R-:W-:Y:S01]  /*5820*/  IMAD R214, R235, R0, RZ ;  /* 0x00000000ebd67224 */ /* 0x000fe200078e02ff */
[----:B------:R-:W-:Y:S01]  /*5830*/  MOV R20, RZ ;  /* 0x000000ff00147202 */ /* 0x000fe20000000f00 */
[----:B------:R-:W-:Y:S01]  /*5840*/  IMAD.MOV.U32 R136, RZ, RZ, RZ ;  /* 0x000000ffff887224 */ /* 0x000fe200078e00ff */
[----:B------:R-:W-:Y:S01]  /*5850*/  CS2R R98, SRZ ;  /* 0x0000000000627805 */ /* 0x000fe2000001ff00 */
[--C-:B------:R-:W-:Y:S01]  /*5860*/  IMAD.IADD R2, R214, 0x1, R0.reuse ;  /* 0x00000001d6027824 */ /* 0x100fe200078e0200 */
[----:B------:R-:W-:Y:S01]  /*5870*/  PRMT R0, RZ, 0x7610, R0 ;  /* 0x00007610ff007816 */ /* 0x000fe20000000000 */
        /* <DEDUP_REMOVED lines=66> */
[----:B------:R-:W-:-:S04]  /*5ca0*/  ISETP.NE.U32.AND P0, PT, RZ, c[0x0][0x340], PT ;  /* 0x0000d000ff007a0c */ /* 0x000fc80003f05070 */
[----:B------:R-:W-:-:S13]  /*5cb0*/  ISETP.NE.AND.EX P0, PT, RZ, c[0x0][0x344], PT, P0 ;  /* 0x0000d100ff007a0c */ /* 0x000fda0003f05300 */
[----:B------:R-:W-:-:S04]  /*5cc0*/  @P0 IMAD.MOV.U32 R2, RZ, RZ, 0x4 ;  /* 0x00000004ff020424 */ /* 0x000fc800078e00ff */
[----:B------:R-:W-:-:S05]  /*5cd0*/  @P0 IMAD.WIDE R2, R209, R2, c[0x0][0x340] ;  /* 0x0000d000d1020625 */ /* 0x000fca00078e0202 */
[----:B------:R2:W3:Y:S01]  /*5ce0*/  @P0 LDG.E R17, [R2.64] ;  /* 0x0000000602110981 */ /* 0x0004e2000c1e1900 */
[----:B------:R-:W-:Y:S01]  /*5cf0*/  SHF.R.S32.HI R0, RZ, 0x1f, R126 ;  /* 0x0000001fff007819 */ /* 0x000fe2000001147e */
[----:B-1----:R-:W-:Y:S01]  /*5d00*/  IMAD.MOV.U32 R4, RZ, RZ, c[0x0][0x2c4] ;  /* 0x0000b100ff047624 */ /* 0x002fe200078e00ff */
[----:B------:R-:W-:Y:S01]  /*5d10*/  ISETP.NE.U32.AND P2, PT, RZ, c[0x0][0x348], PT ;  /* 0x0000d200ff007a0c */ /* 0x000fe20003f45070 */
[----:B------:R-:W-:Y:S01]  /*5d20*/  IMAD.MOV.U32 R12, RZ, RZ, R132 ;  /* 0x000000ffff0c7224 */ /* 0x000fe200078e0084 */
[----:B------:R-:W-:Y:S01]  /*5d30*/  ISETP.GE.AND P5, PT, R134, c[0x0][0x1d4], PT ;  /* 0x0000750086007a0c */ /* 0x000fe20003fa6270 */
[----:B------:R-:W-:Y:S01]  /*5d40*/  IMAD R0, R0, c[0x0][0x178], RZ ;  /* 0x00005e0000007a24 */ /* 0x000fe200078e02ff */
[----:B------:R-:W-:Y:S02]  /*5d50*/  ISETP.NE.AND P3, PT, R4, 0x1, PT ;  /* 0x000000010400780c */ /* 0x000fe40003f65270 */
[----:B------:R-:W-:Y:S01]  /*5d60*/  ISETP.NE.AND.EX P2, PT, RZ, c[0x0][0x34c], PT, P2 ;  /* 0x0000d300ff007a0c */ /* 0x000fe20003f45320 */
[----:B------:R-:W-:Y:S01]  /*5d70*/  IMAD R0, R126, c[0x0][0x17c], R0 ;  /* 0x00005f007e007a24 */ /* 0x000fe200078e0200 */
[----:B------:R-:W-:-:S02]  /*5d80*/  SHF.R.S32.HI R6, RZ, 0x1f, R193 ;  /* 0x0000001fff067819 */ /* 0x000fc400000114c1 */
[----:B------:R-:W-:Y:S02]  /*5d90*/  SEL R7, R224, RZ, !P2 ;  /* 0x000000ffe0077207 */ /* 0x000fe40005000000 */
[----:B------:R-:W-:Y:S02]  /*5da0*/  IADD3 R4, P1, R193, R9, RZ ;  /* 0x00000009c1047210 */ /* 0x000fe40007f3e0ff */
[----:B------:R-:W-:Y:S01]  /*5db0*/  ISETP.GE.AND P4, PT, R132, c[0x0][0x1d4], PT ;  /* 0x0000750084007a0c */ /* 0x000fe20003f86270 */
[----:B------:R-:W-:Y:S01]  /*5dc0*/  IMAD R7, R7, c[0x0][0x1c0], RZ ;  /* 0x0000700007077a24 */ /* 0x000fe200078e02ff */
[----:B------:R-:W-:Y:S02]  /*5dd0*/  LOP3.LUT R222, R222, 0xfffffffb, RZ, 0xc0, !PT ;  /* 0xfffffffbdede7812 */ /* 0x000fe400078ec0ff */
[----:B------:R-:W-:Y:S02]  /*5de0*/  LEA.HI.X.SX32 R6, R9, R6, 0x1, P1 ;  /* 0x0000000609067211 */ /* 0x000fe400008f0eff */
[----:B------:R-:W-:Y:S01]  /*5df0*/  @P5 LOP3.LUT R222, R222, 0x4, RZ, 0xfc, !PT ;  /* 0x00000004dede5812 */ /* 0x000fe200078efcff */
[----:B--2---:R-:W-:Y:S01]  /*5e00*/  IMAD.WIDE.U32 R2, R126, c[0x0][0x178], RZ ;  /* 0x00005e007e027a25 */ /* 0x004fe200078e00ff */
[----:B------:R-:W-:-:S02]  /*5e10*/  SEL R11, RZ, 0xffffffff, P5 ;  /* 0xffffffffff0b7807 */ /* 0x000fc40002800000 */
[----:B------:R-:W-:Y:S01]  /*5e20*/  LOP3.LUT R222, R222, 0xfffffff7, RZ, 0xc0, !PT ;  /* 0xfffffff7dede7812 */ /* 0x000fe200078ec0ff */
[----:B------:R-:W-:Y:S01]  /*5e30*/  IMAD.IADD R3, R3, 0x1, R0 ;  /* 0x0000000103037824 */ /* 0x000fe200078e0200 */
[----:B------:R-:W-:Y:S01]  /*5e40*/  LEA R0, R219, R193, 0x5 ;  /* 0x000000c1db007211 */ /* 0x000fe200078e28ff */
[----:B------:R-:W-:Y:S01]  /*5e50*/  IMAD R14, R6, c[0x0][0x208], RZ ;  /* 0x00008200060e7a24 */ /* 0x000fe200078e02ff */
[----:B------:R-:W-:Y:S01]  /*5e60*/  SHF.R.S32.HI R13, RZ, 0x1f, R132 ;  /* 0x0000001fff0d7819 */ /* 0x000fe20000011484 */
[----:B------:R-:W-:Y:S01]  /*5e70*/  IMAD.WIDE.U32 R2, R220, c[0x0][0x1b8], R2 ;  /* 0x00006e00dc027a25 */ /* 0x000fe200078e0002 */
[----:B------:R-:W-:Y:S02]  /*5e80*/  SHF.L.U32 R19, R11, 0x1, RZ ;  /* 0x000000010b137819 */ /* 0x000fe400000006ff */
[----:B------:R-:W-:Y:S01]  /*5e90*/  @P4 LOP3.LUT R222, R222, 0x8, RZ, 0xfc, !PT ;  /* 0x00000008dede4812 */ /* 0x000fe200078efcff */
[----:B------:R-:W-:Y:S01]  /*5ea0*/  IMAD R10, R213, 0x80, R0 ;  /* 0x00000080d50a7824 */ /* 0x000fe200078e0200 */
[----:B------:R-:W-:Y:S01]  /*5eb0*/  ISETP.GE.AND P1, PT, R192, c[0x0][0x1d4], PT ;  /* 0x00007500c0007a0c */ /* 0x000fe20003f26270 */
[----:B------:R-:W-:Y:S01]  /*5ec0*/  IMAD R3, R220, c[0x0][0x1bc], R3 ;  /* 0x00006f00dc037a24 */ /* 0x000fe200078e0203 */
[----:B------:R-:W-:Y:S01]  /*5ed0*/  LOP3.LUT R222, R222, 0xfffffffd, RZ, 0xc0, !PT ;  /* 0xfffffffddede7812 */ /* 0x000fe200078ec0ff */
[----:B------:R-:W-:Y:S01]  /*5ee0*/  @P3 IMAD.HI.U32 R5, R10, c[0x0][0x2c8], RZ ;  /* 0x0000b2000a053a27 */ /* 0x000fe200078e00ff */
[----:B------:R-:W-:-:S02]  /*5ef0*/  SEL R15, RZ, 0x1, P4 ;  /* 0x00000001ff0f7807 */ /* 0x000fc40002000000 */
[----:B------:R-:W-:Y:S01]  /*5f00*/  ISETP.GE.AND P5, PT, R132, c[0x0][0x198], PT ;  /* 0x0000660084007a0c */ /* 0x000fe20003fa6270 */
[----:B------:R-:W-:Y:S01]  /*5f10*/  IMAD.MOV.U32 R0, RZ, RZ, R10 ;  /* 0x000000ffff007224 */ /* 0x000fe200078e000a */
[----:B------:R-:W-:Y:S01]  /*5f20*/  @P3 SHF.R.U32.HI R0, RZ, c[0x0][0x2cc], R5 ;  /* 0x0000b300ff003a19 */ /* 0x000fe20000011605 */
[----:B------:R-:W-:Y:S01]  /*5f30*/  IMAD.WIDE.U32 R8, R4, c[0x0][0x208], R12 ;  /* 0x0000820004087a25 */ /* 0x000fe200078e000c */
[----:B------:R-:W-:Y:S02]  /*5f40*/  SEL R5, R209, RZ, !P2 ;  /* 0x000000ffd1057207 */ /* 0x000fe40005000000 */
[----:B------:R-:W-:Y:S02]  /*5f50*/  ISETP.GE.AND P2, PT, R191, c[0x0][0x1d4], PT ;  /* 0x00007500bf007a0c */ /* 0x000fe40003f46270 */
[----:B------:R-:W-:Y:S01]  /*5f60*/  SHF.R.S32.HI R11, RZ, 0x1f, R0 ;  /* 0x0000001fff0b7819 */ /* 0x000fe20000011400 */
[----:B------:R-:W-:Y:S01]  /*5f70*/  IMAD R16, R5, c[0x0][0x1c4], R7 ;  /* 0x0000710005107a24 */ /* 0x000fe200078e0207 */
[----:B------:R-:W-:Y:S01]  /*5f80*/  LOP3.LUT R15, R19, 0x2, R15, 0xe2, !PT ;  /* 0x00000002130f7812 */ /* 0x000fe200078ee20f */
[----:B------:R-:W-:Y:S01]  /*5f90*/  IMAD.WIDE.U32 R2, R5, c[0x0][0x1c0], R2 ;  /* 0x0000700005027a25 */ /* 0x000fe200078e0002 */
[----:B------:R-:W-:-:S02]  /*5fa0*/  ISETP.GE.AND P4, PT, R134, c[0x0][0x198], PT ;  /* 0x0000660086007a0c */ /* 0x000fc40003f86270 */
[----:B------:R-:W-:Y:S01]  /*5fb0*/  ISETP.GE.AND P3, PT, R191, c[0x0][0x198], PT ;  /* 0x00006600bf007a0c */ /* 0x000fe20003f66270 */
[----:B------:R-:W-:Y:S01]  /*5fc0*/  IMAD R5, R6, c[0x0][0x1e0], RZ ;  /* 0x0000780006057a24 */ /* 0x000fe200078e02ff */
[----:B------:R-:W-:Y:S01]  /*5fd0*/  IADD3 R61, R115, -0x1, RZ ;  /* 0xffffffff733d7810 */ /* 0x000fe20007ffe0ff */
[----:B------:R-:W-:Y:S02]  /*5fe0*/  IMAD.IADD R3, R3, 0x1, R16 ;  /* 0x0000000103037824 */ /* 0x000fe400078e0210 */
[----:B------:R-:W-:Y:S01]  /*5ff0*/  IMAD R18, R4, c[0x0][0x1e4], R5 ;  /* 0x0000790004127a24 */ /* 0x000fe200078e0205 */
[----:B------:R-:W-:Y:S01]  /*6000*/  @P2 LOP3.LUT R222, R222, 0x2, RZ, 0xfc, !PT ;  /* 0x00000002dede2812 */ /* 0x000fe200078efcff */
[----:B------:R-:W-:Y:S02]  /*6010*/  IMAD.MOV R5, RZ, RZ, -R0 ;  /* 0x000000ffff057224 */ /* 0x000fe400078e0a00 */
[----:B------:R-:W-:Y:S01]  /*6020*/  IMAD.WIDE.U32 R6, R4, c[0x0][0x1e0], R12 ;  /* 0x0000780004067a25 */ /* 0x000fe200078e000c */
[----:B------:R-:W-:-:S03]  /*6030*/  LOP3.LUT R222, R222, 0xfffffffe, RZ, 0xc0, !PT ;  /* 0xfffffffedede7812 */ /* 0x000fc600078ec0ff */
[----:B------:R-:W-:Y:S01]  /*6040*/  IMAD R16, R4, c[0x0][0x20c], R14 ;  /* 0x0000830004107a24 */ /* 0x000fe200078e020e */
[----:B------:R-:W-:Y:S01]  /*6050*/  IADD3 R7, R7, R18, RZ ;  /* 0x0000001207077210 */ /* 0x000fe20007ffe0ff */
[----:B------:R-:W-:Y:S01]  /*6060*/  IMAD R10, R5, c[0x0][0x2c4], R10 ;  /* 0x0000b100050a7a24 */ /* 0x000fe200078e020a */
[----:B------:R-:W-:Y:S01]  /*6070*/  @P1 LOP3.LUT R222, R222, 0x1, RZ, 0xfc, !PT ;  /* 0x00000001dede1812 */ /* 0x000fe200078efcff */
[----:B------:R-:W-:Y:S01]  /*6080*/  IMAD R4, R11, c[0x0][0x1b0], RZ ;  /* 0x00006c000b047a24 */ /* 0x000fe200078e02ff */
[----:B------:R-:W-:Y:S01]  /*6090*/  SEL R11, RZ, 0x4, P2 ;  /* 0x00000004ff0b7807 */ /* 0x000fe20001000000 */
[----:B------:R-:W-:Y:S01]  /*60a0*/  IMAD.WIDE.U32 R2, R0, c[0x0][0x1b0], R2 ;  /* 0x00006c0000027a25 */ /* 0x000fe200078e0002 */
[----:B------:R-:W-:-:S03]  /*60b0*/  ISETP.GE.AND P2, PT, R192, c[0x0][0x198], PT ;  /* 0x00006600c0007a0c */ /* 0x000fc60003f46270 */
[----:B------:R-:W-:Y:S01]  /*60c0*/  IMAD R14, R0, c[0x0][0x1b4], R4 ;  /* 0x00006d00000e7a24 */ /* 0x000fe200078e0204 */
[----:B------:R-:W-:Y:S01]  /*60d0*/  SHF.R.S32.HI R0, RZ, 0x1f, R10 ;  /* 0x0000001fff007819 */ /* 0x000fe2000001140a */
[----:B------:R-:W-:Y:S01]  /*60e0*/  IMAD.IADD R5, R9, 0x1, R16 ;  /* 0x0000000109057824 */ /* 0x000fe200078e0210 */
[----:B------:R-:W-:Y:S01]  /*60f0*/  SEL R4, RZ, 0x8, P1 ;  /* 0x00000008ff047807 */ /* 0x000fe20000800000 */
[----:B------:R-:W-:Y:S01]  /*6100*/  IMAD.IADD R3, R3, 0x1, R14 ;  /* 0x0000000103037824 */ /* 0x000fe200078e020e */
[----:B------:R-:W-:Y:S01]  /*6110*/  ISETP.NE.U32.AND P1, PT, RZ, c[0x0][0x350], PT ;  /* 0x0000d400ff007a0c */ /* 0x000fe20003f25070 */
[----:B------:R-:W-:Y:S01]  /*6120*/  IMAD R0, R0, c[0x0][0x1a8], RZ ;  /* 0x00006a0000007a24 */ /* 0x000fe200078e02ff */
[----:B------:R-:W-:Y:S01]  /*6130*/  LOP3.LUT R62, R4, R15, R11, 0xfe, !PT ;  /* 0x0000000f043e7212 */ /* 0x000fe200078efe0b */
[----:B------:R-:W-:Y:S01]  /*6140*/  IMAD.WIDE.U32 R6, R220, c[0x0][0x1e8], R6 ;  /* 0x00007a00dc067a25 */ /* 0x000fe200078e0006 */
[----:B------:R-:W-:Y:S02]  /*6150*/  MOV R4, R8 ;  /* 0x0000000800047202 */ /* 0x000fe40000000f00 */
[----:B------:R-:W-:Y:S01]  /*6160*/  ISETP.NE.AND.EX P1, PT, RZ, c[0x0][0x354], PT, P1 ;  /* 0x0000d500ff007a0c */ /* 0x000fe20003f25310 */
[----:B------:R-:W-:-:S02]  /*6170*/  IMAD R11, R10, c[0x0][0x1ac], R0 ;  /* 0x00006b000a0b7a24 */ /* 0x000fc400078e0200 */
[----:B------:R-:W-:-:S04]  /*6180*/  IMAD.WIDE.U32 R8, R10, c[0x0][0x1a8], R2 ;  /* 0x00006a000a087a25 */ /* 0x000fc800078e0002 */
[----:B------:R-:W-:Y:S01]  /*6190*/  IMAD.WIDE.U32 R2, R220, c[0x0][0x210], R4 ;  /* 0x00008400dc027a25 */ /* 0x000fe200078e0004 */
[----:B------:R-:W-:-:S03]  /*61a0*/  IADD3 R9, R9, R11, RZ ;  /* 0x0000000b09097210 */ /* 0x000fc60007ffe0ff */
[C---:B------:R-:W-:Y:S02]  /*61b0*/  IMAD R5, R220.reuse, c[0x0][0x1ec], R7 ;  /* 0x00007b00dc057a24 */ /* 0x040fe400078e0207 */
[----:B------:R-:W-:Y:S02]  /*61c0*/  IMAD R3, R220, c[0x0][0x214], R3 ;  /* 0x00008500dc037a24 */ /* 0x000fe400078e0203 */
[----:B------:R-:W-:Y:S02]  /*61d0*/  IMAD.MOV.U32 R4, RZ, RZ, R6 ;  /* 0x000000ffff047224 */ /* 0x000fe400078e0006 */
[----:B------:R-:W-:Y:S01]  /*61e0*/  IMAD R15, R213, 0x80, R193 ;  /* 0x00000080d50f7824 */ /* 0x000fe200078e02c1 */
[----:B---3--:R-:W-:Y:S01]  /*61f0*/  @P0 SHF.R.S32.HI R0, RZ, 0x1f, R17 ;  /* 0x0000001fff000819 */ /* 0x008fe20000011411 */
[----:B------:R-:W-:Y:S02]  /*6200*/  @!P0 IMAD.MOV.U32 R0, RZ, RZ, R224 ;  /* 0x000000ffff008224 */ /* 0x000fe400078e00e0 */
[----:B------:R-:W-:Y:S01]  /*6210*/  @!P0 IMAD.MOV.U32 R17, RZ, RZ, R209 ;  /* 0x000000ffff118224 */ /* 0x000fe200078e00d1 */
[----:B------:R-:W-:-:S02]  /*6220*/  LEA R21, P0, R8, c[0x0][0x160], 0x1 ;  /* 0x0000580008157a11 */ /* 0x000fc400078008ff */
[----:B------:R-:W-:Y:S02]  /*6230*/  SEL R7, R0, RZ, !P1 ;  /* 0x000000ff00077207 */ /* 0x000fe40004800000 */
[----:B------:R-:W-:Y:S02]  /*6240*/  SEL R0, R17, RZ, !P1 ;  /* 0x000000ff11007207 */ /* 0x000fe40004800000 */
[----:B------:R-:W-:Y:S01]  /*6250*/  LEA.HI.X R19, R8, c[0x0][0x164], R9, 0x1, P0 ;  /* 0x0000590008137a11 */ /* 0x000fe200000f0c09 */
[C---:B------:R-:W-:Y:S02]  /*6260*/  IMAD R6, R7.reuse, c[0x0][0x1f0], RZ ;  /* 0x00007c0007067a24 */ /* 0x040fe400078e02ff */
[----:B------:R-:W-:Y:S02]  /*6270*/  IMAD R7, R7, c[0x0][0x218], RZ ;  /* 0x0000860007077a24 */ /* 0x000fe400078e02ff */
[----:B------:R-:W-:-:S04]  /*6280*/  IMAD.WIDE.U32 R216, R0, c[0x0][0x218], R2 ;  /* 0x0000860000d87a25 */ /* 0x000fc800078e0002 */
[----:B------:R-:W-:-:S04]  /*6290*/  IMAD.WIDE.U32 R210, R0, c[0x0][0x1f0], R4 ;  /* 0x00007c0000d27a25 */ /* 0x000fc800078e0004 */
[C---:B------:R-:W-:Y:S02]  /*62a0*/  IMAD R2, R0.reuse, c[0x0][0x1f4], R6 ;  /* 0x00007d0000027a24 */ /* 0x040fe400078e0206 */
[----:B------:R-:W-:-:S03]  /*62b0*/  IMAD R0, R0, c[0x0][0x21c], R7 ;  /* 0x0000870000007a24 */ /* 0x000fc600078e0207 */
[----:B------:R-:W-:Y:S01]  /*62c0*/  IADD3 R218, R211, R2, RZ ;  /* 0x00000002d3da7210 */ /* 0x000fe20007ffe0ff */
[----:B------:R-:W-:Y:S01]  /*62d0*/  IMAD.IADD R221, R217, 0x1, R0 ;  /* 0x00000001d9dd7824 */ /* 0x000fe200078e0200 */
[----:B------:R-:W-:Y:S05]  /*62e0*/  BRA.DIV ~URZ, `(.L_x_162) ;  /* 0x0000fed27f007947 */ /* 0x000fea000b800000 */
[----:B------:R1:W2:Y:S02]  /*62f0*/  SHFL.IDX PT, R4, R19, RZ, 0x181f ;  /* 0x00181fff13047589 */ /* 0x0002a400000e0000 */
.L_x_293:
[----:B------:R-:W-:Y:S05]  /*6300*/  BRA.DIV ~URZ, `(.L_x_163) ;  /* 0x0000ff227f007947 */ /* 0x000fea000b800000 */
[----:B------:R3:W4:Y:S02]  /*6310*/  SHFL.IDX PT, R0, R21, RZ, 0x181f ;  /* 0x00181fff15007589 */ /* 0x00072400000e0000 */
.L_x_294:
[----:B------:R-:W-:Y:S01]  /*6320*/  IMAD R38, R127, c[0x0][0x2c4], RZ ;  /* 0x0000b1007f267a24 */ /* 0x000fe200078e02ff */
[----:B------:R-:W-:Y:S01]  /*6330*/  SHF.R.S32.HI R40, RZ, 0x1f, R134 ;  /* 0x0000001fff287819 */ /* 0x000fe20000011486 */
[----:B------:R-:W-:Y:S01]  /*6340*/  BSSY B0, `(.L_x_164) ;  /* 0x0000017000007945 */ /* 0x000fe20003800000 */
[----:B------:R-:W-:Y:S02]  /*6350*/  SHF.R.S32.HI R20, RZ, 0x1f, R192 ;  /* 0x0000001fff147819 */ /* 0x000fe400000114c0 */
[----:B------:R-:W-:Y:S02]  /*6360*/  ISETP.GE.AND P6, PT, R15, R38, PT ;  /* 0x000000260f00720c */ /* 0x000fe40003fc6270 */
[----:B------:R-:W-:Y:S02]  /*6370*/  LEA.HI R39, R40, R134, RZ, 0x3 ;  /* 0x0000008628277211 */ /* 0x000fe400078f18ff */
[----:B------:R-:W-:-:S02]  /*6380*/  SHF.R.S32.HI R18, RZ, 0x1f, R191 ;  /* 0x0000001fff127819 */ /* 0x000fc400000114bf */
[----:B------:R-:W-:-:S04]  /*6390*/  LOP3.LUT R14, R39, 0xfffffff8, RZ, 0xc0, !PT ;  /* 0xfffffff8270e7812 */ /* 0x000fc800078ec0ff */
[----:B------:R-:W-:-:S03]  /*63a0*/  SHF.R.S32.HI R25, RZ, 0x1f, R14 ;  /* 0x0000001fff197819 */ /* 0x000fc6000001140e */
[----:B------:R-:W-:Y:S05]  /*63b0*/  @P6 BRA `(.L_x_165) ;  /* 0x000000f000006947 */ /* 0x000fea0003800000 */
[----:B----4-:R-:W-:-:S04]  /*63c0*/  LEA R10, P0, R132, R0, 0x1 ;  /* 0x00000000840a7211 */ /* 0x010fc800078008ff */
[----:B--2---:R-:W-:Y:S02]  /*63d0*/  LEA.HI.X R11, R132, R4, R13, 0x1, P0 ;  /* 0x00000004840b7211 */ /* 0x004fe400000f0c0d */
[----:B------:R-:W-:-:S03]  /*63e0*/  LEA R8, P0, R14, R0, 0x1 ;  /* 0x000000000e087211 */ /* 0x000fc600078008ff */
[----:B------:R-:W-:Y:S01]  /*63f0*/  @!PT LDS RZ, [RZ] ;  /* 0x00000000fffff984 */ /* 0x000fe20000000800 */
[----:B------:R-:W-:Y:S01]  /*6400*/  @!PT LDS RZ, [RZ] ;  /* 0x00000000fffff984 */ /* 0x000fe20000000800 */
[----:B------:R-:W-:Y:S01]  /*6410*/  @!PT LDS RZ, [RZ] ;  /* 0x00000000fffff984 */ /* 0x000fe20000000800 */
[----:B------:R2:W-:Y:S01]  /*6420*/  LDGSTS.E.BYPASS.LTC128B.128 [R185+0x10080], [R10.64], !P5 ;  /* 0x100800000ab97fae */ /* 0x0005e2000e901d46 */
[----:B------:R-:W-:Y:S02]  /*6430*/  LEA.HI.X R9, R14, R4, R25, 0x1, P0 ;  /* 0x000000040e097211 */ /* 0x000fe400000f0c19 */
[----:B------:R-:W-:-:S03]  /*6440*/  LEA R6, P0, R191, R0, 0x1 ;  /* 0x00000000bf067211 */ /* 0x000fc600078008ff */
[----:B------:R2:W-:Y:S01]  /*6450*/  LDGSTS.E.BYPASS.LTC128B.128 [R185+0x14080], [R8.64], !P4 ;  /* 0x1408000008b97fae */ /* 0x0005e2000e101d46 */
[----:B------:R-:W-:Y:S02]  /*6460*/  LEA.HI.X R7, R191, R4, R18, 0x1, P0 ;  /* 0x00000004bf077211 */ /* 0x000fe400000f0c12 */
[----:B------:R-:W-:-:S03]  /*6470*/  LEA R2, P0, R192, R0, 0x1 ;  /* 0x00000000c0027211 */ /* 0x000fc600078008ff */
[----:B------:R2:W-:Y:S01]  /*6480*/  LDGSTS.E.BYPASS.LTC128B.128 [R185+0x18080], [R6.64], !P3 ;  /* 0x1808000006b97fae */ /* 0x0005e2000d901d46 */
[----:B------:R-:W-:-:S05]  /*6490*/  LEA.HI.X R3, R192, R4, R20, 0x1, P0 ;  /* 0x00000004c0037211 */ /* 0x000fca00000f0c14 */
[----:B------:R2:W-:Y:S04]  /*64a0*/  LDGSTS.E.BYPASS.LTC128B.128 [R185+0x1c080], [R2.64], !P2 ;  /* 0x1c08000002b97fae */ /* 0x0005e8000d101d46 */
.L_x_165:
[----:B------:R-:W-:Y:S05]  /*64b0*/  BSYNC B0 ;  /* 0x0000000000007941 */ /* 0x000fea0003800000 */
.L_x_164:
[----:B------:R-:W-:Y:S05]  /*64c0*/  BRA.DIV ~URZ, `(.L_x_166) ;  /* 0x0000fdc27f007947 */ /* 0x000fea000b800000 */
[----:B--2---:R2:W1:Y:S04]  /*64d0*/  SHFL.IDX PT, R6, R19, 0x1, 0x181f ;  /* 0x00381f0013067f89 */ /* 0x00446800000e0000 */
[----:B----4-:R2:W4:Y:S02]  /*64e0*/  SHFL.IDX PT, R0, R21, 0x1, 0x181f ;  /* 0x00381f0015007f89 */ /* 0x01052400000e0000 */
.L_x_295:
[----:B------:R-:W-:Y:S01]  /*64f0*/  IADD3 R3, R15, 0x20, RZ ;  /* 0x000000200f037810 */ /* 0x000fe20007ffe0ff */
[----:B------:R-:W-:Y:S01]  /*6500*/  BSSY B0, `(.L_x_167) ;  /* 0x0000014000007945 */ /* 0x000fe20003800000 */
[----:B------:R-:W-:Y:S02]  /*6510*/  LOP3.LUT R2, R130, R114, RZ, 0xfc, !PT ;  /* 0x0000007282027212 */ /* 0x000fe400078efcff */
[----:B------:R-:W-:Y:S02]  /*6520*/  ISETP.GE.AND P0, PT, R3, R38, PT ;  /* 0x000000260300720c */ /* 0x000fe40003f06270 */
[----:B------:R-:W-:-:S11]  /*6530*/  LEA R4, R2, 0x10080, 0x1 ;  /* 0x0001008002047811 */ /* 0x000fd600078e08ff */
[----:B------:R-:W-:Y:S05]  /*6540*/  @P0 BRA `(.L_x_168) ;  /* 0x000000f000000947 */ /* 0x000fea0003800000 */
[----:B----4-:R-:W-:-:S04]  /*6550*/  LEA R16, P0, R132, R0, 0x1 ;  /* 0x0000000084107211 */ /* 0x010fc800078008ff */
[----:B-1----:R-:W-:Y:S02]  /*6560*/  LEA.HI.X R17, R132, R6, R13, 0x1, P0 ;  /* 0x0000000684117211 */ /* 0x002fe400000f0c0d */
        /* <DEDUP_REMOVED lines=13> */
.L_x_168:
[----:B------:R-:W-:Y:S05]  /*6640*/  BSYNC B0 ;  /* 0x0000000000007941 */ /* 0x000fea0003800000 */
.L_x_167:
[----:B------:R-:W-:Y:S05]  /*6650*/  BRA.DIV ~URZ, `(.L_x_169) ;  /* 0x0000fcf27f007947 */ /* 0x000fea000b800000 */
[----:B-1----:R1:W2:Y:S02]  /*6660*/  SHFL.IDX PT, R6, R19, 0x2, 0x181f ;  /* 0x00581f0013067f89 */ /* 0x0022a400000e0000 */
.L_x_296:
[----:B------:R-:W-:Y:S05]  /*6670*/  BRA.DIV ~URZ, `(.L_x_170) ;  /* 0x0000fd427f007947 */ /* 0x000fea000b800000 */
[----:B----4-:R4:W1:Y:S02]  /*6680*/  SHFL.IDX PT, R0, R21, 0x2, 0x181f ;  /* 0x00581f0015007f89 */ /* 0x01086400000e0000 */
.L_x_297:
[----:B------:R-:W-:Y:S01]  /*6690*/  IADD3 R2, R15, 0x40, RZ ;  /* 0x000000400f027810 */ /* 0x000fe20007ffe0ff */
[----:B------:R-:W-:Y:S03]  /*66a0*/  BSSY B0, `(.L_x_171) ;  /* 0x0000012000007945 */ /* 0x000fe60003800000 */
[----:B------:R-:W-:-:S13]  /*66b0*/  ISETP.GE.AND P0, PT, R2, R38, PT ;  /* 0x000000260200720c */ /* 0x000fda0003f06270 */
[----:B------:R-:W-:Y:S05]  /*66c0*/  @P0 BRA `(.L_x_172) ;  /* 0x000000f000000947 */ /* 0x000fea0003800000 */
[----:B-1----:R-:W-:-:S04]  /*66d0*/  LEA R16, P0, R132, R0, 0x1 ;  /* 0x0000000084107211 */ /* 0x002fc800078008ff */
        /* <DEDUP_REMOVED lines=14> */
.L_x_172:
[----:B------:R-:W-:Y:S05]  /*67c0*/  BSYNC B0 ;  /* 0x0000000000007941 */ /* 0x000fea0003800000 */
.L_x_171:
[----:B------:R-:W-:Y:S05]  /*67d0*/  BRA.DIV ~URZ, `(.L_x_173) ;  /* 0x0000fc427f007947 */ /* 0x000fea000b800000 */
[----:B--2---:R2:W3:Y:S04]  /*67e0*/  SHFL.IDX PT, R6, R19, 0x3, 0x181f ;  /* 0x00781f0013067f89 */ /* 0x0044e800000e0000 */
[----:B-1----:R2:W1:Y:S02]  /*67f0*/  SHFL.IDX PT, R0, R21, 0x3, 0x181f ;  /* 0x00781f0015007f89 */ /* 0x00246400000e0000 */
.L_x_298:
[----:B------:R-:W-:Y:S02]  /*6800*/  IADD3 R2, R15, 0x60, RZ ;  /* 0x000000600f027810 */ /* 0x000fe40007ffe0ff */
[----:B------:R-:W-:Y:S02]  /*6810*/  SHF.R.S32.HI R60, RZ, 0x1f, R61 ;  /* 0x0000001fff3c7819 */ /* 0x000fe4000001143d */
[----:B------:R-:W-:-:S13]  /*6820*/  ISETP.GE.AND P0, PT, R2, R38, PT ;  /* 0x000000260200720c */ /* 0x000fda0003f06270 */
[----:B-1----:R-:W-:-:S04]  /*6830*/  @!P0 LEA R8, P1, R191, R0, 0x1 ;  /* 0x00000000bf088211 */ /* 0x002fc800078208ff */
[----:B---3--:R-:W-:Y:S02]  /*6840*/  @!P0 LEA.HI.X R9, R191, R6, R18, 0x1, P1 ;  /* 0x00000006bf098211 */ /* 0x008fe400008f0c12 */
[----:B------:R-:W-:-:S04]  /*6850*/  @!P0 LEA R16, P1, R132, R0, 0x1 ;  /* 0x0000000084108211 */ /* 0x000fc800078208ff */
[----:B------:R-:W-:Y:S02]  /*6860*/  @!P0 LEA.HI.X R17, R132, R6, R13, 0x1, P1 ;  /* 0x0000000684118211 */ /* 0x000fe400008f0c0d */
[----:B------:R-:W-:-:S03]  /*6870*/  @!P0 LEA R10, P1, R14, R0, 0x1 ;  /* 0x000000000e0a8211 */ /* 0x000fc600078208ff */
[----:B------:R-:W-:Y:S01]  /*6880*/  @!PT LDS RZ, [RZ] ;  /* 0x00000000fffff984 */ /* 0x000fe20000000800 */
[----:B------:R-:W-:Y:S01]  /*6890*/  @!PT LDS RZ, [RZ] ;  /* 0x00000000fffff984 */ /* 0x000fe20000000800 */
[----:B------:R-:W-:Y:S01]  /*68a0*/  @!PT LDS RZ, [RZ] ;  /* 0x00000000fffff984 */ /* 0x000fe20000000800 */
[----:B------:R1:W-:Y:S01]  /*68b0*/  @!P0 LDGSTS.E.BYPASS.LTC128B.128 [R4+0x3000], [R16.64], !P5 ;  /* 0x0300000010048fae */ /* 0x0003e2000e901d46 */
[----:B------:R-:W-:Y:S02]  /*68c0*/  @!P0 LEA.HI.X R11, R14, R6, R25, 0x1, P1 ;  /* 0x000000060e0b8211 */ /* 0x000fe400008f0c19 */
[----:B------:R-:W-:Y:S01]  /*68d0*/  @!P0 LEA R2, P1, R192, R0, 0x1 ;  /* 0x00000000c0028211 */ /* 0x000fe200078208ff */
[----:B------:R-:W-:Y:S01]  /*68e0*/  IMAD.IADD R0, R131, 0x1, -R193 ;  /* 0x0000000183007824 */ /* 0x000fe200078e0ac1 */
[----:B------:R-:W-:Y:S01]  /*68f0*/  LOP3.LUT P5, RZ, R222, 0x1, RZ, 0xc0, !PT ;  /* 0x00000001deff7812 */ /* 0x000fe200078ac0ff */
[----:B------:R1:W-:Y:S01]  /*6900*/  @!P0 LDGSTS.E.BYPASS.LTC128B.128 [R4+0x7000], [R10.64], !P4 ;  /* 0x070000000a048fae */ /* 0x0003e2000e101d46 */
[----:B------:R-:W-:Y:S01]  /*6910*/  @!P0 LEA.HI.X R3, R192, R6, R20, 0x1, P1 ;  /* 0x00000006c0038211 */ /* 0x000fe200008f0c14 */
[----:B------:R-:W-:Y:S01]  /*6920*/  IMAD R0, R61, -0x20, R0 ;  /* 0xffffffe03d007824 */ /* 0x000fe200078e0200 */
[----:B------:R-:W-:Y:S01]  /*6930*/  LOP3.LUT P4, RZ, R222, 0x2, RZ, 0xc0, !PT ;  /* 0x00000002deff7812 */ /* 0x000fe2000788c0ff */
[----:B------:R1:W-:Y:S04]  /*6940*/  @!P0 LDGSTS.E.BYPASS.LTC128B.128 [R4+0xb000], [R8.64], !P3 ;  /* 0x0b00000008048fae */ /* 0x0003e8000d901d46 */
[----:B------:R1:W-:Y:S01]  /*6950*/  @!P0 LDGSTS.E.BYPASS.LTC128B.128 [R4+0xf000], [R2.64], !P2 ;  /* 0x0f00000002048fae */ /* 0x0003e2000d101d46 */
[----:B------:R-:W-:-:S03]  /*6960*/  ISETP.GE.AND P0, PT, R0, 0x1, PT ;  /* 0x000000010000780c */ /* 0x000fc60003f06270 */
[----:B------:R-:W0:Y:S01]  /*6970*/  LDGDEPBAR ;  /* 0x00000000000079af */ /* 0x000e220000000000 */
[----:B------:R-:W-:Y:S01]  /*6980*/  WARPSYNC 0xffffffff ;  /* 0xffffffff00007948 */ /* 0x000fe20003800000 */
[----:B------:R-:W-:Y:S02]  /*6990*/  BSSY B0, `(.L_x_174) ;  /* 0x0000014000007945 */ /* 0x000fe40003800000 */
[----:B------:R-:W-:Y:S06]  /*69a0*/  BAR.SYNC.DEFER_BLOCKING 0x0 ;  /* 0x0000000000007b1d */ /* 0x000fec0000010000 */
[----:B------:R-:W-:Y:S05]  /*69b0*/  @!P0 BRA `(.L_x_175) ;  /* 0x0000011000008947 */ /* 0x000fea0003800000 */
[----:B------:R-:W-:Y:S01]  /*69c0*/  IMAD R0, R60, c[0x0][0x1e0], RZ ;  /* 0x000078003c007a24 */ /* 0x000fe200078e02ff */
[C---:B------:R-:W-:Y:S01]  /*69d0*/  LOP3.LUT P2, RZ, R222.reuse, 0x8, RZ, 0xc0, !PT ;  /* 0x00000008deff7812 */ /* 0x040fe2000784c0ff */
[----:B-1----:R-:W-:Y:S01]  /*69e0*/  IMAD.WIDE.U32 R4, R61, c[0x0][0x1e0], RZ ;  /* 0x000078003d047a25 */ /* 0x002fe200078e00ff */
[----:B------:R-:W-:-:S03]  /*69f0*/  LOP3.LUT P3, RZ, R222, 0x4, RZ, 0xc0, !PT ;  /* 0x00000004deff7812 */ /* 0x000fc6000786c0ff */
[----:B------:R-:W-:Y:S01]  /*6a00*/  IMAD R2, R61, c[0x0][0x1e4], R0 ;  /* 0x000079003d027a24 */ /* 0x000fe200078e0200 */
[----:B------:R-:W-:-:S03]  /*6a10*/  LEA R0, P1, R4, R210, 0x5 ;  /* 0x000000d204007211 */ /* 0x000fc600078228ff */
[----:B------:R-:W-:Y:S01]  /*6a20*/  IMAD.IADD R3, R5, 0x1, R2 ;  /* 0x0000000105037824 */ /* 0x000fe200078e0202 */
[----:B------:R-:W-:-:S04]  /*6a30*/  LEA R2, P0, R0, c[0x0][0x1c8], 0x1 ;  /* 0x0000720000027a11 */ /* 0x000fc800078008ff */
[----:B------:R-:W-:-:S04]  /*6a40*/  LEA.HI.X R3, R4, R218, R3, 0x5, P1 ;  /* 0x000000da04037211 */ /* 0x000fc800008f2c03 */
[----:B------:R-:W-:-:S05]  /*6a50*/  LEA.HI.X R3, R0, c[0x0][0x1cc], R3, 0x1, P0 ;  /* 0x0000730000037a11 */ /* 0x000fca00000f0c03 */
[----:B------:R-:W-:Y:S01]  /*6a60*/  @!PT LDS RZ, [RZ] ;  /* 0x00000000fffff984 */ /* 0x000fe20000000800 */
[----:B------:R-:W-:Y:S01]  /*6a70*/  @!PT LDS RZ, [RZ] ;  /* 0x00000000fffff984 */ /* 0x000fe20000000800 */
[----:B------:R-:W-:Y:S01]  /*6a80*/  @!PT LDS RZ, [RZ] ;  /* 0x00000000fffff984 */ /* 0x000fe20000000800 */
[----:B------:R1:W-:Y:S04]  /*6a90*/  LDGSTS.E.BYPASS.LTC128B.128 [R185+0xc080], [R2.64], !P2 ;  /* 0x0c08000002b97fae */ /* 0x0003e8000d101d46 */
[----:B------:R1:W-:Y:S04]  /*6aa0*/  LDGSTS.E.BYPASS.LTC128B.128 [R185+0xd080], [R2.64+0x80], !P3 ;  /* 0x0d08008002b97fae */ /* 0x0003e8000d901d46 */
[----:B------:R1:W-:Y:S04]  /*6ab0*/  LDGSTS.E.BYPASS.LTC128B.128 [R185+0xe080], [R2.64+0x100], !P4 ;  /* 0x0e08010002b97fae */ /* 0x0003e8000e101d46 */
[----:B------:R1:W-:Y:S02]  /*6ac0*/  LDGSTS.E.BYPASS.LTC128B.128 [R185+0xf080], [R2.64+0x180], !P5 ;  /* 0x0f08018002b97fae */ /* 0x0003e4000e901d46 */
.L_x_175:
[----:B------:R-:W-:Y:S05]  /*6ad0*/  BSYNC B0 ;  /* 0x0000000000007941 */ /* 0x000fea0003800000 */
.L_x_174:
[----:B------:R-:W-:Y:S01]  /*6ae0*/  ISETP.LT.AND P0, PT, RZ, c[0x0][0x27c], PT ;  /* 0x00009f00ff007a0c */ /* 0x000fe20003f01270 */
[----:B------:R-:W0:-:S12]  /*6af0*/  LDGDEPBAR ;  /* 0x00000000000079af */ /* 0x000e180000000000 */
[----:B------:R-:W-:Y:S05]  /*6b00*/  @P0 BRA `(.L_x_176) ;  /* 0x0000002000000947 */ /* 0x000fea0003800000 */
[----:B------:R-:W-:-:S04]  /*6b10*/  DEPBAR.LE SB0, 0x1 ;  /* 0x000080400000791a */ /* 0x000fc80000000000 */
[----:B------:R-:W-:Y:S05]  /*6b20*/  BRA `(.L_x_177) ;  /* 0x000068c000007947 */ /* 0x000fea0003800000 */
.L_x_176:
[----:B-----5:R-:W-:Y:S01]  /*6b30*/  SHF.R.S32.HI R0, RZ, 0x1f, R112 ;  /* 0x0000001fff007819 */ /* 0x020fe20000011470 */
[----:B------:R-:W-:Y:S01]  /*6b40*/  ULDC.U8 UR4, c[0x0][0x298] ;  /* 0x0000a60000047ab9 */ /* 0x000fe20000000000 */
[----:B-1----:R-:W-:Y:S01]  /*6b50*/  IMAD.WIDE.U32 R4, R112, c[0x0][0x280], RZ ;  /* 0x0000a00070047a25 */ /* 0x002fe200078e00ff */
[----:B------:R-:W-:Y:S01]  /*6b60*/  ISETP.NE.AND P1, PT, RZ, UR4, PT ;  /* 0x00000004ff007c0c */ /* 0x000fe2000bf25270 */
[----:B------:R-:W-:Y:S02]  /*6b70*/  BSSY B2, `(.L_x_177) ;  /* 0x0000687000027945 */ /* 0x000fe40003800000 */
[----:B------:R-:W-:Y:S01]  /*6b80*/  IMAD R2, R0, c[0x0][0x280], RZ ;  /* 0x0000a00000027a24 */ /* 0x000fe200078e02ff */
[----:B------:R-:W-:Y:S01]  /*6b90*/  LEA R7, P0, R4, c[0x0][0x270], 0x1 ;  /* 0x00009c0004077a11 */ /* 0x000fe200078008ff */
[----:B------:R-:W-:Y:S02]  /*6ba0*/  IMAD R0, R0, c[0x0][0x290], RZ ;  /* 0x0000a40000007a24 */ /* 0x000fe400078e02ff */
[----:B------:R-:W-:-:S05]  /*6bb0*/  IMAD R2, R112, c[0x0][0x284], R2 ;  /* 0x0000a10070027a24 */ /* 0x000fca00078e0202 */
[----:B------:R-:W-:Y:S01]  /*6bc0*/  IADD3 R6, R2, R5, RZ ;  /* 0x0000000502067210 */ /* 0x000fe20007ffe0ff */
[----:B------:R-:W-:-:S04]  /*6bd0*/  IMAD.WIDE.U32 R2, R112, c[0x0][0x290], RZ ;  /* 0x0000a40070027a25 */ /* 0x000fc800078e00ff */
[----:B------:R-:W-:Y:S01]  /*6be0*/  IMAD R5, R112, c[0x0][0x294], R0 ;  /* 0x0000a50070057a24 */ /* 0x000fe200078e0200 */
[----:B------:R-:W-:Y:S02]  /*6bf0*/  LEA.HI.X R0, R4, c[0x0][0x274], R6, 0x1, P0 ;  /* 0x00009d0004007a11 */ /* 0x000fe400000f0c06 */
[----:B------:R-:W-:Y:S02]  /*6c00*/  LEA R6, P0, R2, c[0x0][0x288], 0x1 ;  /* 0x0000a20002067a11 */ /* 0x000fe400078008ff */
[----:B------:R-:W-:-:S04]  /*6c10*/  IADD3 R3, R5, R3, RZ ;  /* 0x0000000305037210 */ /* 0x000fc80007ffe0ff */
[----:B------:R-:W-:Y:S01]  /*6c20*/  LEA.HI.X R2, R2, c[0x0][0x28c], R3, 0x1, P0 ;  /* 0x0000a30002027a11 */ /* 0x000fe200000f0c03 */
[----:B------:R-:W-:Y:S05]  /*6c30*/  @!P1 BRA `(.L_x_178) ;  /* 0x000031f000009947 */ /* 0x000fea0003800000 */
[----:B------:R-:W1:Y:S01]  /*6c40*/  SHFL.IDX PT, R3, R2, RZ, 0x181f ;  /* 0x00181fff02037589 */ /* 0x000e6200000e0000 */
[----:B------:R-:W-:Y:S01]  /*6c50*/  BSSY B0, `(.L_x_179) ;  /* 0x0000038000007945 */ /* 0x000fe20003800000 */
[----:B--2-4-:R-:W-:Y:S01]  /*6c60*/  CS2R R20, SRZ ;  /* 0x0000000000147805 */ /* 0x014fe2000001ff00 */
[----:B------:R-:W-:Y:S01]  /*6c70*/  CS2R R18, SRZ ;  /* 0x0000000000127805 */ /* 0x000fe2000001ff00 */
[----:B------:R-:W2:Y:S01]  /*6c80*/  SHFL.IDX PT, R5, R0, RZ, 0x181f ;  /* 0x00181fff00057589 */ /* 0x000ea200000e0000 */
[----:B------:R-:W-:Y:S01]  /*6c90*/  CS2R R16, SRZ ;  /* 0x0000000000107805 */ /* 0x000fe2000001ff00 */
[----:B------:R-:W-:Y:S01]  /*6ca0*/  CS2R R14, SRZ ;  /* 0x00000000000e7805 */ /* 0x000fe2000001ff00 */
[----:B------:R-:W-:Y:S01]  /*6cb0*/  CS2R R12, SRZ ;  /* 0x00000000000c7805 */ /* 0x000fe2000001ff00 */
[----:B------:R-:W3:Y:S01]  /*6cc0*/  SHFL.IDX PT, R4, R7, RZ, 0x181f ;  /* 0x00181fff07047589 */ /* 0x000ee200000e0000 */
[----:B------:R-:W-:Y:S01]  /*6cd0*/  CS2R R10, SRZ ;  /* 0x00000000000a7805 */ /* 0x000fe2000001ff00 */
[----:B------:R-:W-:-:S02]  /*6ce0*/  CS2R R8, SRZ ;  /* 0x0000000000087805 */ /* 0x000fc4000001ff00 */
[----:B------:R4:W1:Y:S02]  /*6cf0*/  SHFL.IDX PT, R2, R6, RZ, 0x181f ;  /* 0x00181fff06027589 */ /* 0x00086400000e0000 */
[----:B----4-:R-:W-:Y:S01]  /*6d00*/  CS2R R6, SRZ ;  /* 0x0000000000067805 */ /* 0x010fe2000001ff00 */
[----:B------:R-:W-:Y:S05]  /*6d10*/  @P6 BRA `(.L_x_180) ;  /* 0x000002b000006947 */ /* 0x000fea0003800000 */
[C---:B-123--:R-:W-:Y:S01]  /*6d20*/  ISETP.GE.AND P0, PT, R142.reuse, c[0x0][0x27c], PT ;  /* 0x00009f008e007a0c */ /* 0x04efe20003f06270 */
[----:B------:R-:W-:Y:S01]  /*6d30*/  IMAD.SHL.U32 R0, R142, 0x2, RZ ;  /* 0x000000028e007824 */ /* 0x000fe200078e00ff */
[----:B------:R-:W-:Y:S01]  /*6d40*/  SHF.R.S32.HI R7, RZ, 0x1f, R142 ;  /* 0x0000001fff077819 */ /* 0x000fe2000001148e */
[----:B------:R-:W-:Y:S01]  /*6d50*/  CS2R R16, SRZ ;  /* 0x0000000000107805 */ /* 0x000fe2000001ff00 */
[----:B------:R-:W-:Y:S01]  /*6d60*/  ISETP.GE.AND P2, PT, R140, c[0x0][0x27c], PT ;  /* 0x00009f008c007a0c */ /* 0x000fe20003f46270 */
[----:B------:R-:W-:Y:S01]  /*6d70*/  CS2R R8, SRZ ;  /* 0x0000000000087805 */ /* 0x000fe2000001ff00 */
[----:B------:R-:W-:-:S07]  /*6d80*/  SHF.L.U64.HI R7, R142, 0x1, R7 ;  /* 0x000000018e077819 */ /* 0x000fce0000010207 */
[----:B------:R-:W-:-:S05]  /*6d90*/  @!P0 IADD3 R10, P1, R4, R0, RZ ;  /* 0x00000000040a8210 */ /* 0x000fca0007f3e0ff */
[----:B------:R-:W-:Y:S01]  /*6da0*/  @!P0 IMAD.X R11, R5, 0x1, R7, P1 ;  /* 0x00000001050b8824 */ /* 0x000fe200008e0607 */
[----:B------:R-:W-:Y:S01]  /*6db0*/  @!P0 IADD3 R6, P1, R2, R0, RZ ;  /* 0x0000000002068210 */ /* 0x000fe20007f3e0ff */
[----:B------:R-:W-:-:S03]  /*6dc0*/  IMAD.SHL.U32 R0, R140, 0x2, RZ ;  /* 0x000000028c007824 */ /* 0x000fc600078e00ff */
[----:B------:R1:W5:Y:S01]  /*6dd0*/  @!P0 LD.E.64 R16, [R10.64] ;  /* 0x000000060a108980 */ /* 0x000362000c101b00 */
[----:B------:R-:W-:-:S05]  /*6de0*/  @!P0 IMAD.X R7, R3, 0x1, R7, P1 ;  /* 0x0000000103078824 */ /* 0x000fca00008e0607 */
[----:B------:R2:W5:Y:S01]  /*6df0*/  @!P0 LD.E.64 R8, [R6.64] ;  /* 0x0000000606088980 */ /* 0x000562000c101b00 */
[----:B------:R-:W-:Y:S02]  /*6e00*/  @!P2 IADD3 R12, P0, R4, R0, RZ ;  /* 0x00000000040ca210 */ /* 0x000fe40007f1e0ff */
[----:B------:R-:W-:Y:S02]  /*6e10*/  ISETP.GE.AND P1, PT, R138, c[0x0][0x27c], PT ;  /* 0x00009f008a007a0c */ /* 0x000fe40003f26270 */
[----:B-1----:R-:W-:-:S04]  /*6e20*/  SHF.R.S32.HI R10, RZ, 0x1f, R140 ;  /* 0x0000001fff0a7819 */ /* 0x002fc8000001148c */
[----:B--2---:R-:W-:-:S05]  /*6e30*/  SHF.L.U64.HI R6, R140, 0x1, R10 ;  /* 0x000000018c067819 */ /* 0x004fca000001020a */
[----:B------:R-:W-:Y:S01]  /*6e40*/  @!P2 IMAD.X R13, R5, 0x1, R6, P0 ;  /* 0x00000001050da824 */ /* 0x000fe200000e0606 */
[----:B------:R-:W-:-:S05]  /*6e50*/  @!P2 IADD3 R22, P0, R2, R0, RZ ;  /* 0x000000000216a210 */ /* 0x000fca0007f1e0ff */
[----:B------:R-:W-:Y:S01]  /*6e60*/  @!P2 IMAD.X R23, R3, 0x1, R6, P0 ;  /* 0x000000010317a824 */ /* 0x000fe200000e0606 */
[----:B------:R-:W-:Y:S01]  /*6e70*/  ISETP.GE.AND P0, PT, R141, c[0x0][0x27c], PT ;  /* 0x00009f008d007a0c */ /* 0x000fe20003f06270 */
[----:B------:R-:W-:Y:S01]  /*6e80*/  CS2R R14, SRZ ;  /* 0x00000000000e7805 */ /* 0x000fe2000001ff00 */
[----:B------:R-:W-:Y:S01]  /*6e90*/  CS2R R6, SRZ ;  /* 0x0000000000067805 */ /* 0x000fe2000001ff00 */
[----:B------:R-:W-:Y:S01]  /*6ea0*/  @!P1 IMAD.WIDE R18, R138, 0x2, R4 ;  /* 0x000000028a129825 */ /* 0x000fe200078e0204 */
[----:B------:R-:W-:-:S03]  /*6eb0*/  SHF.R.S32.HI R20, RZ, 0x1f, R141 ;  /* 0x0000001fff147819 */ /* 0x000fc6000001148d */
[----:B------:R-:W-:Y:S01]  /*6ec0*/  @!P1 IMAD.WIDE R10, R138, 0x2, R2 ;  /* 0x000000028a0a9825 */ /* 0x000fe200078e0202 */
[----:B------:R1:W5:Y:S03]  /*6ed0*/  @!P1 LD.E.64 R14, [R18.64] ;  /* 0x00000006120e9980 */ /* 0x000366000c101b00 */
[C---:B------:R-:W-:Y:S01]  /*6ee0*/  IMAD.SHL.U32 R0, R141.reuse, 0x2, RZ ;  /* 0x000000028d007824 */ /* 0x040fe200078e00ff */
[----:B------:R2:W5:Y:S04]  /*6ef0*/  @!P1 LD.E.64 R6, [R10.64] ;  /* 0x000000060a069980 */ /* 0x000568000c101b00 */
[----:B------:R-:W-:Y:S02]  /*6f00*/  @!P0 IADD3 R4, P1, R4, R0, RZ ;  /* 0x0000000004048210 */ /* 0x000fe40007f3e0ff */
[----:B--2---:R-:W-:Y:S01]  /*6f10*/  SHF.L.U64.HI R10, R141, 0x1, R20 ;  /* 0x000000018d0a7819 */ /* 0x004fe20000010214 */
[----:B-1----:R-:W-:-:S04]  /*6f20*/  CS2R R18, SRZ ;  /* 0x0000000000127805 */ /* 0x002fc8000001ff00 */
[----:B------:R-:W-:Y:S01]  /*6f30*/  @!P0 IMAD.X R5, R5, 0x1, R10, P1 ;  /* 0x0000000105058824 */ /* 0x000fe200008e060a */
[----:B------:R-:W-:Y:S01]  /*6f40*/  @!P0 IADD3 R2, P1, R2, R0, RZ ;  /* 0x0000000002028210 */ /* 0x000fe20007f3e0ff */
[----:B------:R1:W5:Y:S01]  /*6f50*/  @!P2 LD.E.64 R18, [R12.64] ;  /* 0x000000060c12a980 */ /* 0x000362000c101b00 */
[----:B------:R-:W-:-:S03]  /*6f60*/  CS2R R20, SRZ ;  /* 0x0000000000147805 */ /* 0x000fc6000001ff00 */
[----:B------:R-:W-:Y:S02]  /*6f70*/  @!P0 IMAD.X R3, R3, 0x1, R10, P1 ;  /* 0x0000000103038824 */ /* 0x000fe400008e060a */
[----:B------:R-:W-:Y:S01]  /*6f80*/  CS2R R10, SRZ ;  /* 0x00000000000a7805 */ /* 0x000fe2000001ff00 */
[----:B------:R2:W5:Y:S05]  /*6f90*/  @!P0 LD.E.64 R20, [R4.64] ;  /* 0x0000000604148980 */ /* 0x00056a000c101b00 */
[----:B------:R2:W5:Y:S01]  /*6fa0*/  @!P2 LD.E.64 R10, [R22.64] ;  /* 0x00000006160aa980 */ /* 0x000562000c101b00 */
[----:B-1----:R-:W-:-:S06]  /*6fb0*/  CS2R R12, SRZ ;  /* 0x00000000000c7805 */ /* 0x002fcc000001ff00 */
[----:B------:R2:W5:Y:S02]  /*6fc0*/  @!P0 LD.E.64 R12, [R2.64] ;  /* 0x00000006020c8980 */ /* 0x000564000c101b00 */
.L_x_180:
[----:B-123--:R-:W-:Y:S05]  /*6fd0*/  BSYNC B0 ;  /* 0x0000000000007941 */ /* 0x00efea0003800000 */
.L_x_179:
[----:B-----5:R-:W-:Y:S01]  /*6fe0*/  IMAD.MOV.U32 R29, RZ, RZ, R18 ;  /* 0x000000ffff1d7224 */ /* 0x020fe200078e0012 */
[----:B------:R-:W-:Y:S01]  /*6ff0*/  SHF.R.U64 R26, R18, 0x10, R19 ;  /* 0x00000010121a7819 */ /* 0x000fe20000001213 */
[----:B------:R-:W-:Y:S01]  /*7000*/  IMAD.MOV.U32 R25, RZ, RZ, R20 ;  /* 0x000000ffff197224 */ /* 0x000fe200078e0014 */
[--C-:B------:R-:W-:Y:S01]  /*7010*/  SHF.R.U64 R22, R20, 0x10, R21.reuse ;  /* 0x0000001014167819 */ /* 0x100fe20000001215 */
[----:B------:R-:W-:Y:S01]  /*7020*/  IMAD.MOV.U32 R24, RZ, RZ, R21 ;  /* 0x000000ffff187224 */ /* 0x000fe200078e0015 */
[----:B------:R-:W-:Y:S01]  /*7030*/  SHF.R.U64 R30, R16, 0x10, R17 ;  /* 0x00000010101e7819 */ /* 0x000fe20000001211 */
[----:B------:R-:W-:Y:S01]  /*7040*/  IMAD.MOV.U32 R18, RZ, RZ, R8 ;  /* 0x000000ffff127224 */ /* 0x000fe200078e0008 */
[--C-:B------:R-:W-:Y:S01]  /*7050*/  SHF.R.U64 R2, R6, 0x10, R7.reuse ;  /* 0x0000001006027819 */ /* 0x100fe20000001207 */
[----:B------:R-:W-:Y:S01]  /*7060*/  IMAD.MOV.U32 R20, RZ, RZ, R7 ;  /* 0x000000ffff147224 */ /* 0x000fe200078e0007 */
[----:B------:R-:W-:Y:S01]  /*7070*/  SHF.R.U64 R34, R14, 0x10, R15 ;  /* 0x000000100e227819 */ /* 0x000fe2000000120f */
[----:B------:R-:W-:Y:S01]  /*7080*/  IMAD.MOV.U32 R32, RZ, RZ, R17 ;  /* 0x000000ffff207224 */ /* 0x000fe200078e0011 */
[--C-:B------:R-:W-:Y:S01]  /*7090*/  SHF.R.U32.HI R23, RZ, 0x10, R19.reuse ;  /* 0x00000010ff177819 */ /* 0x100fe20000011613 */
[----:B------:R-:W-:Y:S01]  /*70a0*/  IMAD.MOV.U32 R28, RZ, RZ, R19 ;  /* 0x000000ffff1c7224 */ /* 0x000fe200078e0013 */
[----:B------:R-:W-:Y:S01]  /*70b0*/  SHF.R.U32.HI R19, RZ, 0x10, R21 ;  /* 0x00000010ff137819 */ /* 0x000fe20000011615 */
[----:B------:R-:W-:Y:S01]  /*70c0*/  IMAD.MOV.U32 R33, RZ, RZ, R16 ;  /* 0x000000ffff217224 */ /* 0x000fe200078e0010 */
[----:B------:R-:W-:Y:S01]  /*70d0*/  PRMT R24, R24, 0x5410, R30 ;  /* 0x0000541018187816 */ /* 0x000fe2000000001e */
[----:B------:R-:W-:Y:S01]  /*70e0*/  IMAD.MOV.U32 R36, RZ, RZ, R14 ;  /* 0x000000ffff247224 */ /* 0x000fe200078e000e */
[----:B------:R-:W-:Y:S01]  /*70f0*/  PRMT R18, R18, 0x5410, R2 ;  /* 0x0000541012127816 */ /* 0x000fe20000000002 */
[----:B------:R-:W-:Y:S01]  /*7100*/  IMAD R2, R213, -0x80, R38 ;  /* 0xffffff80d5027824 */ /* 0x000fe200078e0226 */
[----:B------:R-:W-:Y:S01]  /*7110*/  SHF.R.U32.HI R16, RZ, 0x10, R7 ;  /* 0x00000010ff107819 */ /* 0x000fe20000011607 */
[----:B------:R-:W-:Y:S01]  /*7120*/  IMAD.MOV.U32 R21, RZ, RZ, R6 ;  /* 0x000000ffff157224 */ /* 0x000fe200078e0006 */
[----:B------:R-:W-:Y:S01]  /*7130*/  PRMT R20, R20, 0x5410, R34 ;  /* 0x0000541014147816 */ /* 0x000fe20000000022 */
[----:B------:R-:W-:Y:S01]  /*7140*/  IMAD.MOV.U32 R35, RZ, RZ, R15 ;  /* 0x000000ffff237224 */ /* 0x000fe200078e000f */
[----:B------:R-:W-:Y:S01]  /*7150*/  PRMT R26, R26, 0x5410, R32 ;  /* 0x000054101a1a7816 */ /* 0x000fe20000000020 */
[----:B------:R-:W-:Y:S01]  /*7160*/  IMAD.MOV.U32 R6, RZ, RZ, R12 ;  /* 0x000000ffff067224 */ /* 0x000fe200078e000c */
[----:B------:R-:W-:Y:S01]  /*7170*/  PRMT R32, R19, 0x5410, R24 ;  /* 0x0000541013207816 */ /* 0x000fe20000000018 */
[----:B------:R-:W-:Y:S01]  /*7180*/  IMAD.MOV.U32 R14, RZ, RZ, R10 ;  /* 0x000000ffff0e7224 */ /* 0x000fe200078e000a */
[----:B------:R-:W-:Y:S01]  /*7190*/  PRMT R19, R16, 0x5410, R20 ;  /* 0x0000541010137816 */ /* 0x000fe20000000014 */
[----:B------:R-:W-:Y:S01]  /*71a0*/  IMAD.MOV.U32 R5, RZ, RZ, R13 ;  /* 0x000000ffff057224 */ /* 0x000fe200078e000d */
[----:B------:R-:W-:Y:S01]  /*71b0*/  IMNMX R16, R2, 0x80, PT ;  /* 0x0000008002107817 */ /* 0x000fe20003800200 */
[----:B------:R-:W-:-:S04]  /*71c0*/  DEPBAR.LE SB0, 0x1 ;  /* 0x000080400000791a */ /* 0x000fc80000000000 */
[----:B------:R-:W-:Y:S01]  /*71d0*/  ISETP.GE.AND P0, PT, R193, R16, PT ;  /* 0x00000010c100720c */ /* 0x000fe20003f06270 */
[----:B------:R-:W-:Y:S01]  /*71e0*/  BSSY B1, `(.L_x_181) ;  /* 0x00000c4000017945 */ /* 0x000fe20003800000 */
[----:B------:R-:W-:Y:S01]  /*71f0*/  SHF.R.U32.HI R27, RZ, 0x10, R17 ;  /* 0x00000010ff1b7819 */ /* 0x000fe20000011611 */
[----:B------:R-:W-:Y:S01]  /*7200*/  IMAD.MOV.U32 R17, RZ, RZ, R9 ;  /* 0x000000ffff117224 */ /* 0x000fe200078e0009 */
[----:B------:R-:W-:Y:S02]  /*7210*/  SHF.R.U32.HI R31, RZ, 0x10, R15 ;  /* 0x00000010ff1f7819 */ /* 0x000fe4000001160f */
[----:B------:R-:W-:Y:S02]  /*7220*/  PRMT R21, R21, 0x5410, R36 ;  /* 0x0000541015157816 */ /* 0x000fe40000000024 */
[--C-:B------:R-:W-:Y:S02]  /*7230*/  SHF.R.U64 R15, R8, 0x10, R9.reuse ;  /* 0x00000010080f7819 */ /* 0x100fe40000001209 */
[----:B------:R-:W-:Y:S01]  /*7240*/  SHF.R.U32.HI R8, RZ, 0x10, R9 ;  /* 0x00000010ff087819 */ /* 0x000fe20000011609 */
[----:B------:R-:W-:Y:S01]  /*7250*/  IMAD.MOV.U32 R9, RZ, RZ, R11 ;  /* 0x000000ffff097224 */ /* 0x000fe200078e000b */
[----:B------:R-:W-:-:S02]  /*7260*/  SHF.R.U64 R3, R12, 0x10, R13 ;  /* 0x000000100c037819 */ /* 0x000fc4000000120d */
[----:B------:R-:W-:Y:S02]  /*7270*/  PRMT R23, R23, 0x5410, R35 ;  /* 0x0000541017177816 */ /* 0x000fe40000000023 */
[----:B------:R-:W-:Y:S02]  /*7280*/  PRMT R22, R22, 0x5410, R31 ;  /* 0x0000541016167816 */ /* 0x000fe4000000001f */
[----:B------:R-:W-:Y:S02]  /*7290*/  PRMT R25, R25, 0x5410, R33 ;  /* 0x0000541019197816 */ /* 0x000fe40000000021 */
[----:B------:R-:W-:Y:S02]  /*72a0*/  PRMT R17, R17, 0x5410, R21 ;  /* 0x0000541011117816 */ /* 0x000fe40000000015 */
[--C-:B------:R-:W-:Y:S02]  /*72b0*/  SHF.R.U64 R7, R10, 0x10, R11.reuse ;  /* 0x000000100a077819 */ /* 0x100fe4000000120b */
[----:B------:R-:W-:-:S02]  /*72c0*/  SHF.R.U32.HI R4, RZ, 0x10, R11 ;  /* 0x00000010ff047819 */ /* 0x000fc4000001160b */
[----:B------:R-:W-:Y:S02]  /*72d0*/  SHF.R.U32.HI R0, RZ, 0x10, R13 ;  /* 0x00000010ff007819 */ /* 0x000fe4000001160d */
[----:B------:R-:W-:Y:S02]  /*72e0*/  PRMT R27, R27, 0x5410, R29 ;  /* 0x000054101b1b7816 */ /* 0x000fe4000000001d */
[----:B------:R-:W-:Y:S02]  /*72f0*/  PRMT R29, R28, 0x5410, R3 ;  /* 0x000054101c1d7816 */ /* 0x000fe40000000003 */
[----:B------:R-:W-:Y:S02]  /*7300*/  PRMT R28, R6, 0x5410, R23 ;  /* 0x00005410061c7816 */ /* 0x000fe40000000017 */
[----:B------:R-:W-:Y:S02]  /*7310*/  PRMT R31, R22, 0x5410, R25 ;  /* 0x00005410161f7816 */ /* 0x000fe40000000019 */
[----:B------:R-:W-:-:S02]  /*7320*/  PRMT R21, R17, 0x7610, R21 ;  /* 0x0000761011157816 */ /* 0x000fc40000000015 */
[----:B------:R-:W-:Y:S02]  /*7330*/  PRMT R17, R15, 0x7610, R17 ;  /* 0x000076100f117816 */ /* 0x000fe40000000011 */
[----:B------:R-:W-:Y:S02]  /*7340*/  PRMT R20, R8, 0x7610, R20 ;  /* 0x0000761008147816 */ /* 0x000fe40000000014 */
[----:B------:R-:W-:Y:S02]  /*7350*/  PRMT R22, R14, 0x7610, R22 ;  /* 0x000076100e167816 */ /* 0x000fe40000000016 */
[----:B------:R-:W-:Y:S02]  /*7360*/  PRMT R25, R9, 0x7610, R25 ;  /* 0x0000761009197816 */ /* 0x000fe40000000019 */
[----:B------:R-:W-:Y:S02]  /*7370*/  PRMT R23, R7, 0x7610, R23 ;  /* 0x0000761007177816 */ /* 0x000fe40000000017 */
[----:B------:R-:W-:-:S02]  /*7380*/  PRMT R24, R4, 0x7610, R24 ;  /* 0x0000761004187816 */ /* 0x000fc40000000018 */
[----:B------:R-:W-:Y:S01]  /*7390*/  PRMT R30, R0, 0x5410, R5 ;  /* 0x00005410001e7816 */ /* 0x000fe20000000005 */
[----:B------:R-:W-:Y:S06]  /*73a0*/  BAR.SYNC.DEFER_BLOCKING 0x0 ;  /* 0x0000000000007b1d */ /* 0x000fec0000010000 */
[----:B------:R-:W-:Y:S05]  /*73b0*/  @P0 BRA `(.L_x_182) ;  /* 0x00000a6000000947 */ /* 0x000fea0003800000 */
[----:B------:R-:W-:Y:S01]  /*73c0*/  ISETP.GE.AND P0, PT, R138, c[0x0][0x27c], PT ;  /* 0x00009f008a007a0c */ /* 0x000fe20003f06270 */
[----:B------:R-:W-:-:S12]  /*73d0*/  BSSY B0, `(.L_x_183) ;  /* 0x0000028000007945 */ /* 0x000fd80003800000 */
[----:B------:R-:W-:Y:S05]  /*73e0*/  @P0 BRA `(.L_x_184) ;  /* 0x0000026000000947 */ /* 0x000fea0003800000 */
[----:B------:R-:W1:Y:S01]  /*73f0*/  LDS.128 R4, [R185+0x10080] ;  /* 0x01008000b9047984 */ /* 0x000e620000000c00 */
[----:B------:R-:W-:Y:S02]  /*7400*/  HADD2.F32 R9, -RZ, R17.H1_H1 ;  /* 0x30000011ff097230 */ /* 0x000fe40000004100 */
[----:B------:R-:W-:Y:S02]  /*7410*/  HADD2.F32 R0, -RZ, R18.H1_H1 ;  /* 0x30000012ff007230 */ /* 0x000fe40000004100 */
[----:B------:R-:W-:Y:S02]  /*7420*/  HADD2.F32 R3, -RZ, R21.H1_H1 ;  /* 0x30000015ff037230 */ /* 0x000fe40000004100 */
[----:B------:R-:W-:Y:S02]  /*7430*/  HADD2.F32 R2, -RZ, R20.H1_H1 ;  /* 0x30000014ff027230 */ /* 0x000fe40000004100 */
[--C-:B-1----:R-:W-:Y:S02]  /*7440*/  HADD2.F32 R10, -RZ, R4.reuse.H0_H0 ;  /* 0x20000004ff0a7230 */ /* 0x102fe40000004100 */
[----:B------:R-:W-:-:S02]  /*7450*/  HADD2.F32 R8, -RZ, R4.H1_H1 ;  /* 0x30000004ff087230 */ /* 0x000fc40000004100 */
[--C-:B------:R-:W-:Y:S01]  /*7460*/  HADD2.F32 R4, -RZ, R5.reuse.H0_H0 ;  /* 0x20000005ff047230 */ /* 0x100fe20000004100 */
[-C--:B------:R-:W-:Y:S01]  /*7470*/  FMUL.FTZ R13, R10, R9.reuse ;  /* 0x000000090a0d7220 */ /* 0x080fe20000410000 */
[----:B------:R-:W-:Y:S01]  /*7480*/  HADD2.F32 R5, -RZ, R5.H1_H1 ;  /* 0x30000005ff057230 */ /* 0x000fe20000004100 */
[----:B------:R-:W-:Y:S01]  /*7490*/  FMUL.FTZ R14, R8, R9 ;  /* 0x00000009080e7220 */ /* 0x000fe20000410000 */
[--C-:B------:R-:W-:Y:S02]  /*74a0*/  HADD2.F32 R12, -RZ, R6.reuse.H0_H0 ;  /* 0x20000006ff0c7230 */ /* 0x100fe40000004100 */
[----:B------:R-:W-:Y:S01]  /*74b0*/  HADD2.F32 R11, -RZ, R6.H1_H1 ;  /* 0x30000006ff0b7230 */ /* 0x000fe20000004100 */
[-C--:B------:R-:W-:Y:S01]  /*74c0*/  FMUL.FTZ R9, R5, R0.reuse ;  /* 0x0000000005097220 */ /* 0x080fe20000410000 */
[--C-:B------:R-:W-:Y:S01]  /*74d0*/  HADD2.F32 R6, -RZ, R7.reuse.H0_H0 ;  /* 0x20000007ff067230 */ /* 0x100fe20000004100 */
[----:B------:R-:W-:Y:S01]  /*74e0*/  FMUL.FTZ R0, R4, R0 ;  /* 0x0000000004007220 */ /* 0x000fe20000410000 */
[----:B------:R-:W-:Y:S01]  /*74f0*/  HADD2.F32 R7, -RZ, R7.H1_H1 ;  /* 0x30000007ff077230 */ /* 0x000fe20000004100 */
[----:B------:R-:W-:-:S02]  /*7500*/  FFMA.FTZ R15, R10, R3, -R14 ;  /* 0x000000030a0f7223 */ /* 0x000fc4000001080e */
[----:B------:R-:W-:Y:S01]  /*7510*/  FFMA.FTZ R14, R8, R3, R13 ;  /* 0x00000003080e7223 */ /* 0x000fe2000001000d */
[----:B------:R-:W-:Y:S01]  /*7520*/  HADD2.F32 R3, -RZ, R23.H1_H1 ;  /* 0x30000017ff037230 */ /* 0x000fe20000004100 */
[-C--:B------:R-:W-:Y:S01]  /*7530*/  FFMA.FTZ R13, R4, R2.reuse, -R9 ;  /* 0x00000002040d7223 */ /* 0x080fe20000010809 */
[--C-:B------:R-:W-:Y:S01]  /*7540*/  HADD2.F32 R4, -RZ, R19.reuse.H1_H1 ;  /* 0x30000013ff047230 */ /* 0x100fe20000004100 */
[----:B------:R-:W-:Y:S01]  /*7550*/  FFMA.FTZ R10, R5, R2, R0 ;  /* 0x00000002050a7223 */ /* 0x000fe20000010000 */
[----:B------:R-:W-:Y:S02]  /*7560*/  HADD2.F32 R0, -RZ, R19.H0_H0 ;  /* 0x20000013ff007230 */ /* 0x000fe40000004100 */
[----:B------:R-:W-:Y:S01]  /*7570*/  HADD2.F32 R2, -RZ, R22.H1_H1 ;  /* 0x30000016ff027230 */ /* 0x000fe20000004100 */
[----:B------:R-:W-:Y:S02]  /*7580*/  FMUL.FTZ R9, R11, R4 ;  /* 0x000000040b097220 */ /* 0x000fe40000410000 */
[----:B------:R-:W-:-:S02]  /*7590*/  FMUL.FTZ R8, R7, R0 ;  /* 0x0000000007087220 */ /* 0x000fc40000410000 */
[----:B------:R-:W-:Y:S02]  /*75a0*/  FMUL.FTZ R4, R12, R4 ;  /* 0x000000040c047220 */ /* 0x000fe40000410000 */
[----:B------:R-:W-:Y:S02]  /*75b0*/  FMUL.FTZ R5, R6, R0 ;  /* 0x0000000006057220 */ /* 0x000fe40000410000 */
[-C--:B------:R-:W-:Y:S02]  /*75c0*/  FFMA.FTZ R9, R12, R3.reuse, -R9 ;  /* 0x000000030c097223 */ /* 0x080fe40000010809 */
[-C--:B------:R-:W-:Y:S02]  /*75d0*/  FFMA.FTZ R0, R6, R2.reuse, -R8 ;  /* 0x0000000206007223 */ /* 0x080fe40000010808 */
[----:B------:R-:W-:Y:S01]  /*75e0*/  FFMA.FTZ R3, R11, R3, R4 ;  /* 0x000000030b037223 */ /* 0x000fe20000010004 */
[----:B------:R-:W-:Y:S01]  /*75f0*/  F2FP.PACK_AB R4, R14, R15 ;  /* 0x0000000f0e04723e */ /* 0x000fe200000000ff */
[----:B------:R-:W-:Y:S01]  /*7600*/  FFMA.FTZ R2, R7, R2, R5 ;  /* 0x0000000207027223 */ /* 0x000fe20000010005 */
[----:B------:R-:W-:-:S02]  /*7610*/  F2FP.PACK_AB R5, R10, R13 ;  /* 0x0000000d0a05723e */ /* 0x000fc400000000ff */
[----:B------:R-:W-:Y:S02]  /*7620*/  F2FP.PACK_AB R6, R3, R9 ;  /* 0x000000090306723e */ /* 0x000fe400000000ff */
[----:B------:R-:W-:-:S05]  /*7630*/  F2FP.PACK_AB R7, R2, R0 ;  /* 0x000000000207723e */ /* 0x000fca00000000ff */
[----:B------:R1:W-:Y:S02]  /*7640*/  STS.128 [R185+0x10080], R4 ;  /* 0x01008004b9007388 */ /* 0x0003e40000000c00 */
.L_x_184:
[----:B------:R-:W-:Y:S05]  /*7650*/  BSYNC B0 ;  /* 0x0000000000007941 */ /* 0x000fea0003800000 */
.L_x_183:
[----:B------:R-:W-:Y:S01]  /*7660*/  ISETP.GE.AND P0, PT, R142, c[0x0][0x27c], PT ;  /* 0x00009f008e007a0c */ /* 0x000fe20003f06270 */
[----:B------:R-:W-:-:S12]  /*7670*/  BSSY B0, `(.L_x_185) ;  /* 0x0000028000007945 */ /* 0x000fd80003800000 */
[----:B------:R-:W-:Y:S05]  /*7680*/  @P0 BRA `(.L_x_186) ;  /* 0x0000026000000947 */ /* 0x000fea0003800000 */
[----:B-1----:R-:W1:Y:S01]  /*7690*/  LDS.128 R4, [R185+0x14080] ;  /* 0x01408000b9047984 */ /* 0x002e620000000c00 */
[----:B------:R-:W-:Y:S02]  /*76a0*/  HADD2.F32 R9, -RZ, R18.H0_H0 ;  /* 0x20000012ff097230 */ /* 0x000fe40000004100 */
[----:B------:R-:W-:Y:S02]  /*76b0*/  HADD2.F32 R0, -RZ, R17.H0_H0 ;  /* 0x20000011ff007230 */ /* 0x000fe40000004100 */
        /* <DEDUP_REMOVED lines=18> */
[----:B------:R-:W-:Y:S01]  /*77e0*/  HADD2.F32 R4, -RZ, R21.H0_H0 ;  /* 0x20000015ff047230 */ /* 0x000fe20000004100 */
[----:B------:R-:W-:Y:S01]  /*77f0*/  FFMA.FTZ R10, R5, R2, R0 ;  /* 0x00000002050a7223 */ /* 0x000fe20000010000 */
[----:B------:R-:W-:Y:S02]  /*7800*/  HADD2.F32 R0, -RZ, R20.H0_H0 ;  /* 0x20000014ff007230 */ /* 0x000fe40000004100 */
[----:B------:R-:W-:Y:S01]  /*7810*/  HADD2.F32 R2, -RZ, R27.H0_H0 ;  /* 0x2000001bff027230 */ /* 0x000fe20000004100 */
        /* <DEDUP_REMOVED lines=13> */
.L_x_186:
[----:B------:R-:W-:Y:S05]  /*78f0*/  BSYNC B0 ;  /* 0x0000000000007941 */ /* 0x000fea0003800000 */
.L_x_185:
[----:B------:R-:W-:Y:S01]  /*7900*/  ISETP.GE.AND P0, PT, R140, c[0x0][0x27c], PT ;  /* 0x00009f008c007a0c */ /* 0x000fe20003f06270 */
[----:B------:R-:W-:-:S12]  /*7910*/  BSSY B0, `(.L_x_187) ;  /* 0x0000028000007945 */ /* 0x000fd80003800000 */
[----:B------:R-:W-:Y:S05]  /*7920*/  @P0 BRA `(.L_x_188) ;  /* 0x0000026000000947 */ /* 0x000fea0003800000 */
[----:B-1----:R-:W1:Y:S01]  /*7930*/  LDS.128 R4, [R185+0x18080] ;  /* 0x01808000b9047984 */ /* 0x002e620000000c00 */
[----:B------:R-:W-:Y:S02]  /*7940*/  HADD2.F32 R9, -RZ, R22.H0_H0 ;  /* 0x20000016ff097230 */ /* 0x000fe40000004100 */
[----:B------:R-:W-:Y:S02]  /*7950*/  HADD2.F32 R0, -RZ, R23.H0_H0 ;  /* 0x20000017ff007230 */ /* 0x000fe40000004100 */
[----:B------:R-:W-:Y:S02]  /*7960*/  HADD2.F32 R3, -RZ, R27.H1_H1 ;  /* 0x3000001bff037230 */ /* 0x000fe40000004100 */
[----:B------:R-:W-:Y:S02]  /*7970*/  HADD2.F32 R2, -RZ, R26.H0_H0 ;  /* 0x2000001aff027230 */ /* 0x000fe40000004100 */
        /* <DEDUP_REMOVED lines=14> */
[----:B------:R-:W-:Y:S01]  /*7a60*/  HADD2.F32 R3, -RZ, R29.H0_H0 ;  /* 0x2000001dff037230 */ /* 0x000fe20000004100 */
[-C--:B------:R-:W-:Y:S01]  /*7a70*/  FFMA.FTZ R13, R4, R2.reuse, -R9 ;  /* 0x00000002040d7223 */ /* 0x080fe20000010809 */
[----:B------:R-:W-:Y:S01]  /*7a80*/  HADD2.F32 R4, -RZ, R25.H0_H0 ;  /* 0x20000019ff047230 */ /* 0x000fe20000004100 */
        /* <DEDUP_REMOVED lines=16> */
.L_x_188:
[----:B------:R-:W-:Y:S05]  /*7b90*/  BSYNC B0 ;  /* 0x0000000000007941 */ /* 0x000fea0003800000 */
.L_x_187:
[----:B------:R-:W-:-:S13]  /*7ba0*/  ISETP.GE.AND P0, PT, R141, c[0x0][0x27c], PT ;  /* 0x00009f008d007a0c */ /* 0x000fda0003f06270 */
[----:B------:R-:W-:Y:S05]  /*7bb0*/  @P0 BRA `(.L_x_182) ;  /* 0x0000026000000947 */ /* 0x000fea0003800000 */
[----:B-1----:R-:W1:Y:S01]  /*7bc0*/  LDS.128 R4, [R185+0x1c080] ;  /* 0x01c08000b9047984 */ /* 0x002e620000000c00 */
[----:B------:R-:W-:Y:S02]  /*7bd0*/  HADD2.F32 R9, -RZ, R28.H0_H0 ;  /* 0x2000001cff097230 */ /* 0x000fe40000004100 */
[----:B------:R-:W-:Y:S02]  /*7be0*/  HADD2.F32 R0, -RZ, R29.H1_H1 ;  /* 0x3000001dff007230 */ /* 0x000fe40000004100 */
[--C-:B------:R-:W-:Y:S02]  /*7bf0*/  HADD2.F32 R3, -RZ, R31.reuse.H1_H1 ;  /* 0x3000001fff037230 */ /* 0x100fe40000004100 */
        /* <DEDUP_REMOVED lines=34> */
.L_x_182:
[----:B------:R-:W-:Y:S05]  /*7e20*/  BSYNC B1 ;  /* 0x0000000000017941 */ /* 0x000fea0003800000 */
.L_x_181:
[----:B------:R-:W-:Y:S01]  /*7e30*/  IADD3 R0, R193, 0x20, RZ ;  /* 0x00000020c1007810 */ /* 0x000fe20007ffe0ff */
[----:B------:R-:W-:Y:S03]  /*7e40*/  BSSY B1, `(.L_x_189) ;  /* 0x00000a9000017945 */ /* 0x000fe60003800000 */
[----:B------:R-:W-:-:S13]  /*7e50*/  ISETP.GE.AND P0, PT, R0, R16, PT ;  /* 0x000000100000720c */ /* 0x000fda0003f06270 */
[----:B------:R-:W-:Y:S05]  /*7e60*/  @P0 BRA `(.L_x_190) ;  /* 0x00000a6000000947 */ /* 0x000fea0003800000 */
[----:B------:R-:W-:Y:S01]  /*7e70*/  ISETP.GE.AND P0, PT, R138, c[0x0][0x27c], PT ;  /* 0x00009f008a007a0c */ /* 0x000fe20003f06270 */
[----:B------:R-:W-:-:S12]  /*7e80*/  BSSY B0, `(.L_x_191) ;  /* 0x0000028000007945 */ /* 0x000fd80003800000 */
[----:B------:R-:W-:Y:S05]  /*7e90*/  @P0 BRA `(.L_x_192) ;  /* 0x0000026000000947 */ /* 0x000fea0003800000 */
[----:B-1----:R-:W1:Y:S01]  /*7ea0*/  LDS.128 R4, [R185+0x11080] ;  /* 0x01108000b9047984 */ /* 0x002e620000000c00 */
[----:B------:R-:W-:Y:S02]  /*7eb0*/  HADD2.F32 R9, -RZ, R17.H1_H1 ;  /* 0x30000011ff097230 */ /* 0x000fe40000004100 */
[----:B------:R-:W-:Y:S02]  /*7ec0*/  HADD2.F32 R0, -RZ, R18.H1_H1 ;  /* 0x30000012ff007230 */ /* 0x000fe40000004100 */
[----:B------:R-:W-:Y:S02]  /*7ed0*/  HADD2.F32 R3, -RZ, R21.H1_H1 ;  /* 0x30000015ff037230 */ /* 0x000fe40000004100 */
[----:B------:R-:W-:Y:S02]  /*7ee0*/  HADD2.F32 R2, -RZ, R20.H1_H1 ;  /* 0x30000014ff027230 */ /* 0x000fe40000004100 */
[--C-:B-1----:R-:W-:Y:S02]  /*7ef0*/  HADD2.F32 R10, -RZ, R4.reuse.H0_H0 ;  /* 0x20000004ff0a7230 */ /* 0x102fe40000004100 */
[----:B------:R-:W-:-:S02]  /*7f00*/  HADD2.F32 R8, -RZ, R4.H1_H1 ;  /* 0x30000004ff087230 */ /* 0x000fc40000004100 */
[--C-:B------:R-:W-:Y:S01]  /*7f10*/  HADD2.F32 R4, -RZ, R5.reuse.H0_H0 ;  /* 0x20000005ff047230 */ /* 0x100fe20000004100 */
[C---:B------:R-:W-:Y:S01]  /*7f20*/  FMUL.FTZ R13, R9.reuse, R10 ;  /* 0x0000000a090d7220 */ /* 0x040fe20000410000 */
[----:B------:R-:W-:Y:S01]  /*7f30*/  HADD2.F32 R5, -RZ, R5.H1_H1 ;  /* 0x30000005ff057230 */ /* 0x000fe20000004100 */
[----:B------:R-:W-:Y:S01]  /*7f40*/  FMUL.FTZ R14, R9, R8 ;  /* 0x00000008090e7220 */ /* 0x000fe20000410000 */
[--C-:B------:R-:W-:Y:S02]  /*7f50*/  HADD2.F32 R12, -RZ, R6.reuse.H0_H0 ;  /* 0x20000006ff0c7230 */ /* 0x100fe40000004100 */
[----:B------:R-:W-:Y:S01]  /*7f60*/  HADD2.F32 R11, -RZ, R6.H1_H1 ;  /* 0x30000006ff0b7230 */ /* 0x000fe20000004100 */
[C---:B------:R-:W-:Y:S01]  /*7f70*/  FMUL.FTZ R9, R0.reuse, R5 ;  /* 0x0000000500097220 */ /* 0x040fe20000410000 */
[--C-:B------:R-:W-:Y:S01]  /*7f80*/  HADD2.F32 R6, -RZ, R7.reuse.H0_H0 ;  /* 0x20000007ff067230 */ /* 0x100fe20000004100 */
[----:B------:R-:W-:Y:S01]  /*7f90*/  FMUL.FTZ R0, R0, R4 ;  /* 0x0000000400007220 */ /* 0x000fe20000410000 */
[----:B------:R-:W-:Y:S01]  /*7fa0*/  HADD2.F32 R7, -RZ, R7.H1_H1 ;  /* 0x30000007ff077230 */ /* 0x000fe20000004100 */
[----:B------:R-:W-:-:S02]  /*7fb0*/  FFMA.FTZ R15, R3, R10, -R14 ;  /* 0x0000000a030f7223 */ /* 0x000fc4000001080e */
[----:B------:R-:W-:Y:S01]  /*7fc0*/  FFMA.FTZ R14, R3, R8, R13 ;  /* 0x00000008030e7223 */ /* 0x000fe2000001000d */
[----:B------:R-:W-:Y:S01]  /*7fd0*/  HADD2.F32 R3, -RZ, R23.H1_H1 ;  /* 0x30000017ff037230 */ /* 0x000fe20000004100 */
[C---:B------:R-:W-:Y:S01]  /*7fe0*/  FFMA.FTZ R13, R2.reuse, R4, -R9 ;  /* 0x00000004020d7223 */ /* 0x040fe20000010809 */
        /* <DEDUP_REMOVED lines=8> */
[C---:B------:R-:W-:Y:S02]  /*8070*/  FFMA.FTZ R9, R3.reuse, R12, -R9 ;  /* 0x0000000c03097223 */ /* 0x040fe40000010809 */
[----:B------:R-:W-:Y:S02]  /*8080*/  FFMA.FTZ R0, R2, R6, -R8 ;  /* 0x0000000602007223 */ /* 0x000fe40000010808 */
[----:B------:R-:W-:Y:S01]  /*8090*/  FFMA.FTZ R3, R3, R11, R4 ;  /* 0x0000000b03037223 */ /* 0x000fe20000010004 */
[----:B------:R-:W-:Y:S01]  /*80a0*/  F2FP.PACK_AB R4, R14, R15 ;  /* 0x0000000f0e04723e */ /* 0x000fe200000000ff */
[----:B------:R-:W-:Y:S01]  /*80b0*/  FFMA.FTZ R2, R2, R7, R5 ;  /* 0x0000000702027223 */ /* 0x000fe20000010005 */
[----:B------:R-:W-:-:S02]  /*80c0*/  F2FP.PACK_AB R5, R10, R13 ;  /* 0x0000000d0a05723e */ /* 0x000fc400000000ff */
[----:B------:R-:W-:Y:S02]  /*80d0*/  F2FP.PACK_AB R6, R3, R9 ;  /* 0x000000090306723e */ /* 0x000fe400000000ff */
[----:B------:R-:W-:-:S05]  /*80e0*/  F2FP.PACK_AB R7, R2, R0 ;  /* 0x000000000207723e */ /* 0x000fca00000000ff */
[----:B------:R1:W-:Y:S02]  /*80f0*/  STS.128 [R185+0x11080], R4 ;  /* 0x01108004b9007388 */ /* 0x0003e40000000c00 */
.L_x_192:
[----:B------:R-:W-:Y:S05]  /*8100*/  BSYNC B0 ;  /* 0x0000000000007941 */ /* 0x000fea0003800000 */
.L_x_191:
        /* <DEDUP_REMOVED lines=41> */
.L_x_194:
[----:B------:R-:W-:Y:S05]  /*83a0*/  BSYNC B0 ;  /* 0x0000000000007941 */ /* 0x000fea0003800000 */
.L_x_193:
        /* <DEDUP_REMOVED lines=22> */
[----:B------:R-:W-:Y:S01]  /*8510*/  HADD2.F32 R3, -RZ, R29.H0_H0 ;  /* 0x2000001dff037230 */ /* 0x000fe20000004100 */
[C---:B------:R-:W-:Y:S01]  /*8520*/  FFMA.FTZ R13, R2.reuse, R4, -R9 ;  /* 0x00000004020d7223 */ /* 0x040fe20000010809 */
        /* <DEDUP_REMOVED lines=17> */
.L_x_196:
[----:B------:R-:W-:Y:S05]  /*8640*/  BSYNC B0 ;  /* 0x0000000000007941 */ /* 0x000fea0003800000 */
.L_x_195:
        /* <DEDUP_REMOVED lines=40> */
.L_x_190:
[----:B------:R-:W-:Y:S05]  /*88d0*/  BSYNC B1 ;  /* 0x0000000000017941 */ /* 0x000fea0003800000 */
.L_x_189:
        /* <DEDUP_REMOVED lines=45> */
.L_x_200:
[----:B------:R-:W-:Y:S05]  /*8bb0*/  BSYNC B0 ;  /* 0x0000000000007941 */ /* 0x000fea0003800000 */
.L_x_199:
        /* <DEDUP_REMOVED lines=41> */
.L_x_202:
[----:B------:R-:W-:Y:S05]  /*8e50*/  BSYNC B0 ;  /* 0x0000000000007941 */ /* 0x000fea0003800000 */
.L_x_201:
        /* <DEDUP_REMOVED lines=41> */
.L_x_204:
[----:B------:R-:W-:Y:S05]  /*90f0*/  BSYNC B0 ;  /* 0x0000000000007941 */ /* 0x000fea0003800000 */
.L_x_203:
        /* <DEDUP_REMOVED lines=40> */
.L_x_198:
[----:B------:R-:W-:Y:S05]  /*9380*/  BSYNC B1 ;  /* 0x0000000000017941 */ /* 0x000fea0003800000 */
.L_x_197:
[----:B------:R-:W-:-:S04]  /*9390*/  IADD3 R0, R193, 0x60, RZ ;  /* 0x00000060c1007810 */ /* 0x000fc80007ffe0ff */
        /* <DEDUP_REMOVED lines=43> */
.L_x_207:
[----:B------:R-:W-:Y:S05]  /*9650*/  BSYNC B0 ;  /* 0x0000000000007941 */ /* 0x000fea0003800000 */
.L_x_206:
        /* <DEDUP_REMOVED lines=41> */
.L_x_209:
[----:B------:R-:W-:Y:S05]  /*98f0*/  BSYNC B0 ;  /* 0x0000000000007941 */ /* 0x000fea0003800000 */
.L_x_208:
        /* <DEDUP_REMOVED lines=41> */
.L_x_211:
[----:B------:R-:W-:Y:S05]  /*9b90*/  BSYNC B0 ;  /* 0x0000000000007941 */ /* 0x000fea0003800000 */
.L_x_210:
        /* <DEDUP_REMOVED lines=39> */
[----:B------:R1:W-:Y:S01]  /*9e10*/  STS.128 [R185+0x1f080], R4 ;  /* 0x01f08004b9007388 */ /* 0x0003e20000000c00 */
[----:B------:R-:W-:Y:S05]  /*9e20*/  BRA `(.L_x_205) ;  /* 0x000035b000007947 */ /* 0x000fea0003800000 */
.L_x_178:
[----:B------:R-:W1:Y:S01]  /*9e30*/  SHFL.IDX PT, R28, R0, RZ, 0x181f ;  /* 0x00181fff001c7589 */ /* 0x000e6200000e0000 */
[----:B------:R-:W-:Y:S01]  /*9e40*/  BSSY B0, `(.L_x_212) ;  /* 0x0000023000007945 */ /* 0x000fe20003800000 */
[----:B------:R-:W-:Y:S01]  /*9e50*/  CS2R R10, SRZ ;  /* 0x00000000000a7805 */ /* 0x000fe2000001ff00 */
[----:B------:R-:W-:Y:S01]  /*9e60*/  CS2R R8, SRZ ;  /* 0x0000000000087805 */ /* 0x000fe2000001ff00 */
[----:B------:R-:W3:Y:S01]  /*9e70*/  SHFL.IDX PT, R15, R7, RZ, 0x181f ;  /* 0x00181fff070f7589 */ /* 0x000ee200000e0000 */
[----:B------:R-:W-:Y:S01]  /*9e80*/  CS2R R22, SRZ ;  /* 0x0000000000167805 */ /* 0x000fe2000001ff00 */
[----:B--2-4-:R-:W-:Y:S01]  /*9e90*/  CS2R R20, SRZ ;  /* 0x0000000000147805 */ /* 0x014fe2000001ff00 */
[----:B------:R-:W-:Y:S01]  /*9ea0*/  CS2R R4, SRZ ;  /* 0x0000000000047805 */ /* 0x000fe2000001ff00 */
[----:B------:R-:W2:Y:S01]  /*9eb0*/  SHFL.IDX PT, R27, R2, RZ, 0x181f ;  /* 0x00181fff021b7589 */ /* 0x000ea200000e0000 */
[----:B------:R-:W-:Y:S01]  /*9ec0*/  CS2R R18, SRZ ;  /* 0x0000000000127805 */ /* 0x000fe2000001ff00 */
[----:B------:R-:W-:-:S02]  /*9ed0*/  CS2R R16, SRZ ;  /* 0x0000000000107805 */ /* 0x000fc4000001ff00 */
[----:B------:R4:W1:Y:S02]  /*9ee0*/  SHFL.IDX PT, R26, R6, RZ, 0x181f ;  /* 0x00181fff061a7589 */ /* 0x00086400000e0000 */
[----:B----4-:R-:W-:Y:S01]  /*9ef0*/  CS2R R6, SRZ ;  /* 0x0000000000067805 */ /* 0x010fe2000001ff00 */
[----:B------:R-:W-:Y:S05]  /*9f00*/  @P6 BRA `(.L_x_213) ;  /* 0x0000016000006947 */ /* 0x000fea0003800000 */
[----:B-123--:R-:W-:Y:S02]  /*9f10*/  ISETP.GE.AND P1, PT, R132, c[0x0][0x27c], PT ;  /* 0x00009f0084007a0c */ /* 0x00efe40003f26270 */
[----:B------:R-:W-:-:S11]  /*9f20*/  ISETP.GE.AND P0, PT, R134, c[0x0][0x27c], PT ;  /* 0x00009f0086007a0c */ /* 0x000fd60003f06270 */
[C---:B------:R-:W-:Y:S01]  /*9f30*/  @!P1 IMAD.SHL.U32 R4, R132.reuse, 0x2, RZ ;  /* 0x0000000284049824 */ /* 0x040fe200078e00ff */
[----:B------:R-:W-:Y:S02]  /*9f40*/  @!P1 SHF.L.U64.HI R0, R132, 0x1, R13 ;  /* 0x0000000184009819 */ /* 0x000fe4000001020d */
[----:B------:R-:W-:Y:S02]  /*9f50*/  @!P0 SHF.L.U64.HI R5, R14, 0x1, R25 ;  /* 0x000000010e058819 */ /* 0x000fe40000010219 */
[----:B------:R-:W-:-:S05]  /*9f60*/  @!P1 IADD3 R2, P2, R15, R4, RZ ;  /* 0x000000040f029210 */ /* 0x000fca0007f5e0ff */
[--C-:B------:R-:W-:Y:S01]  /*9f70*/  @!P1 IMAD.X R3, R28, 0x1, R0.reuse, P2 ;  /* 0x000000011c039824 */ /* 0x100fe200010e0600 */
[----:B------:R-:W-:Y:S01]  /*9f80*/  @!P1 IADD3 R24, P2, R26, R4, RZ ;  /* 0x000000041a189210 */ /* 0x000fe20007f5e0ff */
[----:B------:R-:W-:Y:S01]  /*9f90*/  @!P0 IMAD.SHL.U32 R4, R14, 0x2, RZ ;  /* 0x000000020e048824 */ /* 0x000fe200078e00ff */
[----:B------:R-:W-:Y:S01]  /*9fa0*/  CS2R R10, SRZ ;  /* 0x00000000000a7805 */ /* 0x000fe2000001ff00 */
[----:B------:R-:W-:Y:S01]  /*9fb0*/  CS2R R8, SRZ ;  /* 0x0000000000087805 */ /* 0x000fe2000001ff00 */
[----:B------:R-:W-:Y:S01]  /*9fc0*/  CS2R R6, SRZ ;  /* 0x0000000000067805 */ /* 0x000fe2000001ff00 */
[----:B------:R-:W-:Y:S01]  /*9fd0*/  @!P1 IMAD.X R25, R27, 0x1, R0, P2 ;  /* 0x000000011b199824 */ /* 0x000fe200010e0600 */
[-C--:B------:R-:W-:Y:S01]  /*9fe0*/  @!P0 IADD3 R14, P2, R15, R4.reuse, RZ ;  /* 0x000000040f0e8210 */ /* 0x080fe20007f5e0ff */
[----:B------:R1:W5:Y:S04]  /*9ff0*/  @!P1 LD.E.128 R20, [R2.64] ;  /* 0x0000000602149980 */ /* 0x000368000c101d00 */
[--C-:B------:R-:W-:Y:S01]  /*a000*/  @!P0 IMAD.X R15, R28, 0x1, R5.reuse, P2 ;  /* 0x000000011c0f8824 */ /* 0x100fe200010e0605 */
[----:B------:R-:W-:Y:S01]  /*a010*/  @!P0 IADD3 R12, P2, R26, R4, RZ ;  /* 0x000000041a0c8210 */ /* 0x000fe20007f5e0ff */
[----:B------:R1:W5:Y:S04]  /*a020*/  @!P1 LD.E.128 R16, [R24.64] ;  /* 0x0000000618109980 */ /* 0x000368000c101d00 */
[----:B------:R-:W-:Y:S01]  /*a030*/  @!P0 IMAD.X R13, R27, 0x1, R5, P2 ;  /* 0x000000011b0d8824 */ /* 0x000fe200010e0605 */
[----:B------:R1:W5:Y:S01]  /*a040*/  @!P0 LD.E.128 R8, [R14.64] ;  /* 0x000000060e088980 */ /* 0x000362000c101d00 */
[----:B------:R-:W-:-:S06]  /*a050*/  CS2R R4, SRZ ;  /* 0x0000000000047805 */ /* 0x000fcc000001ff00 */
[----:B------:R1:W5:Y:S02]  /*a060*/  @!P0 LD.E.128 R4, [R12.64] ;  /* 0x000000060c048980 */ /* 0x000364000c101d00 */
.L_x_213:
[----:B-123--:R-:W-:Y:S05]  /*a070*/  BSYNC B0 ;  /* 0x0000000000007941 */ /* 0x00efea0003800000 */
.L_x_212:
[--C-:B-----5:R-:W-:Y:S01]  /*a080*/  IMAD.MOV.U32 R36, RZ, RZ, R21.reuse ;  /* 0x000000ffff247224 */ /* 0x120fe200078e0015 */
[--C-:B------:R-:W-:Y:S01]  /*a090*/  SHF.R.U64 R35, R20, 0x10, R21.reuse ;  /* 0x0000001014237819 */ /* 0x100fe20000001215 */
[----:B------:R-:W-:Y:S01]  /*a0a0*/  IMAD.MOV.U32 R37, RZ, RZ, R20 ;  /* 0x000000ffff257224 */ /* 0x000fe200078e0014 */
[----:B------:R-:W-:Y:S01]  /*a0b0*/  SHF.R.U32.HI R32, RZ, 0x10, R21 ;  /* 0x00000010ff207819 */ /* 0x000fe20000011615 */
[--C-:B------:R-:W-:Y:S01]  /*a0c0*/  IMAD.MOV.U32 R21, RZ, RZ, R17.reuse ;  /* 0x000000ffff157224 */ /* 0x100fe200078e0011 */
[----:B------:R-:W-:Y:S01]  /*a0d0*/  SHF.R.U32.HI R2, RZ, 0x10, R17 ;  /* 0x00000010ff027819 */ /* 0x000fe20000011611 */
[--C-:B------:R-:W-:Y:S01]  /*a0e0*/  IMAD.MOV.U32 R33, RZ, RZ, R23.reuse ;  /* 0x000000ffff217224 */ /* 0x100fe200078e0017 */
[----:B------:R-:W-:Y:S01]  /*a0f0*/  SHF.R.U64 R31, R22, 0x10, R23 ;  /* 0x00000010161f7819 */ /* 0x000fe20000001217 */
[----:B------:R-:W-:Y:S01]  /*a100*/  IMAD.MOV.U32 R29, RZ, RZ, R9 ;  /* 0x000000ffff1d7224 */ /* 0x000fe200078e0009 */
[----:B------:R-:W-:Y:S01]  /*a110*/  PRMT R43, R21, 0x5410, R2 ;  /* 0x00005410152b7816 */ /* 0x000fe20000000002 */
[----:B------:R-:W-:Y:S01]  /*a120*/  IMAD R2, R213, -0x80, R38 ;  /* 0xffffff80d5027824 */ /* 0x000fe200078e0226 */
[----:B------:R-:W-:Y:S01]  /*a130*/  SHF.R.U32.HI R28, RZ, 0x10, R23 ;  /* 0x00000010ff1c7819 */ /* 0x000fe20000011617 */
[----:B------:R-:W-:Y:S01]  /*a140*/  IMAD.MOV.U32 R25, RZ, RZ, R11 ;  /* 0x000000ffff197224 */ /* 0x000fe200078e000b */
[--C-:B------:R-:W-:Y:S01]  /*a150*/  SHF.R.U64 R27, R8, 0x10, R9.reuse ;  /* 0x00000010081b7819 */ /* 0x100fe20000001209 */
[----:B------:R-:W-:Y:S01]  /*a160*/  IMAD.MOV.U32 R12, RZ, RZ, R4 ;  /* 0x000000ffff0c7224 */ /* 0x000fe200078e0004 */
[----:B------:R-:W-:Y:S01]  /*a170*/  IMNMX R41, R2, 0x80, PT ;  /* 0x0000008002297817 */ /* 0x000fe20003800200 */
[----:B------:R-:W-:Y:S01]  /*a180*/  IMAD.MOV.U32 R34, RZ, RZ, R22 ;  /* 0x000000ffff227224 */ /* 0x000fe200078e0016 */
[----:B------:R-:W-:Y:S01]  /*a190*/  SHF.R.U32.HI R24, RZ, 0x10, R9 ;  /* 0x00000010ff187819 */ /* 0x000fe20000011609 */
[----:B------:R-:W-:Y:S01]  /*a1a0*/  IMAD.MOV.U32 R30, RZ, RZ, R8 ;  /* 0x000000ffff1e7224 */ /* 0x000fe200078e0008 */
[----:B------:R-:W-:Y:S01]  /*a1b0*/  ISETP.GE.AND P0, PT, R193, R41, PT ;  /* 0x00000029c100720c */ /* 0x000fe20003f06270 */
[----:B------:R-:W-:Y:S01]  /*a1c0*/  IMAD.MOV.U32 R26, RZ, RZ, R10 ;  /* 0x000000ffff1a7224 */ /* 0x000fe200078e000a */
[--C-:B------:R-:W-:Y:S01]  /*a1d0*/  SHF.R.U64 R23, R10, 0x10, R11.reuse ;  /* 0x000000100a177819 */ /* 0x100fe2000000120b */
[----:B------:R-:W-:Y:S01]  /*a1e0*/  IMAD.MOV.U32 R22, RZ, RZ, R16 ;  /* 0x000000ffff167224 */ /* 0x000fe200078e0010 */
[----:B------:R-:W-:Y:S01]  /*a1f0*/  SHF.R.U32.HI R20, RZ, 0x10, R11 ;  /* 0x00000010ff147819 */ /* 0x000fe2000001160b */
[--C-:B------:R-:W-:Y:S01]  /*a200*/  IMAD.MOV.U32 R11, RZ, RZ, R5.reuse ;  /* 0x000000ffff0b7224 */ /* 0x100fe200078e0005 */
[--C-:B------:R-:W-:Y:S01]  /*a210*/  SHF.R.U64 R9, R4, 0x10, R5.reuse ;  /* 0x0000001004097819 */ /* 0x100fe20000001205 */
[----:B------:R-:W-:Y:S01]  /*a220*/  IMAD.MOV.U32 R15, RZ, RZ, R18 ;  /* 0x000000ffff0f7224 */ /* 0x000fe200078e0012 */
[----:B------:R-:W-:Y:S01]  /*a230*/  SHF.R.U32.HI R4, RZ, 0x10, R5 ;  /* 0x00000010ff047819 */ /* 0x000fe20000011605 */
[----:B------:R-:W-:Y:S01]  /*a240*/  IMAD.MOV.U32 R14, RZ, RZ, R19 ;  /* 0x000000ffff0e7224 */ /* 0x000fe200078e0013 */
[----:B------:R-:W-:Y:S01]  /*a250*/  SHF.R.U64 R16, R16, 0x10, R17 ;  /* 0x0000001010107819 */ /* 0x000fe20000001211 */
[----:B------:R-:W-:Y:S01]  /*a260*/  IMAD.MOV.U32 R8, RZ, RZ, R6 ;  /* 0x000000ffff087224 */ /* 0x000fe200078e0006 */
[----:B------:R-:W-:Y:S01]  /*a270*/  SHF.R.U64 R13, R18, 0x10, R19 ;  /* 0x00000010120d7819 */ /* 0x000fe20000001213 */
[----:B------:R-:W-:Y:S01]  /*a280*/  IMAD.MOV.U32 R5, RZ, RZ, R7 ;  /* 0x000000ffff057224 */ /* 0x000fe200078e0007 */
[----:B------:R-:W-:Y:S01]  /*a290*/  SHF.R.U32.HI R10, RZ, 0x10, R19 ;  /* 0x00000010ff0a7819 */ /* 0x000fe20000011613 */
[----:B------:R-:W-:-:S04]  /*a2a0*/  DEPBAR.LE SB0, 0x1 ;  /* 0x000080400000791a */ /* 0x000fc80000000000 */
[--C-:B------:R-:W-:Y:S01]  /*a2b0*/  SHF.R.U64 R3, R6, 0x10, R7.reuse ;  /* 0x0000001006037819 */ /* 0x100fe20000001207 */
[----:B------:R-:W-:Y:S01]  /*a2c0*/  BSSY B1, `(.L_x_214) ;  /* 0x00000cf000017945 */ /* 0x000fe20003800000 */
[----:B------:R-:W-:Y:S02]  /*a2d0*/  SHF.R.U32.HI R0, RZ, 0x10, R7 ;  /* 0x00000010ff007819 */ /* 0x000fe40000011607 */
        /* <DEDUP_REMOVED lines=15> */
[----:B------:R-:W-:Y:S01]  /*a3d0*/  SHF.R.S32.HI R52, RZ, 0x3, R39 ;  /* 0x00000003ff347819 */ /* 0x000fe20000011427 */
[----:B------:R-:W-:Y:S06]  /*a3e0*/  BAR.SYNC.DEFER_BLOCKING 0x0 ;  /* 0x0000000000007b1d */ /* 0x000fec0000010000 */
[----:B------:R-:W-:Y:S05]  /*a3f0*/  @P0 BRA `(.L_x_215) ;  /* 0x00000bb000000947 */ /* 0x000fea0003800000 */
[----:B------:R-:W-:Y:S01]  /*a400*/  ISETP.GE.AND P0, PT, R132, c[0x0][0x27c], PT ;  /* 0x00009f0084007a0c */ /* 0x000fe20003f06270 */
[----:B------:R-:W-:-:S12]  /*a410*/  BSSY B0, `(.L_x_216) ;  /* 0x0000059000007945 */ /* 0x000fd80003800000 */
[----:B------:R-:W-:Y:S05]  /*a420*/  @P0 BRA `(.L_x_217) ;  /* 0x0000057000000947 */ /* 0x000fea0003800000 */
[----:B------:R-:W-:Y:S01]  /*a430*/  MOV R0, c[0x0][0x27c] ;  /* 0x00009f0000007a02 */ /* 0x000fe20000000f00 */
[----:B------:R-:W1:Y:S01]  /*a440*/  LDS.128 R4, [R185+0x10080] ;  /* 0x01008000b9047984 */ /* 0x000e620000000c00 */
[----:B------:R-:W-:Y:S02]  /*a450*/  HADD2.F32 R13, -RZ, R45.H0_H0 ;  /* 0x2000002dff0d7230 */ /* 0x000fe40000004100 */
[----:B------:R-:W-:Y:S01]  /*a460*/  LEA.HI R0, R0, R219, RZ, 0x1d ;  /* 0x000000db00007211 */ /* 0x000fe200078fe8ff */
[----:B------:R-:W-:-:S03]  /*a470*/  HADD2.F32 R12, -RZ, R46.H0_H0 ;  /* 0x2000002eff0c7230 */ /* 0x000fc60000004100 */
[----:B------:R-:W-:Y:S02]  /*a480*/  SHF.R.S32.HI R3, RZ, 0x1f, R0 ;  /* 0x0000001fff037819 */ /* 0x000fe40000011400 */
[----:B------:R-:W-:Y:S02]  /*a490*/  SHF.L.U32 R2, R0, 0x3, RZ ;  /* 0x0000000300027819 */ /* 0x000fe400000006ff */
[----:B------:R-:W-:Y:S02]  /*a4a0*/  LEA.HI R0, R3, R0, RZ, 0x3 ;  /* 0x0000000003007211 */ /* 0x000fe400078f18ff */
[----:B------:R-:W-:Y:S02]  /*a4b0*/  LOP3.LUT R2, R113, 0x38, R2, 0xf8, !PT ;  /* 0x0000003871027812 */ /* 0x000fe400078ef802 */
[----:B------:R-:W-:Y:S02]  /*a4c0*/  SHF.L.U32 R0, R0, 0xa, RZ ;  /* 0x0000000a00007819 */ /* 0x000fe400000006ff */
[----:B------:R-:W-:-:S02]  /*a4d0*/  LOP3.LUT R2, R2, R135, RZ, 0x3c, !PT ;  /* 0x0000008702027212 */ /* 0x000fc400078e3cff */
[----:B------:R-:W-:-:S04]  /*a4e0*/  LOP3.LUT R0, R0, 0x7fffe000, RZ, 0xc0, !PT ;  /* 0x7fffe00000007812 */ /* 0x000fc800078ec0ff */
[----:B------:R-:W-:Y:S01]  /*a4f0*/  IADD3 R0, R2, R0, R114 ;  /* 0x0000000002007210 */ /* 0x000fe20007ffe072 */
[----:B------:R-:W-:-:S03]  /*a500*/  HADD2.F32 R2, -RZ, R42.H0_H0 ;  /* 0x2000002aff027230 */ /* 0x000fc60000004100 */
[----:B------:R-:W-:Y:S01]  /*a510*/  SHF.L.U32 R28, R0, 0x1, RZ ;  /* 0x00000001001c7819 */ /* 0x000fe200000006ff */
[----:B------:R-:W-:-:S04]  /*a520*/  HADD2.F32 R0, -RZ, R42.H1_H1 ;  /* 0x3000002aff007230 */ /* 0x000fc80000004100 */
[----:B------:R-:W2:Y:S01]  /*a530*/  LDS.128 R8, [R28+0x10080] ;  /* 0x010080001c087984 */ /* 0x000ea20000000c00 */
[--C-:B-1----:R-:W-:Y:S02]  /*a540*/  HADD2.F32 R17, -RZ, R4.reuse.H0_H0 ;  /* 0x20000004ff117230 */ /* 0x102fe40000004100 */
[----:B------:R-:W-:Y:S02]  /*a550*/  HADD2.F32 R16, -RZ, R4.H1_H1 ;  /* 0x30000004ff107230 */ /* 0x000fe40000004100 */
[--C-:B------:R-:W-:Y:S02]  /*a560*/  HADD2.F32 R23, -RZ, R7.reuse.H0_H0 ;  /* 0x20000007ff177230 */ /* 0x100fe40000004100 */
[----:B------:R-:W-:Y:S01]  /*a570*/  HADD2.F32 R22, -RZ, R7.H1_H1 ;  /* 0x30000007ff167230 */ /* 0x000fe20000004100 */
[----:B------:R-:W-:Y:S01]  /*a580*/  FMUL.FTZ R7, R17, R2 ;  /* 0x0000000211077220 */ /* 0x000fe20000410000 */
[--C-:B------:R-:W-:Y:S02]  /*a590*/  HADD2.F32 R19, -RZ, R5.reuse.H0_H0 ;  /* 0x20000005ff137230 */ /* 0x100fe40000004100 */
[----:B------:R-:W-:-:S02]  /*a5a0*/  HADD2.F32 R18, -RZ, R5.H1_H1 ;  /* 0x30000005ff127230 */ /* 0x000fc40000004100 */
[----:B------:R-:W-:Y:S02]  /*a5b0*/  HADD2.F32 R5, -RZ, R43.H0_H0 ;  /* 0x2000002bff057230 */ /* 0x000fe40000004100 */
[--C-:B------:R-:W-:Y:S02]  /*a5c0*/  HADD2.F32 R21, -RZ, R6.reuse.H0_H0 ;  /* 0x20000006ff157230 */ /* 0x100fe40000004100 */
[----:B------:R-:W-:Y:S02]  /*a5d0*/  HADD2.F32 R20, -RZ, R6.H1_H1 ;  /* 0x30000006ff147230 */ /* 0x000fe40000004100 */
[--C-:B--2---:R-:W-:Y:S02]  /*a5e0*/  HADD2.F32 R4, -RZ, R8.reuse.H0_H0 ;  /* 0x20000008ff047230 */ /* 0x104fe40000004100 */
[----:B------:R-:W-:Y:S02]  /*a5f0*/  HADD2.F32 R3, -RZ, R8.H1_H1 ;  /* 0x30000008ff037230 */ /* 0x000fe40000004100 */
[--C-:B------:R-:W-:Y:S01]  /*a600*/  HADD2.F32 R15, -RZ, R11.reuse.H0_H0 ;  /* 0x2000000bff0f7230 */ /* 0x100fe20000004100 */
[----:B------:R-:W-:Y:S01]  /*a610*/  FMUL.FTZ R33, R4, R2 ;  /* 0x0000000204217220 */ /* 0x000fe20000410000 */
[----:B------:R-:W-:Y:S01]  /*a620*/  HADD2.F32 R14, -RZ, R11.H1_H1 ;  /* 0x3000000bff0e7230 */ /* 0x000fe20000004100 */
[----:B------:R-:W-:Y:S01]  /*a630*/  FMUL.FTZ R2, R16, R0 ;  /* 0x0000000010027220 */ /* 0x000fe20000410000 */
[----:B------:R-:W-:Y:S01]  /*a640*/  HADD2.F32 R6, -RZ, R9.H0_H0 ;  /* 0x20000009ff067230 */ /* 0x000fe20000004100 */
[----:B------:R-:W-:Y:S01]  /*a650*/  FFMA.FTZ R36, R4, R13, R7 ;  /* 0x0000000d04247223 */ /* 0x000fe20000010007 */
[----:B------:R-:W-:Y:S01]  /*a660*/  HADD2.F32 R11, -RZ, R47.H0_H0 ;  /* 0x2000002fff0b7230 */ /* 0x000fe20000004100 */
[----:B------:R-:W-:Y:S01]  /*a670*/  FFMA.FTZ R35, R3, R12, R2 ;  /* 0x0000000c03237223 */ /* 0x000fe20000010002 */
[----:B------:R-:W-:Y:S01]  /*a680*/  HADD2.F32 R2, -RZ, R43.H1_H1 ;  /* 0x3000002bff027230 */ /* 0x000fe20000004100 */
[-C--:B------:R-:W-:Y:S01]  /*a690*/  FMUL.FTZ R4, R19, R5.reuse ;  /* 0x0000000513047220 */ /* 0x080fe20000410000 */
[----:B------:R-:W-:Y:S01]  /*a6a0*/  HADD2.F32 R9, -RZ, R9.H1_H1 ;  /* 0x30000009ff097230 */ /* 0x000fe20000004100 */
[----:B------:R-:W-:Y:S01]  /*a6b0*/  FMUL.FTZ R32, R3, R0 ;  /* 0x0000000003207220 */ /* 0x000fe20000410000 */
[----:B------:R-:W-:Y:S01]  /*a6c0*/  HADD2.F32 R0, -RZ, R44.H0_H0 ;  /* 0x2000002cff007230 */ /* 0x000fe20000004100 */
[C---:B------:R-:W-:Y:S01]  /*a6d0*/  FMUL.FTZ R30, R6.reuse, R5 ;  /* 0x00000005061e7220 */ /* 0x040fe20000410000 */
[----:B------:R-:W-:Y:S01]  /*a6e0*/  HADD2.F32 R7, -RZ, R47.H1_H1 ;  /* 0x3000002fff077230 */ /* 0x000fe20000004100 */
[----:B------:R-:W-:Y:S01]  /*a6f0*/  FFMA.FTZ R34, R6, R11, R4 ;  /* 0x0000000b06227223 */ /* 0x000fe20000010004 */
[----:B------:R-:W-:Y:S01]  /*a700*/  HADD2.F32 R8, -RZ, R10.H0_H0 ;  /* 0x2000000aff087230 */ /* 0x000fe20000004100 */
[----:B------:R-:W-:Y:S01]  /*a710*/  FMUL.FTZ R5, R18, R2 ;  /* 0x0000000212057220 */ /* 0x000fe20000410000 */
[----:B------:R-:W-:Y:S01]  /*a720*/  HADD2.F32 R6, -RZ, R48.H0_H0 ;  /* 0x20000030ff067230 */ /* 0x000fe20000004100 */
[-C--:B------:R-:W-:Y:S01]  /*a730*/  FMUL.FTZ R4, R21, R0.reuse ;  /* 0x0000000015047220 */ /* 0x080fe20000410000 */
[----:B------:R-:W-:Y:S01]  /*a740*/  HADD2.F32 R3, -RZ, R44.H1_H1 ;  /* 0x3000002cff037230 */ /* 0x000fe20000004100 */
[C---:B------:R-:W-:Y:S01]  /*a750*/  FFMA.FTZ R31, R9.reuse, R7, R5 ;  /* 0x00000007091f7223 */ /* 0x040fe20000010005 */
[----:B------:R-:W-:Y:S01]  /*a760*/  HADD2.F32 R10, -RZ, R10.H1_H1 ;  /* 0x3000000aff0a7230 */ /* 0x000fe20000004100 */
[C---:B------:R-:W-:Y:S01]  /*a770*/  FMUL.FTZ R25, R8.reuse, R0 ;  /* 0x0000000008197220 */ /* 0x040fe20000410000 */
[----:B------:R-:W-:Y:S01]  /*a780*/  HADD2.F32 R5, -RZ, R48.H1_H1 ;  /* 0x30000030ff057230 */ /* 0x000fe20000004100 */
[----:B------:R-:W-:Y:S01]  /*a790*/  FFMA.FTZ R29, R8, R6, R4 ;  /* 0x00000006081d7223 */ /* 0x000fe20000010004 */
[----:B------:R-:W-:Y:S01]  /*a7a0*/  HADD2.F32 R0, -RZ, R45.H1_H1 ;  /* 0x3000002dff007230 */ /* 0x000fe20000004100 */
[----:B------:R-:W-:Y:S01]  /*a7b0*/  FMUL.FTZ R27, R9, R2 ;  /* 0x00000002091b7220 */ /* 0x000fe20000410000 */
[----:B------:R-:W-:Y:S01]  /*a7c0*/  HADD2.F32 R2, -RZ, R46.H1_H1 ;  /* 0x3000002eff027230 */ /* 0x000fe20000004100 */
[----:B------:R-:W-:-:S02]  /*a7d0*/  FMUL.FTZ R4, R20, R3 ;  /* 0x0000000314047220 */ /* 0x000fc40000410000 */
[C---:B------:R-:W-:Y:S01]  /*a7e0*/  FMUL.FTZ R24, R10.reuse, R3 ;  /* 0x000000030a187220 */ /* 0x040fe20000410000 */
[--C-:B------:R-:W-:Y:S01]  /*a7f0*/  HADD2.F32 R3, -RZ, R50.reuse.H0_H0 ;  /* 0x20000032ff037230 */ /* 0x100fe20000004100 */
[----:B------:R-:W-:Y:S01]  /*a800*/  FFMA.FTZ R26, R10, R5, R4 ;  /* 0x000000050a1a7223 */ /* 0x000fe20000010004 */
[----:B------:R-:W-:Y:S01]  /*a810*/  HADD2.F32 R4, -RZ, R50.H1_H1 ;  /* 0x30000032ff047230 */ /* 0x000fe20000004100 */
[----:B------:R-:W-:Y:S02]  /*a820*/  FMUL.FTZ R9, R22, R0 ;  /* 0x0000000016097220 */ /* 0x000fe40000410000 */
[-C--:B------:R-:W-:Y:S02]  /*a830*/  FMUL.FTZ R8, R23, R2.reuse ;  /* 0x0000000217087220 */ /* 0x080fe40000410000 */
[----:B------:R-:W-:Y:S02]  /*a840*/  FMUL.FTZ R2, R15, R2 ;  /* 0x000000020f027220 */ /* 0x000fe40000410000 */
[----:B------:R-:W-:-:S02]  /*a850*/  FMUL.FTZ R0, R14, R0 ;  /* 0x000000000e007220 */ /* 0x000fc40000410000 */
[----:B------:R-:W-:Y:S02]  /*a860*/  FFMA.FTZ R14, R14, R3, R9 ;  /* 0x000000030e0e7223 */ /* 0x000fe40000010009 */
[----:B------:R-:W-:Y:S02]  /*a870*/  FFMA.FTZ R15, R15, R4, R8 ;  /* 0x000000040f0f7223 */ /* 0x000fe40000010008 */
[----:B------:R-:W-:Y:S02]  /*a880*/  FFMA.FTZ R11, R19, R11, -R30 ;  /* 0x0000000b130b7223 */ /* 0x000fe4000001081e */
[----:B------:R-:W-:Y:S02]  /*a890*/  FFMA.FTZ R9, R18, R7, -R27 ;  /* 0x0000000712097223 */ /* 0x000fe4000001081b */
[----:B------:R-:W-:Y:S02]  /*a8a0*/  FFMA.FTZ R13, R17, R13, -R33 ;  /* 0x0000000d110d7223 */ /* 0x000fe40000010821 */
[----:B------:R-:W-:Y:S01]  /*a8b0*/  FFMA.FTZ R8, R16, R12, -R32 ;  /* 0x0000000c10087223 */ /* 0x000fe20000010820 */
[----:B------:R-:W-:Y:S01]  /*a8c0*/  F2FP.PACK_AB R9, R9, R11 ;  /* 0x0000000b0909723e */ /* 0x000fe200000000ff */
[----:B------:R-:W-:Y:S01]  /*a8d0*/  FFMA.FTZ R10, R21, R6, -R25 ;  /* 0x00000006150a7223 */ /* 0x000fe20000010819 */
[----:B------:R-:W-:Y:S01]  /*a8e0*/  F2FP.PACK_AB R6, R26, R29 ;  /* 0x0000001d1a06723e */ /* 0x000fe200000000ff */
[----:B------:R-:W-:Y:S01]  /*a8f0*/  FFMA.FTZ R7, R20, R5, -R24 ;  /* 0x0000000514077223 */ /* 0x000fe20000010818 */
[----:B------:R-:W-:Y:S01]  /*a900*/  F2FP.PACK_AB R8, R8, R13 ;  /* 0x0000000d0808723e */ /* 0x000fe200000000ff */
[----:B------:R-:W-:Y:S01]  /*a910*/  FFMA.FTZ R2, R23, R4, -R2 ;  /* 0x0000000417027223 */ /* 0x000fe20000010802 */
[----:B------:R-:W-:Y:S01]  /*a920*/  F2FP.PACK_AB R4, R35, R36 ;  /* 0x000000242304723e */ /* 0x000fe200000000ff */
[----:B------:R-:W-:Y:S01]  /*a930*/  FFMA.FTZ R0, R22, R3, -R0 ;  /* 0x0000000316007223 */ /* 0x000fe20000010800 */
[----:B------:R-:W-:-:S02]  /*a940*/  F2FP.PACK_AB R10, R7, R10 ;  /* 0x0000000a070a723e */ /* 0x000fc400000000ff */
[----:B------:R-:W-:Y:S02]  /*a950*/  F2FP.PACK_AB R5, R31, R34 ;  /* 0x000000221f05723e */ /* 0x000fe400000000ff */
[----:B------:R-:W-:Y:S02]  /*a960*/  F2FP.PACK_AB R11, R0, R2 ;  /* 0x00000002000b723e */ /* 0x000fe400000000ff */
[----:B------:R-:W-:-:S03]  /*a970*/  F2FP.PACK_AB R7, R14, R15 ;  /* 0x0000000f0e07723e */ /* 0x000fc600000000ff */
[----:B------:R1:W-:Y:S04]  /*a980*/  STS.128 [R185+0x10080], R8 ;  /* 0x01008008b9007388 */ /* 0x0003e80000000c00 */
[----:B------:R1:W-:Y:S02]  /*a990*/  STS.128 [R28+0x10080], R4 ;  /* 0x010080041c007388 */ /* 0x0003e40000000c00 */
.L_x_217:
[----:B------:R-:W-:Y:S05]  /*a9a0*/  BSYNC B0 ;  /* 0x0000000000007941 */ /* 0x000fea0003800000 */
.L_x_216:
[----:B------:R-:W-:-:S13]  /*a9b0*/  ISETP.GE.AND P0, PT, R134, c[0x0][0x27c], PT ;  /* 0x00009f0086007a0c */ /* 0x000fda0003f06270 */
[----:B------:R-:W-:Y:S05]  /*a9c0*/  @P0 BRA `(.L_x_215) ;  /* 0x000005e000000947 */ /* 0x000fea0003800000 */
[----:B------:R-:W-:Y:S01]  /*a9d0*/  MOV R0, c[0x0][0x27c] ;  /* 0x00009f0000007a02 */ /* 0x000fe20000000f00 */
[----:B------:R-:W-:Y:S01]  /*a9e0*/  HADD2.F32 R13, -RZ, R55.H0_H0 ;  /* 0x20000037ff0d7230 */ /* 0x000fe20000004100 */
[----:B------:R-:W-:Y:S01]  /*a9f0*/  LEA.HI R2, R40, R134, RZ, 0x6 ;  /* 0x0000008628027211 */ /* 0x000fe200078f30ff */
[----:B------:R-:W-:Y:S01]  /*aa00*/  HADD2.F32 R12, -RZ, R56.H0_H0 ;  /* 0x20000038ff0c7230 */ /* 0x000fe20000004100 */
[----:B------:R-:W-:Y:S02]  /*aa10*/  LEA.HI R0, R0, R52, RZ, 0x1d ;  /* 0x0000003400007211 */ /* 0x000fe400078fe8ff */
[----:B------:R-:W-:Y:S02]  /*aa20*/  LOP3.LUT R3, R113, 0x38, R39, 0xf8, !PT ;  /* 0x0000003871037812 */ /* 0x000fe400078ef827 */
[----:B------:R-:W-:Y:S02]  /*aa30*/  SHF.L.U32 R2, R2, 0x7, RZ ;  /* 0x0000000702027819 */ /* 0x000fe400000006ff */
[----:B-1----:R-:W-:-:S02]  /*aa40*/  SHF.R.S32.HI R4, RZ, 0x1f, R0 ;  /* 0x0000001fff047819 */ /* 0x002fc40000011400 */
[----:B------:R-:W-:Y:S02]  /*aa50*/  LOP3.LUT R3, R3, R135, RZ, 0x3c, !PT ;  /* 0x0000008703037212 */ /* 0x000fe400078e3cff */
[----:B------:R-:W-:Y:S02]  /*aa60*/  LOP3.LUT R2, R2, 0xffffe000, RZ, 0xc0, !PT ;  /* 0xffffe00002027812 */ /* 0x000fe400078ec0ff */
[----:B------:R-:W-:Y:S02]  /*aa70*/  SHF.L.U32 R5, R0, 0x3, RZ ;  /* 0x0000000300057819 */ /* 0x000fe400000006ff */
[----:B------:R-:W-:Y:S02]  /*aa80*/  LEA.HI R4, R4, R0, RZ, 0x3 ;  /* 0x0000000004047211 */ /* 0x000fe400078f18ff */
[----:B------:R-:W-:Y:S02]  /*aa90*/  IADD3 R0, R3, R2, R114 ;  /* 0x0000000203007210 */ /* 0x000fe40007ffe072 */
[----:B------:R-:W-:-:S02]  /*aaa0*/  LOP3.LUT R3, R113, 0x38, R5, 0xf8, !PT ;  /* 0x0000003871037812 */ /* 0x000fc400078ef805 */
[----:B------:R-:W-:Y:S02]  /*aab0*/  SHF.L.U32 R2, R4, 0xa, RZ ;  /* 0x0000000a04027819 */ /* 0x000fe400000006ff */
[----:B------:R-:W-:Y:S02]  /*aac0*/  LEA R31, R0, 0x10080, 0x1 ;  /* 0x00010080001f7811 */ /* 0x000fe400078e08ff */
[----:B------:R-:W-:Y:S02]  /*aad0*/  LOP3.LUT R3, R3, R135, RZ, 0x3c, !PT ;  /* 0x0000008703037212 */ /* 0x000fe400078e3cff */
[----:B------:R-:W-:Y:S01]  /*aae0*/  LOP3.LUT R0, R2, 0x7fffe000, RZ, 0xc0, !PT ;  /* 0x7fffe00002007812 */ /* 0x000fe200078ec0ff */
[----:B------:R-:W1:Y:S01]  /*aaf0*/  LDS.128 R4, [R31] ;  /* 0x000000001f047984 */ /* 0x000e620000000c00 */
[----:B------:R-:W-:Y:S02]  /*ab00*/  HADD2.F32 R2, -RZ, R51.H0_H0 ;  /* 0x20000033ff027230 */ /* 0x000fe40000004100 */
[----:B------:R-:W-:-:S04]  /*ab10*/  IADD3 R0, R3, R0, R114 ;  /* 0x0000000003007210 */ /* 0x000fc80007ffe072 */
        /* <DEDUP_REMOVED lines=10> */
[--C-:B--2---:R-:W-:Y:S02]  /*abc0*/  HADD2.F32 R4, -RZ, R8.reuse.H0_H0 ;  /* 0x20000008ff047230 */ /* 0x104fe40000004100 */
[----:B------:R-:W-:Y:S02]  /*abd0*/  HADD2.F32 R3, -RZ, R8.H1_H1 ;  /* 0x30000008ff037230 */ /* 0x000fe40000004100 */
[----:B------:R-:W-:Y:S01]  /*abe0*/  HADD2.F32 R5, -RZ, R53.H0_H0 ;  /* 0x20000035ff057230 */ /* 0x000fe20000004100 */
[----:B------:R-:W-:Y:S01]  /*abf0*/  FMUL.FTZ R34, R4, R2 ;  /* 0x0000000204227220 */ /* 0x000fe20000410000 */
[--C-:B------:R-:W-:Y:S01]  /*ac00*/  HADD2.F32 R21, -RZ, R6.reuse.H0_H0 ;  /* 0x20000006ff157230 */ /* 0x100fe20000004100 */
[----:B------:R-:W-:Y:S01]  /*ac10*/  FMUL.FTZ R2, R16, R0 ;  /* 0x0000000010027220 */ /* 0x000fe20000410000 */
[----:B------:R-:W-:Y:S01]  /*ac20*/  HADD2.F32 R20, -RZ, R6.H1_H1 ;  /* 0x30000006ff147230 */ /* 0x000fe20000004100 */
[----:B------:R-:W-:Y:S01]  /*ac30*/  FFMA.FTZ R37, R4, R13, R7 ;  /* 0x0000000d04257223 */ /* 0x000fe20000010007 */
[--C-:B------:R-:W-:Y:S01]  /*ac40*/  HADD2.F32 R15, -RZ, R11.reuse.H0_H0 ;  /* 0x2000000bff0f7230 */ /* 0x100fe20000004100 */
[----:B------:R-:W-:Y:S01]  /*ac50*/  FFMA.FTZ R36, R3, R12, R2 ;  /* 0x0000000c03247223 */ /* 0x000fe20000010002 */
[----:B------:R-:W-:Y:S01]  /*ac60*/  HADD2.F32 R14, -RZ, R11.H1_H1 ;  /* 0x3000000bff0e7230 */ /* 0x000fe20000004100 */
[----:B------:R-:W-:Y:S01]  /*ac70*/  FMUL.FTZ R4, R19, R5 ;  /* 0x0000000513047220 */ /* 0x000fe20000410000 */
[----:B------:R-:W-:Y:S01]  /*ac80*/  HADD2.F32 R6, -RZ, R9.H0_H0 ;  /* 0x20000009ff067230 */ /* 0x000fe20000004100 */
[----:B------:R-:W-:Y:S01]  /*ac90*/  FMUL.FTZ R33, R3, R0 ;  /* 0x0000000003217220 */ /* 0x000fe20000410000 */
[----:B------:R-:W-:Y:S01]  /*aca0*/  HADD2.F32 R11, -RZ, R57.H0_H0 ;  /* 0x20000039ff0b7230 */ /* 0x000fe20000004100 */
[----:B------:R-:W-:Y:S01]  /*acb0*/  FFMA.FTZ R13, R17, R13, -R34 ;  /* 0x0000000d110d7223 */ /* 0x000fe20000010822 */
[----:B------:R-:W-:Y:S01]  /*acc0*/  HADD2.F32 R2, -RZ, R53.H1_H1 ;  /* 0x30000035ff027230 */ /* 0x000fe20000004100 */
[C---:B------:R-:W-:Y:S01]  /*acd0*/  FMUL.FTZ R30, R6.reuse, R5 ;  /* 0x00000005061e7220 */ /* 0x040fe20000410000 */
[----:B------:R-:W-:Y:S01]  /*ace0*/  HADD2.F32 R0, -RZ, R54.H0_H0 ;  /* 0x20000036ff007230 */ /* 0x000fe20000004100 */
[----:B------:R-:W-:Y:S01]  /*acf0*/  FFMA.FTZ R35, R6, R11, R4 ;  /* 0x0000000b06237223 */ /* 0x000fe20000010004 */
[----:B------:R-:W-:Y:S01]  /*ad00*/  HADD2.F32 R9, -RZ, R9.H1_H1 ;  /* 0x30000009ff097230 */ /* 0x000fe20000004100 */
[----:B------:R-:W-:Y:S01]  /*ad10*/  FMUL.FTZ R5, R18, R2 ;  /* 0x0000000212057220 */ /* 0x000fe20000410000 */
[----:B------:R-:W-:Y:S01]  /*ad20*/  HADD2.F32 R7, -RZ, R57.H1_H1 ;  /* 0x30000039ff077230 */ /* 0x000fe20000004100 */
[----:B------:R-:W-:Y:S01]  /*ad30*/  FMUL.FTZ R4, R21, R0 ;  /* 0x0000000015047220 */ /* 0x000fe20000410000 */
[----:B------:R-:W-:Y:S01]  /*ad40*/  HADD2.F32 R8, -RZ, R10.H0_H0 ;  /* 0x2000000aff087230 */ /* 0x000fe20000004100 */
[C---:B------:R-:W-:Y:S01]  /*ad50*/  FMUL.FTZ R27, R9.reuse, R2 ;  /* 0x00000002091b7220 */ /* 0x040fe20000410000 */
[----:B------:R-:W-:Y:S01]  /*ad60*/  HADD2.F32 R6, -RZ, R58.H0_H0 ;  /* 0x2000003aff067230 */ /* 0x000fe20000004100 */
[----:B------:R-:W-:Y:S01]  /*ad70*/  FFMA.FTZ R32, R9, R7, R5 ;  /* 0x0000000709207223 */ /* 0x000fe20000010005 */
[----:B------:R-:W-:Y:S01]  /*ad80*/  HADD2.F32 R3, -RZ, R54.H1_H1 ;  /* 0x30000036ff037230 */ /* 0x000fe20000004100 */
[C---:B------:R-:W-:Y:S01]  /*ad90*/  FMUL.FTZ R25, R8.reuse, R0 ;  /* 0x0000000008197220 */ /* 0x040fe20000410000 */
[----:B------:R-:W-:Y:S01]  /*ada0*/  HADD2.F32 R10, -RZ, R10.H1_H1 ;  /* 0x3000000aff0a7230 */ /* 0x000fe20000004100 */
[----:B------:R-:W-:Y:S01]  /*adb0*/  FFMA.FTZ R29, R8, R6, R4 ;  /* 0x00000006081d7223 */ /* 0x000fe20000010004 */
[----:B------:R-:W-:Y:S01]  /*adc0*/  HADD2.F32 R5, -RZ, R58.H1_H1 ;  /* 0x3000003aff057230 */ /* 0x000fe20000004100 */
[-C--:B------:R-:W-:Y:S01]  /*add0*/  FMUL.FTZ R4, R20, R3.reuse ;  /* 0x0000000314047220 */ /* 0x080fe20000410000 */
[----:B------:R-:W-:Y:S01]  /*ade0*/  HADD2.F32 R0, -RZ, R55.H1_H1 ;  /* 0x30000037ff007230 */ /* 0x000fe20000004100 */
[C---:B------:R-:W-:Y:S01]  /*adf0*/  FMUL.FTZ R24, R10.reuse, R3 ;  /* 0x000000030a187220 */ /* 0x040fe20000410000 */
[----:B------:R-:W-:Y:S01]  /*ae00*/  HADD2.F32 R2, -RZ, R56.H1_H1 ;  /* 0x30000038ff027230 */ /* 0x000fe20000004100 */
[----:B------:R-:W-:Y:S01]  /*ae10*/  FFMA.FTZ R26, R10, R5, R4 ;  /* 0x000000050a1a7223 */ /* 0x000fe20000010004 */
[--C-:B------:R-:W-:Y:S01]  /*ae20*/  HADD2.F32 R3, -RZ, R59.reuse.H0_H0 ;  /* 0x2000003bff037230 */ /* 0x100fe20000004100 */
[----:B------:R-:W-:Y:S01]  /*ae30*/  FMUL.FTZ R9, R22, R0 ;  /* 0x0000000016097220 */ /* 0x000fe20000410000 */
[----:B------:R-:W-:Y:S01]  /*ae40*/  HADD2.F32 R4, -RZ, R59.H1_H1 ;  /* 0x3000003bff047230 */ /* 0x000fe20000004100 */
[----:B------:R-:W-:-:S02]  /*ae50*/  FMUL.FTZ R8, R23, R2 ;  /* 0x0000000217087220 */ /* 0x000fc40000410000 */
[C---:B------:R-:W-:Y:S02]  /*ae60*/  FMUL.FTZ R2, R15.reuse, R2 ;  /* 0x000000020f027220 */ /* 0x040fe40000410000 */
[C---:B------:R-:W-:Y:S02]  /*ae70*/  FMUL.FTZ R0, R14.reuse, R0 ;  /* 0x000000000e007220 */ /* 0x040fe40000410000 */
[----:B------:R-:W-:Y:S02]  /*ae80*/  FFMA.FTZ R14, R14, R3, R9 ;  /* 0x000000030e0e7223 */ /* 0x000fe40000010009 */
[----:B------:R-:W-:Y:S02]  /*ae90*/  FFMA.FTZ R15, R15, R4, R8 ;  /* 0x000000040f0f7223 */ /* 0x000fe40000010008 */
[----:B------:R-:W-:Y:S02]  /*aea0*/  FFMA.FTZ R11, R19, R11, -R30 ;  /* 0x0000000b130b7223 */ /* 0x000fe4000001081e */
[----:B------:R-:W-:-:S02]  /*aeb0*/  FFMA.FTZ R9, R18, R7, -R27 ;  /* 0x0000000712097223 */ /* 0x000fc4000001081b */
        /* <DEDUP_REMOVED lines=8> */
[----:B------:R-:W-:Y:S02]  /*af40*/  F2FP.PACK_AB R10, R7, R10 ;  /* 0x0000000a070a723e */ /* 0x000fe400000000ff */
[----:B------:R-:W-:-:S02]  /*af50*/  F2FP.PACK_AB R5, R32, R35 ;  /* 0x000000232005723e */ /* 0x000fc400000000ff */
[----:B------:R-:W-:Y:S02]  /*af60*/  F2FP.PACK_AB R11, R0, R2 ;  /* 0x00000002000b723e */ /* 0x000fe400000000ff */
[----:B------:R-:W-:Y:S02]  /*af70*/  F2FP.PACK_AB R6, R26, R29 ;  /* 0x0000001d1a06723e */ /* 0x000fe400000000ff */
[----:B------:R-:W-:Y:S01]  /*af80*/  F2FP.PACK_AB R7, R14, R15 ;  /* 0x0000000f0e07723e */ /* 0x000fe200000000ff */
[----:B------:R1:W-:Y:S04]  /*af90*/  STS.128 [R31], R8 ;  /* 0x000000081f007388 */ /* 0x0003e80000000c00 */
[----:B------:R1:W-:Y:S02]  /*afa0*/  STS.128 [R28+0x10080], R4 ;  /* 0x010080041c007388 */ /* 0x0003e40000000c00 */
.L_x_215:
[----:B------:R-:W-:Y:S05]  /*afb0*/  BSYNC B1 ;  /* 0x0000000000017941 */ /* 0x000fea0003800000 */
.L_x_214:
[----:B------:R-:W-:Y:S01]  /*afc0*/  IADD3 R3, R193, 0x20, RZ ;  /* 0x00000020c1037810 */ /* 0x000fe20007ffe0ff */
[----:B------:R-:W-:Y:S03]  /*afd0*/  BSSY B1, `(.L_x_218) ;  /* 0x00000c8000017945 */ /* 0x000fe60003800000 */
[----:B------:R-:W-:-:S13]  /*afe0*/  ISETP.GE.AND P0, PT, R3, R41, PT ;  /* 0x000000290300720c */ /* 0x000fda0003f06270 */
[----:B------:R-:W-:Y:S05]  /*aff0*/  @P0 BRA `(.L_x_219) ;  /* 0x00000c5000000947 */ /* 0x000fea0003800000 */
[----:B------:R-:W-:Y:S01]  /*b000*/  ISETP.GE.AND P0, PT, R132, c[0x0][0x27c], PT ;  /* 0x00009f0084007a0c */ /* 0x000fe20003f06270 */
[----:B------:R-:W-:Y:S01]  /*b010*/  IMAD.SHL.U32 R0, R3, 0x40, RZ ;  /* 0x0000004003007824 */ /* 0x000fe200078e00ff */
[----:B------:R-:W-:Y:S01]  /*b020*/  SHF.R.S32.HI R2, RZ, 0x1f, R3 ;  /* 0x0000001fff027819 */ /* 0x000fe20000011403 */
[----:B------:R-:W-:Y:S03]  /*b030*/  BSSY B0, `(.L_x_220) ;  /* 0x0000061000007945 */ /* 0x000fe60003800000 */
[----:B------:R-:W-:Y:S02]  /*b040*/  LEA.HI R2, R2, R3, RZ, 0x3 ;  /* 0x0000000302027211 */ /* 0x000fe400078f18ff */
[----:B------:R-:W-:-:S03]  /*b050*/  LOP3.LUT R0, R0, 0x1c0, RZ, 0xc0, !PT ;  /* 0x000001c000007812 */ /* 0x000fc600078ec0ff */
[----:B------:R-:W-:Y:S01]  /*b060*/  IMAD.SHL.U32 R2, R2, 0x40, RZ ;  /* 0x0000004002027824 */ /* 0x000fe200078e00ff */
[----:B------:R-:W-:-:S04]  /*b070*/  SHF.R.U32.HI R49, RZ, 0x3, R0 ;  /* 0x00000003ff317819 */ /* 0x000fc80000011600 */
[----:B------:R-:W-:Y:S01]  /*b080*/  LOP3.LUT R18, R2, 0xfffffe00, RZ, 0xc0, !PT ;  /* 0xfffffe0002127812 */ /* 0x000fe200078ec0ff */
[----:B------:R-:W-:Y:S05]  /*b090*/  @P0 BRA `(.L_x_221) ;  /* 0x000005a000000947 */ /* 0x000fea0003800000 */
[----:B-1----:R-:W-:Y:S01]  /*b0a0*/  MOV R5, c[0x0][0x27c] ;  /* 0x00009f0000057a02 */ /* 0x002fe20000000f00 */
[----:B------:R-:W-:Y:S01]  /*b0b0*/  HADD2.F32 R14, -RZ, R45.H0_H0 ;  /* 0x2000002dff0e7230 */ /* 0x000fe20000004100 */
[----:B------:R-:W-:Y:S02]  /*b0c0*/  LOP3.LUT R2, R0, 0x38, R132, 0xf8, !PT ;  /* 0x0000003800027812 */ /* 0x000fe400078ef884 */
[----:B------:R-:W-:-:S04]  /*b0d0*/  LEA.HI R5, R5, R219, RZ, 0x1d ;  /* 0x000000db05057211 */ /* 0x000fc800078fe8ff */
[----:B------:R-:W-:Y:S02]  /*b0e0*/  SHF.R.S32.HI R4, RZ, 0x1f, R5 ;  /* 0x0000001fff047819 */ /* 0x000fe40000011405 */
[----:B------:R-:W-:Y:S02]  /*b0f0*/  SHF.L.U32 R3, R5, 0x3, RZ ;  /* 0x0000000305037819 */ /* 0x000fe400000006ff */
[----:B------:R-:W-:Y:S02]  /*b100*/  LEA.HI R5, R4, R5, RZ, 0x3 ;  /* 0x0000000504057211 */ /* 0x000fe400078f18ff */
[----:B------:R-:W-:Y:S02]  /*b110*/  LOP3.LUT R4, R18, R2, R49, 0xf6, !PT ;  /* 0x0000000212047212 */ /* 0x000fe400078ef631 */
[----:B------:R-:W-:Y:S02]  /*b120*/  LOP3.LUT R3, R0, 0x38, R3, 0xf8, !PT ;  /* 0x0000003800037812 */ /* 0x000fe400078ef803 */
[----:B------:R-:W-:-:S02]  /*b130*/  SHF.L.U32 R2, R5, 0xa, RZ ;  /* 0x0000000a05027819 */ /* 0x000fc400000006ff */
[----:B------:R-:W-:Y:S02]  /*b140*/  LOP3.LUT R3, R3, R49, RZ, 0x3c, !PT ;  /* 0x0000003103037212 */ /* 0x000fe400078e3cff */
[----:B------:R-:W-:Y:S02]  /*b150*/  LOP3.LUT R2, R2, 0x7fffe000, RZ, 0xc0, !PT ;  /* 0x7fffe00002027812 */ /* 0x000fe400078ec0ff */
[----:B------:R-:W-:Y:S02]  /*b160*/  LEA R32, R4, 0x10080, 0x1 ;  /* 0x0001008004207811 */ /* 0x000fe400078e08ff */
[----:B------:R-:W-:Y:S01]  /*b170*/  IADD3 R2, R3, R2, R18 ;  /* 0x0000000203027210 */ /* 0x000fe20007ffe012 */
[--C-:B------:R-:W-:Y:S02]  /*b180*/  HADD2.F32 R3, -RZ, R42.reuse.H0_H0 ;  /* 0x2000002aff037230 */ /* 0x100fe40000004100 */
[----:B------:R-:W1:Y:S01]  /*b190*/  LDS.128 R4, [R32] ;  /* 0x0000000020047984 */ /* 0x000e620000000c00 */
[----:B------:R-:W-:Y:S01]  /*b1a0*/  SHF.L.U32 R29, R2, 0x1, RZ ;  /* 0x00000001021d7819 */ /* 0x000fe200000006ff */
[----:B------:R-:W-:-:S04]  /*b1b0*/  HADD2.F32 R2, -RZ, R42.H1_H1 ;  /* 0x3000002aff027230 */ /* 0x000fc80000004100 */
[----:B------:R-:W2:Y:S01]  /*b1c0*/  LDS.128 R8, [R29+0x10080] ;  /* 0x010080001d087984 */ /* 0x000ea20000000c00 */
[--C-:B-1----:R-:W-:Y:S02]  /*b1d0*/  HADD2.F32 R21, -RZ, R5.reuse.H0_H0 ;  /* 0x20000005ff157230 */ /* 0x102fe40000004100 */
[----:B------:R-:W-:Y:S02]  /*b1e0*/  HADD2.F32 R20, -RZ, R5.H1_H1 ;  /* 0x30000005ff147230 */ /* 0x000fe40000004100 */
[----:B------:R-:W-:Y:S02]  /*b1f0*/  HADD2.F32 R19, -RZ, R4.H0_H0 ;  /* 0x20000004ff137230 */ /* 0x000fe40000004100 */
[----:B--2---:R-:W-:Y:S02]  /*b200*/  HADD2.F32 R5, -RZ, R8.H0_H0 ;  /* 0x20000008ff057230 */ /* 0x004fe40000004100 */
[----:B------:R-:W-:Y:S02]  /*b210*/  HADD2.F32 R17, -RZ, R4.H1_H1 ;  /* 0x30000004ff117230 */ /* 0x000fe40000004100 */
[----:B------:R-:W-:Y:S01]  /*b220*/  HADD2.F32 R4, -RZ, R8.H1_H1 ;  /* 0x30000008ff047230 */ /* 0x000fe20000004100 */
[C---:B------:R-:W-:Y:S01]  /*b230*/  FMUL.FTZ R8, R3.reuse, R19 ;  /* 0x0000001303087220 */ /* 0x040fe20000410000 */
[--C-:B------:R-:W-:Y:S01]  /*b240*/  HADD2.F32 R16, -RZ, R11.reuse.H0_H0 ;  /* 0x2000000bff107230 */ /* 0x100fe20000004100 */
[----:B------:R-:W-:Y:S01]  /*b250*/  FMUL.FTZ R35, R3, R5 ;  /* 0x0000000503237220 */ /* 0x000fe20000410000 */
[----:B------:R-:W-:Y:S01]  /*b260*/  HADD2.F32 R15, -RZ, R11.H1_H1 ;  /* 0x3000000bff0f7230 */ /* 0x000fe20000004100 */
[----:B------:R-:W-:Y:S01]  /*b270*/  FMUL.FTZ R3, R2, R17 ;  /* 0x0000001102037220 */ /* 0x000fe20000410000 */
[--C-:B------:R-:W-:Y:S01]  /*b280*/  HADD2.F32 R23, -RZ, R6.reuse.H0_H0 ;  /* 0x20000006ff177230 */ /* 0x100fe20000004100 */
[----:B------:R-:W-:Y:S01]  /*b290*/  FFMA.FTZ R38, R14, R5, R8 ;  /* 0x000000050e267223 */ /* 0x000fe20000010008 */
[----:B------:R-:W-:Y:S01]  /*b2a0*/  HADD2.F32 R22, -RZ, R6.H1_H1 ;  /* 0x30000006ff167230 */ /* 0x000fe20000004100 */
[----:B------:R-:W-:Y:S01]  /*b2b0*/  FMUL.FTZ R34, R2, R4 ;  /* 0x0000000402227220 */ /* 0x000fe20000410000 */
[----:B------:R-:W-:Y:S01]  /*b2c0*/  HADD2.F32 R11, -RZ, R46.H0_H0 ;  /* 0x2000002eff0b7230 */ /* 0x000fe20000004100 */
[----:B------:R-:W-:Y:S01]  /*b2d0*/  FFMA.FTZ R14, R14, R19, -R35 ;  /* 0x000000130e0e7223 */ /* 0x000fe20000010823 */
[----:B------:R-:W-:-:S02]  /*b2e0*/  HADD2.F32 R6, -RZ, R43.H0_H0 ;  /* 0x2000002bff067230 */ /* 0x000fc40000004100 */
[--C-:B------:R-:W-:Y:S01]  /*b2f0*/  HADD2.F32 R25, -RZ, R7.reuse.H0_H0 ;  /* 0x20000007ff197230 */ /* 0x100fe20000004100 */
[----:B------:R-:W-:Y:S01]  /*b300*/  FFMA.FTZ R37, R11, R4, R3 ;  /* 0x000000040b257223 */ /* 0x000fe20000010003 */
[----:B------:R-:W-:Y:S01]  /*b310*/  HADD2.F32 R24, -RZ, R7.H1_H1 ;  /* 0x30000007ff187230 */ /* 0x000fe20000004100 */
[C---:B------:R-:W-:Y:S01]  /*b320*/  FMUL.FTZ R5, R6.reuse, R21 ;  /* 0x0000001506057220 */ /* 0x040fe20000410000 */
[--C-:B------:R-:W-:Y:S02]  /*b330*/  HADD2.F32 R7, -RZ, R9.reuse.H0_H0 ;  /* 0x20000009ff077230 */ /* 0x100fe40000004100 */
[----:B------:R-:W-:Y:S02]  /*b340*/  HADD2.F32 R12, -RZ, R9.H1_H1 ;  /* 0x30000009ff0c7230 */ /* 0x000fe40000004100 */
[--C-:B------:R-:W-:Y:S01]  /*b350*/  HADD2.F32 R9, -RZ, R10.reuse.H0_H0 ;  /* 0x2000000aff097230 */ /* 0x100fe20000004100 */
[----:B------:R-:W-:Y:S01]  /*b360*/  FMUL.FTZ R31, R6, R7 ;  /* 0x00000007061f7220 */ /* 0x000fe20000410000 */
[----:B------:R-:W-:-:S02]  /*b370*/  HADD2.F32 R13, -RZ, R10.H1_H1 ;  /* 0x3000000aff0d7230 */ /* 0x000fc40000004100 */
[----:B------:R-:W-:Y:S02]  /*b380*/  HADD2.F32 R10, -RZ, R47.H0_H0 ;  /* 0x2000002fff0a7230 */ /* 0x000fe40000004100 */
[----:B------:R-:W-:Y:S02]  /*b390*/  HADD2.F32 R3, -RZ, R43.H1_H1 ;  /* 0x3000002bff037230 */ /* 0x000fe40000004100 */
[----:B------:R-:W-:Y:S01]  /*b3a0*/  HADD2.F32 R2, -RZ, R44.H0_H0 ;  /* 0x2000002cff027230 */ /* 0x000fe20000004100 */
[----:B------:R-:W-:Y:S01]  /*b3b0*/  FFMA.FTZ R36, R10, R7, R5 ;  /* 0x000000070a247223 */ /* 0x000fe20000010005 */
[----:B------:R-:W-:Y:S01]  /*b3c0*/  HADD2.F32 R8, -RZ, R47.H1_H1 ;  /* 0x3000002fff087230 */ /* 0x000fe20000004100 */
[----:B------:R-:W-:Y:S01]  /*b3d0*/  FMUL.FTZ R6, R3, R20 ;  /* 0x0000001403067220 */ /* 0x000fe20000410000 */
[----:B------:R-:W-:Y:S01]  /*b3e0*/  HADD2.F32 R7, -RZ, R48.H0_H0 ;  /* 0x20000030ff077230 */ /* 0x000fe20000004100 */
[----:B------:R-:W-:Y:S01]  /*b3f0*/  FMUL.FTZ R5, R2, R23 ;  /* 0x0000001702057220 */ /* 0x000fe20000410000 */
[----:B------:R-:W-:Y:S01]  /*b400*/  HADD2.F32 R4, -RZ, R44.H1_H1 ;  /* 0x3000002cff047230 */ /* 0x000fe20000004100 */
[----:B------:R-:W-:Y:S01]  /*b410*/  FFMA.FTZ R33, R8, R12, R6 ;  /* 0x0000000c08217223 */ /* 0x000fe20000010006 */
[----:B------:R-:W-:Y:S01]  /*b420*/  HADD2.F32 R6, -RZ, R48.H1_H1 ;  /* 0x30000030ff067230 */ /* 0x000fe20000004100 */
[-C--:B------:R-:W-:Y:S01]  /*b430*/  FMUL.FTZ R27, R2, R9.reuse ;  /* 0x00000009021b7220 */ /* 0x080fe20000410000 */
[----:B------:R-:W-:Y:S01]  /*b440*/  HADD2.F32 R2, -RZ, R45.H1_H1 ;  /* 0x3000002dff027230 */ /* 0x000fe20000004100 */
[----:B------:R-:W-:-:S02]  /*b450*/  FFMA.FTZ R30, R7, R9, R5 ;  /* 0x00000009071e7223 */ /* 0x000fc40000010005 */
[----:B------:R-:W-:Y:S01]  /*b460*/  FMUL.FTZ R28, R3, R12 ;  /* 0x0000000c031c7220 */ /* 0x000fe20000410000 */
[----:B------:R-:W-:Y:S01]  /*b470*/  HADD2.F32 R3, -RZ, R46.H1_H1 ;  /* 0x3000002eff037230 */ /* 0x000fe20000004100 */
[C---:B------:R-:W-:Y:S02]  /*b480*/  FMUL.FTZ R5, R4.reuse, R22 ;  /* 0x0000001604057220 */ /* 0x040fe40000410000 */
[-C--:B------:R-:W-:Y:S01]  /*b490*/  FMUL.FTZ R26, R4, R13.reuse ;  /* 0x0000000d041a7220 */ /* 0x080fe20000410000 */
[--C-:B------:R-:W-:Y:S01]  /*b4a0*/  HADD2.F32 R4, -RZ, R50.reuse.H0_H0 ;  /* 0x20000032ff047230 */ /* 0x100fe20000004100 */
[----:B------:R-:W-:Y:S01]  /*b4b0*/  FFMA.FTZ R13, R6, R13, R5 ;  /* 0x0000000d060d7223 */ /* 0x000fe20000010005 */
[----:B------:R-:W-:Y:S01]  /*b4c0*/  HADD2.F32 R5, -RZ, R50.H1_H1 ;  /* 0x30000032ff057230 */ /* 0x000fe20000004100 */
[----:B------:R-:W-:Y:S02]  /*b4d0*/  FMUL.FTZ R12, R2, R24 ;  /* 0x00000018020c7220 */ /* 0x000fe40000410000 */
[----:B------:R-:W-:-:S02]  /*b4e0*/  FMUL.FTZ R9, R3, R25 ;  /* 0x0000001903097220 */ /* 0x000fc40000410000 */
[-C--:B------:R-:W-:Y:S02]  /*b4f0*/  FMUL.FTZ R2, R2, R15.reuse ;  /* 0x0000000f02027220 */ /* 0x080fe40000410000 */
[-C--:B------:R-:W-:Y:S02]  /*b500*/  FMUL.FTZ R3, R3, R16.reuse ;  /* 0x0000001003037220 */ /* 0x080fe40000410000 */
[----:B------:R-:W-:Y:S02]  /*b510*/  FFMA.FTZ R15, R4, R15, R12 ;  /* 0x0000000f040f7223 */ /* 0x000fe4000001000c */
[----:B------:R-:W-:Y:S02]  /*b520*/  FFMA.FTZ R12, R11, R17, -R34 ;  /* 0x000000110b0c7223 */ /* 0x000fe40000010822 */
[----:B------:R-:W-:Y:S02]  /*b530*/  FFMA.FTZ R16, R5, R16, R9 ;  /* 0x0000001005107223 */ /* 0x000fe40000010009 */
[----:B------:R-:W-:-:S02]  /*b540*/  FFMA.FTZ R11, R10, R21, -R31 ;  /* 0x000000150a0b7223 */ /* 0x000fc4000001081f */
[----:B------:R-:W-:Y:S01]  /*b550*/  FFMA.FTZ R9, R8, R20, -R28 ;  /* 0x0000001408097223 */ /* 0x000fe2000001081c */
[----:B------:R-:W-:Y:S01]  /*b560*/  F2FP.PACK_AB R8, R12, R14 ;  /* 0x0000000e0c08723e */ /* 0x000fe200000000ff */
[----:B------:R-:W-:Y:S02]  /*b570*/  FFMA.FTZ R10, R7, R23, -R27 ;  /* 0x00000017070a7223 */ /* 0x000fe4000001081b */
        /* <DEDUP_REMOVED lines=12> */
.L_x_221:
[----:B------:R-:W-:Y:S05]  /*b640*/  BSYNC B0 ;  /* 0x0000000000007941 */ /* 0x000fea0003800000 */
.L_x_220:
[----:B------:R-:W-:-:S13]  /*b650*/  ISETP.GE.AND P0, PT, R134, c[0x0][0x27c], PT ;  /* 0x00009f0086007a0c */ /* 0x000fda0003f06270 */
[----:B------:R-:W-:Y:S05]  /*b660*/  @P0 BRA `(.L_x_219) ;  /* 0x000005e000000947 */ /* 0x000fea0003800000 */
[----:B------:R-:W-:Y:S01]  /*b670*/  MOV R2, c[0x0][0x27c] ;  /* 0x00009f0000027a02 */ /* 0x000fe20000000f00 */
[----:B------:R-:W-:Y:S01]  /*b680*/  HADD2.F32 R13, -RZ, R55.H0_H0 ;  /* 0x20000037ff0d7230 */ /* 0x000fe20000004100 */
[----:B-1----:R-:W-:Y:S02]  /*b690*/  LEA.HI R4, R40, R134, RZ, 0x6 ;  /* 0x0000008628047211 */ /* 0x002fe400078f30ff */
[----:B------:R-:W-:Y:S02]  /*b6a0*/  LEA.HI R2, R2, R52, RZ, 0x1d ;  /* 0x0000003402027211 */ /* 0x000fe400078fe8ff */
[----:B------:R-:W-:Y:S02]  /*b6b0*/  SHF.L.U32 R6, R4, 0x7, RZ ;  /* 0x0000000704067819 */ /* 0x000fe400000006ff */
[----:B------:R-:W-:Y:S02]  /*b6c0*/  SHF.R.S32.HI R4, RZ, 0x1f, R2 ;  /* 0x0000001fff047819 */ /* 0x000fe40000011402 */
[----:B------:R-:W-:-:S02]  /*b6d0*/  SHF.L.U32 R5, R2, 0x3, RZ ;  /* 0x0000000302057819 */ /* 0x000fc400000006ff */
[----:B------:R-:W-:Y:S02]  /*b6e0*/  LEA.HI R4, R4, R2, RZ, 0x3 ;  /* 0x0000000204047211 */ /* 0x000fe400078f18ff */
[C---:B------:R-:W-:Y:S02]  /*b6f0*/  LOP3.LUT R3, R0.reuse, 0x38, R39, 0xf8, !PT ;  /* 0x0000003800037812 */ /* 0x040fe400078ef827 */
[----:B------:R-:W-:Y:S02]  /*b700*/  LOP3.LUT R2, R0, 0x38, R5, 0xf8, !PT ;  /* 0x0000003800027812 */ /* 0x000fe400078ef805 */
[----:B------:R-:W-:Y:S02]  /*b710*/  SHF.L.U32 R0, R4, 0xa, RZ ;  /* 0x0000000a04007819 */ /* 0x000fe400000006ff */
[----:B------:R-:W-:Y:S02]  /*b720*/  LOP3.LUT R3, R3, R49, RZ, 0x3c, !PT ;  /* 0x0000003103037212 */ /* 0x000fe400078e3cff */
[----:B------:R-:W-:-:S02]  /*b730*/  LOP3.LUT R6, R6, 0xffffe000, RZ, 0xc0, !PT ;  /* 0xffffe00006067812 */ /* 0x000fc400078ec0ff */
[----:B------:R-:W-:Y:S02]  /*b740*/  LOP3.LUT R2, R2, R49, RZ, 0x3c, !PT ;  /* 0x0000003102027212 */ /* 0x000fe400078e3cff */
[----:B------:R-:W-:Y:S02]  /*b750*/  LOP3.LUT R0, R0, 0x7fffe000, RZ, 0xc0, !PT ;  /* 0x7fffe00000007812 */ /* 0x000fe400078ec0ff */
[--C-:B------:R-:W-:Y:S02]  /*b760*/  IADD3 R3, R3, R6, R18.reuse ;  /* 0x0000000603037210 */ /* 0x100fe40007ffe012 */
[----:B------:R-:W-:Y:S01]  /*b770*/  IADD3 R0, R2, R0, R18 ;  /* 0x0000000002007210 */ /* 0x000fe20007ffe012 */
[--C-:B------:R-:W-:Y:S01]  /*b780*/  HADD2.F32 R2, -RZ, R51.reuse.H0_H0 ;  /* 0x20000033ff027230 */ /* 0x100fe20000004100 */
[----:B------:R-:W-:Y:S02]  /*b790*/  LEA R30, R3, 0x10080, 0x1 ;  /* 0x00010080031e7811 */ /* 0x000fe400078e08ff */
[----:B------:R-:W-:Y:S01]  /*b7a0*/  SHF.L.U32 R27, R0, 0x1, RZ ;  /* 0x00000001001b7819 */ /* 0x000fe200000006ff */
[----:B------:R-:W-:-:S02]  /*b7b0*/  HADD2.F32 R0, -RZ, R51.H1_H1 ;  /* 0x30000033ff007230 */ /* 0x000fc40000004100 */
[----:B------:R-:W1:Y:S04]  /*b7c0*/  LDS.128 R4, [R30] ;  /* 0x000000001e047984 */ /* 0x000e680000000c00 */
[----:B------:R-:W2:Y:S01]  /*b7d0*/  LDS.128 R8, [R27+0x10080] ;  /* 0x010080001b087984 */ /* 0x000ea20000000c00 */
[--C-:B-1----:R-:W-:Y:S02]  /*b7e0*/  HADD2.F32 R17, -RZ, R4.reuse.H0_H0 ;  /* 0x20000004ff117230 */ /* 0x102fe40000004100 */
[----:B------:R-:W-:Y:S02]  /*b7f0*/  HADD2.F32 R16, -RZ, R4.H1_H1 ;  /* 0x30000004ff107230 */ /* 0x000fe40000004100 */
[----:B--2---:R-:W-:Y:S02]  /*b800*/  HADD2.F32 R4, -RZ, R8.H0_H0 ;  /* 0x20000008ff047230 */ /* 0x004fe40000004100 */
[----:B------:R-:W-:-:S02]  /*b810*/  HADD2.F32 R23, -RZ, R7.H0_H0 ;  /* 0x20000007ff177230 */ /* 0x000fc40000004100 */
[----:B------:R-:W-:Y:S01]  /*b820*/  HADD2.F32 R22, -RZ, R7.H1_H1 ;  /* 0x30000007ff167230 */ /* 0x000fe20000004100 */
[CC--:B------:R-:W-:Y:S01]  /*b830*/  FMUL.FTZ R7, R2.reuse, R17.reuse ;  /* 0x0000001102077220 */ /* 0x0c0fe20000410000 */
[--C-:B------:R-:W-:Y:S01]  /*b840*/  HADD2.F32 R15, -RZ, R11.reuse.H0_H0 ;  /* 0x2000000bff0f7230 */ /* 0x100fe20000004100 */
[----:B------:R-:W-:Y:S01]  /*b850*/  FMUL.FTZ R33, R2, R4 ;  /* 0x0000000402217220 */ /* 0x000fe20000410000 */
[----:B------:R-:W-:Y:S01]  /*b860*/  HADD2.F32 R14, -RZ, R11.H1_H1 ;  /* 0x3000000bff0e7230 */ /* 0x000fe20000004100 */
[----:B------:R-:W-:Y:S01]  /*b870*/  FMUL.FTZ R2, R0, R16 ;  /* 0x0000001000027220 */ /* 0x000fe20000410000 */
[--C-:B------:R-:W-:Y:S01]  /*b880*/  HADD2.F32 R19, -RZ, R5.reuse.H0_H0 ;  /* 0x20000005ff137230 */ /* 0x100fe20000004100 */
[C---:B------:R-:W-:Y:S01]  /*b890*/  FFMA.FTZ R36, R13.reuse, R4, R7 ;  /* 0x000000040d247223 */ /* 0x040fe20000010007 */
[----:B------:R-:W-:Y:S01]  /*b8a0*/  HADD2.F32 R18, -RZ, R5.H1_H1 ;  /* 0x30000005ff127230 */ /* 0x000fe20000004100 */
[----:B------:R-:W-:Y:S01]  /*b8b0*/  FFMA.FTZ R13, R13, R17, -R33 ;  /* 0x000000110d0d7223 */ /* 0x000fe20000010821 */
[----:B------:R-:W-:-:S02]  /*b8c0*/  HADD2.F32 R3, -RZ, R8.H1_H1 ;  /* 0x30000008ff037230 */ /* 0x000fc40000004100 */
[----:B------:R-:W-:Y:S02]  /*b8d0*/  HADD2.F32 R11, -RZ, R56.H0_H0 ;  /* 0x20000038ff0b7230 */ /* 0x000fe40000004100 */
[----:B------:R-:W-:Y:S01]  /*b8e0*/  HADD2.F32 R5, -RZ, R53.H0_H0 ;  /* 0x20000035ff057230 */ /* 0x000fe20000004100 */
[-C--:B------:R-:W-:Y:S01]  /*b8f0*/  FMUL.FTZ R32, R0, R3.reuse ;  /* 0x0000000300207220 */ /* 0x080fe20000410000 */
[--C-:B------:R-:W-:Y:S01]  /*b900*/  HADD2.F32 R21, -RZ, R6.reuse.H0_H0 ;  /* 0x20000006ff157230 */ /* 0x100fe20000004100 */
[----:B------:R-:W-:Y:S01]  /*b910*/  FFMA.FTZ R35, R11, R3, R2 ;  /* 0x000000030b237223 */ /* 0x000fe20000010002 */
[----:B------:R-:W-:Y:S01]  /*b920*/  HADD2.F32 R20, -RZ, R6.H1_H1 ;  /* 0x30000006ff147230 */ /* 0x000fe20000004100 */
[----:B------:R-:W-:Y:S01]  /*b930*/  FMUL.FTZ R4, R5, R19 ;  /* 0x0000001305047220 */ /* 0x000fe20000410000 */
[--C-:B------:R-:W-:Y:S02]  /*b940*/  HADD2.F32 R8, -RZ, R10.reuse.H0_H0 ;  /* 0x2000000aff087230 */ /* 0x100fe40000004100 */
[----:B------:R-:W-:-:S02]  /*b950*/  HADD2.F32 R12, -RZ, R10.H1_H1 ;  /* 0x3000000aff0c7230 */ /* 0x000fc40000004100 */
[----:B------:R-:W-:Y:S02]  /*b960*/  HADD2.F32 R6, -RZ, R9.H0_H0 ;  /* 0x20000009ff067230 */ /* 0x000fe40000004100 */
[----:B------:R-:W-:Y:S02]  /*b970*/  HADD2.F32 R10, -RZ, R57.H0_H0 ;  /* 0x20000039ff0a7230 */ /* 0x000fe40000004100 */
[----:B------:R-:W-:Y:S01]  /*b980*/  HADD2.F32 R2, -RZ, R53.H1_H1 ;  /* 0x30000035ff027230 */ /* 0x000fe20000004100 */
[-C--:B------:R-:W-:Y:S01]  /*b990*/  FMUL.FTZ R29, R5, R6.reuse ;  /* 0x00000006051d7220 */ /* 0x080fe20000410000 */
[----:B------:R-:W-:Y:S01]  /*b9a0*/  HADD2.F32 R0, -RZ, R54.H0_H0 ;  /* 0x20000036ff007230 */ /* 0x000fe20000004100 */
[----:B------:R-:W-:Y:S01]  /*b9b0*/  FFMA.FTZ R34, R10, R6, R4 ;  /* 0x000000060a227223 */ /* 0x000fe20000010004 */
[----:B------:R-:W-:Y:S01]  /*b9c0*/  HADD2.F32 R9, -RZ, R9.H1_H1 ;  /* 0x30000009ff097230 */ /* 0x000fe20000004100 */
[----:B------:R-:W-:Y:S01]  /*b9d0*/  FMUL.FTZ R5, R2, R18 ;  /* 0x0000001202057220 */ /* 0x000fe20000410000 */
[----:B------:R-:W-:Y:S01]  /*b9e0*/  HADD2.F32 R7, -RZ, R57.H1_H1 ;  /* 0x30000039ff077230 */ /* 0x000fe20000004100 */
[----:B------:R-:W-:Y:S01]  /*b9f0*/  FMUL.FTZ R4, R0, R21 ;  /* 0x0000001500047220 */ /* 0x000fe20000410000 */
[----:B------:R-:W-:Y:S01]  /*ba00*/  HADD2.F32 R6, -RZ, R58.H0_H0 ;  /* 0x2000003aff067230 */ /* 0x000fe20000004100 */
[-C--:B------:R-:W-:Y:S01]  /*ba10*/  FMUL.FTZ R26, R2, R9.reuse ;  /* 0x00000009021a7220 */ /* 0x080fe20000410000 */
[----:B------:R-:W-:Y:S01]  /*ba20*/  HADD2.F32 R3, -RZ, R54.H1_H1 ;  /* 0x30000036ff037230 */ /* 0x000fe20000004100 */
[----:B------:R-:W-:Y:S01]  /*ba30*/  FFMA.FTZ R31, R7, R9, R5 ;  /* 0x00000009071f7223 */ /* 0x000fe20000010005 */
[----:B------:R-:W-:Y:S01]  /*ba40*/  HADD2.F32 R5, -RZ, R58.H1_H1 ;  /* 0x3000003aff057230 */ /* 0x000fe20000004100 */
[----:B------:R-:W-:Y:S01]  /*ba50*/  FFMA.FTZ R28, R6, R8, R4 ;  /* 0x00000008061c7223 */ /* 0x000fe20000010004 */
[----:B------:R-:W-:Y:S01]  /*ba60*/  HADD2.F32 R2, -RZ, R56.H1_H1 ;  /* 0x30000038ff027230 */ /* 0x000fe20000004100 */
[----:B------:R-:W-:-:S02]  /*ba70*/  FMUL.FTZ R4, R3, R20 ;  /* 0x0000001403047220 */ /* 0x000fc40000410000 */
[----:B------:R-:W-:Y:S01]  /*ba80*/  FMUL.FTZ R25, R0, R8 ;  /* 0x0000000800197220 */ /* 0x000fe20000410000 */
[----:B------:R-:W-:Y:S01]  /*ba90*/  HADD2.F32 R0, -RZ, R55.H1_H1 ;  /* 0x30000037ff007230 */ /* 0x000fe20000004100 */
[-C--:B------:R-:W-:Y:S01]  /*baa0*/  FMUL.FTZ R24, R3, R12.reuse ;  /* 0x0000000c03187220 */ /* 0x080fe20000410000 */
[--C-:B------:R-:W-:Y:S01]  /*bab0*/  HADD2.F32 R3, -RZ, R59.reuse.H0_H0 ;  /* 0x2000003bff037230 */ /* 0x100fe20000004100 */
[----:B------:R-:W-:Y:S01]  /*bac0*/  FFMA.FTZ R12, R5, R12, R4 ;  /* 0x0000000c050c7223 */ /* 0x000fe20000010004 */
[----:B------:R-:W-:Y:S01]  /*bad0*/  HADD2.F32 R4, -RZ, R59.H1_H1 ;  /* 0x3000003bff047230 */ /* 0x000fe20000004100 */
[----:B------:R-:W-:Y:S02]  /*bae0*/  FMUL.FTZ R8, R2, R23 ;  /* 0x0000001702087220 */ /* 0x000fe40000410000 */
[----:B------:R-:W-:Y:S02]  /*baf0*/  FMUL.FTZ R9, R0, R22 ;  /* 0x0000001600097220 */ /* 0x000fe40000410000 */
[----:B------:R-:W-:-:S02]  /*bb00*/  FMUL.FTZ R2, R2, R15 ;  /* 0x0000000f02027220 */ /* 0x000fc40000410000 */
[-C--:B------:R-:W-:Y:S02]  /*bb10*/  FMUL.FTZ R0, R0, R14.reuse ;  /* 0x0000000e00007220 */ /* 0x080fe40000410000 */
[----:B------:R-:W-:Y:S02]  /*bb20*/  FFMA.FTZ R15, R4, R15, R8 ;  /* 0x0000000f040f7223 */ /* 0x000fe40000010008 */
[----:B------:R-:W-:Y:S02]  /*bb30*/  FFMA.FTZ R14, R3, R14, R9 ;  /* 0x0000000e030e7223 */ /* 0x000fe40000010009 */
        /* <DEDUP_REMOVED lines=15> */
[----:B------:R1:W-:Y:S04]  /*bc30*/  STS.128 [R30], R8 ;  /* 0x000000081e007388 */ /* 0x0003e80000000c00 */
[----:B------:R1:W-:Y:S02]  /*bc40*/  STS.128 [R27+0x10080], R4 ;  /* 0x010080041b007388 */ /* 0x0003e40000000c00 */
.L_x_219:
[----:B------:R-:W-:Y:S05]  /*bc50*/  BSYNC B1 ;  /* 0x0000000000017941 */ /* 0x000fea0003800000 */
.L_x_218:
[----:B------:R-:W-:Y:S01]  /*bc60*/  IADD3 R0, R193, 0x40, RZ ;  /* 0x00000040c1007810 */ /* 0x000fe20007ffe0ff */
[----:B------:R-:W-:Y:S03]  /*bc70*/  BSSY B1, `(.L_x_222) ;  /* 0x00000bb000017945 */ /* 0x000fe60003800000 */
[----:B------:R-:W-:-:S13]  /*bc80*/  ISETP.GE.AND P0, PT, R0, R41, PT ;  /* 0x000000290000720c */ /* 0x000fda0003f06270 */
[----:B------:R-:W-:Y:S05]  /*bc90*/  @P0 BRA `(.L_x_223) ;  /* 0x00000b8000000947 */ /* 0x000fea0003800000 */
[----:B------:R-:W-:Y:S01]  /*bca0*/  ISETP.GE.AND P0, PT, R132, c[0x0][0x27c], PT ;  /* 0x00009f0084007a0c */ /* 0x000fe20003f06270 */
[----:B------:R-:W-:Y:S01]  /*bcb0*/  BSSY B0, `(.L_x_224) ;  /* 0x000005d000007945 */ /* 0x000fe20003800000 */
[----:B------:R-:W-:-:S11]  /*bcc0*/  SHF.R.U32.HI R37, RZ, 0x3, R246 ;  /* 0x00000003ff257819 */ /* 0x000fd600000116f6 */
[----:B------:R-:W-:Y:S05]  /*bcd0*/  @P0 BRA `(.L_x_225) ;  /* 0x000005a000000947 */ /* 0x000fea0003800000 */
[----:B------:R-:W-:Y:S01]  /*bce0*/  MOV R3, c[0x0][0x27c] ;  /* 0x00009f0000037a02 */ /* 0x000fe20000000f00 */
[----:B------:R-:W-:Y:S01]  /*bcf0*/  HADD2.F32 R13, -RZ, R45.H0_H0 ;  /* 0x2000002dff0d7230 */ /* 0x000fe20000004100 */
[----:B------:R-:W-:Y:S02]  /*bd00*/  LOP3.LUT R0, R246, 0x38, R132, 0xf8, !PT ;  /* 0x00000038f6007812 */ /* 0x000fe400078ef884 */
[----:B------:R-:W-:-:S04]  /*bd10*/  LEA.HI R3, R3, R219, RZ, 0x1d ;  /* 0x000000db03037211 */ /* 0x000fc800078fe8ff */
[----:B-1----:R-:W-:Y:S02]  /*bd20*/  SHF.R.S32.HI R4, RZ, 0x1f, R3 ;  /* 0x0000001fff047819 */ /* 0x002fe40000011403 */
        /* <DEDUP_REMOVED lines=16> */
[--C-:B------:R-:W-:Y:S02]  /*be30*/  HADD2.F32 R23, -RZ, R7.reuse.H0_H0 ;  /* 0x20000007ff177230 */ /* 0x100fe40000004100 */
[--C-:B--2---:R-:W-:Y:S02]  /*be40*/  HADD2.F32 R4, -RZ, R8.reuse.H0_H0 ;  /* 0x20000008ff047230 */ /* 0x104fe40000004100 */
        /* <DEDUP_REMOVED lines=67> */
.L_x_225:
[----:B------:R-:W-:Y:S05]  /*c280*/  BSYNC B0 ;  /* 0x0000000000007941 */ /* 0x000fea0003800000 */
.L_x_224:
[----:B------:R-:W-:-:S13]  /*c290*/  ISETP.GE.AND P0, PT, R134, c[0x0][0x27c], PT ;  /* 0x00009f0086007a0c */ /* 0x000fda0003f06270 */
[----:B------:R-:W-:Y:S05]  /*c2a0*/  @P0 BRA `(.L_x_223) ;  /* 0x0000057000000947 */ /* 0x000fea0003800000 */
[----:B------:R-:W-:Y:S01]  /*c2b0*/  MOV R0, c[0x0][0x27c] ;  /* 0x00009f0000007a02 */ /* 0x000fe20000000f00 */
[----:B-1----:R-:W1:Y:S01]  /*c2c0*/  LDS.128 R4, [R250] ;  /* 0x00000000fa047984 */ /* 0x002e620000000c00 */
[----:B------:R-:W-:Y:S02]  /*c2d0*/  HADD2.F32 R13, -RZ, R55.H0_H0 ;  /* 0x20000037ff0d7230 */ /* 0x000fe40000004100 */
[----:B------:R-:W-:-:S04]  /*c2e0*/  LEA.HI R0, R0, R52, RZ, 0x1d ;  /* 0x0000003400007211 */ /* 0x000fc800078fe8ff */
        /* <DEDUP_REMOVED lines=23> */
[--C-:B------:R-:W-:Y:S02]  /*c460*/  HADD2.F32 R15, -RZ, R11.reuse.H0_H0 ;  /* 0x2000000bff0f7230 */ /* 0x100fe40000004100 */
[----:B------:R-:W-:Y:S01]  /*c470*/  HADD2.F32 R14, -RZ, R11.H1_H1 ;  /* 0x3000000bff0e7230 */ /* 0x000fe20000004100 */
[----:B------:R-:W-:Y:S01]  /*c480*/  FMUL.FTZ R32, R2, R4 ;  /* 0x0000000402207220 */ /* 0x000fe20000410000 */
[----:B------:R-:W-:Y:S01]  /*c490*/  HADD2.F32 R3, -RZ, R8.H1_H1 ;  /* 0x30000008ff037230 */ /* 0x000fe20000004100 */
[C---:B------:R-:W-:Y:S01]  /*c4a0*/  FMUL.FTZ R2, R0.reuse, R16 ;  /* 0x0000001000027220 */ /* 0x040fe20000410000 */
[----:B------:R-:W-:Y:S01]  /*c4b0*/  HADD2.F32 R11, -RZ, R56.H0_H0 ;  /* 0x20000038ff0b7230 */ /* 0x000fe20000004100 */
[----:B------:R-:W-:Y:S01]  /*c4c0*/  FFMA.FTZ R35, R13, R4, R7 ;  /* 0x000000040d237223 */ /* 0x000fe20000010007 */
[--C-:B------:R-:W-:Y:S01]  /*c4d0*/  HADD2.F32 R8, -RZ, R10.reuse.H0_H0 ;  /* 0x2000000aff087230 */ /* 0x100fe20000004100 */
[----:B------:R-:W-:Y:S01]  /*c4e0*/  FMUL.FTZ R4, R5, R19 ;  /* 0x0000001305047220 */ /* 0x000fe20000410000 */
[----:B------:R-:W-:Y:S01]  /*c4f0*/  HADD2.F32 R12, -RZ, R10.H1_H1 ;  /* 0x3000000aff0c7230 */ /* 0x000fe20000004100 */
[-C--:B------:R-:W-:Y:S01]  /*c500*/  FFMA.FTZ R34, R11, R3.reuse, R2 ;  /* 0x000000030b227223 */ /* 0x080fe20000010002 */
[----:B------:R-:W-:Y:S01]  /*c510*/  HADD2.F32 R6, -RZ, R9.H0_H0 ;  /* 0x20000009ff067230 */ /* 0x000fe20000004100 */
[----:B------:R-:W-:Y:S01]  /*c520*/  FMUL.FTZ R31, R0, R3 ;  /* 0x00000003001f7220 */ /* 0x000fe20000410000 */
[----:B------:R-:W-:Y:S01]  /*c530*/  HADD2.F32 R10, -RZ, R57.H0_H0 ;  /* 0x20000039ff0a7230 */ /* 0x000fe20000004100 */
[----:B------:R-:W-:Y:S01]  /*c540*/  FFMA.FTZ R13, R13, R17, -R32 ;  /* 0x000000110d0d7223 */ /* 0x000fe20000010820 */
        /* <DEDUP_REMOVED lines=45> */
.L_x_223:
[----:B------:R-:W-:Y:S05]  /*c820*/  BSYNC B1 ;  /* 0x0000000000017941 */ /* 0x000fea0003800000 */
.L_x_222:
[----:B------:R-:W-:-:S04]  /*c830*/  IADD3 R0, R193, 0x60, RZ ;  /* 0x00000060c1007810 */ /* 0x000fc80007ffe0ff */
        /* <DEDUP_REMOVED lines=96> */
.L_x_227:
[----:B------:R-:W-:Y:S05]  /*ce40*/  BSYNC B0 ;  /* 0x0000000000007941 */ /* 0x000fea0003800000 */
.L_x_226:
        /* <DEDUP_REMOVED lines=89> */
.L_x_205:
[----:B------:R-:W-:Y:S05]  /*d3e0*/  BSYNC B2 ;  /* 0x0000000000027941 */ /* 0x000fea0003800000 */
.L_x_177:
[----:B------:R-:W-:-:S04]  /*d3f0*/  DEPBAR.LE SB0, 0x0 ;  /* 0x000080000000791a */ /* 0x000fc80000000000 */
[----:B------:R-:W-:Y:S01]  /*d400*/  BAR.SYNC.DEFER_BLOCKING 0x0 ;  /* 0x0000000000007b1d */ /* 0x000fe20000010000 */
[----:B------:R-:W-:Y:S01]  /*d410*/  IMAD R0, R60, c[0x0][0x208], RZ ;  /* 0x000082003c007a24 */ /* 0x000fe200078e02ff */
[----:B------:R-:W-:Y:S01]  /*d420*/  LOP3.LUT P6, RZ, R222, 0x4, RZ, 0xc0, !PT ;  /* 0x00000004deff7812 */ /* 0x000fe200078cc0ff */
[----:B-1----:R-:W-:Y:S01]  /*d430*/  IMAD.WIDE.U32 R2, R61, c[0x0][0x208], RZ ;  /* 0x000082003d027a25 */ /* 0x002fe200078e00ff */
[----:B------:R-:W-:-:S03]  /*d440*/  IADD3 R223, R115, -0x2, RZ ;  /* 0xfffffffe73df7810 */ /* 0x000fc60007ffe0ff */
[C---:B------:R-:W-:Y:S01]  /*d450*/  IMAD R4, R61.reuse, c[0x0][0x20c], R0 ;  /* 0x000083003d047a24 */ /* 0x040fe200078e0200 */
[----:B------:R-:W-:Y:S01]  /*d460*/  LEA R0, P0, R2, R216, 0x5 ;  /* 0x000000d802007211 */ /* 0x000fe200078028ff */
[----:B------:R-:W-:Y:S02]  /*d470*/  IMAD R60, R61, -0x20, R131 ;  /* 0xffffffe03d3c7824 */ /* 0x000fe400078e0283 */
[----:B------:R-:W-:-:S05]  /*d480*/  IMAD.IADD R3, R3, 0x1, R4 ;  /* 0x0000000103037824 */ /* 0x000fca00078e0204 */
[----:B------:R-:W-:Y:S02]  /*d490*/  LEA.HI.X R2, R2, R221, R3, 0x5, P0 ;  /* 0x000000dd02027211 */ /* 0x000fe400000f2c03 */
[----:B------:R-:W-:-:S04]  /*d4a0*/  LEA R4, P0, R0, c[0x0][0x1f8], 0x1 ;  /* 0x00007e0000047a11 */ /* 0x000fc800078008ff */
[----:B------:R-:W-:Y:S01]  /*d4b0*/  R2P PR, R219, 0x6 ;  /* 0x00000006db007804 */ /* 0x000fe20000000000 */
[----:B------:R-:W-:Y:S01]  /*d4c0*/  LDSM.16.M88.4 R8, [R181] ;  /* 0x00000000b508783b */ /* 0x000fe20000000200 */
[----:B------:R-:W-:Y:S01]  /*d4d0*/  LEA.HI.X R5, R0, c[0x0][0x1fc], R2, 0x1, P0 ;  /* 0x00007f0000057a11 */ /* 0x000fe200000f0c02 */
[----:B------:R-:W-:Y:S01]  /*d4e0*/  IMAD.MOV.U32 R2, RZ, RZ, 0x40 ;  /* 0x00000040ff027424 */ /* 0x000fe200078e00ff */
[----:B------:R-:W-:Y:S01]  /*d4f0*/  LOP3.LUT R0, R62, 0x1, RZ, 0xc0, !PT ;  /* 0x000000013e007812 */ /* 0x000fe200078ec0ff */
[----:B------:R-:W1:Y:S01]  /*d500*/  LDSM.16.M88.4 R28, [R143] ;  /* 0x000000008f1c783b */ /* 0x000e620000000200 */
[----:B------:R-:W-:Y:S02]  /*d510*/  ISETP.GT.AND P0, PT, R60, R193, PT ;  /* 0x000000c13c00720c */ /* 0x000fe40003f04270 */
[----:B------:R-:W-:Y:S01]  /*d520*/  LOP3.LUT P3, RZ, R62, 0x2, RZ, 0xc0, !PT ;  /* 0x000000023eff7812 */ /* 0x000fe2000786c0ff */
[----:B--2-4-:R-:W2:Y:S01]  /*d530*/  LDSM.16.M88.4 R20, [R143+0x800] ;  /* 0x000800008f14783b */ /* 0x014ea20000000200 */
[----:B------:R-:W-:-:S02]  /*d540*/  ISETP.NE.U32.OR P0, PT, R0, 0x1, !P0 ;  /* 0x000000010000780c */ /* 0x000fc40004705470 */
[C---:B------:R-:W-:Y:S01]  /*d550*/  IADD3 R0, R143.reuse, 0x20, RZ ;  /* 0x000000208f007810 */ /* 0x040fe20007ffe0ff */
[----:B------:R-:W-:Y:S01]  /*d560*/  LDSM.16.M88.4 R12, [R182] ;  /* 0x00000000b60c783b */ /* 0x000fe20000000200 */
[C---:B------:R-:W-:Y:S02]  /*d570*/  @P1 IADD3 R0, R143.reuse, -0x20, RZ ;  /* 0xffffffe08f001810 */ /* 0x040fe40007ffe0ff */
[----:B------:R-:W-:Y:S02]  /*d580*/  LOP3.LUT P1, RZ, R62, 0x4, RZ, 0xc0, !PT ;  /* 0x000000043eff7812 */ /* 0x000fe4000782c0ff */
[CC--:B------:R-:W-:Y:S01]  /*d590*/  ISETP.LE.OR P3, PT, R60.reuse, R193.reuse, !P3 ;  /* 0x000000c13c00720c */ /* 0x0c0fe20005f63670 */
[----:B------:R-:W3:Y:S01]  /*d5a0*/  LDSM.16.M88.4 R32, [R0] ;  /* 0x000000000020783b */ /* 0x000ee20000000200 */
[----:B------:R-:W-:Y:S02]  /*d5b0*/  ISETP.LE.OR P1, PT, R60, R193, !P1 ;  /* 0x000000c13c00720c */ /* 0x000fe40004f23670 */
[----:B------:R-:W-:Y:S01]  /*d5c0*/  SEL R2, R2, 0xffffffc0, !P2 ;  /* 0xffffffc002027807 */ /* 0x000fe20005000000 */
[----:B------:R-:W4:Y:S04]  /*d5d0*/  LDSM.16.M88.4 R40, [R0+0x800] ;  /* 0x000800000028783b */ /* 0x000f280000000200 */
[----:B------:R-:W-:Y:S01]  /*d5e0*/  @!PT LDS RZ, [RZ] ;  /* 0x00000000fffff984 */ /* 0x000fe20000000800 */
[----:B------:R-:W-:Y:S01]  /*d5f0*/  @!PT LDS RZ, [RZ] ;  /* 0x00000000fffff984 */ /* 0x000fe20000000800 */
[----:B------:R-:W-:Y:S01]  /*d600*/  @!PT LDS RZ, [RZ] ;  /* 0x00000000fffff984 */ /* 0x000fe20000000800 */
[----:B------:R2:W-:Y:S01]  /*d610*/  LDGSTS.E.BYPASS.LTC128B.128 [R185+0x8080], [R4.64], !P0 ;  /* 0x0808000004b97fae */ /* 0x0005e2000c101d46 */
[----:B------:R-:W-:Y:S01]  /*d620*/  LOP3.LUT P0, RZ, R62, 0x8, RZ, 0xc0, !PT ;  /* 0x000000083eff7812 */ /* 0x000fe2000780c0ff */
[----:B------:R-:W-:-:S02]  /*d630*/  IMAD.IADD R3, R143, 0x1, R2 ;  /* 0x000000018f037824 */ /* 0x000fc400078e0202 */
[----:B------:R2:W-:Y:S01]  /*d640*/  LDGSTS.E.BYPASS.LTC128B.128 [R185+0x9080], [R4.64+0x80], !P3 ;  /* 0x0908008004b97fae */ /* 0x0005e2000d901d46 */
[----:B------:R-:W-:Y:S01]  /*d650*/  ISETP.LE.OR P0, PT, R60, R193, !P0 ;  /* 0x000000c13c00720c */ /* 0x000fe20004703670 */
[----:B------:R-:W-:Y:S02]  /*d660*/  IMAD.IADD R176, R2, 0x1, R0 ;  /* 0x0000000102b07824 */ /* 0x000fe400078e0200 */
[----:B------:R3:W-:Y:S01]  /*d670*/  LDGSTS.E.BYPASS.LTC128B.128 [R185+0xa080], [R4.64+0x100], !P1 ;  /* 0x0a08010004b97fae */ /* 0x0007e2000c901d46 */
[C---:B-1----:R-:W-:Y:S09]  /*d680*/  HMMA.16816.F32 R24, R8.reuse, R28, RZ ;  /* 0x0000001c0818723c */ /* 0x042ff200000018ff */
[----:B------:R3:W-:Y:S04]  /*d690*/  LDGSTS.E.BYPASS.LTC128B.128 [R185+0xb080], [R4.64+0x180], !P0 ;  /* 0x0b08018004b97fae */ /* 0x0007e8000c101d46 */
[----:B------:R-:W-:Y:S01]  /*d6a0*/  LDSM.16.M88.4 R16, [R184] ;  /* 0x00000000b810783b */ /* 0x000fe20000000200 */
[C---:B------:R-:W-:Y:S03]  /*d6b0*/  HMMA.16816.F32 R28, R8.reuse, R30, RZ ;  /* 0x0000001e081c723c */ /* 0x040fe600000018ff */
[----:B------:R-:W1:Y:S04]  /*d6c0*/  LDSM.16.M88.4 R48, [R3] ;  /* 0x000000000330783b */ /* 0x000e680000000200 */
[----:B------:R-:W1:Y:S01]  /*d6d0*/  LDSM.16.M88.4 R44, [R3+0x800] ;  /* 0x00080000032c783b */ /* 0x000e620000000200 */
[C---:B--2---:R-:W-:Y:S03]  /*d6e0*/  HMMA.16816.F32 R36, R8.reuse, R20, RZ ;  /* 0x000000140824723c */ /* 0x044fe600000018ff */
[----:B------:R-:W-:Y:S04]  /*d6f0*/  LDSM.16.M88.4 R56, [R176] ;  /* 0x00000000b038783b */ /* 0x000fe80000000200 */
[----:B------:R-:W-:Y:S01]  /*d700*/  LDSM.16.M88.4 R52, [R143+0x1000] ;  /* 0x001000008f34783b */ /* 0x000fe20000000200 */
[----:B------:R-:W-:Y:S03]  /*d710*/  HMMA.16816.F32 R8, R8, R22, RZ ;  /* 0x000000160808723c */ /* 0x000fe600000018ff */
[----:B------:R-:W0:Y:S04]  /*d720*/  LDGDEPBAR ;  /* 0x00000000000079af */ /* 0x000e280000000000 */
[----:B---3--:R-:W2:Y:S01]  /*d730*/  LDSM.16.M88.4 R4, [R183] ;  /* 0x00000000b704783b */ /* 0x008ea20000000200 */
[C---:B------:R-:W-:Y:S08]  /*d740*/  HMMA.16816.F32 R20, R12.reuse, R32, R24 ;  /* 0x000000200c14723c */ /* 0x040ff00000001818 */
[C---:B------:R-:W-:Y:S01]  /*d750*/  HMMA.16816.F32 R24, R12.reuse, R34, R28 ;  /* 0x000000220c18723c */ /* 0x040fe2000000181c */
[----:B------:R-:W3:Y:S07]  /*d760*/  LDSM.16.M88.4 R32, [R176+0x800] ;  /* 0x00080000b020783b */ /* 0x000eee0000000200 */
[C---:B----4-:R-:W-:Y:S01]  /*d770*/  HMMA.16816.F32 R28, R12.reuse, R40, R36 ;  /* 0x000000280c1c723c */ /* 0x050fe20000001824 */
[----:B------:R-:W-:Y:S07]  /*d780*/  LDSM.16.M88.4 R36, [R143+0x1800] ;  /* 0x001800008f24783b */ /* 0x000fee0000000200 */
[----:B------:R-:W-:Y:S01]  /*d790*/  HMMA.16816.F32 R12, R12, R42, R8 ;  /* 0x0000002a0c0c723c */ /* 0x000fe20000001808 */
[----:B------:R-:W4:Y:S04]  /*d7a0*/  LDSM.16.M88.4 R8, [R181+0x4000] ;  /* 0x00400000b508783b */ /* 0x000f280000000200 */
[----:B------:R-:W-:Y:S03]  /*d7b0*/  LDSM.16.M88.4 R40, [R0+0x1000] ;  /* 0x001000000028783b */ /* 0x000fe60000000200 */
[C---:B-1----:R-:W-:Y:S08]  /*d7c0*/  HMMA.16816.F32 R20, R16.reuse, R48, R20 ;  /* 0x000000301014723c */ /* 0x042ff00000001814 */
[C---:B------:R-:W-:Y:S01]  /*d7d0*/  HMMA.16816.F32 R24, R16.reuse, R50, R24 ;  /* 0x000000321018723c */ /* 0x040fe20000001818 */
[----:B------:R-:W-:Y:S07]  /*d7e0*/  LDSM.16.M88.4 R48, [R3+0x1000] ;  /* 0x001000000330783b */ /* 0x000fee0000000200 */
[C---:B------:R-:W-:Y:S08]  /*d7f0*/  HMMA.16816.F32 R28, R16.reuse, R44, R28 ;  /* 0x0000002c101c723c */ /* 0x040ff0000000181c */
[----:B------:R-:W-:Y:S01]  /*d800*/  HMMA.16816.F32 R12, R16, R46, R12 ;  /* 0x0000002e100c723c */ /* 0x000fe2000000180c */
[----:B------:R-:W1:Y:S04]  /*d810*/  LDSM.16.M88.4 R16, [R182+0x4000] ;  /* 0x00400000b610783b */ /* 0x000e680000000200 */
[----:B------:R-:W-:Y:S03]  /*d820*/  LDSM.16.M88.4 R44, [R176+0x1000] ;  /* 0x00100000b02c783b */ /* 0x000fe60000000200 */
[C---:B--2---:R-:W-:Y:S08]  /*d830*/  HMMA.16816.F32 R20, R4.reuse, R56, R20 ;  /* 0x000000380414723c */ /* 0x044ff00000001814 */
[C---:B------:R-:W-:Y:S08]  /*d840*/  HMMA.16816.F32 R24, R4.reuse, R58, R24 ;  /* 0x0000003a0418723c */ /* 0x040ff00000001818 */
[C---:B---3--:R-:W-:Y:S08]  /*d850*/  HMMA.16816.F32 R28, R4.reuse, R32, R28 ;  /* 0x00000020041c723c */ /* 0x048ff0000000181c */
[----:B------:R-:W-:Y:S01]  /*d860*/  HMMA.16816.F32 R12, R4, R34, R12 ;  /* 0x00000022040c723c */ /* 0x000fe2000000180c */
[----:B------:R-:W2:Y:S04]  /*d870*/  LDSM.16.M88.4 R32, [R0+0x1800] ;  /* 0x001800000020783b */ /* 0x000ea80000000200 */
[----:B------:R-:W3:Y:S03]  /*d880*/  LDSM.16.M88.4 R4, [R184+0x4000] ;  /* 0x00400000b804783b */ /* 0x000ee60000000200 */
[C---:B----4-:R-:W-:Y:S08]  /*d890*/  HMMA.16816.F32 R20, R8.reuse, R52, R20 ;  /* 0x000000340814723c */ /* 0x050ff00000001814 */
[C---:B------:R-:W-:Y:S01]  /*d8a0*/  HMMA.16816.F32 R24, R8.reuse, R54, R24 ;  /* 0x000000360818723c */ /* 0x040fe20000001818 */
[----:B------:R-:W-:Y:S07]  /*d8b0*/  LDSM.16.M88.4 R52, [R0+0x2000] ;  /* 0x002000000034783b */ /* 0x000fee0000000200 */
[C---:B------:R-:W-:Y:S08]  /*d8c0*/  HMMA.16816.F32 R28, R8.reuse, R36, R28 ;  /* 0x00000024081c723c */ /* 0x040ff0000000181c */
[----:B------:R-:W-:Y:S01]  /*d8d0*/  HMMA.16816.F32 R8, R8, R38, R12 ;  /* 0x000000260808723c */ /* 0x000fe2000000180c */
[----:B------:R-:W4:Y:S04]  /*d8e0*/  LDSM.16.M88.4 R36, [R3+0x1800] ;  /* 0x001800000324783b */ /* 0x000f280000000200 */
[----:B------:R-:W4:Y:S03]  /*d8f0*/  LDSM.16.M88.4 R12, [R183+0x4000] ;  /* 0x00400000b70c783b */ /* 0x000f260000000200 */
[C---:B-1----:R-:W-:Y:S08]  /*d900*/  HMMA.16816.F32 R20, R16.reuse, R40, R20 ;  /* 0x000000281014723c */ /* 0x042ff00000001814 */
[C---:B------:R-:W-:Y:S01]  /*d910*/  HMMA.16816.F32 R24, R16.reuse, R42, R24 ;  /* 0x0000002a1018723c */ /* 0x040fe20000001818 */
[----:B------:R-:W-:Y:S07]  /*d920*/  LDSM.16.M88.4 R40, [R143+0x2000] ;  /* 0x002000008f28783b */ /* 0x000fee0000000200 */
[C---:B--2---:R-:W-:Y:S08]  /*d930*/  HMMA.16816.F32 R28, R16.reuse, R32, R28 ;  /* 0x00000020101c723c */ /* 0x044ff0000000181c */
[----:B------:R-:W-:Y:S01]  /*d940*/  HMMA.16816.F32 R8, R16, R34, R8 ;  /* 0x000000221008723c */ /* 0x000fe20000001808 */
[----:B------:R-:W1:Y:S04]  /*d950*/  LDSM.16.M88.4 R32, [R176+0x1800] ;  /* 0x00180000b020783b */ /* 0x000e680000000200 */
[----:B------:R-:W2:Y:S03]  /*d960*/  LDSM.16.M88.4 R16, [R181+0x8000] ;  /* 0x00800000b510783b */ /* 0x000ea60000000200 */
[C---:B---3--:R-:W-:Y:S08]  /*d970*/  HMMA.16816.F32 R20, R4.reuse, R48, R20 ;  /* 0x000000300414723c */ /* 0x048ff00000001814 */
[C---:B------:R-:W-:Y:S01]  /*d980*/  HMMA.16816.F32 R24, R4.reuse, R50, R24 ;  /* 0x000000320418723c */ /* 0x040fe20000001818 */
[----:B------:R-:W-:Y:S07]  /*d990*/  LDSM.16.M88.4 R48, [R3+0x2000] ;  /* 0x002000000330783b */ /* 0x000fee0000000200 */
[C---:B----4-:R-:W-:Y:S08]  /*d9a0*/  HMMA.16816.F32 R28, R4.reuse, R36, R28 ;  /* 0x00000024041c723c */ /* 0x050ff0000000181c */
[----:B------:R-:W-:Y:S01]  /*d9b0*/  HMMA.16816.F32 R4, R4, R38, R8 ;  /* 0x000000260404723c */ /* 0x000fe20000001808 */
[----:B------:R-:W3:Y:S04]  /*d9c0*/  LDSM.16.M88.4 R36, [R143+0x2800] ;  /* 0x002800008f24783b */ /* 0x000ee80000000200 */
[----:B------:R-:W4:Y:S03]  /*d9d0*/  LDSM.16.M88.4 R8, [R182+0x8000] ;  /* 0x00800000b608783b */ /* 0x000f260000000200 */
[C---:B------:R-:W-:Y:S08]  /*d9e0*/  HMMA.16816.F32 R20, R12.reuse, R44, R20 ;  /* 0x0000002c0c14723c */ /* 0x040ff00000001814 */
[C---:B------:R-:W-:Y:S01]  /*d9f0*/  HMMA.16816.F32 R24, R12.reuse, R46, R24 ;  /* 0x0000002e0c18723c */ /* 0x040fe20000001818 */
[----:B------:R-:W-:Y:S07]  /*da00*/  LDSM.16.M88.4 R44, [R176+0x2000] ;  /* 0x00200000b02c783b */ /* 0x000fee0000000200 */
[C---:B-1----:R-:W-:Y:S08]  /*da10*/  HMMA.16816.F32 R28, R12.reuse, R32, R28 ;  /* 0x000000200c1c723c */ /* 0x042ff0000000181c */
[----:B------:R-:W-:Y:S01]  /*da20*/  HMMA.16816.F32 R12, R12, R34, R4 ;  /* 0x000000220c0c723c */ /* 0x000fe20000001804 */
[----:B------:R-:W1:Y:S04]  /*da30*/  LDSM.16.M88.4 R32, [R0+0x2800] ;  /* 0x002800000020783b */ /* 0x000e680000000200 */
[----:B------:R-:W1:Y:S03]  /*da40*/  LDSM.16.M88.4 R4, [R184+0x8000] ;  /* 0x00800000b804783b */ /* 0x000e660000000200 */
[C---:B--2---:R-:W-:Y:S08]  /*da50*/  HMMA.16816.F32 R20, R16.reuse, R40, R20 ;  /* 0x000000281014723c */ /* 0x044ff00000001814 */
[C---:B------:R-:W-:Y:S01]  /*da60*/  HMMA.16816.F32 R24, R16.reuse, R42, R24 ;  /* 0x0000002a1018723c */ /* 0x040fe20000001818 */
[----:B------:R-:W2:Y:S07]  /*da70*/  LDSM.16.M88.4 R40, [R3+0x2800] ;  /* 0x002800000328783b */ /* 0x000eae0000000200 */
[C---:B---3--:R-:W-:Y:S08]  /*da80*/  HMMA.16816.F32 R28, R16.reuse, R36, R28 ;  /* 0x00000024101c723c */ /* 0x048ff0000000181c */
[----:B------:R-:W-:Y:S01]  /*da90*/  HMMA.16816.F32 R12, R16, R38, R12 ;  /* 0x00000026100c723c */ /* 0x000fe2000000180c */
[----:B------:R-:W3:Y:S04]  /*daa0*/  LDSM.16.M88.4 R16, [R183+0x8000] ;  /* 0x00800000b710783b */ /* 0x000ee80000000200 */
[----:B------:R-:W2:Y:S03]  /*dab0*/  LDSM.16.M88.4 R36, [R176+0x2800] ;  /* 0x00280000b024783b */ /* 0x000ea60000000200 */
[C---:B----4-:R-:W-:Y:S08]  /*dac0*/  HMMA.16816.F32 R20, R8.reuse, R52, R20 ;  /* 0x000000340814723c */ /* 0x050ff00000001814 */
[C---:B------:R-:W-:Y:S01]  /*dad0*/  HMMA.16816.F32 R24, R8.reuse, R54, R24 ;  /* 0x000000360818723c */ /* 0x040fe20000001818 */
[----:B------:R-:W-:Y:S07]  /*dae0*/  LDSM.16.M88.4 R52, [R143+0x3000] ;  /* 0x003000008f34783b */ /* 0x000fee0000000200 */
[C---:B-1----:R-:W-:Y:S08]  /*daf0*/  HMMA.16816.F32 R28, R8.reuse, R32, R28 ;  /* 0x00000020081c723c */ /* 0x042ff0000000181c */
[----:B------:R-:W-:Y:S01]  /*db00*/  HMMA.16816.F32 R12, R8, R34, R12 ;  /* 0x00000022080c723c */ /* 0x000fe2000000180c */
[----:B------:R-:W1:Y:S04]  /*db10*/  LDSM.16.M88.4 R8, [R181+0xc000] ;  /* 0x00c00000b508783b */ /* 0x000e680000000200 */
[----:B------:R-:W4:Y:S03]  /*db20*/  LDSM.16.M88.4 R32, [R143+0x3800] ;  /* 0x003800008f20783b */ /* 0x000f260000000200 */
[C---:B------:R-:W-:Y:S08]  /*db30*/  HMMA.16816.F32 R20, R4.reuse, R48, R20 ;  /* 0x000000300414723c */ /* 0x040ff00000001814 */
[C---:B------:R-:W-:Y:S01]  /*db40*/  HMMA.16816.F32 R24, R4.reuse, R50, R24 ;  /* 0x000000320418723c */ /* 0x040fe20000001818 */
[----:B------:R-:W-:Y:S07]  /*db50*/  LDSM.16.M88.4 R48, [R3+0x3000] ;  /* 0x003000000330783b */ /* 0x000fee0000000200 */
[C---:B--2---:R-:W-:Y:S08]  /*db60*/  HMMA.16816.F32 R28, R4.reuse, R40, R28 ;  /* 0x00000028041c723c */ /* 0x044ff0000000181c */
[----:B------:R-:W-:Y:S01]  /*db70*/  HMMA.16816.F32 R4, R4, R42, R12 ;  /* 0x0000002a0404723c */ /* 0x000fe2000000180c */
[----:B------:R-:W-:Y:S04]  /*db80*/  LDSM.16.M88.4 R12, [R182+0xc000] ;  /* 0x00c00000b60c783b */ /* 0x000fe80000000200 */
[----:B------:R-:W2:Y:S03]  /*db90*/  LDSM.16.M88.4 R40, [R0+0x3000] ;  /* 0x003000000028783b */ /* 0x000ea60000000200 */
[C---:B---3--:R-:W-:Y:S08]  /*dba0*/  HMMA.16816.F32 R20, R16.reuse, R44, R20 ;  /* 0x0000002c1014723c */ /* 0x048ff00000001814 */
[C---:B------:R-:W-:Y:S01]  /*dbb0*/  HMMA.16816.F32 R24, R16.reuse, R46, R24 ;  /* 0x0000002e1018723c */ /* 0x040fe20000001818 */
[----:B------:R3:W2:Y:S07]  /*dbc0*/  LDSM.16.M88.4 R44, [R0+0x3800] ;  /* 0x00380000002c783b */ /* 0x0006ae0000000200 */
[C---:B------:R-:W-:Y:S08]  /*dbd0*/  HMMA.16816.F32 R28, R16.reuse, R36, R28 ;  /* 0x00000024101c723c */ /* 0x040ff0000000181c */
[----:B------:R-:W-:Y:S01]  /*dbe0*/  HMMA.16816.F32 R16, R16, R38, R4 ;  /* 0x000000261010723c */ /* 0x000fe20000001804 */
[----:B------:R-:W2:Y:S04]  /*dbf0*/  LDSM.16.M88.4 R4, [R184+0xc000] ;  /* 0x00c00000b804783b */ /* 0x000ea80000000200 */
[----:B------:R-:W2:Y:S03]  /*dc00*/  LDSM.16.M88.4 R36, [R3+0x3800] ;  /* 0x003800000324783b */ /* 0x000ea60000000200 */
[----:B-1----:R-:W-:Y:S01]  /*dc10*/  HMMA.16816.F32 R20, R8, R52, R20 ;  /* 0x000000340814723c */ /* 0x002fe20000001814 */
[----:B---3--:R-:W-:-:S05]  /*dc20*/  IMAD.IADD R0, R60, 0x1, -R194 ;  /* 0x000000013c007824 */ /* 0x008fca00078e0ac2 */
[C---:B------:R-:W-:Y:S02]  /*dc30*/  ISETP.GT.AND P0, PT, R0.reuse, RZ, PT ;  /* 0x000000ff0000720c */ /* 0x040fe40003f04270 */
[----:B------:R-:W-:Y:S01]  /*dc40*/  HMMA.16816.F32 R24, R8, R54, R24 ;  /* 0x000000360818723c */ /* 0x000fe20000001818 */
[C---:B------:R-:W-:Y:S02]  /*dc50*/  ISETP.GT.AND P1, PT, R0.reuse, 0x1, PT ;  /* 0x000000010000780c */ /* 0x040fe40003f24270 */
[C---:B------:R-:W-:Y:S02]  /*dc60*/  ISETP.GT.AND P3, PT, R0.reuse, 0x8, PT ;  /* 0x000000080000780c */ /* 0x040fe40003f64270 */
[----:B------:R-:W-:-:S03]  /*dc70*/  ISETP.GT.AND P2, PT, R0, 0x10, PT ;  /* 0x000000100000780c */ /* 0x000fc60003f44270 */
[C---:B----4-:R-:W-:Y:S08]  /*dc80*/  HMMA.16816.F32 R28, R8.reuse, R32, R28 ;  /* 0x00000020081c723c */ /* 0x050ff0000000181c */
[----:B------:R-:W-:Y:S01]  /*dc90*/  HMMA.16816.F32 R16, R8, R34, R16 ;  /* 0x000000220810723c */ /* 0x000fe20000001810 */
[----:B------:R-:W-:Y:S04]  /*dca0*/  LDSM.16.M88.4 R8, [R183+0xc000] ;  /* 0x00c00000b708783b */ /* 0x000fe80000000200 */
[----:B------:R-:W-:Y:S03]  /*dcb0*/  LDSM.16.M88.4 R32, [R176+0x3800] ;  /* 0x00380000b020783b */ /* 0x000fe60000000200 */
[C---:B--2---:R-:W-:Y:S08]  /*dcc0*/  HMMA.16816.F32 R20, R12.reuse, R40, R20 ;  /* 0x000000280c14723c */ /* 0x044ff00000001814 */
[----:B------:R-:W-:Y:S01]  /*dcd0*/  HMMA.16816.F32 R24, R12, R42, R24 ;  /* 0x0000002a0c18723c */ /* 0x000fe20000001818 */
[----:B------:R-:W1:Y:S01]  /*dce0*/  LDSM.16.M88.4 R40, [R176+0x3000] ;  /* 0x00300000b028783b */ /* 0x000e620000000200 */
[----:B------:R-:W-:-:S06]  /*dcf0*/  DEPBAR.LE SB0, 0x0 ;  /* 0x000080000000791a */ /* 0x000fcc0000000000 */
[C---:B------:R-:W-:Y:S08]  /*dd00*/  HMMA.16816.F32 R28, R12.reuse, R44, R28 ;  /* 0x0000002c0c1c723c */ /* 0x040ff0000000181c */
[----:B------:R-:W-:Y:S08]  /*dd10*/  HMMA.16816.F32 R12, R12, R46, R16 ;  /* 0x0000002e0c0c723c */ /* 0x000ff00000001810 */
[C---:B------:R-:W-:Y:S08]  /*dd20*/  HMMA.16816.F32 R16, R4.reuse, R48, R20 ;  /* 0x000000300410723c */ /* 0x040ff00000001814 */
[C---:B------:R-:W-:Y:S08]  /*dd30*/  HMMA.16816.F32 R20, R4.reuse, R50, R24 ;  /* 0x000000320414723c */ /* 0x040ff00000001818 */
[C---:B------:R-:W-:Y:S08]  /*dd40*/  HMMA.16816.F32 R24, R4.reuse, R36, R28 ;  /* 0x000000240418723c */ /* 0x040ff0000000181c */
[----:B------:R-:W-:Y:S08]  /*dd50*/  HMMA.16816.F32 R4, R4, R38, R12 ;  /* 0x000000260404723c */ /* 0x000ff0000000180c */
[C---:B-1----:R-:W-:Y:S08]  /*dd60*/  HMMA.16816.F32 R12, R8.reuse, R40, R16 ;  /* 0x00000028080c723c */ /* 0x042ff00000001810 */
[C---:B------:R-:W-:Y:S08]  /*dd70*/  HMMA.16816.F32 R16, R8.reuse, R42, R20 ;  /* 0x0000002a0810723c */ /* 0x040ff00000001814 */
[C---:B------:R-:W-:Y:S08]  /*dd80*/  HMMA.16816.F32 R24, R8.reuse, R32, R24 ;  /* 0x000000200818723c */ /* 0x040ff00000001818 */
[----:B------:R-:W-:Y:S01]  /*dd90*/  HMMA.16816.F32 R20, R8, R34, R4 ;  /* 0x000000220814723c */ /* 0x000fe20000001804 */
[----:B------:R-:W-:-:S06]  /*dda0*/  FSEL R14, R14, -INF , P0 ;  /* 0xff8000000e0e7808 */ /* 0x000fcc0000000000 */
[----:B------:R-:W-:Y:S02]  /*ddb0*/  FSEL R5, R12, -INF , P0 ;  /* 0xff8000000c057808 */ /* 0x000fe40000000000 */
[----:B------:R-:W-:Y:S01]  /*ddc0*/  FSEL R6, R13, -INF , P1 ;  /* 0xff8000000d067808 */ /* 0x000fe20000800000 */
[----:B------:R-:W-:Y:S01]  /*ddd0*/  BAR.SYNC.DEFER_BLOCKING 0x0 ;  /* 0x0000000000007b1d */ /* 0x000fe20000010000 */
[----:B------:R-:W-:Y:S02]  /*dde0*/  ISETP.GT.AND P0, PT, R0, 0x9, PT ;  /* 0x000000090000780c */ /* 0x000fe40003f04270 */
[----:B------:R-:W-:Y:S02]  /*ddf0*/  FSEL R7, R16, -INF , P3 ;  /* 0xff80000010077808 */ /* 0x000fe40001800000 */
[----:B------:R-:W-:Y:S02]  /*de00*/  FMNMX.FTZ R2, R5, R6, !PT ;  /* 0x0000000605027209 */ /* 0x000fe40007810000 */
[----:B------:R-:W-:-:S02]  /*de10*/  FSEL R8, R17, -INF , P0 ;  /* 0xff80000011087808 */ /* 0x000fc40000000000 */
[----:B------:R-:W-:Y:S02]  /*de20*/  FMNMX.FTZ R2, R7, R2, !PT ;  /* 0x0000000207027209 */ /* 0x000fe40007810000 */
[----:B------:R-:W-:Y:S02]  /*de30*/  FSEL R18, R18, -INF , P3 ;  /* 0xff80000012127808 */ /* 0x000fe40001800000 */
[----:B------:R-:W-:Y:S02]  /*de40*/  ISETP.GT.AND P3, PT, R0, 0x11, PT ;  /* 0x000000110000780c */ /* 0x000fe40003f64270 */
[----:B------:R-:W-:Y:S02]  /*de50*/  FSEL R10, R24, -INF , P2 ;  /* 0xff800000180a7808 */ /* 0x000fe40001000000 */
[----:B------:R-:W-:Y:S02]  /*de60*/  FMNMX.FTZ R2, R8, R2, !PT ;  /* 0x0000000208027209 */ /* 0x000fe40007810000 */
[----:B------:R-:W-:-:S02]  /*de70*/  FSEL R16, R15, -INF , P1 ;  /* 0xff8000000f107808 */ /* 0x000fc40000800000 */
[----:B------:R-:W-:Y:S02]  /*de80*/  ISETP.GT.AND P1, PT, R0, 0x18, PT ;  /* 0x000000180000780c */ /* 0x000fe40003f24270 */
[----:B------:R-:W-:Y:S02]  /*de90*/  FSEL R11, R25, -INF , P3 ;  /* 0xff800000190b7808 */ /* 0x000fe40001800000 */
[----:B------:R-:W-:Y:S02]  /*dea0*/  FMNMX.FTZ R2, R10, R2, !PT ;  /* 0x000000020a027209 */ /* 0x000fe40007810000 */
[----:B------:R-:W-:Y:S02]  /*deb0*/  FSEL R24, R19, -INF , P0 ;  /* 0xff80000013187808 */ /* 0x000fe40000000000 */
[----:B------:R-:W-:Y:S02]  /*dec0*/  ISETP.GT.AND P0, PT, R0, 0x19, PT ;  /* 0x000000190000780c */ /* 0x000fe40003f04270 */
[----:B------:R-:W-:-:S02]  /*ded0*/  FSEL R12, R20, -INF , P1 ;  /* 0xff800000140c7808 */ /* 0x000fc40000800000 */
[----:B------:R-:W-:Y:S02]  /*dee0*/  FMNMX.FTZ R0, R11, R2, !PT ;  /* 0x000000020b007209 */ /* 0x000fe40007810000 */
[----:B------:R-:W-:Y:S02]  /*def0*/  FSEL R21, R21, -INF , P0 ;  /* 0xff80000015157808 */ /* 0x000fe40000000000 */
[----:B------:R-:W-:Y:S02]  /*df00*/  FMNMX.FTZ R0, R12, R0, !PT ;  /* 0x000000000c007209 */ /* 0x000fe40007810000 */
[----:B------:R-:W-:Y:S02]  /*df10*/  FMNMX.FTZ R3, R14, R16, !PT ;  /* 0x000000100e037209 */ /* 0x000fe40007810000 */
[----:B------:R-:W-:Y:S02]  /*df20*/  FMNMX.FTZ R0, R21, R0, !PT ;  /* 0x0000000015007209 */ /* 0x000fe40007810000 */
[----:B------:R-:W-:-:S02]  /*df30*/  FMNMX.FTZ R3, R18, R3, !PT ;  /* 0x0000000312037209 */ /* 0x000fc40007810000 */
[----:B------:R-:W-:Y:S01]  /*df40*/  FSEL R26, R26, -INF , P2 ;  /* 0xff8000001a1a7808 */ /* 0x000fe20001000000 */
[----:B------:R-:W1:Y:S01]  /*df50*/  SHFL.BFLY PT, R2, R0, 0x2, 0x1f ;  /* 0x0c401f0000027f89 */ /* 0x000e6200000e0000 */
[----:B------:R-:W-:Y:S02]  /*df60*/  FMNMX.FTZ R3, R24, R3, !PT ;  /* 0x0000000318037209 */ /* 0x000fe40007810000 */
[----:B------:R-:W-:Y:S02]  /*df70*/  FSEL R20, R27, -INF , P3 ;  /* 0xff8000001b147808 */ /* 0x000fe40001800000 */
[----:B------:R-:W-:Y:S02]  /*df80*/  FMNMX.FTZ R3, R26, R3, !PT ;  /* 0x000000031a037209 */ /* 0x000fe40007810000 */
[----:B------:R-:W-:Y:S02]  /*df90*/  FSEL R22, R22, -INF , P1 ;  /* 0xff80000016167808 */ /* 0x000fe40000800000 */
[----:B------:R-:W-:-:S02]  /*dfa0*/  FMNMX.FTZ R3, R20, R3, !PT ;  /* 0x0000000314037209 */ /* 0x000fc40007810000 */
[----:B------:R-:W-:Y:S02]  /*dfb0*/  FSEL R23, R23, -INF , P0 ;  /* 0xff80000017177808 */ /* 0x000fe40000000000 */
[----:B------:R-:W-:Y:S02]  /*dfc0*/  FMNMX.FTZ R3, R22, R3, !PT ;  /* 0x0000000316037209 */ /* 0x000fe40007810000 */
[----:B------:R-:W-:Y:S02]  /*dfd0*/  LOP3.LUT P2, RZ, R222, 0x8, RZ, 0xc0, !PT ;  /* 0x00000008deff7812 */ /* 0x000fe4000784c0ff */
[----:B------:R-:W-:-:S05]  /*dfe0*/  FMNMX.FTZ R3, R23, R3, !PT ;  /* 0x0000000317037209 */ /* 0x000fca0007810000 */
[----:B------:R-:W-:Y:S01]  /*dff0*/  SHFL.BFLY PT, R4, R3, 0x2, 0x1f ;  /* 0x0c401f0003047f89 */ /* 0x000fe200000e0000 */
[----:B-1----:R-:W-:-:S05]  /*e000*/  FMNMX.FTZ R0, R0, R2, !PT ;  /* 0x0000000200007209 */ /* 0x002fca0007810000 */
[----:B------:R-:W1:Y:S02]  /*e010*/  SHFL.BFLY PT, R2, R0, 0x1, 0x1f ;  /* 0x0c201f0000027f89 */ /* 0x000e6400000e0000 */
[----:B-1----:R-:W-:-:S04]  /*e020*/  FMNMX.FTZ R135, R0, R2, !PT ;  /* 0x0000000200877209 */ /* 0x002fc80007810000 */
[C---:B------:R-:W-:Y:S01]  /*e030*/  FSETP.NEU.FTZ.AND P0, PT, R135.reuse, -INF , PT ;  /* 0xff8000008700780b */ /* 0x040fe20003f1d000 */
[----:B------:R-:W-:-:S05]  /*e040*/  FMUL.FTZ R2, R135, c[0x0][0x2d0] ;  /* 0x0000b40087027a20 */ /* 0x000fca0000410000 */
[----:B------:R-:W-:Y:S02]  /*e050*/  FSEL R2, R2, RZ, P0 ;  /* 0x000000ff02027208 */ /* 0x000fe40000000000 */
[----:B------:R-:W-:-:S03]  /*e060*/  ISETP.GT.AND P0, PT, R61, R214, PT ;  /* 0x000000d63d00720c */ /* 0x000fc60003f04270 */
[----:B------:R-:W-:-:S04]  /*e070*/  FFMA.FTZ R0, R5, c[0x0][0x2d0], -R2 ;  /* 0x0000b40005007a23 */ /* 0x000fc80000010802 */
[----:B------:R1:W-:Y:S02]  /*e080*/  MUFU.EX2 R208, R0 ;  /* 0x0000000000d07308 */ /* 0x0003e40000000800 */
[----:B-1----:R-:W-:Y:S01]  /*e090*/  FMNMX.FTZ R0, R3, R4, !PT ;  /* 0x0000000403007209 */ /* 0x002fe20007810000 */
[----:B------:R-:W-:-:S03]  /*e0a0*/  FFMA.FTZ R3, R6, c[0x0][0x2d0], -R2 ;  /* 0x0000b40006037a23 */ /* 0x000fc60000010802 */
[----:B------:R-:W-:Y:S01]  /*e0b0*/  @P0 SHF.R.S32.HI R6, RZ, 0x1f, R223 ;  /* 0x0000001fff060819 */ /* 0x000fe200000114df */
[----:B------:R-:W-:Y:S01]  /*e0c0*/  @P0 IMAD.WIDE.U32 R4, R223, c[0x0][0x1e0], RZ ;  /* 0x00007800df040a25 */ /* 0x000fe200078e00ff */
[----:B------:R-:W1:Y:S01]  /*e0d0*/  SHFL.BFLY PT, R9, R0, 0x1, 0x1f ;  /* 0x0c201f0000097f89 */ /* 0x000e6200000e0000 */
[----:B------:R2:W-:Y:S02]  /*e0e0*/  MUFU.EX2 R205, R3 ;  /* 0x0000000300cd7308 */ /* 0x0005e40000000800 */
[----:B------:R-:W-:-:S04]  /*e0f0*/  @P0 IMAD R6, R6, c[0x0][0x1e0], RZ ;  /* 0x0000780006060a24 */ /* 0x000fc800078e02ff */
[----:B------:R-:W-:-:S04]  /*e100*/  @P0 IMAD R6, R223, c[0x0][0x1e4], R6 ;  /* 0x00007900df060a24 */ /* 0x000fc800078e0206 */
[----:B------:R-:W-:Y:S02]  /*e110*/  @P0 IMAD.IADD R5, R5, 0x1, R6 ;  /* 0x0000000105050824 */ /* 0x000fe400078e0206 */
[--C-:B--2---:R-:W-:Y:S02]  /*e120*/  FFMA.FTZ R3, R7, c[0x0][0x2d0], -R2.reuse ;  /* 0x0000b40007037a23 */ /* 0x104fe40000010802 */
[--C-:B------:R-:W-:Y:S02]  /*e130*/  FFMA.FTZ R7, R10, c[0x0][0x2d0], -R2.reuse ;  /* 0x0000b4000a077a23 */ /* 0x100fe40000010802 */
[----:B------:R2:W-:Y:S08]  /*e140*/  MUFU.EX2 R204, R3 ;  /* 0x0000000300cc7308 */ /* 0x0005f00000000800 */
[----:B------:R-:W-:Y:S01]  /*e150*/  MUFU.EX2 R206, R7 ;  /* 0x0000000700ce7308 */ /* 0x000fe20000000800 */
[--C-:B--2---:R-:W-:Y:S01]  /*e160*/  FFMA.FTZ R3, R8, c[0x0][0x2d0], -R2.reuse ;  /* 0x0000b40008037a23 */ /* 0x104fe20000010802 */
[----:B-1----:R-:W-:Y:S01]  /*e170*/  FMNMX.FTZ R8, R0, R9, !PT ;  /* 0x0000000900087209 */ /* 0x002fe20007810000 */
[----:B------:R-:W-:-:S05]  /*e180*/  FFMA.FTZ R0, R11, c[0x0][0x2d0], -R2 ;  /* 0x0000b4000b007a23 */ /* 0x000fca0000010802 */
[----:B------:R1:W2:Y:S08]  /*e190*/  MUFU.EX2 R207, R3 ;  /* 0x0000000300cf7308 */ /* 0x0002b00000000800 */
[----:B------:R3:W4:Y:S01]  /*e1a0*/  MUFU.EX2 R195, R0 ;  /* 0x0000000000c37308 */ /* 0x0007220000000800 */
[----:B-1----:R-:W-:Y:S02]  /*e1b0*/  @P0 LEA R3, P1, R4, R210, 0x5 ;  /* 0x000000d204030211 */ /* 0x002fe400078228ff */
[----:B--2---:R-:W-:-:S02]  /*e1c0*/  F2FP.PACK_AB R6, R207, R204 ;  /* 0x000000cccf06723e */ /* 0x004fc400000000ff */
[----:B------:R-:W-:Y:S02]  /*e1d0*/  @P0 LEA.HI.X R5, R4, R218, R5, 0x5, P1 ;  /* 0x000000da04050211 */ /* 0x000fe400008f2c05 */
[----:B------:R-:W-:Y:S01]  /*e1e0*/  @P0 LEA R4, P1, R3, c[0x0][0x1c8], 0x1 ;  /* 0x0000720003040a11 */ /* 0x000fe200078208ff */
[----:B---3--:R-:W-:Y:S01]  /*e1f0*/  FMUL.FTZ R0, R8, c[0x0][0x2d0] ;  /* 0x0000b40008007a20 */ /* 0x008fe20000410000 */
[----:B----4-:R-:W-:Y:S02]  /*e200*/  F2FP.PACK_AB R156, R195, R206 ;  /* 0x000000cec39c723e */ /* 0x010fe400000000ff */
[----:B------:R-:W-:Y:S01]  /*e210*/  @P0 LEA.HI.X R5, R3, c[0x0][0x1cc], R5, 0x1, P1 ;  /* 0x0000730003050a11 */ /* 0x000fe200008f0c05 */
[--C-:B------:R-:W-:Y:S01]  /*e220*/  FFMA.FTZ R3, R12, c[0x0][0x2d0], -R2.reuse ;  /* 0x0000b4000c037a23 */ /* 0x100fe20000010802 */
[----:B------:R-:W-:Y:S01]  /*e230*/  FSETP.NEU.FTZ.AND P1, PT, R8, -INF , PT ;  /* 0xff8000000800780b */ /* 0x000fe20003f3d000 */
[----:B------:R-:W-:Y:S02]  /*e240*/  FFMA.FTZ R2, R21, c[0x0][0x2d0], -R2 ;  /* 0x0000b40015027a23 */ /* 0x000fe40000010802 */
[----:B------:R1:W-:Y:S01]  /*e250*/  MUFU.EX2 R189, R3 ;  /* 0x0000000300bd7308 */ /* 0x0003e20000000800 */
[----:B------:R-:W-:Y:S01]  /*e260*/  FSEL R0, R0, RZ, P1 ;  /* 0x000000ff00007208 */ /* 0x000fe20000800000 */
[----:B------:R2:W-:Y:S04]  /*e270*/  @P0 LDGSTS.E.BYPASS.LTC128B.128 [R185+0xc080], [R4.64], !P2 ;  /* 0x0c08000004b90fae */ /* 0x0005e8000d101d46 */
[----:B------:R2:W-:Y:S02]  /*e280*/  @P0 LDGSTS.E.BYPASS.LTC128B.128 [R185+0xd080], [R4.64+0x80], !P6 ;  /* 0x0d08008004b90fae */ /* 0x0005e4000f101d46 */
[----:B------:R3:W4:Y:S02]  /*e290*/  MUFU.EX2 R190, R2 ;  /* 0x0000000200be7308 */ /* 0x0007240000000800 */
[----:B------:R2:W-:Y:S04]  /*e2a0*/  @P0 LDGSTS.E.BYPASS.LTC128B.128 [R185+0xe080], [R4.64+0x100], !P4 ;  /* 0x0e08010004b90fae */ /* 0x0005e8000e101d46 */
[----:B------:R2:W-:Y:S01]  /*e2b0*/  @P0 LDGSTS.E.BYPASS.LTC128B.128 [R185+0xf080], [R4.64+0x180], !P5 ;  /* 0x0f08018004b90fae */ /* 0x0005e2000e901d46 */
[----:B------:R-:W-:Y:S01]  /*e2c0*/  ISETP.GE.AND P0, PT, R223, R214, PT ;  /* 0x000000d6df00720c */ /* 0x000fe20003f06270 */
[----:B-1----:R-:W-:-:S02]  /*e2d0*/  FFMA.FTZ R3, R14, c[0x0][0x2d0], -R0 ;  /* 0x0000b4000e037a23 */ /* 0x002fc40000010800 */
[----:B------:R-:W-:Y:S02]  /*e2e0*/  LDSM.16.MT88.4 R12, [R177] ;  /* 0x00000000b10c783b */ /* 0x000fe40000004200 */
[----:B------:R1:W-:Y:S02]  /*e2f0*/  MUFU.EX2 R188, R3 ;  /* 0x0000000300bc7308 */ /* 0x0003e40000000800 */
[----:B------:R-:W-:Y:S01]  /*e300*/  LDSM.16.MT88.4 R32, [R180] ;  /* 0x00000000b420783b */ /* 0x000fe20000004200 */
[--C-:B---3--:R-:W-:Y:S01]  /*e310*/  FFMA.FTZ R2, R26, c[0x0][0x2d0], -R0.reuse ;  /* 0x0000b4001a027a23 */ /* 0x108fe20000010800 */
[----:B----4-:R-:W-:Y:S02]  /*e320*/  F2FP.PACK_AB R158, R190, R189 ;  /* 0x000000bdbe9e723e */ /* 0x010fe400000000ff */
[----:B------:R-:W-:Y:S02]  /*e330*/  LDSM.16.MT88.4 R148, [R177+0x800] ;  /* 0x00080000b194783b */ /* 0x000fe40000004200 */
[----:B------:R3:W-:Y:S02]  /*e340*/  MUFU.EX2 R186, R2 ;  /* 0x0000000200ba7308 */ /* 0x0007e40000000800 */
[----:B------:R-:W-:Y:S04]  /*e350*/  LDSM.16.MT88.4 R40, [R180+0x800] ;  /* 0x00080000b428783b */ /* 0x000fe80000004200 */
[----:B------:R-:W-:Y:S01]  /*e360*/  LDSM.16.MT88.4 R44, [R179] ;  /* 0x00000000b32c783b */ /* 0x000fe20000004200 */
[----:B-1----:R-:W-:-:S03]  /*e370*/  FFMA.FTZ R3, R16, c[0x0][0x2d0], -R0 ;  /* 0x0000b40010037a23 */ /* 0x002fc60000010800 */
[----:B------:R-:W-:Y:S01]  /*e380*/  LDSM.16.MT88.4 R48, [R177+0x1000] ;  /* 0x00100000b130783b */ /* 0x000fe20000004200 */
[----:B------:R1:W4:Y:S01]  /*e390*/  MUFU.EX2 R137, R3 ;  /* 0x0000000300897308 */ /* 0x0003220000000800 */
[----:B--2---:R-:W-:Y:S02]  /*e3a0*/  F2FP.PACK_AB R4, R205, R208 ;  /* 0x000000d0cd04723e */ /* 0x004fe400000000ff */
[----:B------:R-:W-:Y:S01]  /*e3b0*/  LDSM.16.MT88.4 R56, [R178+0x1000] ;  /* 0x00100000b238783b */ /* 0x000fe20000004200 */
[----:B---3--:R-:W-:-:S03]  /*e3c0*/  FFMA.FTZ R2, R20, c[0x0][0x2d0], -R0 ;  /* 0x0000b40014027a23 */ /* 0x008fc60000010800 */
[----:B------:R-:W-:Y:S01]  /*e3d0*/  LDSM.16.MT88.4 R64, [R180+0x1000] ;  /* 0x00100000b440783b */ /* 0x000fe20000004200 */
[----:B------:R2:W3:Y:S03]  /*e3e0*/  MUFU.EX2 R11, R2 ;  /* 0x00000002000b7308 */ /* 0x0004e60000000800 */
[----:B------:R-:W-:Y:S04]  /*e3f0*/  LDSM.16.MT88.4 R72, [R179+0x800] ;  /* 0x00080000b348783b */ /* 0x000fe80000004200 */
[----:B------:R-:W-:Y:S01]  /*e400*/  LDSM.16.MT88.4 R68, [R180+0x1800] ;  /* 0x00180000b444783b */ /* 0x000fe20000004200 */
[----:B-1----:R-:W-:Y:S01]  /*e410*/  FFMA.FTZ R3, R18, c[0x0][0x2d0], -R0 ;  /* 0x0000b40012037a23 */ /* 0x002fe20000010800 */
[----:B----4-:R-:W-:-:S02]  /*e420*/  F2FP.PACK_AB R5, R137, R188 ;  /* 0x000000bc8905723e */ /* 0x010fc400000000ff */
[----:B------:R-:W1:Y:S01]  /*e430*/  LDSM.16.MT88.4 R16, [R178] ;  /* 0x00000000b210783b */ /* 0x000e620000004200 */
[----:B------:R4:W-:Y:S03]  /*e440*/  MUFU.EX2 R136, R3 ;  /* 0x0000000300887308 */ /* 0x0009e60000000800 */
[----:B------:R-:W-:Y:S01]  /*e450*/  LDSM.16.MT88.4 R76, [R179+0x1000] ;  /* 0x00100000b34c783b */ /* 0x000fe20000004200 */
[--C-:B--2---:R-:W-:Y:S01]  /*e460*/  FFMA.FTZ R2, R22, c[0x0][0x2d0], -R0.reuse ;  /* 0x0000b40016027a23 */ /* 0x104fe20000010800 */
[----:B---3--:R-:W-:Y:S02]  /*e470*/  F2FP.PACK_AB R157, R11, R186 ;  /* 0x000000ba0b9d723e */ /* 0x008fe400000000ff */
[----:B------:R-:W-:Y:S01]  /*e480*/  LDSM.16.MT88.4 R88, [R178+0x2000] ;  /* 0x00200000b258783b */ /* 0x000fe20000004200 */
[----:B------:R2:W-:Y:S03]  /*e490*/  MUFU.EX2 R10, R2 ;  /* 0x00000002000a7308 */ /* 0x0005e60000000800 */
[----:B------:R-:W-:Y:S04]  /*e4a0*/  LDSM.16.MT88.4 R80, [R177+0x2000] ;  /* 0x00200000b150783b */ /* 0x000fe80000004200 */
[----:B------:R-:W-:Y:S01]  /*e4b0*/  LDSM.16.MT88.4 R92, [R179+0x1800] ;  /* 0x00180000b35c783b */ /* 0x000fe20000004200 */
[----:B----4-:R-:W-:-:S03]  /*e4c0*/  FFMA.FTZ R3, R24, c[0x0][0x2d0], -R0 ;  /* 0x0000b40018037a23 */ /* 0x010fc60000010800 */
[----:B------:R-:W3:Y:S01]  /*e4d0*/  LDSM.16.MT88.4 R24, [R178+0x800] ;  /* 0x00080000b218783b */ /* 0x000ee20000004200 */
[----:B------:R-:W-:Y:S01]  /*e4e0*/  FFMA.FTZ R0, R23, c[0x0][0x2d0], -R0 ;  /* 0x0000b40017007a23 */ /* 0x000fe20000010800 */
[----:B------:R-:W4:Y:S02]  /*e4f0*/  MUFU.EX2 R187, R3 ;  /* 0x0000000300bb7308 */ /* 0x000f240000000800 */
[----:B------:R-:W-:Y:S01]  /*e500*/  LDSM.16.MT88.4 R120, [R178+0x3000] ;  /* 0x00300000b278783b */ /* 0x000fe20000004200 */
[----:B--2---:R-:W-:-:S03]  /*e510*/  FADD.FTZ R2, R208, R205 ;  /* 0x000000cdd0027221 */ /* 0x004fc60000010000 */
[----:B------:R-:W-:Y:S02]  /*e520*/  LDSM.16.MT88.4 R96, [R180+0x2000] ;  /* 0x00200000b460783b */ /* 0x000fe40000004200 */
[----:B------:R-:W2:Y:S02]  /*e530*/  MUFU.EX2 R9, R0 ;  /* 0x0000000000097308 */ /* 0x000ea40000000800 */
[----:B------:R-:W-:Y:S04]  /*e540*/  LDSM.16.MT88.4 R104, [R179+0x2000] ;  /* 0x00200000b368783b */ /* 0x000fe80000004200 */
[----:B------:R-:W-:Y:S01]  /*e550*/  LDSM.16.MT88.4 R124, [R177+0x3000] ;  /* 0x00300000b17c783b */ /* 0x000fe20000004200 */
[----:B----4-:R-:W-:Y:S01]  /*e560*/  F2FP.PACK_AB R7, R187, R136 ;  /* 0x00000088bb07723e */ /* 0x010fe200000000ff */
[----:B------:R-:W-:-:S02]  /*e570*/  FADD.FTZ R3, R204, R2 ;  /* 0x00000002cc037221 */ /* 0x000fc40000010000 */
[----:B------:R-:W-:Y:S04]  /*e580*/  LDSM.16.MT88.4 R116, [R180+0x3000] ;  /* 0x00300000b474783b */ /* 0x000fe80000004200 */
[----:B-----5:R-:W-:Y:S01]  /*e590*/  LDSM.16.MT88.4 R112, [R179+0x3000] ;  /* 0x00300000b370783b */ /* 0x020fe20000004200 */
[C---:B-1----:R-:W-:Y:S01]  /*e5a0*/  HMMA.16816.F32 R20, R4.reuse, R16, RZ ;  /* 0x000000100414723c */ /* 0x042fe200000018ff */
[----:B--2---:R-:W-:Y:S01]  /*e5b0*/  F2FP.PACK_AB R159, R9, R10 ;  /* 0x0000000a099f723e */ /* 0x004fe200000000ff */
[----:B------:R-:W-:Y:S01]  /*e5c0*/  FADD.FTZ R0, R188, R137 ;  /* 0x00000089bc007221 */ /* 0x000fe20000010000 */
[----:B------:R-:W-:Y:S03]  /*e5d0*/  LDSM.16.MT88.4 R160, [R180+0x2800] ;  /* 0x00280000b4a0783b */ /* 0x000fe60000004200 */
[----:B------:R-:W-:Y:S01]  /*e5e0*/  FADD.FTZ R2, R136, R0 ;  /* 0x0000000088027221 */ /* 0x000fe20000010000 */
[----:B------:R-:W-:Y:S01]  /*e5f0*/  LDSM.16.MT88.4 R196, [R179+0x2800] ;  /* 0x00280000b3c4783b */ /* 0x000fe20000004200 */
[----:B------:R-:W-:Y:S01]  /*e600*/  HMMA.16816.F32 R144, R4, R12, RZ ;  /* 0x0000000c0490723c */ /* 0x000fe200000018ff */
[----:B------:R-:W-:-:S02]  /*e610*/  FADD.FTZ R0, R207, R3 ;  /* 0x00000003cf007221 */ /* 0x000fc40000010000 */
[----:B------:R-:W-:Y:S01]  /*e620*/  LDSM.16.MT88.4 R200, [R177+0x3800] ;  /* 0x00380000b1c8783b */ /* 0x000fe20000004200 */
[----:B------:R-:W-:Y:S02]  /*e630*/  FADD.FTZ R2, R187, R2 ;  /* 0x00000002bb027221 */ /* 0x000fe40000010000 */
[----:B------:R-:W-:Y:S01]  /*e640*/  FADD.FTZ R0, R206, R0 ;  /* 0x00000000ce007221 */ /* 0x000fe20000010000 */
[----:B------:R-:W0:Y:S01]  /*e650*/  LDGDEPBAR ;  /* 0x00000000000079af */ /* 0x000e220000000000 */
[----:B------:R-:W-:Y:S01]  /*e660*/  HMMA.16816.F32 R16, R4, R18, RZ ;  /* 0x000000120410723c */ /* 0x000fe200000018ff */
[----:B------:R-:W-:Y:S02]  /*e670*/  FADD.FTZ R2, R186, R2 ;  /* 0x00000002ba027221 */ /* 0x000fe40000010000 */
[----:B------:R-:W-:Y:S02]  /*e680*/  FADD.FTZ R0, R195, R0 ;  /* 0x00000000c3007221 */ /* 0x000fe40000010000 */
[----:B------:R-:W-:-:S02]  /*e690*/  FADD.FTZ R2, R11, R2 ;  /* 0x000000020b027221 */ /* 0x000fc40000010000 */
[----:B------:R-:W-:Y:S01]  /*e6a0*/  FADD.FTZ R0, R189, R0 ;  /* 0x00000000bd007221 */ /* 0x000fe20000010000 */
[----:B------:R-:W-:Y:S01]  /*e6b0*/  HMMA.16816.F32 R12, R4, R14, RZ ;  /* 0x0000000e040c723c */ /* 0x000fe200000018ff */
[----:B------:R-:W-:Y:S02]  /*e6c0*/  FADD.FTZ R2, R10, R2 ;  /* 0x000000020a027221 */ /* 0x000fe40000010000 */
[----:B------:R-:W-:Y:S02]  /*e6d0*/  FADD.FTZ R190, R190, R0 ;  /* 0x00000000bebe7221 */ /* 0x000fe40000010000 */
[----:B------:R-:W-:-:S03]  /*e6e0*/  FADD.FTZ R189, R9, R2 ;  /* 0x0000000209bd7221 */ /* 0x000fc60000010000 */
[C---:B------:R-:W-:Y:S08]  /*e6f0*/  HMMA.16816.F32 R28, R4.reuse, R32, RZ ;  /* 0x00000020041c723c */ /* 0x040ff000000018ff */
[----:B------:R-:W-:Y:S08]  /*e700*/  HMMA.16816.F32 R32, R4, R34, RZ ;  /* 0x000000220420723c */ /* 0x000ff000000018ff */
[C---:B---3--:R-:W-:Y:S08]  /*e710*/  HMMA.16816.F32 R20, R156.reuse, R24, R20 ;  /* 0x000000189c14723c */ /* 0x048ff00000001814 */
[C---:B------:R-:W-:Y:S08]  /*e720*/  HMMA.16816.F32 R144, R156.reuse, R148, R144 ;  /* 0x000000949c90723c */ /* 0x040ff00000001890 */
[C---:B------:R-:W-:Y:S01]  /*e730*/  HMMA.16816.F32 R24, R156.reuse, R26, R16 ;  /* 0x0000001a9c18723c */ /* 0x040fe20000001810 */
[----:B------:R-:W1:Y:S07]  /*e740*/  LDSM.16.MT88.4 R16, [R177+0x1800] ;  /* 0x00180000b110783b */ /* 0x000e6e0000004200 */
[C---:B------:R-:W-:Y:S01]  /*e750*/  HMMA.16816.F32 R148, R156.reuse, R150, R12 ;  /* 0x000000969c94723c */ /* 0x040fe2000000180c */
[----:B------:R-:W2:Y:S07]  /*e760*/  LDSM.16.MT88.4 R12, [R178+0x1800] ;  /* 0x00180000b20c783b */ /* 0x000eae0000004200 */
[C---:B------:R-:W-:Y:S08]  /*e770*/  HMMA.16816.F32 R28, R156.reuse, R40, R28 ;  /* 0x000000289c1c723c */ /* 0x040ff0000000181c */
[----:B------:R-:W-:Y:S08]  /*e780*/  HMMA.16816.F32 R32, R156, R42, R32 ;  /* 0x0000002a9c20723c */ /* 0x000ff00000001820 */
[C---:B------:R-:W-:Y:S08]  /*e790*/  HMMA.16816.F32 R36, R4.reuse, R44, RZ ;  /* 0x0000002c0424723c */ /* 0x040ff000000018ff */
[C---:B------:R-:W-:Y:S08]  /*e7a0*/  HMMA.16816.F32 R40, R4.reuse, R46, RZ ;  /* 0x0000002e0428723c */ /* 0x040ff000000018ff */
[C---:B------:R-:W-:Y:S08]  /*e7b0*/  HMMA.16816.F32 R44, R4.reuse, R48, RZ ;  /* 0x00000030042c723c */ /* 0x040ff000000018ff */
[C---:B------:R-:W-:Y:S08]  /*e7c0*/  HMMA.16816.F32 R48, R4.reuse, R50, RZ ;  /* 0x000000320430723c */ /* 0x040ff000000018ff */
[C---:B------:R-:W-:Y:S08]  /*e7d0*/  HMMA.16816.F32 R52, R4.reuse, R56, RZ ;  /* 0x000000380434723c */ /* 0x040ff000000018ff */
[C---:B------:R-:W-:Y:S08]  /*e7e0*/  HMMA.16816.F32 R56, R4.reuse, R58, RZ ;  /* 0x0000003a0438723c */ /* 0x040ff000000018ff */
[C---:B------:R-:W-:Y:S08]  /*e7f0*/  HMMA.16816.F32 R60, R4.reuse, R64, RZ ;  /* 0x00000040043c723c */ /* 0x040ff000000018ff */
[----:B------:R-:W-:Y:S08]  /*e800*/  HMMA.16816.F32 R64, R4, R66, RZ ;  /* 0x000000420440723c */ /* 0x000ff000000018ff */
[C---:B-1----:R-:W-:Y:S08]  /*e810*/  HMMA.16816.F32 R44, R156.reuse, R16, R44 ;  /* 0x000000109c2c723c */ /* 0x042ff0000000182c */
[C---:B------:R-:W-:Y:S01]  /*e820*/  HMMA.16816.F32 R48, R156.reuse, R18, R48 ;  /* 0x000000129c30723c */ /* 0x040fe20000001830 */
[----:B------:R-:W1:Y:S07]  /*e830*/  LDSM.16.MT88.4 R16, [R178+0x2800] ;  /* 0x00280000b210783b */ /* 0x000e6e0000004200 */
[C---:B--2---:R-:W-:Y:S08]  /*e840*/  HMMA.16816.F32 R52, R156.reuse, R12, R52 ;  /* 0x0000000c9c34723c */ /* 0x044ff00000001834 */
[C---:B------:R-:W-:Y:S01]  /*e850*/  HMMA.16816.F32 R56, R156.reuse, R14, R56 ;  /* 0x0000000e9c38723c */ /* 0x040fe20000001838 */
[----:B------:R-:W2:Y:S07]  /*e860*/  LDSM.16.MT88.4 R12, [R177+0x2800] ;  /* 0x00280000b10c783b */ /* 0x000eae0000004200 */
[C---:B------:R-:W-:Y:S08]  /*e870*/  HMMA.16816.F32 R36, R156.reuse, R72, R36 ;  /* 0x000000489c24723c */ /* 0x040ff00000001824 */
[C---:B------:R-:W-:Y:S08]  /*e880*/  HMMA.16816.F32 R40, R156.reuse, R74, R40 ;  /* 0x0000004a9c28723c */ /* 0x040ff00000001828 */
[C---:B------:R-:W-:Y:S08]  /*e890*/  HMMA.16816.F32 R60, R156.reuse, R68, R60 ;  /* 0x000000449c3c723c */ /* 0x040ff0000000183c */
[----:B------:R-:W-:Y:S08]  /*e8a0*/  HMMA.16816.F32 R64, R156, R70, R64 ;  /* 0x000000469c40723c */ /* 0x000ff00000001840 */
[C---:B------:R-:W-:Y:S08]  /*e8b0*/  HMMA.16816.F32 R68, R4.reuse, R76, RZ ;  /* 0x0000004c0444723c */ /* 0x040ff000000018ff */
[C---:B------:R-:W-:Y:S08]  /*e8c0*/  HMMA.16816.F32 R72, R4.reuse, R78, RZ ;  /* 0x0000004e0448723c */ /* 0x040ff000000018ff */
[C---:B------:R-:W-:Y:S08]  /*e8d0*/  HMMA.16816.F32 R84, R4.reuse, R88, RZ ;  /* 0x000000580454723c */ /* 0x040ff000000018ff */
[C---:B------:R-:W-:Y:S08]  /*e8e0*/  HMMA.16816.F32 R76, R4.reuse, R80, RZ ;  /* 0x00000050044c723c */ /* 0x040ff000000018ff */
[C---:B------:R-:W-:Y:S08]  /*e8f0*/  HMMA.16816.F32 R88, R4.reuse, R90, RZ ;  /* 0x0000005a0458723c */ /* 0x040ff000000018ff */
[----:B------:R-:W-:Y:S08]  /*e900*/  HMMA.16816.F32 R80, R4, R82, RZ ;  /* 0x000000520450723c */ /* 0x000ff000000018ff */
[C---:B-1----:R-:W-:Y:S08]  /*e910*/  HMMA.16816.F32 R84, R156.reuse, R16, R84 ;  /* 0x000000109c54723c */ /* 0x042ff00000001854 */
[C---:B------:R-:W-:Y:S08]  /*e920*/  HMMA.16816.F32 R88, R156.reuse, R18, R88 ;  /* 0x000000129c58723c */ /* 0x040ff00000001858 */
[C---:B------:R-:W-:Y:S08]  /*e930*/  HMMA.16816.F32 R68, R156.reuse, R92, R68 ;  /* 0x0000005c9c44723c */ /* 0x040ff00000001844 */
[C---:B------:R-:W-:Y:S08]  /*e940*/  HMMA.16816.F32 R72, R156.reuse, R94, R72 ;  /* 0x0000005e9c48723c */ /* 0x040ff00000001848 */
[C---:B--2---:R-:W-:Y:S08]  /*e950*/  HMMA.16816.F32 R76, R156.reuse, R12, R76 ;  /* 0x0000000c9c4c723c */ /* 0x044ff0000000184c */
[----:B------:R-:W-:Y:S08]  /*e960*/  HMMA.16816.F32 R80, R156, R14, R80 ;  /* 0x0000000e9c50723c */ /* 0x000ff00000001850 */
[C---:B------:R-:W-:Y:S08]  /*e970*/  HMMA.16816.F32 R16, R4.reuse, R120, RZ ;  /* 0x000000780410723c */ /* 0x040ff000000018ff */
[C---:B------:R-:W-:Y:S01]  /*e980*/  HMMA.16816.F32 R128, R4.reuse, R122, RZ ;  /* 0x0000007a0480723c */ /* 0x040fe200000018ff */
[----:B------:R-:W1:Y:S07]  /*e990*/  LDSM.16.MT88.4 R120, [R178+0x3800] ;  /* 0x00380000b278783b */ /* 0x000e6e0000004200 */
[C---:B------:R-:W-:Y:S08]  /*e9a0*/  HMMA.16816.F32 R92, R4.reuse, R96, RZ ;  /* 0x00000060045c723c */ /* 0x040ff000000018ff */
[C---:B------:R-:W-:Y:S08]  /*e9b0*/  HMMA.16816.F32 R100, R4.reuse, R104, RZ ;  /* 0x000000680464723c */ /* 0x040ff000000018ff */
[C---:B------:R-:W-:Y:S08]  /*e9c0*/  HMMA.16816.F32 R108, R4.reuse, R124, RZ ;  /* 0x0000007c046c723c */ /* 0x040ff000000018ff */
[C---:B------:R-:W-:Y:S01]  /*e9d0*/  HMMA.16816.F32 R12, R4.reuse, R126, RZ ;  /* 0x0000007e040c723c */ /* 0x040fe200000018ff */
[----:B------:R-:W2:Y:S07]  /*e9e0*/  LDSM.16.MT88.4 R124, [R180+0x3800] ;  /* 0x00380000b47c783b */ /* 0x000eae0000004200 */
[C---:B------:R-:W-:Y:S08]  /*e9f0*/  HMMA.16816.F32 R96, R4.reuse, R98, RZ ;  /* 0x000000620460723c */ /* 0x040ff000000018ff */
[C---:B------:R-:W-:Y:S08]  /*ea00*/  HMMA.16816.F32 R104, R4.reuse, R106, RZ ;  /* 0x0000006a0468723c */ /* 0x040ff000000018ff */
[C---:B------:R-:W-:Y:S08]  /*ea10*/  HMMA.16816.F32 R152, R4.reuse, R116, RZ ;  /* 0x000000740498723c */ /* 0x040ff000000018ff */
[C---:B------:R-:W-:Y:S08]  /*ea20*/  HMMA.16816.F32 R164, R4.reuse, R118, RZ ;  /* 0x0000007604a4723c */ /* 0x040ff000000018ff */
[C---:B------:R-:W-:Y:S08]  /*ea30*/  HMMA.16816.F32 R168, R4.reuse, R112, RZ ;  /* 0x0000007004a8723c */ /* 0x040ff000000018ff */
[----:B------:R-:W-:Y:S01]  /*ea40*/  HMMA.16816.F32 R172, R4, R114, RZ ;  /* 0x0000007204ac723c */ /* 0x000fe200000018ff */
[----:B------:R-:W3:Y:S07]  /*ea50*/  LDSM.16.MT88.4 R4, [R179+0x3800] ;  /* 0x00380000b304783b */ /* 0x000eee0000004200 */
[C---:B-1----:R-:W-:Y:S08]  /*ea60*/  HMMA.16816.F32 R116, R156.reuse, R120, R16 ;  /* 0x000000789c74723c */ /* 0x042ff00000001810 */
[C---:B------:R-:W-:Y:S08]  /*ea70*/  HMMA.16816.F32 R120, R156.reuse, R122, R128 ;  /* 0x0000007a9c78723c */ /* 0x040ff00000001880 */
[C---:B--2---:R-:W-:Y:S08]  /*ea80*/  HMMA.16816.F32 R152, R156.reuse, R124, R152 ;  /* 0x0000007c9c98723c */ /* 0x044ff00000001898 */
[C---:B------:R-:W-:Y:S08]  /*ea90*/  HMMA.16816.F32 R92, R156.reuse, R160, R92 ;  /* 0x000000a09c5c723c */ /* 0x040ff0000000185c */
[C---:B------:R-:W-:Y:S08]  /*eaa0*/  HMMA.16816.F32 R96, R156.reuse, R162, R96 ;  /* 0x000000a29c60723c */ /* 0x040ff00000001860 */
[C---:B------:R-:W-:Y:S08]  /*eab0*/  HMMA.16816.F32 R100, R156.reuse, R196, R100 ;  /* 0x000000c49c64723c */ /* 0x040ff00000001864 */
[C---:B------:R-:W-:Y:S08]  /*eac0*/  HMMA.16816.F32 R104, R156.reuse, R198, R104 ;  /* 0x000000c69c68723c */ /* 0x040ff00000001868 */
[C---:B------:R-:W-:Y:S08]  /*ead0*/  HMMA.16816.F32 R108, R156.reuse, R200, R108 ;  /* 0x000000c89c6c723c */ /* 0x040ff0000000186c */
[C---:B------:R-:W-:Y:S08]  /*eae0*/  HMMA.16816.F32 R112, R156.reuse, R202, R12 ;  /* 0x000000ca9c70723c */ /* 0x040ff0000000180c */
[C---:B------:R-:W-:Y:S08]  /*eaf0*/  HMMA.16816.F32 R124, R156.reuse, R126, R164 ;  /* 0x0000007e9c7c723c */ /* 0x040ff000000018a4 */
[C---:B---3--:R-:W-:Y:S08]  /*eb00*/  HMMA.16816.F32 R128, R156.reuse, R4, R168 ;  /* 0x000000049c80723c */ /* 0x048ff000000018a8 */
[----:B------:R-:W-:Y:S01]  /*eb10*/  HMMA.16816.F32 R156, R156, R6, R172 ;  /* 0x000000069c9c723c */ /* 0x000fe200000018ac */
[----:B------:R-:W-:Y:S07]  /*eb20*/  @!UPT UIADD3 URZ, URZ, URZ, URZ ;  /* 0x0000003f3f3ff290 */ /* 0x000fee000fffe03f */
[----:B------:R-:W-:Y:S11]  /*eb30*/  @!P0 BRA `(.L_x_228) ;  /* 0x00001de000008947 */ /* 0x000ff60003800000 */
[----:B------:R-:W-:Y:S02]  /*eb40*/  MOV R188, R223 ;  /* 0x000000df00bc7202 */ /* 0x000fe40000000f00 */
[----:B------:R-:W-:-:S02]  /*eb50*/  MOV R137, R8 ;  /* 0x0000000800897202 */ /* 0x000fc40000000f00 */
[----:B------:R-:W-:Y:S02]  /*eb60*/  MOV R136, R135 ;  /* 0x0000008700887202 */ /* 0x000fe40000000f00 */
.L_x_229:
[----:B------:R-:W-:Y:S04]  /*eb70*/  DEPBAR.LE SB0, 0x0 ;  /* 0x000080000000791a */ /* 0x000fe80000000000 */
[----:B------:R-:W-:Y:S01]  /*eb80*/  WARPSYNC 0xffffffff ;  /* 0xffffffff00007948 */ /* 0x000fe20003800000 */
[----:B------:R-:W-:Y:S01]  /*eb90*/  BAR.SYNC.DEFER_BLOCKING 0x0 ;  /* 0x0000000000007b1d */ /* 0x000fe20000010000 */
[----:B------:R-:W-:Y:S02]  /*eba0*/  R2P PR, R219, 0x6 ;  /* 0x00000006db007804 */ /* 0x000fe40000000000 */
[----:B------:R-:W-:Y:S02]  /*ebb0*/  SHF.R.S32.HI R2, RZ, 0x1f, R188 ;  /* 0x0000001fff027819 */ /* 0x000fe400000114bc */
[----:B------:R-:W-:Y:S02]  /*ebc0*/  IADD3 R0, R143, 0x20, RZ ;  /* 0x000000208f007810 */ /* 0x000fe40007ffe0ff */
[----:B------:R-:W-:Y:S01]  /*ebd0*/  ISETP.GE.AND P3, PT, R132, c[0x0][0x1d4], PT ;  /* 0x0000750084007a0c */ /* 0x000fe20003f66270 */
[----:B------:R-:W-:Y:S01]  /*ebe0*/  IMAD R3, R2, c[0x0][0x208], RZ ;  /* 0x0000820002037a24 */ /* 0x000fe200078e02ff */
[----:B------:R-:W-:Y:S02]  /*ebf0*/  ISETP.GE.AND P4, PT, R134, c[0x0][0x1d4], PT ;  /* 0x0000750086007a0c */ /* 0x000fe40003f86270 */
[----:B------:R-:W-:Y:S01]  /*ec00*/  ISETP.GE.AND P5, PT, R191, c[0x0][0x1d4], PT ;  /* 0x00007500bf007a0c */ /* 0x000fe20003fa6270 */
[----:B------:R-:W-:Y:S01]  /*ec10*/  IMAD R3, R188, c[0x0][0x20c], R3 ;  /* 0x00008300bc037a24 */ /* 0x000fe200078e0203 */
[----:B------:R-:W-:Y:S02]  /*ec20*/  ISETP.GE.AND P6, PT, R192, c[0x0][0x1d4], PT ;  /* 0x00007500c0007a0c */ /* 0x000fe40003fc6270 */
[----:B------:R-:W-:Y:S01]  /*ec30*/  @P1 IADD3 R0, R143, -0x20, RZ ;  /* 0xffffffe08f001810 */ /* 0x000fe20007ffe0ff */
[----:B------:R-:W-:Y:S07]  /*ec40*/  LDSM.16.M88.4 R16, [R181] ;  /* 0x00000000b510783b */ /* 0x000fee0000000200 */
[----:B------:R-:W1:Y:S07]  /*ec50*/  LDSM.16.M88.4 R8, [R143] ;  /* 0x000000008f08783b */ /* 0x000e6e0000000200 */
[----:B------:R-:W2:Y:S07]  /*ec60*/  LDSM.16.M88.4 R160, [R143+0x800] ;  /* 0x000800008fa0783b */ /* 0x000eae0000000200 */
[----:B------:R-:W-:Y:S07]  /*ec70*/  LDSM.16.M88.4 R164, [R182] ;  /* 0x00000000b6a4783b */ /* 0x000fee0000000200 */
[----:B------:R-:W3:Y:S07]  /*ec80*/  LDSM.16.M88.4 R168, [R0] ;  /* 0x0000000000a8783b */ /* 0x000eee0000000200 */
[----:B------:R-:W4:Y:S01]  /*ec90*/  LDSM.16.M88.4 R172, [R0+0x800] ;  /* 0x0008000000ac783b */ /* 0x000f220000000200 */
[C---:B-1----:R-:W-:Y:S08]  /*eca0*/  HMMA.16816.F32 R4, R16.reuse, R8, RZ ;  /* 0x000000081004723c */ /* 0x042ff000000018ff */
[C---:B------:R-:W-:Y:S08]  /*ecb0*/  HMMA.16816.F32 R8, R16.reuse, R10, RZ ;  /* 0x0000000a1008723c */ /* 0x040ff000000018ff */
[C---:B--2---:R-:W-:Y:S07]  /*ecc0*/  HMMA.16816.F32 R12, R16.reuse, R160, RZ ;  /* 0x000000a0100c723c */ /* 0x044fee00000018ff */
[----:B------:R-:W-:Y:S01]  /*ecd0*/  IMAD.WIDE.U32 R160, R188, c[0x0][0x208], RZ ;  /* 0x00008200bca07a25 */ /* 0x000fe200078e00ff */
[----:B------:R-:W-:Y:S04]  /*ece0*/  HMMA.16816.F32 R16, R16, R162, RZ ;  /* 0x000000a21010723c */ /* 0x000fe800000018ff */
[C---:B------:R-:W-:Y:S02]  /*ecf0*/  LEA R2, P0, R160.reuse, R216, 0x5 ;  /* 0x000000d8a0027211 */ /* 0x040fe400078028ff */
[----:B------:R-:W-:Y:S02]  /*ed00*/  IADD3 R3, R161, R3, RZ ;  /* 0x00000003a1037210 */ /* 0x000fe40007ffe0ff */
[C---:B---3--:R-:W-:Y:S05]  /*ed10*/  HMMA.16816.F32 R4, R164.reuse, R168, R4 ;  /* 0x000000a8a404723c */ /* 0x048fea0000001804 */
[----:B------:R-:W-:Y:S02]  /*ed20*/  LEA.HI.X R3, R160, R221, R3, 0x5, P0 ;  /* 0x000000dda0037211 */ /* 0x000fe400000f2c03 */
[C---:B------:R-:W-:Y:S01]  /*ed30*/  LEA R186, P0, R2.reuse, c[0x0][0x1f8], 0x1 ;  /* 0x00007e0002ba7a11 */ /* 0x040fe200078008ff */
[C---:B------:R-:W-:Y:S04]  /*ed40*/  HMMA.16816.F32 R8, R164.reuse, R170, R8 ;  /* 0x000000aaa408723c */ /* 0x040fe80000001808 */
[----:B------:R-:W-:Y:S02]  /*ed50*/  LEA.HI.X R187, R2, c[0x0][0x1fc], R3, 0x1, P0 ;  /* 0x00007f0002bb7a11 */ /* 0x000fe400000f0c03 */
[C---:B------:R-:W-:Y:S02]  /*ed60*/  IADD3 R2, R143.reuse, 0x40, RZ ;  /* 0x000000408f027810 */ /* 0x040fe40007ffe0ff */
[C---:B----4-:R-:W-:Y:S01]  /*ed70*/  HMMA.16816.F32 R12, R164.reuse, R172, R12 ;  /* 0x000000aca40c723c */ /* 0x050fe2000000180c */
[----:B------:R-:W-:Y:S01]  /*ed80*/  @!PT LDS RZ, [RZ] ;  /* 0x00000000fffff984 */ /* 0x000fe20000000800 */
[----:B------:R-:W-:Y:S01]  /*ed90*/  @!PT LDS RZ, [RZ] ;  /* 0x00000000fffff984 */ /* 0x000fe20000000800 */
[----:B------:R-:W-:Y:S01]  /*eda0*/  @!PT LDS RZ, [RZ] ;  /* 0x00000000fffff984 */ /* 0x000fe20000000800 */
[----:B------:R1:W-:Y:S02]  /*edb0*/  LDGSTS.E.BYPASS.LTC128B.128 [R185+0x8080], [R186.64], !P3 ;  /* 0x08080000bab97fae */ /* 0x0003e4000d901d46 */
[C---:B------:R-:W-:Y:S02]  /*edc0*/  ISETP.GT.AND P0, PT, R188.reuse, R214, PT ;  /* 0x000000d6bc00720c */ /* 0x040fe40003f04270 */
[----:B------:R-:W-:Y:S02]  /*edd0*/  @P2 IADD3 R2, R143, -0x40, RZ ;  /* 0xffffffc08f022810 */ /* 0x000fe40007ffe0ff */
[----:B------:R-:W-:Y:S01]  /*ede0*/  IADD3 R188, R188, -0x1, RZ ;  /* 0xffffffffbcbc7810 */ /* 0x000fe20007ffe0ff */
[----:B------:R-:W-:Y:S01]  /*edf0*/  HMMA.16816.F32 R16, R164, R174, R16 ;  /* 0x000000aea410723c */ /* 0x000fe20000001810 */
[----:B------:R1:W-:Y:S07]  /*ee00*/  LDGSTS.E.BYPASS.LTC128B.128 [R185+0x9080], [R186.64+0x80], !P4 ;  /* 0x09080080bab97fae */ /* 0x0003ee000e101d46 */
[----:B------:R1:W-:Y:S07]  /*ee10*/  LDGSTS.E.BYPASS.LTC128B.128 [R185+0xa080], [R186.64+0x100], !P5 ;  /* 0x0a080100bab97fae */ /* 0x0003ee000e901d46 */
[----:B------:R1:W-:Y:S07]  /*ee20*/  LDGSTS.E.BYPASS.LTC128B.128 [R185+0xb080], [R186.64+0x180], !P6 ;  /* 0x0b080180bab97fae */ /* 0x0003ee000f101d46 */
[----:B------:R-:W-:Y:S07]  /*ee30*/  LDSM.16.M88.4 R160, [R184] ;  /* 0x00000000b8a0783b */ /* 0x000fee0000000200 */
[----:B------:R-:W2:Y:S07]  /*ee40*/  LDSM.16.M88.4 R168, [R2] ;  /* 0x0000000002a8783b */ /* 0x000eae0000000200 */
[----:B------:R-:W3:Y:S07]  /*ee50*/  LDSM.16.M88.4 R164, [R2+0x800] ;  /* 0x0008000002a4783b */ /* 0x000eee0000000200 */
[----:B------:R-:W0:Y:S07]  /*ee60*/  LDGDEPBAR ;  /* 0x00000000000079af */ /* 0x000e2e0000000000 */
[----:B------:R-:W-:Y:S01]  /*ee70*/  LDSM.16.M88.4 R172, [R176] ;  /* 0x00000000b0ac783b */ /* 0x000fe20000000200 */
[C---:B--2---:R-:W-:Y:S08]  /*ee80*/  HMMA.16816.F32 R4, R160.reuse, R168, R4 ;  /* 0x000000a8a004723c */ /* 0x044ff00000001804 */
[C---:B------:R-:W-:Y:S01]  /*ee90*/  HMMA.16816.F32 R8, R160.reuse, R170, R8 ;  /* 0x000000aaa008723c */ /* 0x040fe20000001808 */
[----:B------:R-:W2:Y:S07]  /*eea0*/  LDSM.16.M88.4 R168, [R183] ;  /* 0x00000000b7a8783b */ /* 0x000eae0000000200 */
[C---:B---3--:R-:W-:Y:S08]  /*eeb0*/  HMMA.16816.F32 R12, R160.reuse, R164, R12 ;  /* 0x000000a4a00c723c */ /* 0x048ff0000000180c */
[----:B------:R-:W-:Y:S01]  /*eec0*/  HMMA.16816.F32 R16, R160, R166, R16 ;  /* 0x000000a6a010723c */ /* 0x000fe20000001810 */
[----:B------:R-:W3:Y:S07]  /*eed0*/  LDSM.16.M88.4 R160, [R176+0x800] ;  /* 0x00080000b0a0783b */ /* 0x000eee0000000200 */
[----:B------:R-:W-:Y:S01]  /*eee0*/  LDSM.16.M88.4 R164, [R181+0x4000] ;  /* 0x00400000b5a4783b */ /* 0x000fe20000000200 */
[C---:B--2---:R-:W-:Y:S08]  /*eef0*/  HMMA.16816.F32 R4, R168.reuse, R172, R4 ;  /* 0x000000aca804723c */ /* 0x044ff00000001804 */
[C---:B------:R-:W-:Y:S01]  /*ef00*/  HMMA.16816.F32 R8, R168.reuse, R174, R8 ;  /* 0x000000aea808723c */ /* 0x040fe20000001808 */
[----:B------:R-:W2:Y:S07]  /*ef10*/  LDSM.16.M88.4 R172, [R143+0x1000] ;  /* 0x001000008fac783b */ /* 0x000eae0000000200 */
        /* <DEDUP_REMOVED lines=79> */
[----:B------:R-:W3:Y:S01]  /*f410*/  LDSM.16.M88.4 R160, [R176+0x3800] ;  /* 0x00380000b0a0783b */ /* 0x000ee20000000200 */
[----:B------:R-:W-:Y:S06]  /*f420*/  DEPBAR.LE SB0, 0x0 ;  /* 0x000080000000791a */ /* 0x000fec0000000000 */
[----:B------:R-:W-:Y:S01]  /*f430*/  BAR.SYNC.DEFER_BLOCKING 0x0 ;  /* 0x0000000000007b1d */ /* 0x000fe20000010000 */
[C---:B--2---:R-:W-:Y:S08]  /*f440*/  HMMA.16816.F32 R4, R168.reuse, R172, R4 ;  /* 0x000000aca804723c */ /* 0x044ff00000001804 */
[C---:B------:R-:W-:Y:S08]  /*f450*/  HMMA.16816.F32 R8, R168.reuse, R174, R8 ;  /* 0x000000aea808723c */ /* 0x040ff00000001808 */
[C---:B---3--:R-:W-:Y:S08]  /*f460*/  HMMA.16816.F32 R12, R168.reuse, R160, R12 ;  /* 0x000000a0a80c723c */ /* 0x048ff0000000180c */
[----:B------:R-:W-:Y:S04]  /*f470*/  HMMA.16816.F32 R16, R168, R162, R16 ;  /* 0x000000a2a810723c */ /* 0x000fe80000001810 */
[----:B------:R-:W-:Y:S02]  /*f480*/  FMNMX.FTZ R0, R4, R136, !PT ;  /* 0x0000008804007209 */ /* 0x000fe40007810000 */
[----:B------:R-:W-:Y:S02]  /*f490*/  FMNMX.FTZ R2, R6, R137, !PT ;  /* 0x0000008906027209 */ /* 0x000fe40007810000 */
[----:B------:R-:W-:Y:S04]  /*f4a0*/  FMNMX.FTZ R0, R5, R0, !PT ;  /* 0x0000000005007209 */ /* 0x000fe80007810000 */
[----:B------:R-:W-:Y:S02]  /*f4b0*/  FMNMX.FTZ R0, R8, R0, !PT ;  /* 0x0000000008007209 */ /* 0x000fe40007810000 */
        /* <DEDUP_REMOVED lines=10> */
[----:B------:R-:W-:Y:S03]  /*f560*/  FMNMX.FTZ R0, R18, R0, !PT ;  /* 0x0000000012007209 */ /* 0x000fe60007810000 */
[----:B------:R-:W2:Y:S01]  /*f570*/  SHFL.BFLY PT, R135, R3, 0x2, 0x1f ;  /* 0x0c401f0003877f89 */ /* 0x000ea200000e0000 */
[----:B------:R-:W-:Y:S06]  /*f580*/  FMNMX.FTZ R0, R19, R0, !PT ;  /* 0x0000000013007209 */ /* 0x000fec0007810000 */
[----:B------:R-:W3:Y:S01]  /*f590*/  SHFL.BFLY PT, R2, R0, 0x2, 0x1f ;  /* 0x0c401f0000027f89 */ /* 0x000ee200000e0000 */
[----:B--2---:R-:W-:Y:S06]  /*f5a0*/  FMNMX.FTZ R135, R3, R135, !PT ;  /* 0x0000008703877209 */ /* 0x004fec0007810000 */
[----:B------:R-:W2:Y:S01]  /*f5b0*/  SHFL.BFLY PT, R160, R135, 0x1, 0x1f ;  /* 0x0c201f0087a07f89 */ /* 0x000ea200000e0000 */
[----:B---3--:R-:W-:Y:S06]  /*f5c0*/  FMNMX.FTZ R0, R0, R2, !PT ;  /* 0x0000000200007209 */ /* 0x008fec0007810000 */
[----:B------:R-:W3:Y:S01]  /*f5d0*/  SHFL.BFLY PT, R3, R0, 0x1, 0x1f ;  /* 0x0c201f0000037f89 */ /* 0x000ee200000e0000 */
[----:B--2---:R-:W-:Y:S05]  /*f5e0*/  FMNMX.FTZ R135, R135, R160, !PT ;  /* 0x000000a087877209 */ /* 0x004fea0007810000 */
[----:B------:R-:W-:Y:S01]  /*f5f0*/  FADD.FTZ R2, -R135, R136 ;  /* 0x0000008887027221 */ /* 0x000fe20000010100 */
[----:B---3--:R-:W-:Y:S03]  /*f600*/  FMNMX.FTZ R3, R0, R3, !PT ;  /* 0x0000000300037209 */ /* 0x008fe60007810000 */
[----:B------:R-:W-:Y:S04]  /*f610*/  FMUL.FTZ R0, R2, c[0x0][0x2d0] ;  /* 0x0000b40002007a20 */ /* 0x000fe80000410000 */
[----:B------:R2:W3:Y:S02]  /*f620*/  MUFU.EX2 R2, R0 ;  /* 0x0000000000027308 */ /* 0x0004e40000000800 */
[----:B--2---:R-:W-:Y:S02]  /*f630*/  FADD.FTZ R0, -R3, R137 ;  /* 0x0000008903007221 */ /* 0x004fe40000010100 */
[----:B------:R-:W-:Y:S02]  /*f640*/  FMUL.FTZ R137, R135, c[0x0][0x2d0] ;  /* 0x0000b40087897a20 */ /* 0x000fe40000410000 */
[----:B------:R-:W-:Y:S02]  /*f650*/  FMUL.FTZ R0, R0, c[0x0][0x2d0] ;  /* 0x0000b40000007a20 */ /* 0x000fe40000410000 */
[--C-:B------:R-:W-:Y:S02]  /*f660*/  FFMA.FTZ R5, R5, c[0x0][0x2d0], -R137.reuse ;  /* 0x0000b40005057a23 */ /* 0x100fe40000010889 */
[--C-:B------:R-:W-:Y:S02]  /*f670*/  FFMA.FTZ R4, R4, c[0x0][0x2d0], -R137.reuse ;  /* 0x0000b40004047a23 */ /* 0x100fe40000010889 */
[----:B-1----:R1:W-:Y:S01]  /*f680*/  MUFU.EX2 R186, R5 ;  /* 0x0000000500ba7308 */ /* 0x0023e20000000800 */
[--C-:B------:R-:W-:Y:S02]  /*f690*/  FFMA.FTZ R9, R9, c[0x0][0x2d0], -R137.reuse ;  /* 0x0000b40009097a23 */ /* 0x100fe40000010889 */
[C---:B---3--:R-:W-:Y:S02]  /*f6a0*/  FMUL.FTZ R20, R2.reuse, R20 ;  /* 0x0000001402147220 */ /* 0x048fe40000410000 */
[C---:B------:R-:W-:Y:S02]  /*f6b0*/  FMUL.FTZ R21, R2.reuse, R21 ;  /* 0x0000001502157220 */ /* 0x040fe40000410000 */
[C---:B------:R-:W-:Y:S02]  /*f6c0*/  FMUL.FTZ R24, R2.reuse, R24 ;  /* 0x0000001802187220 */ /* 0x040fe40000410000 */
[C---:B------:R-:W-:Y:S01]  /*f6d0*/  FMUL.FTZ R25, R2.reuse, R25 ;  /* 0x0000001902197220 */ /* 0x040fe20000410000 */
[----:B------:R2:W-:Y:S01]  /*f6e0*/  MUFU.EX2 R187, R4 ;  /* 0x0000000400bb7308 */ /* 0x0005e20000000800 */
[C---:B------:R-:W-:Y:S02]  /*f6f0*/  FMUL.FTZ R28, R2.reuse, R28 ;  /* 0x0000001c021c7220 */ /* 0x040fe40000410000 */
[C---:B------:R-:W-:Y:S02]  /*f700*/  FMUL.FTZ R29, R2.reuse, R29 ;  /* 0x0000001d021d7220 */ /* 0x040fe40000410000 */
[C---:B------:R-:W-:Y:S02]  /*f710*/  FMUL.FTZ R32, R2.reuse, R32 ;  /* 0x0000002002207220 */ /* 0x040fe40000410000 */
[C---:B------:R-:W-:Y:S02]  /*f720*/  FMUL.FTZ R33, R2.reuse, R33 ;  /* 0x0000002102217220 */ /* 0x040fe40000410000 */
[C---:B------:R-:W-:Y:S01]  /*f730*/  FMUL.FTZ R36, R2.reuse, R36 ;  /* 0x0000002402247220 */ /* 0x040fe20000410000 */
[----:B------:R-:W3:Y:S01]  /*f740*/  MUFU.EX2 R0, R0 ;  /* 0x0000000000007308 */ /* 0x000ee20000000800 */
[C---:B------:R-:W-:Y:S02]  /*f750*/  FMUL.FTZ R37, R2.reuse, R37 ;  /* 0x0000002502257220 */ /* 0x040fe40000410000 */
[----:B------:R-:W-:Y:S02]  /*f760*/  FMUL.FTZ R40, R2, R40 ;  /* 0x0000002802287220 */ /* 0x000fe40000410000 */
[----:B-1----:R-:W-:Y:S02]  /*f770*/  FFMA.FTZ R5, R8, c[0x0][0x2d0], -R137 ;  /* 0x0000b40008057a23 */ /* 0x002fe40000010889 */
[C---:B------:R-:W-:Y:S02]  /*f780*/  FMUL.FTZ R41, R2.reuse, R41 ;  /* 0x0000002902297220 */ /* 0x040fe40000410000 */
[C---:B------:R-:W-:Y:S01]  /*f790*/  FMUL.FTZ R44, R2.reuse, R44 ;  /* 0x0000002c022c7220 */ /* 0x040fe20000410000 */
[----:B------:R1:W-:Y:S01]  /*f7a0*/  MUFU.EX2 R175, R5 ;  /* 0x0000000500af7308 */ /* 0x0003e20000000800 */
[C---:B------:R-:W-:Y:S02]  /*f7b0*/  FMUL.FTZ R45, R2.reuse, R45 ;  /* 0x0000002d022d7220 */ /* 0x040fe40000410000 */
[C---:B------:R-:W-:Y:S01]  /*f7c0*/  FMUL.FTZ R48, R2.reuse, R48 ;  /* 0x0000003002307220 */ /* 0x040fe20000410000 */
[----:B--2---:R-:W-:Y:S01]  /*f7d0*/  @P0 SHF.R.S32.HI R4, RZ, 0x1f, R188 ;  /* 0x0000001fff040819 */ /* 0x004fe200000114bc */
[C---:B------:R-:W-:Y:S02]  /*f7e0*/  FMUL.FTZ R49, R2.reuse, R49 ;  /* 0x0000003102317220 */ /* 0x040fe40000410000 */
[----:B------:R-:W-:Y:S02]  /*f7f0*/  FMUL.FTZ R52, R2, R52 ;  /* 0x0000003402347220 */ /* 0x000fe40000410000 */
[----:B------:R-:W-:Y:S01]  /*f800*/  @P0 IMAD R8, R4, c[0x0][0x1e0], RZ ;  /* 0x0000780004080a24 */ /* 0x000fe200078e02ff */
[----:B------:R2:W-:Y:S01]  /*f810*/  MUFU.EX2 R174, R9 ;  /* 0x0000000900ae7308 */ /* 0x0005e20000000800 */
[----:B------:R-:W-:Y:S02]  /*f820*/  FMUL.FTZ R53, R2, R53 ;  /* 0x0000003502357220 */ /* 0x000fe40000410000 */
[----:B------:R-:W-:Y:S02]  /*f830*/  @P0 IMAD R136, R188, c[0x0][0x1e4], R8 ;  /* 0x00007900bc880a24 */ /* 0x000fe400078e0208 */
[C---:B---3--:R-:W-:Y:S02]  /*f840*/  FMUL.FTZ R22, R0.reuse, R22 ;  /* 0x0000001600167220 */ /* 0x048fe40000410000 */
[C---:B------:R-:W-:Y:S02]  /*f850*/  FMUL.FTZ R23, R0.reuse, R23 ;  /* 0x0000001700177220 */ /* 0x040fe40000410000 */
[C---:B------:R-:W-:Y:S02]  /*f860*/  FMUL.FTZ R26, R0.reuse, R26 ;  /* 0x0000001a001a7220 */ /* 0x040fe40000410000 */
[C---:B------:R-:W-:Y:S02]  /*f870*/  FMUL.FTZ R27, R0.reuse, R27 ;  /* 0x0000001b001b7220 */ /* 0x040fe40000410000 */
[----:B------:R-:W-:Y:S02]  /*f880*/  FMUL.FTZ R30, R0, R30 ;  /* 0x0000001e001e7220 */ /* 0x000fe40000410000 */
[----:B-1----:R-:W-:Y:S04]  /*f890*/  @P0 IMAD.WIDE.U32 R4, R188, c[0x0][0x1e0], RZ ;  /* 0x00007800bc040a25 */ /* 0x002fe800078e00ff */
[----:B------:R-:W-:Y:S01]  /*f8a0*/  FMUL.FTZ R31, R0, R31 ;  /* 0x0000001f001f7220 */ /* 0x000fe20000410000 */
[----:B------:R-:W-:Y:S01]  /*f8b0*/  @P0 LEA R8, P1, R4, R210, 0x5 ;  /* 0x000000d204080211 */ /* 0x000fe200078228ff */
[----:B------:R-:W-:Y:S01]  /*f8c0*/  FMUL.FTZ R34, R0, R34 ;  /* 0x0000002200227220 */ /* 0x000fe20000410000 */
[----:B------:R-:W-:Y:S01]  /*f8d0*/  @P0 IADD3 R5, R5, R136, RZ ;  /* 0x0000008805050210 */ /* 0x000fe20007ffe0ff */
[----:B------:R-:W-:Y:S02]  /*f8e0*/  FMUL.FTZ R136, R3, c[0x0][0x2d0] ;  /* 0x0000b40003887a20 */ /* 0x000fe40000410000 */
[----:B--2---:R-:W-:Y:S01]  /*f8f0*/  FMUL.FTZ R9, R2, R149 ;  /* 0x0000009502097220 */ /* 0x004fe20000410000 */
[----:B------:R-:W-:Y:S01]  /*f900*/  @P0 LEA.HI.X R5, R4, R218, R5, 0x5, P1 ;  /* 0x000000da04050211 */ /* 0x000fe200008f2c05 */
[--C-:B------:R-:W-:Y:S01]  /*f910*/  FFMA.FTZ R6, R6, c[0x0][0x2d0], -R136.reuse ;  /* 0x0000b40006067a23 */ /* 0x100fe20000010888 */
[C---:B------:R-:W-:Y:S01]  /*f920*/  @P0 LEA R4, P1, R8.reuse, c[0x0][0x1c8], 0x1 ;  /* 0x0000720008040a11 */ /* 0x040fe200078208ff */
[--C-:B------:R-:W-:Y:S02]  /*f930*/  FFMA.FTZ R7, R7, c[0x0][0x2d0], -R136.reuse ;  /* 0x0000b40007077a23 */ /* 0x100fe40000010888 */
[----:B------:R1:W-:Y:S01]  /*f940*/  MUFU.EX2 R171, R6 ;  /* 0x0000000600ab7308 */ /* 0x0003e20000000800 */
[----:B------:R-:W-:Y:S01]  /*f950*/  @P0 LEA.HI.X R5, R8, c[0x0][0x1cc], R5, 0x1, P1 ;  /* 0x0000730008050a11 */ /* 0x000fe200008f0c05 */
[----:B------:R-:W-:Y:S02]  /*f960*/  FMUL.FTZ R8, R2, R148 ;  /* 0x0000009402087220 */ /* 0x000fe40000410000 */
[C---:B------:R-:W-:Y:S02]  /*f970*/  FMUL.FTZ R35, R0.reuse, R35 ;  /* 0x0000002300237220 */ /* 0x040fe40000410000 */
[----:B------:R2:W-:Y:S01]  /*f980*/  @P0 LDGSTS.E.BYPASS.LTC128B.128 [R185+0xc080], [R4.64], !P3 ;  /* 0x0c08000004b90fae */ /* 0x0005e2000d901d46 */
[C---:B------:R-:W-:Y:S02]  /*f990*/  FMUL.FTZ R38, R0.reuse, R38 ;  /* 0x0000002600267220 */ /* 0x040fe40000410000 */
[C---:B------:R-:W-:Y:S01]  /*f9a0*/  FMUL.FTZ R39, R0.reuse, R39 ;  /* 0x0000002700277220 */ /* 0x040fe20000410000 */
[----:B------:R3:W4:Y:S01]  /*f9b0*/  MUFU.EX2 R170, R7 ;  /* 0x0000000700aa7308 */ /* 0x0007220000000800 */
[C---:B------:R-:W-:Y:S02]  /*f9c0*/  FMUL.FTZ R42, R0.reuse, R42 ;  /* 0x0000002a002a7220 */ /* 0x040fe40000410000 */
[----:B------:R2:W-:Y:S01]  /*f9d0*/  @P0 LDGSTS.E.BYPASS.LTC128B.128 [R185+0xd080], [R4.64+0x80], !P4 ;  /* 0x0d08008004b90fae */ /* 0x0005e2000e101d46 */
[C---:B------:R-:W-:Y:S02]  /*f9e0*/  FMUL.FTZ R43, R0.reuse, R43 ;  /* 0x0000002b002b7220 */ /* 0x040fe40000410000 */
[C---:B------:R-:W-:Y:S02]  /*f9f0*/  FMUL.FTZ R46, R0.reuse, R46 ;  /* 0x0000002e002e7220 */ /* 0x040fe40000410000 */
[C---:B------:R-:W-:Y:S02]  /*fa00*/  FMUL.FTZ R47, R0.reuse, R47 ;  /* 0x0000002f002f7220 */ /* 0x040fe40000410000 */
[----:B------:R2:W-:Y:S01]  /*fa10*/  @P0 LDGSTS.E.BYPASS.LTC128B.128 [R185+0xe080], [R4.64+0x100], !P5 ;  /* 0x0e08010004b90fae */ /* 0x0005e2000e901d46 */
[C---:B------:R-:W-:Y:S02]  /*fa20*/  FMUL.FTZ R50, R0.reuse, R50 ;  /* 0x0000003200327220 */ /* 0x040fe40000410000 */
[----:B------:R-:W-:Y:S02]  /*fa30*/  FMUL.FTZ R51, R0, R51 ;  /* 0x0000003300337220 */ /* 0x000fe40000410000 */
[--C-:B-1----:R-:W-:Y:S02]  /*fa40*/  FFMA.FTZ R6, R10, c[0x0][0x2d0], -R136.reuse ;  /* 0x0000b4000a067a23 */ /* 0x102fe40000010888 */
[----:B------:R2:W-:Y:S01]  /*fa50*/  @P0 LDGSTS.E.BYPASS.LTC128B.128 [R185+0xf080], [R4.64+0x180], !P6 ;  /* 0x0f08018004b90fae */ /* 0x0005e2000f101d46 */
[C---:B------:R-:W-:Y:S01]  /*fa60*/  FMUL.FTZ R10, R0.reuse, R150 ;  /* 0x00000096000a7220 */ /* 0x040fe20000410000 */
[----:B------:R1:W-:Y:S01]  /*fa70*/  MUFU.EX2 R169, R6 ;  /* 0x0000000600a97308 */ /* 0x0003e20000000800 */
[C---:B------:R-:W-:Y:S02]  /*fa80*/  FMUL.FTZ R54, R0.reuse, R54 ;  /* 0x0000003600367220 */ /* 0x040fe40000410000 */
[C---:B------:R-:W-:Y:S02]  /*fa90*/  FMUL.FTZ R55, R0.reuse, R55 ;  /* 0x0000003700377220 */ /* 0x040fe40000410000 */
[----:B------:R-:W5:Y:S01]  /*faa0*/  LDSM.16.MT88.4 R160, [R177] ;  /* 0x00000000b1a0783b */ /* 0x000f620000004200 */
[----:B---3--:R-:W-:Y:S02]  /*fab0*/  FMUL.FTZ R7, R0, R147 ;  /* 0x0000009300077220 */ /* 0x008fe40000410000 */
[C---:B------:R-:W-:Y:S02]  /*fac0*/  FMUL.FTZ R56, R2.reuse, R56 ;  /* 0x0000003802387220 */ /* 0x040fe40000410000 */
[----:B------:R-:W-:Y:S02]  /*fad0*/  FMUL.FTZ R57, R2, R57 ;  /* 0x0000003902397220 */ /* 0x000fe40000410000 */
[----:B------:R-:W3:Y:S01]  /*fae0*/  LDSM.16.MT88.4 R164, [R178] ;  /* 0x00000000b2a4783b */ /* 0x000ee20000004200 */
[C---:B------:R-:W-:Y:S02]  /*faf0*/  FMUL.FTZ R58, R0.reuse, R58 ;  /* 0x0000003a003a7220 */ /* 0x040fe40000410000 */
[----:B------:R-:W-:Y:S02]  /*fb00*/  FMUL.FTZ R59, R0, R59 ;  /* 0x0000003b003b7220 */ /* 0x000fe40000410000 */
[C---:B------:R-:W-:Y:S02]  /*fb10*/  FMUL.FTZ R60, R2.reuse, R60 ;  /* 0x0000003c023c7220 */ /* 0x040fe40000410000 */
[----:B------:R-:W-:Y:S01]  /*fb20*/  FMUL.FTZ R61, R2, R61 ;  /* 0x0000003d023d7220 */ /* 0x000fe20000410000 */
[----:B------:R-:W0:Y:S01]  /*fb30*/  LDGDEPBAR ;  /* 0x00000000000079af */ /* 0x000e220000000000 */
[C---:B------:R-:W-:Y:S02]  /*fb40*/  FMUL.FTZ R62, R0.reuse, R62 ;  /* 0x0000003e003e7220 */ /* 0x040fe40000410000 */
[C---:B------:R-:W-:Y:S02]  /*fb50*/  FMUL.FTZ R63, R0.reuse, R63 ;  /* 0x0000003f003f7220 */ /* 0x040fe40000410000 */
[--C-:B--2---:R-:W-:Y:S02]  /*fb60*/  FFMA.FTZ R4, R11, c[0x0][0x2d0], -R136.reuse ;  /* 0x0000b4000b047a23 */ /* 0x104fe40000010888 */
[----:B------:R-:W-:Y:S02]  /*fb70*/  FMUL.FTZ R11, R0, R151 ;  /* 0x00000097000b7220 */ /* 0x000fe40000410000 */
[----:B------:R2:W2:Y:S01]  /*fb80*/  MUFU.EX2 R168, R4 ;  /* 0x0000000400a87308 */ /* 0x0004a20000000800 */
[----:B------:R-:W3:Y:S01]  /*fb90*/  LDSM.16.MT88.4 R148, [R180] ;  /* 0x00000000b494783b */ /* 0x000ee20000004200 */
[----:B------:R-:W-:Y:S01]  /*fba0*/  FMUL.FTZ R5, R2, R145 ;  /* 0x0000009102057220 */ /* 0x000fe20000410000 */
[----:B----4-:R-:W-:Y:S01]  /*fbb0*/  F2FP.PACK_AB R145, R170, R171 ;  /* 0x000000abaa91723e */ /* 0x010fe200000000ff */
[----:B-1----:R-:W-:Y:S01]  /*fbc0*/  FMUL.FTZ R6, R0, R146 ;  /* 0x0000009200067220 */ /* 0x002fe20000410000 */
[----:B------:R-:W-:Y:S01]  /*fbd0*/  F2FP.PACK_AB R146, R174, R175 ;  /* 0x000000afae92723e */ /* 0x000fe200000000ff */
[C---:B------:R-:W-:Y:S02]  /*fbe0*/  FMUL.FTZ R64, R2.reuse, R64 ;  /* 0x0000004002407220 */ /* 0x040fe40000410000 */
[----:B------:R-:W-:Y:S02]  /*fbf0*/  FMUL.FTZ R65, R2, R65 ;  /* 0x0000004102417220 */ /* 0x000fe40000410000 */
[C---:B------:R-:W-:Y:S02]  /*fc00*/  FMUL.FTZ R66, R0.reuse, R66 ;  /* 0x0000004200427220 */ /* 0x040fe40000410000 */
[----:B------:R-:W-:Y:S02]  /*fc10*/  FMUL.FTZ R67, R0, R67 ;  /* 0x0000004300437220 */ /* 0x000fe40000410000 */
[C---:B------:R-:W-:Y:S02]  /*fc20*/  FMUL.FTZ R68, R2.reuse, R68 ;  /* 0x0000004402447220 */ /* 0x040fe40000410000 */
[----:B------:R-:W-:Y:S02]  /*fc30*/  FMUL.FTZ R69, R2, R69 ;  /* 0x0000004502457220 */ /* 0x000fe40000410000 */
[C---:B------:R-:W-:Y:S02]  /*fc40*/  FMUL.FTZ R70, R0.reuse, R70 ;  /* 0x0000004600467220 */ /* 0x040fe40000410000 */
[----:B------:R-:W-:Y:S02]  /*fc50*/  FMUL.FTZ R71, R0, R71 ;  /* 0x0000004700477220 */ /* 0x000fe40000410000 */
[C---:B------:R-:W-:Y:S02]  /*fc60*/  FMUL.FTZ R72, R2.reuse, R72 ;  /* 0x0000004802487220 */ /* 0x040fe40000410000 */
[----:B--2---:R-:W-:Y:S01]  /*fc70*/  FMUL.FTZ R4, R2, R144 ;  /* 0x0000009002047220 */ /* 0x004fe20000410000 */
[----:B------:R-:W-:Y:S01]  /*fc80*/  F2FP.PACK_AB R144, R186, R187 ;  /* 0x000000bbba90723e */ /* 0x000fe200000000ff */
[----:B------:R-:W-:Y:S01]  /*fc90*/  FMUL.FTZ R73, R2, R73 ;  /* 0x0000004902497220 */ /* 0x000fe20000410000 */
[----:B------:R-:W-:Y:S01]  /*fca0*/  F2FP.PACK_AB R147, R168, R169 ;  /* 0x000000a9a893723e */ /* 0x000fe200000000ff */
[C---:B------:R-:W-:Y:S02]  /*fcb0*/  FMUL.FTZ R74, R0.reuse, R74 ;  /* 0x0000004a004a7220 */ /* 0x040fe40000410000 */
[----:B------:R-:W-:Y:S02]  /*fcc0*/  FMUL.FTZ R75, R0, R75 ;  /* 0x0000004b004b7220 */ /* 0x000fe40000410000 */
[C---:B------:R-:W-:Y:S02]  /*fcd0*/  FMUL.FTZ R76, R2.reuse, R76 ;  /* 0x0000004c024c7220 */ /* 0x040fe40000410000 */
[C---:B-----5:R-:W-:Y:S05]  /*fce0*/  HMMA.16816.F32 R4, R144.reuse, R160, R4 ;  /* 0x000000a09004723c */ /* 0x060fea0000001804 */
[----:B------:R-:W-:Y:S02]  /*fcf0*/  FMUL.FTZ R77, R2, R77 ;  /* 0x0000004d024d7220 */ /* 0x000fe40000410000 */
[C---:B------:R-:W-:Y:S01]  /*fd00*/  FMUL.FTZ R78, R0.reuse, R78 ;  /* 0x0000004e004e7220 */ /* 0x040fe20000410000 */
[C---:B------:R-:W-:Y:S01]  /*fd10*/  HMMA.16816.F32 R8, R144.reuse, R162, R8 ;  /* 0x000000a29008723c */ /* 0x040fe20000001808 */
[----:B------:R-:W1:Y:S03]  /*fd20*/  LDSM.16.MT88.4 R160, [R179] ;  /* 0x00000000b3a0783b */ /* 0x000e660000004200 */
[----:B------:R-:W-:Y:S02]  /*fd30*/  FMUL.FTZ R79, R0, R79 ;  /* 0x0000004f004f7220 */ /* 0x000fe40000410000 */
[C---:B------:R-:W-:Y:S02]  /*fd40*/  FMUL.FTZ R80, R2.reuse, R80 ;  /* 0x0000005002507220 */ /* 0x040fe40000410000 */
[C---:B---3--:R-:W-:Y:S04]  /*fd50*/  HMMA.16816.F32 R20, R144.reuse, R164, R20 ;  /* 0x000000a49014723c */ /* 0x048fe80000001814 */
[----:B------:R-:W-:Y:S02]  /*fd60*/  FMUL.FTZ R81, R2, R81 ;  /* 0x0000005102517220 */ /* 0x000fe40000410000 */
[C---:B------:R-:W-:Y:S02]  /*fd70*/  FMUL.FTZ R82, R0.reuse, R82 ;  /* 0x0000005200527220 */ /* 0x040fe40000410000 */
[C---:B------:R-:W-:Y:S04]  /*fd80*/  HMMA.16816.F32 R24, R144.reuse, R166, R24 ;  /* 0x000000a69018723c */ /* 0x040fe80000001818 */
[----:B------:R-:W-:Y:S02]  /*fd90*/  FMUL.FTZ R83, R0, R83 ;  /* 0x0000005300537220 */ /* 0x000fe40000410000 */
[C---:B------:R-:W-:Y:S02]  /*fda0*/  FMUL.FTZ R84, R2.reuse, R84 ;  /* 0x0000005402547220 */ /* 0x040fe40000410000 */
[C---:B------:R-:W-:Y:S04]  /*fdb0*/  HMMA.16816.F32 R28, R144.reuse, R148, R28 ;  /* 0x00000094901c723c */ /* 0x040fe8000000181c */
[----:B------:R-:W-:Y:S02]  /*fdc0*/  FMUL.FTZ R85, R2, R85 ;  /* 0x0000005502557220 */ /* 0x000fe40000410000 */
[C---:B------:R-:W-:Y:S02]  /*fdd0*/  FMUL.FTZ R86, R0.reuse, R86 ;  /* 0x0000005600567220 */ /* 0x040fe40000410000 */
[C---:B------:R-:W-:Y:S01]  /*fde0*/  HMMA.16816.F32 R32, R144.reuse, R150, R32 ;  /* 0x000000969020723c */ /* 0x040fe20000001820 */
[----:B------:R-:W2:Y:S03]  /*fdf0*/  LDSM.16.MT88.4 R148, [R177+0x1000] ;  /* 0x00100000b194783b */ /* 0x000ea60000004200 */
[----:B------:R-:W-:Y:S02]  /*fe00*/  FMUL.FTZ R87, R0, R87 ;  /* 0x0000005700577220 */ /* 0x000fe40000410000 */
[C---:B------:R-:W-:Y:S02]  /*fe10*/  FMUL.FTZ R88, R2.reuse, R88 ;  /* 0x0000005802587220 */ /* 0x040fe40000410000 */
[----:B------:R-:W-:Y:S01]  /*fe20*/  FMUL.FTZ R89, R2, R89 ;  /* 0x0000005902597220 */ /* 0x000fe20000410000 */
[C---:B-1----:R-:W-:Y:S03]  /*fe30*/  HMMA.16816.F32 R36, R144.reuse, R160, R36 ;  /* 0x000000a09024723c */ /* 0x042fe60000001824 */
[C---:B------:R-:W-:Y:S02]  /*fe40*/  FMUL.FTZ R90, R0.reuse, R90 ;  /* 0x0000005a005a7220 */ /* 0x040fe40000410000 */
[----:B------:R-:W-:Y:S02]  /*fe50*/  FMUL.FTZ R91, R0, R91 ;  /* 0x0000005b005b7220 */ /* 0x000fe40000410000 */
[C---:B------:R-:W-:Y:S01]  /*fe60*/  FMUL.FTZ R92, R2.reuse, R92 ;  /* 0x0000005c025c7220 */ /* 0x040fe20000410000 */
[C---:B------:R-:W-:Y:S01]  /*fe70*/  HMMA.16816.F32 R40, R144.reuse, R162, R40 ;  /* 0x000000a29028723c */ /* 0x040fe20000001828 */
[----:B------:R-:W1:Y:S03]  /*fe80*/  LDSM.16.MT88.4 R160, [R178+0x1000] ;  /* 0x00100000b2a0783b */ /* 0x000e660000004200 */
[----:B------:R-:W-:Y:S02]  /*fe90*/  FMUL.FTZ R93, R2, R93 ;  /* 0x0000005d025d7220 */ /* 0x000fe40000410000 */
[C---:B------:R-:W-:Y:S02]  /*fea0*/  FMUL.FTZ R94, R0.reuse, R94 ;  /* 0x0000005e005e7220 */ /* 0x040fe40000410000 */
[----:B------:R-:W-:Y:S04]  /*feb0*/  FMUL.FTZ R95, R0, R95 ;  /* 0x0000005f005f7220 */ /* 0x000fe80000410000 */
[C---:B------:R-:W-:Y:S02]  /*fec0*/  FMUL.FTZ R96, R2.reuse, R96 ;  /* 0x0000006002607220 */ /* 0x040fe40000410000 */
[----:B------:R-:W-:Y:S02]  /*fed0*/  FMUL.FTZ R97, R2, R97 ;  /* 0x0000006102617220 */ /* 0x000fe40000410000 */
[C---:B------:R-:W-:Y:S02]  /*fee0*/  FMUL.FTZ R98, R0.reuse, R98 ;  /* 0x0000006200627220 */ /* 0x040fe40000410000 */
[----:B------:R-:W-:Y:S02]  /*fef0*/  FMUL.FTZ R99, R0, R99 ;  /* 0x0000006300637220 */ /* 0x000fe40000410000 */
[C---:B------:R-:W-:Y:S02]  /*ff00*/  FMUL.FTZ R100, R2.reuse, R100 ;  /* 0x0000006402647220 */ /* 0x040fe40000410000 */
[----:B------:R-:W-:Y:S01]  /*ff10*/  FMUL.FTZ R101, R2, R101 ;  /* 0x0000006502657220 */ /* 0x000fe20000410000 */
[C---:B--2---:R-:W-:Y:S03]  /*ff20*/  HMMA.16816.F32 R44, R144.reuse, R148, R44 ;  /* 0x00000094902c723c */ /* 0x044fe6000000182c */
[C---:B------:R-:W-:Y:S02]  /*ff30*/  FMUL.FTZ R102, R0.reuse, R102 ;  /* 0x0000006600667220 */ /* 0x040fe40000410000 */
[----:B------:R-:W-:Y:S02]  /*ff40*/  FMUL.FTZ R103, R0, R103 ;  /* 0x0000006700677220 */ /* 0x000fe40000410000 */
[C---:B------:R-:W-:Y:S01]  /*ff50*/  FMUL.FTZ R104, R2.reuse, R104 ;  /* 0x0000006802687220 */ /* 0x040fe20000410000 */
        /* <DEDUP_REMOVED lines=16> */
[--C-:B------:R-:W-:Y:S02]  /*10060*/  FFMA.FTZ R13, R13, c[0x0][0x2d0], -R137.reuse ;  /* 0x0000b4000d0d7a23 */ /* 0x100fe40000010889 */
[--C-:B------:R-:W-:Y:S02]  /*10070*/  FFMA.FTZ R14, R14, c[0x0][0x2d0], -R136.reuse ;  /* 0x0000b4000e0e7a23 */ /* 0x100fe40000010888 */
[--C-:B------:R-:W-:Y:S01]  /*10080*/  FFMA.FTZ R15, R15, c[0x0][0x2d0], -R136.reuse ;  /* 0x0000b4000f0f7a23 */ /* 0x100fe20000010888 */
[----:B------:R3:W-:Y:S01]  /*10090*/  MUFU.EX2 R172, R13 ;  /* 0x0000000d00ac7308 */ /* 0x0007e20000000800 */
[C---:B------:R-:W-:Y:S01]  /*100a0*/  FMUL.FTZ R116, R2.reuse, R116 ;  /* 0x0000007402747220 */ /* 0x040fe20000410000 */
[C---:B--2---:R-:W-:Y:S03]  /*100b0*/  HMMA.16816.F32 R60, R144.reuse, R148, R60 ;  /* 0x00000094903c723c */ /* 0x044fe6000000183c */
[----:B------:R-:W-:Y:S02]  /*100c0*/  FMUL.FTZ R117, R2, R117 ;  /* 0x0000007502757220 */ /* 0x000fe40000410000 */
[C---:B------:R-:W-:Y:S03]  /*100d0*/  FMUL.FTZ R118, R0.reuse, R118 ;  /* 0x0000007600767220 */ /* 0x040fe60000410000 */
[----:B------:R2:W-:Y:S01]  /*100e0*/  MUFU.EX2 R165, R14 ;  /* 0x0000000e00a57308 */ /* 0x0005e20000000800 */
[C---:B------:R-:W-:Y:S01]  /*100f0*/  HMMA.16816.F32 R64, R144.reuse, R150, R64 ;  /* 0x000000969040723c */ /* 0x040fe20000001840 */
[----:B------:R-:W4:Y:S02]  /*10100*/  LDSM.16.MT88.4 R148, [R177+0x2000] ;  /* 0x00200000b194783b */ /* 0x000f240000004200 */
[----:B------:R-:W-:Y:S02]  /*10110*/  FMUL.FTZ R119, R0, R119 ;  /* 0x0000007700777220 */ /* 0x000fe40000410000 */
[C---:B------:R-:W-:Y:S02]  /*10120*/  FMUL.FTZ R120, R2.reuse, R120 ;  /* 0x0000007802787220 */ /* 0x040fe40000410000 */
[----:B------:R-:W-:Y:S01]  /*10130*/  FMUL.FTZ R121, R2, R121 ;  /* 0x0000007902797220 */ /* 0x000fe20000410000 */
[C---:B-1----:R-:W-:Y:S01]  /*10140*/  HMMA.16816.F32 R68, R144.reuse, R160, R68 ;  /* 0x000000a09044723c */ /* 0x042fe20000001844 */
[----:B------:R1:W-:Y:S03]  /*10150*/  MUFU.EX2 R164, R15 ;  /* 0x0000000f00a47308 */ /* 0x0003e60000000800 */
[----:B------:R-:W-:Y:S02]  /*10160*/  FMUL.FTZ R122, R0, R122 ;  /* 0x0000007a007a7220 */ /* 0x000fe40000410000 */
[----:B---3--:R-:W-:Y:S02]  /*10170*/  FMUL.FTZ R13, R2, R153 ;  /* 0x00000099020d7220 */ /* 0x008fe40000410000 */
[----:B------:R-:W-:Y:S01]  /*10180*/  FMUL.FTZ R123, R0, R123 ;  /* 0x0000007b007b7220 */ /* 0x000fe20000410000 */
[C---:B------:R-:W-:Y:S01]  /*10190*/  HMMA.16816.F32 R72, R144.reuse, R162, R72 ;  /* 0x000000a29048723c */ /* 0x040fe20000001848 */
[----:B------:R-:W3:Y:S02]  /*101a0*/  LDSM.16.MT88.4 R160, [R178+0x2000] ;  /* 0x00200000b2a0783b */ /* 0x000ee40000004200 */
[----:B------:R-:W-:Y:S02]  /*101b0*/  FMUL.FTZ R124, R2, R124 ;  /* 0x0000007c027c7220 */ /* 0x000fe40000410000 */
[----:B--2---:R-:W-:Y:S02]  /*101c0*/  FMUL.FTZ R14, R0, R154 ;  /* 0x0000009a000e7220 */ /* 0x004fe40000410000 */
[----:B------:R-:W-:Y:S02]  /*101d0*/  FMUL.FTZ R125, R2, R125 ;  /* 0x0000007d027d7220 */ /* 0x000fe40000410000 */
[C---:B------:R-:W-:Y:S03]  /*101e0*/  FMUL.FTZ R126, R0.reuse, R126 ;  /* 0x0000007e007e7220 */ /* 0x040fe60000410000 */
[----:B------:R-:W-:Y:S02]  /*101f0*/  FMUL.FTZ R127, R0, R127 ;  /* 0x0000007f007f7220 */ /* 0x000fe40000410000 */
[--C-:B------:R-:W-:Y:S02]  /*10200*/  FFMA.FTZ R12, R12, c[0x0][0x2d0], -R137.reuse ;  /* 0x0000b4000c0c7a23 */ /* 0x100fe40000010889 */
[----:B-1----:R-:W-:Y:S02]  /*10210*/  FMUL.FTZ R15, R0, R155 ;  /* 0x0000009b000f7220 */ /* 0x002fe40000410000 */
[----:B------:R1:W2:Y:S01]  /*10220*/  MUFU.EX2 R173, R12 ;  /* 0x0000000c00ad7308 */ /* 0x0002a20000000800 */
[C---:B------:R-:W-:Y:S02]  /*10230*/  FMUL.FTZ R128, R2.reuse, R128 ;  /* 0x0000008002807220 */ /* 0x040fe40000410000 */
[----:B------:R-:W-:Y:S01]  /*10240*/  FMUL.FTZ R129, R2, R129 ;  /* 0x0000008102817220 */ /* 0x000fe20000410000 */
[C---:B----4-:R-:W-:Y:S03]  /*10250*/  HMMA.16816.F32 R76, R144.reuse, R148, R76 ;  /* 0x00000094904c723c */ /* 0x050fe6000000184c */
[C---:B------:R-:W-:Y:S02]  /*10260*/  FMUL.FTZ R130, R0.reuse, R130 ;  /* 0x0000008200827220 */ /* 0x040fe40000410000 */
[----:B------:R-:W-:Y:S02]  /*10270*/  FMUL.FTZ R131, R0, R131 ;  /* 0x0000008300837220 */ /* 0x000fe40000410000 */
[--C-:B------:R-:W-:Y:S01]  /*10280*/  FFMA.FTZ R17, R17, c[0x0][0x2d0], -R137.reuse ;  /* 0x0000b40011117a23 */ /* 0x100fe20000010889 */
[C---:B------:R-:W-:Y:S01]  /*10290*/  HMMA.16816.F32 R80, R144.reuse, R150, R80 ;  /* 0x000000969050723c */ /* 0x040fe20000001850 */
[----:B------:R-:W4:Y:S02]  /*102a0*/  LDSM.16.MT88.4 R148, [R180+0x2000] ;  /* 0x00200000b494783b */ /* 0x000f240000004200 */
[----:B------:R5:W-:Y:S01]  /*102b0*/  MUFU.EX2 R166, R17 ;  /* 0x0000001100a67308 */ /* 0x000be20000000800 */
[--C-:B------:R-:W-:Y:S02]  /*102c0*/  FFMA.FTZ R18, R18, c[0x0][0x2d0], -R136.reuse ;  /* 0x0000b40012127a23 */ /* 0x100fe40000010888 */
[----:B------:R-:W-:Y:S02]  /*102d0*/  FFMA.FTZ R136, R19, c[0x0][0x2d0], -R136 ;  /* 0x0000b40013887a23 */ /* 0x000fe40000010888 */
[----:B------:R-:W-:Y:S01]  /*102e0*/  FMUL.FTZ R19, R0, R159 ;  /* 0x0000009f00137220 */ /* 0x000fe20000410000 */
[C---:B---3--:R-:W-:Y:S03]  /*102f0*/  HMMA.16816.F32 R84, R144.reuse, R160, R84 ;  /* 0x000000a09054723c */ /* 0x048fe60000001854 */
[----:B-1----:R-:W-:Y:S01]  /*10300*/  FFMA.FTZ R12, R16, c[0x0][0x2d0], -R137 ;  /* 0x0000b400100c7a23 */ /* 0x002fe20000010889 */
[----:B------:R-:W-:Y:S01]  /*10310*/  MUFU.EX2 R136, R136 ;  /* 0x0000008800887308 */ /* 0x000fe20000000800 */
[----:B------:R-:W-:Y:S01]  /*10320*/  FMUL.FTZ R16, R2, R156 ;  /* 0x0000009c02107220 */ /* 0x000fe20000410000 */
[----:B--2---:R-:W-:Y:S02]  /*10330*/  F2FP.PACK_AB R156, R172, R173 ;  /* 0x000000adac9c723e */ /* 0x004fe400000000ff */
[C---:B------:R-:W-:Y:S01]  /*10340*/  HMMA.16816.F32 R88, R144.reuse, R162, R88 ;  /* 0x000000a29058723c */ /* 0x040fe20000001858 */
[----:B------:R-:W1:Y:S05]  /*10350*/  LDSM.16.MT88.4 R160, [R179+0x2000] ;  /* 0x00200000b3a0783b */ /* 0x000e6a0000004200 */
[----:B------:R2:W-:Y:S01]  /*10360*/  MUFU.EX2 R167, R12 ;  /* 0x0000000c00a77308 */ /* 0x0005e20000000800 */
[----:B-----5:R-:W-:Y:S01]  /*10370*/  FMUL.FTZ R17, R2, R157 ;  /* 0x0000009d02117220 */ /* 0x020fe20000410000 */
[----:B------:R-:W-:Y:S08]  /*10380*/  F2FP.PACK_AB R157, R164, R165 ;  /* 0x000000a5a49d723e */ /* 0x000ff000000000ff */
[----:B------:R-:W3:Y:S01]  /*10390*/  MUFU.EX2 R137, R18 ;  /* 0x0000001200897308 */ /* 0x000ee20000000800 */
[C---:B----4-:R-:W-:Y:S03]  /*103a0*/  HMMA.16816.F32 R92, R144.reuse, R148, R92 ;  /* 0x00000094905c723c */ /* 0x050fe6000000185c */
[C---:B--2---:R-:W-:Y:S05]  /*103b0*/  FMUL.FTZ R12, R2.reuse, R152 ;  /* 0x00000098020c7220 */ /* 0x044fea0000410000 */
[C---:B------:R-:W-:Y:S01]  /*103c0*/  HMMA.16816.F32 R96, R144.reuse, R150, R96 ;  /* 0x000000969060723c */ /* 0x040fe20000001860 */
[----:B------:R-:W2:Y:S03]  /*103d0*/  LDSM.16.MT88.4 R148, [R177+0x3000] ;  /* 0x00300000b194783b */ /* 0x000ea60000004200 */
[----:B------:R-:W-:Y:S04]  /*103e0*/  FFMA.FTZ R2, R2, R190, R187 ;  /* 0x000000be02027223 */ /* 0x000fe800000100bb */
[----:B------:R-:W-:Y:S01]  /*103f0*/  LDSM.16.MT88.4 R152, [R178+0x800] ;  /* 0x00080000b298783b */ /* 0x000fe20000004200 */
[C---:B-1----:R-:W-:Y:S03]  /*10400*/  HMMA.16816.F32 R100, R144.reuse, R160, R100 ;  /* 0x000000a09064723c */ /* 0x042fe60000001864 */
[----:B---3--:R-:W-:Y:S01]  /*10410*/  F2FP.PACK_AB R159, R136, R137 ;  /* 0x00000089889f723e */ /* 0x008fe200000000ff */
[----:B------:R-:W-:Y:S01]  /*10420*/  FMUL.FTZ R18, R0, R158 ;  /* 0x0000009e00127220 */ /* 0x000fe20000410000 */
[----:B------:R-:W-:Y:S01]  /*10430*/  F2FP.PACK_AB R158, R166, R167 ;  /* 0x000000a7a69e723e */ /* 0x000fe200000000ff */
[----:B------:R-:W-:Y:S02]  /*10440*/  FFMA.FTZ R0, R0, R189, R171 ;  /* 0x000000bd00007223 */ /* 0x000fe400000100ab */
[C---:B------:R-:W-:Y:S01]  /*10450*/  HMMA.16816.F32 R104, R144.reuse, R162, R104 ;  /* 0x000000a29068723c */ /* 0x040fe20000001868 */
[----:B------:R-:W1:Y:S03]  /*10460*/  LDSM.16.MT88.4 R160, [R178+0x3000] ;  /* 0x00300000b2a0783b */ /* 0x000e660000004200 */
[----:B------:R-:W-:Y:S02]  /*10470*/  FADD.FTZ R2, R186, R2 ;  /* 0x00000002ba027221 */ /* 0x000fe40000010000 */
[----:B------:R-:W-:Y:S02]  /*10480*/  FADD.FTZ R0, R170, R0 ;  /* 0x00000000aa007221 */ /* 0x000fe40000010000 */
[----:B------:R-:W-:Y:S04]  /*10490*/  FADD.FTZ R2, R175, R2 ;  /* 0x00000002af027221 */ /* 0x000fe80000010000 */
[----:B------:R-:W-:Y:S01]  /*104a0*/  FADD.FTZ R0, R169, R0 ;  /* 0x00000000a9007221 */ /* 0x000fe20000010000 */
        /* <DEDUP_REMOVED lines=10> */
[----:B------:R-:W-:Y:S08]  /*10550*/  HMMA.16816.F32 R16, R144, R162, R16 ;  /* 0x000000a29010723c */ /* 0x000ff00000001810 */
[C---:B--2---:R-:W-:Y:S01]  /*10560*/  HMMA.16816.F32 R144, R156.reuse, R148, R4 ;  /* 0x000000949c90723c */ /* 0x044fe20000001804 */
[----:B------:R-:W1:Y:S07]  /*10570*/  LDSM.16.MT88.4 R4, [R180+0x800] ;  /* 0x00080000b404783b */ /* 0x000e6e0000004200 */
[C---:B------:R-:W-:Y:S01]  /*10580*/  HMMA.16816.F32 R148, R156.reuse, R150, R8 ;  /* 0x000000969c94723c */ /* 0x040fe20000001808 */
[----:B------:R-:W2:Y:S07]  /*10590*/  LDSM.16.MT88.4 R8, [R179+0x800] ;  /* 0x00080000b308783b */ /* 0x000eae0000004200 */
[C---:B------:R-:W-:Y:S08]  /*105a0*/  HMMA.16816.F32 R20, R156.reuse, R152, R20 ;  /* 0x000000989c14723c */ /* 0x040ff00000001814 */
[C---:B------:R-:W-:Y:S01]  /*105b0*/  HMMA.16816.F32 R24, R156.reuse, R154, R24 ;  /* 0x0000009a9c18723c */ /* 0x040fe20000001818 */
[----:B------:R-:W3:Y:S07]  /*105c0*/  LDSM.16.MT88.4 R152, [R177+0x1800] ;  /* 0x00180000b198783b */ /* 0x000eee0000004200 */
[C---:B-1----:R-:W-:Y:S08]  /*105d0*/  HMMA.16816.F32 R28, R156.reuse, R4, R28 ;  /* 0x000000049c1c723c */ /* 0x042ff0000000181c */
[C---:B------:R-:W-:Y:S01]  /*105e0*/  HMMA.16816.F32 R32, R156.reuse, R6, R32 ;  /* 0x000000069c20723c */ /* 0x040fe20000001820 */
[----:B------:R-:W1:Y:S07]  /*105f0*/  LDSM.16.MT88.4 R4, [R178+0x1800] ;  /* 0x00180000b204783b */ /* 0x000e6e0000004200 */
[C---:B--2---:R-:W-:Y:S08]  /*10600*/  HMMA.16816.F32 R36, R156.reuse, R8, R36 ;  /* 0x000000089c24723c */ /* 0x044ff00000001824 */
[C---:B------:R-:W-:Y:S01]  /*10610*/  HMMA.16816.F32 R40, R156.reuse, R10, R40 ;  /* 0x0000000a9c28723c */ /* 0x040fe20000001828 */
[----:B------:R-:W2:Y:S07]  /*10620*/  LDSM.16.MT88.4 R8, [R180+0x1800] ;  /* 0x00180000b408783b */ /* 0x000eae0000004200 */
[C---:B---3--:R-:W-:Y:S08]  /*10630*/  HMMA.16816.F32 R44, R156.reuse, R152, R44 ;  /* 0x000000989c2c723c */ /* 0x048ff0000000182c */
        /* <DEDUP_REMOVED lines=27> */
[C---:B------:R-:W-:Y:S08]  /*107f0*/  HMMA.16816.F32 R120, R156.reuse, R154, R120 ;  /* 0x0000009a9c78723c */ /* 0x040ff00000001878 */
[C---:B-1----:R-:W-:Y:S07]  /*10800*/  HMMA.16816.F32 R152, R156.reuse, R4, R12 ;  /* 0x000000049c98723c */ /* 0x042fee000000180c */
[----:B------:R-:W-:Y:S01]  /*10810*/  FADD.FTZ R4, R174, R2 ;  /* 0x00000002ae047221 */ /* 0x000fe20000010000 */
[C---:B------:R-:W-:Y:S04]  /*10820*/  HMMA.16816.F32 R124, R156.reuse, R6, R124 ;  /* 0x000000069c7c723c */ /* 0x040fe8000000187c */
[----:B------:R-:W-:Y:S02]  /*10830*/  FADD.FTZ R2, R168, R0 ;  /* 0x00000000a8027221 */ /* 0x000fe40000010000 */
[----:B------:R-:W-:Y:S02]  /*10840*/  FADD.FTZ R0, R173, R4 ;  /* 0x00000004ad007221 */ /* 0x000fe40000010000 */
[C---:B--2---:R-:W-:Y:S04]  /*10850*/  HMMA.16816.F32 R128, R156.reuse, R8, R128 ;  /* 0x000000089c80723c */ /* 0x044fe80000001880 */
[----:B------:R-:W-:Y:S02]  /*10860*/  FADD.FTZ R2, R165, R2 ;  /* 0x00000002a5027221 */ /* 0x000fe40000010000 */
[----:B------:R-:W-:Y:S01]  /*10870*/  FADD.FTZ R0, R172, R0 ;  /* 0x00000000ac007221 */ /* 0x000fe20000010000 */
[-C--:B------:R-:W-:Y:S01]  /*10880*/  MOV R8, R3.reuse ;  /* 0x0000000300087202 */ /* 0x080fe20000000f00 */
[----:B------:R-:W-:Y:S01]  /*10890*/  FADD.FTZ R4, R164, R2 ;  /* 0x00000002a4047221 */ /* 0x000fe20000010000 */
[----:B------:R-:W-:Y:S03]  /*108a0*/  HMMA.16816.F32 R156, R156, R10, R16 ;  /* 0x0000000a9c9c723c */ /* 0x000fe60000001810 */
[----:B------:R-:W-:Y:S02]  /*108b0*/  FADD.FTZ R2, R167, R0 ;  /* 0x00000000a7027221 */ /* 0x000fe40000010000 */
[----:B------:R-:W-:Y:S01]  /*108c0*/  FADD.FTZ R0, R137, R4 ;  /* 0x0000000489007221 */ /* 0x000fe20000010000 */
[----:B------:R-:W-:Y:S01]  /*108d0*/  MOV R137, R3 ;  /* 0x0000000300897202 */ /* 0x000fe20000000f00 */
[----:B------:R-:W-:Y:S02]  /*108e0*/  FADD.FTZ R190, R166, R2 ;  /* 0x00000002a6be7221 */ /* 0x000fe40000010000 */
[----:B------:R-:W-:Y:S03]  /*108f0*/  FADD.FTZ R189, R136, R0 ;  /* 0x0000000088bd7221 */ /* 0x000fe60000010000 */
[----:B------:R-:W-:Y:S01]  /*10900*/  MOV R136, R135 ;  /* 0x0000008700887202 */ /* 0x000fe20000000f00 */
[----:B------:R-:W-:-:S05]  /*10910*/  @P0 BRA `(.L_x_229) ;  /* 0xffffe25000000947 */ /* 0x000fca000383ffff */
.L_x_228:
[----:B------:R-:W-:Y:S01]  /*10920*/  @!UPT UIADD3 URZ, URZ, URZ, URZ ;  /* 0x0000003f3f3ff290 */ /* 0x000fe2000fffe03f */
[----:B------:R-:W-:Y:S05]  /*10930*/  BRA.DIV ~URZ, `(.L_x_230) ;  /* 0x00005ba27f007947 */ /* 0x000fea000b800000 */
[----:B------:R-:W1:Y:S04]  /*10940*/  SHFL.BFLY PT, R0, R190, 0x2, 0x1f ;  /* 0x0c401f00be007f89 */ /* 0x000e6800000e0000 */
[----:B------:R-:W2:Y:S01]  /*10950*/  SHFL.BFLY PT, R2, R189, 0x2, 0x1f ;  /* 0x0c401f00bd027f89 */ /* 0x000ea200000e0000 */
[----:B-1----:R-:W-:-:S02]  /*10960*/  FADD.FTZ R0, R0, R190 ;  /* 0x000000be00007221 */ /* 0x002fc40000010000 */
[----:B--2---:R-:W-:-:S03]  /*10970*/  FADD.FTZ R4, R2, R189 ;  /* 0x000000bd02047221 */ /* 0x004fc60000010000 */
[----:B------:R-:W1:Y:S04]  /*10980*/  SHFL.BFLY PT, R5, R0, 0x1, 0x1f ;  /* 0x0c201f0000057f89 */ /* 0x000e6800000e0000 */
[----:B------:R2:W3:Y:S01]  /*10990*/  SHFL.BFLY PT, R3, R4, 0x1, 0x1f ;  /* 0x0c201f0004037f89 */ /* 0x0004e200000e0000 */
[----:B-1----:R-:W-:-:S05]  /*109a0*/  FADD.FTZ R0, R0, R5 ;  /* 0x0000000500007221 */ /* 0x002fca0000010000 */
.L_x_299:
[----:B------:R-:W-:Y:S01]  /*109b0*/  FSETP.NE.FTZ.AND P1, PT, R0, RZ, PT ;  /* 0x000000ff0000720b */ /* 0x000fe20003f35000 */
[----:B---3--:R-:W-:Y:S01]  /*109c0*/  FADD.FTZ R3, R3, R4 ;  /* 0x0000000403037221 */ /* 0x008fe20000010000 */
[----:B------:R-:W-:Y:S02]  /*109d0*/  MOV R2, RZ ;  /* 0x000000ff00027202 */ /* 0x000fe40000000f00 */
[----:B------:R-:W-:Y:S02]  /*109e0*/  MOV R136, 0xff800000 ;  /* 0xff80000000887802 */ /* 0x000fe40000000f00 */
[----:B------:R-:W-:-:S07]  /*109f0*/  FSETP.NE.FTZ.AND P0, PT, R3, RZ, PT ;  /* 0x000000ff0300720b */ /* 0x000fce0003f15000 */
[----:B------:R-:W1:Y:S01]  /*10a00*/  @P1 MUFU.RCP R2, R0 ;  /* 0x0000000000021308 */ /* 0x000e620000001000 */
[----:B--2---:R-:W-:-:S05]  /*10a10*/  @P1 MOV R4, 0x3f317218 ;  /* 0x3f31721800041802 */ /* 0x004fca0000000f00 */
[----:B------:R-:W-:Y:S02]  /*10a20*/  @P1 FMUL.FTZ R4, R4, c[0x0][0x2d0] ;  /* 0x0000b40004041a20 */ /* 0x000fe40000410000 */
[----:B------:R2:W-:Y:S01]  /*10a30*/  @P1 MUFU.LG2 R5, R0 ;  /* 0x0000000000051308 */ /* 0x0005e20000000c00 */
[C---:B-1----:R-:W-:Y:S02]  /*10a40*/  FMUL.FTZ R162, R2.reuse, R40 ;  /* 0x0000002802a27220 */ /* 0x042fe40000410000 */
[C---:B------:R-:W-:Y:S02]  /*10a50*/  FMUL.FTZ R163, R2.reuse, R41 ;  /* 0x0000002902a37220 */ /* 0x040fe40000410000 */
[C---:B------:R-:W-:Y:S02]  /*10a60*/  FMUL.FTZ R40, R2.reuse, R48 ;  /* 0x0000003002287220 */ /* 0x040fe40000410000 */
[C---:B------:R-:W-:Y:S01]  /*10a70*/  FMUL.FTZ R41, R2.reuse, R49 ;  /* 0x0000003102297220 */ /* 0x040fe20000410000 */
[----:B--2---:R-:W-:Y:S01]  /*10a80*/  MOV R0, RZ ;  /* 0x000000ff00007202 */ /* 0x004fe20000000f00 */
        /* <DEDUP_REMOVED lines=23> */
[C---:B------:R-:W-:Y:S01]  /*10c00*/  FMUL.FTZ R148, R2.reuse, R20 ;  /* 0x0000001402947220 */ /* 0x040fe20000410000 */
[----:B------:R-:W-:Y:S01]  /*10c10*/  MOV R20, 0xff800000 ;  /* 0xff80000000147802 */ /* 0x000fe20000000f00 */
        /* <DEDUP_REMOVED lines=37> */
[----:B------:R2:W3:Y:S01]  /*10e70*/  @P0 MUFU.LG2 R2, R3 ;  /* 0x0000000300020308 */ /* 0x0004e20000000c00 */
[----:B-1----:R-:W-:-:S02]  /*10e80*/  FMUL.FTZ R128, R0, R146 ;  /* 0x0000009200807220 */ /* 0x002fc40000410000 */
[C---:B------:R-:W-:Y:S02]  /*10e90*/  FMUL.FTZ R129, R0.reuse, R147 ;  /* 0x0000009300817220 */ /* 0x040fe40000410000 */
[C---:B------:R-:W-:Y:S02]  /*10ea0*/  FMUL.FTZ R146, R0.reuse, R22 ;  /* 0x0000001600927220 */ /* 0x040fe40000410000 */
[C---:B------:R-:W-:Y:S02]  /*10eb0*/  FMUL.FTZ R147, R0.reuse, R23 ;  /* 0x0000001700937220 */ /* 0x040fe40000410000 */
[C---:B------:R-:W-:Y:S02]  /*10ec0*/  FMUL.FTZ R156, R0.reuse, R30 ;  /* 0x0000001e009c7220 */ /* 0x040fe40000410000 */
[C---:B------:R-:W-:Y:S02]  /*10ed0*/  FMUL.FTZ R157, R0.reuse, R31 ;  /* 0x0000001f009d7220 */ /* 0x040fe40000410000 */
[----:B------:R-:W-:-:S02]  /*10ee0*/  FMUL.FTZ R22, R0, R38 ;  /* 0x0000002600167220 */ /* 0x000fc40000410000 */
[C---:B------:R-:W-:Y:S01]  /*10ef0*/  FMUL.FTZ R23, R0.reuse, R39 ;  /* 0x0000002700177220 */ /* 0x040fe20000410000 */
[----:B--2---:R-:W-:Y:S01]  /*10f00*/  @P0 MOV R3, 0x3f317218 ;  /* 0x3f31721800030802 */ /* 0x004fe20000000f00 */
[----:B------:R-:W-:Y:S02]  /*10f10*/  @P1 FMUL.FTZ R5, R5, 0.69314718246459960938 ;  /* 0x3f31721805051820 */ /* 0x000fe40000410000 */
        /* <DEDUP_REMOVED lines=16> */
[----:B------:R-:W-:Y:S01]  /*11020*/  @P1 FFMA.FTZ R136, R4, R135, R5 ;  /* 0x0000008704881223 */ /* 0x000fe20000010005 */
[----:B------:R-:W-:Y:S01]  /*11030*/  MOV R4, 0x1 ;  /* 0x0000000100047802 */ /* 0x000fe20000000f00 */
[C---:B------:R-:W-:Y:S02]  /*11040*/  FMUL.FTZ R66, R0.reuse, R70 ;  /* 0x0000004600427220 */ /* 0x040fe40000410000 */
[C---:B------:R-:W-:Y:S02]  /*11050*/  FMUL.FTZ R67, R0.reuse, R71 ;  /* 0x0000004700437220 */ /* 0x040fe40000410000 */
[C---:B------:R-:W-:Y:S02]  /*11060*/  FMUL.FTZ R74, R0.reuse, R78 ;  /* 0x0000004e004a7220 */ /* 0x040fe40000410000 */
[C---:B------:R-:W-:Y:S02]  /*11070*/  FMUL.FTZ R75, R0.reuse, R79 ;  /* 0x0000004f004b7220 */ /* 0x040fe40000410000 */
[----:B------:R-:W-:-:S02]  /*11080*/  FMUL.FTZ R70, R0, R82 ;  /* 0x0000005200467220 */ /* 0x000fc40000410000 */
[C---:B------:R-:W-:Y:S02]  /*11090*/  FMUL.FTZ R71, R0.reuse, R83 ;  /* 0x0000005300477220 */ /* 0x040fe40000410000 */
[C---:B------:R-:W-:Y:S02]  /*110a0*/  FMUL.FTZ R78, R0.reuse, R90 ;  /* 0x0000005a004e7220 */ /* 0x040fe40000410000 */
[----:B------:R-:W-:Y:S02]  /*110b0*/  FMUL.FTZ R79, R0, R91 ;  /* 0x0000005b004f7220 */ /* 0x000fe40000410000 */
[----:B---3--:R-:W-:Y:S02]  /*110c0*/  @P0 FMUL.FTZ R2, R2, 0.69314718246459960938 ;  /* 0x3f31721802020820 */ /* 0x008fe40000410000 */
[----:B------:R-:W-:Y:S02]  /*110d0*/  @P0 FMUL.FTZ R3, R3, c[0x0][0x2d0] ;  /* 0x0000b40003030a20 */ /* 0x000fe40000410000 */
        /* <DEDUP_REMOVED lines=34> */
.L_x_161:
[----:B------:R-:W2:Y:S01]  /*11300*/  S2R R2, SR_TID.X ;  /* 0x0000000000027919 */ /* 0x000ea20000002100 */
[----:B------:R-:W-:Y:S01]  /*11310*/  BSSY B0, `(.L_x_231) ;  /* 0x0000010000007945 */ /* 0x000fe20003800000 */
[----:B--2---:R-:W-:-:S13]  /*11320*/  LOP3.LUT P0, RZ, R2, 0xff, RZ, 0xc0, !PT ;  /* 0x000000ff02ff7812 */ /* 0x004fda000780c0ff */
[----:B------:R-:W-:Y:S05]  /*11330*/  @P0 BRA `(.L_x_232) ;  /* 0x000000d000000947 */ /* 0x000fea0003800000 */
[----:B-1----:R-:W1:Y:S01]  /*11340*/  S2R R4, SR_LANEID ;  /* 0x0000000000047919 */ /* 0x002e620000000000 */
[----:B------:R-:W-:Y:S01]  /*11350*/  VOTEU.ANY UR4, UPT, PT ;  /* 0x0000000000047886 */ /* 0x000fe200038e0100 */
[----:B------:R-:W-:Y:S01]  /*11360*/  IMAD.MOV.U32 R5, RZ, RZ, c[0x0][0x564] ;  /* 0x00015900ff057624 */ /* 0x000fe200078e00ff */
[----:B------:R-:W1:Y:S08]  /*11370*/  FLO.U32 R3, UR4 ;  /* 0x0000000400037d00 */ /* 0x000e7000080e0000 */
[----:B------:R-:W2:Y:S01]  /*11380*/  POPC R2, UR4 ;  /* 0x0000000400027d09 */ /* 0x000ea20008000000 */
[----:B-1----:R-:W-:Y:S01]  /*11390*/  ISETP.EQ.U32.AND P0, PT, R3, R4, PT ;  /* 0x000000040300720c */ /* 0x002fe20003f02070 */
[----:B------:R-:W-:-:S12]  /*113a0*/  IMAD.MOV.U32 R4, RZ, RZ, c[0x0][0x560] ;  /* 0x00015800ff047624 */ /* 0x000fd800078e00ff */
[----:B--2---:R1:W2:Y:S04]  /*113b0*/  @P0 ATOMG.E.ADD.STRONG.GPU PT, R2, [R4.64], R2 ;  /* 0x00000002040209a8 */ /* 0x0042a800081ee1c6 */
[----:B-1----:R-:W1:Y:S04]  /*113c0*/  S2R R4, SR_LTMASK ;  /* 0x0000000000047919 */ /* 0x002e680000003900 */
[----:B--2---:R1:W2:Y:S02]  /*113d0*/  SHFL.IDX PT, R3, R2, R3, 0x1f ;  /* 0x00001f0302037589 */ /* 0x0042a400000e0000 */
[----:B-1----:R-:W-:-:S06]  /*113e0*/  LOP3.LUT R2, R4, UR4, RZ, 0xc0, !PT ;  /* 0x0000000404027c12 */ /* 0x002fcc000f8ec0ff */
[----:B------:R-:W2:Y:S02]  /*113f0*/  POPC R2, R2 ;  /* 0x0000000200027309 */ /* 0x000ea40000000000 */
[----:B--2---:R-:W-:-:S06]  /*11400*/  IADD3 R212, R3, c[0x0][0xc], R2 ;  /* 0x0000030003d47a10 */ /* 0x004fcc0007ffe002 */
.L_x_232:
[----:B------:R-:W-:Y:S05]  /*11410*/  BSYNC B0 ;  /* 0x0000000000007941 */ /* 0x000fea0003800000 */
.L_x_231:
[----:B------:R-:W-:Y:S01]  /*11420*/  PRMT R0, R0, 0x9910, RZ ;  /* 0x0000991000007816 */ /* 0x000fe200000000ff */
[----:B------:R-:W-:Y:S01]  /*11430*/  BSSY B1, `(.L_x_233) ;  /* 0x00003e5000017945 */ /* 0x000fe20003800000 */
[----:B------:R-:W-:Y:S02]  /*11440*/  IMAD.MOV.U32 R21, RZ, RZ, R212 ;  /* 0x000000ffff157224 */ /* 0x000fe400078e00d4 */
[----:B------:R-:W-:-:S13]  /*11450*/  ISETP.NE.AND P0, PT, R0, RZ, PT ;  /* 0x000000ff0000720c */ /* 0x000fda0003f05270 */
[----:B------:R-:W-:Y:S05]  /*11460*/  @!P0 BRA `(.L_x_234) ;  /* 0x000030e000008947 */ /* 0x000fea0003800000 */
[----:B------:R-:W-:Y:S01]  /*11470*/  WARPSYNC 0xffffffff ;  /* 0xffffffff00007948 */ /* 0x000fe20003800000 */
[----:B------:R-:W-:Y:S01]  /*11480*/  BAR.SYNC.DEFER_BLOCKING 0x1, 0x100 ;  /* 0x0044000000007b1d */ /* 0x000fe20000010000 */
[----:B------:R-:W-:Y:S01]  /*11490*/  F2FP.PACK_AB R0, R161, R160 ;  /* 0x000000a0a100723e */ /* 0x000fe200000000ff */
[----:B------:R-:W-:Y:S01]  /*114a0*/  IMAD.MOV.U32 R6, RZ, RZ, 0x4 ;  /* 0x00000004ff067424 */ /* 0x000fe200078e00ff */
[----:B------:R-:W-:Y:S01]  /*114b0*/  F2FP.PACK_AB R2, R129, R128 ;  /* 0x000000808102723e */ /* 0x000fe200000000ff */
[----:B------:R-:W-:Y:S01]  /*114c0*/  IMAD.MOV.U32 R13, RZ, RZ, c[0x0][0x388] ;  /* 0x0000e200ff0d7624 */ /* 0x000fe200078e00ff */
[----:B------:R-:W-:Y:S01]  /*114d0*/  F2FP.PACK_AB R3, R145, R144 ;  /* 0x000000909103723e */ /* 0x000fe200000000ff */
[----:B------:R-:W-:Y:S01]  /*114e0*/  IMAD.WIDE R6, R209, R6, c[0x0][0x500] ;  /* 0x00014000d1067625 */ /* 0x000fe200078e0206 */
[----:B-1----:R-:W-:Y:S02]  /*114f0*/  F2FP.PACK_AB R4, R105, R104 ;  /* 0x000000686904723e */ /* 0x002fe400000000ff */
[----:B------:R-:W-:-:S02]  /*11500*/  ISETP.NE.U32.AND P0, PT, RZ, c[0x0][0x508], PT ;  /* 0x00014200ff007a0c */ /* 0x000fc40003f05070 */
[----:B------:R-:W-:Y:S02]  /*11510*/  ISETP.NE.U32.AND P2, PT, RZ, c[0x0][0x500], PT ;  /* 0x00014000ff007a0c */ /* 0x000fe40003f45070 */
[----:B------:R-:W-:Y:S02]  /*11520*/  ISETP.NE.AND.EX P1, PT, RZ, c[0x0][0x50c], PT, P0 ;  /* 0x00014300ff007a0c */ /* 0x000fe40003f25300 */
[----:B------:R-:W-:Y:S01]  /*11530*/  ISETP.NE.AND.EX P2, PT, RZ, c[0x0][0x504], PT, P2 ;  /* 0x00014100ff007a0c */ /* 0x000fe20003f45320 */
[----:B------:R1:W-:Y:S04]  /*11540*/  STS [R226+0x80], R0 ;  /* 0x00008000e2007388 */ /* 0x0003e80000000800 */
[----:B------:R2:W-:Y:S04]  /*11550*/  STS [R226+0x480], R2 ;  /* 0x00048002e2007388 */ /* 0x0005e80000000800 */
[----:B------:R3:W-:Y:S01]  /*11560*/  STS [R227], R3 ;  /* 0x00000003e3007388 */ /* 0x0007e20000000800 */
[----:B-1----:R-:W-:-:S02]  /*11570*/  F2FP.PACK_AB R0, R151, R150 ;  /* 0x000000969700723e */ /* 0x002fc400000000ff */
[----:B--2---:R-:W-:-:S03]  /*11580*/  F2FP.PACK_AB R2, R149, R148 ;  /* 0x000000949502723e */ /* 0x004fc600000000ff */
[----:B------:R1:W-:Y:S01]  /*11590*/  STS [R227+0x400], R0 ;  /* 0x00040000e3007388 */ /* 0x0003e20000000800 */
[----:B---3--:R-:W-:-:S03]  /*115a0*/  F2FP.PACK_AB R3, R147, R146 ;  /* 0x000000929303723e */ /* 0x008fc600000000ff */
[----:B------:R2:W-:Y:S04]  /*115b0*/  STS [R229+0x80], R2 ;  /* 0x00008002e5007388 */ /* 0x0005e80000000800 */
[----:B------:R3:W-:Y:S01]  /*115c0*/  STS [R229+0x480], R3 ;  /* 0x00048003e5007388 */ /* 0x0007e20000000800 */
[----:B-1----:R-:W-:Y:S02]  /*115d0*/  F2FP.PACK_AB R0, R25, R24 ;  /* 0x000000181900723e */ /* 0x002fe400000000ff */
[----:B--2---:R-:W-:-:S03]  /*115e0*/  F2FP.PACK_AB R2, R27, R26 ;  /* 0x0000001a1b02723e */ /* 0x004fc600000000ff */
[----:B------:R1:W-:Y:S01]  /*115f0*/  STS [R228], R0 ;  /* 0x00000000e4007388 */ /* 0x0003e20000000800 */
[----:B---3--:R-:W-:-:S03]  /*11600*/  F2FP.PACK_AB R3, R29, R28 ;  /* 0x0000001c1d03723e */ /* 0x008fc600000000ff */
[----:B------:R2:W-:Y:S04]  /*11610*/  STS [R228+0x400], R2 ;  /* 0x00040002e4007388 */ /* 0x0005e80000000800 */
[----:B------:R3:W-:Y:S01]  /*11620*/  STS [R233+0x80], R3 ;  /* 0x00008003e9007388 */ /* 0x0007e20000000800 */
        /* <DEDUP_REMOVED lines=8> */
[----:B------:R1:W-:Y:S01]  /*116b0*/  STS [R232+0x80], R0 ;  /* 0x00008000e8007388 */ /* 0x0003e20000000800 */
        /* <DEDUP_REMOVED lines=80> */
[----:B------:R3:W-:Y:S04]  /*11bc0*/  STS [R229+0xc480], R4 ;  /* 0x00c48004e5007388 */ /* 0x0007e80000000800 */
[----:B------:R4:W-:Y:S01]  /*11bd0*/  STS [R228+0xc000], R2 ;  /* 0x00c00002e4007388 */ /* 0x0009e20000000800 */
[----:B-1----:R-:W-:Y:S02]  /*11be0*/  F2FP.PACK_AB R0, R123, R122 ;  /* 0x0000007a7b00723e */ /* 0x002fe400000000ff */
[----:B--2---:R-:W-:-:S03]  /*11bf0*/  F2FP.PACK_AB R3, R153, R152 ;  /* 0x000000989903723e */ /* 0x004fc600000000ff */
[----:B------:R1:W-:Y:S01]  /*11c00*/  STS [R228+0xc400], R0 ;  /* 0x00c40000e4007388 */ /* 0x0003e20000000800 */
[----:B---3--:R-:W-:-:S03]  /*11c10*/  @P1 LEA R4, P0, R209, c[0x0][0x508], 0x2 ;  /* 0x00014200d1041a11 */ /* 0x008fc600078010ff */
[----:B------:R2:W-:Y:S01]  /*11c20*/  STS [R233+0xc080], R3 ;  /* 0x00c08003e9007388 */ /* 0x0005e20000000800 */
[----:B----4-:R-:W-:Y:S02]  /*11c30*/  F2FP.PACK_AB R2, R119, R118 ;  /* 0x000000767702723e */ /* 0x010fe400000000ff */
[----:B------:R-:W-:-:S03]  /*11c40*/  @P1 LEA.HI.X R5, R209, c[0x0][0x50c], R224, 0x2, P0 ;  /* 0x00014300d1051a11 */ /* 0x000fc600000f14e0 */
[----:B------:R3:W-:Y:S01]  /*11c50*/  STS [R233+0xc480], R2 ;  /* 0x00c48002e9007388 */ /* 0x0007e20000000800 */
[----:B-1----:R-:W-:Y:S02]  /*11c60*/  F2FP.PACK_AB R0, R125, R124 ;  /* 0x0000007c7d00723e */ /* 0x002fe400000000ff */
[----:B--2---:R-:W-:-:S03]  /*11c70*/  F2FP.PACK_AB R3, R111, R110 ;  /* 0x0000006e6f03723e */ /* 0x004fc600000000ff */
[----:B------:R1:W-:Y:S04]  /*11c80*/  STS [R231+0xc000], R0 ;  /* 0x00c00000e7007388 */ /* 0x0003e80000000800 */
[----:B------:R2:W-:Y:S01]  /*11c90*/  STS [R231+0xc400], R3 ;  /* 0x00c40003e7007388 */ /* 0x0005e20000000800 */
[----:B---3--:R-:W-:-:S05]  /*11ca0*/  F2FP.PACK_AB R2, R121, R120 ;  /* 0x000000787902723e */ /* 0x008fca00000000ff */
[----:B------:R3:W-:Y:S01]  /*11cb0*/  STS [R232+0xc080], R2 ;  /* 0x00c08002e8007388 */ /* 0x0007e20000000800 */
[----:B-1----:R-:W-:Y:S02]  /*11cc0*/  F2FP.PACK_AB R0, R107, R106 ;  /* 0x0000006a6b00723e */ /* 0x002fe400000000ff */
[----:B--2---:R-:W-:-:S03]  /*11cd0*/  F2FP.PACK_AB R3, R117, R116 ;  /* 0x000000747503723e */ /* 0x004fc600000000ff */
[----:B------:R1:W-:Y:S04]  /*11ce0*/  STS [R232+0xc480], R0 ;  /* 0x00c48000e8007388 */ /* 0x0003e80000000800 */
[----:B------:R2:W-:Y:S01]  /*11cf0*/  STS [R230+0xc000], R3 ;  /* 0x00c00003e6007388 */ /* 0x0005e20000000800 */
[----:B---3--:R-:W-:Y:S01]  /*11d00*/  IMAD.MOV.U32 R2, RZ, RZ, RZ ;  /* 0x000000ffff027224 */ /* 0x008fe200078e00ff */
[----:B-1----:R-:W-:-:S05]  /*11d10*/  F2FP.PACK_AB R0, R99, R98 ;  /* 0x000000626300723e */ /* 0x002fca00000000ff */
[----:B------:R1:W-:Y:S04]  /*11d20*/  STS [R230+0xc400], R0 ;  /* 0x00c40000e6007388 */ /* 0x0003e80000000800 */
[----:B------:R-:W-:Y:S06]  /*11d30*/  BAR.SYNC.DEFER_BLOCKING 0x1, 0x100 ;  /* 0x0044000000007b1d */ /* 0x000fec0000010000 */
[----:B------:R1:W5:Y:S04]  /*11d40*/  @P1 LDG.E R13, [R4.64] ;  /* 0x00000006040d1981 */ /* 0x000368000c1e1900 */
[----:B------:R1:W5:Y:S01]  /*11d50*/  @P2 LDG.E R2, [R6.64] ;  /* 0x0000000606022981 */ /* 0x000362000c1e1900 */
[----:B------:R-:W-:-:S04]  /*11d60*/  ISETP.NE.AND P0, PT, R225, RZ, PT ;  /* 0x000000ffe100720c */ /* 0x000fc80003f05270 */
[----:B--2---:R-:W-:Y:S01]  /*11d70*/  SEL R3, R225, c[0x0][0x3d4], P0 ;  /* 0x0000f500e1037a07 */ /* 0x004fe20000000000 */
[----:B------:R-:W-:Y:S05]  /*11d80*/  @P1 BRA `(.L_x_235) ;  /* 0x0000004000001947 */ /* 0x000fea0003800000 */
[----:B------:R-:W-:Y:S05]  /*11d90*/  @!P2 BRA `(.L_x_235) ;  /* 0x000000300000a947 */ /* 0x000fea0003800000 */
[----:B-1----:R1:W2:Y:S04]  /*11da0*/  LDG.E R0, [R6.64] ;  /* 0x0000000606007981 */ /* 0x0022a8000c1e1900 */
[----:B-1----:R-:W2:Y:S02]  /*11db0*/  LDG.E R6, [R6.64+0x4] ;  /* 0x0000040606067981 */ /* 0x002ea4000c1e1900 */
[----:B--2--5:R-:W-:Y:S02]  /*11dc0*/  IADD3 R13, -R0, R6, RZ ;  /* 0x00000006000d7210 */ /* 0x024fe40007ffe1ff */
.L_x_235:
[----:B-1----:R-:W2:Y:S01]  /*11dd0*/  LDL R4, [R1+0x8] ;  /* 0x0000080001047983 */ /* 0x002ea20000100800 */
[----:B------:R-:W-:Y:S01]  /*11de0*/  IMAD.MOV.U32 R11, RZ, RZ, 0x368 ;  /* 0x00000368ff0b7424 */ /* 0x000fe200078e00ff */
[----:B------:R-:W-:Y:S01]  /*11df0*/  ISETP.GT.AND P2, PT, R3, 0x1, PT ;  /* 0x000000010300780c */ /* 0x000fe20003f44270 */
[----:B------:R-:W-:Y:S01]  /*11e00*/  IMAD.MOV.U32 R0, RZ, RZ, c[0x0][0x4e8] ;  /* 0x00013a00ff007624 */ /* 0x000fe200078e00ff */
[----:B------:R-:W3:Y:S01]  /*11e10*/  LDL R113, [R1+0x4] ;  /* 0x0000040001717983 */ /* 0x000ee20000100800 */
[----:B------:R-:W-:-:S02]  /*11e20*/  ISETP.NE.U32.AND P0, PT, RZ, c[0x0][0x500], PT ;  /* 0x00014000ff007a0c */ /* 0x000fc40003f05070 */
[----:B------:R-:W-:Y:S02]  /*11e30*/  SEL R11, R11, 0x328, P2 ;  /* 0x000003280b0b7807 */ /* 0x000fe40001000000 */
[----:B------:R-:W-:Y:S02]  /*11e40*/  ISETP.NE.AND P3, PT, R0, 0x1, PT ;  /* 0x000000010000780c */ /* 0x000fe40003f65270 */
[----:B------:R-:W1:Y:S01]  /*11e50*/  LDC.64 R6, c[0x0][R11+0x170] ;  /* 0x00005c000b067b82 */ /* 0x000e620000000a00 */
[----:B------:R-:W-:-:S04]  /*11e60*/  ISETP.NE.AND.EX P0, PT, RZ, c[0x0][0x504], PT, P0 ;  /* 0x00014100ff007a0c */ /* 0x000fc80003f05300 */
[----:B------:R-:W-:-:S03]  /*11e70*/  SEL R0, R209, RZ, !P0 ;  /* 0x000000ffd1007207 */ /* 0x000fc60004000000 */
[----:B------:R-:W4:Y:S08]  /*11e80*/  LDC.64 R14, c[0x0][R11+0x168] ;  /* 0x00005a000b0e7b82 */ /* 0x000f300000000a00 */
[----:B------:R1:W2:Y:S08]  /*11e90*/  LDC.64 R16, c[0x0][R11+0x178] ;  /* 0x00005e000b107b82 */ /* 0x0002b00000000a00 */
[----:B------:R1:W2:Y:S01]  /*11ea0*/  LDC.64 R18, c[0x0][R11+0x160] ;  /* 0x000058000b127b82 */ /* 0x0002a20000000a00 */
[----:B------:R-:W4:Y:S01]  /*11eb0*/  S2R R114, SR_TID.X ;  /* 0x0000000000727919 */ /* 0x000f220000002100 */
[----:B-1----:R-:W-:-:S02]  /*11ec0*/  IMAD R3, R7, R0, RZ ;  /* 0x0000000007037224 */ /* 0x002fc400078e02ff */
[----:B----4-:R-:W-:Y:S01]  /*11ed0*/  IMAD R10, R15, R220, RZ ;  /* 0x000000dc0f0a7224 */ /* 0x010fe200078e02ff */
[----:B-----5:R-:W-:-:S04]  /*11ee0*/  SHF.R.S32.HI R112, RZ, 0x1f, R114 ;  /* 0x0000001fff707819 */ /* 0x020fc80000011472 */
[----:B------:R-:W-:-:S04]  /*11ef0*/  LEA.HI R112, R112, R114, RZ, 0x5 ;  /* 0x0000007270707211 */ /* 0x000fc800078f28ff */
[----:B------:R-:W-:Y:S01]  /*11f00*/  LOP3.LUT R112, R112, 0xffffffe0, RZ, 0xc0, !PT ;  /* 0xffffffe070707812 */ /* 0x000fe200078ec0ff */
[----:B------:R-:W-:-:S04]  /*11f10*/  IMAD R13, R13, c[0x0][0x4e8], RZ ;  /* 0x00013a000d0d7a24 */ /* 0x000fc800078e02ff */
[----:B------:R-:W-:Y:S01]  /*11f20*/  IMAD.IADD R112, R114, 0x1, -R112 ;  /* 0x0000000172707824 */ /* 0x000fe200078e0a70 */
[----:B------:R-:W-:Y:S01]  /*11f30*/  LOP3.LUT R222, R222, 0xfffffffd, RZ, 0xc0, !PT ;  /* 0xfffffffddede7812 */ /* 0x000fe200078ec0ff */
[----:B--2---:R-:W-:Y:S01]  /*11f40*/  IMAD R8, R213, 0x80, R4 ;  /* 0x00000080d5087824 */ /* 0x004fe200078e0204 */
[----:B------:R-:W-:-:S03]  /*11f50*/  SEL R4, R224, RZ, !P0 ;  /* 0x000000ffe0047207 */ /* 0x000fc60004000000 */
[----:B------:R-:W-:-:S04]  /*11f60*/  @P3 IMAD.HI.U32 R9, R8, c[0x0][0x4ec], RZ ;  /* 0x00013b0008093a27 */ /* 0x000fc800078e00ff */
[C---:B------:R-:W-:Y:S02]  /*11f70*/  IMAD R11, R6.reuse, R4, R3 ;  /* 0x00000004060b7224 */ /* 0x040fe400078e0203 */
[----:B------:R-:W-:-:S04]  /*11f80*/  IMAD.WIDE.U32 R4, R6, R0, RZ ;  /* 0x0000000006047225 */ /* 0x000fc800078e00ff */
[----:B------:R-:W-:-:S04]  /*11f90*/  IMAD.WIDE.U32 R6, R14, R220, RZ ;  /* 0x000000dc0e067225 */ /* 0x000fc800078e00ff */
[----:B------:R-:W-:Y:S01]  /*11fa0*/  IMAD.MOV.U32 R3, RZ, RZ, R8 ;  /* 0x000000ffff037224 */ /* 0x000fe200078e0008 */
[----:B------:R-:W-:Y:S02]  /*11fb0*/  @P3 SHF.R.U32.HI R3, RZ, c[0x0][0x4f0], R9 ;  /* 0x00013c00ff033a19 */ /* 0x000fe40000011609 */
[----:B------:R-:W-:Y:S01]  /*11fc0*/  SEL R9, R235, RZ, P2 ;  /* 0x000000ffeb097207 */ /* 0x000fe20001000000 */
[----:B------:R-:W-:Y:S01]  /*11fd0*/  IMAD.IADD R12, R5, 0x1, R11 ;  /* 0x00000001050c7824 */ /* 0x000fe200078e020b */
[----:B------:R-:W-:Y:S01]  /*11fe0*/  IADD3 R14, P1, P0, R4, R6, R2 ;  /* 0x00000006040e7210 */ /* 0x000fe2000783e002 */
[----:B------:R-:W-:Y:S01]  /*11ff0*/  IMAD.IADD R4, R7, 0x1, R10 ;  /* 0x0000000107047824 */ /* 0x000fe200078e020a */
[----:B------:R-:W-:Y:S01]  /*12000*/  SHF.R.S32.HI R10, RZ, 0x1f, R2 ;  /* 0x0000001fff0a7819 */ /* 0x000fe20000011402 */
[----:B------:R-:W-:Y:S02]  /*12010*/  IMAD R11, R17, R9, RZ ;  /* 0x00000009110b7224 */ /* 0x000fe400078e02ff */
[----:B------:R-:W-:-:S02]  /*12020*/  IMAD.MOV R5, RZ, RZ, -R3 ;  /* 0x000000ffff057224 */ /* 0x000fc400078e0a03 */
        /* <DEDUP_REMOVED lines=13> */
[----:B------:R-:W-:Y:S02]  /*12100*/  IMAD.MOV.U32 R7, RZ, RZ, c[0x0][0x4ac] ;  /* 0x00012b00ff077624 */ /* 0x000fe400078e00ff */
[----:B------:R-:W-:Y:S01]  /*12110*/  IMAD.IADD R5, R5, 0x1, R3 ;  /* 0x0000000105057824 */ /* 0x000fe200078e0203 */
[----:B------:R-:W-:Y:S02]  /*12120*/  LEA R3, P0, R4, R6, 0x2 ;  /* 0x0000000604037211 */ /* 0x000fe400078010ff */
[----:B------:R-:W-:-:S04]  /*12130*/  SEL R7, R7, c[0x0][0x454], P2 ;  /* 0x0001150007077a07 */ /* 0x000fc80001000000 */
[----:B------:R-:W-:Y:S01]  /*12140*/  LEA.HI.X R5, R4, R7, R5, 0x2, P0 ;  /* 0x0000000704057211 */ /* 0x000fe200000f1405 */
[----:B------:R-:W-:Y:S04]  /*12150*/  SHFL.IDX PT, R6, R3, RZ, 0x1c1f ;  /* 0x001c1fff03067589 */ /* 0x000fe800000e0000 */
[----:B------:R-:W1:Y:S01]  /*12160*/  SHFL.IDX PT, R7, R5, RZ, 0x1c1f ;  /* 0x001c1fff05077589 */ /* 0x000e6200000e0000 */
[----:B------:R-:W-:-:S03]  /*12170*/  LOP3.LUT P0, RZ, R112, 0x3, RZ, 0xc0, !PT ;  /* 0x0000000370ff7812 */ /* 0x000fc6000780c0ff */
[----:B------:R3:W-:Y:S04]  /*12180*/  SHFL.IDX PT, R4, R3, 0x1, 0x1c1f ;  /* 0x003c1f0003047f89 */ /* 0x0007e800000e0000 */
[----:B------:R-:W2:Y:S01]  /*12190*/  SHFL.IDX PT, R5, R5, 0x1, 0x1c1f ;  /* 0x003c1f0005057f89 */ /* 0x000ea200000e0000 */
[----:B---3--:R-:W-:-:S05]  /*121a0*/  IMAD R3, R213, 0x80, R113 ;  /* 0x00000080d5037824 */ /* 0x008fca00078e0271 */
[C---:B------:R-:W-:Y:S02]  /*121b0*/  ISETP.GE.OR P1, PT, R3.reuse, R13, P0 ;  /* 0x0000000d0300720c */ /* 0x040fe40000726670 */
[----:B------:R-:W-:-:S04]  /*121c0*/  IADD3 R9, R3, 0x8, RZ ;  /* 0x0000000803097810 */ /* 0x000fc80007ffe0ff */
[----:B------:R-:W-:-:S07]  /*121d0*/  ISETP.GE.OR P0, PT, R9, R13, P0 ;  /* 0x0000000d0900720c */ /* 0x000fce0000706670 */
[----:B-1----:R1:W-:Y:S01]  /*121e0*/  @!P1 ST.E [R6.64], R136 ;  /* 0x0000008806009985 */ /* 0x0023e2000c101906 */
[----:B------:R-:W-:-:S05]  /*121f0*/  ISETP.GE.AND P1, PT, R9, R13, PT ;  /* 0x0000000d0900720c */ /* 0x000fca0003f26270 */
[----:B--2---:R1:W-:Y:S01]  /*12200*/  @!P0 ST.E [R4.64], R20 ;  /* 0x0000001404008985 */ /* 0x0043e2000c101906 */
[----:B------:R-:W-:-:S07]  /*12210*/  ISETP.GE.AND P0, PT, R3, R13, PT ;  /* 0x0000000d0300720c */ /* 0x000fce0003f06270 */
[----:B------:R-:W-:Y:S01]  /*12220*/  @P1 LOP3.LUT R222, R222, 0x2, RZ, 0xfc, !PT ;  /* 0x00000002dede1812 */ /* 0x000fe200078efcff */
[----:B------:R-:W-:Y:S05]  /*12230*/  @P2 BRA `(.L_x_236) ;  /* 0x0000098000002947 */ /* 0x000fea0003800000 */
[----:B------:R-:W-:Y:S01]  /*12240*/  IMAD R10, R10, c[0x0][0x3a0], RZ ;  /* 0x0000e8000a0a7a24 */ /* 0x000fe200078e02ff */
[-C--:B-1----:R-:W-:Y:S01]  /*12250*/  LEA R6, R219, R193.reuse, 0x5 ;  /* 0x000000c1db067211 */ /* 0x082fe200078e28ff */
[C---:B------:R-:W-:Y:S01]  /*12260*/  IMAD.WIDE.U32 R4, R2.reuse, c[0x0][0x3a0], RZ ;  /* 0x0000e80002047a25 */ /* 0x040fe200078e00ff */
[----:B------:R-:W-:Y:S01]  /*12270*/  SHF.R.S32.HI R7, RZ, 0x1f, R0 ;  /* 0x0000001fff077819 */ /* 0x000fe20000011400 */
[----:B------:R1:W2:Y:S01]  /*12280*/  LDS.128 R36, [R185+0x80] ;  /* 0x00008000b9247984 */ /* 0x0002a20000000c00 */
[C---:B------:R-:W-:Y:S01]  /*12290*/  LEA R6, R213.reuse, R6, 0x7 ;  /* 0x00000006d5067211 */ /* 0x040fe200078e38ff */
[----:B------:R-:W-:Y:S01]  /*122a0*/  IMAD R2, R2, c[0x0][0x3a4], R10 ;  /* 0x0000e90002027a24 */ /* 0x000fe200078e020a */
[----:B------:R-:W-:Y:S01]  /*122b0*/  LEA R14, R213, R193, 0x7 ;  /* 0x000000c1d50e7211 */ /* 0x000fe200078e38ff */
[----:B------:R1:W3:Y:S03]  /*122c0*/  LDS.128 R52, [R185+0x1080] ;  /* 0x00108000b9347984 */ /* 0x0002e60000000c00 */
[----:B------:R-:W-:Y:S01]  /*122d0*/  IADD3 R3, R5, R2, RZ ;  /* 0x0000000205037210 */ /* 0x000fe20007ffe0ff */
[----:B------:R1:W4:Y:S01]  /*122e0*/  LDS.128 R68, [R185+0x2080] ;  /* 0x00208000b9447984 */ /* 0x0003220000000c00 */
[----:B------:R-:W-:-:S03]  /*122f0*/  MOV R2, R4 ;  /* 0x0000000400027202 */ /* 0x000fc60000000f00 */
[----:B------:R1:W1:Y:S02]  /*12300*/  LDS.128 R84, [R185+0x3080] ;  /* 0x00308000b9547984 */ /* 0x0002640000000c00 */
[----:B------:R-:W-:Y:S01]  /*12310*/  IMAD.WIDE.U32 R4, R220, c[0x0][0x3e8], R2 ;  /* 0x0000fa00dc047a25 */ /* 0x000fe200078e0002 */
[----:B------:R-:W-:Y:S01]  /*12320*/  MOV R2, R6 ;  /* 0x0000000600027202 */ /* 0x000fe20000000f00 */
[----:B------:R1:W1:Y:S02]  /*12330*/  LDS.128 R32, [R185+0x4080] ;  /* 0x00408000b9207984 */ /* 0x0002640000000c00 */
[----:B------:R-:W-:Y:S02]  /*12340*/  IMAD R3, R7, c[0x0][0x3f0], RZ ;  /* 0x0000fc0007037a24 */ /* 0x000fe400078e02ff */
[----:B------:R-:W-:Y:S01]  /*12350*/  @P3 IMAD.HI.U32 R7, R6, c[0x0][0x4ec], RZ ;  /* 0x00013b0006073a27 */ /* 0x000fe200078e00ff */
[----:B------:R1:W1:Y:S03]  /*12360*/  LDS.128 R48, [R185+0x5080] ;  /* 0x00508000b9307984 */ /* 0x0002660000000c00 */
[----:B------:R-:W-:Y:S01]  /*12370*/  IMAD R5, R220, c[0x0][0x3ec], R5 ;  /* 0x0000fb00dc057a24 */ /* 0x000fe200078e0205 */
[----:B------:R1:W1:Y:S01]  /*12380*/  LDS.128 R64, [R185+0x6080] ;  /* 0x00608000b9407984 */ /* 0x0002620000000c00 */
[----:B------:R-:W-:Y:S01]  /*12390*/  @P3 SHF.R.U32.HI R2, RZ, c[0x0][0x4f0], R7 ;  /* 0x00013c00ff023a19 */ /* 0x000fe20000011607 */
[----:B------:R-:W-:-:S02]  /*123a0*/  IMAD R8, R0, c[0x0][0x3f4], R3 ;  /* 0x0000fd0000087a24 */ /* 0x000fc400078e0203 */
[----:B------:R1:W1:Y:S01]  /*123b0*/  LDS.128 R80, [R185+0x7080] ;  /* 0x00708000b9507984 */ /* 0x0002620000000c00 */
[----:B------:R-:W-:Y:S01]  /*123c0*/  IMAD.WIDE.U32 R4, R0, c[0x0][0x3f0], R4 ;  /* 0x0000fc0000047a25 */ /* 0x000fe200078e0004 */
[----:B------:R-:W-:Y:S02]  /*123d0*/  SHF.R.S32.HI R3, RZ, 0x1f, R2 ;  /* 0x0000001fff037819 */ /* 0x000fe40000011402 */
[----:B------:R1:W1:Y:S01]  /*123e0*/  LDS.128 R28, [R185+0x8080] ;  /* 0x00808000b91c7984 */ /* 0x0002620000000c00 */
[----:B------:R-:W-:Y:S02]  /*123f0*/  IADD3 R0, -R2, RZ, RZ ;  /* 0x000000ff02007210 */ /* 0x000fe40007ffe1ff */
[----:B------:R-:W-:Y:S01]  /*12400*/  IADD3 R5, R5, R8, RZ ;  /* 0x0000000805057210 */ /* 0x000fe20007ffe0ff */
[----:B------:R1:W1:Y:S01]  /*12410*/  LDS.128 R44, [R185+0x9080] ;  /* 0x00908000b92c7984 */ /* 0x0002620000000c00 */
[----:B------:R-:W-:Y:S02]  /*12420*/  IMAD R3, R3, c[0x0][0x3e0], RZ ;  /* 0x0000f80003037a24 */ /* 0x000fe400078e02ff */
[----:B------:R-:W-:Y:S01]  /*12430*/  IMAD R0, R0, c[0x0][0x4e8], R6 ;  /* 0x00013a0000007a24 */ /* 0x000fe200078e0206 */
[----:B------:R1:W1:Y:S01]  /*12440*/  LDS.128 R60, [R185+0xa080] ;  /* 0x00a08000b93c7984 */ /* 0x0002620000000c00 */
[----:B------:R-:W-:-:S02]  /*12450*/  IMAD R6, R2, c[0x0][0x3e4], R3 ;  /* 0x0000f90002067a24 */ /* 0x000fc400078e0203 */
[----:B------:R-:W-:Y:S01]  /*12460*/  IMAD.WIDE.U32 R2, R2, c[0x0][0x3e0], R4 ;  /* 0x0000f80002027a25 */ /* 0x000fe200078e0004 */
[----:B------:R1:W1:Y:S01]  /*12470*/  LDS.128 R76, [R185+0xb080] ;  /* 0x00b08000b94c7984 */ /* 0x0002620000000c00 */
[----:B------:R-:W-:-:S03]  /*12480*/  SHF.R.S32.HI R4, RZ, 0x1f, R0 ;  /* 0x0000001fff047819 */ /* 0x000fc60000011400 */
[----:B------:R1:W1:Y:S01]  /*12490*/  LDS.128 R24, [R185+0xc080] ;  /* 0x00c08000b9187984 */ /* 0x0002620000000c00 */
[----:B------:R-:W-:Y:S01]  /*124a0*/  IADD3 R3, R3, R6, RZ ;  /* 0x0000000603037210 */ /* 0x000fe20007ffe0ff */
[----:B------:R-:W-:Y:S02]  /*124b0*/  IMAD R4, R4, c[0x0][0x3d8], RZ ;  /* 0x0000f60004047a24 */ /* 0x000fe400078e02ff */
[----:B------:R1:W1:Y:S02]  /*124c0*/  LDS.128 R40, [R185+0xd080] ;  /* 0x00d08000b9287984 */ /* 0x0002640000000c00 */
[C---:B------:R-:W-:Y:S02]  /*124d0*/  IMAD.WIDE.U32 R2, R0.reuse, c[0x0][0x3d8], R2 ;  /* 0x0000f60000027a25 */ /* 0x040fe400078e0002 */
[----:B------:R1:W1:Y:S02]  /*124e0*/  LDS.128 R56, [R185+0xe080] ;  /* 0x00e08000b9387984 */ /* 0x0002640000000c00 */
[----:B------:R-:W-:Y:S01]  /*124f0*/  IMAD R0, R0, c[0x0][0x3dc], R4 ;  /* 0x0000f70000007a24 */ /* 0x000fe200078e0204 */
[----:B------:R-:W-:Y:S01]  /*12500*/  LEA R16, P0, R2, c[0x0][0x380], 0x1 ;  /* 0x0000e00002107a11 */ /* 0x000fe200078008ff */
[----:B------:R1:W1:Y:S03]  /*12510*/  LDS.128 R72, [R185+0xf080] ;  /* 0x00f08000b9487984 */ /* 0x0002660000000c00 */
[----:B------:R-:W-:-:S04]  /*12520*/  IADD3 R0, R3, R0, RZ ;  /* 0x0000000003007210 */ /* 0x000fc80007ffe0ff */
[----:B------:R-:W-:Y:S01]  /*12530*/  LEA.HI.X R15, R2, c[0x0][0x384], R0, 0x1, P0 ;  /* 0x0000e100020f7a11 */ /* 0x000fe200000f0c00 */
[----:B------:R-:W-:Y:S05]  /*12540*/  BRA.DIV ~URZ, `(.L_x_237) ;  /* 0x000041027f007947 */ /* 0x000fea000b800000 */
[----:B--234-:R2:W3:Y:S02]  /*12550*/  SHFL.IDX PT, R12, R15, RZ, 0x181f ;  /* 0x00181fff0f0c7589 */ /* 0x01c4e400000e0000 */
.L_x_300:
[----:B------:R-:W-:Y:S05]  /*12560*/  BRA.DIV ~URZ, `(.L_x_238) ;  /* 0x000041527f007947 */ /* 0x000fea000b800000 */
[----:B------:R4:W2:Y:S02]  /*12570*/  SHFL.IDX PT, R0, R16, RZ, 0x181f ;  /* 0x00181fff10007589 */ /* 0x0008a400000e0000 */
.L_x_301:
[----:B------:R-:W-:Y:S01]  /*12580*/  ISETP.GE.AND P0, PT, R14, R13, PT ;  /* 0x0000000d0e00720c */ /* 0x000fe20003f06270 */
[----:B------:R-:W-:Y:S01]  /*12590*/  BSSY B0, `(.L_x_239) ;  /* 0x0000019000007945 */ /* 0x000fe20003800000 */
[----:B------:R-:W-:Y:S02]  /*125a0*/  SHF.R.S32.HI R2, RZ, 0x1f, R134 ;  /* 0x0000001fff027819 */ /* 0x000fe40000011486 */
[----:B------:R-:W-:Y:S02]  /*125b0*/  SHF.R.S32.HI R18, RZ, 0x1f, R191 ;  /* 0x0000001fff127819 */ /* 0x000fe400000114bf */
[----:B------:R-:W-:Y:S02]  /*125c0*/  LEA.HI R2, R2, R134, RZ, 0x3 ;  /* 0x0000008602027211 */ /* 0x000fe400078f18ff */
[----:B------:R-:W-:Y:S02]  /*125d0*/  SHF.R.S32.HI R20, RZ, 0x1f, R192 ;  /* 0x0000001fff147819 */ /* 0x000fe400000114c0 */
[----:B------:R-:W-:-:S02]  /*125e0*/  LOP3.LUT R4, R2, 0xfffffff8, RZ, 0xc0, !PT ;  /* 0xfffffff802047812 */ /* 0x000fc400078ec0ff */
[----:B------:R-:W-:Y:S02]  /*125f0*/  SHF.R.S32.HI R17, RZ, 0x1f, R132 ;  /* 0x0000001fff117819 */ /* 0x000fe40000011484 */
[----:B------:R-:W-:Y:S01]  /*12600*/  SHF.R.S32.HI R19, RZ, 0x1f, R4 ;  /* 0x0000001fff137819 */ /* 0x000fe20000011404 */
[----:B------:R-:W-:Y:S05]  /*12610*/  @P0 BRA `(.L_x_240) ;  /* 0x0000010000000947 */ /* 0x000fea0003800000 */
[----:B------:R-:W-:Y:S02]  /*12620*/  ISETP.GE.AND P3, PT, R132, c[0x0][0x3c8], PT ;  /* 0x0000f20084007a0c */ /* 0x000fe40003f66270 */
[----:B------:R-:W-:Y:S02]  /*12630*/  ISETP.GE.AND P2, PT, R134, c[0x0][0x3c8], PT ;  /* 0x0000f20086007a0c */ /* 0x000fe40003f46270 */
[----:B------:R-:W-:Y:S02]  /*12640*/  ISETP.GE.AND P1, PT, R191, c[0x0][0x3c8], PT ;  /* 0x0000f200bf007a0c */ /* 0x000fe40003f26270 */
[----:B------:R-:W-:-:S07]  /*12650*/  ISETP.GE.AND P0, PT, R192, c[0x0][0x3c8], PT ;  /* 0x0000f200c0007a0c */ /* 0x000fce0003f06270 */
[-C--:B--2---:R-:W-:Y:S02]  /*12660*/  @!P3 LEA R10, P4, R132, R0.reuse, 0x1 ;  /* 0x00000000840ab211 */ /* 0x084fe400078808ff */
[-C--:B------:R-:W-:Y:S02]  /*12670*/  @!P2 LEA R8, P6, R4, R0.reuse, 0x1 ;  /* 0x000000000408a211 */ /* 0x080fe400078c08ff */
[C---:B------:R-:W-:Y:S02]  /*12680*/  @!P1 LEA R6, P5, R191.reuse, R0, 0x1 ;  /* 0x00000000bf069211 */ /* 0x040fe400078a08ff */
[----:B---3--:R-:W-:Y:S02]  /*12690*/  @!P3 LEA.HI.X R11, R132, R12, R17, 0x1, P4 ;  /* 0x0000000c840bb211 */ /* 0x008fe400020f0c11 */
[----:B------:R-:W-:Y:S02]  /*126a0*/  @!P0 LEA R2, P4, R192, R0, 0x1 ;  /* 0x00000000c0028211 */ /* 0x000fe400078808ff */
[-C--:B------:R-:W-:Y:S01]  /*126b0*/  @!P2 LEA.HI.X R9, R4, R12.reuse, R19, 0x1, P6 ;  /* 0x0000000c0409a211 */ /* 0x080fe200030f0c13 */
[----:B------:R2:W-:Y:S01]  /*126c0*/  @!P3 ST.E.128 [R10.64], R36 ;  /* 0x000000240a00b985 */ /* 0x0005e2000c101d06 */
[----:B------:R-:W-:-:S02]  /*126d0*/  @!P1 LEA.HI.X R7, R191, R12, R18, 0x1, P5 ;  /* 0x0000000cbf079211 */ /* 0x000fc400028f0c12 */
[----:B------:R-:W-:Y:S01]  /*126e0*/  @!P0 LEA.HI.X R3, R192, R12, R20, 0x1, P4 ;  /* 0x0000000cc0038211 */ /* 0x000fe200020f0c14 */
[----:B-1----:R2:W-:Y:S04]  /*126f0*/  @!P2 ST.E.128 [R8.64], R32 ;  /* 0x000000200800a985 */ /* 0x0025e8000c101d06 */
[----:B------:R2:W-:Y:S04]  /*12700*/  @!P1 ST.E.128 [R6.64], R28 ;  /* 0x0000001c06009985 */ /* 0x0005e8000c101d06 */
[----:B------:R2:W-:Y:S02]  /*12710*/  @!P0 ST.E.128 [R2.64], R24 ;  /* 0x0000001802008985 */ /* 0x0005e4000c101d06 */
.L_x_240:
[----:B------:R-:W-:Y:S05]  /*12720*/  BSYNC B0 ;  /* 0x0000000000007941 */ /* 0x000fea0003800000 */
.L_x_239:
[----:B------:R-:W-:Y:S05]  /*12730*/  BRA.DIV ~URZ, `(.L_x_241) ;  /* 0x00003fe27f007947 */ /* 0x000fea000b800000 */
[----:B---3--:R3:W4:Y:S04]  /*12740*/  SHFL.IDX PT, R12, R15, 0x1, 0x181f ;  /* 0x00381f000f0c7f89 */ /* 0x00872800000e0000 */
[----:B--2---:R3:W2:Y:S02]  /*12750*/  SHFL.IDX PT, R0, R16, 0x1, 0x181f ;  /* 0x00381f0010007f89 */ /* 0x0046a400000e0000 */
.L_x_302:
[----:B------:R-:W-:Y:S01]  /*12760*/  IADD3 R2, R14, 0x20, RZ ;  /* 0x000000200e027810 */ /* 0x000fe20007ffe0ff */
[----:B------:R-:W-:Y:S03]  /*12770*/  BSSY B0, `(.L_x_242) ;  /* 0x0000013000007945 */ /* 0x000fe60003800000 */
[----:B------:R-:W-:-:S13]  /*12780*/  ISETP.GE.AND P0, PT, R2, R13, PT ;  /* 0x0000000d0200720c */ /* 0x000fda0003f06270 */
        /* <DEDUP_REMOVED lines=8> */
[----:B----4-:R-:W-:Y:S02]  /*12810*/  @!P3 LEA.HI.X R11, R132, R12, R17, 0x1, P4 ;  /* 0x0000000c840bb211 */ /* 0x010fe400020f0c11 */
        /* <DEDUP_REMOVED lines=8> */
.L_x_243:
[----:B------:R-:W-:Y:S05]  /*128a0*/  BSYNC B0 ;  /* 0x0000000000007941 */ /* 0x000fea0003800000 */
.L_x_242:
[----:B------:R-:W-:Y:S05]  /*128b0*/  BRA.DIV ~URZ, `(.L_x_244) ;  /* 0x00003f227f007947 */ /* 0x000fea000b800000 */
[----:B----4-:R4:W3:Y:S02]  /*128c0*/  SHFL.IDX PT, R12, R15, 0x2, 0x181f ;  /* 0x00581f000f0c7f89 */ /* 0x0108e400000e0000 */
.L_x_303:
[----:B------:R-:W-:Y:S05]  /*128d0*/  BRA.DIV ~URZ, `(.L_x_245) ;  /* 0x00003f727f007947 */ /* 0x000fea000b800000 */
[----:B--2---:R2:W4:Y:S02]  /*128e0*/  SHFL.IDX PT, R0, R16, 0x2, 0x181f ;  /* 0x00581f0010007f89 */ /* 0x00452400000e0000 */
.L_x_304:
        /* <DEDUP_REMOVED lines=8> */
[-C--:B----4-:R-:W-:Y:S02]  /*12970*/  @!P3 LEA R10, P4, R132, R0.reuse, 0x1 ;  /* 0x00000000840ab211 */ /* 0x090fe400078808ff */
        /* <DEDUP_REMOVED lines=11> */
.L_x_247:
[----:B------:R-:W-:Y:S05]  /*12a30*/  BSYNC B0 ;  /* 0x0000000000007941 */ /* 0x000fea0003800000 */
.L_x_246:
[----:B------:R-:W-:Y:S05]  /*12a40*/  BRA.DIV ~URZ, `(.L_x_248) ;  /* 0x00003e627f007947 */ /* 0x000fea000b800000 */
[----:B---3--:R3:W2:Y:S04]  /*12a50*/  SHFL.IDX PT, R10, R15, 0x3, 0x181f ;  /* 0x00781f000f0a7f89 */ /* 0x0086a800000e0000 */
[----:B----4-:R3:W4:Y:S02]  /*12a60*/  SHFL.IDX PT, R0, R16, 0x3, 0x181f ;  /* 0x00781f0010007f89 */ /* 0x01072400000e0000 */
.L_x_305:
[----:B------:R-:W-:-:S04]  /*12a70*/  IADD3 R2, R14, 0x60, RZ ;  /* 0x000000600e027810 */ /* 0x000fc80007ffe0ff */
[----:B------:R-:W-:-:S13]  /*12a80*/  ISETP.GE.AND P0, PT, R2, R13, PT ;  /* 0x0000000d0200720c */ /* 0x000fda0003f06270 */
[----:B------:R-:W-:Y:S05]  /*12a90*/  @P0 BRA `(.L_x_249) ;  /* 0x000027e000000947 */ /* 0x000fea0003800000 */
[----:B------:R-:W-:Y:S02]  /*12aa0*/  ISETP.GE.AND P2, PT, R132, c[0x0][0x3c8], PT ;  /* 0x0000f20084007a0c */ /* 0x000fe40003f46270 */
[----:B------:R-:W-:Y:S02]  /*12ab0*/  ISETP.GE.AND P1, PT, R134, c[0x0][0x3c8], PT ;  /* 0x0000f20086007a0c */ /* 0x000fe40003f26270 */
[----:B------:R-:W-:-:S09]  /*12ac0*/  ISETP.GE.AND P0, PT, R191, c[0x0][0x3c8], PT ;  /* 0x0000f200bf007a0c */ /* 0x000fd20003f06270 */
[-C--:B----4-:R-:W-:Y:S02]  /*12ad0*/  @!P2 LEA R8, P5, R132, R0.reuse, 0x1 ;  /* 0x000000008408a211 */ /* 0x090fe400078a08ff */
[-C--:B------:R-:W-:Y:S02]  /*12ae0*/  @!P1 LEA R6, P4, R4, R0.reuse, 0x1 ;  /* 0x0000000004069211 */ /* 0x080fe400078808ff */
[C---:B------:R-:W-:Y:S02]  /*12af0*/  @!P0 LEA R2, P3, R191.reuse, R0, 0x1 ;  /* 0x00000000bf028211 */ /* 0x040fe400078608ff */
[-C--:B--2---:R-:W-:Y:S02]  /*12b00*/  @!P2 LEA.HI.X R9, R132, R10.reuse, R17, 0x1, P5 ;  /* 0x0000000a8409a211 */ /* 0x084fe400028f0c11 */
[-C--:B------:R-:W-:Y:S02]  /*12b10*/  @!P1 LEA.HI.X R7, R4, R10.reuse, R19, 0x1, P4 ;  /* 0x0000000a04079211 */ /* 0x080fe400020f0c13 */
[----:B------:R-:W-:Y:S01]  /*12b20*/  @!P0 LEA.HI.X R3, R191, R10, R18, 0x1, P3 ;  /* 0x0000000abf038211 */ /* 0x000fe200018f0c12 */
[----:B-1----:R1:W-:Y:S04]  /*12b30*/  @!P2 ST.E.128 [R8.64], R84 ;  /* 0x000000540800a985 */ /* 0x0023e8000c101d06 */
[----:B------:R1:W-:Y:S04]  /*12b40*/  @!P1 ST.E.128 [R6.64], R80 ;  /* 0x0000005006009985 */ /* 0x0003e8000c101d06 */
[----:B------:R1:W-:Y:S01]  /*12b50*/  @!P0 ST.E.128 [R2.64], R76 ;  /* 0x0000004c02008985 */ /* 0x0003e2000c101d06 */
[----:B------:R-:W-:-:S13]  /*12b60*/  ISETP.GE.AND P0, PT, R192, c[0x0][0x3c8], PT ;  /* 0x0000f200c0007a0c */ /* 0x000fda0003f06270 */
[----:B------:R-:W-:Y:S05]  /*12b70*/  @P0 BRA `(.L_x_249) ;  /* 0x0000270000000947 */ /* 0x000fea0003800000 */
[----:B-1----:R-:W-:-:S04]  /*12b80*/  LEA R2, P0, R192, R0, 0x1 ;  /* 0x00000000c0027211 */ /* 0x002fc800078008ff */
[----:B------:R-:W-:-:S05]  /*12b90*/  LEA.HI.X R3, R192, R10, R20, 0x1, P0 ;  /* 0x0000000ac0037211 */ /* 0x000fca00000f0c14 */
[----:B------:R1:W-:Y:S01]  /*12ba0*/  ST.E.128 [R2.64], R72 ;  /* 0x0000004802007985 */ /* 0x0003e2000c101d06 */
[----:B------:R-:W-:Y:S05]  /*12bb0*/  BRA `(.L_x_249) ;  /* 0x000026c000007947 */ /* 0x000fea0003800000 */
.L_x_236:
[----:B------:R-:W-:Y:S02]  /*12bc0*/  IMAD R10, R10, c[0x0][0x408], RZ ;  /* 0x000102000a0a7a24 */ /* 0x000fe400078e02ff */
[----:B-1----:R-:W-:-:S04]  /*12bd0*/  IMAD.WIDE.U32 R4, R2, c[0x0][0x408], RZ ;  /* 0x0001020002047a25 */ /* 0x002fc800078e00ff */
[----:B------:R-:W-:-:S05]  /*12be0*/  IMAD R2, R2, c[0x0][0x40c], R10 ;  /* 0x0001030002027a24 */ /* 0x000fca00078e020a */
[----:B------:R-:W-:Y:S02]  /*12bf0*/  IADD3 R3, R5, R2, RZ ;  /* 0x0000000205037210 */ /* 0x000fe40007ffe0ff */
[----:B------:R-:W-:Y:S02]  /*12c00*/  MOV R2, R4 ;  /* 0x0000000400027202 */ /* 0x000fe40000000f00 */
[----:B------:R-:W-:-:S03]  /*12c10*/  SHF.R.S32.HI R5, RZ, 0x1f, R0 ;  /* 0x0000001fff057819 */ /* 0x000fc60000011400 */
[----:B------:R-:W-:-:S04]  /*12c20*/  IMAD.WIDE.U32 R2, R220, c[0x0][0x438], R2 ;  /* 0x00010e00dc027a25 */ /* 0x000fc800078e0002 */
[----:B------:R-:W-:Y:S02]  /*12c30*/  IMAD R4, R5, c[0x0][0x440], RZ ;  /* 0x0001100005047a24 */ /* 0x000fe400078e02ff */
[----:B------:R-:W-:Y:S02]  /*12c40*/  IMAD R3, R220, c[0x0][0x43c], R3 ;  /* 0x00010f00dc037a24 */ /* 0x000fe400078e0203 */
[----:B------:R-:W-:-:S04]  /*12c50*/  @P3 IMAD.HI.U32 R5, R8, c[0x0][0x4ec], RZ ;  /* 0x00013b0008053a27 */ /* 0x000fc800078e00ff */
[C---:B------:R-:W-:Y:S02]  /*12c60*/  IMAD R4, R0.reuse, c[0x0][0x444], R4 ;  /* 0x0001110000047a24 */ /* 0x040fe400078e0204 */
[----:B------:R-:W-:Y:S01]  /*12c70*/  IMAD.WIDE.U32 R2, R0, c[0x0][0x440], R2 ;  /* 0x0001100000027a25 */ /* 0x000fe200078e0002 */
[----:B------:R-:W-:Y:S02]  /*12c80*/  MOV R0, R8 ;  /* 0x0000000800007202 */ /* 0x000fe40000000f00 */
[----:B------:R-:W-:Y:S02]  /*12c90*/  @P3 SHF.R.U32.HI R0, RZ, c[0x0][0x4f0], R5 ;  /* 0x00013c00ff003a19 */ /* 0x000fe40000011605 */
[----:B------:R-:W-:Y:S02]  /*12ca0*/  IADD3 R3, R3, R4, RZ ;  /* 0x0000000403037210 */ /* 0x000fe40007ffe0ff */
[----:B------:R-:W-:Y:S02]  /*12cb0*/  SHF.R.S32.HI R5, RZ, 0x1f, R0 ;  /* 0x0000001fff057819 */ /* 0x000fe40000011400 */
[----:B------:R-:W-:Y:S01]  /*12cc0*/  IADD3 R4, -R0, RZ, RZ ;  /* 0x000000ff00047210 */ /* 0x000fe20007ffe1ff */
[----:B------:R-:W-:-:S04]  /*12cd0*/  IMAD.WIDE.U32 R2, R235, c[0x0][0x448], R2 ;  /* 0x00011200eb027a25 */ /* 0x000fc800078e0002 */
        /* <DEDUP_REMOVED lines=15> */
.L_x_306:
[----:B------:R-:W-:Y:S05]  /*12dd0*/  BRA.DIV ~URZ, `(.L_x_251) ;  /* 0x00003c027f007947 */ /* 0x000fea000b800000 */
[----:B------:R3:W4:Y:S02]  /*12de0*/  SHFL.IDX PT, R0, R17, RZ, 0x1c1f ;  /* 0x001c1fff11007589 */ /* 0x00072400000e0000 */
.L_x_307:
[----:B------:R-:W-:Y:S01]  /*12df0*/  BSSY B0, `(.L_x_252) ;  /* 0x00000b6000007945 */ /* 0x000fe20003800000 */
[----:B------:R-:W-:Y:S05]  /*12e00*/  @P0 BRA `(.L_x_253) ;  /* 0x00000b4000000947 */ /* 0x000fea0003800000 */
[----:B------:R-:W-:Y:S02]  /*12e10*/  ISETP.GE.AND P2, PT, R194, c[0x0][0x3c8], PT ;  /* 0x0000f200c2007a0c */ /* 0x000fe40003f46270 */
[----:B------:R-:W-:Y:S02]  /*12e20*/  ISETP.GE.AND P1, PT, R244, c[0x0][0x3c8], PT ;  /* 0x0000f200f4007a0c */ /* 0x000fe40003f26270 */
[----:B------:R-:W-:Y:S02]  /*12e30*/  ISETP.GE.AND P0, PT, R243, c[0x0][0x3c8], PT ;  /* 0x0000f200f3007a0c */ /* 0x000fe40003f06270 */
[----:B------:R-:W-:Y:S02]  /*12e40*/  ISETP.GE.AND P6, PT, R242, c[0x0][0x3c8], PT ;  /* 0x0000f200f2007a0c */ /* 0x000fe40003fc6270 */
[----:B------:R-:W-:-:S02]  /*12e50*/  ISETP.GE.AND P5, PT, R241, c[0x0][0x3c8], PT ;  /* 0x0000f200f1007a0c */ /* 0x000fc40003fa6270 */
[----:B------:R-:W-:Y:S02]  /*12e60*/  SHF.R.S32.HI R8, RZ, 0x1f, R244 ;  /* 0x0000001fff087819 */ /* 0x000fe400000114f4 */
[----:B------:R-:W-:Y:S01]  /*12e70*/  SHF.R.S32.HI R5, RZ, 0x1f, R243 ;  /* 0x0000001fff057819 */ /* 0x000fe200000114f3 */
[----:B----4-:R-:W-:Y:S01]  /*12e80*/  @!P2 IMAD.MOV.U32 R2, RZ, RZ, R0 ;  /* 0x000000ffff02a224 */ /* 0x010fe200078e0000 */
[----:B------:R-:W-:Y:S01]  /*12e90*/  ISETP.GE.AND P4, PT, R240, c[0x0][0x3c8], PT ;  /* 0x0000f200f0007a0c */ /* 0x000fe20003f86270 */
[----:B--2---:R-:W-:Y:S01]  /*12ea0*/  @!P2 IMAD.MOV.U32 R3, RZ, RZ, R4 ;  /* 0x000000ffff03a224 */ /* 0x004fe200078e0004 */
[----:B------:R-:W-:-:S03]  /*12eb0*/  SHF.R.S32.HI R10, RZ, 0x1f, R242 ;  /* 0x0000001fff0a7819 */ /* 0x000fc600000114f2 */
[----:B------:R-:W-:Y:S01]  /*12ec0*/  @!P2 IMAD.WIDE R6, R194, 0x4, R2 ;  /* 0x00000004c206a825 */ /* 0x000fe200078e0202 */
[----:B------:R-:W-:-:S04]  /*12ed0*/  @!P1 LEA R2, P3, R244, R0, 0x2 ;  /* 0x00000000f4029211 */ /* 0x000fc800078610ff */
[----:B------:R2:W-:Y:S01]  /*12ee0*/  @!P2 ST.E.64 [R6.64], R160 ;  /* 0x000000a00600a985 */ /* 0x0005e2000c101b06 */
[----:B------:R-:W-:Y:S02]  /*12ef0*/  @!P1 LEA.HI.X R3, R244, R4, R8, 0x2, P3 ;  /* 0x00000004f4039211 */ /* 0x000fe400018f1408 */
[----:B------:R-:W-:-:S03]  /*12f00*/  ISETP.GE.AND P3, PT, R239, c[0x0][0x3c8], PT ;  /* 0x0000f200ef007a0c */ /* 0x000fc60003f66270 */
[----:B------:R4:W-:Y:S01]  /*12f10*/  @!P1 ST.E.64 [R2.64], R144 ;  /* 0x0000009002009985 */ /* 0x0009e2000c101b06 */
[----:B--2---:R-:W-:-:S04]  /*12f20*/  @!P0 LEA R6, P2, R243, R0, 0x2 ;  /* 0x00000000f3068211 */ /* 0x004fc800078410ff */
[----:B------:R-:W-:Y:S02]  /*12f30*/  @!P0 LEA.HI.X R7, R243, R4, R5, 0x2, P2 ;  /* 0x00000004f3078211 */ /* 0x000fe400010f1405 */
[-C--:B----4-:R-:W-:Y:S02]  /*12f40*/  @!P6 LEA R2, P1, R242, R0.reuse, 0x2 ;  /* 0x00000000f202e211 */ /* 0x090fe400078210ff */
[----:B------:R-:W-:Y:S01]  /*12f50*/  SHF.R.S32.HI R5, RZ, 0x1f, R241 ;  /* 0x0000001fff057819 */ /* 0x000fe200000114f1 */
[----:B------:R2:W-:Y:S01]  /*12f60*/  @!P0 ST.E.64 [R6.64], R148 ;  /* 0x0000009406008985 */ /* 0x0005e2000c101b06 */
[----:B------:R-:W-:Y:S02]  /*12f70*/  @!P5 LEA R8, P0, R241, R0, 0x2 ;  /* 0x00000000f108d211 */ /* 0x000fe400078010ff */
[----:B------:R-:W-:Y:S02]  /*12f80*/  ISETP.GE.AND P2, PT, R238, c[0x0][0x3c8], PT ;  /* 0x0000f200ee007a0c */ /* 0x000fe40003f46270 */
[----:B------:R-:W-:-:S02]  /*12f90*/  @!P6 LEA.HI.X R3, R242, R4, R10, 0x2, P1 ;  /* 0x00000004f203e211 */ /* 0x000fc400008f140a */
[----:B------:R-:W-:Y:S02]  /*12fa0*/  @!P5 LEA.HI.X R9, R241, R4, R5, 0x2, P0 ;  /* 0x00000004f109d211 */ /* 0x000fe400000f1405 */
[----:B------:R-:W-:Y:S01]  /*12fb0*/  SHF.R.S32.HI R10, RZ, 0x1f, R240 ;  /* 0x0000001fff0a7819 */ /* 0x000fe200000114f0 */
[----:B------:R4:W-:Y:S01]  /*12fc0*/  @!P6 ST.E.64 [R2.64], R24 ;  /* 0x000000180200e985 */ /* 0x0009e2000c101b06 */
[----:B------:R-:W-:Y:S02]  /*12fd0*/  SHF.R.S32.HI R5, RZ, 0x1f, R239 ;  /* 0x0000001fff057819 */ /* 0x000fe400000114ef */
[----:B------:R-:W-:Y:S01]  /*12fe0*/  ISETP.GE.AND P1, PT, R237, c[0x0][0x3c8], PT ;  /* 0x0000f200ed007a0c */ /* 0x000fe20003f26270 */
[----:B------:R5:W-:Y:S01]  /*12ff0*/  @!P5 ST.E.64 [R8.64], R28 ;  /* 0x0000001c0800d985 */ /* 0x000be2000c101b06 */
[----:B------:R-:W-:Y:S02]  /*13000*/  ISETP.GE.AND P6, PT, R234, c[0x0][0x3c8], PT ;  /* 0x0000f200ea007a0c */ /* 0x000fe40003fc6270 */
[----:B--2---:R-:W-:-:S04]  /*13010*/  @!P4 LEA R6, P0, R240, R0, 0x2 ;  /* 0x00000000f006c211 */ /* 0x004fc800078010ff */
[----:B------:R-:W-:Y:S02]  /*13020*/  @!P4 LEA.HI.X R7, R240, R4, R10, 0x2, P0 ;  /* 0x00000004f007c211 */ /* 0x000fe400000f140a */
[----:B------:R-:W-:-:S03]  /*13030*/  ISETP.GE.AND P0, PT, R236, c[0x0][0x3c8], PT ;  /* 0x0000f200ec007a0c */ /* 0x000fc60003f06270 */
[----:B------:R2:W-:Y:S01]  /*13040*/  @!P4 ST.E.64 [R6.64], R32 ;  /* 0x000000200600c985 */ /* 0x0005e2000c101b06 */
[CC--:B----4-:R-:W-:Y:S02]  /*13050*/  @!P3 LEA R2, P5, R239.reuse, R0.reuse, 0x2 ;  /* 0x00000000ef02b211 */ /* 0x0d0fe400078a10ff */
[----:B------:R-:W-:Y:S02]  /*13060*/  @!P2 LEA R10, P4, R238, R0, 0x2 ;  /* 0x00000000ee0aa211 */ /* 0x000fe400078810ff */
[----:B------:R-:W-:Y:S02]  /*13070*/  @!P3 LEA.HI.X R3, R239, R4, R5, 0x2, P5 ;  /* 0x00000004ef03b211 */ /* 0x000fe400028f1405 */
[----:B------:R-:W-:-:S03]  /*13080*/  SHF.R.S32.HI R5, RZ, 0x1f, R238 ;  /* 0x0000001fff057819 */ /* 0x000fc600000114ee */
[----:B------:R4:W-:Y:S01]  /*13090*/  @!P3 ST.E.64 [R2.64], R36 ;  /* 0x000000240200b985 */ /* 0x0009e2000c101b06 */
[----:B------:R-:W-:Y:S02]  /*130a0*/  @!P2 LEA.HI.X R11, R238, R4, R5, 0x2, P4 ;  /* 0x00000004ee0ba211 */ /* 0x000fe400020f1405 */
[----:B-----5:R-:W-:Y:S02]  /*130b0*/  @!P0 LEA R8, P4, R236, R0, 0x2 ;  /* 0x00000000ec088211 */ /* 0x020fe400078810ff */
[----:B------:R-:W-:Y:S01]  /*130c0*/  IADD3 R5, R194, 0x70, RZ ;  /* 0x00000070c2057810 */ /* 0x000fe20007ffe0ff */
[----:B------:R5:W-:Y:S01]  /*130d0*/  @!P2 ST.E.64 [R10.64], R162 ;  /* 0x000000a20a00a985 */ /* 0x000be2000c101b06 */
[----:B------:R-:W-:Y:S02]  /*130e0*/  @!P0 LEA.HI.X R9, R236, R4, R251, 0x2, P4 ;  /* 0x00000004ec098211 */ /* 0x000fe400020f14fb */
[----:B------:R-:W-:Y:S02]  /*130f0*/  ISETP.GE.AND P4, PT, R5, c[0x0][0x3c8], PT ;  /* 0x0000f20005007a0c */ /* 0x000fe40003f86270 */
[----:B--2---:R-:W-:-:S04]  /*13100*/  @!P1 LEA R6, P3, R237, R0, 0x2 ;  /* 0x00000000ed069211 */ /* 0x004fc800078610ff */
[----:B------:R-:W-:-:S05]  /*13110*/  @!P1 LEA.HI.X R7, R237, R4, R252, 0x2, P3 ;  /* 0x00000004ed079211 */ /* 0x000fca00018f14fc */
[----:B------:R2:W-:Y:S01]  /*13120*/  @!P1 ST.E.64 [R6.64], R44 ;  /* 0x0000002c06009985 */ /* 0x0005e2000c101b06 */
[C---:B----4-:R-:W-:Y:S02]  /*13130*/  IADD3 R3, R194.reuse, 0x58, RZ ;  /* 0x00000058c2037810 */ /* 0x050fe40007ffe0ff */
[----:B------:R-:W-:Y:S01]  /*13140*/  IADD3 R2, R194, 0x60, RZ ;  /* 0x00000060c2027810 */ /* 0x000fe20007ffe0ff */
[----:B------:R4:W-:Y:S01]  /*13150*/  @!P0 ST.E.64 [R8.64], R40 ;  /* 0x0000002808008985 */ /* 0x0009e2000c101b06 */
[----:B------:R-:W-:Y:S02]  /*13160*/  ISETP.GE.AND P2, PT, R3, c[0x0][0x3c8], PT ;  /* 0x0000f20003007a0c */ /* 0x000fe40003f46270 */
[----:B------:R-:W-:Y:S02]  /*13170*/  ISETP.GE.AND P5, PT, R2, c[0x0][0x3c8], PT ;  /* 0x0000f20002007a0c */ /* 0x000fe40003fa6270 */
[----:B-----5:R-:W-:Y:S02]  /*13180*/  @!P6 LEA R10, P0, R234, R0, 0x2 ;  /* 0x00000000ea0ae211 */ /* 0x020fe400078010ff */
[----:B------:R-:W-:-:S02]  /*13190*/  SHF.R.S32.HI R13, RZ, 0x1f, R2 ;  /* 0x0000001fff0d7819 */ /* 0x000fc40000011402 */
[----:B--2---:R-:W-:Y:S02]  /*131a0*/  IADD3 R6, R194, 0x68, RZ ;  /* 0x00000068c2067810 */ /* 0x004fe40007ffe0ff */
[----:B------:R-:W-:Y:S02]  /*131b0*/  SHF.R.S32.HI R7, RZ, 0x1f, R234 ;  /* 0x0000001fff077819 */ /* 0x000fe400000114ea */
[----:B------:R-:W-:Y:S02]  /*131c0*/  ISETP.GE.AND P3, PT, R6, c[0x0][0x3c8], PT ;  /* 0x0000f20006007a0c */ /* 0x000fe40003f66270 */
[----:B----4-:R-:W-:Y:S02]  /*131d0*/  SHF.R.S32.HI R9, RZ, 0x1f, R3 ;  /* 0x0000001fff097819 */ /* 0x010fe40000011403 */
[----:B------:R-:W-:Y:S02]  /*131e0*/  @!P2 LEA R8, P1, R3, R0, 0x2 ;  /* 0x000000000308a211 */ /* 0x000fe400078210ff */
[----:B------:R-:W-:-:S02]  /*131f0*/  @!P6 LEA.HI.X R11, R234, R4, R7, 0x2, P0 ;  /* 0x00000004ea0be211 */ /* 0x000fc400000f1407 */
[----:B------:R-:W-:Y:S02]  /*13200*/  @!P2 LEA.HI.X R9, R3, R4, R9, 0x2, P1 ;  /* 0x000000040309a211 */ /* 0x000fe400008f1409 */
[----:B------:R-:W-:Y:S01]  /*13210*/  IADD3 R3, R194, 0x78, RZ ;  /* 0x00000078c2037810 */ /* 0x000fe20007ffe0ff */
[----:B------:R2:W-:Y:S01]  /*13220*/  @!P6 ST.E.64 [R10.64], R52 ;  /* 0x000000340a00e985 */ /* 0x0005e2000c101b06 */
[C---:B------:R-:W-:Y:S02]  /*13230*/  @!P5 LEA R12, P0, R2.reuse, R0, 0x2 ;  /* 0x00000000020cd211 */ /* 0x040fe400078010ff */
[----:B------:R-:W-:Y:S01]  /*13240*/  SHF.R.S32.HI R7, RZ, 0x1f, R5 ;  /* 0x0000001fff077819 */ /* 0x000fe20000011405 */
[----:B------:R4:W-:Y:S01]  /*13250*/  @!P2 ST.E.64 [R8.64], R48 ;  /* 0x000000300800a985 */ /* 0x0009e2000c101b06 */
[----:B------:R-:W-:Y:S02]  /*13260*/  ISETP.GE.AND P2, PT, R3, c[0x0][0x3c8], PT ;  /* 0x0000f20003007a0c */ /* 0x000fe40003f46270 */
[----:B------:R-:W-:-:S02]  /*13270*/  @!P5 LEA.HI.X R13, R2, R4, R13, 0x2, P0 ;  /* 0x00000004020dd211 */ /* 0x000fc400000f140d */
[----:B------:R-:W-:-:S03]  /*13280*/  IADD3 R2, R194, 0x80, RZ ;  /* 0x00000080c2027810 */ /* 0x000fc60007ffe0ff */
[----:B------:R5:W-:Y:S01]  /*13290*/  @!P5 ST.E.64 [R12.64], R60 ;  /* 0x0000003c0c00d985 */ /* 0x000be2000c101b06 */
[----:B------:R-:W-:Y:S02]  /*132a0*/  ISETP.GE.AND P5, PT, R2, c[0x0][0x3c8], PT ;  /* 0x0000f20002007a0c */ /* 0x000fe40003fa6270 */
[CC--:B--2---:R-:W-:Y:S02]  /*132b0*/  @!P4 LEA R10, P0, R5.reuse, R0.reuse, 0x2 ;  /* 0x00000000050ac211 */ /* 0x0c4fe400078010ff */
[----:B----4-:R-:W-:Y:S02]  /*132c0*/  SHF.R.S32.HI R9, RZ, 0x1f, R6 ;  /* 0x0000001fff097819 */ /* 0x010fe40000011406 */
[C---:B------:R-:W-:Y:S02]  /*132d0*/  @!P3 LEA R8, P1, R6.reuse, R0, 0x2 ;  /* 0x000000000608b211 */ /* 0x040fe400078210ff */
[-C--:B------:R-:W-:Y:S02]  /*132e0*/  @!P4 LEA.HI.X R11, R5, R4.reuse, R7, 0x2, P0 ;  /* 0x00000004050bc211 */ /* 0x080fe400000f1407 */
[----:B------:R-:W-:-:S02]  /*132f0*/  @!P3 LEA.HI.X R9, R6, R4, R9, 0x2, P1 ;  /* 0x000000040609b211 */ /* 0x000fc400008f1409 */
[C---:B------:R-:W-:Y:S02]  /*13300*/  IADD3 R6, R194.reuse, 0x88, RZ ;  /* 0x00000088c2067810 */ /* 0x040fe40007ffe0ff */
[----:B------:R-:W-:Y:S01]  /*13310*/  SHF.R.S32.HI R7, RZ, 0x1f, R3 ;  /* 0x0000001fff077819 */ /* 0x000fe20000011403 */
[----:B------:R2:W-:Y:S01]  /*13320*/  @!P3 ST.E.64 [R8.64], R56 ;  /* 0x000000380800b985 */ /* 0x0005e2000c101b06 */
[----:B------:R-:W-:Y:S02]  /*13330*/  IADD3 R5, R194, 0x90, RZ ;  /* 0x00000090c2057810 */ /* 0x000fe40007ffe0ff */
[----:B------:R-:W-:Y:S01]  /*13340*/  ISETP.GE.AND P3, PT, R6, c[0x0][0x3c8], PT ;  /* 0x0000f20006007a0c */ /* 0x000fe20003f66270 */
[----:B------:R4:W-:Y:S01]  /*13350*/  @!P4 ST.E.64 [R10.64], R68 ;  /* 0x000000440a00c985 */ /* 0x0009e2000c101b06 */
[----:B------:R-:W-:Y:S02]  /*13360*/  ISETP.GE.AND P6, PT, R5, c[0x0][0x3c8], PT ;  /* 0x0000f20005007a0c */ /* 0x000fe40003fc6270 */
[----:B------:R-:W-:-:S02]  /*13370*/  ISETP.GE.AND P4, PT, R2, c[0x0][0x3c8], PT ;  /* 0x0000f20002007a0c */ /* 0x000fc40003f86270 */
[----:B-----5:R-:W-:Y:S02]  /*13380*/  SHF.R.S32.HI R13, RZ, 0x1f, R2 ;  /* 0x0000001fff0d7819 */ /* 0x020fe40000011402 */
[----:B------:R-:W-:-:S04]  /*13390*/  @!P5 LEA R12, P0, R2, R0, 0x2 ;  /* 0x00000000020cd211 */ /* 0x000fc800078010ff */
[----:B------:R-:W-:Y:S02]  /*133a0*/  @!P5 LEA.HI.X R13, R2, R4, R13, 0x2, P0 ;  /* 0x00000004020dd211 */ /* 0x000fe400000f140d */
[----:B------:R-:W-:Y:S02]  /*133b0*/  IADD3 R2, R194, 0xb0, RZ ;  /* 0x000000b0c2027810 */ /* 0x000fe40007ffe0ff */
[-C--:B------:R-:W-:Y:S02]  /*133c0*/  @!P6 LEA R14, P0, R5, R0.reuse, 0x2 ;  /* 0x00000000050ee211 */ /* 0x080fe400078010ff */
[----:B--2---:R-:W-:-:S04]  /*133d0*/  @!P2 LEA R8, P1, R3, R0, 0x2 ;  /* 0x000000000308a211 */ /* 0x004fc800078210ff */
[----:B------:R-:W-:Y:S02]  /*133e0*/  @!P2 LEA.HI.X R9, R3, R4, R7, 0x2, P1 ;  /* 0x000000040309a211 */ /* 0x000fe400008f1407 */
[----:B------:R-:W-:Y:S02]  /*133f0*/  IADD3 R7, R194, 0x98, RZ ;  /* 0x00000098c2077810 */ /* 0x000fe40007ffe0ff */
[----:B----4-:R-:W-:Y:S01]  /*13400*/  @!P3 LEA R10, P1, R6, R0, 0x2 ;  /* 0x00000000060ab211 */ /* 0x010fe200078210ff */
[----:B------:R2:W-:Y:S01]  /*13410*/  @!P2 ST.E.64 [R8.64], R64 ;  /* 0x000000400800a985 */ /* 0x0005e2000c101b06 */
[----:B------:R-:W-:Y:S02]  /*13420*/  ISETP.GE.AND P2, PT, R7, c[0x0][0x3c8], PT ;  /* 0x0000f20007007a0c */ /* 0x000fe40003f46270 */
[----:B------:R-:W-:Y:S01]  /*13430*/  SHF.R.S32.HI R3, RZ, 0x1f, R5 ;  /* 0x0000001fff037819 */ /* 0x000fe20000011405 */
[----:B------:R4:W-:Y:S03]  /*13440*/  @!P4 ST.E.64 [R12.64], R76 ;  /* 0x0000004c0c00c985 */ /* 0x0009e6000c101b06 */
[----:B------:R-:W-:-:S02]  /*13450*/  @!P6 LEA.HI.X R15, R5, R4, R3, 0x2, P0 ;  /* 0x00000004050fe211 */ /* 0x000fc400000f1403 */
[C---:B------:R-:W-:Y:S02]  /*13460*/  IADD3 R3, R194.reuse, 0xa8, RZ ;  /* 0x000000a8c2037810 */ /* 0x040fe40007ffe0ff */
[----:B------:R-:W-:Y:S02]  /*13470*/  SHF.R.S32.HI R5, RZ, 0x1f, R7 ;  /* 0x0000001fff057819 */ /* 0x000fe40000011407 */
[----:B--2---:R-:W-:Y:S02]  /*13480*/  SHF.R.S32.HI R9, RZ, 0x1f, R6 ;  /* 0x0000001fff097819 */ /* 0x004fe40000011406 */
[----:B------:R-:W-:Y:S02]  /*13490*/  IADD3 R8, R194, 0xa0, RZ ;  /* 0x000000a0c2087810 */ /* 0x000fe40007ffe0ff */
[----:B------:R-:W-:Y:S02]  /*134a0*/  @!P3 LEA.HI.X R11, R6, R4, R9, 0x2, P1 ;  /* 0x00000004060bb211 */ /* 0x000fe400008f1409 */
[----:B------:R-:W-:-:S02]  /*134b0*/  ISETP.GE.AND P5, PT, R8, c[0x0][0x3c8], PT ;  /* 0x0000f20008007a0c */ /* 0x000fc40003fa6270 */
[----:B------:R-:W-:Y:S01]  /*134c0*/  @!P2 LEA R6, P1, R7, R0, 0x2 ;  /* 0x000000000706a211 */ /* 0x000fe200078210ff */
[----:B------:R2:W-:Y:S01]  /*134d0*/  @!P3 ST.E.64 [R10.64], R72 ;  /* 0x000000480a00b985 */ /* 0x0005e2000c101b06 */
[----:B------:R-:W-:Y:S02]  /*134e0*/  ISETP.GE.AND P3, PT, R3, c[0x0][0x3c8], PT ;  /* 0x0000f20003007a0c */ /* 0x000fe40003f66270 */
[----:B------:R-:W-:Y:S01]  /*134f0*/  @!P2 LEA.HI.X R7, R7, R4, R5, 0x2, P1 ;  /* 0x000000040707a211 */ /* 0x000fe200008f1405 */
[----:B------:R-:W-:Y:S01]  /*13500*/  @!P6 ST.E.64 [R14.64], R84 ;  /* 0x000000540e00e985 */ /* 0x000fe2000c101b06 */
[----:B------:R-:W-:Y:S02]  /*13510*/  ISETP.GE.AND P6, PT, R2, c[0x0][0x3c8], PT ;  /* 0x0000f20002007a0c */ /* 0x000fe40003fc6270 */
[----:B------:R-:W-:Y:S01]  /*13520*/  IADD3 R5, R194, 0xc0, RZ ;  /* 0x000000c0c2057810 */ /* 0x000fe20007ffe0ff */
[----:B------:R5:W-:Y:S01]  /*13530*/  @!P2 ST.E.64 [R6.64], R80 ;  /* 0x000000500600a985 */ /* 0x000be2000c101b06 */
[----:B------:R-:W-:-:S02]  /*13540*/  SHF.R.S32.HI R9, RZ, 0x1f, R8 ;  /* 0x0000001fff097819 */ /* 0x000fc40000011408 */
[C---:B----4-:R-:W-:Y:S02]  /*13550*/  @!P5 LEA R12, P0, R8.reuse, R0, 0x2 ;  /* 0x00000000080cd211 */ /* 0x050fe400078010ff */
[----:B------:R-:W-:Y:S02]  /*13560*/  ISETP.GE.AND P4, PT, R5, c[0x0][0x3c8], PT ;  /* 0x0000f20005007a0c */ /* 0x000fe40003f86270 */
[----:B------:R-:W-:Y:S02]  /*13570*/  @!P5 LEA.HI.X R13, R8, R4, R9, 0x2, P0 ;  /* 0x00000004080dd211 */ /* 0x000fe400000f1409 */
[----:B------:R-:W-:Y:S02]  /*13580*/  SHF.R.S32.HI R9, RZ, 0x1f, R3 ;  /* 0x0000001fff097819 */ /* 0x000fe40000011403 */
[C---:B------:R-:W-:Y:S01]  /*13590*/  @!P3 LEA R8, P1, R3.reuse, R0, 0x2 ;  /* 0x000000000308b211 */ /* 0x040fe200078210ff */
[----:B------:R4:W-:Y:S03]  /*135a0*/  @!P5 ST.E.64 [R12.64], R92 ;  /* 0x0000005c0c00d985 */ /* 0x0009e6000c101b06 */
[----:B------:R-:W-:-:S02]  /*135b0*/  @!P3 LEA.HI.X R9, R3, R4, R9, 0x2, P1 ;  /* 0x000000040309b211 */ /* 0x000fc400008f1409 */
[----:B------:R-:W-:-:S03]  /*135c0*/  IADD3 R3, R194, 0xc8, RZ ;  /* 0x000000c8c2037810 */ /* 0x000fc60007ffe0ff */
[----:B------:R1:W-:Y:S01]  /*135d0*/  @!P3 ST.E.64 [R8.64], R88 ;  /* 0x000000580800b985 */ /* 0x0003e2000c101b06 */
[----:B--2---:R-:W-:Y:S02]  /*135e0*/  @!P6 LEA R10, P0, R2, R0, 0x2 ;  /* 0x00000000020ae211 */ /* 0x004fe400078010ff */
[----:B------:R-:W-:Y:S02]  /*135f0*/  ISETP.GE.AND P1, PT, R3, c[0x0][0x3c8], PT ;  /* 0x0000f20003007a0c */ /* 0x000fe40003f26270 */
[----:B-----5:R-:W-:Y:S02]  /*13600*/  IADD3 R6, R194, 0xb8, RZ ;  /* 0x000000b8c2067810 */ /* 0x020fe40007ffe0ff */
[----:B------:R-:W-:Y:S02]  /*13610*/  SHF.R.S32.HI R7, RZ, 0x1f, R2 ;  /* 0x0000001fff077819 */ /* 0x000fe40000011402 */
[----:B------:R-:W-:Y:S02]  /*13620*/  ISETP.GE.AND P2, PT, R6, c[0x0][0x3c8], PT ;  /* 0x0000f20006007a0c */ /* 0x000fe40003f46270 */
[----:B------:R-:W-:-:S02]  /*13630*/  @!P6 LEA.HI.X R11, R2, R4, R7, 0x2, P0 ;  /* 0x00000004020be211 */ /* 0x000fc400000f1407 */
[----:B------:R-:W-:Y:S02]  /*13640*/  IADD3 R2, R194, 0xd0, RZ ;  /* 0x000000d0c2027810 */ /* 0x000fe40007ffe0ff */
[----:B------:R-:W-:Y:S01]  /*13650*/  SHF.R.S32.HI R7, RZ, 0x1f, R5 ;  /* 0x0000001fff077819 */ /* 0x000fe20000011405 */
[----:B------:R2:W-:Y:S01]  /*13660*/  @!P6 ST.E.64 [R10.64], R100 ;  /* 0x000000640a00e985 */ /* 0x0005e2000c101b06 */
[C---:B----4-:R-:W-:Y:S02]  /*13670*/  @!P4 LEA R12, P0, R5.reuse, R0, 0x2 ;  /* 0x00000000050cc211 */ /* 0x050fe400078010ff */
[----:B------:R-:W-:Y:S02]  /*13680*/  ISETP.GE.AND P5, PT, R2, c[0x0][0x3c8], PT ;  /* 0x0000f20002007a0c */ /* 0x000fe40003fa6270 */
[----:B------:R-:W-:Y:S02]  /*13690*/  @!P4 LEA.HI.X R13, R5, R4, R7, 0x2, P0 ;  /* 0x00000004050dc211 */ /* 0x000fe400000f1407 */
[----:B------:R-:W-:-:S02]  /*136a0*/  IADD3 R7, R194, 0xe0, RZ ;  /* 0x000000e0c2077810 */ /* 0x000fc40007ffe0ff */
[----:B-1----:R-:W-:Y:S02]  /*136b0*/  SHF.R.S32.HI R9, RZ, 0x1f, R6 ;  /* 0x0000001fff097819 */ /* 0x002fe40000011406 */
[C---:B------:R-:W-:Y:S02]  /*136c0*/  @!P2 LEA R8, P3, R6.reuse, R0, 0x2 ;  /* 0x000000000608a211 */ /* 0x040fe400078610ff */
[----:B------:R-:W-:Y:S02]  /*136d0*/  SHF.R.S32.HI R5, RZ, 0x1f, R2 ;  /* 0x0000001fff057819 */ /* 0x000fe40000011402 */
[----:B------:R-:W-:Y:S02]  /*136e0*/  @!P2 LEA.HI.X R9, R6, R4, R9, 0x2, P3 ;  /* 0x000000040609a211 */ /* 0x000fe400018f1409 */
[----:B------:R-:W-:Y:S02]  /*136f0*/  IADD3 R6, R194, 0xd8, RZ ;  /* 0x000000d8c2067810 */ /* 0x000fe40007ffe0ff */
[----:B------:R-:W-:Y:S01]  /*13700*/  ISETP.GE.AND P6, PT, R7, c[0x0][0x3c8], PT ;  /* 0x0000f20007007a0c */ /* 0x000fe20003fc6270 */
[----:B------:R1:W-:Y:S04]  /*13710*/  @!P2 ST.E.64 [R8.64], R96 ;  /* 0x000000600800a985 */ /* 0x0003e8000c101b06 */
[----:B------:R4:W-:Y:S01]  /*13720*/  @!P4 ST.E.64 [R12.64], R108 ;  /* 0x0000006c0c00c985 */ /* 0x0009e2000c101b06 */
[----:B------:R-:W-:-:S02]  /*13730*/  ISETP.GE.AND P4, PT, R6, c[0x0][0x3c8], PT ;  /* 0x0000f20006007a0c */ /* 0x000fc40003f86270 */
[----:B--2---:R-:W-:-:S04]  /*13740*/  @!P5 LEA R10, P0, R2, R0, 0x2 ;  /* 0x00000000020ad211 */ /* 0x004fc800078010ff */
[----:B------:R-:W-:Y:S02]  /*13750*/  @!P5 LEA.HI.X R11, R2, R4, R5, 0x2, P0 ;  /* 0x00000004020bd211 */ /* 0x000fe400000f1405 */
[----:B------:R-:W-:Y:S02]  /*13760*/  IADD3 R5, R194, 0xe8, RZ ;  /* 0x000000e8c2057810 */ /* 0x000fe40007ffe0ff */
[----:B------:R-:W-:Y:S02]  /*13770*/  SHF.R.S32.HI R2, RZ, 0x1f, R6 ;  /* 0x0000001fff027819 */ /* 0x000fe40000011406 */
[----:B------:R-:W-:Y:S02]  /*13780*/  ISETP.GE.AND P3, PT, R5, c[0x0][0x3c8], PT ;  /* 0x0000f20005007a0c */ /* 0x000fe40003f66270 */
[----:B-1----:R-:W-:Y:S02]  /*13790*/  SHF.R.S32.HI R9, RZ, 0x1f, R3 ;  /* 0x0000001fff097819 */ /* 0x002fe40000011403 */
[----:B------:R-:W-:-:S02]  /*137a0*/  @!P1 LEA R8, P2, R3, R0, 0x2 ;  /* 0x0000000003089211 */ /* 0x000fc400078410ff */
[----:B----4-:R-:W-:Y:S02]  /*137b0*/  @!P6 LEA R12, P0, R7, R0, 0x2 ;  /* 0x00000000070ce211 */ /* 0x010fe400078010ff */
[----:B------:R-:W-:Y:S02]  /*137c0*/  @!P1 LEA.HI.X R9, R3, R4, R9, 0x2, P2 ;  /* 0x0000000403099211 */ /* 0x000fe400010f1409 */
[----:B------:R-:W-:-:S03]  /*137d0*/  IADD3 R3, R194, 0xf0, RZ ;  /* 0x000000f0c2037810 */ /* 0x000fc60007ffe0ff */
[----:B------:R1:W-:Y:S01]  /*137e0*/  @!P1 ST.E.64 [R8.64], R104 ;  /* 0x0000006808009985 */ /* 0x0003e2000c101b06 */
[C---:B------:R-:W-:Y:S02]  /*137f0*/  @!P4 LEA R14, P1, R6.reuse, R0, 0x2 ;  /* 0x00000000060ec211 */ /* 0x040fe400078210ff */
[----:B------:R-:W-:Y:S01]  /*13800*/  ISETP.GE.AND P2, PT, R3, c[0x0][0x3c8], PT ;  /* 0x0000f20003007a0c */ /* 0x000fe20003f46270 */
[----:B------:R2:W-:Y:S01]  /*13810*/  @!P5 ST.E.64 [R10.64], R164 ;  /* 0x000000a40a00d985 */ /* 0x0005e2000c101b06 */
[----:B------:R-:W-:Y:S02]  /*13820*/  @!P4 LEA.HI.X R15, R6, R4, R2, 0x2, P1 ;  /* 0x00000004060fc211 */ /* 0x000fe400008f1402 */
[----:B------:R-:W-:Y:S02]  /*13830*/  IADD3 R2, R194, 0xf8, RZ ;  /* 0x000000f8c2027810 */ /* 0x000fe40007ffe0ff */
[----:B------:R-:W-:Y:S01]  /*13840*/  SHF.R.S32.HI R6, RZ, 0x1f, R5 ;  /* 0x0000001fff067819 */ /* 0x000fe20000011405 */
[----:B------:R4:W-:Y:S01]  /*13850*/  @!P4 ST.E.64 [R14.64], R166 ;  /* 0x000000a60e00c985 */ /* 0x0009e2000c101b06 */
[----:B------:R-:W-:-:S02]  /*13860*/  ISETP.GE.AND P1, PT, R2, c[0x0][0x3c8], PT ;  /* 0x0000f20002007a0c */ /* 0x000fc40003f26270 */
[----:B-1----:R-:W-:-:S04]  /*13870*/  SHF.R.S32.HI R8, RZ, 0x1f, R7 ;  /* 0x0000001fff087819 */ /* 0x002fc80000011407 */
[----:B------:R-:W-:Y:S02]  /*13880*/  @!P6 LEA.HI.X R13, R7, R4, R8, 0x2, P0 ;  /* 0x00000004070de211 */ /* 0x000fe400000f1408 */
[----:B--2---:R-:W-:-:S03]  /*13890*/  @!P3 LEA R10, P0, R5, R0, 0x2 ;  /* 0x00000000050ab211 */ /* 0x004fc600078010ff */
[----:B------:R4:W-:Y:S01]  /*138a0*/  @!P6 ST.E.64 [R12.64], R152 ;  /* 0x000000980c00e985 */ /* 0x0009e2000c101b06 */
[----:B------:R-:W-:Y:S02]  /*138b0*/  @!P3 LEA.HI.X R11, R5, R4, R6, 0x2, P0 ;  /* 0x00000004050bb211 */ /* 0x000fe400000f1406 */
[----:B------:R-:W-:Y:S02]  /*138c0*/  SHF.R.S32.HI R5, RZ, 0x1f, R3 ;  /* 0x0000001fff057819 */ /* 0x000fe40000011403 */
[C---:B------:R-:W-:Y:S01]  /*138d0*/  @!P2 LEA R8, P0, R3.reuse, R0, 0x2 ;  /* 0x000000000308a211 */ /* 0x040fe200078010ff */
[----:B------:R4:W-:Y:S03]  /*138e0*/  @!P3 ST.E.64 [R10.64], R124 ;  /* 0x0000007c0a00b985 */ /* 0x0009e6000c101b06 */
[----:B------:R-:W-:Y:S02]  /*138f0*/  @!P2 LEA.HI.X R9, R3, R4, R5, 0x2, P0 ;  /* 0x000000040309a211 */ /* 0x000fe400000f1405 */
[----:B------:R-:W-:-:S02]  /*13900*/  SHF.R.S32.HI R3, RZ, 0x1f, R2 ;  /* 0x0000001fff037819 */ /* 0x000fc40000011402 */
[C---:B------:R-:W-:Y:S01]  /*13910*/  @!P1 LEA R6, P0, R2.reuse, R0, 0x2 ;  /* 0x0000000002069211 */ /* 0x040fe200078010ff */
[----:B------:R4:W-:Y:S03]  /*13920*/  @!P2 ST.E.64 [R8.64], R120 ;  /* 0x000000780800a985 */ /* 0x0009e6000c101b06 */
[----:B------:R-:W-:-:S05]  /*13930*/  @!P1 LEA.HI.X R7, R2, R4, R3, 0x2, P0 ;  /* 0x0000000402079211 */ /* 0x000fca00000f1403 */
[----:B------:R4:W-:Y:S04]  /*13940*/  @!P1 ST.E.64 [R6.64], R116 ;  /* 0x0000007406009985 */ /* 0x0009e8000c101b06 */
.L_x_253:
[----:B------:R-:W-:Y:S05]  /*13950*/  BSYNC B0 ;  /* 0x0000000000007941 */ /* 0x000fea0003800000 */
.L_x_252:
[----:B------:R-:W-:Y:S05]  /*13960*/  BRA.DIV ~URZ, `(.L_x_254) ;  /* 0x000030d27f007947 */ /* 0x000fea000b800000 */
[----:B--2---:R2:W1:Y:S04]  /*13970*/  SHFL.IDX PT, R4, R16, 0x1, 0x1c1f ;  /* 0x003c1f0010047f89 */ /* 0x00446800000e0000 */
[----:B----4-:R2:W4:Y:S02]  /*13980*/  SHFL.IDX PT, R0, R17, 0x1, 0x1c1f ;  /* 0x003c1f0011007f89 */ /* 0x01052400000e0000 */
.L_x_308:
[----:B------:R-:W-:-:S13]  /*13990*/  LOP3.LUT P0, RZ, R222, 0x2, RZ, 0xc0, !PT ;  /* 0x00000002deff7812 */ /* 0x000fda000780c0ff */
[----:B------:R-:W-:Y:S05]  /*139a0*/  @P0 BRA `(.L_x_249) ;  /* 0x000018d000000947 */ /* 0x000fea0003800000 */
[----:B------:R-:W-:Y:S02]  /*139b0*/  ISETP.GE.AND P2, PT, R194, c[0x0][0x3c8], PT ;  /* 0x0000f200c2007a0c */ /* 0x000fe40003f46270 */
[----:B------:R-:W-:Y:S02]  /*139c0*/  ISETP.GE.AND P1, PT, R244, c[0x0][0x3c8], PT ;  /* 0x0000f200f4007a0c */ /* 0x000fe40003f26270 */
[----:B------:R-:W-:Y:S02]  /*139d0*/  ISETP.GE.AND P0, PT, R243, c[0x0][0x3c8], PT ;  /* 0x0000f200f3007a0c */ /* 0x000fe40003f06270 */
[----:B------:R-:W-:Y:S02]  /*139e0*/  ISETP.GE.AND P3, PT, R242, c[0x0][0x3c8], PT ;  /* 0x0000f200f2007a0c */ /* 0x000fe40003f66270 */
[----:B------:R-:W-:Y:S02]  /*139f0*/  ISETP.GE.AND P5, PT, R241, c[0x0][0x3c8], PT ;  /* 0x0000f200f1007a0c */ /* 0x000fe40003fa6270 */
[----:B------:R-:W-:-:S02]  /*13a00*/  SHF.R.S32.HI R5, RZ, 0x1f, R244 ;  /* 0x0000001fff057819 */ /* 0x000fc400000114f4 */
[----:B------:R-:W-:Y:S01]  /*13a10*/  SHF.R.S32.HI R10, RZ, 0x1f, R243 ;  /* 0x0000001fff0a7819 */ /* 0x000fe200000114f3 */
[----:B----4-:R-:W-:Y:S01]  /*13a20*/  @!P2 IMAD.MOV.U32 R2, RZ, RZ, R0 ;  /* 0x000000ffff02a224 */ /* 0x010fe200078e0000 */
[----:B------:R-:W-:Y:S01]  /*13a30*/  SHF.R.S32.HI R12, RZ, 0x1f, R240 ;  /* 0x0000001fff0c7819 */ /* 0x000fe200000114f0 */
[----:B-1----:R-:W-:Y:S01]  /*13a40*/  @!P2 IMAD.MOV.U32 R3, RZ, RZ, R4 ;  /* 0x000000ffff03a224 */ /* 0x002fe200078e0004 */
[----:B------:R-:W-:-:S03]  /*13a50*/  @!P1 LEA R8, P4, R244, R0, 0x2 ;  /* 0x00000000f4089211 */ /* 0x000fc600078810ff */
[----:B------:R-:W-:Y:S01]  /*13a60*/  @!P2 IMAD.WIDE R2, R194, 0x4, R2 ;  /* 0x00000004c202a825 */ /* 0x000fe200078e0202 */
[----:B------:R-:W-:Y:S02]  /*13a70*/  @!P1 LEA.HI.X R9, R244, R4, R5, 0x2, P4 ;  /* 0x00000004f4099211 */ /* 0x000fe400020f1405 */
[----:B------:R-:W-:Y:S02]  /*13a80*/  SHF.R.S32.HI R5, RZ, 0x1f, R242 ;  /* 0x0000001fff057819 */ /* 0x000fe400000114f2 */
[----:B------:R1:W-:Y:S01]  /*13a90*/  @!P2 ST.E.64 [R2.64], R128 ;  /* 0x000000800200a985 */ /* 0x0003e2000c101b06 */
[C---:B------:R-:W-:Y:S02]  /*13aa0*/  @!P0 LEA R6, P2, R243.reuse, R0, 0x2 ;  /* 0x00000000f3068211 */ /* 0x040fe400078410ff */
[----:B------:R-:W-:Y:S01]  /*13ab0*/  ISETP.GE.AND P4, PT, R240, c[0x0][0x3c8], PT ;  /* 0x0000f200f0007a0c */ /* 0x000fe20003f86270 */
[----:B------:R4:W-:Y:S01]  /*13ac0*/  @!P1 ST.E.64 [R8.64], R150 ;  /* 0x0000009608009985 */ /* 0x0009e2000c101b06 */
[----:B------:R-:W-:-:S02]  /*13ad0*/  @!P0 LEA.HI.X R7, R243, R4, R10, 0x2, P2 ;  /* 0x00000004f3078211 */ /* 0x000fc400010f140a */
[----:B------:R-:W-:-:S03]  /*13ae0*/  ISETP.GE.AND P2, PT, R239, c[0x0][0x3c8], PT ;  /* 0x0000f200ef007a0c */ /* 0x000fc60003f46270 */
[----:B------:R5:W-:Y:S01]  /*13af0*/  @!P0 ST.E.64 [R6.64], R146 ;  /* 0x0000009206008985 */ /* 0x000be2000c101b06 */
[-C--:B------:R-:W-:Y:S02]  /*13b00*/  @!P5 LEA R10, P0, R241, R0.reuse, 0x2 ;  /* 0x00000000f10ad211 */ /* 0x080fe400078010ff */
[----:B-1----:R-:W-:-:S04]  /*13b10*/  @!P3 LEA R2, P6, R242, R0, 0x2 ;  /* 0x00000000f202b211 */ /* 0x002fc800078c10ff */
[----:B------:R-:W-:Y:S02]  /*13b20*/  @!P3 LEA.HI.X R3, R242, R4, R5, 0x2, P6 ;  /* 0x00000004f203b211 */ /* 0x000fe400030f1405 */
[----:B------:R-:W-:Y:S02]  /*13b30*/  SHF.R.S32.HI R5, RZ, 0x1f, R241 ;  /* 0x0000001fff057819 */ /* 0x000fe400000114f1 */
[----:B----4-:R-:W-:Y:S01]  /*13b40*/  @!P4 LEA R8, P1, R240, R0, 0x2 ;  /* 0x00000000f008c211 */ /* 0x010fe200078210ff */
[----:B------:R1:W-:Y:S01]  /*13b50*/  @!P3 ST.E.64 [R2.64], R26 ;  /* 0x0000001a0200b985 */ /* 0x0003e2000c101b06 */
[----:B------:R-:W-:Y:S02]  /*13b60*/  @!P5 LEA.HI.X R11, R241, R4, R5, 0x2, P0 ;  /* 0x00000004f10bd211 */ /* 0x000fe400000f1405 */
[----:B-----5:R-:W-:Y:S02]  /*13b70*/  @!P2 LEA R6, P0, R239, R0, 0x2 ;  /* 0x00000000ef06a211 */ /* 0x020fe400078010ff */
[----:B------:R-:W-:Y:S01]  /*13b80*/  SHF.R.S32.HI R5, RZ, 0x1f, R239 ;  /* 0x0000001fff057819 */ /* 0x000fe200000114ef */
[----:B------:R4:W-:Y:S01]  /*13b90*/  @!P5 ST.E.64 [R10.64], R156 ;  /* 0x0000009c0a00d985 */ /* 0x0009e2000c101b06 */
[----:B------:R-:W-:-:S02]  /*13ba0*/  ISETP.GE.AND P5, PT, R238, c[0x0][0x3c8], PT ;  /* 0x0000f200ee007a0c */ /* 0x000fc40003fa6270 */
[-C--:B------:R-:W-:Y:S02]  /*13bb0*/  @!P4 LEA.HI.X R9, R240, R4.reuse, R12, 0x2, P1 ;  /* 0x00000004f009c211 */ /* 0x080fe400008f140c */
[----:B------:R-:W-:Y:S02]  /*13bc0*/  @!P2 LEA.HI.X R7, R239, R4, R5, 0x2, P0 ;  /* 0x00000004ef07a211 */ /* 0x000fe400000f1405 */
[----:B------:R-:W-:Y:S01]  /*13bd0*/  ISETP.GE.AND P6, PT, R237, c[0x0][0x3c8], PT ;  /* 0x0000f200ed007a0c */ /* 0x000fe20003fc6270 */
[----:B------:R5:W-:Y:S01]  /*13be0*/  @!P4 ST.E.64 [R8.64], R30 ;  /* 0x0000001e0800c985 */ /* 0x000be2000c101b06 */
[----:B------:R-:W-:Y:S02]  /*13bf0*/  SHF.R.S32.HI R5, RZ, 0x1f, R238 ;  /* 0x0000001fff057819 */ /* 0x000fe400000114ee */
[----:B------:R-:W-:Y:S01]  /*13c00*/  ISETP.GE.AND P0, PT, R236, c[0x0][0x3c8], PT ;  /* 0x0000f200ec007a0c */ /* 0x000fe20003f06270 */
[----:B------:R2:W-:Y:S01]  /*13c10*/  @!P2 ST.E.64 [R6.64], R22 ;  /* 0x000000160600a985 */ /* 0x0005e2000c101b06 */
[----:B------:R-:W-:-:S02]  /*13c20*/  ISETP.GE.AND P4, PT, R234, c[0x0][0x3c8], PT ;  /* 0x0000f200ea007a0c */ /* 0x000fc40003f86270 */
[----:B------:R-:W-:-:S04]  /*13c30*/  @!P5 LEA R12, P1, R238, R0, 0x2 ;  /* 0x00000000ee0cd211 */ /* 0x000fc800078210ff */
[----:B------:R-:W-:Y:S02]  /*13c40*/  @!P5 LEA.HI.X R13, R238, R4, R5, 0x2, P1 ;  /* 0x00000004ee0dd211 */ /* 0x000fe400008f1405 */
[C---:B------:R-:W-:Y:S02]  /*13c50*/  IADD3 R5, R194.reuse, 0x68, RZ ;  /* 0x00000068c2057810 */ /* 0x040fe40007ffe0ff */
[----:B-1----:R-:W-:Y:S01]  /*13c60*/  IADD3 R2, R194, 0x58, RZ ;  /* 0x00000058c2027810 */ /* 0x002fe20007ffe0ff */
[----:B------:R-:W-:Y:S03]  /*13c70*/  @!P5 ST.E.64 [R12.64], R42 ;  /* 0x0000002a0c00d985 */ /* 0x000fe6000c101b06 */
[----:B------:R-:W-:Y:S02]  /*13c80*/  ISETP.GE.AND P3, PT, R2, c[0x0][0x3c8], PT ;  /* 0x0000f20002007a0c */ /* 0x000fe40003f66270 */
[----:B------:R-:W-:-:S02]  /*13c90*/  SHF.R.S32.HI R3, RZ, 0x1f, R2 ;  /* 0x0000001fff037819 */ /* 0x000fc40000011402 */
[----:B----4-:R-:W-:-:S04]  /*13ca0*/  @!P6 LEA R10, P2, R237, R0, 0x2 ;  /* 0x00000000ed0ae211 */ /* 0x010fc800078410ff */
[----:B------:R-:W-:Y:S02]  /*13cb0*/  @!P6 LEA.HI.X R11, R237, R4, R252, 0x2, P2 ;  /* 0x00000004ed0be211 */ /* 0x000fe400010f14fc */
[----:B-----5:R-:W-:-:S03]  /*13cc0*/  @!P0 LEA R8, P2, R236, R0, 0x2 ;  /* 0x00000000ec088211 */ /* 0x020fc600078410ff */
[----:B------:R-:W-:Y:S01]  /*13cd0*/  @!P3 LEA R14, P1, R2, R0, 0x2 ;  /* 0x00000000020eb211 */ /* 0x000fe200078210ff */
[----:B------:R1:W-:Y:S01]  /*13ce0*/  @!P6 ST.E.64 [R10.64], R38 ;  /* 0x000000260a00e985 */ /* 0x0003e2000c101b06 */
[----:B--2---:R-:W-:Y:S02]  /*13cf0*/  IADD3 R6, R194, 0x60, RZ ;  /* 0x00000060c2067810 */ /* 0x004fe40007ffe0ff */
[-C--:B------:R-:W-:Y:S02]  /*13d00*/  @!P3 LEA.HI.X R15, R2, R4.reuse, R3, 0x2, P1 ;  /* 0x00000004020fb211 */ /* 0x080fe400008f1403 */
[----:B------:R-:W-:Y:S02]  /*13d10*/  ISETP.GE.AND P3, PT, R6, c[0x0][0x3c8], PT ;  /* 0x0000f20006007a0c */ /* 0x000fe40003f66270 */
[----:B------:R-:W-:Y:S02]  /*13d20*/  @!P0 LEA.HI.X R9, R236, R4, R251, 0x2, P2 ;  /* 0x00000004ec098211 */ /* 0x000fe400010f14fb */
[----:B------:R-:W-:-:S02]  /*13d30*/  ISETP.GE.AND P2, PT, R5, c[0x0][0x3c8], PT ;  /* 0x0000f20005007a0c */ /* 0x000fc40003f46270 */
[C---:B------:R-:W-:Y:S01]  /*13d40*/  IADD3 R3, R194.reuse, 0x70, RZ ;  /* 0x00000070c2037810 */ /* 0x040fe20007ffe0ff */
[----:B------:R2:W-:Y:S01]  /*13d50*/  @!P0 ST.E.64 [R8.64], R34 ;  /* 0x0000002208008985 */ /* 0x0005e2000c101b06 */
[----:B------:R-:W-:Y:S02]  /*13d60*/  IADD3 R7, R194, 0x78, RZ ;  /* 0x00000078c2077810 */ /* 0x000fe40007ffe0ff */
[----:B------:R-:W-:Y:S02]  /*13d70*/  ISETP.GE.AND P6, PT, R3, c[0x0][0x3c8], PT ;  /* 0x0000f20003007a0c */ /* 0x000fe40003fc6270 */
[----:B------:R-:W-:Y:S02]  /*13d80*/  ISETP.GE.AND P5, PT, R7, c[0x0][0x3c8], PT ;  /* 0x0000f20007007a0c */ /* 0x000fe40003fa6270 */
[----:B------:R-:W-:Y:S02]  /*13d90*/  @!P3 LEA R16, P1, R6, R0, 0x2 ;  /* 0x000000000610b211 */ /* 0x000fe400078210ff */
[----:B-1----:R-:W-:-:S02]  /*13da0*/  SHF.R.S32.HI R11, RZ, 0x1f, R6 ;  /* 0x0000001fff0b7819 */ /* 0x002fc40000011406 */
[----:B------:R-:W-:Y:S02]  /*13db0*/  SHF.R.S32.HI R10, RZ, 0x1f, R5 ;  /* 0x0000001fff0a7819 */ /* 0x000fe40000011405 */
[----:B---3--:R-:W-:Y:S02]  /*13dc0*/  @!P3 LEA.HI.X R17, R6, R4, R11, 0x2, P1 ;  /* 0x000000040611b211 */ /* 0x008fe400008f140b */
[----:B------:R-:W-:Y:S02]  /*13dd0*/  ISETP.GE.AND P1, PT, R2, c[0x0][0x3c8], PT ;  /* 0x0000f20002007a0c */ /* 0x000fe40003f26270 */
[----:B------:R-:W-:Y:S02]  /*13de0*/  IADD3 R2, R194, 0x80, RZ ;  /* 0x00000080c2027810 */ /* 0x000fe40007ffe0ff */
[----:B------:R-:W-:Y:S02]  /*13df0*/  SHF.R.S32.HI R6, RZ, 0x1f, R7 ;  /* 0x0000001fff067819 */ /* 0x000fe40000011407 */
[----:B--2---:R-:W-:-:S02]  /*13e00*/  SHF.R.S32.HI R9, RZ, 0x1f, R234 ;  /* 0x0000001fff097819 */ /* 0x004fc400000114ea */
[----:B------:R-:W-:-:S04]  /*13e10*/  @!P4 LEA R8, P0, R234, R0, 0x2 ;  /* 0x00000000ea08c211 */ /* 0x000fc800078010ff */
[----:B------:R-:W-:Y:S02]  /*13e20*/  @!P4 LEA.HI.X R9, R234, R4, R9, 0x2, P0 ;  /* 0x00000004ea09c211 */ /* 0x000fe400000f1409 */
[----:B------:R-:W-:-:S03]  /*13e30*/  @!P2 LEA R12, P0, R5, R0, 0x2 ;  /* 0x00000000050ca211 */ /* 0x000fc600078010ff */
[----:B------:R1:W-:Y:S01]  /*13e40*/  @!P4 ST.E.64 [R8.64], R50 ;  /* 0x000000320800c985 */ /* 0x0003e2000c101b06 */
[----:B------:R-:W-:Y:S02]  /*13e50*/  @!P2 LEA.HI.X R13, R5, R4, R10, 0x2, P0 ;  /* 0x00000004050da211 */ /* 0x000fe400000f140a */
[----:B------:R-:W-:Y:S01]  /*13e60*/  IADD3 R5, R194, 0x88, RZ ;  /* 0x00000088c2057810 */ /* 0x000fe20007ffe0ff */
[----:B------:R-:W-:Y:S01]  /*13e70*/  @!P1 ST.E.64 [R14.64], R46 ;  /* 0x0000002e0e009985 */ /* 0x000fe2000c101b06 */
[----:B------:R-:W-:-:S03]  /*13e80*/  @!P6 LEA R10, P1, R3, R0, 0x2 ;  /* 0x00000000030ae211 */ /* 0x000fc600078210ff */
[----:B------:R-:W-:Y:S01]  /*13e90*/  @!P3 ST.E.64 [R16.64], R58 ;  /* 0x0000003a1000b985 */ /* 0x000fe2000c101b06 */
[----:B------:R-:W-:-:S03]  /*13ea0*/  ISETP.GE.AND P3, PT, R2, c[0x0][0x3c8], PT ;  /* 0x0000f20002007a0c */ /* 0x000fc60003f66270 */
[----:B------:R2:W-:Y:S01]  /*13eb0*/  @!P2 ST.E.64 [R12.64], R54 ;  /* 0x000000360c00a985 */ /* 0x0005e2000c101b06 */
[----:B------:R-:W-:Y:S02]  /*13ec0*/  ISETP.GE.AND P2, PT, R3, c[0x0][0x3c8], PT ;  /* 0x0000f20003007a0c */ /* 0x000fe40003f46270 */
[----:B-1----:R-:W-:Y:S02]  /*13ed0*/  SHF.R.S32.HI R9, RZ, 0x1f, R3 ;  /* 0x0000001fff097819 */ /* 0x002fe40000011403 */
[----:B------:R-:W-:Y:S02]  /*13ee0*/  @!P5 LEA R8, P0, R7, R0, 0x2 ;  /* 0x000000000708d211 */ /* 0x000fe400078010ff */
[-C--:B------:R-:W-:Y:S02]  /*13ef0*/  @!P6 LEA.HI.X R11, R3, R4.reuse, R9, 0x2, P1 ;  /* 0x00000004030be211 */ /* 0x080fe400008f1409 */
[----:B------:R-:W-:Y:S02]  /*13f00*/  ISETP.GE.AND P6, PT, R5, c[0x0][0x3c8], PT ;  /* 0x0000f20005007a0c */ /* 0x000fe40003fc6270 */
[----:B------:R-:W-:-:S03]  /*13f10*/  @!P5 LEA.HI.X R9, R7, R4, R6, 0x2, P0 ;  /* 0x000000040709d211 */ /* 0x000fc600000f1406 */
[----:B------:R1:W-:Y:S01]  /*13f20*/  @!P2 ST.E.64 [R10.64], R66 ;  /* 0x000000420a00a985 */ /* 0x0003e2000c101b06 */
[----:B------:R-:W-:Y:S02]  /*13f30*/  IADD3 R6, R194, 0x90, RZ ;  /* 0x00000090c2067810 */ /* 0x000fe40007ffe0ff */
[----:B--2---:R-:W-:Y:S01]  /*13f40*/  SHF.R.S32.HI R13, RZ, 0x1f, R2 ;  /* 0x0000001fff0d7819 */ /* 0x004fe20000011402 */
[----:B------:R2:W-:Y:S01]  /*13f50*/  @!P5 ST.E.64 [R8.64], R62 ;  /* 0x0000003e0800d985 */ /* 0x0005e2000c101b06 */
[----:B------:R-:W-:Y:S02]  /*13f60*/  ISETP.GE.AND P4, PT, R6, c[0x0][0x3c8], PT ;  /* 0x0000f20006007a0c */ /* 0x000fe40003f86270 */
[-C--:B------:R-:W-:Y:S02]  /*13f70*/  @!P3 LEA R14, P1, R2, R0.reuse, 0x2 ;  /* 0x00000000020eb211 */ /* 0x080fe400078210ff */
[----:B------:R-:W-:Y:S02]  /*13f80*/  SHF.R.S32.HI R16, RZ, 0x1f, R5 ;  /* 0x0000001fff107819 */ /* 0x000fe40000011405 */
[----:B------:R-:W-:-:S02]  /*13f90*/  @!P6 LEA R12, P0, R5, R0, 0x2 ;  /* 0x00000000050ce211 */ /* 0x000fc400078010ff */
[-C--:B------:R-:W-:Y:S02]  /*13fa0*/  @!P3 LEA.HI.X R15, R2, R4.reuse, R13, 0x2, P1 ;  /* 0x00000004020fb211 */ /* 0x080fe400008f140d */
[C---:B------:R-:W-:Y:S02]  /*13fb0*/  IADD3 R7, R194.reuse, 0x98, RZ ;  /* 0x00000098c2077810 */ /* 0x040fe40007ffe0ff */
[----:B------:R-:W-:Y:S02]  /*13fc0*/  @!P6 LEA.HI.X R13, R5, R4, R16, 0x2, P0 ;  /* 0x00000004050de211 */ /* 0x000fe400000f1410 */
[----:B------:R-:W-:Y:S02]  /*13fd0*/  ISETP.GE.AND P3, PT, R7, c[0x0][0x3c8], PT ;  /* 0x0000f20007007a0c */ /* 0x000fe40003f66270 */
[C---:B------:R-:W-:Y:S02]  /*13fe0*/  IADD3 R5, R194.reuse, 0xa0, RZ ;  /* 0x000000a0c2057810 */ /* 0x040fe40007ffe0ff */
[----:B------:R-:W-:-:S02]  /*13ff0*/  IADD3 R3, R194, 0xa8, RZ ;  /* 0x000000a8c2037810 */ /* 0x000fc40007ffe0ff */
[----:B------:R-:W-:Y:S02]  /*14000*/  ISETP.GE.AND P2, PT, R5, c[0x0][0x3c8], PT ;  /* 0x0000f20005007a0c */ /* 0x000fe40003f46270 */
[----:B------:R-:W-:Y:S02]  /*14010*/  ISETP.GE.AND P1, PT, R3, c[0x0][0x3c8], PT ;  /* 0x0000f20003007a0c */ /* 0x000fe40003f26270 */
[----:B-1----:R-:W-:Y:S02]  /*14020*/  SHF.R.S32.HI R11, RZ, 0x1f, R6 ;  /* 0x0000001fff0b7819 */ /* 0x002fe40000011406 */
[C---:B------:R-:W-:Y:S02]  /*14030*/  @!P4 LEA R10, P0, R6.reuse, R0, 0x2 ;  /* 0x00000000060ac211 */ /* 0x040fe400078010ff */
[----:B--2---:R-:W-:Y:S02]  /*14040*/  SHF.R.S32.HI R9, RZ, 0x1f, R7 ;  /* 0x0000001fff097819 */ /* 0x004fe40000011407 */
[----:B------:R-:W-:-:S02]  /*14050*/  @!P4 LEA.HI.X R11, R6, R4, R11, 0x2, P0 ;  /* 0x00000004060bc211 */ /* 0x000fc400000f140b */
[----:B------:R-:W-:Y:S02]  /*14060*/  ISETP.GE.AND P0, PT, R2, c[0x0][0x3c8], PT ;  /* 0x0000f20002007a0c */ /* 0x000fe40003f06270 */
[C---:B------:R-:W-:Y:S02]  /*14070*/  @!P3 LEA R8, P5, R7.reuse, R0, 0x2 ;  /* 0x000000000708b211 */ /* 0x040fe400078a10ff */
[C---:B------:R-:W-:Y:S02]  /*14080*/  IADD3 R6, R194.reuse, 0xb0, RZ ;  /* 0x000000b0c2067810 */ /* 0x040fe40007ffe0ff */
[----:B------:R-:W-:Y:S02]  /*14090*/  @!P3 LEA.HI.X R9, R7, R4, R9, 0x2, P5 ;  /* 0x000000040709b211 */ /* 0x000fe400028f1409 */
[----:B------:R-:W-:Y:S02]  /*140a0*/  IADD3 R7, R194, 0xb8, RZ ;  /* 0x000000b8c2077810 */ /* 0x000fe40007ffe0ff */
[----:B------:R-:W-:-:S02]  /*140b0*/  ISETP.GE.AND P5, PT, R6, c[0x0][0x3c8], PT ;  /* 0x0000f20006007a0c */ /* 0x000fc40003fa6270 */
[----:B------:R-:W-:Y:S01]  /*140c0*/  SHF.R.S32.HI R2, RZ, 0x1f, R3 ;  /* 0x0000001fff027819 */ /* 0x000fe20000011403 */
[----:B------:R1:W-:Y:S01]  /*140d0*/  @!P0 ST.E.64 [R14.64], R74 ;  /* 0x0000004a0e008985 */ /* 0x0003e2000c101b06 */
[----:B------:R-:W-:-:S03]  /*140e0*/  @!P2 LEA R16, P0, R5, R0, 0x2 ;  /* 0x000000000510a211 */ /* 0x000fc600078010ff */
[----:B------:R2:W-:Y:S04]  /*140f0*/  @!P6 ST.E.64 [R12.64], R70 ;  /* 0x000000460c00e985 */ /* 0x0005e8000c101b06 */
[----:B------:R-:W-:Y:S04]  /*14100*/  @!P4 ST.E.64 [R10.64], R82 ;  /* 0x000000520a00c985 */ /* 0x000fe8000c101b06 */
[----:B------:R3:W-:Y:S01]  /*14110*/  @!P3 ST.E.64 [R8.64], R78 ;  /* 0x0000004e0800b985 */ /* 0x0007e2000c101b06 */
[----:B-1----:R-:W-:Y:S02]  /*14120*/  @!P1 LEA R14, P6, R3, R0, 0x2 ;  /* 0x00000000030e9211 */ /* 0x002fe400078c10ff */
[----:B--2---:R-:W-:-:S02]  /*14130*/  SHF.R.S32.HI R12, RZ, 0x1f, R5 ;  /* 0x0000001fff0c7819 */ /* 0x004fc40000011405 */
[-C--:B------:R-:W-:Y:S02]  /*14140*/  @!P1 LEA.HI.X R15, R3, R4.reuse, R2, 0x2, P6 ;  /* 0x00000004030f9211 */ /* 0x080fe400030f1402 */
[----:B------:R-:W-:Y:S02]  /*14150*/  @!P2 LEA.HI.X R17, R5, R4, R12, 0x2, P0 ;  /* 0x000000040511a211 */ /* 0x000fe400000f140c */
[----:B------:R-:W-:Y:S02]  /*14160*/  ISETP.GE.AND P0, PT, R7, c[0x0][0x3c8], PT ;  /* 0x0000f20007007a0c */ /* 0x000fe40003f06270 */
[----:B------:R-:W-:Y:S01]  /*14170*/  SHF.R.S32.HI R5, RZ, 0x1f, R6 ;  /* 0x0000001fff057819 */ /* 0x000fe20000011406 */
[----:B------:R1:W-:Y:S01]  /*14180*/  @!P2 ST.E.64 [R16.64], R90 ;  /* 0x0000005a1000a985 */ /* 0x0003e2000c101b06 */
[----:B------:R-:W-:Y:S02]  /*14190*/  @!P5 LEA R12, P4, R6, R0, 0x2 ;  /* 0x00000000060cd211 */ /* 0x000fe400078810ff */
[----:B------:R-:W-:Y:S01]  /*141a0*/  IADD3 R3, R194, 0xc0, RZ ;  /* 0x000000c0c2037810 */ /* 0x000fe20007ffe0ff */
[----:B------:R2:W-:Y:S01]  /*141b0*/  @!P1 ST.E.64 [R14.64], R86 ;  /* 0x000000560e009985 */ /* 0x0005e2000c101b06 */
[----:B---3--:R-:W-:-:S02]  /*141c0*/  SHF.R.S32.HI R9, RZ, 0x1f, R7 ;  /* 0x0000001fff097819 */ /* 0x008fc40000011407 */
[----:B------:R-:W-:Y:S02]  /*141d0*/  IADD3 R2, R194, 0xc8, RZ ;  /* 0x000000c8c2027810 */ /* 0x000fe40007ffe0ff */
[----:B------:R-:W-:Y:S02]  /*141e0*/  @!P5 LEA.HI.X R13, R6, R4, R5, 0x2, P4 ;  /* 0x00000004060dd211 */ /* 0x000fe400020f1405 */
[----:B------:R-:W-:Y:S02]  /*141f0*/  @!P0 LEA R8, P3, R7, R0, 0x2 ;  /* 0x0000000007088211 */ /* 0x000fe400078610ff */
[----:B------:R-:W-:Y:S01]  /*14200*/  ISETP.GE.AND P4, PT, R3, c[0x0][0x3c8], PT ;  /* 0x0000f20003007a0c */ /* 0x000fe20003f86270 */
[----:B------:R-:W-:Y:S01]  /*14210*/  @!P5 ST.E.64 [R12.64], R102 ;  /* 0x000000660c00d985 */ /* 0x000fe2000c101b06 */
[----:B------:R-:W-:Y:S02]  /*14220*/  @!P0 LEA.HI.X R9, R7, R4, R9, 0x2, P3 ;  /* 0x0000000407098211 */ /* 0x000fe400018f1409 */
[----:B------:R-:W-:-:S02]  /*14230*/  ISETP.GE.AND P3, PT, R2, c[0x0][0x3c8], PT ;  /* 0x0000f20002007a0c */ /* 0x000fc40003f66270 */
[C---:B------:R-:W-:Y:S01]  /*14240*/  IADD3 R5, R194.reuse, 0xd0, RZ ;  /* 0x000000d0c2057810 */ /* 0x040fe20007ffe0ff */
[----:B------:R3:W-:Y:S01]  /*14250*/  @!P0 ST.E.64 [R8.64], R94 ;  /* 0x0000005e08008985 */ /* 0x0007e2000c101b06 */
[----:B------:R-:W-:Y:S02]  /*14260*/  SHF.R.S32.HI R11, RZ, 0x1f, R3 ;  /* 0x0000001fff0b7819 */ /* 0x000fe40000011403 */
[----:B------:R-:W-:Y:S02]  /*14270*/  IADD3 R7, R194, 0xd8, RZ ;  /* 0x000000d8c2077810 */ /* 0x000fe40007ffe0ff */
[----:B------:R-:W-:Y:S02]  /*14280*/  SHF.R.S32.HI R6, RZ, 0x1f, R2 ;  /* 0x0000001fff067819 */ /* 0x000fe40000011402 */
[----:B------:R-:W-:Y:S02]  /*14290*/  @!P4 LEA R10, P2, R3, R0, 0x2 ;  /* 0x00000000030ac211 */ /* 0x000fe400078410ff */
[----:B------:R-:W-:-:S02]  /*142a0*/  ISETP.GE.AND P6, PT, R5, c[0x0][0x3c8], PT ;  /* 0x0000f20005007a0c */ /* 0x000fc40003fc6270 */
[C---:B-1----:R-:W-:Y:S02]  /*142b0*/  @!P3 LEA R16, P1, R2.reuse, R0, 0x2 ;  /* 0x000000000210b211 */ /* 0x042fe400078210ff */
[-C--:B------:R-:W-:Y:S02]  /*142c0*/  @!P4 LEA.HI.X R11, R3, R4.reuse, R11, 0x2, P2 ;  /* 0x00000004030bc211 */ /* 0x080fe400010f140b */
[----:B------:R-:W-:Y:S02]  /*142d0*/  ISETP.GE.AND P4, PT, R7, c[0x0][0x3c8], PT ;  /* 0x0000f20007007a0c */ /* 0x000fe40003f86270 */
[----:B------:R-:W-:Y:S02]  /*142e0*/  @!P3 LEA.HI.X R17, R2, R4, R6, 0x2, P1 ;  /* 0x000000040211b211 */ /* 0x000fe400008f1406 */
[----:B------:R-:W-:Y:S02]  /*142f0*/  IADD3 R6, R194, 0xe0, RZ ;  /* 0x000000e0c2067810 */ /* 0x000fe40007ffe0ff */
[----:B------:R-:W-:-:S02]  /*14300*/  ISETP.GE.AND P5, PT, R3, c[0x0][0x3c8], PT ;  /* 0x0000f20003007a0c */ /* 0x000fc40003fa6270 */
[----:B------:R-:W-:Y:S02]  /*14310*/  ISETP.GE.AND P3, PT, R6, c[0x0][0x3c8], PT ;  /* 0x0000f20006007a0c */ /* 0x000fe40003f66270 */
[----:B--2---:R-:W-:Y:S02]  /*14320*/  @!P6 LEA R14, P1, R5, R0, 0x2 ;  /* 0x00000000050ee211 */ /* 0x004fe400078210ff */
[C---:B------:R-:W-:Y:S02]  /*14330*/  IADD3 R3, R194.reuse, 0xf0, RZ ;  /* 0x000000f0c2037810 */ /* 0x040fe40007ffe0ff */
[----:B---3--:R-:W-:Y:S02]  /*14340*/  IADD3 R8, R194, 0xe8, RZ ;  /* 0x000000e8c2087810 */ /* 0x008fe40007ffe0ff */
[----:B------:R-:W-:Y:S02]  /*14350*/  SHF.R.S32.HI R9, RZ, 0x1f, R5 ;  /* 0x0000001fff097819 */ /* 0x000fe40000011405 */
[----:B------:R-:W-:Y:S01]  /*14360*/  ISETP.GE.AND P2, PT, R8, c[0x0][0x3c8], PT ;  /* 0x0000f20008007a0c */ /* 0x000fe20003f46270 */
[----:B------:R1:W-:Y:S01]  /*14370*/  @!P5 ST.E.64 [R10.64], R168 ;  /* 0x000000a80a00d985 */ /* 0x0003e2000c101b06 */
[----:B------:R-:W-:-:S02]  /*14380*/  SHF.R.S32.HI R13, RZ, 0x1f, R7 ;  /* 0x0000001fff0d7819 */ /* 0x000fc40000011407 */
[----:B------:R-:W-:Y:S02]  /*14390*/  @!P4 LEA R12, P0, R7, R0, 0x2 ;  /* 0x00000000070cc211 */ /* 0x000fe400078010ff */
[-C--:B------:R-:W-:Y:S02]  /*143a0*/  @!P6 LEA.HI.X R15, R5, R4.reuse, R9, 0x2, P1 ;  /* 0x00000004050fe211 */ /* 0x080fe400008f1409 */
[----:B------:R-:W-:Y:S02]  /*143b0*/  ISETP.GE.AND P1, PT, R3, c[0x0][0x3c8], PT ;  /* 0x0000f20003007a0c */ /* 0x000fe40003f26270 */
[----:B------:R-:W-:Y:S02]  /*143c0*/  @!P4 LEA.HI.X R13, R7, R4, R13, 0x2, P0 ;  /* 0x00000004070dc211 */ /* 0x000fe400000f140d */
[----:B------:R-:W-:Y:S02]  /*143d0*/  SHF.R.S32.HI R5, RZ, 0x1f, R6 ;  /* 0x0000001fff057819 */ /* 0x000fe40000011406 */
[----:B------:R-:W-:-:S13]  /*143e0*/  ISETP.GE.AND P5, PT, R2, c[0x0][0x3c8], PT ;  /* 0x0000f20002007a0c */ /* 0x000fda0003fa6270 */
[----:B------:R-:W-:Y:S01]  /*143f0*/  @!P5 ST.E.64 [R16.64], R172 ;  /* 0x000000ac1000d985 */ /* 0x000fe2000c101b06 */
[----:B-1----:R-:W-:-:S03]  /*14400*/  @!P3 LEA R10, P0, R6, R0, 0x2 ;  /* 0x00000000060ab211 */ /* 0x002fc600078010ff */
[----:B------:R-:W-:Y:S01]  /*14410*/  @!P6 ST.E.64 [R14.64], R170 ;  /* 0x000000aa0e00e985 */ /* 0x000fe2000c101b06 */
[----:B------:R-:W-:-:S03]  /*14420*/  @!P3 LEA.HI.X R11, R6, R4, R5, 0x2, P0 ;  /* 0x00000004060bb211 */ /* 0x000fc600000f1405 */
[----:B------:R-:W-:Y:S01]  /*14430*/  @!P4 ST.E.64 [R12.64], R122 ;  /* 0x0000007a0c00c985 */ /* 0x000fe2000c101b06 */
[----:B------:R-:W-:Y:S02]  /*14440*/  SHF.R.S32.HI R5, RZ, 0x1f, R8 ;  /* 0x0000001fff057819 */ /* 0x000fe40000011408 */
[C---:B------:R-:W-:Y:S01]  /*14450*/  @!P2 LEA R6, P0, R8.reuse, R0, 0x2 ;  /* 0x000000000806a211 */ /* 0x040fe200078010ff */
[----:B------:R-:W-:Y:S03]  /*14460*/  @!P3 ST.E.64 [R10.64], R118 ;  /* 0x000000760a00b985 */ /* 0x000fe6000c101b06 */
[----:B------:R-:W-:Y:S02]  /*14470*/  @!P2 LEA.HI.X R7, R8, R4, R5, 0x2, P0 ;  /* 0x000000040807a211 */ /* 0x000fe400000f1405 */
[----:B------:R-:W-:Y:S02]  /*14480*/  SHF.R.S32.HI R5, RZ, 0x1f, R3 ;  /* 0x0000001fff057819 */ /* 0x000fe40000011403 */
[C---:B------:R-:W-:Y:S01]  /*14490*/  @!P1 LEA R2, P0, R3.reuse, R0, 0x2 ;  /* 0x0000000003029211 */ /* 0x040fe200078010ff */
[----:B------:R-:W-:Y:S03]  /*144a0*/  @!P2 ST.E.64 [R6.64], R110 ;  /* 0x0000006e0600a985 */ /* 0x000fe6000c101b06 */
[----:B------:R-:W-:-:S05]  /*144b0*/  @!P1 LEA.HI.X R3, R3, R4, R5, 0x2, P0 ;  /* 0x0000000403039211 */ /* 0x000fca00000f1405 */
[----:B------:R1:W-:Y:S02]  /*144c0*/  @!P1 ST.E.64 [R2.64], R106 ;  /* 0x0000006a02009985 */ /* 0x0003e4000c101b06 */
[----:B-1----:R-:W-:-:S04]  /*144d0*/  IADD3 R2, R194, 0xf8, RZ ;  /* 0x000000f8c2027810 */ /* 0x002fc80007ffe0ff */
[----:B------:R-:W-:-:S13]  /*144e0*/  ISETP.GE.AND P0, PT, R2, c[0x0][0x3c8], PT ;  /* 0x0000f20002007a0c */ /* 0x000fda0003f06270 */
[----:B------:R-:W-:Y:S05]  /*144f0*/  @P0 BRA `(.L_x_249) ;  /* 0x00000d8000000947 */ /* 0x000fea0003800000 */
[----:B------:R-:W-:Y:S02]  /*14500*/  LEA R6, P0, R2, R0, 0x2 ;  /* 0x0000000002067211 */ /* 0x000fe400078010ff */
[----:B------:R-:W-:-:S04]  /*14510*/  SHF.R.S32.HI R0, RZ, 0x1f, R2 ;  /* 0x0000001fff007819 */ /* 0x000fc80000011402 */
[----:B------:R-:W-:-:S05]  /*14520*/  LEA.HI.X R7, R2, R4, R0, 0x2, P0 ;  /* 0x0000000402077211 */ /* 0x000fca00000f1400 */
[----:B------:R1:W-:Y:S01]  /*14530*/  ST.E.64 [R6.64], R98 ;  /* 0x0000006206007985 */ /* 0x0003e2000c101b06 */
[----:B------:R-:W-:Y:S05]  /*14540*/  BRA `(.L_x_249) ;  /* 0x00000d3000007947 */ /* 0x000fea0003800000 */
.L_x_234:
[----:B------:R-:W-:Y:S01]  /*14550*/  ISETP.NE.U32.AND P0, PT, RZ, c[0x0][0x508], PT ;  /* 0x00014200ff007a0c */ /* 0x000fe20003f05070 */
[----:B-1----:R-:W-:Y:S01]  /*14560*/  IMAD.MOV.U32 R4, RZ, RZ, 0x4 ;  /* 0x00000004ff047424 */ /* 0x002fe200078e00ff */
[----:B------:R-:W-:Y:S01]  /*14570*/  ISETP.NE.U32.AND P2, PT, RZ, c[0x0][0x500], PT ;  /* 0x00014000ff007a0c */ /* 0x000fe20003f45070 */
[----:B------:R-:W-:Y:S01]  /*14580*/  IMAD.MOV.U32 R6, RZ, RZ, RZ ;  /* 0x000000ffff067224 */ /* 0x000fe200078e00ff */
[----:B------:R-:W-:Y:S01]  /*14590*/  ISETP.NE.AND.EX P1, PT, RZ, c[0x0][0x50c], PT, P0 ;  /* 0x00014300ff007a0c */ /* 0x000fe20003f25300 */
[----:B------:R-:W-:Y:S01]  /*145a0*/  IMAD.MOV.U32 R19, RZ, RZ, c[0x0][0x388] ;  /* 0x0000e200ff137624 */ /* 0x000fe200078e00ff */
[----:B------:R-:W-:Y:S01]  /*145b0*/  ISETP.NE.AND.EX P2, PT, RZ, c[0x0][0x504], PT, P2 ;  /* 0x00014100ff007a0c */ /* 0x000fe20003f45320 */
[----:B------:R-:W-:-:S10]  /*145c0*/  IMAD.WIDE R4, R209, R4, c[0x0][0x500] ;  /* 0x00014000d1047625 */ /* 0x000fd400078e0204 */
[C---:B------:R-:W-:Y:S02]  /*145d0*/  @P1 LEA R2, P0, R209.reuse, c[0x0][0x508], 0x2 ;  /* 0x00014200d1021a11 */ /* 0x040fe400078010ff */
[----:B------:R1:W5:Y:S02]  /*145e0*/  @P2 LDG.E R6, [R4.64] ;  /* 0x0000000604062981 */ /* 0x000364000c1e1900 */
[----:B------:R-:W-:-:S05]  /*145f0*/  @P1 LEA.HI.X R3, R209, c[0x0][0x50c], R224, 0x2, P0 ;  /* 0x00014300d1031a11 */ /* 0x000fca00000f14e0 */
[----:B------:R1:W5:Y:S01]  /*14600*/  @P1 LDG.E R19, [R2.64] ;  /* 0x0000000602131981 */ /* 0x000362000c1e1900 */
[----:B------:R-:W-:-:S04]  /*14610*/  ISETP.NE.AND P0, PT, R225, RZ, PT ;  /* 0x000000ffe100720c */ /* 0x000fc80003f05270 */
[----:B------:R-:W-:Y:S01]  /*14620*/  SEL R18, R225, c[0x0][0x3d4], P0 ;  /* 0x0000f500e1127a07 */ /* 0x000fe20000000000 */
[----:B------:R-:W-:Y:S05]  /*14630*/  @P1 BRA `(.L_x_255) ;  /* 0x0000004000001947 */ /* 0x000fea0003800000 */
[----:B------:R-:W-:Y:S05]  /*14640*/  @!P2 BRA `(.L_x_255) ;  /* 0x000000300000a947 */ /* 0x000fea0003800000 */
[----:B------:R2:W3:Y:S04]  /*14650*/  LDG.E R0, [R4.64] ;  /* 0x0000000604007981 */ /* 0x0004e8000c1e1900 */
[----:B-12---:R-:W3:Y:S02]  /*14660*/  LDG.E R4, [R4.64+0x4] ;  /* 0x0000040604047981 */ /* 0x006ee4000c1e1900 */
[----:B---3-5:R-:W-:Y:S02]  /*14670*/  IADD3 R19, -R0, R4, RZ ;  /* 0x0000000400137210 */ /* 0x028fe40007ffe1ff */
.L_x_255:
[----:B-1----:R-:W1:Y:S01]  /*14680*/  S2R R2, SR_TID.X ;  /* 0x0000000000027919 */ /* 0x002e620000002100 */
[----:B------:R-:W-:Y:S01]  /*14690*/  BSSY B0, `(.L_x_256) ;  /* 0x0000035000007945 */ /* 0x000fe20003800000 */
[----:B------:R-:W-:Y:S02]  /*146a0*/  SEL R12, R209, RZ, !P2 ;  /* 0x000000ffd10c7207 */ /* 0x000fe40005000000 */
[----:B------:R-:W-:-:S02]  /*146b0*/  SEL R20, R224, RZ, !P2 ;  /* 0x000000ffe0147207 */ /* 0x000fc40005000000 */
[----:B-----5:R-:W-:Y:S02]  /*146c0*/  SHF.R.S32.HI R17, RZ, 0x1f, R6 ;  /* 0x0000001fff117819 */ /* 0x020fe40000011406 */
[----:B-1----:R-:W-:-:S13]  /*146d0*/  ISETP.GT.AND P0, PT, R2, 0x7f, PT ;  /* 0x0000007f0200780c */ /* 0x002fda0003f04270 */
[----:B------:R-:W-:Y:S05]  /*146e0*/  @P0 BRA `(.L_x_257) ;  /* 0x000002f000000947 */ /* 0x000fea0003800000 */
[----:B------:R-:W-:Y:S01]  /*146f0*/  IMAD R0, R19, c[0x0][0x4e8], RZ ;  /* 0x00013a0013007a24 */ /* 0x000fe200078e02ff */
[----:B------:R-:W-:-:S04]  /*14700*/  LEA R13, R213, R2, 0x7 ;  /* 0x00000002d50d7211 */ /* 0x000fc800078e38ff */
[----:B------:R-:W-:-:S13]  /*14710*/  ISETP.GE.AND P0, PT, R13, R0, PT ;  /* 0x000000000d00720c */ /* 0x000fda0003f06270 */
[----:B------:R-:W-:Y:S05]  /*14720*/  @P0 BRA `(.L_x_257) ;  /* 0x000002b000000947 */ /* 0x000fea0003800000 */
[----:B------:R-:W-:Y:S01]  /*14730*/  IMAD.MOV.U32 R0, RZ, RZ, 0x368 ;  /* 0x00000368ff007424 */ /* 0x000fe200078e00ff */
[----:B------:R-:W-:-:S04]  /*14740*/  ISETP.GT.AND P2, PT, R18, 0x1, PT ;  /* 0x000000011200780c */ /* 0x000fc80003f44270 */
[----:B------:R-:W-:-:S04]  /*14750*/  SEL R0, R0, 0x328, P2 ;  /* 0x0000032800007807 */ /* 0x000fc80001000000 */
[----:B------:R1:W2:Y:S08]  /*14760*/  LDC.64 R8, c[0x0][R0+0x170] ;  /* 0x00005c0000087b82 */ /* 0x0002b00000000a00 */
[----:B------:R1:W3:Y:S08]  /*14770*/  LDC.64 R4, c[0x0][R0+0x168] ;  /* 0x00005a0000047b82 */ /* 0x0002f00000000a00 */
[----:B------:R1:W4:Y:S08]  /*14780*/  LDC.64 R14, c[0x0][R0+0x178] ;  /* 0x00005e00000e7b82 */ /* 0x0003300000000a00 */
[----:B------:R1:W5:Y:S02]  /*14790*/  LDC.64 R10, c[0x0][R0+0x160] ;  /* 0x00005800000a7b82 */ /* 0x0003640000000a00 */
[----:B-1----:R-:W-:-:S02]  /*147a0*/  IMAD.MOV.U32 R0, RZ, RZ, c[0x0][0x4e8] ;  /* 0x00013a00ff007624 */ /* 0x002fc400078e00ff */
[-C--:B--2---:R-:W-:Y:S02]  /*147b0*/  IMAD R7, R9, R12.reuse, RZ ;  /* 0x0000000c09077224 */ /* 0x084fe400078e02ff */
[----:B------:R-:W-:Y:S01]  /*147c0*/  IMAD.WIDE.U32 R2, R8, R12, RZ ;  /* 0x0000000c08027225 */ /* 0x000fe200078e00ff */
[----:B------:R-:W-:Y:S02]  /*147d0*/  ISETP.NE.AND P0, PT, R0, 0x1, PT ;  /* 0x000000010000780c */ /* 0x000fe40003f05270 */
[----:B------:R-:W-:Y:S01]  /*147e0*/  MOV R0, R13 ;  /* 0x0000000d00007202 */ /* 0x000fe20000000f00 */
[----:B------:R-:W-:Y:S01]  /*147f0*/  IMAD R8, R8, R20, R7 ;  /* 0x0000001408087224 */ /* 0x000fe200078e0207 */
[----:B------:R-:W-:Y:S01]  /*14800*/  SEL R7, R235, RZ, P2 ;  /* 0x000000ffeb077207 */ /* 0x000fe20001000000 */
[-C--:B---3--:R-:W-:Y:S02]  /*14810*/  IMAD R9, R5, R220.reuse, RZ ;  /* 0x000000dc05097224 */ /* 0x088fe400078e02ff */
[----:B------:R-:W-:Y:S01]  /*14820*/  IMAD.WIDE.U32 R4, R4, R220, RZ ;  /* 0x000000dc04047225 */ /* 0x000fe200078e00ff */
[----:B------:R-:W-:-:S03]  /*14830*/  IADD3 R3, R3, R8, RZ ;  /* 0x0000000803037210 */ /* 0x000fc60007ffe0ff */
[----:B------:R-:W-:Y:S02]  /*14840*/  IMAD.IADD R9, R5, 0x1, R9 ;  /* 0x0000000105097824 */ /* 0x000fe400078e0209 */
[----:B------:R-:W-:-:S04]  /*14850*/  @P0 IMAD.HI.U32 R16, R13, c[0x0][0x4ec], RZ ;  /* 0x00013b000d100a27 */ /* 0x000fc800078e00ff */
[-C--:B----4-:R-:W-:Y:S01]  /*14860*/  IMAD R8, R15, R7.reuse, RZ ;  /* 0x000000070f087224 */ /* 0x090fe200078e02ff */
[----:B------:R-:W-:Y:S02]  /*14870*/  @P0 SHF.R.U32.HI R0, RZ, c[0x0][0x4f0], R16 ;  /* 0x00013c00ff000a19 */ /* 0x000fe40000011610 */
[----:B------:R-:W-:Y:S01]  /*14880*/  IADD3 R16, P1, P0, R2, R4, R6 ;  /* 0x0000000402107210 */ /* 0x000fe2000783e006 */
[----:B------:R-:W-:-:S03]  /*14890*/  IMAD.WIDE.U32 R4, R14, R7, RZ ;  /* 0x000000070e047225 */ /* 0x000fc600078e00ff */
[----:B------:R-:W-:Y:S01]  /*148a0*/  IADD3.X R9, R3, R9, R17, P1, P0 ;  /* 0x0000000903097210 */ /* 0x000fe20000fe0411 */
[----:B------:R-:W-:Y:S01]  /*148b0*/  IMAD.MOV R2, RZ, RZ, -R0 ;  /* 0x000000ffff027224 */ /* 0x000fe200078e0a00 */
[----:B------:R-:W-:Y:S01]  /*148c0*/  IADD3 R5, R5, R8, RZ ;  /* 0x0000000805057210 */ /* 0x000fe20007ffe0ff */
[----:B------:R-:W-:Y:S01]  /*148d0*/  IMAD.MOV.U32 R8, RZ, RZ, c[0x0][0x4a8] ;  /* 0x00012a00ff087624 */ /* 0x000fe200078e00ff */
[----:B------:R-:W-:Y:S01]  /*148e0*/  IADD3 R4, P1, P0, R0, R16, R4 ;  /* 0x0000001000047210 */ /* 0x000fe2000783e004 */
[----:B------:R-:W-:Y:S01]  /*148f0*/  IMAD R2, R2, c[0x0][0x4e8], R13 ;  /* 0x00013a0002027a24 */ /* 0x000fe200078e020d */
[----:B------:R-:W-:-:S03]  /*14900*/  SHF.R.S32.HI R3, RZ, 0x1f, R0 ;  /* 0x0000001fff037819 */ /* 0x000fc60000011400 */
[----:B-----5:R-:W-:Y:S01]  /*14910*/  IMAD R0, R11, R2, RZ ;  /* 0x000000020b007224 */ /* 0x020fe200078e02ff */
        /* <DEDUP_REMOVED lines=12> */
.L_x_257:
[----:B------:R-:W-:Y:S05]  /*149e0*/  BSYNC B0 ;  /* 0x0000000000007941 */ /* 0x000fea0003800000 */
.L_x_256:
[----:B------:R-:W-:-:S13]  /*149f0*/  ISETP.GT.AND P0, PT, R18, 0x1, PT ;  /* 0x000000011200780c */ /* 0x000fda0003f04270 */
[----:B------:R-:W-:Y:S05]  /*14a00*/  @P0 BRA `(.L_x_249) ;  /* 0x0000087000000947 */ /* 0x000fea0003800000 */
[----:B------:R-:W-:Y:S01]  /*14a10*/  MOV R2, c[0x0][0x4e8] ;  /* 0x00013a0000027a02 */ /* 0x000fe20000000f00 */
[----:B-1----:R-:W-:Y:S01]  /*14a20*/  IMAD R0, R17, c[0x0][0x3a0], RZ ;  /* 0x0000e80011007a24 */ /* 0x002fe200078e02ff */
[-C--:B------:R-:W-:Y:S01]  /*14a30*/  LEA R4, R219, R193.reuse, 0x5 ;  /* 0x000000c1db047211 */ /* 0x080fe200078e28ff */
[----:B------:R-:W-:Y:S01]  /*14a40*/  IMAD R5, R20, c[0x0][0x3f0], RZ ;  /* 0x0000fc0014057a24 */ /* 0x000fe200078e02ff */
[----:B------:R-:W-:Y:S01]  /*14a50*/  ISETP.NE.AND P0, PT, R2, 0x1, PT ;  /* 0x000000010200780c */ /* 0x000fe20003f05270 */
[C---:B------:R-:W-:Y:S01]  /*14a60*/  IMAD.WIDE.U32 R2, R6.reuse, c[0x0][0x3a0], RZ ;  /* 0x0000e80006027a25 */ /* 0x040fe200078e00ff */
[C---:B------:R-:W-:Y:S02]  /*14a70*/  LEA R4, R213.reuse, R4, 0x7 ;  /* 0x00000004d5047211 */ /* 0x040fe400078e38ff */
[----:B------:R-:W-:Y:S01]  /*14a80*/  LEA R15, R213, R193, 0x7 ;  /* 0x000000c1d50f7211 */ /* 0x000fe200078e38ff */
[----:B------:R-:W-:Y:S01]  /*14a90*/  IMAD R6, R6, c[0x0][0x3a4], R0 ;  /* 0x0000e90006067a24 */ /* 0x000fe200078e0200 */
[----:B------:R-:W-:Y:S01]  /*14aa0*/  MOV R0, R4 ;  /* 0x0000000400007202 */ /* 0x000fe20000000f00 */
[----:B------:R-:W-:-:S03]  /*14ab0*/  IMAD R7, R12, c[0x0][0x3f4], R5 ;  /* 0x0000fd000c077a24 */ /* 0x000fc600078e0205 */
[----:B------:R-:W-:-:S03]  /*14ac0*/  IADD3 R3, R3, R6, RZ ;  /* 0x0000000603037210 */ /* 0x000fc60007ffe0ff */
[----:B------:R-:W-:-:S04]  /*14ad0*/  @P0 IMAD.HI.U32 R6, R4, c[0x0][0x4ec], RZ ;  /* 0x00013b0004060a27 */ /* 0x000fc800078e00ff */
[----:B------:R-:W-:Y:S01]  /*14ae0*/  IMAD.WIDE.U32 R2, R220, c[0x0][0x3e8], R2 ;  /* 0x0000fa00dc027a25 */ /* 0x000fe200078e0002 */
[----:B------:R-:W-:-:S03]  /*14af0*/  @P0 SHF.R.U32.HI R0, RZ, c[0x0][0x4f0], R6 ;  /* 0x00013c00ff000a19 */ /* 0x000fc60000011606 */
[----:B------:R-:W-:Y:S01]  /*14b00*/  IMAD R3, R220, c[0x0][0x3ec], R3 ;  /* 0x0000fb00dc037a24 */ /* 0x000fe200078e0203 */
[----:B------:R-:W-:Y:S02]  /*14b10*/  SHF.R.S32.HI R6, RZ, 0x1f, R0 ;  /* 0x0000001fff067819 */ /* 0x000fe40000011400 */
[----:B------:R-:W-:Y:S01]  /*14b20*/  IADD3 R5, -R0, RZ, RZ ;  /* 0x000000ff00057210 */ /* 0x000fe20007ffe1ff */
[----:B------:R-:W-:-:S04]  /*14b30*/  IMAD.WIDE.U32 R2, R12, c[0x0][0x3f0], R2 ;  /* 0x0000fc000c027a25 */ /* 0x000fc800078e0002 */
[----:B------:R-:W-:Y:S01]  /*14b40*/  IMAD R6, R6, c[0x0][0x3e0], RZ ;  /* 0x0000f80006067a24 */ /* 0x000fe200078e02ff */
[----:B------:R-:W-:Y:S01]  /*14b50*/  IADD3 R3, R3, R7, RZ ;  /* 0x0000000703037210 */ /* 0x000fe20007ffe0ff */
        /* <DEDUP_REMOVED lines=13> */
.L_x_309:
[----:B------:R-:W-:Y:S05]  /*14c30*/  BRA.DIV ~URZ, `(.L_x_259) ;  /* 0x00001f327f007947 */ /* 0x000fea000b800000 */
[----:B------:R3:W4:Y:S02]  /*14c40*/  SHFL.IDX PT, R0, R16, RZ, 0x181f ;  /* 0x00181fff10007589 */ /* 0x00072400000e0000 */
.L_x_310:
[----:B------:R-:W-:Y:S01]  /*14c50*/  IMAD R14, R19, c[0x0][0x4e8], RZ ;  /* 0x00013a00130e7a24 */ /* 0x000fe200078e02ff */
[----:B------:R-:W-:Y:S01]  /*14c60*/  SHF.R.S32.HI R4, RZ, 0x1f, R134 ;  /* 0x0000001fff047819 */ /* 0x000fe20000011486 */
[----:B------:R-:W-:Y:S01]  /*14c70*/  BSSY B0, `(.L_x_260) ;  /* 0x0000019000007945 */ /* 0x000fe20003800000 */
[----:B------:R-:W-:Y:S02]  /*14c80*/  SHF.R.S32.HI R17, RZ, 0x1f, R132 ;  /* 0x0000001fff117819 */ /* 0x000fe40000011484 */
[----:B------:R-:W-:Y:S02]  /*14c90*/  ISETP.GE.AND P0, PT, R15, R14, PT ;  /* 0x0000000e0f00720c */ /* 0x000fe40003f06270 */
[----:B------:R-:W-:Y:S02]  /*14ca0*/  LEA.HI R4, R4, R134, RZ, 0x3 ;  /* 0x0000008604047211 */ /* 0x000fe400078f18ff */
[----:B------:R-:W-:-:S02]  /*14cb0*/  SHF.R.S32.HI R19, RZ, 0x1f, R191 ;  /* 0x0000001fff137819 */ /* 0x000fc400000114bf */
[----:B------:R-:W-:Y:S02]  /*14cc0*/  LOP3.LUT R4, R4, 0xfffffff8, RZ, 0xc0, !PT ;  /* 0xfffffff804047812 */ /* 0x000fe400078ec0ff */
[----:B------:R-:W-:Y:S02]  /*14cd0*/  SHF.R.S32.HI R18, RZ, 0x1f, R192 ;  /* 0x0000001fff127819 */ /* 0x000fe400000114c0 */
[----:B------:R-:W-:-:S03]  /*14ce0*/  SHF.R.S32.HI R20, RZ, 0x1f, R4 ;  /* 0x0000001fff147819 */ /* 0x000fc60000011404 */
        /* <DEDUP_REMOVED lines=8> */
[----:B--2---:R-:W-:Y:S02]  /*14d70*/  @!P3 LEA.HI.X R11, R132, R12, R17, 0x1, P4 ;  /* 0x0000000c840bb211 */ /* 0x004fe400020f0c11 */
[----:B------:R-:W-:Y:S02]  /*14d80*/  @!P0 LEA R2, P4, R192, R0, 0x1 ;  /* 0x00000000c0028211 */ /* 0x000fe400078808ff */
[-C--:B------:R-:W-:Y:S01]  /*14d90*/  @!P2 LEA.HI.X R9, R4, R12.reuse, R20, 0x1, P6 ;  /* 0x0000000c0409a211 */ /* 0x080fe200030f0c14 */
[----:B------:R2:W-:Y:S01]  /*14da0*/  @!P3 ST.E.128 [R10.64], RZ ;  /* 0x000000ff0a00b985 */ /* 0x0005e2000c101d06 */
[----:B------:R-:W-:-:S02]  /*14db0*/  @!P1 LEA.HI.X R7, R191, R12, R19, 0x1, P5 ;  /* 0x0000000cbf079211 */ /* 0x000fc400028f0c13 */
[----:B------:R-:W-:Y:S01]  /*14dc0*/  @!P0 LEA.HI.X R3, R192, R12, R18, 0x1, P4 ;  /* 0x0000000cc0038211 */ /* 0x000fe200020f0c12 */
[----:B------:R2:W-:Y:S04]  /*14dd0*/  @!P2 ST.E.128 [R8.64], RZ ;  /* 0x000000ff0800a985 */ /* 0x0005e8000c101d06 */
[----:B------:R2:W-:Y:S04]  /*14de0*/  @!P1 ST.E.128 [R6.64], RZ ;  /* 0x000000ff06009985 */ /* 0x0005e8000c101d06 */
[----:B------:R2:W-:Y:S02]  /*14df0*/  @!P0 ST.E.128 [R2.64], RZ ;  /* 0x000000ff02008985 */ /* 0x0005e4000c101d06 */
.L_x_261:
[----:B------:R-:W-:Y:S05]  /*14e00*/  BSYNC B0 ;  /* 0x0000000000007941 */ /* 0x000fea0003800000 */
.L_x_260:
[----:B------:R-:W-:Y:S05]  /*14e10*/  BRA.DIV ~URZ, `(.L_x_262) ;  /* 0x00001db27f007947 */ /* 0x000fea000b800000 */
[----:B--2---:R2:W1:Y:S04]  /*14e20*/  SHFL.IDX PT, R12, R13, 0x1, 0x181f ;  /* 0x00381f000d0c7f89 */ /* 0x00446800000e0000 */
[----:B----4-:R2:W4:Y:S02]  /*14e30*/  SHFL.IDX PT, R0, R16, 0x1, 0x181f ;  /* 0x00381f0010007f89 */ /* 0x01052400000e0000 */
.L_x_311:
        /* <DEDUP_REMOVED lines=11> */
[----:B-1----:R-:W-:Y:S02]  /*14ef0*/  @!P3 LEA.HI.X R11, R132, R12, R17, 0x1, P4 ;  /* 0x0000000c840bb211 */ /* 0x002fe400020f0c11 */
        /* <DEDUP_REMOVED lines=8> */
.L_x_264:
[----:B------:R-:W-:Y:S05]  /*14f80*/  BSYNC B0 ;  /* 0x0000000000007941 */ /* 0x000fea0003800000 */
.L_x_263:
[----:B------:R-:W-:Y:S05]  /*14f90*/  BRA.DIV ~URZ, `(.L_x_265) ;  /* 0x00001cf27f007947 */ /* 0x000fea000b800000 */
[----:B-1----:R1:W2:Y:S02]  /*14fa0*/  SHFL.IDX PT, R12, R13, 0x2, 0x181f ;  /* 0x00581f000d0c7f89 */ /* 0x0022a400000e0000 */
.L_x_312:
[----:B------:R-:W-:Y:S05]  /*14fb0*/  BRA.DIV ~URZ, `(.L_x_266) ;  /* 0x00001d427f007947 */ /* 0x000fea000b800000 */
[----:B----4-:R4:W1:Y:S02]  /*14fc0*/  SHFL.IDX PT, R0, R16, 0x2, 0x181f ;  /* 0x00581f0010007f89 */ /* 0x01086400000e0000 */
.L_x_313:
        /* <DEDUP_REMOVED lines=8> */
[-C--:B-1----:R-:W-:Y:S02]  /*15050*/  @!P3 LEA R10, P4, R132, R0.reuse, 0x1 ;  /* 0x00000000840ab211 */ /* 0x082fe400078808ff */
        /* <DEDUP_REMOVED lines=11> */
.L_x_268:
[----:B------:R-:W-:Y:S05]  /*15110*/  BSYNC B0 ;  /* 0x0000000000007941 */ /* 0x000fea0003800000 */
.L_x_267:
[----:B------:R-:W-:Y:S05]  /*15120*/  BRA.DIV ~URZ, `(.L_x_269) ;  /* 0x00001c327f007947 */ /* 0x000fea000b800000 */
[----:B--2---:R2:W3:Y:S04]  /*15130*/  SHFL.IDX PT, R12, R13, 0x3, 0x181f ;  /* 0x00781f000d0c7f89 */ /* 0x0044e800000e0000 */
[----:B-1----:R2:W1:Y:S02]  /*15140*/  SHFL.IDX PT, R0, R16, 0x3, 0x181f ;  /* 0x00781f0010007f89 */ /* 0x00246400000e0000 */
.L_x_314:
[----:B------:R-:W-:-:S04]  /*15150*/  IADD3 R2, R15, 0x60, RZ ;  /* 0x000000600f027810 */ /* 0x000fc80007ffe0ff */
        /* <DEDUP_REMOVED lines=9> */
[----:B---3--:R-:W-:Y:S02]  /*151f0*/  @!P3 LEA.HI.X R11, R132, R12, R17, 0x1, P4 ;  /* 0x0000000c840bb211 */ /* 0x008fe400020f0c11 */
        /* <DEDUP_REMOVED lines=8> */
.L_x_249:
[----:B------:R-:W-:Y:S05]  /*15280*/  BSYNC B1 ;  /* 0x0000000000017941 */ /* 0x000fea0003800000 */
.L_x_233:
[----:B-1--4-:R-:W4:Y:S02]  /*15290*/  LDL R0, [R1] ;  /* 0x0000000001007983 */ /* 0x012f240000100800 */
[----:B----4-:R-:W-:-:S13]  /*152a0*/  ISETP.NE.AND P0, PT, R0, RZ, PT ;  /* 0x000000ff0000720c */ /* 0x010fda0003f05270 */
[----:B------:R-:W-:Y:S01]  /*152b0*/  @P0 WARPSYNC 0xffffffff ;  /* 0xffffffff00000948 */ /* 0x000fe20003800000 */
[----:B------:R-:W-:Y:S06]  /*152c0*/  @P0 BAR.SYNC.DEFER_BLOCKING 0x5, 0x100 ;  /* 0x0144000000000b1d */ /* 0x000fec0000010000 */
[----:B------:R-:W1:Y:S04]  /*152d0*/  @P0 LDS.128 R212, [0x20080] ;  /* 0x02008000ffd40984 */ /* 0x000e680000000c00 */
[----:B------:R-:W-:Y:S06]  /*152e0*/  @P0 BAR.ARV 0x4, 0x100 ;  /* 0x0104000000000b1d */ /* 0x000fec0000002000 */
[----:B------:R-:W-:Y:S05]  /*152f0*/  @P0 BRA `(.L_x_270) ;  /* 0x00000ae000000947 */ /* 0x000fea0003800000 */
[----:B------:R-:W4:Y:S01]  /*15300*/  S2R R0, SR_TID.X ;  /* 0x0000000000007919 */ /* 0x000f220000002100 */
[----:B------:R-:W-:Y:S01]  /*15310*/  IMAD.MOV.U32 R7, RZ, RZ, RZ ;  /* 0x000000ffff077224 */ /* 0x000fe200078e00ff */
[----:B--2-4-:R-:W-:-:S04]  /*15320*/  LOP3.LUT R13, R0, 0x1f, RZ, 0xc0, !PT ;  /* 0x0000001f000d7812 */ /* 0x014fc800078ec0ff */
[----:B------:R-:W-:Y:S01]  /*15330*/  ISETP.NE.AND P6, PT, R13, 0x1f, PT ;  /* 0x0000001f0d00780c */ /* 0x000fe20003fc5270 */
[----:B------:R-:W-:Y:S10]  /*15340*/  BRA.DIV ~URZ, `(.L_x_271) ;  /* 0x00001ad27f007947 */ /* 0x000ff4000b800000 */
[----:B------:R2:W4:Y:S02]  /*15350*/  SHFL.IDX PT, R9, R21, RZ, 0x1f ;  /* 0x00001fff15097589 */ /* 0x00052400000e0000 */
.L_x_315:
[----:B------:R-:W-:Y:S05]  /*15360*/  BRA.DIV ~URZ, `(.L_x_272) ;  /* 0x00001b227f007947 */ /* 0x000fea000b800000 */
[----:B------:R2:W4:Y:S02]  /*15370*/  SHFL.IDX PT, R8, R21, 0x1, 0x1f ;  /* 0x00201f0015087f89 */ /* 0x00052400000e0000 */
.L_x_316:
[----:B-1----:R-:W-:Y:S02]  /*15380*/  IMAD.IADD R0, R215, 0x1, R13 ;  /* 0x00000001d7007824 */ /* 0x002fe400078e020d */
[----:B------:R-:W-:-:S03]  /*15390*/  IMAD.MOV.U32 R6, RZ, RZ, RZ ;  /* 0x000000ffff067224 */ /* 0x000fc600078e00ff */
[----:B------:R-:W-:-:S13]  /*153a0*/  ISETP.GE.OR P0, PT, R0, c[0x0][0x53c], !P6 ;  /* 0x00014f0000007a0c */ /* 0x000fda0007706670 */
[----:B------:R-:W-:Y:S01]  /*153b0*/  @!P0 MOV R2, 0x4 ;  /* 0x0000000400028802 */ /* 0x000fe20000000f00 */
[----:B------:R-:W-:-:S04]  /*153c0*/  @!P0 IMAD.MOV.U32 R4, RZ, RZ, 0x4 ;  /* 0x00000004ff048424 */ /* 0x000fc800078e00ff */
        /* <DEDUP_REMOVED lines=9> */
[----:B---3--:R-:W-:Y:S01]  /*15460*/  MOV R12, RZ ;  /* 0x000000ff000c7202 */ /* 0x008fe20000000f00 */
[----:B-----5:R-:W-:Y:S01]  /*15470*/  IMAD R0, R7, R6, RZ ;  /* 0x0000000607007224 */ /* 0x020fe200078e02ff */
[----:B------:R-:W-:Y:S07]  /*15480*/  BRA.DIV ~URZ, `(.L_x_273) ;  /* 0x00001a727f007947 */ /* 0x000fee000b800000 */
[----:B------:R1:W3:Y:S02]  /*15490*/  SHFL.UP PT, R4, R0, 0x1, RZ ;  /* 0x0420000000047989 */ /* 0x0002e400000e00ff */
.L_x_317:
        /* <DEDUP_REMOVED lines=16> */
.L_x_318:
[----:B---3--:R-:W-:Y:S01]  /*155a0*/  IMAD R0, R0, c[0x0][0x538], RZ ;  /* 0x00014e0000007a24 */ /* 0x008fe200078e02ff */
[----:B------:R-:W-:Y:S04]  /*155b0*/  BSSY B1, `(.L_x_275) ;  /* 0x000007d000017945 */ /* 0x000fe80003800000 */
[----:B----4-:R-:W-:-:S04]  /*155c0*/  IADD3 R8, R0, R8, RZ ;  /* 0x0000000800087210 */ /* 0x010fc80007ffe0ff */
[----:B------:R-:W-:-:S13]  /*155d0*/  ISETP.GT.AND P0, PT, R8, R9, PT ;  /* 0x000000090800720c */ /* 0x000fda0003f04270 */
[----:B------:R-:W-:Y:S05]  /*155e0*/  @P0 BRA `(.L_x_276) ;  /* 0x0000024000000947 */ /* 0x000fea0003800000 */
.L_x_280:
[----:B------:R-:W-:-:S04]  /*155f0*/  IADD3 R0, R215, 0x1f, RZ ;  /* 0x0000001fd7007810 */ /* 0x000fc80007ffe0ff */
[----:B------:R-:W-:-:S13]  /*15600*/  ISETP.GE.AND P0, PT, R0, c[0x0][0x53c], PT ;  /* 0x00014f0000007a0c */ /* 0x000fda0003f06270 */
[----:B------:R-:W-:Y:S05]  /*15610*/  @P0 BRA `(.L_x_277) ;  /* 0x0000072000000947 */ /* 0x000fea0003800000 */
[----:B------:R-:W-:Y:S01]  /*15620*/  MOV R215, R0 ;  /* 0x0000000000d77202 */ /* 0x000fe20000000f00 */
[----:B------:R-:W-:-:S03]  /*15630*/  CS2R R6, SRZ ;  /* 0x0000000000067805 */ /* 0x000fc6000001ff00 */
[----:B------:R-:W-:-:S04]  /*15640*/  IADD3 R0, R215, R13, RZ ;  /* 0x0000000dd7007210 */ /* 0x000fc80007ffe0ff */
[----:B------:R-:W-:-:S13]  /*15650*/  ISETP.GE.OR P0, PT, R0, c[0x0][0x53c], !P6 ;  /* 0x00014f0000007a0c */ /* 0x000fda0007706670 */
[----:B-1----:R-:W-:Y:S02]  /*15660*/  @!P0 MOV R4, 0x4 ;  /* 0x0000000400048802 */ /* 0x002fe40000000f00 */
[----:B------:R-:W-:-:S03]  /*15670*/  @!P0 MOV R2, 0x4 ;  /* 0x0000000400028802 */ /* 0x000fc60000000f00 */
[----:B------:R-:W-:-:S04]  /*15680*/  @!P0 IMAD.WIDE R4, R0, R4, c[0x0][0x580] ;  /* 0x0001600000048625 */ /* 0x000fc800078e0204 */
[----:B------:R-:W-:Y:S01]  /*15690*/  @!P0 IMAD.WIDE R2, R0, R2, c[0x0][0x578] ;  /* 0x00015e0000028625 */ /* 0x000fe200078e0202 */
[----:B------:R-:W3:Y:S04]  /*156a0*/  @!P0 LDG.E R6, [R4.64] ;  /* 0x0000000604068981 */ /* 0x000ee8000c1e1900 */
[----:B------:R-:W3:Y:S02]  /*156b0*/  @!P0 LDG.E R7, [R2.64] ;  /* 0x0000000602078981 */ /* 0x000ee4000c1e1900 */
[----:B---3--:R-:W-:Y:S01]  /*156c0*/  IMAD R0, R7, R6, RZ ;  /* 0x0000000607007224 */ /* 0x008fe200078e02ff */
[----:B------:R-:W-:Y:S05]  /*156d0*/  BRA.DIV ~URZ, `(.L_x_278) ;  /* 0x00001a027f007947 */ /* 0x000fea000b800000 */
[----:B------:R1:W3:Y:S02]  /*156e0*/  SHFL.UP PT, R2, R0, 0x1, RZ ;  /* 0x0420000000027989 */ /* 0x0002e400000e00ff */
.L_x_319:
        /* <DEDUP_REMOVED lines=16> */
.L_x_320:
[----:B---3--:R-:W-:-:S05]  /*157f0*/  IMAD R0, R0, c[0x0][0x538], RZ ;  /* 0x00014e0000007a24 */ /* 0x008fca00078e02ff */
[----:B------:R-:W-:-:S04]  /*15800*/  IADD3 R8, R0, R8, RZ ;  /* 0x0000000800087210 */ /* 0x000fc80007ffe0ff */
[----:B------:R-:W-:-:S13]  /*15810*/  ISETP.GT.AND P0, PT, R8, R9, PT ;  /* 0x000000090800720c */ /* 0x000fda0003f04270 */
[----:B-12---:R-:W-:Y:S05]  /*15820*/  @!P0 BRA `(.L_x_280) ;  /* 0xfffffdc000008947 */ /* 0x006fea000383ffff */
.L_x_276:
[----:B------:R-:W-:-:S05]  /*15830*/  IADD3 R10, -R0, R8, RZ ;  /* 0x00000008000a7210 */ /* 0x000fca0007ffe1ff */
[----:B------:R-:W-:-:S05]  /*15840*/  IMAD R0, R4, c[0x0][0x538], R10 ;  /* 0x00014e0004007a24 */ /* 0x000fca00078e020a */
[----:B------:R-:W-:Y:S01]  /*15850*/  ISETP.GT.AND P0, PT, R0, R9, PT ;  /* 0x000000090000720c */ /* 0x000fe20003f04270 */
[----:B------:R-:W-:-:S12]  /*15860*/  BRA.DIV ~URZ, `(.L_x_281) ;  /* 0x00001a627f007947 */ /* 0x000fd8000b800000 */
[----:B------:R-:W-:-:S04]  /*15870*/  VOTE.ANY R8, PT, !P0 ;  /* 0x0000000000087806 */ /* 0x000fc800040e0100 */
.L_x_321:
[----:B------:R3:W4:Y:S01]  /*15880*/  POPC R11, R8 ;  /* 0x00000008000b7309 */ /* 0x0007220000000000 */
[----:B------:R-:W-:Y:S05]  /*15890*/  BRA.DIV ~URZ, `(.L_x_282) ;  /* 0x00001a827f007947 */ /* 0x000fea000b800000 */
[----:B----4-:R4:W1:Y:S04]  /*158a0*/  SHFL.IDX PT, R6, R6, R11, 0x1f ;  /* 0x00001f0b06067589 */ /* 0x01086800000e0000 */
[----:B------:R4:W2:Y:S02]  /*158b0*/  SHFL.IDX PT, R7, R7, R11, 0x1f ;  /* 0x00001f0b07077589 */ /* 0x0008a400000e0000 */
.L_x_322:
[----:B------:R-:W-:Y:S01]  /*158c0*/  ISETP.NE.AND P0, PT, R8, RZ, PT ;  /* 0x000000ff0800720c */ /* 0x000fe20003f05270 */
[----:B------:R-:W-:-:S12]  /*158d0*/  BSSY B0, `(.L_x_283) ;  /* 0x0000005000007945 */ /* 0x000fd80003800000 */
[----:B------:R-:W-:Y:S05]  /*158e0*/  @!P0 BRA `(.L_x_284) ;  /* 0x0000003000008947 */ /* 0x000fea0003800000 */
[----:B------:R-:W-:Y:S01]  /*158f0*/  IADD3 R3, R11, -0x1, RZ ;  /* 0xffffffff0b037810 */ /* 0x000fe20007ffe0ff */
[----:B------:R-:W-:Y:S05]  /*15900*/  BRA.DIV ~URZ, `(.L_x_285) ;  /* 0x00001ae27f007947 */ /* 0x000fea000b800000 */
[----:B------:R3:W4:Y:S02]  /*15910*/  SHFL.IDX PT, R12, R4, R3, 0x1f ;  /* 0x00001f03040c7589 */ /* 0x00072400000e0000 */
.L_x_284:
[----:B------:R-:W-:Y:S05]  /*15920*/  BSYNC B0 ;  /* 0x0000000000007941 */ /* 0x000fea0003800000 */
.L_x_283:
[----:B-1-3--:R-:W-:Y:S01]  /*15930*/  IABS R4, R6 ;  /* 0x0000000600047213 */ /* 0x00afe20000000000 */
[----:B----4-:R-:W-:Y:S02]  /*15940*/  IMAD R212, R12, c[0x0][0x538], R10 ;  /* 0x00014e000cd47a24 */ /* 0x010fe400078e020a */
[----:B------:R-:W-:Y:S01]  /*15950*/  IMAD.IADD R215, R11, 0x1, R215 ;  /* 0x000000010bd77824 */ /* 0x000fe200078e02d7 */
[----:B------:R-:W1:Y:S01]  /*15960*/  I2F.RP R2, R4 ;  /* 0x0000000400027306 */ /* 0x000e620000209400 */
[----:B------:R-:W-:-:S07]  /*15970*/  IMAD.IADD R8, R9, 0x1, -R212 ;  /* 0x0000000109087824 */ /* 0x000fce00078e0ad4 */
[----:B-1----:R-:W1:Y:S02]  /*15980*/  MUFU.RCP R2, R2 ;  /* 0x0000000200027308 */ /* 0x002e640000001000 */
[----:B-1----:R-:W-:-:S06]  /*15990*/  IADD3 R2, R2, 0xffffffe, RZ ;  /* 0x0ffffffe02027810 */ /* 0x002fcc0007ffe0ff */
[----:B------:R1:W3:Y:S02]  /*159a0*/  F2I.FTZ.U32.TRUNC.NTZ R3, R2 ;  /* 0x0000000200037305 */ /* 0x0002e4000021f000 */
[----:B-12---:R-:W-:Y:S01]  /*159b0*/  IABS R2, R7 ;  /* 0x0000000700027213 */ /* 0x006fe20000000000 */
[----:B---3--:R-:W-:-:S03]  /*159c0*/  IMAD.MOV R0, RZ, RZ, -R3 ;  /* 0x000000ffff007224 */ /* 0x008fc600078e0a03 */
[----:B------:R-:W-:Y:S01]  /*159d0*/  MOV R5, R2 ;  /* 0x0000000200057202 */ /* 0x000fe20000000f00 */
[----:B------:R-:W-:Y:S01]  /*159e0*/  IMAD.MOV.U32 R10, RZ, RZ, R0 ;  /* 0x000000ffff0a7224 */ /* 0x000fe200078e0000 */
[----:B------:R-:W-:Y:S01]  /*159f0*/  IABS R0, R6 ;  /* 0x0000000600007213 */ /* 0x000fe20000000000 */
[----:B------:R-:W-:Y:S01]  /*15a00*/  IMAD.MOV.U32 R2, RZ, RZ, RZ ;  /* 0x000000ffff027224 */ /* 0x000fe200078e00ff */
[----:B------:R-:W1:Y:S01]  /*15a10*/  I2F.RP R12, R5 ;  /* 0x00000005000c7306 */ /* 0x000e620000209400 */
[----:B------:R-:W-:Y:S01]  /*15a20*/  IMAD R9, R10, R4, RZ ;  /* 0x000000040a097224 */ /* 0x000fe200078e02ff */
[----:B------:R-:W-:Y:S01]  /*15a30*/  IABS R10, R8 ;  /* 0x00000008000a7213 */ /* 0x000fe20000000000 */
[----:B------:R-:W-:Y:S02]  /*15a40*/  IMAD.MOV R0, RZ, RZ, -R0 ;  /* 0x000000ffff007224 */ /* 0x000fe400078e0a00 */
[----:B------:R-:W-:-:S03]  /*15a50*/  IMAD.HI.U32 R9, R3, R9, R2 ;  /* 0x0000000903097227 */ /* 0x000fc600078e0002 */
[----:B------:R-:W-:Y:S01]  /*15a60*/  MOV R3, R0 ;  /* 0x0000000000037202 */ /* 0x000fe20000000f00 */
[----:B------:R-:W-:-:S04]  /*15a70*/  IMAD.MOV.U32 R2, RZ, RZ, R10 ;  /* 0x000000ffff027224 */ /* 0x000fc800078e000a */
[----:B------:R-:W-:-:S04]  /*15a80*/  IMAD.HI.U32 R0, R9, R2, RZ ;  /* 0x0000000209007227 */ /* 0x000fc800078e00ff */
[----:B------:R-:W-:Y:S02]  /*15a90*/  IMAD R2, R0, R3, R2 ;  /* 0x0000000300027224 */ /* 0x000fe400078e0202 */
[----:B-1----:R-:W1:Y:S03]  /*15aa0*/  MUFU.RCP R3, R12 ;  /* 0x0000000c00037308 */ /* 0x002e660000001000 */
        /* <DEDUP_REMOVED lines=9> */
[----:B------:R-:W-:Y:S01]  /*15b40*/  @P2 IADD3 R0, R0, 0x1, RZ ;  /* 0x0000000100002810 */ /* 0x000fe20007ffe0ff */
[----:B-1----:R-:W-:-:S05]  /*15b50*/  IMAD.MOV R2, RZ, RZ, -R3 ;  /* 0x000000ffff027224 */ /* 0x002fca00078e0a03 */
[----:B------:R-:W-:Y:S01]  /*15b60*/  @!P1 IMAD.MOV R0, RZ, RZ, -R0 ;  /* 0x000000ffff009224 */ /* 0x000fe200078e0a00 */
[----:B------:R-:W-:Y:S02]  /*15b70*/  MOV R4, R2 ;  /* 0x0000000200047202 */ /* 0x000fe40000000f00 */
[----:B------:R-:W-:Y:S02]  /*15b80*/  IABS R2, R7 ;  /* 0x0000000700027213 */ /* 0x000fe40000000000 */
[----:B------:R-:W-:Y:S01]  /*15b90*/  @!P0 LOP3.LUT R0, RZ, R6, RZ, 0x33, !PT ;  /* 0x00000006ff008212 */ /* 0x000fe200078e33ff */
[----:B------:R-:W-:Y:S02]  /*15ba0*/  IMAD R4, R4, R5, RZ ;  /* 0x0000000504047224 */ /* 0x000fe400078e02ff */
[----:B------:R-:W-:Y:S01]  /*15bb0*/  IMAD.MOV R9, RZ, RZ, -R2 ;  /* 0x000000ffff097224 */ /* 0x000fe200078e0a02 */
[----:B------:R-:W-:Y:S01]  /*15bc0*/  IABS R10, R0 ;  /* 0x00000000000a7213 */ /* 0x000fe20000000000 */
[----:B------:R-:W-:-:S02]  /*15bd0*/  IMAD.MOV.U32 R2, RZ, RZ, RZ ;  /* 0x000000ffff027224 */ /* 0x000fc400078e00ff */
[----:B------:R-:W-:Y:S02]  /*15be0*/  IMAD R6, R0, R6, RZ ;  /* 0x0000000600067224 */ /* 0x000fe400078e02ff */
[----:B------:R-:W-:Y:S01]  /*15bf0*/  IMAD.HI.U32 R2, R3, R4, R2 ;  /* 0x0000000403027227 */ /* 0x000fe200078e0002 */
[----:B------:R-:W-:Y:S02]  /*15c00*/  MOV R4, R9 ;  /* 0x0000000900047202 */ /* 0x000fe40000000f00 */
[----:B------:R-:W-:Y:S01]  /*15c10*/  IADD3 R213, R8, -R6, RZ ;  /* 0x8000000608d57210 */ /* 0x000fe20007ffe0ff */
[----:B------:R-:W-:-:S04]  /*15c20*/  IMAD.MOV.U32 R3, RZ, RZ, R10 ;  /* 0x000000ffff037224 */ /* 0x000fc800078e000a */
        /* <DEDUP_REMOVED lines=11> */
[----:B------:R-:W-:-:S04]  /*15ce0*/  @!P0 LOP3.LUT R2, RZ, R7, RZ, 0x33, !PT ;  /* 0x00000007ff028212 */ /* 0x000fc800078e33ff */
[----:B------:R-:W-:Y:S01]  /*15cf0*/  IADD3 R3, -R2, RZ, RZ ;  /* 0x000000ff02037210 */ /* 0x000fe20007ffe1ff */
[----:B------:R-:W-:-:S04]  /*15d00*/  IMAD R2, R7, 0x1000000, R2 ;  /* 0x0100000007027824 */ /* 0x000fc800078e0202 */
[----:B------:R-:W-:-:S04]  /*15d10*/  IMAD R0, R7, R3, R0 ;  /* 0x0000000307007224 */ /* 0x000fc800078e0200 */
[----:B------:R-:W-:Y:S01]  /*15d20*/  IMAD R214, R0, 0x10000, R2 ;  /* 0x0001000000d67824 */ /* 0x000fe200078e0202 */
[----:B------:R-:W-:Y:S05]  /*15d30*/  BRA `(.L_x_286) ;  /* 0x0000004000007947 */ /* 0x000fea0003800000 */
.L_x_277:
[----:B------:R-:W-:Y:S01]  /*15d40*/  IMAD.MOV.U32 R212, RZ, RZ, R9 ;  /* 0x000000ffffd47224 */ /* 0x000fe200078e0009 */
[----:B------:R-:W-:Y:S01]  /*15d50*/  MOV R214, RZ ;  /* 0x000000ff00d67202 */ /* 0x000fe20000000f00 */
[----:B------:R-:W-:Y:S01]  /*15d60*/  IMAD.MOV.U32 R213, RZ, RZ, RZ ;  /* 0x000000ffffd57224 */ /* 0x000fe200078e00ff */
[----:B------:R-:W-:Y:S02]  /*15d70*/  MOV R215, c[0x0][0x53c] ;  /* 0x00014f0000d77a02 */ /* 0x000fe40000000f00 */
.L_x_286:
[----:B------:R-:W-:Y:S05]  /*15d80*/  BSYNC B1 ;  /* 0x0000000000017941 */ /* 0x000fea0003800000 */
.L_x_275:
[----:B------:R-:W-:Y:S01]  /*15d90*/  WARPSYNC 0xffffffff ;  /* 0xffffffff00007948 */ /* 0x000fe20003800000 */
[----:B------:R-:W-:Y:S01]  /*15da0*/  BAR.SYNC.DEFER_BLOCKING 0x4, 0x100 ;  /* 0x0104000000007b1d */ /* 0x000fe20000010000 */
[----:B------:R-:W-:-:S13]  /*15db0*/  ISETP.NE.AND P0, PT, R13, RZ, PT ;  /* 0x000000ff0d00720c */ /* 0x000fda0003f05270 */
[----:B------:R3:W-:Y:S04]  /*15dc0*/  @!P0 STS.128 [0x20080], R212 ;  /* 0x020080d4ff008388 */ /* 0x0007e80000000c00 */
[----:B------:R-:W-:Y:S06]  /*15dd0*/  BAR.ARV 0x5, 0x100 ;  /* 0x0144000000007b1d */ /* 0x000fec0000002000 */
.L_x_270:
[----:B-1----:R-:W-:-:S13]  /*15de0*/  ISETP.GE.AND P0, PT, R215, c[0x0][0x53c], PT ;  /* 0x00014f00d7007a0c */ /* 0x002fda0003f06270 */
[----:B--23--:R-:W-:Y:S01]  /*15df0*/  @P0 CALL.REL.NOINC `(.L_x_287) ;  /* 0x0000001000000944 */ /* 0x00cfe20003c00000 */
[----:B------:R-:W-:Y:S05]  /*15e00*/  BRA `(.L_x_288) ;  /* 0xfffeb6f000007947 */ /* 0x000fea000383ffff */
.L_x_287:
[----:B------:R-:W-:Y:S05]  /*15e10*/  EXIT ;  /* 0x000000000000794d */ /* 0x000fea0003800000 */
.L_x_125:
[----:B------:R-:W-:Y:S01]  /*15e20*/  IMAD.MOV.U32 R0, RZ, RZ, R5 ;  /* 0x000000ffff007224 */ /* 0x000fe200078e0005 */
[----:B------:R-:W-:Y:S02]  /*15e30*/  MOV R2, 0x1 ;  /* 0x0000000100027802 */ /* 0x000fe40000000f00 */
[----:B------:R-:W-:Y:S02]  /*15e40*/  MOV R3, 0x15e60 ;  /* 0x00015e6000037802 */ /* 0x000fe40000000f00 */
[----:B--2---:R-:W-:Y:S05]  /*15e50*/  CALL.REL.NOINC `($__internal_6_$__cuda_sm70_shflsync_up_p) ;  /* 0x0000169000007944 */ /* 0x004fea0003c00000 */
[----:B------:R-:W-:Y:S01]  /*15e60*/  MOV R0, R4 ;  /* 0x0000000400007202 */ /* 0x000fe20000000f00 */
[----:B------:R-:W-:Y:S05]  /*15e70*/  BRA `(.L_x_289) ;  /* 0xfffea5d000007947 */ /* 0x000fea000383ffff */
.L_x_126:
[----:B------:R-:W-:Y:S01]  /*15e80*/  IMAD.MOV.U32 R0, RZ, RZ, R5 ;  /* 0x000000ffff007224 */ /* 0x000fe200078e0005 */
[----:B------:R-:W-:Y:S02]  /*15e90*/  MOV R2, 0x2 ;  /* 0x0000000200027802 */ /* 0x000fe40000000f00 */
[----:B------:R-:W-:Y:S02]  /*15ea0*/  MOV R3, 0x15ec0 ;  /* 0x00015ec000037802 */ /* 0x000fe40000000f00 */
[----:B--2---:R-:W-:Y:S05]  /*15eb0*/  CALL.REL.NOINC `($__internal_6_$__cuda_sm70_shflsync_up_p) ;  /* 0x0000163000007944 */ /* 0x004fea0003c00000 */
[----:B------:R-:W-:Y:S01]  /*15ec0*/  SEL R0, R4, RZ, P4 ;  /* 0x000000ff04007207 */ /* 0x000fe20002000000 */
[----:B------:R-:W-:Y:S01]  /*15ed0*/  IMAD.MOV.U32 R2, RZ, RZ, 0x4 ;  /* 0x00000004ff027424 */ /* 0x000fe200078e00ff */
[----:B------:R-:W-:-:S03]  /*15ee0*/  MOV R3, 0x15f10 ;  /* 0x00015f1000037802 */ /* 0x000fc60000000f00 */
[----:B------:R-:W-:Y:S02]  /*15ef0*/  IMAD.IADD R0, R5, 0x1, R0 ;  /* 0x0000000105007824 */ /* 0x000fe400078e0200 */
[----:B------:R-:W-:Y:S05]  /*15f00*/  CALL.REL.NOINC `($__internal_6_$__cuda_sm70_shflsync_up_p) ;  /* 0x000015e000007944 */ /* 0x000fea0003c00000 */
        /* <DEDUP_REMOVED lines=13> */
[----:B------:R-:W-:Y:S01]  /*15fe0*/  IMAD.IADD R4, R0, 0x1, R4 ;  /* 0x0000000100047824 */ /* 0x000fe200078e0204 */
[----:B------:R-:W-:-:S03]  /*15ff0*/  MOV R0, 0x1f ;  /* 0x0000001f00007802 */ /* 0x000fc60000000f00 */
[----:B------:R-:W-:Y:S02]  /*16000*/  IMAD.MOV.U32 R5, RZ, RZ, R4 ;  /* 0x000000ffff057224 */ /* 0x000fe400078e0004 */
[----:B------:R-:W-:Y:S05]  /*16010*/  CALL.REL.NOINC `($__internal_5_$__cuda_sm70_shflsync_idx_p) ;  /* 0x0000148000007944 */ /* 0x000fea0003c00000 */
[----:B------:R-:W-:Y:S05]  /*16020*/  BRA `(.L_x_290) ;  /* 0xfffea52000007947 */ /* 0x000fea000383ffff */
.L_x_128:
[----:B------:R-:W-:Y:S02]  /*16030*/  SEL R0, RZ, 0x1, P0 ;  /* 0x00000001ff007807 */ /* 0x000fe40000000000 */
[----:B------:R-:W-:Y:S02]  /*16040*/  MOV R2, 0x16060 ;  /* 0x0001606000027802 */ /* 0x000fe40000000f00 */
[----:B------:R-:W-:Y:S05]  /*16050*/  CALL.REL.NOINC `($__internal_7_$__cuda_sm70_votesync_ballot) ;  /* 0x0000150000007944 */ /* 0x000fea0003c00000 */
[----:B------:R-:W-:Y:S01]  /*16060*/  MOV R6, R0 ;  /* 0x0000000000067202 */ /* 0x000fe20000000f00 */
[----:B------:R-:W-:Y:S05]  /*16070*/  BRA `(.L_x_291) ;  /* 0xfffea56000007947 */ /* 0x000fea000383ffff */
.L_x_129:
[----:B------:R-:W-:Y:S01]  /*16080*/  IMAD.MOV.U32 R5, RZ, RZ, R8 ;  /* 0x000000ffff057224 */ /* 0x000fe200078e0008 */
[----:B--2---:R-:W-:Y:S01]  /*16090*/  MOV R3, R215 ;  /* 0x000000d700037202 */ /* 0x004fe20000000f00 */
[----:B------:R-:W-:Y:S01]  /*160a0*/  IMAD.MOV.U32 R0, RZ, RZ, 0x1f ;  /* 0x0000001fff007424 */ /* 0x000fe200078e00ff */
[----:B------:R-:W-:Y:S02]  /*160b0*/  MOV R2, 0x160d0 ;  /* 0x000160d000027802 */ /* 0x000fe40000000f00 */
[----:B-1----:R-:W-:Y:S05]  /*160c0*/  CALL.REL.NOINC `($__internal_5_$__cuda_sm70_shflsync_idx_p) ;  /* 0x000013d000007944 */ /* 0x002fea0003c00000 */
[----:B------:R-:W-:Y:S01]  /*160d0*/  IMAD.MOV.U32 R11, RZ, RZ, R0 ;  /* 0x000000ffff0b7224 */ /* 0x000fe200078e0000 */
[----:B------:R-:W-:Y:S01]  /*160e0*/  MOV R5, R7 ;  /* 0x0000000700057202 */ /* 0x000fe20000000f00 */
[----:B------:R-:W-:Y:S01]  /*160f0*/  IMAD.MOV.U32 R7, RZ, RZ, RZ ;  /* 0x000000ffff077224 */ /* 0x000fe200078e00ff */
[----:B------:R-:W-:Y:S01]  /*16100*/  MOV R3, R215 ;  /* 0x000000d700037202 */ /* 0x000fe20000000f00 */
[----:B------:R-:W-:Y:S01]  /*16110*/  IMAD.MOV.U32 R0, RZ, RZ, 0x1f ;  /* 0x0000001fff007424 */ /* 0x000fe200078e00ff */
[----:B------:R-:W-:-:S02]  /*16120*/  MOV R2, 0x16140 ;  /* 0x0001614000027802 */ /* 0x000fc40000000f00 */
[----:B------:R-:W-:Y:S05]  /*16130*/  CALL.REL.NOINC `($__internal_5_$__cuda_sm70_shflsync_idx_p) ;  /* 0x0000136000007944 */ /* 0x000fea0003c00000 */
[----:B------:R-:W-:Y:S01]  /*16140*/  MOV R10, R0 ;  /* 0x00000000000a7202 */ /* 0x000fe20000000f00 */
[----:B------:R-:W-:Y:S05]  /*16150*/  BRA `(.L_x_292) ;  /* 0xfffea4d000007947 */ /* 0x000fea000383ffff */
.L_x_132:
[----:B------:R-:W-:Y:S01]  /*16160*/  IMAD.MOV.U32 R5, RZ, RZ, R4 ;  /* 0x000000ffff057224 */ /* 0x000fe200078e0004 */
[----:B------:R-:W-:-:S02]  /*16170*/  MOV R0, 0x1f ;  /* 0x0000001f00007802 */ /* 0x000fc40000000f00 */
[----:B------:R-:W-:Y:S02]  /*16180*/  MOV R2, 0x161a0 ;  /* 0x000161a000027802 */ /* 0x000fe40000000f00 */
[----:B-1----:R-:W-:Y:S05]  /*16190*/  CALL.REL.NOINC `($__internal_5_$__cuda_sm70_shflsync_idx_p) ;  /* 0x0000130000007944 */ /* 0x002fea0003c00000 */
[----:B------:R-:W-:Y:S01]  /*161a0*/  MOV R7, R0 ;  /* 0x0000000000077202 */ /* 0x000fe20000000f00 */
[----:B------:R-:W-:Y:S05]  /*161b0*/  BRA `(.L_x_131) ;  /* 0xfffea4d000007947 */ /* 0x000fea000383ffff */
.L_x_162:
[----:B------:R-:W-:Y:S01]  /*161c0*/  IMAD.MOV.U32 R5, RZ, RZ, R19 ;  /* 0x000000ffff057224 */ /* 0x000fe200078e0013 */
[----:B------:R-:W-:Y:S01]  /*161d0*/  MOV R3, RZ ;  /* 0x000000ff00037202 */ /* 0x000fe20000000f00 */
[----:B------:R-:W-:Y:S01]  /*161e0*/  IMAD.MOV.U32 R0, RZ, RZ, 0x181f ;  /* 0x0000181fff007424 */ /* 0x000fe200078e00ff */
[----:B------:R-:W-:Y:S02]  /*161f0*/  MOV R2, 0x16210 ;  /* 0x0001621000027802 */ /* 0x000fe40000000f00 */
[----:B-----5:R-:W-:Y:S05]  /*16200*/  CALL.REL.NOINC `($__internal_5_$__cuda_sm70_shflsync_idx_p) ;  /* 0x0000129000007944 */ /* 0x020fea0003c00000 */
[----:B------:R-:W-:Y:S01]  /*16210*/  MOV R4, R0 ;  /* 0x0000000000047202 */ /* 0x000fe20000000f00 */
[----:B------:R-:W-:Y:S05]  /*16220*/  BRA `(.L_x_293) ;  /* 0xffff00d000007947 */ /* 0x000fea000383ffff */
.L_x_163:
[----:B------:R-:W-:Y:S01]  /*16230*/  IMAD.MOV.U32 R5, RZ, RZ, R21 ;  /* 0x000000ffff057224 */ /* 0x000fe200078e0015 */
[----:B------:R-:W-:Y:S01]  /*16240*/  MOV R3, RZ ;  /* 0x000000ff00037202 */ /* 0x000fe20000000f00 */
[----:B------:R-:W-:Y:S01]  /*16250*/  IMAD.MOV.U32 R0, RZ, RZ, 0x181f ;  /* 0x0000181fff007424 */ /* 0x000fe200078e00ff */
[----:B------:R-:W-:Y:S02]  /*16260*/  MOV R2, 0x16280 ;  /* 0x0001628000027802 */ /* 0x000fe40000000f00 */
[----:B-12--5:R-:W-:Y:S05]  /*16270*/  CALL.REL.NOINC `($__internal_5_$__cuda_sm70_shflsync_idx_p) ;  /* 0x0000122000007944 */ /* 0x026fea0003c00000 */
[----:B------:R-:W-:Y:S05]  /*16280*/  BRA `(.L_x_294) ;  /* 0xffff009000007947 */ /* 0x000fea000383ffff */
.L_x_166:
[----:B------:R-:W-:Y:S01]  /*16290*/  IMAD.MOV.U32 R5, RZ, RZ, R19 ;  /* 0x000000ffff057224 */ /* 0x000fe200078e0013 */
[----:B--2---:R-:W-:Y:S01]  /*162a0*/  MOV R3, 0x1 ;  /* 0x0000000100037802 */ /* 0x004fe20000000f00 */
[----:B----4-:R-:W-:Y:S01]  /*162b0*/  IMAD.MOV.U32 R0, RZ, RZ, 0x181f ;  /* 0x0000181fff007424 */ /* 0x010fe200078e00ff */
[----:B------:R-:W-:-:S02]  /*162c0*/  MOV R2, 0x162e0 ;  /* 0x000162e000027802 */ /* 0x000fc40000000f00 */
[----:B-1-3-5:R-:W-:Y:S05]  /*162d0*/  CALL.REL.NOINC `($__internal_5_$__cuda_sm70_shflsync_idx_p) ;  /* 0x000011c000007944 */ /* 0x02afea0003c00000 */
[----:B------:R-:W-:Y:S01]  /*162e0*/  IMAD.MOV.U32 R6, RZ, RZ, R0 ;  /* 0x000000ffff067224 */ /* 0x000fe200078e0000 */
[----:B------:R-:W-:Y:S01]  /*162f0*/  MOV R3, 0x1 ;  /* 0x0000000100037802 */ /* 0x000fe20000000f00 */
[----:B------:R-:W-:Y:S01]  /*16300*/  IMAD.MOV.U32 R5, RZ, RZ, R21 ;  /* 0x000000ffff057224 */ /* 0x000fe200078e0015 */
[----:B------:R-:W-:-:S02]  /*16310*/  MOV R0, 0x181f ;  /* 0x0000181f00007802 */ /* 0x000fc40000000f00 */
[----:B------:R-:W-:Y:S02]  /*16320*/  MOV R2, 0x16340 ;  /* 0x0001634000027802 */ /* 0x000fe40000000f00 */
[----:B------:R-:W-:Y:S05]  /*16330*/  CALL.REL.NOINC `($__internal_5_$__cuda_sm70_shflsync_idx_p) ;  /* 0x0000116000007944 */ /* 0x000fea0003c00000 */
[----:B------:R-:W-:Y:S05]  /*16340*/  BRA `(.L_x_295) ;  /* 0xffff01a000007947 */ /* 0x000fea000383ffff */
.L_x_169:
[----:B------:R-:W-:Y:S01]  /*16350*/  IMAD.MOV.U32 R5, RZ, RZ, R19 ;  /* 0x000000ffff057224 */ /* 0x000fe200078e0013 */
[----:B-1----:R-:W-:Y:S01]  /*16360*/  MOV R3, 0x2 ;  /* 0x0000000200037802 */ /* 0x002fe20000000f00 */
[----:B----4-:R-:W-:Y:S01]  /*16370*/  IMAD.MOV.U32 R0, RZ, RZ, 0x181f ;  /* 0x0000181fff007424 */ /* 0x010fe200078e00ff */
[----:B------:R-:W-:Y:S02]  /*16380*/  MOV R2, 0x163a0 ;  /* 0x000163a000027802 */ /* 0x000fe40000000f00 */
[----:B--23-5:R-:W-:Y:S05]  /*16390*/  CALL.REL.NOINC `($__internal_5_$__cuda_sm70_shflsync_idx_p) ;  /* 0x0000110000007944 */ /* 0x02cfea0003c00000 */
[----:B------:R-:W-:Y:S01]  /*163a0*/  MOV R6, R0 ;  /* 0x0000000000067202 */ /* 0x000fe20000000f00 */
[----:B------:R-:W-:Y:S05]  /*163b0*/  BRA `(.L_x_296) ;  /* 0xffff02b000007947 */ /* 0x000fea000383ffff */
.L_x_170:
[----:B------:R-:W-:Y:S01]  /*163c0*/  IMAD.MOV.U32 R5, RZ, RZ, R21 ;  /* 0x000000ffff057224 */ /* 0x000fe200078e0015 */
[----:B------:R-:W-:Y:S01]  /*163d0*/  MOV R3, 0x2 ;  /* 0x0000000200037802 */ /* 0x000fe20000000f00 */
[----:B----4-:R-:W-:Y:S01]  /*163e0*/  IMAD.MOV.U32 R0, RZ, RZ, 0x181f ;  /* 0x0000181fff007424 */ /* 0x010fe200078e00ff */
[----:B------:R-:W-:Y:S02]  /*163f0*/  MOV R2, 0x16410 ;  /* 0x0001641000027802 */ /* 0x000fe40000000f00 */
[----:B-123-5:R-:W-:Y:S05]  /*16400*/  CALL.REL.NOINC `($__internal_5_$__cuda_sm70_shflsync_idx_p) ;  /* 0x0000109000007944 */ /* 0x02efea0003c00000 */
[----:B------:R-:W-:Y:S05]  /*16410*/  BRA `(.L_x_297) ;  /* 0xffff027000007947 */ /* 0x000fea000383ffff */
.L_x_173:
[----:B------:R-:W-:Y:S01]  /*16420*/  IMAD.MOV.U32 R5, RZ, RZ, R19 ;  /* 0x000000ffff057224 */ /* 0x000fe200078e0013 */
[----:B-1----:R-:W-:Y:S01]  /*16430*/  MOV R3, 0x3 ;  /* 0x0000000300037802 */ /* 0x002fe20000000f00 */
[----:B------:R-:W-:Y:S01]  /*16440*/  IMAD.MOV.U32 R0, RZ, RZ, 0x181f ;  /* 0x0000181fff007424 */ /* 0x000fe200078e00ff */
[----:B------:R-:W-:-:S02]  /*16450*/  MOV R2, 0x16470 ;  /* 0x0001647000027802 */ /* 0x000fc40000000f00 */
[----:B--2345:R-:W-:Y:S05]  /*16460*/  CALL.REL.NOINC `($__internal_5_$__cuda_sm70_shflsync_idx_p) ;  /* 0x0000103000007944 */ /* 0x03cfea0003c00000 */
[----:B------:R-:W-:Y:S01]  /*16470*/  IMAD.MOV.U32 R6, RZ, RZ, R0 ;  /* 0x000000ffff067224 */ /* 0x000fe200078e0000 */
[----:B------:R-:W-:Y:S01]  /*16480*/  MOV R3, 0x3 ;  /* 0x0000000300037802 */ /* 0x000fe20000000f00 */
[----:B------:R-:W-:Y:S01]  /*16490*/  IMAD.MOV.U32 R5, RZ, RZ, R21 ;  /* 0x000000ffff057224 */ /* 0x000fe200078e0015 */
[----:B------:R-:W-:-:S02]  /*164a0*/  MOV R0, 0x181f ;  /* 0x0000181f00007802 */ /* 0x000fc40000000f00 */
[----:B------:R-:W-:Y:S02]  /*164b0*/  MOV R2, 0x164d0 ;  /* 0x000164d000027802 */ /* 0x000fe40000000f00 */
[----:B------:R-:W-:Y:S05]  /*164c0*/  CALL.REL.NOINC `($__internal_5_$__cuda_sm70_shflsync_idx_p) ;  /* 0x00000fd000007944 */ /* 0x000fea0003c00000 */
[----:B------:R-:W-:Y:S05]  /*164d0*/  BRA `(.L_x_298) ;  /* 0xffff032000007947 */ /* 0x000fea000383ffff */
.L_x_230:
[----:B------:R-:W-:Y:S01]  /*164e0*/  IMAD.MOV.U32 R2, RZ, RZ, R190 ;  /* 0x000000ffff027224 */ /* 0x000fe200078e00be */
[----:B------:R-:W-:Y:S01]  /*164f0*/  MOV R7, 0x1f ;  /* 0x0000001f00077802 */ /* 0x000fe20000000f00 */
[----:B------:R-:W-:Y:S01]  /*16500*/  IMAD.MOV.U32 R5, RZ, RZ, 0x2 ;  /* 0x00000002ff057424 */ /* 0x000fe200078e00ff */
[----:B------:R-:W-:Y:S02]  /*16510*/  MOV R6, 0xffffffff ;  /* 0xffffffff00067802 */ /* 0x000fe40000000f00 */
[----:B------:R-:W-:Y:S02]  /*16520*/  MOV R3, 0x16540 ;  /* 0x0001654000037802 */ /* 0x000fe40000000f00 */
[----:B------:R-:W-:Y:S05]  /*16530*/  CALL.REL.NOINC `($__internal_4_$__cuda_sm70_shflsync_bfly_p) ;  /* 0x00000f1000007944 */ /* 0x000fea0003c00000 */
[----:B------:R-:W-:Y:S01]  /*16540*/  FADD.FTZ R0, R190, R5 ;  /* 0x00000005be007221 */ /* 0x000fe20000010000 */
[----:B------:R-:W-:Y:S02]  /*16550*/  MOV R5, 0x1 ;  /* 0x0000000100057802 */ /* 0x000fe40000000f00 */
[----:B------:R-:W-:Y:S02]  /*16560*/  MOV R3, 0x16590 ;  /* 0x0001659000037802 */ /* 0x000fe40000000f00 */
[----:B------:R-:W-:-:S02]  /*16570*/  MOV R2, R0 ;  /* 0x0000000000027202 */ /* 0x000fc40000000f00 */
[----:B------:R-:W-:Y:S05]  /*16580*/  CALL.REL.NOINC `($__internal_4_$__cuda_sm70_shflsync_bfly_p) ;  /* 0x00000ec000007944 */ /* 0x000fea0003c00000 */
[----:B------:R-:W-:Y:S01]  /*16590*/  FADD.FTZ R0, R0, R5 ;  /* 0x0000000500007221 */ /* 0x000fe20000010000 */
[----:B------:R-:W-:-:S02]  /*165a0*/  MOV R2, R189 ;  /* 0x000000bd00027202 */ /* 0x000fc40000000f00 */
[----:B------:R-:W-:Y:S02]  /*165b0*/  MOV R5, 0x2 ;  /* 0x0000000200057802 */ /* 0x000fe40000000f00 */
[----:B------:R-:W-:Y:S02]  /*165c0*/  MOV R3, 0x165e0 ;  /* 0x000165e000037802 */ /* 0x000fe40000000f00 */
[----:B------:R-:W-:Y:S05]  /*165d0*/  CALL.REL.NOINC `($__internal_4_$__cuda_sm70_shflsync_bfly_p) ;  /* 0x00000e7000007944 */ /* 0x000fea0003c00000 */
[----:B------:R-:W-:Y:S01]  /*165e0*/  FADD.FTZ R4, R189, R5 ;  /* 0x00000005bd047221 */ /* 0x000fe20000010000 */
[----:B------:R-:W-:Y:S02]  /*165f0*/  MOV R5, 0x1 ;  /* 0x0000000100057802 */ /* 0x000fe40000000f00 */
[----:B------:R-:W-:Y:S02]  /*16600*/  MOV R3, 0x16630 ;  /* 0x0001663000037802 */ /* 0x000fe40000000f00 */
[----:B------:R-:W-:Y:S02]  /*16610*/  MOV R2, R4 ;  /* 0x0000000400027202 */ /* 0x000fe40000000f00 */
[----:B------:R-:W-:Y:S05]  /*16620*/  CALL.REL.NOINC `($__internal_4_$__cuda_sm70_shflsync_bfly_p) ;  /* 0x00000e2000007944 */ /* 0x000fea0003c00000 */
[----:B------:R-:W-:Y:S01]  /*16630*/  MOV R3, R5 ;  /* 0x0000000500037202 */ /* 0x000fe20000000f00 */
[----:B------:R-:W-:Y:S05]  /*16640*/  BRA `(.L_x_299) ;  /* 0xffffa36000007947 */ /* 0x000fea000383ffff */
.L_x_237:
[----:B--234-:R-:W-:Y:S01]  /*16650*/  IMAD.MOV.U32 R5, RZ, RZ, R15 ;  /* 0x000000ffff057224 */ /* 0x01cfe200078e000f */
[----:B------:R-:W-:Y:S01]  /*16660*/  MOV R3, RZ ;  /* 0x000000ff00037202 */ /* 0x000fe20000000f00 */
[----:B------:R-:W-:Y:S01]  /*16670*/  IMAD.MOV.U32 R0, RZ, RZ, 0x181f ;  /* 0x0000181fff007424 */ /* 0x000fe200078e00ff */
[----:B------:R-:W-:-:S02]  /*16680*/  MOV R2, 0x166a0 ;  /* 0x000166a000027802 */ /* 0x000fc40000000f00 */
[----:B-1----:R-:W-:Y:S05]  /*16690*/  CALL.REL.NOINC `($__internal_5_$__cuda_sm70_shflsync_idx_p) ;  /* 0x00000e0000007944 */ /* 0x002fea0003c00000 */
[----:B------:R-:W-:Y:S01]  /*166a0*/  MOV R12, R0 ;  /* 0x00000000000c7202 */ /* 0x000fe20000000f00 */
[----:B------:R-:W-:Y:S05]  /*166b0*/  BRA `(.L_x_300) ;  /* 0xffffbea000007947 */ /* 0x000fea000383ffff */
.L_x_238:
[----:B------:R-:W-:Y:S01]  /*166c0*/  IMAD.MOV.U32 R5, RZ, RZ, R16 ;  /* 0x000000ffff057224 */ /* 0x000fe200078e0010 */
[----:B------:R-:W-:Y:S01]  /*166d0*/  MOV R3, RZ ;  /* 0x000000ff00037202 */ /* 0x000fe20000000f00 */
[----:B------:R-:W-:Y:S01]  /*166e0*/  IMAD.MOV.U32 R0, RZ, RZ, 0x181f ;  /* 0x0000181fff007424 */ /* 0x000fe200078e00ff */
[----:B------:R-:W-:-:S02]  /*166f0*/  MOV R2, 0x16710 ;  /* 0x0001671000027802 */ /* 0x000fc40000000f00 */
[----:B-123--:R-:W-:Y:S05]  /*16700*/  CALL.REL.NOINC `($__internal_5_$__cuda_sm70_shflsync_idx_p) ;  /* 0x00000d9000007944 */ /* 0x00efea0003c00000 */
[----:B------:R-:W-:Y:S05]  /*16710*/  BRA `(.L_x_301) ;  /* 0xffffbe6000007947 */ /* 0x000fea000383ffff */
.L_x_241:
[----:B------:R-:W-:Y:S01]  /*16720*/  IMAD.MOV.U32 R5, RZ, RZ, R15 ;  /* 0x000000ffff057224 */ /* 0x000fe200078e000f */
[----:B--2---:R-:W-:Y:S01]  /*16730*/  MOV R3, 0x1 ;  /* 0x0000000100037802 */ /* 0x004fe20000000f00 */
[----:B------:R-:W-:Y:S01]  /*16740*/  IMAD.MOV.U32 R0, RZ, RZ, 0x181f ;  /* 0x0000181fff007424 */ /* 0x000fe200078e00ff */
[----:B------:R-:W-:-:S02]  /*16750*/  MOV R2, 0x16770 ;  /* 0x0001677000027802 */ /* 0x000fc40000000f00 */
[----:B-1-34-:R-:W-:Y:S05]  /*16760*/  CALL.REL.NOINC `($__internal_5_$__cuda_sm70_shflsync_idx_p) ;  /* 0x00000d3000007944 */ /* 0x01afea0003c00000 */
[----:B------:R-:W-:Y:S01]  /*16770*/  IMAD.MOV.U32 R12, RZ, RZ, R0 ;  /* 0x000000ffff0c7224 */ /* 0x000fe200078e0000 */
[----:B------:R-:W-:Y:S01]  /*16780*/  MOV R3, 0x1 ;  /* 0x0000000100037802 */ /* 0x000fe20000000f00 */
[----:B------:R-:W-:Y:S01]  /*16790*/  IMAD.MOV.U32 R5, RZ, RZ, R16 ;  /* 0x000000ffff057224 */ /* 0x000fe200078e0010 */
[----:B------:R-:W-:-:S02]  /*167a0*/  MOV R0, 0x181f ;  /* 0x0000181f00007802 */ /* 0x000fc40000000f00 */
[----:B------:R-:W-:Y:S02]  /*167b0*/  MOV R2, 0x167d0 ;  /* 0x000167d000027802 */ /* 0x000fe40000000f00 */
[----:B------:R-:W-:Y:S05]  /*167c0*/  CALL.REL.NOINC `($__internal_5_$__cuda_sm70_shflsync_idx_p) ;  /* 0x00000cd000007944 */ /* 0x000fea0003c00000 */
[----:B------:R-:W-:Y:S05]  /*167d0*/  BRA `(.L_x_302) ;  /* 0xffffbf8000007947 */ /* 0x000fea000383ffff */
.L_x_244:
[----:B------:R-:W-:Y:S01]  /*167e0*/  IMAD.MOV.U32 R5, RZ, RZ, R15 ;  /* 0x000000ffff057224 */ /* 0x000fe200078e000f */
[----:B--2---:R-:W-:Y:S01]  /*167f0*/  MOV R3, 0x2 ;  /* 0x0000000200037802 */ /* 0x004fe20000000f00 */
[----:B------:R-:W-:Y:S01]  /*16800*/  IMAD.MOV.U32 R0, RZ, RZ, 0x181f ;  /* 0x0000181fff007424 */ /* 0x000fe200078e00ff */
[----:B------:R-:W-:Y:S02]  /*16810*/  MOV R2, 0x16830 ;  /* 0x0001683000027802 */ /* 0x000fe40000000f00 */
[----:B-1-34-:R-:W-:Y:S05]  /*16820*/  CALL.REL.NOINC `($__internal_5_$__cuda_sm70_shflsync_idx_p) ;  /* 0x00000c7000007944 */ /* 0x01afea0003c00000 */
[----:B------:R-:W-:Y:S01]  /*16830*/  MOV R12, R0 ;  /* 0x00000000000c7202 */ /* 0x000fe20000000f00 */
[----:B------:R-:W-:Y:S05]  /*16840*/  BRA `(.L_x_303) ;  /* 0xffffc08000007947 */ /* 0x000fea000383ffff */
.L_x_245:
[----:B------:R-:W-:Y:S01]  /*16850*/  IMAD.MOV.U32 R5, RZ, RZ, R16 ;  /* 0x000000ffff057224 */ /* 0x000fe200078e0010 */
[----:B--2---:R-:W-:Y:S01]  /*16860*/  MOV R3, 0x2 ;  /* 0x0000000200037802 */ /* 0x004fe20000000f00 */
[----:B------:R-:W-:Y:S01]  /*16870*/  IMAD.MOV.U32 R0, RZ, RZ, 0x181f ;  /* 0x0000181fff007424 */ /* 0x000fe200078e00ff */
[----:B------:R-:W-:Y:S02]  /*16880*/  MOV R2, 0x168a0 ;  /* 0x000168a000027802 */ /* 0x000fe40000000f00 */
[----:B-1-34-:R-:W-:Y:S05]  /*16890*/  CALL.REL.NOINC `($__internal_5_$__cuda_sm70_shflsync_idx_p) ;  /* 0x00000c0000007944 */ /* 0x01afea0003c00000 */
[----:B------:R-:W-:Y:S05]  /*168a0*/  BRA `(.L_x_304) ;  /* 0xffffc04000007947 */ /* 0x000fea000383ffff */
.L_x_248:
[----:B------:R-:W-:Y:S01]  /*168b0*/  IMAD.MOV.U32 R5, RZ, RZ, R15 ;  /* 0x000000ffff057224 */ /* 0x000fe200078e000f */
[----:B---3--:R-:W-:Y:S01]  /*168c0*/  MOV R3, 0x3 ;  /* 0x0000000300037802 */ /* 0x008fe20000000f00 */
[----:B----4-:R-:W-:Y:S01]  /*168d0*/  IMAD.MOV.U32 R0, RZ, RZ, 0x181f ;  /* 0x0000181fff007424 */ /* 0x010fe200078e00ff */
[----:B------:R-:W-:-:S02]  /*168e0*/  MOV R2, 0x16900 ;  /* 0x0001690000027802 */ /* 0x000fc40000000f00 */
[----:B-12---:R-:W-:Y:S05]  /*168f0*/  CALL.REL.NOINC `($__internal_5_$__cuda_sm70_shflsync_idx_p) ;  /* 0x00000ba000007944 */ /* 0x006fea0003c00000 */
[----:B------:R-:W-:Y:S01]  /*16900*/  IMAD.MOV.U32 R10, RZ, RZ, R0 ;  /* 0x000000ffff0a7224 */ /* 0x000fe200078e0000 */
[----:B------:R-:W-:Y:S01]  /*16910*/  MOV R3, 0x3 ;  /* 0x0000000300037802 */ /* 0x000fe20000000f00 */
[----:B------:R-:W-:Y:S01]  /*16920*/  IMAD.MOV.U32 R5, RZ, RZ, R16 ;  /* 0x000000ffff057224 */ /* 0x000fe200078e0010 */
[----:B------:R-:W-:-:S02]  /*16930*/  MOV R0, 0x181f ;  /* 0x0000181f00007802 */ /* 0x000fc40000000f00 */
[----:B------:R-:W-:Y:S02]  /*16940*/  MOV R2, 0x16960 ;  /* 0x0001696000027802 */ /* 0x000fe40000000f00 */
[----:B------:R-:W-:Y:S05]  /*16950*/  CALL.REL.NOINC `($__internal_5_$__cuda_sm70_shflsync_idx_p) ;  /* 0x00000b4000007944 */ /* 0x000fea0003c00000 */
[----:B------:R-:W-:Y:S05]  /*16960*/  BRA `(.L_x_305) ;  /* 0xffffc10000007947 */ /* 0x000fea000383ffff */
.L_x_250:
[----:B------:R-:W-:Y:S01]  /*16970*/  IMAD.MOV.U32 R5, RZ, RZ, R16 ;  /* 0x000000ffff057224 */ /* 0x000fe200078e0010 */
[----:B------:R-:W-:Y:S01]  /*16980*/  MOV R3, RZ ;  /* 0x000000ff00037202 */ /* 0x000fe20000000f00 */
[----:B------:R-:W-:Y:S01]  /*16990*/  IMAD.MOV.U32 R0, RZ, RZ, 0x1c1f ;  /* 0x00001c1fff007424 */ /* 0x000fe200078e00ff */
[----:B------:R-:W-:Y:S02]  /*169a0*/  MOV R2, 0x169c0 ;  /* 0x000169c000027802 */ /* 0x000fe40000000f00 */
[----:B------:R-:W-:Y:S05]  /*169b0*/  CALL.REL.NOINC `($__internal_5_$__cuda_sm70_shflsync_idx_p) ;  /* 0x00000ae000007944 */ /* 0x000fea0003c00000 */
[----:B------:R-:W-:Y:S01]  /*169c0*/  MOV R4, R0 ;  /* 0x0000000000047202 */ /* 0x000fe20000000f00 */
[----:B------:R-:W-:Y:S05]  /*169d0*/  BRA `(.L_x_306) ;  /* 0xffffc3f000007947 */ /* 0x000fea000383ffff */
.L_x_251:
[----:B------:R-:W-:Y:S01]  /*169e0*/  IMAD.MOV.U32 R5, RZ, RZ, R17 ;  /* 0x000000ffff057224 */ /* 0x000fe200078e0011 */
[----:B------:R-:W-:Y:S01]  /*169f0*/  MOV R3, RZ ;  /* 0x000000ff00037202 */ /* 0x000fe20000000f00 */
[----:B------:R-:W-:Y:S01]  /*16a00*/  IMAD.MOV.U32 R0, RZ, RZ, 0x1c1f ;  /* 0x00001c1fff007424 */ /* 0x000fe200078e00ff */
[----:B------:R-:W-:Y:S02]  /*16a10*/  MOV R2, 0x16a30 ;  /* 0x00016a3000027802 */ /* 0x000fe40000000f00 */
[----:B-12---:R-:W-:Y:S05]  /*16a20*/  CALL.REL.NOINC `($__internal_5_$__cuda_sm70_shflsync_idx_p) ;  /* 0x00000a7000007944 */ /* 0x006fea0003c00000 */
[----:B------:R-:W-:Y:S05]  /*16a30*/  BRA `(.L_x_307) ;  /* 0xffffc3b000007947 */ /* 0x000fea000383ffff */
.L_x_254:
[----:B------:R-:W-:Y:S01]  /*16a40*/  IMAD.MOV.U32 R5, RZ, RZ, R16 ;  /* 0x000000ffff057224 */ /* 0x000fe200078e0010 */
[----:B------:R-:W-:Y:S01]  /*16a50*/  MOV R3, 0x1 ;  /* 0x0000000100037802 */ /* 0x000fe20000000f00 */
[----:B----4-:R-:W-:Y:S01]  /*16a60*/  IMAD.MOV.U32 R0, RZ, RZ, 0x1c1f ;  /* 0x00001c1fff007424 */ /* 0x010fe200078e00ff */
[----:B------:R-:W-:-:S02]  /*16a70*/  MOV R2, 0x16a90 ;  /* 0x00016a9000027802 */ /* 0x000fc40000000f00 */
[----:B-123--:R-:W-:Y:S05]  /*16a80*/  CALL.REL.NOINC `($__internal_5_$__cuda_sm70_shflsync_idx_p) ;  /* 0x00000a1000007944 */ /* 0x00efea0003c00000 */
[----:B------:R-:W-:Y:S01]  /*16a90*/  IMAD.MOV.U32 R4, RZ, RZ, R0 ;  /* 0x000000ffff047224 */ /* 0x000fe200078e0000 */
[----:B------:R-:W-:Y:S01]  /*16aa0*/  MOV R3, 0x1 ;  /* 0x0000000100037802 */ /* 0x000fe20000000f00 */
[----:B------:R-:W-:Y:S01]  /*16ab0*/  IMAD.MOV.U32 R5, RZ, RZ, R17 ;  /* 0x000000ffff057224 */ /* 0x000fe200078e0011 */
[----:B------:R-:W-:-:S02]  /*16ac0*/  MOV R0, 0x1c1f ;  /* 0x00001c1f00007802 */ /* 0x000fc40000000f00 */
[----:B------:R-:W-:Y:S02]  /*16ad0*/  MOV R2, 0x16af0 ;  /* 0x00016af000027802 */ /* 0x000fe40000000f00 */
[----:B------:R-:W-:Y:S05]  /*16ae0*/  CALL.REL.NOINC `($__internal_5_$__cuda_sm70_shflsync_idx_p) ;  /* 0x000009b000007944 */ /* 0x000fea0003c00000 */
[----:B------:R-:W-:Y:S05]  /*16af0*/  BRA `(.L_x_308) ;  /* 0xffffce9000007947 */ /* 0x000fea000383ffff */
.L_x_258:
[----:B------:R-:W-:Y:S01]  /*16b00*/  IMAD.MOV.U32 R5, RZ, RZ, R13 ;  /* 0x000000ffff057224 */ /* 0x000fe200078e000d */
[----:B------:R-:W-:Y:S01]  /*16b10*/  MOV R3, RZ ;  /* 0x000000ff00037202 */ /* 0x000fe20000000f00 */
[----:B------:R-:W-:Y:S01]  /*16b20*/  IMAD.MOV.U32 R0, RZ, RZ, 0x181f ;  /* 0x0000181fff007424 */ /* 0x000fe200078e00ff */
[----:B------:R-:W-:Y:S02]  /*16b30*/  MOV R2, 0x16b50 ;  /* 0x00016b5000027802 */ /* 0x000fe40000000f00 */
[----:B------:R-:W-:Y:S05]  /*16b40*/  CALL.REL.NOINC `($__internal_5_$__cuda_sm70_shflsync_idx_p) ;  /* 0x0000095000007944 */ /* 0x000fea0003c00000 */
[----:B------:R-:W-:Y:S01]  /*16b50*/  MOV R12, R0 ;  /* 0x00000000000c7202 */ /* 0x000fe20000000f00 */
[----:B------:R-:W-:Y:S05]  /*16b60*/  BRA `(.L_x_309) ;  /* 0xffffe0c000007947 */ /* 0x000fea000383ffff */
.L_x_259:
[----:B------:R-:W-:Y:S01]  /*16b70*/  IMAD.MOV.U32 R5, RZ, RZ, R16 ;  /* 0x000000ffff057224 */ /* 0x000fe200078e0010 */
[----:B------:R-:W-:Y:S01]  /*16b80*/  MOV R3, RZ ;  /* 0x000000ff00037202 */ /* 0x000fe20000000f00 */
[----:B------:R-:W-:Y:S01]  /*16b90*/  IMAD.MOV.U32 R0, RZ, RZ, 0x181f ;  /* 0x0000181fff007424 */ /* 0x000fe200078e00ff */
[----:B------:R-:W-:Y:S02]  /*16ba0*/  MOV R2, 0x16bc0 ;  /* 0x00016bc000027802 */ /* 0x000fe40000000f00 */
[----:B-12---:R-:W-:Y:S05]  /*16bb0*/  CALL.REL.NOINC `($__internal_5_$__cuda_sm70_shflsync_idx_p) ;  /* 0x000008e000007944 */ /* 0x006fea0003c00000 */
[----:B------:R-:W-:Y:S05]  /*16bc0*/  BRA `(.L_x_310) ;  /* 0xffffe08000007947 */ /* 0x000fea000383ffff */
.L_x_262:
[----:B------:R-:W-:Y:S01]  /*16bd0*/  IMAD.MOV.U32 R5, RZ, RZ, R13 ;  /* 0x000000ffff057224 */ /* 0x000fe200078e000d */
[----:B--2---:R-:W-:Y:S01]  /*16be0*/  MOV R3, 0x1 ;  /* 0x0000000100037802 */ /* 0x004fe20000000f00 */
[----:B----4-:R-:W-:Y:S01]  /*16bf0*/  IMAD.MOV.U32 R0, RZ, RZ, 0x181f ;  /* 0x0000181fff007424 */ /* 0x010fe200078e00ff */
[----:B------:R-:W-:-:S02]  /*16c00*/  MOV R2, 0x16c20 ;  /* 0x00016c2000027802 */ /* 0x000fc40000000f00 */
[----:B-1-3--:R-:W-:Y:S05]  /*16c10*/  CALL.REL.NOINC `($__internal_5_$__cuda_sm70_shflsync_idx_p) ;  /* 0x0000088000007944 */ /* 0x00afea0003c00000 */
[----:B------:R-:W-:Y:S01]  /*16c20*/  IMAD.MOV.U32 R12, RZ, RZ, R0 ;  /* 0x000000ffff0c7224 */ /* 0x000fe200078e0000 */
[----:B------:R-:W-:Y:S01]  /*16c30*/  MOV R3, 0x1 ;  /* 0x0000000100037802 */ /* 0x000fe20000000f00 */
[----:B------:R-:W-:Y:S01]  /*16c40*/  IMAD.MOV.U32 R5, RZ, RZ, R16 ;  /* 0x000000ffff057224 */ /* 0x000fe200078e0010 */
[----:B------:R-:W-:-:S02]  /*16c50*/  MOV R0, 0x181f ;  /* 0x0000181f00007802 */ /* 0x000fc40000000f00 */
[----:B------:R-:W-:Y:S02]  /*16c60*/  MOV R2, 0x16c80 ;  /* 0x00016c8000027802 */ /* 0x000fe40000000f00 */
[----:B------:R-:W-:Y:S05]  /*16c70*/  CALL.REL.NOINC `($__internal_5_$__cuda_sm70_shflsync_idx_p) ;  /* 0x0000082000007944 */ /* 0x000fea0003c00000 */
[----:B------:R-:W-:Y:S05]  /*16c80*/  BRA `(.L_x_311) ;  /* 0xffffe1b000007947 */ /* 0x000fea000383ffff */
.L_x_265:
[----:B------:R-:W-:Y:S01]  /*16c90*/  IMAD.MOV.U32 R5, RZ, RZ, R13 ;  /* 0x000000ffff057224 */ /* 0x000fe200078e000d */
[----:B-1----:R-:W-:Y:S01]  /*16ca0*/  MOV R3, 0x2 ;  /* 0x0000000200037802 */ /* 0x002fe20000000f00 */
[----:B----4-:R-:W-:Y:S01]  /*16cb0*/  IMAD.MOV.U32 R0, RZ, RZ, 0x181f ;  /* 0x0000181fff007424 */ /* 0x010fe200078e00ff */
[----:B------:R-:W-:Y:S02]  /*16cc0*/  MOV R2, 0x16ce0 ;  /* 0x00016ce000027802 */ /* 0x000fe40000000f00 */
[----:B--23--:R-:W-:Y:S05]  /*16cd0*/  CALL.REL.NOINC `($__internal_5_$__cuda_sm70_shflsync_idx_p) ;  /* 0x000007c000007944 */ /* 0x00cfea0003c00000 */
[----:B------:R-:W-:Y:S01]  /*16ce0*/  MOV R12, R0 ;  /* 0x00000000000c7202 */ /* 0x000fe20000000f00 */
[----:B------:R-:W-:Y:S05]  /*16cf0*/  BRA `(.L_x_312) ;  /* 0xffffe2b000007947 */ /* 0x000fea000383ffff */
.L_x_266:
[----:B------:R-:W-:Y:S01]  /*16d00*/  IMAD.MOV.U32 R5, RZ, RZ, R16 ;  /* 0x000000ffff057224 */ /* 0x000fe200078e0010 */
[----:B------:R-:W-:Y:S01]  /*16d10*/  MOV R3, 0x2 ;  /* 0x0000000200037802 */ /* 0x000fe20000000f00 */
[----:B----4-:R-:W-:Y:S01]  /*16d20*/  IMAD.MOV.U32 R0, RZ, RZ, 0x181f ;  /* 0x0000181fff007424 */ /* 0x010fe200078e00ff */
[----:B------:R-:W-:Y:S02]  /*16d30*/  MOV R2, 0x16d50 ;  /* 0x00016d5000027802 */ /* 0x000fe40000000f00 */
[----:B-123--:R-:W-:Y:S05]  /*16d40*/  CALL.REL.NOINC `($__internal_5_$__cuda_sm70_shflsync_idx_p) ;  /* 0x0000075000007944 */ /* 0x00efea0003c00000 */
[----:B------:R-:W-:Y:S05]  /*16d50*/  BRA `(.L_x_313) ;  /* 0xffffe27000007947 */ /* 0x000fea000383ffff */
.L_x_269:
[----:B------:R-:W-:Y:S01]  /*16d60*/  IMAD.MOV.U32 R5, RZ, RZ, R13 ;  /* 0x000000ffff057224 */ /* 0x000fe200078e000d */
[----:B-1----:R-:W-:Y:S01]  /*16d70*/  MOV R3, 0x3 ;  /* 0x0000000300037802 */ /* 0x002fe20000000f00 */
[----:B------:R-:W-:Y:S01]  /*16d80*/  IMAD.MOV.U32 R0, RZ, RZ, 0x181f ;  /* 0x0000181fff007424 */ /* 0x000fe200078e00ff */
[----:B------:R-:W-:-:S02]  /*16d90*/  MOV R2, 0x16db0 ;  /* 0x00016db000027802 */ /* 0x000fc40000000f00 */
[----:B--234-:R-:W-:Y:S05]  /*16da0*/  CALL.REL.NOINC `($__internal_5_$__cuda_sm70_shflsync_idx_p) ;  /* 0x000006f000007944 */ /* 0x01cfea0003c00000 */
[----:B------:R-:W-:Y:S01]  /*16db0*/  IMAD.MOV.U32 R12, RZ, RZ, R0 ;  /* 0x000000ffff0c7224 */ /* 0x000fe200078e0000 */
[----:B------:R-:W-:Y:S01]  /*16dc0*/  MOV R3, 0x3 ;  /* 0x0000000300037802 */ /* 0x000fe20000000f00 */
[----:B------:R-:W-:Y:S01]  /*16dd0*/  IMAD.MOV.U32 R5, RZ, RZ, R16 ;  /* 0x000000ffff057224 */ /* 0x000fe200078e0010 */
[----:B------:R-:W-:-:S02]  /*16de0*/  MOV R0, 0x181f ;  /* 0x0000181f00007802 */ /* 0x000fc40000000f00 */
[----:B------:R-:W-:Y:S02]  /*16df0*/  MOV R2, 0x16e10 ;  /* 0x00016e1000027802 */ /* 0x000fe40000000f00 */
[----:B------:R-:W-:Y:S05]  /*16e00*/  CALL.REL.NOINC `($__internal_5_$__cuda_sm70_shflsync_idx_p) ;  /* 0x0000069000007944 */ /* 0x000fea0003c00000 */
[----:B------:R-:W-:Y:S05]  /*16e10*/  BRA `(.L_x_314) ;  /* 0xffffe33000007947 */ /* 0x000fea000383ffff */
.L_x_271:
[----:B------:R-:W-:Y:S01]  /*16e20*/  IMAD.MOV.U32 R5, RZ, RZ, R21 ;  /* 0x000000ffff057224 */ /* 0x000fe200078e0015 */
[----:B------:R-:W-:Y:S01]  /*16e30*/  MOV R3, RZ ;  /* 0x000000ff00037202 */ /* 0x000fe20000000f00 */
[----:B------:R-:W-:Y:S01]  /*16e40*/  IMAD.MOV.U32 R0, RZ, RZ, 0x1f ;  /* 0x0000001fff007424 */ /* 0x000fe200078e00ff */
[----:B------:R-:W-:Y:S02]  /*16e50*/  MOV R2, 0x16e70 ;  /* 0x00016e7000027802 */ /* 0x000fe40000000f00 */
[----:B-1-3--:R-:W-:Y:S05]  /*16e60*/  CALL.REL.NOINC `($__internal_5_$__cuda_sm70_shflsync_idx_p) ;  /* 0x0000063000007944 */ /* 0x00afea0003c00000 */
[----:B------:R-:W-:Y:S01]  /*16e70*/  MOV R9, R0 ;  /* 0x0000000000097202 */ /* 0x000fe20000000f00 */
[----:B------:R-:W-:Y:S05]  /*16e80*/  BRA `(.L_x_315) ;  /* 0xffffe4d000007947 */ /* 0x000fea000383ffff */
.L_x_272:
[----:B------:R-:W-:Y:S01]  /*16e90*/  IMAD.MOV.U32 R5, RZ, RZ, R21 ;  /* 0x000000ffff057224 */ /* 0x000fe200078e0015 */
[----:B------:R-:W-:Y:S01]  /*16ea0*/  MOV R3, 0x1 ;  /* 0x0000000100037802 */ /* 0x000fe20000000f00 */
[----:B------:R-:W-:Y:S01]  /*16eb0*/  IMAD.MOV.U32 R0, RZ, RZ, 0x1f ;  /* 0x0000001fff007424 */ /* 0x000fe200078e00ff */
[----:B------:R-:W-:Y:S02]  /*16ec0*/  MOV R2, 0x16ee0 ;  /* 0x00016ee000027802 */ /* 0x000fe40000000f00 */
[----:B-1234-:R-:W-:Y:S05]  /*16ed0*/  CALL.REL.NOINC `($__internal_5_$__cuda_sm70_shflsync_idx_p) ;  /* 0x000005c000007944 */ /* 0x01efea0003c00000 */
[----:B------:R-:W-:Y:S01]  /*16ee0*/  MOV R8, R0 ;  /* 0x0000000000087202 */ /* 0x000fe20000000f00 */
[----:B------:R-:W-:Y:S05]  /*16ef0*/  BRA `(.L_x_316) ;  /* 0xffffe48000007947 */ /* 0x000fea000383ffff */
.L_x_273:
[----:B------:R-:W-:Y:S02]  /*16f00*/  MOV R2, 0x1 ;  /* 0x0000000100027802 */ /* 0x000fe40000000f00 */
[----:B------:R-:W-:-:S02]  /*16f10*/  MOV R3, 0x16f30 ;  /* 0x00016f3000037802 */ /* 0x000fc40000000f00 */
[----:B--2-4-:R-:W-:Y:S05]  /*16f20*/  CALL.REL.NOINC `($__internal_6_$__cuda_sm70_shflsync_up_p) ;  /* 0x000005c000007944 */ /* 0x014fea0003c00000 */
[----:B------:R-:W-:Y:S05]  /*16f30*/  BRA `(.L_x_317) ;  /* 0xffffe56000007947 */ /* 0x000fea000383ffff */
.L_x_274:
[----:B------:R-:W-:Y:S02]  /*16f40*/  MOV R2, 0x2 ;  /* 0x0000000200027802 */ /* 0x000fe40000000f00 */
[----:B------:R-:W-:-:S02]  /*16f50*/  MOV R3, 0x16f70 ;  /* 0x00016f7000037802 */ /* 0x000fc40000000f00 */
[----:B--2-4-:R-:W-:Y:S05]  /*16f60*/  CALL.REL.NOINC `($__internal_6_$__cuda_sm70_shflsync_up_p) ;  /* 0x0000058000007944 */ /* 0x014fea0003c00000 */
        /* <DEDUP_REMOVED lines=23> */
.L_x_278:
[----:B------:R-:W-:Y:S02]  /*170e0*/  MOV R2, 0x1 ;  /* 0x0000000100027802 */ /* 0x000fe40000000f00 */
[----:B------:R-:W-:Y:S02]  /*170f0*/  MOV R3, 0x17110 ;  /* 0x0001711000037802 */ /* 0x000fe40000000f00 */
[----:B--2---:R-:W-:Y:S05]  /*17100*/  CALL.REL.NOINC `($__internal_6_$__cuda_sm70_shflsync_up_p) ;  /* 0x000003e000007944 */ /* 0x004fea0003c00000 */
[----:B------:R-:W-:Y:S01]  /*17110*/  MOV R2, R4 ;  /* 0x0000000400027202 */ /* 0x000fe20000000f00 */
[----:B------:R-:W-:Y:S05]  /*17120*/  BRA `(.L_x_319) ;  /* 0xffffe5c000007947 */ /* 0x000fea000383ffff */
.L_x_279:
        /* <DEDUP_REMOVED lines=26> */
.L_x_281:
[----:B------:R-:W-:Y:S02]  /*172d0*/  SEL R0, RZ, 0x1, P0 ;  /* 0x00000001ff007807 */ /* 0x000fe40000000000 */
[----:B------:R-:W-:Y:S02]  /*172e0*/  MOV R2, 0x17300 ;  /* 0x0001730000027802 */ /* 0x000fe40000000f00 */
[----:B-12---:R-:W-:Y:S05]  /*172f0*/  CALL.REL.NOINC `($__internal_7_$__cuda_sm70_votesync_ballot) ;  /* 0x0000026000007944 */ /* 0x006fea0003c00000 */
[----:B------:R-:W-:Y:S01]  /*17300*/  MOV R8, R0 ;  /* 0x0000000000087202 */ /* 0x000fe20000000f00 */
[----:B------:R-:W-:Y:S05]  /*17310*/  BRA `(.L_x_321) ;  /* 0xffffe56000007947 */ /* 0x000fea000383ffff */
.L_x_282:
[----:B------:R-:W-:Y:S01]  /*17320*/  IMAD.MOV.U32 R5, RZ, RZ, R6 ;  /* 0x000000ffff057224 */ /* 0x000fe200078e0006 */
[----:B----4-:R-:W-:Y:S01]  /*17330*/  MOV R3, R11 ;  /* 0x0000000b00037202 */ /* 0x010fe20000000f00 */
[----:B------:R-:W-:Y:S01]  /*17340*/  IMAD.MOV.U32 R0, RZ, RZ, 0x1f ;  /* 0x0000001fff007424 */ /* 0x000fe200078e00ff */
[----:B------:R-:W-:Y:S02]  /*17350*/  MOV R2, 0x17370 ;  /* 0x0001737000027802 */ /* 0x000fe40000000f00 */
[----:B-123--:R-:W-:Y:S05]  /*17360*/  CALL.REL.NOINC `($__internal_5_$__cuda_sm70_shflsync_idx_p) ;  /* 0x0000013000007944 */ /* 0x00efea0003c00000 */
[----:B------:R-:W-:Y:S01]  /*17370*/  IMAD.MOV.U32 R6, RZ, RZ, R0 ;  /* 0x000000ffff067224 */ /* 0x000fe200078e0000 */
[----:B------:R-:W-:Y:S01]  /*17380*/  MOV R3, R11 ;  /* 0x0000000b00037202 */ /* 0x000fe20000000f00 */
[----:B------:R-:W-:Y:S01]  /*17390*/  IMAD.MOV.U32 R5, RZ, RZ, R7 ;  /* 0x000000ffff057224 */ /* 0x000fe200078e0007 */
[----:B------:R-:W-:Y:S02]  /*173a0*/  MOV R0, 0x1f ;  /* 0x0000001f00007802 */ /* 0x000fe40000000f00 */
[----:B------:R-:W-:-:S02]  /*173b0*/  MOV R2, 0x173d0 ;  /* 0x000173d000027802 */ /* 0x000fc40000000f00 */
[----:B------:R-:W-:Y:S05]  /*173c0*/  CALL.REL.NOINC `($__internal_5_$__cuda_sm70_shflsync_idx_p) ;  /* 0x000000d000007944 */ /* 0x000fea0003c00000 */
[----:B------:R-:W-:Y:S01]  /*173d0*/  MOV R7, R0 ;  /* 0x0000000000077202 */ /* 0x000fe20000000f00 */
[----:B------:R-:W-:Y:S05]  /*173e0*/  BRA `(.L_x_322) ;  /* 0xffffe4d000007947 */ /* 0x000fea000383ffff */
.L_x_285:
[----:B------:R-:W-:Y:S01]  /*173f0*/  IMAD.MOV.U32 R5, RZ, RZ, R4 ;  /* 0x000000ffff057224 */ /* 0x000fe200078e0004 */
[----:B------:R-:W-:-:S02]  /*17400*/  MOV R0, 0x1f ;  /* 0x0000001f00007802 */ /* 0x000fc40000000f00 */
[----:B------:R-:W-:Y:S02]  /*17410*/  MOV R2, 0x17430 ;  /* 0x0001743000027802 */ /* 0x000fe40000000f00 */
[----:B-1234-:R-:W-:Y:S05]  /*17420*/  CALL.REL.NOINC `($__internal_5_$__cuda_sm70_shflsync_idx_p) ;  /* 0x0000007000007944 */ /* 0x01efea0003c00000 */
[----:B------:R-:W-:Y:S01]  /*17430*/  MOV R12, R0 ;  /* 0x00000000000c7202 */ /* 0x000fe20000000f00 */
[----:B------:R-:W-:Y:S05]  /*17440*/  BRA `(.L_x_284) ;  /* 0xffffe4d000007947 */ /* 0x000fea000383ffff */
        .weak           $__internal_4_$__cuda_sm70_shflsync_bfly_p
        .type           $__internal_4_$__cuda_sm70_shflsync_bfly_p,@function
        .size           $__internal_4_$__cuda_sm70_shflsync_bfly_p,($__internal_5_$__cuda_sm70_shflsync_idx_p - $__internal_4_$__cuda_sm70_shflsync_bfly_p)
$__internal_4_$__cuda_sm70_shflsync_bfly_p:
[----:B------:R-:W-:Y:S04]  /*17450*/  WARPSYNC R6 ;  /* 0x0000000600007348 */ /* 0x000fe80003800000 */
[----:B------:R1:W2:Y:S02]  /*17460*/  SHFL.BFLY PT, R5, R2, R5, R7 ;  /* 0x0c00000502057389 */ /* 0x0002a400000e0007 */
[----:B-1----:R-:W-:Y:S02]  /*17470*/  MOV R2, R3 ;  /* 0x0000000300027202 */ /* 0x002fe40000000f00 */
[----:B------:R-:W-:-:S04]  /*17480*/  MOV R3, 0x0 ;  /* 0x0000000000037802 */ /* 0x000fc80000000f00 */
[----:B--2---:R-:W-:Y:S05]  /*17490*/  RET.REL.NODEC R2 `(_ZN7cutlass13device_kernelIN5flash19enable_sm80_to_sm89INS1_16FlashAttnFwdSm80INS1_25CollectiveMainloopFwdSm80ILi8ELi1ELb0EN4cute5tupleIJNS5_1CILi128EEENS7_ILi32EEENS7_ILi256EEEEEELi256ENS_6half_tEfNS_4arch4Sm80ELb0ELb0ELb0ELb1ELb0ELb1ELb1ELb1EEENS1_21CollectiveEpilogueFwdINS6_IJS8_SA_S9_EEENS6_IJNS7_ILi1EEESI_SI_EEESC_SE_Li256ELb1ELb1ELb1ELb0EEENS1_36VarlenDynamicPersistentTileSchedulerILi128ELi32ELi256ELi256ELb1ELb1ELb0ELb0ELb1ELb1EEEEEEEEEvNT_6ParamsE) ;  /* 0xfffe8b6002007950 */ /* 0x004fea0003c3ffff */
        .weak           $__internal_5_$__cuda_sm70_shflsync_idx_p
        .type           $__internal_5_$__cuda_sm70_shflsync_idx_p,@function
        .size           $__internal_5_$__cuda_sm70_shflsync_idx_p,($__internal_6_$__cuda_sm70_shflsync_up_p - $__internal_5_$__cuda_sm70_shflsync_idx_p)
$__internal_5_$__cuda_sm70_shflsync_idx_p:
[----:B------:R-:W-:-:S04]  /*174a0*/  MOV R126, 0xffffffff ;  /* 0xffffffff007e7802 */ /* 0x000fc80000000f00 */
[----:B------:R-:W-:Y:S04]  /*174b0*/  WARPSYNC R126 ;  /* 0x0000007e00007348 */ /* 0x000fe80003800000 */
[----:B------:R1:W2:Y:S02]  /*174c0*/  SHFL.IDX PT, R0, R5, R3, R0 ;  /* 0x0000000305007389 */ /* 0x0002a400000e0000 */
[----:B-1----:R-:W-:-:S04]  /*174d0*/  MOV R3, 0x0 ;  /* 0x0000000000037802 */ /* 0x002fc80000000f00 */
[----:B--2---:R-:W-:Y:S05]  /*174e0*/  RET.REL.NODEC R2 `(_ZN7cutlass13device_kernelIN5flash19enable_sm80_to_sm89INS1_16FlashAttnFwdSm80INS1_25CollectiveMainloopFwdSm80ILi8ELi1ELb0EN4cute5tupleIJNS5_1CILi128EEENS7_ILi32EEENS7_ILi256EEEEEELi256ENS_6half_tEfNS_4arch4Sm80ELb0ELb0ELb0ELb1ELb0ELb1ELb1ELb1EEENS1_21CollectiveEpilogueFwdINS6_IJS8_SA_S9_EEENS6_IJNS7_ILi1EEESI_SI_EEESC_SE_Li256ELb1ELb1ELb1ELb0EEENS1_36VarlenDynamicPersistentTileSchedulerILi128ELi32ELi256ELi256ELb1ELb1ELb0ELb0ELb1ELb1EEEEEEEEEvNT_6ParamsE) ;  /* 0xfffe8b1002007950 */ /* 0x004fea0003c3ffff */
        .weak           $__internal_6_$__cuda_sm70_shflsync_up_p
        .type           $__internal_6_$__cuda_sm70_shflsync_up_p,@function
        .size           $__internal_6_$__cuda_sm70_shflsync_up_p,($__internal_7_$__cuda_sm70_votesync_ballot - $__internal_6_$__cuda_sm70_shflsync_up_p)
$__internal_6_$__cuda_sm70_shflsync_up_p:
[----:B------:R-:W-:Y:S02]  /*174f0*/  IMAD.MOV.U32 R4, RZ, RZ, RZ ;  /* 0x000000ffff047224 */ /* 0x000fe400078e00ff */
[----:B------:R-:W-:-:S04]  /*17500*/  IMAD.MOV.U32 R10, RZ, RZ, -0x1 ;  /* 0xffffffffff0a7424 */ /* 0x000fc800078e00ff */
[----:B------:R-:W-:Y:S04]  /*17510*/  WARPSYNC R10 ;  /* 0x0000000a00007348 */ /* 0x000fe80003800000 */
[----:B------:R1:W2:Y:S02]  /*17520*/  SHFL.UP PT, R4, R0, R2, R4 ;  /* 0x0400000200047389 */ /* 0x0002a400000e0004 */
[----:B-1----:R-:W-:Y:S02]  /*17530*/  MOV R2, R3 ;  /* 0x0000000300027202 */ /* 0x002fe40000000f00 */
[----:B------:R-:W-:-:S04]  /*17540*/  MOV R3, 0x0 ;  /* 0x0000000000037802 */ /* 0x000fc80000000f00 */
[----:B--2---:R-:W-:Y:S05]  /*17550*/  RET.REL.NODEC R2 `(_ZN7cutlass13device_kernelIN5flash19enable_sm80_to_sm89INS1_16FlashAttnFwdSm80INS1_25CollectiveMainloopFwdSm80ILi8ELi1ELb0EN4cute5tupleIJNS5_1CILi128EEENS7_ILi32EEENS7_ILi256EEEEEELi256ENS_6half_tEfNS_4arch4Sm80ELb0ELb0ELb0ELb1ELb0ELb1ELb1ELb1EEENS1_21CollectiveEpilogueFwdINS6_IJS8_SA_S9_EEENS6_IJNS7_ILi1EEESI_SI_EEESC_SE_Li256ELb1ELb1ELb1ELb0EEENS1_36VarlenDynamicPersistentTileSchedulerILi128ELi32ELi256ELi256ELb1ELb1ELb0ELb0ELb1ELb1EEEEEEEEEvNT_6ParamsE) ;  /* 0xfffe8aa002007950 */ /* 0x004fea0003c3ffff */
        .weak           $__internal_7_$__cuda_sm70_votesync_ballot
        .type           $__internal_7_$__cuda_sm70_votesync_ballot,@function
        .size           $__internal_7_$__cuda_sm70_votesync_ballot,(.L_x_2563 - $__internal_7_$__cuda_sm70_votesync_ballot)
$__internal_7_$__cuda_sm70_votesync_ballot:
[----:B------:R-:W-:Y:S01]  /*17560*/  ISETP.NE.U32.AND P0, PT, R0, 0x1, PT ;  /* 0x000000010000780c */ /* 0x000fe20003f05070 */
[----:B------:R-:W-:-:S04]  /*17570*/  IMAD.MOV.U32 R3, RZ, RZ, -0x1 ;  /* 0xffffffffff037424 */ /* 0x000fc800078e00ff */
[----:B------:R-:W-:Y:S08]  /*17580*/  WARPSYNC R3 ;  /* 0x0000000300007348 */ /* 0x000ff00003800000 */
[----:B------:R-:W-:-:S04]  /*17590*/  VOTE.ANY R0, PT, !P0 ;  /* 0x0000000000007806 */ /* 0x000fc800040e0100 */
[----:B------:R-:W-:Y:S01]  /*175a0*/  LOP3.LUT R0, R0, R3, RZ, 0xc0, !PT ;  /* 0x0000000300007212 */ /* 0x000fe200078ec0ff */
[----:B------:R-:W-:-:S04]  /*175b0*/  IMAD.MOV.U32 R3, RZ, RZ, 0x0 ;  /* 0x00000000ff037424 */ /* 0x000fc800078e00ff */
[----:B------:R-:W-:Y:S05]  /*175c0*/  RET.REL.NODEC R2 `(_ZN7cutlass13device_kernelIN5flash19enable_sm80_to_sm89INS1_16FlashAttnFwdSm80INS1_25CollectiveMainloopFwdSm80ILi8ELi1ELb0EN4cute5tupleIJNS5_1CILi128EEENS7_ILi32EEENS7_ILi256EEEEEELi256ENS_6half_tEfNS_4arch4Sm80ELb0ELb0ELb0ELb1ELb0ELb1ELb1ELb1EEENS1_21CollectiveEpilogueFwdINS6_IJS8_SA_S9_EEENS6_IJNS7_ILi1EEESI_SI_EEESC_SE_Li256ELb1ELb1ELb1ELb0EEENS1_36VarlenDynamicPersistentTileSchedulerILi128ELi32ELi256ELi256ELb1ELb1ELb0ELb0ELb1ELb1EEEEEEEEEvNT_6ParamsE) ;  /* 0xfffe8a3002007950 */ /* 0x000fea0003c3ffff */
.L_x_323:
        /* <DEDUP_REMOVED lines=11> */
.L_x_2563:


//--------------------- .text._ZN7cutlass13device_kernelIN5flash19enable_sm80_to_sm89INS1_16FlashAttnFwdSm80INS1_25CollectiveMainloopFwdSm80ILi8ELi1ELb1EN4cute5tupleIJNS5_1CILi128EEENS7_ILi48EEENS7_ILi256EEEEEELi256ENS_6half_tEfNS_4arch4Sm80ELb0ELb1ELb0ELb0ELb0ELb0ELb1ELb1EEENS1_21CollectiveEpilogueFwdINS6_IJS8_SA_S9_EEENS6_IJNS7_ILi1EEESI_SI_EEESC_SE_Li256ELb0ELb1ELb1ELb0EEENS1_19SingleTileSchedulerILb0ELb1ELb1ELi128EEEEEEEEEvNT_6ParamsE --------------------------
	.section	.text._ZN7cutlass13device_kernelIN5flash19enable_sm80_to_sm89INS1_16FlashAttnFwdSm80INS1_25CollectiveMainloopFwdSm80ILi8ELi1ELb1EN4cute5tupleIJNS5_1CILi128EEENS7_ILi48EEENS7_ILi256EEEEEELi256ENS_6half_tEfNS_4arch4Sm80ELb0ELb1ELb0ELb0ELb0ELb0ELb1ELb1EEENS1_21CollectiveEpilogueFwdINS6_IJS8_SA_S9_EEENS6_IJNS7_ILi1EEESI_SI_EEESC_SE_Li256ELb0ELb1ELb1ELb0EEENS1_19SingleTileSchedulerILb0ELb1ELb1ELi128EEEEEEEEEvNT_6ParamsE,"ax",@progbits
	.sectioninfo	@"SHI_REGISTERS=255"
	.align	128
.text._ZN7cutlass13device_kernelIN5flash19enable_sm80_to_sm89INS1_16FlashAttnFwdSm80INS1_25CollectiveMainloopFwdSm80ILi8ELi1ELb1EN4cute5tupleIJNS5_1CILi128EEENS7_ILi48EEENS7_ILi256EEEEEELi256ENS_6half_tEfNS_4arch4Sm80ELb0ELb1ELb0ELb0ELb0ELb0ELb1ELb1EEENS1_21CollectiveEpilogueFwdINS6_IJS8_SA_S9_EEENS6_IJNS7_ILi1EEESI_SI_EEESC_SE_Li256ELb0ELb1ELb1ELb0EEENS1_19SingleTileSchedulerILb0ELb1ELb1ELi128EEEEEEEEEvNT_6ParamsE:
        .type           _ZN7cutlass13device_kernelIN5flash19enable_sm80_to_sm89INS1_16FlashAttnFwdSm80INS1_25CollectiveMainloopFwdSm80ILi8ELi1ELb1EN4cute5tupleIJNS5_1CILi128EEENS7_ILi48EEENS7_ILi256EEEEEELi256ENS_6half_tEfNS_4arch4Sm80ELb0ELb1ELb0ELb0ELb0ELb0ELb1ELb1EEENS1_21CollectiveEpilogueFwdINS6_IJS8_SA_S9_EEENS6_IJNS7_ILi1EEESI_SI_EEESC_SE_Li256ELb0ELb1ELb1ELb0EEENS1_19SingleTileSchedulerILb0ELb1ELb1ELi128EEEEEEEEEvNT_6ParamsE,@function
        .size           _ZN7cutlass13device_kernelIN5flash19enable_sm80_to_sm89INS1_16FlashAttnFwdSm80INS1_25CollectiveMainloopFwdSm80ILi8ELi1ELb1EN4cute5tupleIJNS5_1CILi128EEENS7_ILi48EEENS7_ILi256EEEEEELi256ENS_6half_tEfNS_4arch4Sm80ELb0ELb1ELb0ELb0ELb0ELb0ELb1ELb1EEENS1_21CollectiveEpilogueFwdINS6_IJS8_SA_S9_EEENS6_IJNS7_ILi1EEESI_SI_EEESC_SE_Li256ELb0ELb1ELb1ELb0EEENS1_19SingleTileSchedulerILb0ELb1ELb1ELi128EEEEEEEEEvNT_6ParamsE,(.L_x_2568 - _ZN7cutlass13device_kernelIN5flash19enable_sm80_to_sm89INS1_16FlashAttnFwdSm80INS1_25CollectiveMainloopFwdSm80ILi8ELi1ELb1EN4cute5tupleIJNS5_1CILi128EEENS7_ILi48EEENS7_ILi256EEEEEELi256ENS_6half_tEfNS_4arch4Sm80ELb0ELb1ELb0ELb0ELb0ELb0ELb1ELb1EEENS1_21CollectiveEpilogueFwdINS6_IJS8_SA_S9_EEENS6_IJNS7_ILi1EEESI_SI_EEESC_SE_Li256ELb0ELb1ELb1ELb0EEENS1_19SingleTileSchedulerILb0ELb1ELb1ELi128EEEEEEEEEvNT_6ParamsE)
        .other          _ZN7cutlass13device_kernelIN5flash19enable_sm80_to_sm89INS1_16FlashAttnFwdSm80INS1_25CollectiveMainloopFwdSm80ILi8ELi1ELb1EN4cute5tupleIJNS5_1CILi128EEENS7_ILi48EEENS7_ILi256EEEEEELi256ENS_6half_tEfNS_4arch4Sm80ELb0ELb1ELb0ELb0ELb0ELb0ELb1ELb1EEENS1_21CollectiveEpilogueFwdINS6_IJS8_SA_S9_EEENS6_IJNS7_ILi1EEESI_SI_EEESC_SE_Li256ELb0ELb1ELb1ELb0EEENS1_19SingleTileSchedulerILb0ELb1ELb1ELi128EEEEEEEEEvNT_6ParamsE,@"STO_CUDA_ENTRY STV_DEFAULT"
_ZN7cutlass13device_kernelIN5flash19enable_sm80_to_sm89INS1_16FlashAttnFwdSm80INS1_25CollectiveMainloopFwdSm80ILi8ELi1ELb1EN4cute5tupleIJNS5_1CILi128EEENS7_ILi48EEENS7_ILi256EEEEEELi256ENS_6half_tEfNS_4arch4Sm80ELb0ELb1ELb0ELb0ELb0ELb0ELb1ELb1EEENS1_21CollectiveEpilogueFwdINS6_IJS8_SA_S9_EEENS6_IJNS7_ILi1EEESI_SI_EEESC_SE_Li256ELb0ELb1ELb1ELb0EEENS1_19SingleTileSchedulerILb0ELb1ELb1ELi128EEEEEEEEEvNT_6ParamsE:
        /* <DEDUP_REMOVED lines=18> */
.L_x_324:
[----:B---3--:R-:W-:Y:S02]  /*0120*/  ULDC.64 UR4, c[0x0][0x550] ;  /* 0x0001540000047ab9 */ /* 0x008fe40000000a00 */
[----:B------:R-:W-:Y:S02]  /*0130*/  UISETP.NE.AND UP0, UPT, UR4, 0x1, UPT ;  /* 0x000000010400788c */ /* 0x000fe4000bf05270 */
[----:B------:R-:W-:-:S02]  /*0140*/  UIMAD.WIDE.U32 UR8, UR6, UR5, URZ ;  /* 0x00000005060872a5 */ /* 0x000fc4000f8e003f */
[----:B------:R-:W-:Y:S02]  /*0150*/  ULDC UR4, c[0x0][0x558] ;  /* 0x0001560000047ab9 */ /* 0x000fe40000000800 */
[----:B------:R-:W-:-:S05]  /*0160*/  UMOV UR12, UR6 ;  /* 0x00000006000c7c82 */ /* 0x000fca0008000000 */
[----:B------:R-:W-:-:S03]  /*0170*/  @UP0 USHF.R.U32.HI UR12, URZ, UR4, UR9 ;  /* 0x000000043f0c0299 */ /* 0x000fc60008011609 */
.L_x_325:
[----:B------:R-:W-:Y:S01]  /*0180*/  ISETP.GE.AND P0, PT, R11, RZ, PT ;  /* 0x000000ff0b00720c */ /* 0x000fe20003f06270 */
[----:B------:R-:W-:Y:S02]  /*0190*/  UIADD3 UR5, -UR12, URZ, URZ ;  /* 0x0000003f0c057290 */ /* 0x000fe4000fffe13f */
[----:B------:R-:W-:Y:S02]  /*01a0*/  ULDC UR4, c[0x0][0x550] ;  /* 0x0001540000047ab9 */ /* 0x000fe40000000800 */
[----:B------:R-:W-:-:S08]  /*01b0*/  UIMAD UR6, UR5, UR4, UR6 ;  /* 0x00000004050672a4 */ /* 0x000fd0000f8e0206 */
[----:B------:R-:W-:Y:S05]  /*01c0*/  @!P0 EXIT ;  /* 0x000000000000894d */ /* 0x000fea0003800000 */
[----:B------:R-:W1:Y:S01]  /*01d0*/  S2UR UR11, SR_CTAID.X ;  /* 0x00000000000b79c3 */ /* 0x000e620000002500 */
[----:B------:R-:W-:Y:S02]  /*01e0*/  ULDC UR7, c[0x0][0x2c4] ;  /* 0x0000b10000077ab9 */ /* 0x000fe40000000800 */
[----:B------:R-:W-:Y:S02]  /*01f0*/  UISETP.NE.AND UP1, UPT, UR7, 0x1, UPT ;  /* 0x000000010700788c */ /* 0x000fe4000bf25270 */
[----:B------:R-:W-:Y:S02]  /*0200*/  UMOV UR10, 0x1 ;  /* 0x00000001000a7882 */ /* 0x000fe40000000000 */
[----:B------:R-:W-:Y:S02]  /*0210*/  ULDC.64 UR4, c[0x0][0x328] ;  /* 0x0000ca0000047ab9 */ /* 0x000fe40000000a00 */
[----:B------:R-:W-:Y:S02]  /*0220*/  UISETP.LE.AND UP0, UPT, UR10, UR5, UPT ;  /* 0x000000050a00728c */ /* 0x000fe4000bf03270 */
[----:B------:R-:W-:-:S02]  /*0230*/  ULDC.64 UR8, c[0x0][0x2c8] ;  /* 0x0000b20000087ab9 */ /* 0x000fc40000000a00 */
[----:B------:R-:W-:Y:S02]  /*0240*/  ULDC UR13, c[0x0][0x168] ;  /* 0x00005a00000d7ab9 */ /* 0x000fe40000000800 */
[----:B------:R-:W-:Y:S01]  /*0250*/  PLOP3.LUT P0, PT, PT, PT, UP0, 0x40, 0x0 ;  /* 0x000000000000781c */ /* 0x000fe20003f0e808 */
[----:B------:R-:W-:Y:S02]  /*0260*/  ULDC UR5, c[0x0][0x1d0] ;  /* 0x0000740000057ab9 */ /* 0x000fe40000000800 */
[----:B------:R-:W-:Y:S02]  /*0270*/  UP2UR UR14, UPR, URZ, 0x2 ;  /* 0x000000023f0e7883 */ /* 0x000fe40008000000 */
[----:B-1----:R-:W-:-:S04]  /*0280*/  USHF.L.U32 UR11, UR11, 0x7, URZ ;  /* 0x000000070b0b7899 */ /* 0x002fc8000800063f */
[----:B------:R-:W-:Y:S02]  /*0290*/  @UP1 UIADD3 UR16, UR11, 0x7f, URZ ;  /* 0x0000007f0b101890 */ /* 0x000fe4000fffe03f */
[----:B------:R-:W-:Y:S02]  /*02a0*/  UIADD3 UR15, UR11, 0x7f, URZ ;  /* 0x0000007f0b0f7890 */ /* 0x000fe4000fffe03f */
[----:B------:R-:W-:Y:S02]  /*02b0*/  UIMAD.WIDE.U32 UR16, UR16, UR8, URZ ;  /* 0x00000008101072a5 */ /* 0x000fe4000f8e003f */
[----:B------:R-:W-:Y:S02]  /*02c0*/  UIADD3 UR8, UR10, -UR13, URZ ;  /* 0x8000000d0a087290 */ /* 0x000fe4000fffe03f */
[----:B------:R-:W-:Y:S02]  /*02d0*/  @UP1 USHF.R.U32.HI UR15, URZ, UR9, UR17 ;  /* 0x000000093f0f1299 */ /* 0x000fe40008011611 */
[----:B------:R-:W-:-:S02]  /*02e0*/  UP2UR UR13, UPR, URZ, 0x1 ;  /* 0x000000013f0d7883 */ /* 0x000fc40008000000 */
[----:B------:R-:W-:-:S04]  /*02f0*/  UIADD3 UR5, UR15, UR5, UR8 ;  /* 0x000000050f057290 */ /* 0x000fc8000fffe008 */
[----:B------:R-:W-:Y:S01]  /*0300*/  UIADD3 UR8, UR5, UR4, URZ ;  /* 0x0000000405087290 */ /* 0x000fe2000fffe03f */
[----:B------:R-:W-:Y:S05]  /*0310*/  @P0 BRA `(.L_x_326) ;  /* 0x0000014000000947 */ /* 0x000fea0003800000 */
[----:B------:R-:W-:Y:S01]  /*0320*/  ISETP.LT.AND P0, PT, RZ, UR5, PT ;  /* 0x00000005ff007c0c */ /* 0x000fe2000bf01270 */
[----:B------:R-:W-:-:S12]  /*0330*/  UIADD3 UR9, UR5, -0x1, URZ ;  /* 0xffffffff05097890 */ /* 0x000fd8000fffe03f */
[----:B------:R-:W-:Y:S05]  /*0340*/  @P0 BRA `(.L_x_327) ;  /* 0x0000008000000947 */ /* 0x000fea0003800000 */
[----:B------:R-:W-:Y:S02]  /*0350*/  ULDC UR4, c[0x0][0x32c] ;  /* 0x0000cb0000047ab9 */ /* 0x000fe40000000800 */
[----:B------:R-:W-:Y:S02]  /*0360*/  UISETP.NE.AND UP0, UPT, UR10, UR4, UPT ;  /* 0x000000040a00728c */ /* 0x000fe4000bf05270 */
[----:B------:R-:W-:-:S03]  /*0370*/  UIADD3 UR9, -UR5, URZ, URZ ;  /* 0x0000003f05097290 */ /* 0x000fc6000fffe13f */
[----:B------:R-:W-:Y:S02]  /*0380*/  ULDC.64 UR4, c[0x0][0x330] ;  /* 0x0000cc0000047ab9 */ /* 0x000fe40000000a00 */
[----:B------:R-:W-:-:S04]  /*0390*/  UIMAD.WIDE.U32 UR16, UR9, UR4, URZ ;  /* 0x00000004091072a5 */ /* 0x000fc8000f8e003f */
[----:B------:R-:W-:-:S04]  /*03a0*/  @UP0 USHF.R.U32.HI UR9, URZ, UR5, UR17 ;  /* 0x000000053f090299 */ /* 0x000fc80008011611 */
[----:B------:R-:W-:Y:S01]  /*03b0*/  ULOP3.LUT UR9, URZ, UR9, URZ, 0x33, !UPT ;  /* 0x000000093f097292 */ /* 0x000fe2000f8e333f */
[----:B------:R-:W-:Y:S05]  /*03c0*/  BRA `(.L_x_328) ;  /* 0x0000005000007947 */ /* 0x000fea0003800000 */
.L_x_327:
[----:B------:R-:W-:Y:S02]  /*03d0*/  ULDC UR4, c[0x0][0x32c] ;  /* 0x0000cb0000047ab9 */ /* 0x000fe40000000800 */
[----:B------:R-:W-:-:S03]  /*03e0*/  UISETP.NE.AND UP0, UPT, UR10, UR4, UPT ;  /* 0x000000040a00728c */ /* 0x000fc6000bf05270 */
[----:B------:R-:W-:Y:S02]  /*03f0*/  ULDC.64 UR4, c[0x0][0x330] ;  /* 0x0000cc0000047ab9 */ /* 0x000fe40000000a00 */
[----:B------:R-:W-:-:S06]  /*0400*/  UIMAD.WIDE.U32 UR16, UR9, UR4, URZ ;  /* 0x00000004091072a5 */ /* 0x000fcc000f8e003f */
[----:B------:R-:W-:Y:S02]  /*0410*/  @UP0 USHF.R.U32.HI UR9, URZ, UR5, UR17 ;  /* 0x000000053f090299 */ /* 0x000fe40008011611 */
.L_x_328:
[----:B------:R-:W-:Y:S02]  /*0420*/  ULDC UR4, c[0x0][0x32c] ;  /* 0x0000cb0000047ab9 */ /* 0x000fe40000000800 */
[----:B------:R-:W-:-:S04]  /*0430*/  UIMAD UR4, UR9, UR4, UR4 ;  /* 0x00000004090472a4 */ /* 0x000fc8000f8e0204 */
[----:B------:R-:W-:-:S04]  /*0440*/  UISETP.LT.AND UP0, UPT, UR8, UR4, UPT ;  /* 0x000000040800728c */ /* 0x000fc8000bf01270 */
[----:B------:R-:W-:Y:S02]  /*0450*/  USEL UR8, UR8, UR4, UP0 ;  /* 0x0000000408087287 */ /* 0x000fe40008000000 */
.L_x_326:
[----:B------:R-:W-:Y:S02]  /*0460*/  UMOV UR18, 0x2f ;  /* 0x0000002f00127882 */ /* 0x000fe40000000000 */
[----:B------:R-:W-:Y:S02]  /*0470*/  ULDC UR10, c[0x0][0x1d0] ;  /* 0x00007400000a7ab9 */ /* 0x000fe40000000800 */
[----:B------:R-:W-:Y:S02]  /*0480*/  UISETP.NE.AND UP0, UPT, UR7, 0x1, UPT ;  /* 0x000000010700788c */ /* 0x000fe4000bf05270 */
[----:B------:R-:W-:Y:S02]  /*0490*/  UIADD3 UR18, UR18, UR10, URZ ;  /* 0x0000000a12127290 */ /* 0x000fe4000fffe03f */
[----:B------:R-:W-:Y:S02]  /*04a0*/  ULDC.64 UR4, c[0x0][0x2c8] ;  /* 0x0000b20000047ab9 */ /* 0x000fe40000000a00 */
[----:B------:R-:W-:-:S02]  /*04b0*/  UIMAD.WIDE.U32 UR16, UR11, UR4, URZ ;  /* 0x000000040b1072a5 */ /* 0x000fc4000f8e003f */
[----:B------:R-:W-:Y:S02]  /*04c0*/  UIMAD.WIDE UR18, UR18, 0x2aaaaaab, URZ ;  /* 0x2aaaaaab121278a5 */ /* 0x000fe4000f8e023f */
[----:B------:R-:W-:Y:S02]  /*04d0*/  UIADD3 UR8, UR8, 0x2f, URZ ;  /* 0x0000002f08087890 */ /* 0x000fe4000fffe03f */
[----:B------:R-:W-:Y:S02]  /*04e0*/  UISETP.NE.AND UP1, UPT, UR13, URZ, UPT ;  /* 0x0000003f0d00728c */ /* 0x000fe4000bf25270 */
[----:B------:R-:W-:Y:S02]  /*04f0*/  UIMAD.WIDE UR8, UR8, 0x2aaaaaab, URZ ;  /* 0x2aaaaaab080878a5 */ /* 0x000fe4000f8e023f */
[----:B------:R-:W-:Y:S02]  /*0500*/  @UP0 UMOV UR15, UR17 ;  /* 0x00000011000f0c82 */ /* 0x000fe40008000000 */
[----:B------:R-:W-:Y:S01]  /*0510*/  UMOV UR4, UR11 ;  /* 0x0000000b00047c82 */ /* 0x000fe20008000000 */
[----:B------:R-:W-:Y:S01]  /*0520*/  PLOP3.LUT P0, PT, PT, PT, UP1, 0x40, 0x0 ;  /* 0x000000000000781c */ /* 0x000fe20003f0e818 */
[----:B------:R-:W-:-:S02]  /*0530*/  UMOV UR17, UR19 ;  /* 0x0000001300117c82 */ /* 0x000fc40008000000 */
[----:B------:R-:W-:Y:S02]  /*0540*/  @UP0 USHF.R.U32.HI UR4, URZ, UR5, UR15 ;  /* 0x000000053f040299 */ /* 0x000fe4000801160f */
[----:B------:R-:W-:Y:S02]  /*0550*/  USHF.R.U32.HI UR8, URZ, 0x1f, UR9 ;  /* 0x0000001f3f087899 */ /* 0x000fe40008011609 */
[----:B------:R-:W-:Y:S02]  /*0560*/  USHF.R.U32.HI UR15, URZ, 0x1f, UR17 ;  /* 0x0000001f3f0f7899 */ /* 0x000fe40008011611 */
[----:B------:R-:W-:Y:S02]  /*0570*/  ULDC UR16, c[0x0][0x168] ;  /* 0x00005a0000107ab9 */ /* 0x000fe40000000800 */
[----:B------:R-:W-:Y:S02]  /*0580*/  UIADD3 UR10, UR10, -UR16, URZ ;  /* 0x800000100a0a7290 */ /* 0x000fe4000fffe03f */
[----:B------:R-:W-:-:S02]  /*0590*/  ULEA.HI.SX32 UR8, UR9, UR8, 0x1d ;  /* 0x0000000809087291 */ /* 0x000fc4000f8fea3f */
[----:B------:R-:W-:Y:S02]  /*05a0*/  ULEA.HI.SX32 UR15, UR17, UR15, 0x1d ;  /* 0x0000000f110f7291 */ /* 0x000fe4000f8fea3f */
[----:B------:R-:W-:Y:S02]  /*05b0*/  UIADD3 UR4, UR10, UR4, URZ ;  /* 0x000000040a047290 */ /* 0x000fe4000fffe03f */
[----:B------:R-:W-:Y:S02]  /*05c0*/  UISETP.LT.AND UP0, UPT, UR15, UR8, UPT ;  /* 0x000000080f00728c */ /* 0x000fe4000bf01270 */
[----:B------:R-:W-:Y:S02]  /*05d0*/  ULDC UR5, c[0x0][0x324] ;  /* 0x0000c90000057ab9 */ /* 0x000fe40000000800 */
[----:B------:R-:W-:Y:S02]  /*05e0*/  UIADD3 UR9, UR4, -UR5, URZ ;  /* 0x8000000504097290 */ /* 0x000fe4000fffe03f */
[----:B------:R-:W-:Y:S01]  /*05f0*/  USEL UR8, UR15, UR8, UP0 ;  /* 0x000000080f087287 */ /* 0x000fe20008000000 */
[----:B------:R-:W-:Y:S05]  /*0600*/  @P0 BRA `(.L_x_329) ;  /* 0x0000015000000947 */ /* 0x000fea0003800000 */
[----:B------:R-:W-:Y:S02]  /*0610*/  UMOV UR15, UR4 ;  /* 0x00000004000f7c82 */ /* 0x000fe40008000000 */
[----:B------:R-:W-:-:S06]  /*0620*/  UISETP.GT.AND UP0, UPT, UR15, -0x1, UPT ;  /* 0xffffffff0f00788c */ /* 0x000fcc000bf04270 */
[----:B------:R-:W-:-:S13]  /*0630*/  PLOP3.LUT P0, PT, PT, PT, UP0, 0x80, 0x0 ;  /* 0x000000000000781c */ /* 0x000fda0003f0f008 */
[----:B------:R-:W-:Y:S05]  /*0640*/  @P0 BRA `(.L_x_330) ;  /* 0x0000008000000947 */ /* 0x000fea0003800000 */
[----:B------:R-:W-:Y:S02]  /*0650*/  ULDC UR4, c[0x0][0x32c] ;  /* 0x0000cb0000047ab9 */ /* 0x000fe40000000800 */
[----:B------:R-:W-:Y:S02]  /*0660*/  UISETP.NE.AND UP0, UPT, UR4, 0x1, UPT ;  /* 0x000000010400788c */ /* 0x000fe4000bf05270 */
[----:B------:R-:W-:Y:S02]  /*0670*/  ULOP3.LUT UR15, URZ, UR15, URZ, 0x33, !UPT ;  /* 0x0000000f3f0f7292 */ /* 0x000fe4000f8e333f */
[----:B------:R-:W-:Y:S02]  /*0680*/  ULDC.64 UR4, c[0x0][0x330] ;  /* 0x0000cc0000047ab9 */ /* 0x000fe40000000a00 */
[----:B------:R-:W-:-:S05]  /*0690*/  UIMAD.WIDE.U32 UR16, UR15, UR4, URZ ;  /* 0x000000040f1072a5 */ /* 0x000fca000f8e003f */
[----:B------:R-:W-:-:S04]  /*06a0*/  @UP0 USHF.R.U32.HI UR15, URZ, UR5, UR17 ;  /* 0x000000053f0f0299 */ /* 0x000fc80008011611 */
[----:B------:R-:W-:Y:S01]  /*06b0*/  ULOP3.LUT UR15, URZ, UR15, URZ, 0x33, !UPT ;  /* 0x0000000f3f0f7292 */ /* 0x000fe2000f8e333f */
[----:B------:R-:W-:Y:S05]  /*06c0*/  BRA `(.L_x_331) ;  /* 0x0000005000007947 */ /* 0x000fea0003800000 */
.L_x_330:
[----:B------:R-:W-:Y:S02]  /*06d0*/  ULDC UR4, c[0x0][0x32c] ;  /* 0x0000cb0000047ab9 */ /* 0x000fe40000000800 */
[----:B------:R-:W-:-:S03]  /*06e0*/  UISETP.NE.AND UP0, UPT, UR4, 0x1, UPT ;  /* 0x000000010400788c */ /* 0x000fc6000bf05270 */
[----:B------:R-:W-:Y:S02]  /*06f0*/  ULDC.64 UR4, c[0x0][0x330] ;  /* 0x0000cc0000047ab9 */ /* 0x000fe40000000a00 */
[----:B------:R-:W-:-:S06]  /*0700*/  UIMAD.WIDE.U32 UR16, UR15, UR4, URZ ;  /* 0x000000040f1072a5 */ /* 0x000fcc000f8e003f */
[----:B------:R-:W-:Y:S02]  /*0710*/  @UP0 USHF.R.U32.HI UR15, URZ, UR5, UR17 ;  /* 0x000000053f0f0299 */ /* 0x000fe40008011611 */
.L_x_331:
[----:B------:R-:W-:Y:S02]  /*0720*/  ULDC UR4, c[0x0][0x32c] ;  /* 0x0000cb0000047ab9 */ /* 0x000fe40000000800 */
[----:B------:R-:W-:-:S04]  /*0730*/  UIMAD UR4, UR15, UR4, URZ ;  /* 0x000000040f0472a4 */ /* 0x000fc8000f8e023f */
[----:B------:R-:W-:-:S04]  /*0740*/  UISETP.LT.AND UP0, UPT, UR9, UR4, UPT ;  /* 0x000000040900728c */ /* 0x000fc8000bf01270 */
[----:B------:R-:W-:-:S04]  /*0750*/  USEL UR9, UR9, UR4, !UP0 ;  /* 0x0000000409097287 */ /* 0x000fc8000c000000 */
.L_x_329:
[----:B------:R-:W-:-:S04]  /*0760*/  UIMAD.WIDE UR4, UR9, 0x2aaaaaab, URZ ;  /* 0x2aaaaaab090478a5 */ /* 0x000fc8000f8e023f */
[----:B------:R-:W-:-:S04]  /*0770*/  USHF.R.U32.HI UR4, URZ, 0x1f, UR5 ;  /* 0x0000001f3f047899 */ /* 0x000fc80008011605 */
[----:B------:R-:W-:-:S03]  /*0780*/  ULEA.HI.SX32 UR4, UR5, UR4, 0x1d ;  /* 0x0000000405047291 */ /* 0x000fc6000f8fea3f */
[----:B------:R-:W-:Y:S02]  /*0790*/  ULDC UR5, c[0x0][0x338] ;  /* 0x0000ce0000057ab9 */ /* 0x000fe40000000800 */
[----:B------:R-:W-:-:S04]  /*07a0*/  UISETP.LT.AND UP0, UPT, URZ, UR4, UPT ;  /* 0x000000043f00728c */ /* 0x000fc8000bf01270 */
[----:B------:R-:W-:Y:S02]  /*07b0*/  USEL UR9, URZ, UR4, !UP0 ;  /* 0x000000043f097287 */ /* 0x000fe4000c000000 */
[----:B------:R-:W-:Y:S02]  /*07c0*/  USHF.R.U32.HI UR4, URZ, 0x10, UR6 ;  /* 0x000000103f047899 */ /* 0x000fe40008011606 */
[----:B------:R-:W-:Y:S02]  /*07d0*/  UISETP.GT.AND UP0, UPT, UR8, UR9, UPT ;  /* 0x000000090800728c */ /* 0x000fe4000bf04270 */
[----:B------:R-:W-:-:S04]  /*07e0*/  UISETP.NE.AND UP1, UPT, UR4, URZ, UPT ;  /* 0x0000003f0400728c */ /* 0x000fc8000bf25270 */
[----:B------:R-:W-:Y:S01]  /*07f0*/  PLOP3.LUT P0, PT, PT, PT, UP0, 0x80, 0x0 ;  /* 0x000000000000781c */ /* 0x000fe20003f0f008 */
[----:B------:R-:W-:-:S03]  /*0800*/  USEL UR5, UR4, UR5, UP1 ;  /* 0x0000000504057287 */ /* 0x000fc60008800000 */
[----:B------:R-:W-:-:S09]  /*0810*/  UMOV UR4, URZ ;  /* 0x0000003f00047c82 */ /* 0x000fd20008000000 */
[----:B------:R-:W-:Y:S05]  /*0820*/  @!P0 BRA `(.L_x_332) ;  /* 0x0000021000008947 */ /* 0x000fea0003800000 */
[----:B------:R-:W-:Y:S01]  /*0830*/  IMAD.U32 R3, RZ, RZ, UR5 ;  /* 0x00000005ff037e24 */ /* 0x000fe2000f8e00ff */
[----:B------:R-:W-:Y:S02]  /*0840*/  UIADD3 UR18, UR5, -0x1, UR8 ;  /* 0xffffffff05127890 */ /* 0x000fe4000fffe008 */
[----:B------:R-:W-:Y:S02]  /*0850*/  UMOV UR20, URZ ;  /* 0x0000003f00147c82 */ /* 0x000fe40008000000 */
[----:B------:R-:W-:Y:S01]  /*0860*/  IABS R0, R3 ;  /* 0x0000000300007213 */ /* 0x000fe20000000000 */
[----:B------:R-:W-:-:S03]  /*0870*/  UIADD3 UR18, -UR9, UR18, URZ ;  /* 0x0000001209127290 */ /* 0x000fc6000fffe13f */
        /* <DEDUP_REMOVED lines=10> */
[----:B------:R-:W-:Y:S01]  /*0920*/  UIMAD UR4, UR4, UR17, URZ ;  /* 0x00000011040472a4 */ /* 0x000fe2000f8e023f */
[----:B------:R-:W-:-:S02]  /*0930*/  IABS R0, R3 ;  /* 0x0000000300007213 */ /* 0x000fc40000000000 */
[----:B------:R-:W1:Y:S01]  /*0940*/  R2UR UR16, R2 ;  /* 0x00000000021073c2 */ /* 0x000e6200000e0000 */
[----:B------:R-:W-:Y:S02]  /*0950*/  UIMAD.WIDE.U32 UR20, UR21, UR4, UR20 ;  /* 0x00000004151472a5 */ /* 0x000fe4000f8e0014 */
[----:B------:R-:W-:-:S05]  /*0960*/  IMAD.MOV R0, RZ, RZ, -R0 ;  /* 0x000000ffff007224 */ /* 0x000fca00078e0a00 */
        /* <DEDUP_REMOVED lines=9> */
[----:B------:R-:W-:-:S05]  /*0a00*/  UISETP.NE.AND UP1, UPT, UR5, URZ, UPT ;  /* 0x0000003f0500728c */ /* 0x000fca000bf25270 */
[----:B------:R-:W-:Y:S02]  /*0a10*/  UMOV UR4, UR21 ;  /* 0x0000001500047c82 */ /* 0x000fe40008000000 */
[----:B------:R-:W-:-:S04]  /*0a20*/  @!UP0 UIADD3 UR4, -UR4, URZ, URZ ;  /* 0x0000003f04048290 */ /* 0x000fc8000fffe13f */
[----:B------:R-:W-:Y:S02]  /*0a30*/  @!UP1 ULOP3.LUT UR4, URZ, UR5, URZ, 0x33, !UPT ;  /* 0x000000053f049292 */ /* 0x000fe4000f8e333f */
.L_x_332:
[----:B------:R-:W-:Y:S01]  /*0a40*/  ULOP3.LUT UR6, UR6, 0xffff, URZ, 0xc0, !UPT ;  /* 0x0000ffff06067892 */ /* 0x000fe2000f8ec03f */
[----:B------:R-:W-:Y:S01]  /*0a50*/  PLOP3.LUT P2, PT, PT, PT, PT, 0x80, 0x0 ;  /* 0x000000000000781c */ /* 0x000fe20003f4f070 */
[----:B------:R-:W-:Y:S01]  /*0a60*/  ULDC.64 UR16, c[0x0][0x118] ;  /* 0x0000460000107ab9 */ /* 0x000fe20000000a00 */
[----:B------:R-:W-:Y:S01]  /*0a70*/  CS2R R16, SRZ ;  /* 0x0000000000107805 */ /* 0x000fe2000001ff00 */
[----:B------:R-:W-:Y:S01]  /*0a80*/  UIMAD UR9, UR6, UR4, UR9 ;  /* 0x00000004060972a4 */ /* 0x000fe2000f8e0209 */
        /* <DEDUP_REMOVED lines=71> */
[----:B------:R-:W2:Y:S01]  /*0f00*/  LDL.LU R133, [R1+0x1c] ;  /* 0x00001c0001857983 */ /* 0x000ea20000300800 */
[----:B------:R-:W-:Y:S01]  /*0f10*/  SHF.R.S32.HI R67, RZ, 0x1f, R132 ;  /* 0x0000001fff437819 */ /* 0x000fe20000011484 */
[----:B------:R-:W-:Y:S01]  /*0f20*/  UISETP.NE.AND UP0, UPT, UR14, URZ, UPT ;  /* 0x0000003f0e00728c */ /* 0x000fe2000bf05270 */
[----:B------:R-:W-:Y:S01]  /*0f30*/  ISETP.NE.AND.EX P3, PT, RZ, c[0x0][0x344], PT, P0 ;  /* 0x0000d100ff007a0c */ /* 0x000fe20003f65300 */
[----:B------:R-:W-:-:S02]  /*0f40*/  USHF.R.S32.HI UR6, URZ, 0x1f, UR12 ;  /* 0x0000001f3f067899 */ /* 0x000fc4000801140c */
[----:B------:R-:W-:-:S10]  /*0f50*/  ULDC.64 UR4, c[0x0][0x1b8] ;  /* 0x00006e0000047ab9 */ /* 0x000fd40000000a00 */
[----:B------:R-:W-:-:S04]  /*0f60*/  @P3 IMAD.MOV.U32 R2, RZ, RZ, 0x4 ;  /* 0x00000004ff023424 */ /* 0x000fc800078e00ff */
[----:B------:R-:W-:-:S05]  /*0f70*/  @P3 IMAD.WIDE R2, R11, R2, c[0x0][0x340] ;  /* 0x0000d0000b023625 */ /* 0x000fca00078e0202 */
[----:B------:R1:W3:Y:S01]  /*0f80*/  @P3 LDG.E R8, [R2.64] ;  /* 0x0000001002083981 */ /* 0x0002e2000c1e1900 */
[----:B------:R-:W-:Y:S01]  /*0f90*/  PLOP3.LUT P1, PT, PT, PT, UP0, 0x80, 0x0 ;  /* 0x000000000000781c */ /* 0x000fe20003f2f008 */
[----:B------:R-:W-:Y:S01]  /*0fa0*/  UIMAD.WIDE.U32 UR18, UR12, UR4, URZ ;  /* 0x000000040c1272a5 */ /* 0x000fe2000f8e003f */
[----:B------:R-:W-:Y:S01]  /*0fb0*/  PLOP3.LUT P0, PT, PT, PT, UP0, 0x80, 0x0 ;  /* 0x000000000000781c */ /* 0x000fe20003f0f008 */
[----:B------:R-:W-:Y:S01]  /*0fc0*/  UIMAD UR4, UR6, UR4, URZ ;  /* 0x00000004060472a4 */ /* 0x000fe2000f8e023f */
[----:B------:R-:W-:Y:S01]  /*0fd0*/  SHF.R.S32.HI R10, RZ, 0x1f, R11 ;  /* 0x0000001fff0a7819 */ /* 0x000fe2000001140b */
[----:B------:R-:W-:Y:S01]  /*0fe0*/  UMOV UR21, 0x30 ;  /* 0x0000003000157882 */ /* 0x000fe20000000000 */
[-C--:B------:R-:W-:Y:S01]  /*0ff0*/  LEA.HI R66, R67, R132.reuse, RZ, 0x5 ;  /* 0x0000008443427211 */ /* 0x080fe200078f28ff */
[----:B------:R-:W-:Y:S02]  /*1000*/  UIMAD UR4, UR12, UR5, UR4 ;  /* 0x000000050c0472a4 */ /* 0x000fe4000f8e0204 */
[----:B------:R-:W-:Y:S01]  /*1010*/  IMAD R6, R10, c[0x0][0x1c0], RZ ;  /* 0x000070000a067a24 */ /* 0x000fe200078e02ff */
[----:B------:R-:W-:Y:S01]  /*1020*/  UIADD3 UR20, UR8, -0x1, URZ ;  /* 0xffffffff08147890 */ /* 0x000fe2000fffe03f */
[----:B------:R-:W-:Y:S01]  /*1030*/  SHF.R.S32.HI R65, RZ, 0x5, R66 ;  /* 0x00000005ff417819 */ /* 0x000fe20000011442 */
[----:B------:R-:W-:Y:S01]  /*1040*/  UIADD3 UR4, UR19, UR4, URZ ;  /* 0x0000000413047290 */ /* 0x000fe2000fffe03f */
[----:B------:R-:W-:Y:S01]  /*1050*/  IMAD R6, R11, c[0x0][0x1c4], R6 ;  /* 0x000071000b067a24 */ /* 0x000fe200078e0206 */
[----:B-1----:R-:W-:Y:S01]  /*1060*/  LEA.HI R2, R67, R132, RZ, 0x3 ;  /* 0x0000008443027211 */ /* 0x002fe200078f18ff */
[----:B------:R-:W-:Y:S01]  /*1070*/  IMAD.U32 R3, RZ, RZ, UR19 ;  /* 0x00000013ff037e24 */ /* 0x000fe2000f8e00ff */
[----:B------:R-:W-:-:S02]  /*1080*/  UIMAD UR19, UR8, -0x30, UR21 ;  /* 0xffffffd0081378a4 */ /* 0x000fc4000f8e0215 */
[----:B------:R-:W-:Y:S01]  /*1090*/  IMAD.U32 R3, RZ, RZ, UR4 ;  /* 0x00000004ff037e24 */ /* 0x000fe2000f8e00ff */
[----:B------:R-:W-:Y:S01]  /*10a0*/  LOP3.LUT R0, R2, 0xfffffff8, RZ, 0xc0, !PT ;  /* 0xfffffff802007812 */ /* 0x000fe200078ec0ff */
[----:B------:R-:W-:Y:S01]  /*10b0*/  ULDC UR4, c[0x0][0x168] ;  /* 0x00005a0000047ab9 */ /* 0x000fe20000000800 */
[----:B------:R-:W-:Y:S01]  /*10c0*/  SHF.R.S32.HI R69, RZ, 0x3, R2 ;  /* 0x00000003ff457819 */ /* 0x000fe20000011402 */
[----:B------:R-:W-:Y:S01]  /*10d0*/  IMAD.U32 R2, RZ, RZ, UR18 ;  /* 0x00000012ff027e24 */ /* 0x000fe2000f8e00ff */
[----:B------:R-:W-:Y:S01]  /*10e0*/  UIMAD UR4, UR7, UR4, URZ ;  /* 0x00000004070472a4 */ /* 0x000fe2000f8e023f */
[----:B------:R-:W-:Y:S01]  /*10f0*/  IMAD.IADD R21, R132, 0x1, -R0 ;  /* 0x0000000184157824 */ /* 0x000fe200078e0a00 */
[----:B------:R-:W-:Y:S01]  /*1100*/  IADD3 R18, R69, UR11, RZ ;  /* 0x0000000b45127c10 */ /* 0x000fe2000fffe0ff */
[----:B------:R-:W-:Y:S01]  /*1110*/  IMAD.WIDE.U32 R2, R11, c[0x0][0x1c0], R2 ;  /* 0x000070000b027a25 */ /* 0x000fe200078e0002 */
[----:B------:R-:W-:Y:S02]  /*1120*/  ULDC UR18, c[0x0][0x1d0] ;  /* 0x0000740000127ab9 */ /* 0x000fe40000000800 */
[----:B------:R-:W-:Y:S01]  /*1130*/  UIADD3 UR18, UR19, UR18, URZ ;  /* 0x0000001213127290 */ /* 0x000fe2000fffe03f */
[----:B------:R-:W-:-:S02]  /*1140*/  IMAD R0, R21, 0x20, R69 ;  /* 0x0000002015007824 */ /* 0x000fc400078e0245 */
[----:B------:R-:W-:Y:S01]  /*1150*/  IMAD.IADD R3, R3, 0x1, R6 ;  /* 0x0000000103037824 */ /* 0x000fe200078e0206 */
[----:B------:R-:W-:Y:S01]  /*1160*/  LEA.HI R6, R67, R132, RZ, 0x6 ;  /* 0x0000008443067211 */ /* 0x000fe200078f30ff */
[----:B------:R-:W-:Y:S01]  /*1170*/  UISETP.LT.AND UP0, UPT, UR18, 0x30, UPT ;  /* 0x000000301200788c */ /* 0x000fe2000bf01270 */
[----:B------:R-:W-:Y:S01]  /*1180*/  IADD3 R4, R0, UR11, RZ ;  /* 0x0000000b00047c10 */ /* 0x000fe2000fffe0ff */
[----:B------:R-:W-:Y:S02]  /*1190*/  IMAD.U32 R64, RZ, RZ, UR19 ;  /* 0x00000013ff407e24 */ /* 0x000fe4000f8e00ff */
[----:B------:R-:W-:Y:S02]  /*11a0*/  USEL UR23, UR18, 0x30, UP0 ;  /* 0x0000003012177887 */ /* 0x000fe40008000000 */
[----:B------:R-:W-:Y:S01]  /*11b0*/  @P1 IMAD.HI.U32 R5, R4, c[0x0][0x2c8], RZ ;  /* 0x0000b20004051a27 */ /* 0x000fe200078e00ff */
[----:B------:R-:W-:-:S03]  /*11c0*/  UISETP.GT.AND UP0, UPT, UR20, UR9, UPT ;  /* 0x000000091400728c */ /* 0x000fc6000bf04270 */
[----:B------:R-:W-:Y:S01]  /*11d0*/  IMAD.MOV.U32 R0, RZ, RZ, R4 ;  /* 0x000000ffff007224 */ /* 0x000fe200078e0004 */
[----:B------:R-:W-:-:S04]  /*11e0*/  @P0 SHF.R.U32.HI R0, RZ, c[0x0][0x2cc], R5 ;  /* 0x0000b300ff000a19 */ /* 0x000fc80000011605 */
[--C-:B------:R-:W-:Y:S01]  /*11f0*/  SHF.R.S32.HI R7, RZ, 0x1f, R0.reuse ;  /* 0x0000001fff077819 */ /* 0x100fe20000011400 */
[----:B------:R-:W-:Y:S02]  /*1200*/  IMAD.MOV R5, RZ, RZ, -R0 ;  /* 0x000000ffff057224 */ /* 0x000fe400078e0a00 */
[----:B------:R-:W-:-:S04]  /*1210*/  IMAD.WIDE.U32 R2, R0, c[0x0][0x1b0], R2 ;  /* 0x00006c0000027a25 */ /* 0x000fc800078e0002 */
[----:B------:R-:W-:Y:S02]  /*1220*/  IMAD R5, R5, c[0x0][0x2c4], R4 ;  /* 0x0000b10005057a24 */ /* 0x000fe400078e0204 */
[----:B------:R-:W-:-:S03]  /*1230*/  IMAD R7, R7, c[0x0][0x1b0], RZ ;  /* 0x00006c0007077a24 */ /* 0x000fc600078e02ff */
[----:B------:R-:W-:Y:S01]  /*1240*/  SHF.R.S32.HI R4, RZ, 0x1f, R5 ;  /* 0x0000001fff047819 */ /* 0x000fe20000011405 */
[----:B------:R-:W-:Y:S01]  /*1250*/  IMAD R0, R0, c[0x0][0x1b4], R7 ;  /* 0x00006d0000007a24 */ /* 0x000fe200078e0207 */
[----:B------:R-:W-:-:S03]  /*1260*/  IADD3 R7, R18, 0x20, RZ ;  /* 0x0000002012077810 */ /* 0x000fc60007ffe0ff */
[----:B------:R-:W-:Y:S01]  /*1270*/  IMAD.IADD R3, R3, 0x1, R0 ;  /* 0x0000000103037824 */ /* 0x000fe200078e0200 */
[----:B------:R-:W-:Y:S01]  /*1280*/  BAR.SYNC.DEFER_BLOCKING 0x0 ;  /* 0x0000000000007b1d */ /* 0x000fe20000010000 */
[----:B------:R-:W-:Y:S01]  /*1290*/  IMAD R0, R4, c[0x0][0x1a8], RZ ;  /* 0x00006a0004007a24 */ /* 0x000fe200078e02ff */
[----:B------:R-:W-:Y:S01]  /*12a0*/  ISETP.GE.AND P2, PT, R7, UR4, PT ;  /* 0x0000000407007c0c */ /* 0x000fe2000bf46270 */
[----:B------:R-:W-:-:S04]  /*12b0*/  IMAD.WIDE.U32 R2, R5, c[0x0][0x1a8], R2 ;  /* 0x00006a0005027a25 */ /* 0x000fc800078e0002 */
[----:B------:R-:W-:Y:S01]  /*12c0*/  IMAD R0, R5, c[0x0][0x1ac], R0 ;  /* 0x00006b0005007a24 */ /* 0x000fe200078e0200 */
[----:B------:R-:W-:-:S03]  /*12d0*/  LEA R19, P0, R2, c[0x0][0x160], 0x1 ;  /* 0x0000580002137a11 */ /* 0x000fc600078008ff */
[----:B------:R-:W-:Y:S02]  /*12e0*/  IMAD.IADD R0, R3, 0x1, R0 ;  /* 0x0000000103007824 */ /* 0x000fe400078e0200 */
[----:B------:R-:W-:Y:S01]  /*12f0*/  IMAD.SHL.U32 R3, R69, 0x40, RZ ;  /* 0x0000004045037824 */ /* 0x000fe200078e00ff */
[----:B------:R-:W-:Y:S02]  /*1300*/  SHFL.IDX PT, R4, R19, RZ, 0x181f ;  /* 0x00181fff13047589 */ /* 0x000fe400000e0000 */
[----:B------:R-:W-:Y:S01]  /*1310*/  LEA.HI.X R20, R2, c[0x0][0x164], R0, 0x1, P0 ;  /* 0x0000590002147a11 */ /* 0x000fe200000f0c00 */
[----:B------:R-:W-:Y:S01]  /*1320*/  IMAD.SHL.U32 R2, R21, 0x8, RZ ;  /* 0x0000000815027824 */ /* 0x000fe200078e00ff */
[----:B------:R-:W-:Y:S02]  /*1330*/  LOP3.LUT R0, R3, 0x1c0, RZ, 0xc0, !PT ;  /* 0x000001c003007812 */ /* 0x000fe400078ec0ff */
[----:B------:R-:W-:Y:S01]  /*1340*/  ISETP.GE.AND P0, PT, R18, UR4, PT ;  /* 0x0000000412007c0c */ /* 0x000fe2000bf06270 */
[----:B------:R-:W1:Y:S01]  /*1350*/  SHFL.IDX PT, R5, R20, RZ, 0x181f ;  /* 0x00181fff14057589 */ /* 0x000e6200000e0000 */
[----:B------:R-:W-:-:S02]  /*1360*/  SHF.R.U32.HI R3, RZ, 0x3, R0 ;  /* 0x00000003ff037819 */ /* 0x000fc40000011600 */
[----:B------:R-:W-:Y:S02]  /*1370*/  LOP3.LUT R0, R0, 0x38, R2, 0xf8, !PT ;  /* 0x0000003800007812 */ /* 0x000fe400078ef802 */
[----:B------:R-:W-:Y:S02]  /*1380*/  IADD3 R12, R2, 0x40, RZ ;  /* 0x00000040020c7810 */ /* 0x000fe40007ffe0ff */
[----:B------:R-:W-:Y:S01]  /*1390*/  LOP3.LUT R0, R0, R3, RZ, 0x3c, !PT ;  /* 0x0000000300007212 */ /* 0x000fe200078e3cff */
[----:B------:R-:W-:Y:S01]  /*13a0*/  IMAD.SHL.U32 R3, R6, 0x8, RZ ;  /* 0x0000000806037824 */ /* 0x000fe200078e00ff */
[----:B------:R-:W-:Y:S02]  /*13b0*/  IADD3 R6, R18, 0x40, RZ ;  /* 0x0000004012067810 */ /* 0x000fe40007ffe0ff */
[----:B------:R-:W-:Y:S02]  /*13c0*/  IADD3 R22, R2, 0xc0, RZ ;  /* 0x000000c002167810 */ /* 0x000fe40007ffe0ff */
[----:B------:R-:W-:-:S02]  /*13d0*/  LOP3.LUT R14, R0, 0xfffffe00, R3, 0xf8, !PT ;  /* 0xfffffe00000e7812 */ /* 0x000fc400078ef803 */
[----:B------:R-:W-:Y:S02]  /*13e0*/  IADD3 R0, R2, 0x80, RZ ;  /* 0x0000008002007810 */ /* 0x000fe40007ffe0ff */
[----:B------:R-:W-:Y:S01]  /*13f0*/  @!P0 SHF.R.S32.HI R13, RZ, 0x1f, R12 ;  /* 0x0000001fff0d8819 */ /* 0x000fe2000001140c */
[----:B------:R-:W-:Y:S01]  /*1400*/  IMAD.SHL.U32 R68, R14, 0x2, RZ ;  /* 0x000000020e447824 */ /* 0x000fe200078e00ff */
[----:B------:R-:W-:Y:S02]  /*1410*/  ISETP.GE.AND P1, PT, R6, UR4, PT ;  /* 0x0000000406007c0c */ /* 0x000fe4000bf26270 */
[----:B------:R-:W-:Y:S02]  /*1420*/  @!P0 SHF.R.S32.HI R7, RZ, 0x1f, R0 ;  /* 0x0000001fff078819 */ /* 0x000fe40000011400 */
[----:B------:R-:W-:Y:S01]  /*1430*/  @!P0 SHF.R.S32.HI R6, RZ, 0x1f, R22 ;  /* 0x0000001fff068819 */ /* 0x000fe20000011416 */
[----:B------:R-:W-:Y:S01]  /*1440*/  STL [R1+0x4], R68 ;  /* 0x0000044401007387 */ /* 0x000fe20000100800 */
[----:B------:R-:W-:-:S02]  /*1450*/  SHF.R.S32.HI R3, RZ, 0x1f, R2 ;  /* 0x0000001fff037819 */ /* 0x000fc40000011402 */
[----:B------:R-:W-:Y:S02]  /*1460*/  @!P0 LEA.HI R16, R13, R12, RZ, 0x3 ;  /* 0x0000000c0d108211 */ /* 0x000fe400078f18ff */
[----:B------:R-:W-:Y:S02]  /*1470*/  @!P0 LEA.HI R13, R7, R0, RZ, 0x3 ;  /* 0x00000000070d8211 */ /* 0x000fe400078f18ff */
[----:B------:R-:W-:Y:S02]  /*1480*/  @!P0 LEA.HI R7, R6, R22, RZ, 0x3 ;  /* 0x0000001606078211 */ /* 0x000fe400078f18ff */
[----:B------:R-:W-:Y:S01]  /*1490*/  ISETP.GE.AND P5, PT, R12, c[0x0][0x198], PT ;  /* 0x000066000c007a0c */ /* 0x000fe20003fa6270 */
[----:B------:R-:W4:Y:S01]  /*14a0*/  SHFL.IDX PT, R6, R19, 0x1, 0x181f ;  /* 0x00381f0013067f89 */ /* 0x000f2200000e0000 */
[----:B------:R-:W-:Y:S02]  /*14b0*/  ISETP.GE.AND P6, PT, R0, c[0x0][0x198], PT ;  /* 0x0000660000007a0c */ /* 0x000fe40003fc6270 */
[----:B------:R-:W-:-:S02]  /*14c0*/  @!P0 LOP3.LUT R16, R16, 0xfffffff8, RZ, 0xc0, !PT ;  /* 0xfffffff810108812 */ /* 0x000fc400078ec0ff */
[----:B------:R-:W-:Y:S02]  /*14d0*/  @!P0 LOP3.LUT R14, R13, 0xfffffff8, RZ, 0xc0, !PT ;  /* 0xfffffff80d0e8812 */ /* 0x000fe400078ec0ff */
[----:B------:R-:W-:Y:S01]  /*14e0*/  @!P0 LOP3.LUT R13, R7, 0xfffffff8, RZ, 0xc0, !PT ;  /* 0xfffffff8070d8812 */ /* 0x000fe200078ec0ff */
[--C-:B-1----:R-:W-:Y:S01]  /*14f0*/  @!P0 IMAD.WIDE R16, R16, 0x2, R4.reuse ;  /* 0x0000000210108825 */ /* 0x102fe200078e0204 */
[----:B------:R-:W1:Y:S01]  /*1500*/  SHFL.IDX PT, R7, R20, 0x1, 0x181f ;  /* 0x00381f0014077f89 */ /* 0x000e6200000e0000 */
[----:B------:R-:W-:Y:S02]  /*1510*/  IADD3 R18, R18, 0x60, RZ ;  /* 0x0000006012127810 */ /* 0x000fe40007ffe0ff */
[----:B------:R-:W-:Y:S01]  /*1520*/  @!P0 IMAD.WIDE R14, R14, 0x2, R4 ;  /* 0x000000020e0e8825 */ /* 0x000fe200078e0204 */
[----:B--2---:R-:W-:Y:S02]  /*1530*/  LOP3.LUT R133, R133, 0xfffffffe, RZ, 0xc0, !PT ;  /* 0xfffffffe85857812 */ /* 0x004fe400078ec0ff */
[----:B---3--:R-:W-:Y:S01]  /*1540*/  @P3 SHF.R.S32.HI R9, RZ, 0x1f, R8 ;  /* 0x0000001fff093819 */ /* 0x008fe20000011408 */
[----:B------:R-:W-:Y:S01]  /*1550*/  @!P3 IMAD.MOV.U32 R9, RZ, RZ, R10 ;  /* 0x000000ffff09b224 */ /* 0x000fe200078e000a */
[C---:B------:R-:W-:Y:S01]  /*1560*/  @!P0 LEA R10, P4, R2.reuse, R4, 0x1 ;  /* 0x00000004020a8211 */ /* 0x040fe200078808ff */
[----:B------:R-:W-:Y:S01]  /*1570*/  @!P3 IMAD.MOV.U32 R8, RZ, RZ, R11 ;  /* 0x000000ffff08b224 */ /* 0x000fe200078e000b */
[----:B------:R-:W-:-:S02]  /*1580*/  ISETP.GE.AND P3, PT, R2, c[0x0][0x198], PT ;  /* 0x0000660002007a0c */ /* 0x000fc40003f66270 */
[----:B------:R-:W-:Y:S01]  /*1590*/  @!P0 LEA.HI.X R11, R2, R5, R3, 0x1, P4 ;  /* 0x00000005020b8211 */ /* 0x000fe200020f0c03 */
[----:B------:R-:W-:Y:S01]  /*15a0*/  @!P0 IMAD.WIDE R4, R13, 0x2, R4 ;  /* 0x000000020d048825 */ /* 0x000fe200078e0204 */
[----:B------:R-:W-:-:S09]  /*15b0*/  ISETP.GE.AND P4, PT, R22, c[0x0][0x198], PT ;  /* 0x0000660016007a0c */ /* 0x000fd20003f86270 */
[----:B------:R2:W-:Y:S04]  /*15c0*/  @!P0 LDGSTS.E.BYPASS.LTC128B.128 [R68+0x100], [R10.64], !P3 ;  /* 0x001000000a448fae */ /* 0x0005e8000d901d50 */
[----:B------:R3:W-:Y:S04]  /*15d0*/  @!P0 LDGSTS.E.BYPASS.LTC128B.128 [R68+0x4100], [R16.64], !P5 ;  /* 0x0410000010448fae */ /* 0x0007e8000e901d50 */
[----:B------:R5:W-:Y:S04]  /*15e0*/  @!P0 LDGSTS.E.BYPASS.LTC128B.128 [R68+0x8100], [R14.64], !P6 ;  /* 0x081000000e448fae */ /* 0x000be8000f101d50 */
[----:B------:R1:W-:Y:S01]  /*15f0*/  @!P0 LDGSTS.E.BYPASS.LTC128B.128 [R68+0xc100], [R4.64], !P4 ;  /* 0x0c10000004448fae */ /* 0x0003e2000e101d50 */
[----:B--2---:R-:W-:-:S04]  /*1600*/  @!P2 SHF.R.S32.HI R10, RZ, 0x1f, R12 ;  /* 0x0000001fff0aa819 */ /* 0x004fc8000001140c */
[----:B------:R-:W-:-:S04]  /*1610*/  @!P2 LEA.HI R10, R10, R12, RZ, 0x3 ;  /* 0x0000000c0a0aa211 */ /* 0x000fc800078f18ff */
[----:B---3--:R-:W-:Y:S02]  /*1620*/  @!P2 LOP3.LUT R16, R10, 0xfffffff8, RZ, 0xc0, !PT ;  /* 0xfffffff80a10a812 */ /* 0x008fe400078ec0ff */
[----:B----4-:R-:W-:Y:S02]  /*1630*/  @!P2 LEA R10, P0, R2, R6, 0x1 ;  /* 0x00000006020aa211 */ /* 0x010fe400078008ff */
[----:B-1----:R-:W-:Y:S01]  /*1640*/  @!P2 SHF.R.S32.HI R5, RZ, 0x1f, R0 ;  /* 0x0000001fff05a819 */ /* 0x002fe20000011400 */
[----:B------:R-:W-:Y:S01]  /*1650*/  @!P2 IMAD.WIDE R16, R16, 0x2, R6 ;  /* 0x000000021010a825 */ /* 0x000fe200078e0206 */
[----:B------:R-:W-:Y:S02]  /*1660*/  @!P2 SHF.R.S32.HI R4, RZ, 0x1f, R22 ;  /* 0x0000001fff04a819 */ /* 0x000fe40000011416 */
[----:B-----5:R-:W-:Y:S02]  /*1670*/  @!P2 LEA.HI R14, R5, R0, RZ, 0x3 ;  /* 0x00000000050ea211 */ /* 0x020fe400078f18ff */
[----:B------:R-:W-:-:S02]  /*1680*/  @!P2 LEA.HI R5, R4, R22, RZ, 0x3 ;  /* 0x000000160405a211 */ /* 0x000fc400078f18ff */
[----:B------:R-:W-:Y:S01]  /*1690*/  SHFL.IDX PT, R4, R19, 0x2, 0x181f ;  /* 0x00581f0013047f89 */ /* 0x000fe200000e0000 */
[----:B------:R-:W-:Y:S02]  /*16a0*/  @!P2 LOP3.LUT R14, R14, 0xfffffff8, RZ, 0xc0, !PT ;  /* 0xfffffff80e0ea812 */ /* 0x000fe400078ec0ff */
[----:B------:R-:W-:Y:S02]  /*16b0*/  @!P2 LOP3.LUT R13, R5, 0xfffffff8, RZ, 0xc0, !PT ;  /* 0xfffffff8050da812 */ /* 0x000fe400078ec0ff */
[----:B------:R-:W1:Y:S01]  /*16c0*/  SHFL.IDX PT, R5, R20, 0x2, 0x181f ;  /* 0x00581f0014057f89 */ /* 0x000e6200000e0000 */
[----:B------:R-:W-:Y:S01]  /*16d0*/  @!P2 LEA.HI.X R11, R2, R7, R3, 0x1, P0 ;  /* 0x00000007020ba211 */ /* 0x000fe200000f0c03 */
[--C-:B------:R-:W-:Y:S01]  /*16e0*/  @!P2 IMAD.WIDE R14, R14, 0x2, R6.reuse ;  /* 0x000000020e0ea825 */ /* 0x100fe200078e0206 */
[----:B------:R-:W-:Y:S01]  /*16f0*/  ISETP.GE.AND P0, PT, R18, UR4, PT ;  /* 0x0000000412007c0c */ /* 0x000fe2000bf06270 */
[----:B------:R-:W-:Y:S02]  /*1700*/  ULDC.64 UR4, c[0x0][0x1e8] ;  /* 0x00007a0000047ab9 */ /* 0x000fe40000000a00 */
[----:B------:R-:W-:Y:S01]  /*1710*/  @!P2 IMAD.WIDE R6, R13, 0x2, R6 ;  /* 0x000000020d06a825 */ /* 0x000fe200078e0206 */
[----:B------:R2:W-:Y:S01]  /*1720*/  @!P2 LDGSTS.E.BYPASS.LTC128B.128 [R68+0x1100], [R10.64], !P3 ;  /* 0x011000000a44afae */ /* 0x0005e2000d901d50 */
[----:B------:R-:W-:Y:S01]  /*1730*/  @!P1 SHF.R.S32.HI R13, RZ, 0x1f, R0 ;  /* 0x0000001fff0d9819 */ /* 0x000fe20000011400 */
[----:B------:R-:W-:-:S02]  /*1740*/  UIMAD UR4, UR6, UR4, URZ ;  /* 0x00000004060472a4 */ /* 0x000fc4000f8e023f */
[----:B------:R3:W-:Y:S01]  /*1750*/  @!P2 LDGSTS.E.BYPASS.LTC128B.128 [R68+0x5100], [R16.64], !P5 ;  /* 0x051000001044afae */ /* 0x0007e2000e901d50 */
[----:B------:R-:W-:Y:S01]  /*1760*/  @!P1 LEA.HI R13, R13, R0, RZ, 0x3 ;  /* 0x000000000d0d9211 */ /* 0x000fe200078f18ff */
[----:B------:R-:W-:Y:S02]  /*1770*/  UIMAD UR15, UR12, UR5, UR4 ;  /* 0x000000050c0f72a4 */ /* 0x000fe4000f8e0204 */
[----:B------:R4:W-:Y:S01]  /*1780*/  @!P2 LDGSTS.E.BYPASS.LTC128B.128 [R68+0x9100], [R14.64], !P6 ;  /* 0x091000000e44afae */ /* 0x0009e2000f101d50 */
[----:B------:R-:W-:Y:S01]  /*1790*/  ISETP.GE.AND P6, PT, R2, c[0x0][0x1d4], PT ;  /* 0x0000750002007a0c */ /* 0x000fe20003fc6270 */
[----:B------:R-:W-:Y:S02]  /*17a0*/  ULDC.64 UR4, c[0x0][0x210] ;  /* 0x0000840000047ab9 */ /* 0x000fe40000000a00 */
[----:B------:R5:W-:Y:S01]  /*17b0*/  @!P2 LDGSTS.E.BYPASS.LTC128B.128 [R68+0xd100], [R6.64], !P4 ;  /* 0x0d1000000644afae */ /* 0x000be2000e101d50 */
[----:B------:R-:W-:-:S03]  /*17c0*/  UIMAD UR4, UR6, UR4, URZ ;  /* 0x00000004060472a4 */ /* 0x000fc6000f8e023f */
[----:B------:R-:W-:Y:S02]  /*17d0*/  ULDC.64 UR6, c[0x0][0x1e0] ;  /* 0x0000780000067ab9 */ /* 0x000fe40000000a00 */
[----:B------:R-:W-:Y:S02]  /*17e0*/  UIMAD.WIDE.U32 UR26, UR21, UR6, URZ ;  /* 0x00000006151a72a5 */ /* 0x000fe4000f8e003f */
[----:B------:R-:W-:Y:S02]  /*17f0*/  UIMAD UR21, UR21, UR7, URZ ;  /* 0x00000007151572a4 */ /* 0x000fe4000f8e023f */
[----:B------:R-:W-:Y:S02]  /*1800*/  UIMAD UR22, UR12, UR5, UR4 ;  /* 0x000000050c1672a4 */ /* 0x000fe4000f8e0204 */
[----:B------:R-:W-:Y:S02]  /*1810*/  UIADD3 UR21, UR27, UR21, URZ ;  /* 0x000000151b157290 */ /* 0x000fe4000fffe03f */
[----:B------:R-:W-:Y:S01]  /*1820*/  ULDC.64 UR4, c[0x0][0x208] ;  /* 0x0000820000047ab9 */ /* 0x000fe20000000a00 */
[----:B--2---:R-:W2:Y:S01]  /*1830*/  SHFL.IDX PT, R10, R19, 0x3, 0x181f ;  /* 0x00781f00130a7f89 */ /* 0x004ea200000e0000 */
[----:B------:R-:W-:-:S03]  /*1840*/  UIMAD.WIDE.U32 UR24, UR20, UR4, URZ ;  /* 0x00000004141872a5 */ /* 0x000fc6000f8e003f */
[----:B------:R-:W2:Y:S01]  /*1850*/  SHFL.IDX PT, R11, R20, 0x3, 0x181f ;  /* 0x00781f00140b7f89 */ /* 0x000ea200000e0000 */
[----:B----4-:R-:W-:Y:S02]  /*1860*/  @!P1 LOP3.LUT R14, R13, 0xfffffff8, RZ, 0xc0, !PT ;  /* 0xfffffff80d0e9812 */ /* 0x010fe400078ec0ff */
[----:B-----5:R-:W-:-:S03]  /*1870*/  @!P1 SHF.R.S32.HI R6, RZ, 0x1f, R12 ;  /* 0x0000001fff069819 */ /* 0x020fc6000001140c */
[----:B-1----:R-:W-:Y:S01]  /*1880*/  @!P1 IMAD.WIDE R14, R14, 0x2, R4 ;  /* 0x000000020e0e9825 */ /* 0x002fe200078e0204 */
[----:B------:R-:W-:Y:S02]  /*1890*/  @!P1 SHF.R.S32.HI R7, RZ, 0x1f, R22 ;  /* 0x0000001fff079819 */ /* 0x000fe40000011416 */
[----:B------:R-:W-:Y:S02]  /*18a0*/  @!P1 LEA.HI R6, R6, R12, RZ, 0x3 ;  /* 0x0000000c06069211 */ /* 0x000fe400078f18ff */
[----:B------:R-:W-:Y:S02]  /*18b0*/  @!P1 LEA.HI R7, R7, R22, RZ, 0x3 ;  /* 0x0000001607079211 */ /* 0x000fe400078f18ff */
[----:B---3--:R-:W-:Y:S02]  /*18c0*/  @!P1 LOP3.LUT R16, R6, 0xfffffff8, RZ, 0xc0, !PT ;  /* 0xfffffff806109812 */ /* 0x008fe400078ec0ff */
[----:B------:R-:W-:Y:S02]  /*18d0*/  @!P1 LEA R6, P2, R2, R4, 0x1 ;  /* 0x0000000402069211 */ /* 0x000fe400078408ff */
[----:B------:R-:W-:Y:S01]  /*18e0*/  @!P1 LOP3.LUT R13, R7, 0xfffffff8, RZ, 0xc0, !PT ;  /* 0xfffffff8070d9812 */ /* 0x000fe200078ec0ff */
[----:B------:R-:W-:Y:S01]  /*18f0*/  @!P1 IMAD.WIDE R16, R16, 0x2, R4 ;  /* 0x0000000210109825 */ /* 0x000fe200078e0204 */
[----:B------:R-:W-:-:S02]  /*1900*/  @!P1 LEA.HI.X R7, R2, R5, R3, 0x1, P2 ;  /* 0x0000000502079211 */ /* 0x000fc400010f0c03 */
[----:B------:R-:W-:Y:S01]  /*1910*/  ISETP.GE.AND P2, PT, R0, c[0x0][0x198], PT ;  /* 0x0000660000007a0c */ /* 0x000fe20003f46270 */
[----:B------:R-:W-:Y:S01]  /*1920*/  @!P1 IMAD.WIDE R4, R13, 0x2, R4 ;  /* 0x000000020d049825 */ /* 0x000fe200078e0204 */
[----:B------:R-:W-:Y:S01]  /*1930*/  SHF.R.S32.HI R13, RZ, 0x1f, R69 ;  /* 0x0000001fff0d7819 */ /* 0x000fe20000011445 */
[----:B------:R1:W-:Y:S04]  /*1940*/  @!P1 LDGSTS.E.BYPASS.LTC128B.128 [R68+0x2100], [R6.64], !P3 ;  /* 0x0210000006449fae */ /* 0x0003e8000d901d50 */
[----:B------:R3:W-:Y:S01]  /*1950*/  @!P1 LDGSTS.E.BYPASS.LTC128B.128 [R68+0x6100], [R16.64], !P5 ;  /* 0x0610000010449fae */ /* 0x0007e2000e901d50 */
[----:B------:R-:W-:-:S05]  /*1960*/  ISETP.GE.AND P5, PT, R12, c[0x0][0x1d4], PT ;  /* 0x000075000c007a0c */ /* 0x000fca0003fa6270 */
[----:B------:R4:W-:Y:S04]  /*1970*/  @!P1 LDGSTS.E.BYPASS.LTC128B.128 [R68+0xa100], [R14.64], !P2 ;  /* 0x0a1000000e449fae */ /* 0x0009e8000d101d50 */
[----:B------:R2:W-:Y:S04]  /*1980*/  @!P1 LDGSTS.E.BYPASS.LTC128B.128 [R68+0xe100], [R4.64], !P4 ;  /* 0x0e10000004449fae */ /* 0x0005e8000e101d50 */
[----:B------:R-:W-:Y:S02]  /*1990*/  @P5 LOP3.LUT R133, R133, 0x1, RZ, 0xfc, !PT ;  /* 0x0000000185855812 */ /* 0x000fe400078efcff */
[----:B------:R-:W-:-:S03]  /*19a0*/  ISETP.GE.AND P5, PT, R0, c[0x0][0x1d4], PT ;  /* 0x0000750000007a0c */ /* 0x000fc60003fa6270 */
[----:B------:R-:W-:Y:S01]  /*19b0*/  STL [R1+0x1c], R133 ;  /* 0x00001c8501007387 */ /* 0x000fe20000100800 */
[----:B-1----:R-:W-:Y:S01]  /*19c0*/  @!P0 SHF.R.S32.HI R6, RZ, 0x1f, R12 ;  /* 0x0000001fff068819 */ /* 0x002fe2000001140c */
[----:B------:R-:W-:-:S04]  /*19d0*/  IMAD R7, R13, c[0x0][0x1e0], RZ ;  /* 0x000078000d077a24 */ /* 0x000fc800078e02ff */
[----:B------:R-:W-:Y:S01]  /*19e0*/  IMAD R7, R69, c[0x0][0x1e4], R7 ;  /* 0x0000790045077a24 */ /* 0x000fe200078e0207 */
[----:B----4-:R-:W-:Y:S01]  /*19f0*/  @!P0 LEA.HI R14, R6, R12, RZ, 0x3 ;  /* 0x0000000c060e8211 */ /* 0x010fe200078f18ff */
[----:B------:R-:W-:Y:S01]  /*1a00*/  IMAD R6, R13, c[0x0][0x208], RZ ;  /* 0x000082000d067a24 */ /* 0x000fe200078e02ff */
[----:B--2---:R-:W-:-:S03]  /*1a10*/  @!P0 LEA R4, P1, R2, R10, 0x1 ;  /* 0x0000000a02048211 */ /* 0x004fc600078208ff */
[----:B------:R-:W-:Y:S01]  /*1a20*/  IMAD R13, R69, c[0x0][0x20c], R6 ;  /* 0x00008300450d7a24 */ /* 0x000fe200078e0206 */
[----:B------:R-:W-:Y:S02]  /*1a30*/  @!P0 SHF.R.S32.HI R6, RZ, 0x1f, R0 ;  /* 0x0000001fff068819 */ /* 0x000fe40000011400 */
[----:B------:R-:W-:Y:S02]  /*1a40*/  @!P0 LEA.HI.X R5, R2, R11, R3, 0x1, P1 ;  /* 0x0000000b02058211 */ /* 0x000fe400008f0c03 */
[----:B------:R-:W-:Y:S01]  /*1a50*/  @!P0 LEA.HI R6, R6, R0, RZ, 0x3 ;  /* 0x0000000006068211 */ /* 0x000fe200078f18ff */
[----:B------:R-:W-:Y:S01]  /*1a60*/  IMAD.U32 R0, RZ, RZ, UR12 ;  /* 0x0000000cff007e24 */ /* 0x000fe2000f8e00ff */
[----:B------:R-:W-:Y:S01]  /*1a70*/  ISETP.GE.AND P1, PT, R12, c[0x0][0x198], PT ;  /* 0x000066000c007a0c */ /* 0x000fe20003f26270 */
[----:B------:R1:W-:Y:S01]  /*1a80*/  @!P0 LDGSTS.E.BYPASS.LTC128B.128 [R68+0x3100], [R4.64], !P3 ;  /* 0x0310000004448fae */ /* 0x0003e2000d901d50 */
[----:B------:R-:W-:Y:S02]  /*1a90*/  @!P0 LOP3.LUT R14, R14, 0xfffffff8, RZ, 0xc0, !PT ;  /* 0xfffffff80e0e8812 */ /* 0x000fe400078ec0ff */
[----:B------:R-:W-:-:S02]  /*1aa0*/  @!P0 LOP3.LUT R6, R6, 0xfffffff8, RZ, 0xc0, !PT ;  /* 0xfffffff806068812 */ /* 0x000fc400078ec0ff */
[----:B------:R-:W-:Y:S01]  /*1ab0*/  LOP3.LUT P3, RZ, R133, 0x1, RZ, 0xc0, !PT ;  /* 0x0000000185ff7812 */ /* 0x000fe2000786c0ff */
[----:B------:R-:W-:-:S06]  /*1ac0*/  @!P0 IMAD.WIDE R14, R14, 0x2, R10 ;  /* 0x000000020e0e8825 */ /* 0x000fcc00078e020a */
[----:B------:R2:W-:Y:S01]  /*1ad0*/  @!P0 LDGSTS.E.BYPASS.LTC128B.128 [R68+0x7100], [R14.64], !P1 ;  /* 0x071000000e448fae */ /* 0x0005e2000c901d50 */
[----:B-1----:R-:W-:-:S04]  /*1ae0*/  IMAD.WIDE.U32 R4, R69, c[0x0][0x1e0], R2 ;  /* 0x0000780045047a25 */ /* 0x002fc800078e0002 */
[----:B------:R-:W-:-:S04]  /*1af0*/  IMAD.WIDE.U32 R2, R69, c[0x0][0x208], R2 ;  /* 0x0000820045027a25 */ /* 0x000fc800078e0002 */
[----:B------:R-:W-:Y:S02]  /*1b00*/  IMAD.IADD R5, R5, 0x1, R7 ;  /* 0x0000000105057824 */ /* 0x000fe400078e0207 */
[----:B------:R-:W-:Y:S02]  /*1b10*/  IMAD.IADD R3, R3, 0x1, R13 ;  /* 0x0000000103037824 */ /* 0x000fe400078e020d */
[----:B------:R-:W-:-:S04]  /*1b20*/  @!P0 IMAD.WIDE R6, R6, 0x2, R10 ;  /* 0x0000000206068825 */ /* 0x000fc800078e020a */
[C---:B------:R-:W-:Y:S01]  /*1b30*/  IMAD.WIDE.U32 R4, R0.reuse, c[0x0][0x1e8], R4 ;  /* 0x00007a0000047a25 */ /* 0x040fe200078e0004 */
[----:B------:R1:W-:Y:S03]  /*1b40*/  @!P0 LDGSTS.E.BYPASS.LTC128B.128 [R68+0xb100], [R6.64], !P2 ;  /* 0x0b10000006448fae */ /* 0x0003e6000d101d50 */
[----:B------:R-:W-:Y:S01]  /*1b50*/  IMAD.WIDE.U32 R2, R0, c[0x0][0x210], R2 ;  /* 0x0000840000027a25 */ /* 0x000fe200078e0002 */
[----:B------:R-:W-:Y:S02]  /*1b60*/  IADD3 R0, -R69, UR23, RZ ;  /* 0x0000001745007c10 */ /* 0x000fe4000fffe1ff */
[----:B------:R-:W-:Y:S01]  /*1b70*/  IADD3 R5, R5, UR15, RZ ;  /* 0x0000000f05057c10 */ /* 0x000fe2000fffe0ff */
[----:B------:R-:W-:Y:S01]  /*1b80*/  USHF.R.S32.HI UR15, URZ, 0x1f, UR20 ;  /* 0x0000001f3f0f7899 */ /* 0x000fe20008011414 */
[C---:B------:R-:W-:Y:S02]  /*1b90*/  ISETP.GE.AND P2, PT, R0.reuse, 0x1, PT ;  /* 0x000000010000780c */ /* 0x040fe40003f46270 */
[----:B------:R-:W-:Y:S01]  /*1ba0*/  ISETP.GE.AND P1, PT, R0, 0x21, PT ;  /* 0x000000210000780c */ /* 0x000fe20003f26270 */
[----:B------:R-:W-:Y:S01]  /*1bb0*/  IMAD.WIDE.U32 R72, R8, c[0x0][0x1f0], R4 ;  /* 0x00007c0008487a25 */ /* 0x000fe200078e0004 */
[----:B------:R-:W-:Y:S01]  /*1bc0*/  IADD3 R3, R3, UR22, RZ ;  /* 0x0000001603037c10 */ /* 0x000fe2000fffe0ff */
[----:B------:R-:W-:-:S02]  /*1bd0*/  UIMAD UR22, UR21, UR20, URZ ;  /* 0x00000014151672a4 */ /* 0x000fc4000f8e023f */
[----:B------:R-:W-:Y:S01]  /*1be0*/  IMAD.U32 R4, RZ, RZ, UR26 ;  /* 0x0000001aff047e24 */ /* 0x000fe2000f8e00ff */
[----:B------:R-:W-:Y:S01]  /*1bf0*/  UIMAD UR4, UR15, UR4, URZ ;  /* 0x000000040f0472a4 */ /* 0x000fe2000f8e023f */
[----:B------:R-:W-:Y:S01]  /*1c00*/  IMAD.MOV.U32 R70, RZ, RZ, R72 ;  /* 0x000000ffff467224 */ /* 0x000fe200078e0048 */
[----:B------:R-:W-:Y:S01]  /*1c10*/  UIMAD UR22, UR15, UR26, UR22 ;  /* 0x0000001a0f1672a4 */ /* 0x000fe2000f8e0216 */
[----:B------:R-:W-:Y:S01]  /*1c20*/  IMAD.U32 R5, RZ, RZ, UR27 ;  /* 0x0000001bff057e24 */ /* 0x000fe2000f8e00ff */
[----:B------:R-:W-:Y:S01]  /*1c30*/  USHF.L.U32 UR15, UR6, 0x5, URZ ;  /* 0x00000005060f7899 */ /* 0x000fe2000800063f */
[----:B------:R-:W-:Y:S01]  /*1c40*/  IMAD.WIDE.U32 R26, R8, c[0x0][0x218], R2 ;  /* 0x00008600081a7a25 */ /* 0x000fe200078e0002 */
[----:B------:R-:W-:Y:S01]  /*1c50*/  UIMAD UR4, UR20, UR5, UR4 ;  /* 0x00000005140472a4 */ /* 0x000fe2000f8e0204 */
[----:B------:R-:W-:Y:S02]  /*1c60*/  STL.64 [R1+0x30], R72 ;  /* 0x0000304801007387 */ /* 0x000fe40000100a00 */
[----:B------:R-:W-:Y:S01]  /*1c70*/  UMOV UR5, 0x5 ;  /* 0x0000000500057882 */ /* 0x000fe20000000000 */
[----:B------:R-:W-:Y:S01]  /*1c80*/  IMAD.MOV.U32 R24, RZ, RZ, R26 ;  /* 0x000000ffff187224 */ /* 0x000fe200078e001a */
[----:B-1----:R-:W-:Y:S01]  /*1c90*/  @!P0 SHF.R.S32.HI R6, RZ, 0x1f, R22 ;  /* 0x0000001fff068819 */ /* 0x002fe20000011416 */
[----:B------:R-:W-:Y:S01]  /*1ca0*/  USHF.L.U64.HI UR6, UR6, UR5, UR7 ;  /* 0x0000000506067299 */ /* 0x000fe20008010207 */
[----:B------:R-:W-:Y:S01]  /*1cb0*/  IMAD.U32 R7, RZ, RZ, UR25 ;  /* 0x00000019ff077e24 */ /* 0x000fe2000f8e00ff */
[----:B------:R-:W-:Y:S01]  /*1cc0*/  UIADD3 UR4, UR25, UR4, URZ ;  /* 0x0000000419047290 */ /* 0x000fe2000fffe03f */
[----:B------:R-:W-:Y:S01]  /*1cd0*/  @!P0 LEA.HI R0, R6, R22, RZ, 0x3 ;  /* 0x0000001606008211 */ /* 0x000fe200078f18ff */
[----:B------:R-:W-:-:S02]  /*1ce0*/  IMAD R6, R9, c[0x0][0x1f0], RZ ;  /* 0x00007c0009067a24 */ /* 0x000fc400078e02ff */
[----:B------:R-:W-:Y:S01]  /*1cf0*/  UIMAD UR4, UR4, 0x30, URZ ;  /* 0x00000030040478a4 */ /* 0x000fe2000f8e023f */
[----:B------:R-:W-:Y:S01]  /*1d00*/  @!P0 LOP3.LUT R0, R0, 0xfffffff8, RZ, 0xc0, !PT ;  /* 0xfffffff800008812 */ /* 0x000fe200078ec0ff */
[----:B------:R-:W-:-:S04]  /*1d10*/  IMAD R6, R8, c[0x0][0x1f4], R6 ;  /* 0x00007d0008067a24 */ /* 0x000fc800078e0206 */
[----:B------:R-:W-:-:S04]  /*1d20*/  @!P0 IMAD.WIDE R10, R0, 0x2, R10 ;  /* 0x00000002000a8825 */ /* 0x000fc800078e020a */
[----:B------:R-:W-:Y:S01]  /*1d30*/  IMAD R0, R9, c[0x0][0x218], RZ ;  /* 0x0000860009007a24 */ /* 0x000fe200078e02ff */
[----:B------:R1:W-:Y:S01]  /*1d40*/  @!P0 LDGSTS.E.BYPASS.LTC128B.128 [R68+0xf100], [R10.64], !P4 ;  /* 0x0f1000000a448fae */ /* 0x0003e2000e101d50 */
[----:B------:R-:W-:Y:S01]  /*1d50*/  IMAD.IADD R71, R73, 0x1, R6 ;  /* 0x0000000149477824 */ /* 0x000fe200078e0206 */
[----:B------:R-:W-:Y:S01]  /*1d60*/  ISETP.GE.AND P4, PT, R22, c[0x0][0x1d4], PT ;  /* 0x0000750016007a0c */ /* 0x000fe20003f86270 */
[----:B------:R-:W-:Y:S01]  /*1d70*/  IMAD R0, R8, c[0x0][0x21c], R0 ;  /* 0x0000870008007a24 */ /* 0x000fe200078e0200 */
[----:B------:R-:W0:Y:S01]  /*1d80*/  LDGDEPBAR ;  /* 0x00000000000079af */ /* 0x000e220000000000 */
[----:B------:R-:W-:-:S03]  /*1d90*/  IMAD.WIDE.U32 R4, R4, UR20, R70 ;  /* 0x0000001404047c25 */ /* 0x000fc6000f8e0046 */
[----:B------:R-:W-:Y:S01]  /*1da0*/  STL.64 [R1+0x28], R70 ;  /* 0x0000284601007387 */ /* 0x000fe20000100a00 */
[----:B------:R-:W-:Y:S01]  /*1db0*/  IMAD.IADD R25, R27, 0x1, R0 ;  /* 0x000000011b197824 */ /* 0x000fe200078e0200 */
[----:B------:R-:W-:Y:S01]  /*1dc0*/  IADD3 R0, R5, UR22, RZ ;  /* 0x0000001605007c10 */ /* 0x000fe2000fffe0ff */
[----:B------:R-:W-:Y:S01]  /*1dd0*/  IMAD.U32 R6, RZ, RZ, UR24 ;  /* 0x00000018ff067e24 */ /* 0x000fe2000f8e00ff */
[----:B------:R-:W-:Y:S01]  /*1de0*/  @P2 LEA R2, P0, R4, c[0x0][0x1c8], 0x1 ;  /* 0x0000720004022a11 */ /* 0x000fe200078008ff */
[----:B------:R-:W-:Y:S02]  /*1df0*/  STL.64 [R1+0x40], R26 ;  /* 0x0000401a01007387 */ /* 0x000fe40000100a00 */
[----:B------:R-:W-:Y:S01]  /*1e00*/  IMAD.WIDE.U32 R6, R6, 0x30, R24 ;  /* 0x0000003006067825 */ /* 0x000fe200078e0018 */
[C---:B------:R-:W-:Y:S01]  /*1e10*/  @P2 LEA.HI.X R3, R4.reuse, c[0x0][0x1cc], R0, 0x1, P0 ;  /* 0x0000730004032a11 */ /* 0x040fe200000f0c00 */
[----:B------:R-:W-:Y:S01]  /*1e20*/  STL.64 [R1+0x38], R24 ;  /* 0x0000381801007387 */ /* 0x000fe20000100a00 */
[----:B------:R-:W-:-:S03]  /*1e30*/  @P1 IADD3 R4, P0, R4, UR15, RZ ;  /* 0x0000000f04041c10 */ /* 0x000fc6000ff1e0ff */
[----:B------:R4:W-:Y:S01]  /*1e40*/  @P2 LDGSTS.E.BYPASS.LTC128B.128 [R68+0x10100], [R2.64], !P6 ;  /* 0x1010000002442fae */ /* 0x0009e2000f101d50 */
[----:B------:R-:W-:Y:S02]  /*1e50*/  @P1 IADD3.X R0, R0, UR6, RZ, P0, !PT ;  /* 0x0000000600001c10 */ /* 0x000fe400087fe4ff */
[----:B------:R-:W-:Y:S01]  /*1e60*/  @P1 LEA R8, P0, R4, c[0x0][0x1c8], 0x1 ;  /* 0x0000720004081a11 */ /* 0x000fe200078008ff */
[----:B------:R4:W-:Y:S01]  /*1e70*/  @P2 LDGSTS.E.BYPASS.LTC128B.128 [R68+0x11900], [R2.64+0x80], !P3 ;  /* 0x1190008002442fae */ /* 0x0009e2000d901d50 */
[----:B------:R-:W-:Y:S02]  /*1e80*/  ISETP.GT.AND P3, PT, R132, 0x7f, PT ;  /* 0x0000007f8400780c */ /* 0x000fe40003f64270 */
[----:B-1----:R-:W-:Y:S01]  /*1e90*/  LEA.HI R10, R67, R132, RZ, 0x4 ;  /* 0x00000084430a7211 */ /* 0x002fe200078f20ff */
[----:B------:R4:W-:Y:S01]  /*1ea0*/  @P2 LDGSTS.E.BYPASS.LTC128B.128 [R68+0x13100], [R2.64+0x100], !P5 ;  /* 0x1310010002442fae */ /* 0x0009e2000e901d50 */
[----:B------:R-:W-:Y:S02]  /*1eb0*/  @P1 LEA.HI.X R9, R4, c[0x0][0x1cc], R0, 0x1, P0 ;  /* 0x0000730004091a11 */ /* 0x000fe400000f0c00 */
[----:B------:R-:W-:Y:S01]  /*1ec0*/  IADD3 R0, R7, UR4, RZ ;  /* 0x0000000407007c10 */ /* 0x000fe2000fffe0ff */
[----:B------:R4:W-:Y:S01]  /*1ed0*/  @P2 LDGSTS.E.BYPASS.LTC128B.128 [R68+0x14900], [R2.64+0x180], !P4 ;  /* 0x1490018002442fae */ /* 0x0009e2000e101d50 */
[----:B------:R-:W-:-:S02]  /*1ee0*/  LEA R12, P0, R6, c[0x0][0x1f8], 0x1 ;  /* 0x00007e00060c7a11 */ /* 0x000fc400078008ff */
[----:B------:R-:W-:Y:S01]  /*1ef0*/  LOP3.LUT P2, RZ, R133, 0x1, RZ, 0xc0, !PT ;  /* 0x0000000185ff7812 */ /* 0x000fe2000784c0ff */
[----:B------:R1:W-:Y:S01]  /*1f00*/  @P1 LDGSTS.E.BYPASS.LTC128B.128 [R68+0x11100], [R8.64], !P6 ;  /* 0x1110000008441fae */ /* 0x0003e2000f101d50 */
[----:B------:R-:W-:Y:S01]  /*1f10*/  LEA.HI.X R13, R6, c[0x0][0x1fc], R0, 0x1, P0 ;  /* 0x00007f00060d7a11 */ /* 0x000fe200000f0c00 */
[----:B------:R-:W-:Y:S02]  /*1f20*/  IMAD.SHL.U32 R6, R69, 0x8, RZ ;  /* 0x0000000845067824 */ /* 0x000fe400078e00ff */
[----:B------:R-:W-:Y:S02]  /*1f30*/  @!P3 IMAD.MOV.U32 R7, RZ, RZ, c[0x0][0x208] ;  /* 0x00008200ff07b624 */ /* 0x000fe400078e00ff */
[----:B------:R-:W-:-:S03]  /*1f40*/  @!P3 IMAD.MOV.U32 R11, RZ, RZ, c[0x0][0x20c] ;  /* 0x00008300ff0bb624 */ /* 0x000fc600078e00ff */
[----:B--2---:R-:W-:-:S03]  /*1f50*/  @!P3 LEA R14, P0, R7, R12, 0x6 ;  /* 0x0000000c070eb211 */ /* 0x004fc600078030ff */
[----:B------:R1:W-:Y:S01]  /*1f60*/  @P1 LDGSTS.E.BYPASS.LTC128B.128 [R68+0x12900], [R8.64+0x80], !P2 ;  /* 0x1290008008441fae */ /* 0x0003e2000d101d50 */
[----:B------:R-:W-:Y:S02]  /*1f70*/  @!P3 LEA.HI.X R15, R7, R13, R11, 0x6, P0 ;  /* 0x0000000d070fb211 */ /* 0x000fe400000f340b */
[----:B------:R-:W-:Y:S01]  /*1f80*/  LOP3.LUT P0, RZ, R21, 0x2, RZ, 0xc0, !PT ;  /* 0x0000000215ff7812 */ /* 0x000fe2000780c0ff */
[----:B------:R1:W-:Y:S01]  /*1f90*/  @P1 LDGSTS.E.BYPASS.LTC128B.128 [R68+0x14100], [R8.64+0x100], !P5 ;  /* 0x1410010008441fae */ /* 0x0003e2000e901d50 */
[----:B------:R-:W-:Y:S02]  /*1fa0*/  SEL R7, RZ, 0x1, P6 ;  /* 0x00000001ff077807 */ /* 0x000fe40003000000 */
[----:B------:R-:W-:Y:S01]  /*1fb0*/  P2R R11, PR, RZ, 0x8 ;  /* 0x00000008ff0b7803 */ /* 0x000fe20000000000 */
[----:B------:R1:W-:Y:S01]  /*1fc0*/  @P1 LDGSTS.E.BYPASS.LTC128B.128 [R68+0x15900], [R8.64+0x180], !P4 ;  /* 0x1590018008441fae */ /* 0x0003e2000e101d50 */
[----:B----4-:R-:W-:-:S03]  /*1fd0*/  LOP3.LUT R2, R10, 0xfffffff0, RZ, 0xc0, !PT ;  /* 0xfffffff00a027812 */ /* 0x010fc600078ec0ff */
[----:B------:R-:W0:Y:S01]  /*1fe0*/  LDGDEPBAR ;  /* 0x00000000000079af */ /* 0x000e220000000000 */
[----:B------:R-:W-:Y:S01]  /*1ff0*/  SHF.R.S32.HI R3, RZ, 0x4, R10 ;  /* 0x00000004ff037819 */ /* 0x000fe2000001140a */
[----:B------:R-:W-:-:S03]  /*2000*/  IMAD.IADD R0, R132, 0x1, -R2 ;  /* 0x0000000184007824 */ /* 0x000fc600078e0a02 */
[----:B------:R-:W-:Y:S01]  /*2010*/  LEA.HI R4, R10, R3, RZ, 0x1 ;  /* 0x000000030a047211 */ /* 0x000fe200078f08ff */
[----:B------:R-:W-:Y:S01]  /*2020*/  IMAD.SHL.U32 R2, R21, 0x40, RZ ;  /* 0x0000004015027824 */ /* 0x000fe200078e00ff */
[----:B------:R-:W-:-:S04]  /*2030*/  SHF.R.S32.HI R5, RZ, 0x1f, R0 ;  /* 0x0000001fff057819 */ /* 0x000fc80000011400 */
[----:B------:R-:W-:Y:S02]  /*2040*/  LOP3.LUT R2, R2, 0x1c0, RZ, 0xc0, !PT ;  /* 0x000001c002027812 */ /* 0x000fe400078ec0ff */
[----:B------:R-:W-:Y:S02]  /*2050*/  LEA.HI R10, R5, R0, RZ, 0x3 ;  /* 0x00000000050a7211 */ /* 0x000fe400078f18ff */
[----:B------:R-:W-:Y:S02]  /*2060*/  LOP3.LUT R4, R4, 0xfffffffe, RZ, 0xc0, !PT ;  /* 0xfffffffe04047812 */ /* 0x000fe400078ec0ff */
[----:B------:R-:W-:Y:S02]  /*2070*/  LOP3.LUT R5, R10, 0xfffffff8, RZ, 0xc0, !PT ;  /* 0xfffffff80a057812 */ /* 0x000fe400078ec0ff */
[----:B------:R-:W-:Y:S01]  /*2080*/  LOP3.LUT R6, R2, 0x8, R6, 0xf8, !PT ;  /* 0x0000000802067812 */ /* 0x000fe200078ef806 */
[----:B------:R-:W-:Y:S01]  /*2090*/  IMAD.IADD R3, R3, 0x1, -R4 ;  /* 0x0000000103037824 */ /* 0x000fe200078e0a04 */
[----:B------:R-:W-:Y:S01]  /*20a0*/  SHF.R.U32.HI R2, RZ, 0x3, R2 ;  /* 0x00000003ff027819 */ /* 0x000fe20000011602 */
[----:B------:R-:W-:Y:S01]  /*20b0*/  IMAD.IADD R4, R0, 0x1, -R5 ;  /* 0x0000000100047824 */ /* 0x000fe200078e0a05 */
[----:B------:R-:W-:Y:S01]  /*20c0*/  SEL R5, RZ, 0x4, P5 ;  /* 0x00000004ff057807 */ /* 0x000fe20002800000 */
[----:B------:R-:W-:-:S04]  /*20d0*/  DEPBAR.LE SB0, 0x1 ;  /* 0x000080400000791a */ /* 0x000fc80000000000 */
[----:B------:R-:W-:Y:S01]  /*20e0*/  LOP3.LUT R0, R6, R2, RZ, 0x3c, !PT ;  /* 0x0000000206007212 */ /* 0x000fe200078e3cff */
[C---:B------:R-:W-:Y:S01]  /*20f0*/  IMAD.SHL.U32 R2, R4.reuse, 0x40, RZ ;  /* 0x0000004004027824 */ /* 0x040fe200078e00ff */
[----:B------:R-:W-:Y:S01]  /*2100*/  SEL R6, RZ, 0x2, P2 ;  /* 0x00000002ff067807 */ /* 0x000fe20001000000 */
[----:B------:R-:W-:Y:S01]  /*2110*/  BAR.SYNC.DEFER_BLOCKING 0x0 ;  /* 0x0000000000007b1d */ /* 0x000fe20000010000 */
[----:B------:R-:W-:Y:S01]  /*2120*/  LOP3.LUT P1, RZ, R4, 0x4, RZ, 0xc0, !PT ;  /* 0x0000000404ff7812 */ /* 0x000fe2000782c0ff */
[C---:B------:R-:W-:Y:S01]  /*2130*/  IMAD R0, R3.reuse, 0x200, R0 ;  /* 0x0000020003007824 */ /* 0x040fe200078e0200 */
[----:B------:R-:W-:Y:S01]  /*2140*/  LOP3.LUT R2, R2, 0x1c0, RZ, 0xc0, !PT ;  /* 0x000001c002027812 */ /* 0x000fe200078ec0ff */
[----:B------:R-:W-:Y:S01]  /*2150*/  IMAD.SHL.U32 R3, R3, 0x8, RZ ;  /* 0x0000000803037824 */ /* 0x000fe200078e00ff */
[----:B------:R-:W-:Y:S01]  /*2160*/  IADD3 R5, R5, R6, R7 ;  /* 0x0000000605057210 */ /* 0x000fe20007ffe007 */
[----:B------:R-:W-:Y:S01]  /*2170*/  IMAD.SHL.U32 R135, R0, 0x2, RZ ;  /* 0x0000000200877824 */ /* 0x000fe200078e00ff */
[----:B------:R-:W-:-:S02]  /*2180*/  P2R R7, PR, RZ, 0x40 ;  /* 0x00000040ff077803 */ /* 0x000fc40000000000 */
[----:B------:R-:W-:Y:S02]  /*2190*/  LOP3.LUT R3, R2, 0x8, R3, 0xf8, !PT ;  /* 0x0000000802037812 */ /* 0x000fe400078ef803 */
[----:B------:R-:W-:Y:S02]  /*21a0*/  SHF.R.U32.HI R2, RZ, 0x3, R2 ;  /* 0x00000003ff027819 */ /* 0x000fe40000011602 */
[----:B------:R-:W-:Y:S02]  /*21b0*/  IADD3 R0, R135, 0x10100, RZ ;  /* 0x0001010087007810 */ /* 0x000fe40007ffe0ff */
[----:B------:R-:W-:Y:S01]  /*21c0*/  LOP3.LUT R2, R3, R2, RZ, 0x3c, !PT ;  /* 0x0000000203027212 */ /* 0x000fe200078e3cff */
[----:B------:R-:W-:Y:S01]  /*21d0*/  IMAD.SHL.U32 R3, R10, 0x40, RZ ;  /* 0x000000400a037824 */ /* 0x000fe200078e00ff */
[----:B------:R-:W-:Y:S02]  /*21e0*/  IADD3 R242, R135, 0x10120, RZ ;  /* 0x0001012087f27810 */ /* 0x000fe40007ffe0ff */
[----:B------:R-:W-:-:S02]  /*21f0*/  @P0 IADD3 R242, R0, -0x20, RZ ;  /* 0xffffffe000f20810 */ /* 0x000fc40007ffe0ff */
[----:B------:R-:W-:Y:S01]  /*2200*/  LOP3.LUT R3, R2, 0xfffffe00, R3, 0xf8, !PT ;  /* 0xfffffe0002037812 */ /* 0x000fe200078ef803 */
[----:B------:R-:W-:Y:S01]  /*2210*/  IMAD.MOV.U32 R2, RZ, RZ, 0x40 ;  /* 0x00000040ff027424 */ /* 0x000fe200078e00ff */
[----:B------:R-:W-:Y:S02]  /*2220*/  SEL R0, RZ, 0x8, P4 ;  /* 0x00000008ff007807 */ /* 0x000fe40002000000 */
[----:B------:R-:W-:Y:S01]  /*2230*/  LOP3.LUT P0, RZ, R4, 0x2, RZ, 0xc0, !PT ;  /* 0x0000000204ff7812 */ /* 0x000fe2000780c0ff */
[----:B------:R-:W-:Y:S01]  /*2240*/  IMAD.MOV.U32 R4, RZ, RZ, 0x10 ;  /* 0x00000010ff047424 */ /* 0x000fe200078e00ff */
[C---:B------:R-:W-:Y:S01]  /*2250*/  IADD3 R252, R242.reuse, 0x1000, RZ ;  /* 0x00001000f2fc7810 */ /* 0x040fe20007ffe0ff */
[----:B------:R-:W-:Y:S01]  /*2260*/  IMAD R220, R65, 0x400, R3 ;  /* 0x0000040041dc7824 */ /* 0x000fe200078e0203 */
[----:B------:R-:W-:Y:S01]  /*2270*/  IADD3 R251, R242, 0x1800, RZ ;  /* 0x00001800f2fb7810 */ /* 0x000fe20007ffe0ff */
[----:B------:R-:W-:Y:S01]  /*2280*/  IMAD.IADD R6, R0, 0x1, R5 ;  /* 0x0000000100067824 */ /* 0x000fe200078e0205 */
[----:B------:R-:W-:Y:S01]  /*2290*/  SEL R4, R4, 0xfffffff0, !P0 ;  /* 0xfffffff004047807 */ /* 0x000fe20004000000 */
[----:B------:R-:W-:Y:S01]  /*22a0*/  IMAD.MOV.U32 R0, RZ, RZ, 0x20 ;  /* 0x00000020ff007424 */ /* 0x000fe200078e00ff */
[C---:B------:R-:W-:Y:S01]  /*22b0*/  LEA R228, R220.reuse, 0x100, 0x1 ;  /* 0x00000100dce47811 */ /* 0x040fe200078e08ff */
[----:B------:R-:W-:Y:S01]  /*22c0*/  IMAD.SHL.U32 R220, R220, 0x2, RZ ;  /* 0x00000002dcdc7824 */ /* 0x000fe200078e00ff */
[----:B------:R-:W-:-:S02]  /*22d0*/  IADD3 R5, R64, c[0x0][0x1d0], -R69 ;  /* 0x0000740040057a10 */ /* 0x000fc40007ffe845 */
[----:B------:R-:W-:Y:S01]  /*22e0*/  SEL R0, R0, 0xffffffe0, !P1 ;  /* 0xffffffe000007807 */ /* 0x000fe20004800000 */
[--C-:B------:R-:W-:Y:S01]  /*22f0*/  IMAD R224, R4, 0x2, R228.reuse ;  /* 0x0000000204e07824 */ /* 0x100fe200078e02e4 */
[----:B------:R-:W-:Y:S01]  /*2300*/  LDSM.16.M88.4 R160, [R220+0x100] ;  /* 0x00010000dca0783b */ /* 0x000fe20000000200 */
[----:B------:R-:W-:Y:S02]  /*2310*/  LOP3.LUT P6, RZ, R6, 0x1, RZ, 0xc0, !PT ;  /* 0x0000000106ff7812 */ /* 0x000fe400078cc0ff */
[C---:B------:R-:W-:Y:S01]  /*2320*/  IMAD R228, R0.reuse, 0x2, R228 ;  /* 0x0000000200e47824 */ /* 0x040fe200078e02e4 */
[----:B------:R-:W-:Y:S01]  /*2330*/  LDSM.16.M88.4 R188, [R220+0x4100] ;  /* 0x00410000dcbc783b */ /* 0x000fe20000000200 */
[----:B------:R-:W-:Y:S01]  /*2340*/  IMAD R232, R0, 0x2, R224 ;  /* 0x0000000200e87824 */ /* 0x000fe200078e02e0 */
[----:B------:R-:W-:Y:S02]  /*2350*/  ISETP.LT.OR P0, PT, R5, 0x1, !P6 ;  /* 0x000000010500780c */ /* 0x000fe40007701670 */
[----:B------:R-:W-:Y:S01]  /*2360*/  LDSM.16.M88.4 R204, [R220+0x8100] ;  /* 0x00810000dccc783b */ /* 0x000fe20000000200 */
[----:B------:R-:W-:-:S02]  /*2370*/  LOP3.LUT P2, RZ, R6, 0x2, RZ, 0xc0, !PT ;  /* 0x0000000206ff7812 */ /* 0x000fc4000784c0ff */
[----:B------:R-:W-:Y:S01]  /*2380*/  LOP3.LUT P1, RZ, R6, 0x4, RZ, 0xc0, !PT ;  /* 0x0000000406ff7812 */ /* 0x000fe2000782c0ff */
[----:B------:R-:W-:Y:S01]  /*2390*/  LDSM.16.M88.4 R164, [R224] ;  /* 0x00000000e0a4783b */ /* 0x000fe20000000200 */
[C---:B------:R-:W-:Y:S02]  /*23a0*/  IADD3 R250, R242.reuse, 0x2000, RZ ;  /* 0x00002000f2fa7810 */ /* 0x040fe40007ffe0ff */
[C---:B------:R-:W-:Y:S01]  /*23b0*/  IADD3 R249, R242.reuse, 0x2800, RZ ;  /* 0x00002800f2f97810 */ /* 0x040fe20007ffe0ff */
[----:B------:R-:W-:Y:S01]  /*23c0*/  LDSM.16.M88.4 R192, [R224+0x4000] ;  /* 0x00400000e0c0783b */ /* 0x000fe20000000200 */
[C---:B------:R-:W-:Y:S02]  /*23d0*/  IADD3 R248, R242.reuse, 0x3000, RZ ;  /* 0x00003000f2f87810 */ /* 0x040fe40007ffe0ff */
[C---:B------:R-:W-:Y:S01]  /*23e0*/  IADD3 R247, R242.reuse, 0x3800, RZ ;  /* 0x00003800f2f77810 */ /* 0x040fe20007ffe0ff */
[----:B------:R-:W-:Y:S01]  /*23f0*/  LDSM.16.M88.4 R208, [R224+0x8000] ;  /* 0x00800000e0d0783b */ /* 0x000fe20000000200 */
[----:B------:R-:W-:-:S02]  /*2400*/  IADD3 R246, R242, 0x4000, RZ ;  /* 0x00004000f2f67810 */ /* 0x000fc40007ffe0ff */
[C---:B------:R-:W-:Y:S01]  /*2410*/  IADD3 R245, R242.reuse, 0x4800, RZ ;  /* 0x00004800f2f57810 */ /* 0x040fe20007ffe0ff */
[----:B------:R-:W-:Y:S01]  /*2420*/  LDSM.16.M88.4 R180, [R228] ;  /* 0x00000000e4b4783b */ /* 0x000fe20000000200 */
[C---:B------:R-:W-:Y:S02]  /*2430*/  IADD3 R244, R242.reuse, 0x5000, RZ ;  /* 0x00005000f2f47810 */ /* 0x040fe40007ffe0ff */
[----:B------:R-:W-:Y:S01]  /*2440*/  IADD3 R243, R242, 0x5800, RZ ;  /* 0x00005800f2f37810 */ /* 0x000fe20007ffe0ff */
        /* <DEDUP_REMOVED lines=10> */
[----:B------:R-:W-:-:S04]  /*24f0*/  DEPBAR.LE SB0, 0x0 ;  /* 0x000080000000791a */ /* 0x000fc80000000000 */
[----:B------:R-:W-:Y:S06]  /*2500*/  BAR.SYNC.DEFER_BLOCKING 0x0 ;  /* 0x0000000000007b1d */ /* 0x000fec0000010000 */
[----:B---3--:R-:W-:Y:S04]  /*2510*/  LDSM.16.M88.4 R16, [R135+0x10100] ;  /* 0x010100008710783b */ /* 0x008fe80000000200 */
[----:B------:R-:W2:Y:S04]  /*2520*/  LDSM.16.M88.4 R24, [R135+0x10900] ;  /* 0x010900008718783b */ /* 0x000ea80000000200 */
[----:B------:R-:W3:Y:S04]  /*2530*/  LDSM.16.M88.4 R28, [R135+0x11100] ;  /* 0x01110000871c783b */ /* 0x000ee80000000200 */
[----:B------:R-:W-:Y:S04]  /*2540*/  LDSM.16.M88.4 R36, [R242] ;  /* 0x00000000f224783b */ /* 0x000fe80000000200 */
[----:B------:R-:W4:Y:S04]  /*2550*/  LDSM.16.M88.4 R44, [R242+0x800] ;  /* 0x00080000f22c783b */ /* 0x000f280000000200 */
[----:B------:R-:W5:Y:S04]  /*2560*/  LDSM.16.M88.4 R52, [R242+0x1000] ;  /* 0x00100000f234783b */ /* 0x000f680000000200 */
[----:B------:R-:W-:Y:S01]  /*2570*/  @!PT LDS RZ, [RZ] ;  /* 0x00000000fffff984 */ /* 0x000fe20000000800 */
[----:B------:R-:W-:Y:S01]  /*2580*/  @!PT LDS RZ, [RZ] ;  /* 0x00000000fffff984 */ /* 0x000fe20000000800 */
[----:B------:R-:W-:Y:S01]  /*2590*/  @!PT LDS RZ, [RZ] ;  /* 0x00000000fffff984 */ /* 0x000fe20000000800 */
[----:B------:R1:W-:Y:S01]  /*25a0*/  LDGSTS.E.BYPASS.LTC128B.128 [R68+0x100], [R12.64], !P0 ;  /* 0x001000000c447fae */ /* 0x0003e2000c101d50 */
[----:B------:R-:W-:-:S04]  /*25b0*/  LOP3.LUT P0, RZ, R21, 0x4, RZ, 0xc0, !PT ;  /* 0x0000000415ff7812 */ /* 0x000fc8000780c0ff */
[----:B------:R-:W-:Y:S02]  /*25c0*/  SEL R2, R2, 0xffffffc0, !P0 ;  /* 0xffffffc002027807 */ /* 0x000fe40004000000 */
[----:B------:R-:W-:-:S03]  /*25d0*/  ISETP.LT.OR P0, PT, R5, 0x1, !P2 ;  /* 0x000000010500780c */ /* 0x000fc60005701670 */
[--C-:B------:R-:W-:Y:S02]  /*25e0*/  IMAD.IADD R241, R135, 0x1, R2.reuse ;  /* 0x0000000187f17824 */ /* 0x100fe400078e0202 */
[C---:B------:R-:W-:Y:S01]  /*25f0*/  IMAD.IADD R238, R242.reuse, 0x1, R2 ;  /* 0x00000001f2ee7824 */ /* 0x040fe200078e0202 */
[----:B------:R-:W-:-:S05]  /*2600*/  IADD3 R2, R242, 0x800, RZ ;  /* 0x00000800f2027810 */ /* 0x000fca0007ffe0ff */
[----:B------:R-:W-:Y:S01]  /*2610*/  STL [R1], R2 ;  /* 0x0000000201007387 */ /* 0x000fe20000100800 */
[----:B--2---:R-:W-:Y:S03]  /*2620*/  HMMA.16816.F32 R20, R160, R24, RZ ;  /* 0x00000018a014723c */ /* 0x004fe600000018ff */
[----:B------:R2:W-:Y:S01]  /*2630*/  LDGSTS.E.BYPASS.LTC128B.128 [R68+0x1900], [R12.64+0x80], !P0 ;  /* 0x019000800c447fae */ /* 0x0005e2000c101d50 */
[----:B------:R-:W-:-:S04]  /*2640*/  ISETP.LT.OR P0, PT, R5, 0x1, !P1 ;  /* 0x000000010500780c */ /* 0x000fc80004f01670 */
[C---:B------:R-:W-:Y:S09]  /*2650*/  HMMA.16816.F32 R24, R160.reuse, R26, RZ ;  /* 0x0000001aa018723c */ /* 0x040ff200000018ff */
[----:B------:R2:W-:Y:S01]  /*2660*/  LDGSTS.E.BYPASS.LTC128B.128 [R68+0x3100], [R12.64+0x100], !P0 ;  /* 0x031001000c447fae */ /* 0x0005e2000c101d50 */
[----:B------:R-:W-:Y:S01]  /*2670*/  LOP3.LUT P0, RZ, R6, 0x8, RZ, 0xc0, !PT ;  /* 0x0000000806ff7812 */ /* 0x000fe2000780c0ff */
[----:B---3--:R-:W-:Y:S03]  /*2680*/  HMMA.16816.F32 R32, R160, R28, RZ ;  /* 0x0000001ca020723c */ /* 0x008fe600000018ff */
[----:B------:R-:W-:-:S05]  /*2690*/  ISETP.LT.OR P3, PT, R5, 0x1, !P0 ;  /* 0x000000010500780c */ /* 0x000fca0004761670 */
[----:B------:R-:W-:Y:S08]  /*26a0*/  HMMA.16816.F32 R40, R160, R30, RZ ;  /* 0x0000001ea028723c */ /* 0x000ff000000018ff */
[----:B------:R2:W-:Y:S01]  /*26b0*/  LDGSTS.E.BYPASS.LTC128B.128 [R68+0x4900], [R12.64+0x180], !P3 ;  /* 0x049001800c447fae */ /* 0x0005e2000d901d50 */
[----:B------:R-:W-:Y:S01]  /*26c0*/  ISETP.NE.AND P3, PT, R11, RZ, PT ;  /* 0x000000ff0b00720c */ /* 0x000fe20003f65270 */
[----:B----4-:R-:W-:Y:S08]  /*26d0*/  HMMA.16816.F32 R20, R164, R44, R20 ;  /* 0x0000002ca414723c */ /* 0x010ff00000001814 */
[----:B-1----:R-:W-:Y:S04]  /*26e0*/  HMMA.16816.F32 R8, R160, R16, RZ ;  /* 0x00000010a008723c */ /* 0x002fe800000018ff */
[----:B------:R-:W-:-:S02]  /*26f0*/  @!P3 ISETP.LT.OR P6, PT, R5, 0x21, !P6 ;  /* 0x000000210500b80c */ /* 0x000fc400077c1670 */
[C---:B------:R-:W-:Y:S02]  /*2700*/  @!P3 ISETP.LT.OR P2, PT, R5.reuse, 0x21, !P2 ;  /* 0x000000210500b80c */ /* 0x040fe40005741670 */
[C---:B------:R-:W-:Y:S01]  /*2710*/  @!P3 ISETP.LT.OR P1, PT, R5.reuse, 0x21, !P1 ;  /* 0x000000210500b80c */ /* 0x040fe20004f21670 */
[----:B------:R-:W-:Y:S01]  /*2720*/  HMMA.16816.F32 R16, R160, R18, RZ ;  /* 0x00000012a010723c */ /* 0x000fe200000018ff */
[----:B------:R-:W-:-:S07]  /*2730*/  @!P3 ISETP.LT.OR P0, PT, R5, 0x21, !P0 ;  /* 0x000000210500b80c */ /* 0x000fce0004701670 */
[----:B------:R2:W-:Y:S01]  /*2740*/  @!P3 LDGSTS.E.BYPASS.LTC128B.128 [R68+0x1100], [R14.64], !P6 ;  /* 0x011000000e44bfae */ /* 0x0005e2000f101d50 */
[C---:B------:R-:W-:Y:S01]  /*2750*/  HMMA.16816.F32 R24, R164.reuse, R46, R24 ;  /* 0x0000002ea418723c */ /* 0x040fe20000001818 */
[----:B------:R-:W-:Y:S02]  /*2760*/  ISETP.NE.AND P6, PT, R7, RZ, PT ;  /* 0x000000ff0700720c */ /* 0x000fe40003fc5270 */
[----:B------:R2:W-:Y:S04]  /*2770*/  @!P3 LDGSTS.E.BYPASS.LTC128B.128 [R68+0x2900], [R14.64+0x80], !P2 ;  /* 0x029000800e44bfae */ /* 0x0005e8000d101d50 */
[----:B------:R2:W-:Y:S01]  /*2780*/  @!P3 LDGSTS.E.BYPASS.LTC128B.128 [R68+0x4100], [R14.64+0x100], !P1 ;  /* 0x041001000e44bfae */ /* 0x0005e2000c901d50 */
[----:B------:R-:W-:Y:S03]  /*2790*/  HMMA.16816.F32 R8, R164, R36, R8 ;  /* 0x00000024a408723c */ /* 0x000fe60000001808 */
[----:B------:R2:W-:Y:S01]  /*27a0*/  @!P3 LDGSTS.E.BYPASS.LTC128B.128 [R68+0x5900], [R14.64+0x180], !P0 ;  /* 0x059001800e44bfae */ /* 0x0005e2000c101d50 */
[----:B------:R-:W-:-:S03]  /*27b0*/  PLOP3.LUT P0, PT, PT, PT, UP0, 0x40, 0x0 ;  /* 0x000000000000781c */ /* 0x000fc60003f0e808 */
[----:B------:R-:W1:Y:S01]  /*27c0*/  LDSM.16.M88.4 R48, [R241+0x10100] ;  /* 0x01010000f130783b */ /* 0x000e620000000200 */
[C---:B------:R-:W-:Y:S03]  /*27d0*/  HMMA.16816.F32 R16, R164.reuse, R38, R16 ;  /* 0x00000026a410723c */ /* 0x040fe60000001810 */
[----:B------:R-:W3:Y:S04]  /*27e0*/  LDSM.16.M88.4 R56, [R241+0x10900] ;  /* 0x01090000f138783b */ /* 0x000ee80000000200 */
[----:B------:R-:W4:Y:S01]  /*27f0*/  LDSM.16.M88.4 R60, [R241+0x11100] ;  /* 0x01110000f13c783b */ /* 0x000f220000000200 */
[C---:B-----5:R-:W-:Y:S03]  /*2800*/  HMMA.16816.F32 R28, R164.reuse, R52, R32 ;  /* 0x00000034a41c723c */ /* 0x060fe60000001820 */
[----:B------:R-:W-:Y:S04]  /*2810*/  LDSM.16.M88.4 R36, [R135+0x11900] ;  /* 0x011900008724783b */ /* 0x000fe80000000200 */
[----:B------:R-:W-:Y:S01]  /*2820*/  LDSM.16.M88.4 R44, [R135+0x12100] ;  /* 0x01210000872c783b */ /* 0x000fe20000000200 */
[----:B------:R-:W-:Y:S03]  /*2830*/  HMMA.16816.F32 R32, R164, R54, R40 ;  /* 0x00000036a420723c */ /* 0x000fe60000001828 */
[----:B------:R-:W-:Y:S04]  /*2840*/  LDSM.16.M88.4 R40, [R238+0x800] ;  /* 0x00080000ee28783b */ /* 0x000fe80000000200 */
[----:B--2---:R-:W2:Y:S04]  /*2850*/  LDSM.16.M88.4 R12, [R238] ;  /* 0x00000000ee0c783b */ /* 0x004ea80000000200 */
[----:B------:R-:W5:Y:S04]  /*2860*/  LDSM.16.M88.4 R52, [R238+0x1000] ;  /* 0x00100000ee34783b */ /* 0x000f680000000200 */
[----:B------:R-:W0:Y:S01]  /*2870*/  LDGDEPBAR ;  /* 0x00000000000079af */ /* 0x000e220000000000 */
[C---:B-1----:R-:W-:Y:S08]  /*2880*/  HMMA.16816.F32 R8, R180.reuse, R48, R8 ;  /* 0x00000030b408723c */ /* 0x042ff00000001808 */
[C---:B------:R-:W-:Y:S01]  /*2890*/  HMMA.16816.F32 R16, R180.reuse, R50, R16 ;  /* 0x00000032b410723c */ /* 0x040fe20000001810 */
[----:B------:R-:W-:Y:S07]  /*28a0*/  LDSM.16.M88.4 R48, [R242+0x2800] ;  /* 0x00280000f230783b */ /* 0x000fee0000000200 */
[C---:B---3--:R-:W-:Y:S08]  /*28b0*/  HMMA.16816.F32 R20, R180.reuse, R56, R20 ;  /* 0x00000038b414723c */ /* 0x048ff00000001814 */
[C---:B------:R-:W-:Y:S01]  /*28c0*/  HMMA.16816.F32 R24, R180.reuse, R58, R24 ;  /* 0x0000003ab418723c */ /* 0x040fe20000001818 */
[----:B------:R-:W1:Y:S07]  /*28d0*/  LDSM.16.M88.4 R56, [R135+0x12900] ;  /* 0x012900008738783b */ /* 0x000e6e0000000200 */
[C---:B----4-:R-:W-:Y:S08]  /*28e0*/  HMMA.16816.F32 R28, R180.reuse, R60, R28 ;  /* 0x0000003cb41c723c */ /* 0x050ff0000000181c */
[----:B------:R-:W-:Y:S01]  /*28f0*/  HMMA.16816.F32 R32, R180, R62, R32 ;  /* 0x0000003eb420723c */ /* 0x000fe20000001820 */
[----:B------:R-:W-:Y:S07]  /*2900*/  LDSM.16.M88.4 R60, [R135+0x15900] ;  /* 0x01590000873c783b */ /* 0x000fee0000000200 */
[C---:B--2---:R-:W-:Y:S08]  /*2910*/  HMMA.16816.F32 R8, R184.reuse, R12, R8 ;  /* 0x0000000cb808723c */ /* 0x044ff00000001808 */
[C---:B------:R-:W-:Y:S01]  /*2920*/  HMMA.16816.F32 R16, R184.reuse, R14, R16 ;  /* 0x0000000eb810723c */ /* 0x040fe20000001810 */
[----:B------:R-:W2:Y:S07]  /*2930*/  LDSM.16.M88.4 R12, [R242+0x1800] ;  /* 0x00180000f20c783b */ /* 0x000eae0000000200 */
[C---:B------:R-:W-:Y:S08]  /*2940*/  HMMA.16816.F32 R20, R184.reuse, R40, R20 ;  /* 0x00000028b814723c */ /* 0x040ff00000001814 */
[C---:B------:R-:W-:Y:S01]  /*2950*/  HMMA.16816.F32 R24, R184.reuse, R42, R24 ;  /* 0x0000002ab818723c */ /* 0x040fe20000001818 */
[----:B------:R-:W3:Y:S07]  /*2960*/  LDSM.16.M88.4 R40, [R242+0x2000] ;  /* 0x00200000f228783b */ /* 0x000eee0000000200 */
[C---:B-----5:R-:W-:Y:S08]  /*2970*/  HMMA.16816.F32 R28, R184.reuse, R52, R28 ;  /* 0x00000034b81c723c */ /* 0x060ff0000000181c */
[----:B------:R-:W-:Y:S01]  /*2980*/  HMMA.16816.F32 R32, R184, R54, R32 ;  /* 0x00000036b820723c */ /* 0x000fe20000001820 */
[----:B------:R-:W-:Y:S07]  /*2990*/  LDSM.16.M88.4 R52, [R238+0x2800] ;  /* 0x00280000ee34783b */ /* 0x000fee0000000200 */
[C---:B------:R-:W-:Y:S08]  /*29a0*/  HMMA.16816.F32 R8, R188.reuse, R36, R8 ;  /* 0x00000024bc08723c */ /* 0x040ff00000001808 */
[C---:B------:R-:W-:Y:S01]  /*29b0*/  HMMA.16816.F32 R16, R188.reuse, R38, R16 ;  /* 0x00000026bc10723c */ /* 0x040fe20000001810 */
[----:B------:R-:W4:Y:S07]  /*29c0*/  LDSM.16.M88.4 R36, [R241+0x11900] ;  /* 0x01190000f124783b */ /* 0x000f2e0000000200 */
[C---:B------:R-:W-:Y:S08]  /*29d0*/  HMMA.16816.F32 R20, R188.reuse, R44, R20 ;  /* 0x0000002cbc14723c */ /* 0x040ff00000001814 */
[C---:B------:R-:W-:Y:S01]  /*29e0*/  HMMA.16816.F32 R24, R188.reuse, R46, R24 ;  /* 0x0000002ebc18723c */ /* 0x040fe20000001818 */
[----:B------:R-:W5:Y:S07]  /*29f0*/  LDSM.16.M88.4 R44, [R241+0x12100] ;  /* 0x01210000f12c783b */ /* 0x000f6e0000000200 */
[C---:B-1----:R-:W-:Y:S08]  /*2a00*/  HMMA.16816.F32 R28, R188.reuse, R56, R28 ;  /* 0x00000038bc1c723c */ /* 0x042ff0000000181c */
[----:B------:R-:W-:Y:S01]  /*2a10*/  HMMA.16816.F32 R32, R188, R58, R32 ;  /* 0x0000003abc20723c */ /* 0x000fe20000001820 */
[----:B------:R-:W1:Y:S07]  /*2a20*/  LDSM.16.M88.4 R56, [R241+0x12900] ;  /* 0x01290000f138783b */ /* 0x000e6e0000000200 */
[C---:B--2---:R-:W-:Y:S08]  /*2a30*/  HMMA.16816.F32 R8, R192.reuse, R12, R8 ;  /* 0x0000000cc008723c */ /* 0x044ff00000001808 */
[C---:B------:R-:W-:Y:S01]  /*2a40*/  HMMA.16816.F32 R16, R192.reuse, R14, R16 ;  /* 0x0000000ec010723c */ /* 0x040fe20000001810 */
[----:B------:R-:W2:Y:S07]  /*2a50*/  LDSM.16.M88.4 R12, [R238+0x1800] ;  /* 0x00180000ee0c783b */ /* 0x000eae0000000200 */
[C---:B---3--:R-:W-:Y:S08]  /*2a60*/  HMMA.16816.F32 R20, R192.reuse, R40, R20 ;  /* 0x00000028c014723c */ /* 0x048ff00000001814 */
[C---:B------:R-:W-:Y:S01]  /*2a70*/  HMMA.16816.F32 R24, R192.reuse, R42, R24 ;  /* 0x0000002ac018723c */ /* 0x040fe20000001818 */
[----:B------:R-:W3:Y:S07]  /*2a80*/  LDSM.16.M88.4 R40, [R238+0x2000] ;  /* 0x00200000ee28783b */ /* 0x000eee0000000200 */
[C---:B------:R-:W-:Y:S08]  /*2a90*/  HMMA.16816.F32 R28, R192.reuse, R48, R28 ;  /* 0x00000030c01c723c */ /* 0x040ff0000000181c */
[----:B------:R-:W-:Y:S01]  /*2aa0*/  HMMA.16816.F32 R32, R192, R50, R32 ;  /* 0x00000032c020723c */ /* 0x000fe20000001820 */
[----:B------:R-:W-:Y:S07]  /*2ab0*/  LDSM.16.M88.4 R48, [R135+0x13900] ;  /* 0x013900008730783b */ /* 0x000fee0000000200 */
[C---:B----4-:R-:W-:Y:S08]  /*2ac0*/  HMMA.16816.F32 R8, R196.reuse, R36, R8 ;  /* 0x00000024c408723c */ /* 0x050ff00000001808 */
[C---:B------:R-:W-:Y:S01]  /*2ad0*/  HMMA.16816.F32 R16, R196.reuse, R38, R16 ;  /* 0x00000026c410723c */ /* 0x040fe20000001810 */
[----:B------:R-:W4:Y:S07]  /*2ae0*/  LDSM.16.M88.4 R36, [R135+0x13100] ;  /* 0x013100008724783b */ /* 0x000f2e0000000200 */
[C---:B-----5:R-:W-:Y:S08]  /*2af0*/  HMMA.16816.F32 R20, R196.reuse, R44, R20 ;  /* 0x0000002cc414723c */ /* 0x060ff00000001814 */
[C---:B------:R-:W-:Y:S01]  /*2b00*/  HMMA.16816.F32 R24, R196.reuse, R46, R24 ;  /* 0x0000002ec418723c */ /* 0x040fe20000001818 */
[----:B------:R-:W-:Y:S07]  /*2b10*/  LDSM.16.M88.4 R44, [R242+0x3800] ;  /* 0x00380000f22c783b */ /* 0x000fee0000000200 */
        /* <DEDUP_REMOVED lines=8> */
[----:B------:R-:W-:Y:S07]  /*2ba0*/  LDSM.16.M88.4 R40, [R241+0x13100] ;  /* 0x01310000f128783b */ /* 0x000fee0000000200 */
[C---:B------:R-:W-:Y:S08]  /*2bb0*/  HMMA.16816.F32 R28, R200.reuse, R52, R28 ;  /* 0x00000034c81c723c */ /* 0x040ff0000000181c */
[----:B------:R-:W-:Y:S01]  /*2bc0*/  HMMA.16816.F32 R32, R200, R54, R32 ;  /* 0x00000036c820723c */ /* 0x000fe20000001820 */
[----:B------:R-:W3:Y:S07]  /*2bd0*/  LDSM.16.M88.4 R52, [R242+0x4000] ;  /* 0x00400000f234783b */ /* 0x000eee0000000200 */
[C---:B----4-:R-:W-:Y:S08]  /*2be0*/  HMMA.16816.F32 R8, R204.reuse, R36, R8 ;  /* 0x00000024cc08723c */ /* 0x050ff00000001808 */
[C---:B------:R-:W-:Y:S01]  /*2bf0*/  HMMA.16816.F32 R16, R204.reuse, R38, R16 ;  /* 0x00000026cc10723c */ /* 0x040fe20000001810 */
[----:B------:R-:W-:Y:S07]  /*2c00*/  LDSM.16.M88.4 R36, [R238+0x3000] ;  /* 0x00300000ee24783b */ /* 0x000fee0000000200 */
[C---:B------:R-:W-:Y:S08]  /*2c10*/  HMMA.16816.F32 R20, R204.reuse, R48, R20 ;  /* 0x00000030cc14723c */ /* 0x040ff00000001814 */
[C---:B------:R-:W-:Y:S01]  /*2c20*/  HMMA.16816.F32 R24, R204.reuse, R50, R24 ;  /* 0x00000032cc18723c */ /* 0x040fe20000001818 */
[----:B------:R-:W4:Y:S07]  /*2c30*/  LDSM.16.M88.4 R48, [R241+0x13900] ;  /* 0x01390000f130783b */ /* 0x000f2e0000000200 */
[C---:B-1----:R-:W-:Y:S08]  /*2c40*/  HMMA.16816.F32 R28, R204.reuse, R56, R28 ;  /* 0x00000038cc1c723c */ /* 0x042ff0000000181c */
[----:B------:R-:W-:Y:S01]  /*2c50*/  HMMA.16816.F32 R32, R204, R58, R32 ;  /* 0x0000003acc20723c */ /* 0x000fe20000001820 */
[----:B------:R-:W1:Y:S07]  /*2c60*/  LDSM.16.M88.4 R56, [R241+0x14100] ;  /* 0x01410000f138783b */ /* 0x000e6e0000000200 */
[C---:B--2---:R-:W-:Y:S08]  /*2c70*/  HMMA.16816.F32 R8, R208.reuse, R12, R8 ;  /* 0x0000000cd008723c */ /* 0x044ff00000001808 */
[C---:B------:R-:W-:Y:S08]  /*2c80*/  HMMA.16816.F32 R16, R208.reuse, R14, R16 ;  /* 0x0000000ed010723c */ /* 0x040ff00000001810 */
[C---:B------:R-:W-:Y:S08]  /*2c90*/  HMMA.16816.F32 R20, R208.reuse, R44, R20 ;  /* 0x0000002cd014723c */ /* 0x040ff00000001814 */
[C---:B------:R-:W-:Y:S01]  /*2ca0*/  HMMA.16816.F32 R24, R208.reuse, R46, R24 ;  /* 0x0000002ed018723c */ /* 0x040fe20000001818 */
[----:B------:R-:W2:Y:S07]  /*2cb0*/  LDSM.16.M88.4 R44, [R238+0x3800] ;  /* 0x00380000ee2c783b */ /* 0x000eae0000000200 */
[C---:B---3--:R-:W-:Y:S08]  /*2cc0*/  HMMA.16816.F32 R28, R208.reuse, R52, R28 ;  /* 0x00000034d01c723c */ /* 0x048ff0000000181c */
[----:B------:R-:W-:Y:S01]  /*2cd0*/  HMMA.16816.F32 R32, R208, R54, R32 ;  /* 0x00000036d020723c */ /* 0x000fe20000001820 */
[----:B------:R-:W3:Y:S07]  /*2ce0*/  LDSM.16.M88.4 R52, [R238+0x4000] ;  /* 0x00400000ee34783b */ /* 0x000eee0000000200 */
[C---:B------:R-:W-:Y:S08]  /*2cf0*/  HMMA.16816.F32 R12, R212.reuse, R40, R8 ;  /* 0x00000028d40c723c */ /* 0x040ff00000001808 */
[C---:B------:R-:W-:Y:S01]  /*2d00*/  HMMA.16816.F32 R8, R212.reuse, R42, R16 ;  /* 0x0000002ad408723c */ /* 0x040fe20000001810 */
[----:B------:R-:W5:Y:S07]  /*2d10*/  LDSM.16.M88.4 R40, [R135+0x14900] ;  /* 0x014900008728783b */ /* 0x000f6e0000000200 */
[C---:B----4-:R-:W-:Y:S08]  /*2d20*/  HMMA.16816.F32 R20, R212.reuse, R48, R20 ;  /* 0x00000030d414723c */ /* 0x050ff00000001814 */
[C---:B------:R-:W-:Y:S01]  /*2d30*/  HMMA.16816.F32 R24, R212.reuse, R50, R24 ;  /* 0x00000032d418723c */ /* 0x040fe20000001818 */
[----:B------:R-:W4:Y:S07]  /*2d40*/  LDSM.16.M88.4 R48, [R135+0x15100] ;  /* 0x015100008730783b */ /* 0x000f2e0000000200 */
[C---:B-1----:R-:W-:Y:S08]  /*2d50*/  HMMA.16816.F32 R28, R212.reuse, R56, R28 ;  /* 0x00000038d41c723c */ /* 0x042ff0000000181c */
[----:B------:R-:W-:Y:S01]  /*2d60*/  HMMA.16816.F32 R32, R212, R58, R32 ;  /* 0x0000003ad420723c */ /* 0x000fe20000001820 */
[----:B------:R-:W-:Y:S07]  /*2d70*/  LDSM.16.M88.4 R56, [R242+0x5800] ;  /* 0x00580000f238783b */ /* 0x000fee0000000200 */
[C---:B------:R-:W-:Y:S08]  /*2d80*/  HMMA.16816.F32 R16, R216.reuse, R36, R12 ;  /* 0x00000024d810723c */ /* 0x040ff0000000180c */
[C---:B------:R-:W-:Y:S01]  /*2d90*/  HMMA.16816.F32 R12, R216.reuse, R38, R8 ;  /* 0x00000026d80c723c */ /* 0x040fe20000001808 */
[----:B------:R-:W1:Y:S07]  /*2da0*/  LDSM.16.M88.4 R36, [R242+0x4800] ;  /* 0x00480000f224783b */ /* 0x000e6e0000000200 */
[C---:B--2---:R-:W-:Y:S08]  /*2db0*/  HMMA.16816.F32 R8, R216.reuse, R44, R20 ;  /* 0x0000002cd808723c */ /* 0x044ff00000001814 */
[C---:B------:R-:W-:Y:S01]  /*2dc0*/  HMMA.16816.F32 R24, R216.reuse, R46, R24 ;  /* 0x0000002ed818723c */ /* 0x040fe20000001818 */
[----:B------:R-:W2:Y:S07]  /*2dd0*/  LDSM.16.M88.4 R44, [R242+0x5000] ;  /* 0x00500000f22c783b */ /* 0x000eae0000000200 */
[C---:B---3--:R-:W-:Y:S08]  /*2de0*/  HMMA.16816.F32 R28, R216.reuse, R52, R28 ;  /* 0x00000034d81c723c */ /* 0x048ff0000000181c */
[----:B------:R-:W-:Y:S01]  /*2df0*/  HMMA.16816.F32 R32, R216, R54, R32 ;  /* 0x00000036d820723c */ /* 0x000fe20000001820 */
[----:B------:R-:W-:Y:S07]  /*2e00*/  LDSM.16.M88.4 R52, [R241+0x15100] ;  /* 0x01510000f134783b */ /* 0x000fee0000000200 */
[C---:B-----5:R-:W-:Y:S08]  /*2e10*/  HMMA.16816.F32 R20, R220.reuse, R40, R16 ;  /* 0x00000028dc14723c */ /* 0x060ff00000001810 */
[C---:B------:R-:W-:Y:S01]  /*2e20*/  HMMA.16816.F32 R16, R220.reuse, R42, R12 ;  /* 0x0000002adc10723c */ /* 0x040fe2000000180c */
[----:B------:R-:W-:Y:S07]  /*2e30*/  LDSM.16.M88.4 R40, [R238+0x5000] ;  /* 0x00500000ee28783b */ /* 0x000fee0000000200 */
[C---:B----4-:R-:W-:Y:S08]  /*2e40*/  HMMA.16816.F32 R12, R220.reuse, R48, R8 ;  /* 0x00000030dc0c723c */ /* 0x050ff00000001808 */
[C---:B------:R-:W-:Y:S01]  /*2e50*/  HMMA.16816.F32 R8, R220.reuse, R50, R24 ;  /* 0x00000032dc08723c */ /* 0x040fe20000001818 */
[----:B------:R-:W3:Y:S07]  /*2e60*/  LDSM.16.M88.4 R48, [R241+0x14900] ;  /* 0x01490000f130783b */ /* 0x000eee0000000200 */
[C---:B------:R-:W-:Y:S08]  /*2e70*/  HMMA.16816.F32 R28, R220.reuse, R60, R28 ;  /* 0x0000003cdc1c723c */ /* 0x040ff0000000181c */
[----:B------:R-:W-:Y:S01]  /*2e80*/  HMMA.16816.F32 R32, R220, R62, R32 ;  /* 0x0000003edc20723c */ /* 0x000fe20000001820 */
[----:B------:R-:W4:Y:S07]  /*2e90*/  LDSM.16.M88.4 R60, [R241+0x15900] ;  /* 0x01590000f13c783b */ /* 0x000f2e0000000200 */
[C---:B-1----:R-:W-:Y:S08]  /*2ea0*/  HMMA.16816.F32 R24, R224.reuse, R36, R20 ;  /* 0x00000024e018723c */ /* 0x042ff00000001814 */
[C---:B------:R-:W-:Y:S01]  /*2eb0*/  HMMA.16816.F32 R20, R224.reuse, R38, R16 ;  /* 0x00000026e014723c */ /* 0x040fe20000001810 */
[----:B------:R-:W-:Y:S07]  /*2ec0*/  LDSM.16.M88.4 R36, [R238+0x5800] ;  /* 0x00580000ee24783b */ /* 0x000fee0000000200 */
[C---:B--2---:R-:W-:Y:S08]  /*2ed0*/  HMMA.16816.F32 R16, R224.reuse, R44, R12 ;  /* 0x0000002ce010723c */ /* 0x044ff0000000180c */
[----:B------:R-:W-:Y:S01]  /*2ee0*/  HMMA.16816.F32 R12, R224, R46, R8 ;  /* 0x0000002ee00c723c */ /* 0x000fe20000001808 */
[----:B------:R-:W1:Y:S01]  /*2ef0*/  LDSM.16.M88.4 R44, [R238+0x4800] ;  /* 0x00480000ee2c783b */ /* 0x000e620000000200 */
[----:B------:R-:W-:-:S06]  /*2f00*/  DEPBAR.LE SB0, 0x0 ;  /* 0x000080000000791a */ /* 0x000fcc0000000000 */
[C---:B------:R-:W-:Y:S08]  /*2f10*/  HMMA.16816.F32 R8, R224.reuse, R56, R28 ;  /* 0x00000038e008723c */ /* 0x040ff0000000181c */
[----:B------:R-:W-:Y:S08]  /*2f20*/  HMMA.16816.F32 R32, R224, R58, R32 ;  /* 0x0000003ae020723c */ /* 0x000ff00000001820 */
[C---:B---3--:R-:W-:Y:S08]  /*2f30*/  HMMA.16816.F32 R28, R228.reuse, R48, R24 ;  /* 0x00000030e41c723c */ /* 0x048ff00000001818 */
[C---:B------:R-:W-:Y:S08]  /*2f40*/  HMMA.16816.F32 R24, R228.reuse, R50, R20 ;  /* 0x00000032e418723c */ /* 0x040ff00000001814 */
[C---:B------:R-:W-:Y:S08]  /*2f50*/  HMMA.16816.F32 R20, R228.reuse, R52, R16 ;  /* 0x00000034e414723c */ /* 0x040ff00000001810 */
[C---:B------:R-:W-:Y:S08]  /*2f60*/  HMMA.16816.F32 R16, R228.reuse, R54, R12 ;  /* 0x00000036e410723c */ /* 0x040ff0000000180c */
[C---:B----4-:R-:W-:Y:S08]  /*2f70*/  HMMA.16816.F32 R12, R228.reuse, R60, R8 ;  /* 0x0000003ce40c723c */ /* 0x050ff00000001808 */
[----:B------:R-:W-:Y:S08]  /*2f80*/  HMMA.16816.F32 R8, R228, R62, R32 ;  /* 0x0000003ee408723c */ /* 0x000ff00000001820 */
[C---:B-1----:R-:W-:Y:S08]  /*2f90*/  HMMA.16816.F32 R32, R232.reuse, R44, R28 ;  /* 0x0000002ce820723c */ /* 0x042ff0000000181c */
[C---:B------:R-:W-:Y:S08]  /*2fa0*/  HMMA.16816.F32 R44, R232.reuse, R46, R24 ;  /* 0x0000002ee82c723c */ /* 0x040ff00000001818 */
[C---:B------:R-:W-:Y:S08]  /*2fb0*/  HMMA.16816.F32 R28, R232.reuse, R40, R20 ;  /* 0x00000028e81c723c */ /* 0x040ff00000001814 */
[C---:B------:R-:W-:Y:S08]  /*2fc0*/  HMMA.16816.F32 R24, R232.reuse, R36, R12 ;  /* 0x00000024e818723c */ /* 0x040ff0000000180c */
[C---:B------:R-:W-:Y:S08]  /*2fd0*/  HMMA.16816.F32 R40, R232.reuse, R42, R16 ;  /* 0x0000002ae828723c */ /* 0x040ff00000001810 */
[----:B------:R-:W-:Y:S01]  /*2fe0*/  HMMA.16816.F32 R36, R232, R38, R8 ;  /* 0x00000026e824723c */ /* 0x000fe20000001808 */
[----:B------:R-:W-:Y:S06]  /*2ff0*/  BAR.SYNC.DEFER_BLOCKING 0x0 ;  /* 0x0000000000007b1d */ /* 0x000fec0000010000 */
[----:B------:R-:W-:Y:S05]  /*3000*/  @P0 BRA `(.L_x_334) ;  /* 0x000001f000000947 */ /* 0x000fea0003800000 */
[----:B------:R-:W-:Y:S01]  /*3010*/  IADD3 R2, -R69, 0x30, RZ ;  /* 0x0000003045027810 */ /* 0x000fe20007ffe1ff */
[----:B------:R-:W-:Y:S01]  /*3020*/  UIADD3 UR5, UR8, -0x2, URZ ;  /* 0xfffffffe08057890 */ /* 0x000fe2000fffe03f */
[----:B------:R-:W-:-:S02]  /*3030*/  IMAD.U32 R5, RZ, RZ, UR15 ;  /* 0x0000000fff057e24 */ /* 0x000fc4000f8e00ff */
[----:B------:R-:W-:Y:S01]  /*3040*/  ISETP.GE.AND P0, PT, R2, 0x21, PT ;  /* 0x000000210200780c */ /* 0x000fe20003f06270 */
[----:B------:R-:W-:Y:S01]  /*3050*/  USHF.R.S32.HI UR4, URZ, 0x1f, UR5 ;  /* 0x0000001f3f047899 */ /* 0x000fe20008011405 */
[----:B------:R-:W-:Y:S01]  /*3060*/  IMAD.U32 R7, RZ, RZ, UR6 ;  /* 0x00000006ff077e24 */ /* 0x000fe2000f8e00ff */
[----:B------:R-:W-:Y:S02]  /*3070*/  UIMAD UR21, UR21, UR5, URZ ;  /* 0x00000005151572a4 */ /* 0x000fe4000f8e023f */
[----:B------:R-:W-:Y:S02]  /*3080*/  UIMAD.WIDE.U32 UR22, UR26, UR5, URZ ;  /* 0x000000051a1672a5 */ /* 0x000fe4000f8e003f */
[----:B------:R-:W-:-:S04]  /*3090*/  UIMAD UR4, UR4, UR26, UR21 ;  /* 0x0000001a040472a4 */ /* 0x000fc8000f8e0215 */
[----:B------:R-:W-:Y:S02]  /*30a0*/  UIADD3 UR4, UR23, UR4, URZ ;  /* 0x0000000417047290 */ /* 0x000fe4000fffe03f */
[----:B------:R-:W-:-:S04]  /*30b0*/  @P0 IADD3 R5, P2, P1, R72, UR22, R5 ;  /* 0x0000001648050c10 */ /* 0x000fc8000f95e005 */
[----:B------:R-:W-:Y:S02]  /*30c0*/  @P0 IADD3.X R7, R71, UR4, R7, P2, P1 ;  /* 0x0000000447070c10 */ /* 0x000fe400097e2407 */
[----:B------:R-:W-:-:S13]  /*30d0*/  ISETP.GE.AND P1, PT, R2, 0x1, PT ;  /* 0x000000010200780c */ /* 0x000fda0003f26270 */
[----:B------:R-:W-:-:S04]  /*30e0*/  @P1 IADD3 R2, P2, R72, UR22, RZ ;  /* 0x0000001648021c10 */ /* 0x000fc8000ff5e0ff */
[----:B------:R-:W-:Y:S02]  /*30f0*/  @P1 IADD3.X R6, R71, UR4, RZ, P2, !PT ;  /* 0x0000000447061c10 */ /* 0x000fe400097fe4ff */
[----:B------:R-:W-:-:S04]  /*3100*/  @P1 LEA R8, P2, R2, c[0x0][0x1c8], 0x1 ;  /* 0x0000720002081a11 */ /* 0x000fc800078408ff */
[----:B------:R-:W-:Y:S02]  /*3110*/  @P1 LEA.HI.X R9, R2, c[0x0][0x1cc], R6, 0x1, P2 ;  /* 0x0000730002091a11 */ /* 0x000fe400010f0c06 */
[----:B------:R-:W-:-:S03]  /*3120*/  @P0 LEA R6, P2, R5, c[0x0][0x1c8], 0x1 ;  /* 0x0000720005060a11 */ /* 0x000fc600078408ff */
[----:B------:R-:W-:Y:S01]  /*3130*/  @!PT LDS RZ, [RZ] ;  /* 0x00000000fffff984 */ /* 0x000fe20000000800 */
[----:B------:R-:W-:Y:S01]  /*3140*/  @!PT LDS RZ, [RZ] ;  /* 0x00000000fffff984 */ /* 0x000fe20000000800 */
[----:B------:R-:W-:Y:S01]  /*3150*/  @!PT LDS RZ, [RZ] ;  /* 0x00000000fffff984 */ /* 0x000fe20000000800 */
[----:B------:R1:W-:Y:S01]  /*3160*/  @P1 LDGSTS.E.BYPASS.LTC128B.128 [R68+0x10100], [R8.64], !P6 ;  /* 0x1010000008441fae */ /* 0x0003e2000f101d50 */
[----:B------:R-:W-:Y:S02]  /*3170*/  @P0 LEA.HI.X R7, R5, c[0x0][0x1cc], R7, 0x1, P2 ;  /* 0x0000730005070a11 */ /* 0x000fe400010f0c07 */
[----:B------:R-:W-:-:S13]  /*3180*/  LOP3.LUT P2, RZ, R133, 0x1, RZ, 0xc0, !PT ;  /* 0x0000000185ff7812 */ /* 0x000fda000784c0ff */
[----:B------:R1:W-:Y:S04]  /*3190*/  @P1 LDGSTS.E.BYPASS.LTC128B.128 [R68+0x11900], [R8.64+0x80], !P2 ;  /* 0x1190008008441fae */ /* 0x0003e8000d101d50 */
[----:B------:R1:W-:Y:S04]  /*31a0*/  @P1 LDGSTS.E.BYPASS.LTC128B.128 [R68+0x13100], [R8.64+0x100], !P5 ;  /* 0x1310010008441fae */ /* 0x0003e8000e901d50 */
[----:B------:R1:W-:Y:S04]  /*31b0*/  @P1 LDGSTS.E.BYPASS.LTC128B.128 [R68+0x14900], [R8.64+0x180], !P4 ;  /* 0x1490018008441fae */ /* 0x0003e8000e101d50 */
[----:B------:R1:W-:Y:S04]  /*31c0*/  @P0 LDGSTS.E.BYPASS.LTC128B.128 [R68+0x11100], [R6.64], !P6 ;  /* 0x1110000006440fae */ /* 0x0003e8000f101d50 */
[----:B------:R1:W-:Y:S04]  /*31d0*/  @P0 LDGSTS.E.BYPASS.LTC128B.128 [R68+0x12900], [R6.64+0x80], !P2 ;  /* 0x1290008006440fae */ /* 0x0003e8000d101d50 */
[----:B------:R1:W-:Y:S04]  /*31e0*/  @P0 LDGSTS.E.BYPASS.LTC128B.128 [R68+0x14100], [R6.64+0x100], !P5 ;  /* 0x1410010006440fae */ /* 0x0003e8000e901d50 */
[----:B------:R1:W-:Y:S02]  /*31f0*/  @P0 LDGSTS.E.BYPASS.LTC128B.128 [R68+0x15900], [R6.64+0x180], !P4 ;  /* 0x1590018006440fae */ /* 0x0003e4000e101d50 */
.L_x_334:
[----:B------:R-:W-:Y:S01]  /*3200*/  LOP3.LUT R2, R66, 0xffffffe0, RZ, 0xc0, !PT ;  /* 0xffffffe042027812 */ /* 0x000fe200078ec0ff */
[----:B------:R-:W-:Y:S01]  /*3210*/  UISETP.NE.AND UP1, UPT, UR14, URZ, UPT ;  /* 0x0000003f0e00728c */ /* 0x000fe2000bf25270 */
[----:B------:R-:W-:Y:S01]  /*3220*/  LEA.HI R5, R67, R132, RZ, 0x2 ;  /* 0x0000008443057211 */ /* 0x000fe200078f10ff */
[----:B------:R-:W-:Y:S01]  /*3230*/  UISETP.NE.AND UP0, UPT, UR13, URZ, UPT ;  /* 0x0000003f0d00728c */ /* 0x000fe2000bf05270 */
[----:B-1----:R-:W-:Y:S01]  /*3240*/  SHF.R.S32.HI R7, RZ, 0x1f, R65 ;  /* 0x0000001fff077819 */ /* 0x002fe20000011441 */
[C---:B------:R-:W-:Y:S01]  /*3250*/  IMAD.IADD R2, R132.reuse, 0x1, -R2 ;  /* 0x0000000184027824 */ /* 0x040fe200078e0a02 */
[----:B------:R-:W-:Y:S01]  /*3260*/  LOP3.LUT R5, R5, 0xfffffffc, RZ, 0xc0, !PT ;  /* 0xfffffffc05057812 */ /* 0x000fe200078ec0ff */
[----:B------:R-:W-:Y:S01]  /*3270*/  ULDC UR7, c[0x0][0x324] ;  /* 0x0000c90000077ab9 */ /* 0x000fe20000000800 */
[----:B------:R-:W-:Y:S01]  /*3280*/  LEA.HI R7, R7, R65, RZ, 0x3 ;  /* 0x0000004107077211 */ /* 0x000fe200078f18ff */
[----:B------:R-:W-:Y:S01]  /*3290*/  ULOP3.LUT UR7, URZ, UR7, URZ, 0x33, !UPT ;  /* 0x000000073f077292 */ /* 0x000fe2000f8e333f */
[----:B------:R-:W-:Y:S01]  /*32a0*/  SHF.R.S32.HI R6, RZ, 0x1f, R2 ;  /* 0x0000001fff067819 */ /* 0x000fe20000011402 */
[----:B------:R-:W-:Y:S01]  /*32b0*/  IMAD.IADD R5, R132, 0x1, -R5 ;  /* 0x0000000184057824 */ /* 0x000fe200078e0a05 */
[----:B------:R-:W-:Y:S01]  /*32c0*/  LOP3.LUT R7, R7, 0xffffff8, RZ, 0xc0, !PT ;  /* 0x0ffffff807077812 */ /* 0x000fe200078ec0ff */
[----:B------:R-:W0:Y:S01]  /*32d0*/  LDGDEPBAR ;  /* 0x00000000000079af */ /* 0x000e220000000000 */
[----:B------:R-:W-:-:S02]  /*32e0*/  LEA.HI R6, R6, R2, RZ, 0x2 ;  /* 0x0000000206067211 */ /* 0x000fc400078f10ff */
[----:B------:R-:W-:Y:S01]  /*32f0*/  LEA.HI R8, R5, R5, RZ, 0x1 ;  /* 0x0000000505087211 */ /* 0x000fe200078f08ff */
[----:B------:R-:W-:Y:S01]  /*3300*/  IMAD.IADD R9, R65, 0x1, -R7 ;  /* 0x0000000141097824 */ /* 0x000fe200078e0a07 */
[----:B------:R-:W-:Y:S02]  /*3310*/  PLOP3.LUT P1, PT, PT, PT, UP1, 0x80, 0x0 ;  /* 0x000000000000781c */ /* 0x000fe40003f2f018 */
[----:B------:R-:W-:Y:S02]  /*3320*/  LEA.HI.SX32 R7, R6, UR11, 0x1e ;  /* 0x0000000b06077c11 */ /* 0x000fe4000f8ff2ff */
[----:B------:R-:W-:Y:S02]  /*3330*/  LOP3.LUT R8, R8, 0x1ffffffe, RZ, 0xc0, !PT ;  /* 0x1ffffffe08087812 */ /* 0x000fe400078ec0ff */
[----:B------:R-:W-:Y:S01]  /*3340*/  PLOP3.LUT P0, PT, PT, PT, UP1, 0x80, 0x0 ;  /* 0x000000000000781c */ /* 0x000fe20003f0f018 */
[----:B------:R-:W-:Y:S02]  /*3350*/  IMAD R7, R9, 0x10, R7 ;  /* 0x0000001009077824 */ /* 0x000fe400078e0207 */
[----:B------:R-:W-:-:S04]  /*3360*/  IMAD.IADD R5, R5, 0x1, -R8 ;  /* 0x0000000105057824 */ /* 0x000fc800078e0a08 */
[----:B------:R-:W-:-:S04]  /*3370*/  IMAD R10, R5, 0x8, R7 ;  /* 0x00000008050a7824 */ /* 0x000fc800078e0207 */
[----:B------:R-:W-:Y:S01]  /*3380*/  @P1 IMAD.HI.U32 R5, R10, c[0x0][0x2c8], RZ ;  /* 0x0000b2000a051a27 */ /* 0x000fe200078e00ff */
[----:B------:R1:W-:Y:S03]  /*3390*/  STL [R1+0x78], R10 ;  /* 0x0000780a01007387 */ /* 0x0003e60000100800 */
[----:B------:R-:W-:Y:S01]  /*33a0*/  IMAD.MOV.U32 R7, RZ, RZ, R10 ;  /* 0x000000ffff077224 */ /* 0x000fe200078e000a */
[----:B------:R-:W-:Y:S02]  /*33b0*/  @P0 SHF.R.U32.HI R7, RZ, c[0x0][0x2cc], R5 ;  /* 0x0000b300ff070a19 */ /* 0x000fe40000011605 */
[----:B------:R-:W-:Y:S02]  /*33c0*/  LOP3.LUT R5, R6, 0x7ffffffc, RZ, 0xc0, !PT ;  /* 0x7ffffffc06057812 */ /* 0x000fe400078ec0ff */
[----:B------:R-:W-:Y:S01]  /*33d0*/  PLOP3.LUT P0, PT, PT, PT, UP0, 0x40, 0x0 ;  /* 0x000000000000781c */ /* 0x000fe20003f0e808 */
[----:B------:R-:W2:Y:S02]  /*33e0*/  SHFL.IDX PT, R6, R7, RZ, 0x1c1f ;  /* 0x001c1fff07067589 */ /* 0x000ea400000e0000 */
[----:B------:R-:W-:-:S02]  /*33f0*/  IMAD.IADD R5, R2, 0x1, -R5 ;  /* 0x0000000102057824 */ /* 0x000fc400078e0a05 */
[----:B------:R-:W-:Y:S02]  /*3400*/  IMAD.U32 R2, RZ, RZ, UR18 ;  /* 0x00000012ff027e24 */ /* 0x000fe4000f8e00ff */
[----:B------:R-:W-:-:S05]  /*3410*/  IMAD.SHL.U32 R11, R5, 0x2, RZ ;  /* 0x00000002050b7824 */ /* 0x000fca00078e00ff */
[C---:B------:R-:W-:Y:S01]  /*3420*/  IADD3 R2, -R11.reuse, 0x1, R2 ;  /* 0x000000010b027810 */ /* 0x040fe20007ffe102 */
[----:B------:R3:W-:Y:S01]  /*3430*/  STL [R1+0x74], R11 ;  /* 0x0000740b01007387 */ /* 0x0007e20000100800 */
[----:B------:R-:W-:Y:S02]  /*3440*/  IADD3 R9, -R11, c[0x0][0x1d0], R64 ;  /* 0x000074000b097a10 */ /* 0x000fe40007ffe140 */
[----:B------:R-:W-:-:S04]  /*3450*/  IADD3 R2, R2, -c[0x0][0x168], RZ ;  /* 0x80005a0002027a10 */ /* 0x000fc80007ffe0ff */
[C---:B------:R-:W-:Y:S02]  /*3460*/  IADD3 R8, R2.reuse, c[0x0][0x328], RZ ;  /* 0x0000ca0002087a10 */ /* 0x040fe40007ffe0ff */
[----:B-1----:R-:W-:-:S03]  /*3470*/  IADD3 R10, R2, UR7, RZ ;  /* 0x00000007020a7c10 */ /* 0x002fc6000fffe0ff */
[--C-:B--2---:R-:W-:Y:S02]  /*3480*/  IMAD.IADD R5, R8, 0x1, R6.reuse ;  /* 0x0000000108057824 */ /* 0x104fe400078e0206 */
[----:B------:R-:W-:-:S03]  /*3490*/  IMAD.IADD R2, R10, 0x1, R6 ;  /* 0x000000010a027824 */ /* 0x000fc600078e0206 */
[----:B------:R-:W-:Y:S02]  /*34a0*/  IMNMX R5, R5, R9, PT ;  /* 0x0000000905057217 */ /* 0x000fe40003800200 */
[----:B---3--:R-:W-:Y:S01]  /*34b0*/  IADD3 R11, -R11, UR19, RZ ;  /* 0x000000130b0b7c10 */ /* 0x008fe2000fffe1ff */
[----:B------:R-:W-:Y:S05]  /*34c0*/  @P0 BRA `(.L_x_335) ;  /* 0x0000015000000947 */ /* 0x000fea0003800000 */
[----:B------:R-:W-:Y:S01]  /*34d0*/  IADD3 R6, R6, c[0x0][0x1d0], RZ ;  /* 0x0000740006067a10 */ /* 0x000fe20007ffe0ff */
[----:B------:R-:W-:Y:S03]  /*34e0*/  BSSY B0, `(.L_x_336) ;  /* 0x000000f000007945 */ /* 0x000fe60003800000 */
[----:B------:R-:W-:-:S04]  /*34f0*/  IADD3 R6, R6, -c[0x0][0x168], RZ ;  /* 0x80005a0006067a10 */ /* 0x000fc80007ffe0ff */
[----:B------:R-:W-:-:S13]  /*3500*/  ISETP.GT.AND P0, PT, R6, -0x1, PT ;  /* 0xffffffff0600780c */ /* 0x000fda0003f04270 */
[----:B------:R-:W-:Y:S05]  /*3510*/  @P0 BRA `(.L_x_337) ;  /* 0x0000007000000947 */ /* 0x000fea0003800000 */
[----:B------:R-:W-:Y:S01]  /*3520*/  IMAD.MOV.U32 R12, RZ, RZ, c[0x0][0x32c] ;  /* 0x0000cb00ff0c7624 */ /* 0x000fe200078e00ff */
[----:B------:R-:W-:-:S04]  /*3530*/  LOP3.LUT R6, RZ, R6, RZ, 0x33, !PT ;  /* 0x00000006ff067212 */ /* 0x000fc800078e33ff */
[----:B------:R-:W-:-:S13]  /*3540*/  ISETP.NE.AND P0, PT, R12, 0x1, PT ;  /* 0x000000010c00780c */ /* 0x000fda0003f05270 */
[----:B------:R-:W-:-:S05]  /*3550*/  @P0 IMAD.HI.U32 R12, R6, c[0x0][0x330], RZ ;  /* 0x0000cc00060c0a27 */ /* 0x000fca00078e00ff */
[----:B------:R-:W-:-:S04]  /*3560*/  @P0 SHF.R.U32.HI R6, RZ, c[0x0][0x334], R12 ;  /* 0x0000cd00ff060a19 */ /* 0x000fc8000001160c */
[----:B------:R-:W-:Y:S01]  /*3570*/  LOP3.LUT R6, RZ, R6, RZ, 0x33, !PT ;  /* 0x00000006ff067212 */ /* 0x000fe200078e33ff */
[----:B------:R-:W-:Y:S05]  /*3580*/  BRA `(.L_x_338) ;  /* 0x0000004000007947 */ /* 0x000fea0003800000 */
.L_x_337:
[----:B------:R-:W-:-:S04]  /*3590*/  MOV R12, c[0x0][0x32c] ;  /* 0x0000cb00000c7a02 */ /* 0x000fc80000000f00 */
[----:B------:R-:W-:-:S13]  /*35a0*/  ISETP.NE.AND P0, PT, R12, 0x1, PT ;  /* 0x000000010c00780c */ /* 0x000fda0003f05270 */
[----:B------:R-:W-:-:S05]  /*35b0*/  @P0 IMAD.HI.U32 R12, R6, c[0x0][0x330], RZ ;  /* 0x0000cc00060c0a27 */ /* 0x000fca00078e00ff */
[----:B------:R-:W-:Y:S02]  /*35c0*/  @P0 SHF.R.U32.HI R6, RZ, c[0x0][0x334], R12 ;  /* 0x0000cd00ff060a19 */ /* 0x000fe4000001160c */
.L_x_338:
[----:B------:R-:W-:Y:S05]  /*35d0*/  BSYNC B0 ;  /* 0x0000000000007941 */ /* 0x000fea0003800000 */
.L_x_336:
[----:B------:R-:W-:-:S05]  /*35e0*/  IMAD R6, R6, c[0x0][0x32c], R11 ;  /* 0x0000cb0006067a24 */ /* 0x000fca00078e020b */
[----:B------:R-:W-:Y:S02]  /*35f0*/  IADD3 R12, R6, c[0x0][0x32c], RZ ;  /* 0x0000cb00060c7a10 */ /* 0x000fe40007ffe0ff */
[----:B------:R-:W-:Y:S02]  /*3600*/  IMNMX R2, R2, R6, !PT ;  /* 0x0000000602027217 */ /* 0x000fe40007800200 */
[----:B------:R-:W-:Y:S02]  /*3610*/  IMNMX R5, R5, R12, PT ;  /* 0x0000000c05057217 */ /* 0x000fe40003800200 */
.L_x_335:
[----:B------:R-:W-:Y:S01]  /*3620*/  UISETP.GE.AND UP1, UPT, UR19, 0x1, UPT ;  /* 0x000000011300788c */ /* 0x000fe2000bf26270 */
[----:B------:R-:W1:Y:S01]  /*3630*/  SHFL.IDX PT, R6, R7, 0x1, 0x1c1f ;  /* 0x003c1f0007067f89 */ /* 0x000e6200000e0000 */
[----:B------:R-:W-:Y:S02]  /*3640*/  UISETP.GE.AND UP0, UPT, UR19, 0x2, UPT ;  /* 0x000000021300788c */ /* 0x000fe4000bf06270 */
[----:B------:R-:W-:Y:S02]  /*3650*/  UP2UR UR21, UPR, URZ, 0x2 ;  /* 0x000000023f157883 */ /* 0x000fe40008000000 */
[----:B------:R-:W-:Y:S01]  /*3660*/  PLOP3.LUT P1, PT, PT, PT, UP1, 0x40, 0x0 ;  /* 0x000000000000781c */ /* 0x000fe20003f2e818 */
[----:B------:R-:W-:Y:S01]  /*3670*/  UP2UR UR20, UPR, URZ, 0x1 ;  /* 0x000000013f147883 */ /* 0x000fe20008000000 */
[----:B------:R-:W-:Y:S01]  /*3680*/  PLOP3.LUT P0, PT, PT, PT, UP0, 0x40, 0x0 ;  /* 0x000000000000781c */ /* 0x000fe20003f0e808 */
[----:B------:R-:W-:Y:S01]  /*3690*/  UISETP.GE.AND UP1, UPT, UR19, 0x9, UPT ;  /* 0x000000091300788c */ /* 0x000fe2000bf26270 */
[C---:B------:R-:W-:Y:S01]  /*36a0*/  ISETP.GT.AND P1, PT, R2.reuse, RZ, P1 ;  /* 0x000000ff0200720c */ /* 0x040fe20000f24270 */
[----:B------:R-:W-:Y:S01]  /*36b0*/  UISETP.GE.AND UP0, UPT, UR19, 0xa, UPT ;  /* 0x0000000a1300788c */ /* 0x000fe2000bf06270 */
[----:B------:R-:W-:Y:S01]  /*36c0*/  ISETP.GT.AND P0, PT, R2, 0x1, P0 ;  /* 0x000000010200780c */ /* 0x000fe20000704270 */
[----:B------:R-:W-:Y:S01]  /*36d0*/  UISETP.GE.AND UP6, UPT, UR19, 0x12, UPT ;  /* 0x000000121300788c */ /* 0x000fe2000bfc6270 */
[C---:B------:R-:W-:Y:S01]  /*36e0*/  ISETP.LT.OR P1, PT, R5.reuse, 0x1, P1 ;  /* 0x000000010500780c */ /* 0x040fe20000f21670 */
[----:B------:R-:W-:Y:S01]  /*36f0*/  UP2UR UR5, UPR, URZ, 0x1 ;  /* 0x000000013f057883 */ /* 0x000fe20008000000 */
[----:B------:R-:W-:Y:S01]  /*3700*/  ISETP.LT.OR P0, PT, R5, 0x2, P0 ;  /* 0x000000020500780c */ /* 0x000fe20000701670 */
[----:B------:R-:W-:Y:S01]  /*3710*/  UISETP.GE.AND UP5, UPT, UR19, 0x19, UPT ;  /* 0x000000191300788c */ /* 0x000fe2000bfa6270 */
[----:B------:R-:W-:Y:S01]  /*3720*/  FSEL R14, R32, -INF , !P1 ;  /* 0xff800000200e7808 */ /* 0x000fe20004800000 */
[----:B------:R-:W-:Y:S01]  /*3730*/  UISETP.GE.AND UP4, UPT, UR19, 0x1a, UPT ;  /* 0x0000001a1300788c */ /* 0x000fe2000bf86270 */
[----:B------:R-:W-:Y:S01]  /*3740*/  PLOP3.LUT P1, PT, PT, PT, UP1, 0x40, 0x0 ;  /* 0x000000000000781c */ /* 0x000fe20003f2e818 */
[----:B------:R-:W-:Y:S01]  /*3750*/  UISETP.GE.AND UP3, UPT, UR19, 0x21, UPT ;  /* 0x000000211300788c */ /* 0x000fe2000bf66270 */
[----:B------:R-:W-:Y:S01]  /*3760*/  FSEL R16, R33, -INF , !P0 ;  /* 0xff80000021107808 */ /* 0x000fe20004000000 */
[----:B------:R-:W-:Y:S01]  /*3770*/  UISETP.GE.AND UP2, UPT, UR19, 0x22, UPT ;  /* 0x000000221300788c */ /* 0x000fe2000bf46270 */
[----:B------:R-:W-:Y:S01]  /*3780*/  PLOP3.LUT P0, PT, PT, PT, UP0, 0x40, 0x0 ;  /* 0x000000000000781c */ /* 0x000fe20003f0e808 */
[----:B------:R-:W-:Y:S01]  /*3790*/  UISETP.GE.AND UP0, UPT, UR19, 0x11, UPT ;  /* 0x000000111300788c */ /* 0x000fe2000bf06270 */
[C---:B------:R-:W-:Y:S01]  /*37a0*/  ISETP.GT.AND P1, PT, R2.reuse, 0x8, P1 ;  /* 0x000000080200780c */ /* 0x040fe20000f24270 */
[----:B------:R-:W-:Y:S01]  /*37b0*/  UP2UR UR18, UPR, URZ, 0x2 ;  /* 0x000000023f127883 */ /* 0x000fe20008000000 */
[----:B------:R-:W-:Y:S01]  /*37c0*/  ISETP.GT.AND P0, PT, R2, 0x9, P0 ;  /* 0x000000090200780c */ /* 0x000fe20000704270 */
[----:B------:R-:W-:Y:S01]  /*37d0*/  UP2UR UR4, UPR, URZ, 0x1 ;  /* 0x000000013f047883 */ /* 0x000fe20008000000 */
[C---:B------:R-:W-:Y:S01]  /*37e0*/  ISETP.LT.OR P1, PT, R5.reuse, 0x9, P1 ;  /* 0x000000090500780c */ /* 0x040fe20000f21670 */
[----:B------:R-:W-:Y:S01]  /*37f0*/  UISETP.GE.AND UP1, UPT, UR19, 0x29, UPT ;  /* 0x000000291300788c */ /* 0x000fe2000bf26270 */
[----:B------:R-:W-:Y:S01]  /*3800*/  ISETP.LT.OR P0, PT, R5, 0xa, P0 ;  /* 0x0000000a0500780c */ /* 0x000fe20000701670 */
[----:B------:R-:W-:Y:S01]  /*3810*/  UP2UR UR22, UPR, URZ, 0x40 ;  /* 0x000000403f167883 */ /* 0x000fe20008000000 */
[----:B------:R-:W-:-:S02]  /*3820*/  FSEL R20, R44, -INF , !P1 ;  /* 0xff8000002c147808 */ /* 0x000fc40004800000 */
[----:B------:R-:W-:Y:S01]  /*3830*/  PLOP3.LUT P1, PT, PT, PT, UP0, 0x40, 0x0 ;  /* 0x000000000000781c */ /* 0x000fe20003f2e808 */
[----:B------:R-:W-:Y:S01]  /*3840*/  UISETP.GE.AND UP0, UPT, UR19, 0x2a, UPT ;  /* 0x0000002a1300788c */ /* 0x000fe2000bf06270 */
[----:B------:R-:W-:Y:S02]  /*3850*/  FSEL R19, R45, -INF , !P0 ;  /* 0xff8000002d137808 */ /* 0x000fe40004000000 */
[----:B------:R-:W-:Y:S01]  /*3860*/  PLOP3.LUT P0, PT, PT, PT, UP6, 0x40, 0x0 ;  /* 0x000000000000781c */ /* 0x000fe20003f0e868 */
[----:B------:R-:W-:Y:S01]  /*3870*/  UISETP.NE.AND UP6, UPT, UR13, URZ, UPT ;  /* 0x0000003f0d00728c */ /* 0x000fe2000bfc5270 */
[C---:B------:R-:W-:Y:S02]  /*3880*/  ISETP.GT.AND P1, PT, R2.reuse, 0x10, P1 ;  /* 0x000000100200780c */ /* 0x040fe40000f24270 */
[----:B------:R-:W-:Y:S02]  /*3890*/  ISETP.GT.AND P0, PT, R2, 0x11, P0 ;  /* 0x000000110200780c */ /* 0x000fe40000704270 */
[----:B------:R-:W-:-:S02]  /*38a0*/  ISETP.LT.OR P1, PT, R5, 0x11, P1 ;  /* 0x000000110500780c */ /* 0x000fc40000f21670 */
[----:B------:R-:W-:Y:S02]  /*38b0*/  ISETP.LT.OR P0, PT, R5, 0x12, P0 ;  /* 0x000000120500780c */ /* 0x000fe40000701670 */
[----:B------:R-:W-:Y:S02]  /*38c0*/  FSEL R18, R28, -INF , !P1 ;  /* 0xff8000001c127808 */ /* 0x000fe40004800000 */
[----:B------:R-:W-:Y:S02]  /*38d0*/  PLOP3.LUT P1, PT, PT, PT, UP5, 0x40, 0x0 ;  /* 0x000000000000781c */ /* 0x000fe40003f2e858 */
[----:B------:R-:W-:Y:S02]  /*38e0*/  FSEL R17, R29, -INF , !P0 ;  /* 0xff8000001d117808 */ /* 0x000fe40004000000 */
[----:B------:R-:W-:Y:S02]  /*38f0*/  PLOP3.LUT P0, PT, PT, PT, UP4, 0x40, 0x0 ;  /* 0x000000000000781c */ /* 0x000fe40003f0e848 */
[----:B------:R-:W-:-:S02]  /*3900*/  ISETP.GT.AND P1, PT, R2, 0x18, P1 ;  /* 0x000000180200780c */ /* 0x000fc40000f24270 */
[----:B------:R-:W-:Y:S02]  /*3910*/  ISETP.GT.AND P0, PT, R2, 0x19, P0 ;  /* 0x000000190200780c */ /* 0x000fe40000704270 */
[C---:B------:R-:W-:Y:S02]  /*3920*/  ISETP.LT.OR P1, PT, R5.reuse, 0x19, P1 ;  /* 0x000000190500780c */ /* 0x040fe40000f21670 */
[----:B------:R-:W-:Y:S02]  /*3930*/  ISETP.LT.OR P0, PT, R5, 0x1a, P0 ;  /* 0x0000001a0500780c */ /* 0x000fe40000701670 */
[----:B------:R-:W-:Y:S02]  /*3940*/  FSEL R22, R40, -INF , !P1 ;  /* 0xff80000028167808 */ /* 0x000fe40004800000 */
[----:B------:R-:W-:Y:S02]  /*3950*/  PLOP3.LUT P1, PT, PT, PT, UP3, 0x40, 0x0 ;  /* 0x000000000000781c */ /* 0x000fe40003f2e838 */
[----:B------:R-:W-:-:S02]  /*3960*/  FSEL R21, R41, -INF , !P0 ;  /* 0xff80000029157808 */ /* 0x000fc40004000000 */
[----:B------:R-:W-:Y:S02]  /*3970*/  PLOP3.LUT P0, PT, PT, PT, UP2, 0x40, 0x0 ;  /* 0x000000000000781c */ /* 0x000fe40003f0e828 */
[C---:B------:R-:W-:Y:S02]  /*3980*/  ISETP.GT.AND P1, PT, R2.reuse, 0x20, P1 ;  /* 0x000000200200780c */ /* 0x040fe40000f24270 */
[----:B------:R-:W-:Y:S02]  /*3990*/  ISETP.GT.AND P0, PT, R2, 0x21, P0 ;  /* 0x000000210200780c */ /* 0x000fe40000704270 */
[C---:B------:R-:W-:Y:S02]  /*39a0*/  ISETP.LT.OR P1, PT, R5.reuse, 0x21, P1 ;  /* 0x000000210500780c */ /* 0x040fe40000f21670 */
[----:B------:R-:W-:Y:S02]  /*39b0*/  ISETP.LT.OR P0, PT, R5, 0x22, P0 ;  /* 0x000000220500780c */ /* 0x000fe40000701670 */
[----:B------:R-:W-:-:S02]  /*39c0*/  FSEL R96, R24, -INF , !P1 ;  /* 0xff80000018607808 */ /* 0x000fc40004800000 */
[----:B------:R-:W-:Y:S02]  /*39d0*/  PLOP3.LUT P1, PT, PT, PT, UP1, 0x40, 0x0 ;  /* 0x000000000000781c */ /* 0x000fe40003f2e818 */
[----:B------:R-:W-:Y:S02]  /*39e0*/  FSEL R95, R25, -INF , !P0 ;  /* 0xff800000195f7808 */ /* 0x000fe40004000000 */
[----:B------:R-:W-:Y:S02]  /*39f0*/  PLOP3.LUT P0, PT, PT, PT, UP0, 0x40, 0x0 ;  /* 0x000000000000781c */ /* 0x000fe40003f0e808 */
[C---:B------:R-:W-:Y:S02]  /*3a00*/  ISETP.GT.AND P1, PT, R2.reuse, 0x28, P1 ;  /* 0x000000280200780c */ /* 0x040fe40000f24270 */
[----:B------:R-:W-:Y:S01]  /*3a10*/  ISETP.GT.AND P0, PT, R2, 0x29, P0 ;  /* 0x000000290200780c */ /* 0x000fe20000704270 */
[----:B-1----:R-:W-:Y:S01]  /*3a20*/  IMAD.IADD R2, R10, 0x1, R6 ;  /* 0x000000010a027824 */ /* 0x002fe200078e0206 */
[----:B------:R-:W-:-:S02]  /*3a30*/  ISETP.LT.OR P2, PT, R5, 0x29, P1 ;  /* 0x000000290500780c */ /* 0x000fc40000f41670 */
[----:B------:R-:W-:Y:S01]  /*3a40*/  ISETP.LT.OR P1, PT, R5, 0x2a, P0 ;  /* 0x0000002a0500780c */ /* 0x000fe20000721670 */
[----:B------:R-:W-:Y:S01]  /*3a50*/  IMAD.IADD R5, R8, 0x1, R6 ;  /* 0x0000000108057824 */ /* 0x000fe200078e0206 */
[----:B------:R-:W-:Y:S01]  /*3a60*/  PLOP3.LUT P0, PT, PT, PT, UP6, 0x40, 0x0 ;  /* 0x000000000000781c */ /* 0x000fe20003f0e868 */
[----:B------:R-:W-:Y:S01]  /*3a70*/  UISETP.NE.AND UP6, UPT, UR22, URZ, UPT ;  /* 0x0000003f1600728c */ /* 0x000fe2000bfc5270 */
[----:B------:R-:W-:Y:S02]  /*3a80*/  FSEL R94, R36, -INF , !P2 ;  /* 0xff800000245e7808 */ /* 0x000fe40005000000 */
[----:B------:R-:W-:Y:S02]  /*3a90*/  IMNMX R5, R5, R9, PT ;  /* 0x0000000905057217 */ /* 0x000fe40003800200 */
[----:B------:R-:W-:-:S07]  /*3aa0*/  FSEL R93, R37, -INF , !P1 ;  /* 0xff800000255d7808 */ /* 0x000fce0004800000 */
        /* <DEDUP_REMOVED lines=13> */
.L_x_341:
[----:B------:R-:W-:-:S04]  /*3b80*/  MOV R7, c[0x0][0x32c] ;  /* 0x0000cb0000077a02 */ /* 0x000fc80000000f00 */
[----:B------:R-:W-:-:S13]  /*3b90*/  ISETP.NE.AND P0, PT, R7, 0x1, PT ;  /* 0x000000010700780c */ /* 0x000fda0003f05270 */
[----:B------:R-:W-:-:S05]  /*3ba0*/  @P0 IMAD.HI.U32 R7, R6, c[0x0][0x330], RZ ;  /* 0x0000cc0006070a27 */ /* 0x000fca00078e00ff */
[----:B------:R-:W-:Y:S02]  /*3bb0*/  @P0 SHF.R.U32.HI R6, RZ, c[0x0][0x334], R7 ;  /* 0x0000cd00ff060a19 */ /* 0x000fe40000011607 */
.L_x_342:
[----:B------:R-:W-:Y:S05]  /*3bc0*/  BSYNC B0 ;  /* 0x0000000000007941 */ /* 0x000fea0003800000 */
.L_x_340:
[----:B------:R-:W-:-:S05]  /*3bd0*/  IMAD R6, R6, c[0x0][0x32c], R11 ;  /* 0x0000cb0006067a24 */ /* 0x000fca00078e020b */
[----:B------:R-:W-:Y:S02]  /*3be0*/  IADD3 R7, R6, c[0x0][0x32c], RZ ;  /* 0x0000cb0006077a10 */ /* 0x000fe40007ffe0ff */
[----:B------:R-:W-:Y:S02]  /*3bf0*/  IMNMX R2, R2, R6, !PT ;  /* 0x0000000602027217 */ /* 0x000fe40007800200 */
[----:B------:R-:W-:Y:S02]  /*3c00*/  IMNMX R5, R5, R7, PT ;  /* 0x0000000705057217 */ /* 0x000fe40003800200 */
.L_x_339:
[----:B------:R-:W-:Y:S01]  /*3c10*/  UP2UR UR19, UPR, URZ, 0x10 ;  /* 0x000000103f137883 */ /* 0x000fe20008000000 */
[----:B------:R-:W-:Y:S01]  /*3c20*/  FMNMX.FTZ R7, R14, R16, !PT ;  /* 0x000000100e077209 */ /* 0x000fe20007810000 */
[----:B------:R-:W-:Y:S01]  /*3c30*/  UISETP.NE.AND UP4, UPT, UR21, URZ, UPT ;  /* 0x0000003f1500728c */ /* 0x000fe2000bf85270 */
[----:B------:R-:W-:Y:S01]  /*3c40*/  IMAD.SHL.U32 R236, R3, 0x2, RZ ;  /* 0x0000000203ec7824 */ /* 0x000fe200078e00ff */
[----:B------:R-:W-:Y:S01]  /*3c50*/  UP2UR UR21, UPR, URZ, 0x8 ;  /* 0x000000083f157883 */ /* 0x000fe20008000000 */
[----:B------:R-:W-:Y:S01]  /*3c60*/  FMNMX.FTZ R7, R20, R7, !PT ;  /* 0x0000000714077209 */ /* 0x000fe20007810000 */
[----:B------:R-:W-:Y:S01]  /*3c70*/  UISETP.NE.AND UP3, UPT, UR20, URZ, UPT ;  /* 0x0000003f1400728c */ /* 0x000fe2000bf65270 */
[--C-:B------:R-:W-:Y:S01]  /*3c80*/  IMAD R237, R4, 0x2, R236.reuse ;  /* 0x0000000204ed7824 */ /* 0x100fe200078e02ec */
[----:B------:R-:W-:Y:S01]  /*3c90*/  PLOP3.LUT P0, PT, PT, PT, UP4, 0x40, 0x0 ;  /* 0x000000000000781c */ /* 0x000fe20003f0e848 */
[----:B------:R-:W-:Y:S01]  /*3ca0*/  UP2UR UR20, UPR, URZ, 0x4 ;  /* 0x000000043f147883 */ /* 0x000fe20008000000 */
[----:B------:R-:W-:Y:S01]  /*3cb0*/  FMNMX.FTZ R7, R19, R7, !PT ;  /* 0x0000000713077209 */ /* 0x000fe20007810000 */
[----:B------:R-:W-:Y:S01]  /*3cc0*/  UISETP.NE.AND UP2, UPT, UR18, URZ, UPT ;  /* 0x0000003f1200728c */ /* 0x000fe2000bf45270 */
[----:B------:R-:W-:Y:S01]  /*3cd0*/  ISETP.GT.AND P0, PT, R2, RZ, P0 ;  /* 0x000000ff0200720c */ /* 0x000fe20000704270 */
[----:B------:R-:W-:Y:S01]  /*3ce0*/  UP2UR UR18, UPR, URZ, 0x2 ;  /* 0x000000023f127883 */ /* 0x000fe20008000000 */
[----:B------:R-:W-:Y:S01]  /*3cf0*/  PLOP3.LUT P2, PT, PT, PT, UP3, 0x40, 0x0 ;  /* 0x000000000000781c */ /* 0x000fe20003f4e838 */
[----:B------:R-:W-:Y:S01]  /*3d00*/  UISETP.NE.AND UP1, UPT, UR5, URZ, UPT ;  /* 0x0000003f0500728c */ /* 0x000fe2000bf25270 */
[C---:B------:R-:W-:Y:S01]  /*3d10*/  ISETP.LT.OR P0, PT, R5.reuse, 0x1, P0 ;  /* 0x000000010500780c */ /* 0x040fe20000701670 */
[----:B------:R-:W-:Y:S01]  /*3d20*/  UP2UR UR5, UPR, URZ, 0x1 ;  /* 0x000000013f057883 */ /* 0x000fe20008000000 */
[----:B------:R-:W-:Y:S01]  /*3d30*/  PLOP3.LUT P1, PT, PT, PT, UP2, 0x40, 0x0 ;  /* 0x000000000000781c */ /* 0x000fe20003f2e828 */
[----:B------:R-:W-:Y:S01]  /*3d40*/  UISETP.NE.AND UP0, UPT, UR4, URZ, UPT ;  /* 0x0000003f0400728c */ /* 0x000fe2000bf05270 */
[----:B------:R-:W-:Y:S01]  /*3d50*/  FSEL R6, R34, -INF , !P0 ;  /* 0xff80000022067808 */ /* 0x000fe20004000000 */
[----:B------:R-:W-:Y:S01]  /*3d60*/  UISETP.NE.AND UP4, UPT, UR19, URZ, UPT ;  /* 0x0000003f1300728c */ /* 0x000fe2000bf85270 */
[----:B------:R-:W-:Y:S01]  /*3d70*/  ISETP.GT.AND P0, PT, R2, 0x1, P2 ;  /* 0x000000010200780c */ /* 0x000fe20001704270 */
[----:B------:R-:W-:Y:S01]  /*3d80*/  UISETP.NE.AND UP3, UPT, UR21, URZ, UPT ;  /* 0x0000003f1500728c */ /* 0x000fe2000bf65270 */
[----:B------:R-:W-:Y:S01]  /*3d90*/  PLOP3.LUT P2, PT, PT, PT, UP1, 0x40, 0x0 ;  /* 0x000000000000781c */ /* 0x000fe20003f4e818 */
[----:B------:R-:W-:Y:S01]  /*3da0*/  UISETP.NE.AND UP2, UPT, UR20, URZ, UPT ;  /* 0x0000003f1400728c */ /* 0x000fe2000bf45270 */
[----:B------:R-:W-:Y:S01]  /*3db0*/  ISETP.LT.OR P0, PT, R5, 0x2, P0 ;  /* 0x000000020500780c */ /* 0x000fe20000701670 */
[----:B------:R-:W-:Y:S01]  /*3dc0*/  UISETP.NE.AND UP1, UPT, UR18, URZ, UPT ;  /* 0x0000003f1200728c */ /* 0x000fe2000bf25270 */
[----:B------:R-:W-:Y:S01]  /*3dd0*/  FMNMX.FTZ R7, R18, R7, !PT ;  /* 0x0000000712077209 */ /* 0x000fe20007810000 */
[----:B------:R-:W-:Y:S01]  /*3de0*/  IMAD R240, R0, 0x2, R236 ;  /* 0x0000000200f07824 */ /* 0x000fe200078e02ec */
[----:B------:R-:W-:Y:S01]  /*3df0*/  FSEL R11, R35, -INF , !P0 ;  /* 0xff800000230b7808 */ /* 0x000fe20004000000 */
[----:B------:R-:W-:Y:S01]  /*3e00*/  LDSM.16.MT88.4 R48, [R237+0x900] ;  /* 0x00090000ed30783b */ /* 0x000fe20000004200 */
[----:B------:R-:W-:-:S02]  /*3e10*/  ISETP.GT.AND P0, PT, R2, 0x8, P1 ;  /* 0x000000080200780c */ /* 0x000fc40000f04270 */
[----:B------:R-:W-:Y:S01]  /*3e20*/  PLOP3.LUT P1, PT, PT, PT, UP0, 0x40, 0x0 ;  /* 0x000000000000781c */ /* 0x000fe20003f2e808 */
[----:B------:R-:W-:Y:S01]  /*3e30*/  UISETP.NE.AND UP0, UPT, UR5, URZ, UPT ;  /* 0x0000003f0500728c */ /* 0x000fe2000bf05270 */
[----:B------:R-:W-:Y:S01]  /*3e40*/  ISETP.LT.OR P0, PT, R5, 0x9, P0 ;  /* 0x000000090500780c */ /* 0x000fe20000701670 */
[----:B------:R-:W-:Y:S01]  /*3e50*/  LDSM.16.MT88.4 R68, [R240+0x1900] ;  /* 0x00190000f044783b */ /* 0x000fe20000004200 */
[----:B------:R-:W-:Y:S01]  /*3e60*/  FMNMX.FTZ R7, R17, R7, !PT ;  /* 0x0000000711077209 */ /* 0x000fe20007810000 */
[----:B------:R-:W-:Y:S01]  /*3e70*/  ULDC.64 UR4, c[0x0][0x2c8] ;  /* 0x0000b20000047ab9 */ /* 0x000fe20000000a00 */
[----:B------:R-:W-:Y:S01]  /*3e80*/  FSEL R10, R46, -INF , !P0 ;  /* 0xff8000002e0a7808 */ /* 0x000fe20004000000 */
[----:B------:R-:W-:Y:S01]  /*3e90*/  LDSM.16.MT88.4 R60, [R236+0x2100] ;  /* 0x00210000ec3c783b */ /* 0x000fe20000004200 */
[----:B------:R-:W-:Y:S02]  /*3ea0*/  ISETP.GT.AND P0, PT, R2, 0x9, P2 ;  /* 0x000000090200780c */ /* 0x000fe40001704270 */
[----:B------:R-:W-:Y:S01]  /*3eb0*/  FMNMX.FTZ R7, R22, R7, !PT ;  /* 0x0000000716077209 */ /* 0x000fe20007810000 */
[----:B------:R-:W-:Y:S01]  /*3ec0*/  LDSM.16.MT88.4 R64, [R237+0x1900] ;  /* 0x00190000ed40783b */ /* 0x000fe20000004200 */
[----:B------:R-:W-:-:S02]  /*3ed0*/  ISETP.LT.OR P0, PT, R5, 0xa, P0 ;  /* 0x0000000a0500780c */ /* 0x000fc40000701670 */
[----:B------:R-:W-:Y:S01]  /*3ee0*/  FMNMX.FTZ R7, R21, R7, !PT ;  /* 0x0000000715077209 */ /* 0x000fe20007810000 */
[----:B------:R-:W-:Y:S01]  /*3ef0*/  LDSM.16.MT88.4 R56, [R237+0x2100] ;  /* 0x00210000ed38783b */ /* 0x000fe20000004200 */
[----:B------:R-:W-:Y:S02]  /*3f00*/  FSEL R9, R47, -INF , !P0 ;  /* 0xff8000002f097808 */ /* 0x000fe40004000000 */
[----:B------:R-:W-:Y:S01]  /*3f10*/  ISETP.GT.AND P0, PT, R2, 0x10, P1 ;  /* 0x000000100200780c */ /* 0x000fe20000f04270 */
[----:B------:R-:W-:Y:S01]  /*3f20*/  LDSM.16.MT88.4 R44, [R240+0x100] ;  /* 0x00010000f02c783b */ /* 0x000fe20000004200 */
[----:B------:R-:W-:Y:S01]  /*3f30*/  PLOP3.LUT P2, PT, PT, PT, UP6, 0x40, 0x0 ;  /* 0x000000000000781c */ /* 0x000fe20003f4e868 */
[----:B------:R-:W-:Y:S01]  /*3f40*/  UISETP.NE.AND UP6, UPT, UR13, URZ, UPT ;  /* 0x0000003f0d00728c */ /* 0x000fe2000bfc5270 */
[----:B------:R-:W-:Y:S01]  /*3f50*/  ISETP.LT.OR P0, PT, R5, 0x11, P0 ;  /* 0x000000110500780c */ /* 0x000fe20000701670 */
[----:B------:R-:W-:Y:S01]  /*3f60*/  STL [R1+0x90], R163 ;  /* 0x000090a301007387 */ /* 0x000fe20000100800 */
[----:B------:R-:W-:-:S02]  /*3f70*/  FMNMX.FTZ R7, R96, R7, !PT ;  /* 0x0000000760077209 */ /* 0x000fc40007810000 */
[----:B------:R-:W-:Y:S01]  /*3f80*/  FSEL R8, R30, -INF , !P0 ;  /* 0xff8000001e087808 */ /* 0x000fe20004000000 */
[----:B------:R-:W-:Y:S01]  /*3f90*/  STL [R1+0x8c], R162 ;  /* 0x00008ca201007387 */ /* 0x000fe20000100800 */
[----:B------:R-:W-:Y:S02]  /*3fa0*/  ISETP.GT.AND P0, PT, R2, 0x11, P2 ;  /* 0x000000110200780c */ /* 0x000fe40001704270 */
[----:B------:R-:W-:Y:S01]  /*3fb0*/  FMNMX.FTZ R7, R95, R7, !PT ;  /* 0x000000075f077209 */ /* 0x000fe20007810000 */
[----:B------:R-:W-:Y:S01]  /*3fc0*/  STL [R1+0x88], R161 ;  /* 0x000088a101007387 */ /* 0x000fe20000100800 */
[----:B------:R-:W-:Y:S02]  /*3fd0*/  ISETP.LT.OR P0, PT, R5, 0x12, P0 ;  /* 0x000000120500780c */ /* 0x000fe40000701670 */
[----:B------:R-:W-:Y:S01]  /*3fe0*/  PLOP3.LUT P1, PT, PT, PT, UP5, 0x40, 0x0 ;  /* 0x000000000000781c */ /* 0x000fe20003f2e858 */
[----:B------:R-:W-:Y:S01]  /*3ff0*/  STL [R1+0x84], R160 ;  /* 0x000084a001007387 */ /* 0x000fe20000100800 */
[----:B------:R-:W-:Y:S01]  /*4000*/  FMNMX.FTZ R133, R94, R7, !PT ;  /* 0x000000075e857209 */ /* 0x000fe20007810000 */
[----:B------:R-:W-:Y:S01]  /*4010*/  UISETP.NE.AND UP5, UPT, UR14, URZ, UPT ;  /* 0x0000003f0e00728c */ /* 0x000fe2000bfa5270 */
[----:B------:R-:W-:Y:S01]  /*4020*/  FSEL R7, R31, -INF , !P0 ;  /* 0xff8000001f077808 */ /* 0x000fe20004000000 */
[----:B------:R-:W-:Y:S01]  /*4030*/  STL [R1+0x80], R135 ;  /* 0x0000808701007387 */ /* 0x000fe20000100800 */
[----:B------:R-:W-:-:S02]  /*4040*/  PLOP3.LUT P0, PT, PT, PT, UP4, 0x40, 0x0 ;  /* 0x000000000000781c */ /* 0x000fc40003f0e848 */
[----:B------:R-:W-:Y:S01]  /*4050*/  ISETP.GT.AND P1, PT, R2, 0x18, P1 ;  /* 0x000000180200780c */ /* 0x000fe20000f24270 */
[----:B------:R-:W-:Y:S01]  /*4060*/  LDSM.16.MT88.4 R28, [R237+0x100] ;  /* 0x00010000ed1c783b */ /* 0x000fe20000004200 */
[----:B------:R-:W-:Y:S02]  /*4070*/  FMNMX.FTZ R23, R6, R11, !PT ;  /* 0x0000000b06177209 */ /* 0x000fe40007810000 */
[----:B------:R-:W-:Y:S02]  /*4080*/  ISETP.GT.AND P0, PT, R2, 0x19, P0 ;  /* 0x000000190200780c */ /* 0x000fe40000704270 */
[C---:B------:R-:W-:Y:S02]  /*4090*/  ISETP.LT.OR P1, PT, R5.reuse, 0x19, P1 ;  /* 0x000000190500780c */ /* 0x040fe40000f21670 */
[----:B------:R-:W-:Y:S02]  /*40a0*/  FMNMX.FTZ R23, R10, R23, !PT ;  /* 0x000000170a177209 */ /* 0x000fe40007810000 */
[----:B------:R-:W-:-:S02]  /*40b0*/  ISETP.LT.OR P0, PT, R5, 0x1a, P0 ;  /* 0x0000001a0500780c */ /* 0x000fc40000701670 */
[----:B------:R-:W-:Y:S02]  /*40c0*/  FSEL R13, R42, -INF , !P1 ;  /* 0xff8000002a0d7808 */ /* 0x000fe40004800000 */
[----:B------:R-:W-:Y:S02]  /*40d0*/  PLOP3.LUT P1, PT, PT, PT, UP3, 0x40, 0x0 ;  /* 0x000000000000781c */ /* 0x000fe40003f2e838 */
[----:B------:R-:W-:Y:S02]  /*40e0*/  FMNMX.FTZ R23, R9, R23, !PT ;  /* 0x0000001709177209 */ /* 0x000fe40007810000 */
[----:B------:R-:W-:Y:S02]  /*40f0*/  FSEL R15, R43, -INF , !P0 ;  /* 0xff8000002b0f7808 */ /* 0x000fe40004000000 */
[----:B------:R-:W-:Y:S01]  /*4100*/  PLOP3.LUT P0, PT, PT, PT, UP2, 0x40, 0x0 ;  /* 0x000000000000781c */ /* 0x000fe20003f0e828 */
[----:B------:R-:W-:Y:S01]  /*4110*/  LDSM.16.MT88.4 R40, [R240+0x900] ;  /* 0x00090000f028783b */ /* 0x000fe20000004200 */
[----:B------:R-:W-:-:S02]  /*4120*/  ISETP.GT.AND P1, PT, R2, 0x20, P1 ;  /* 0x000000200200780c */ /* 0x000fc40000f24270 */
[----:B------:R-:W-:Y:S02]  /*4130*/  FMNMX.FTZ R23, R8, R23, !PT ;  /* 0x0000001708177209 */ /* 0x000fe40007810000 */
[----:B------:R-:W-:Y:S02]  /*4140*/  ISETP.GT.AND P0, PT, R2, 0x21, P0 ;  /* 0x000000210200780c */ /* 0x000fe40000704270 */
[----:B------:R-:W-:Y:S02]  /*4150*/  ISETP.LT.OR P1, PT, R5, 0x21, P1 ;  /* 0x000000210500780c */ /* 0x000fe40000f21670 */
[----:B------:R-:W-:Y:S02]  /*4160*/  FMNMX.FTZ R23, R7, R23, !PT ;  /* 0x0000001707177209 */ /* 0x000fe40007810000 */
[----:B------:R-:W-:Y:S02]  /*4170*/  ISETP.LT.OR P0, PT, R5, 0x22, P0 ;  /* 0x000000220500780c */ /* 0x000fe40000701670 */
[----:B------:R-:W-:-:S02]  /*4180*/  FSEL R91, R26, -INF , !P1 ;  /* 0xff8000001a5b7808 */ /* 0x000fc40004800000 */
[----:B------:R-:W-:Y:S02]  /*4190*/  PLOP3.LUT P1, PT, PT, PT, UP1, 0x40, 0x0 ;  /* 0x000000000000781c */ /* 0x000fe40003f2e818 */
[----:B------:R-:W-:Y:S02]  /*41a0*/  FMNMX.FTZ R23, R13, R23, !PT ;  /* 0x000000170d177209 */ /* 0x000fe40007810000 */
[----:B------:R-:W-:Y:S02]  /*41b0*/  FSEL R92, R27, -INF , !P0 ;  /* 0xff8000001b5c7808 */ /* 0x000fe40004000000 */
[----:B------:R-:W-:Y:S01]  /*41c0*/  PLOP3.LUT P0, PT, PT, PT, UP0, 0x40, 0x0 ;  /* 0x000000000000781c */ /* 0x000fe20003f0e808 */
[----:B------:R-:W-:Y:S01]  /*41d0*/  LDSM.16.MT88.4 R24, [R236+0x900] ;  /* 0x00090000ec18783b */ /* 0x000fe20000004200 */
[----:B------:R-:W-:Y:S02]  /*41e0*/  ISETP.GT.AND P1, PT, R2, 0x28, P1 ;  /* 0x000000280200780c */ /* 0x000fe40000f24270 */
[----:B------:R-:W-:-:S02]  /*41f0*/  FMNMX.FTZ R132, R15, R23, !PT ;  /* 0x000000170f847209 */ /* 0x000fc40007810000 */
[----:B------:R-:W-:Y:S02]  /*4200*/  ISETP.GT.AND P0, PT, R2, 0x29, P0 ;  /* 0x000000290200780c */ /* 0x000fe40000704270 */
[----:B------:R-:W-:Y:S02]  /*4210*/  ISETP.LT.OR P1, PT, R5, 0x29, P1 ;  /* 0x000000290500780c */ /* 0x000fe40000f21670 */
[----:B------:R-:W-:Y:S02]  /*4220*/  FMNMX.FTZ R132, R91, R132, !PT ;  /* 0x000000845b847209 */ /* 0x000fe40007810000 */
[----:B------:R-:W-:Y:S02]  /*4230*/  FMNMX.FTZ R133, R93, R133, !PT ;  /* 0x000000855d857209 */ /* 0x000fe40007810000 */
[----:B------:R-:W-:Y:S02]  /*4240*/  ISETP.LT.OR P0, PT, R5, 0x2a, P0 ;  /* 0x0000002a0500780c */ /* 0x000fe40000701670 */
[----:B------:R-:W-:Y:S01]  /*4250*/  FSEL R90, R38, -INF , !P1 ;  /* 0xff800000265a7808 */ /* 0x000fe20004800000 */
[----:B------:R-:W1:Y:S01]  /*4260*/  SHFL.BFLY PT, R12, R133, 0x2, 0x1f ;  /* 0x0c401f00850c7f89 */ /* 0x000e6200000e0000 */
[----:B------:R-:W-:-:S02]  /*4270*/  FMNMX.FTZ R132, R92, R132, !PT ;  /* 0x000000845c847209 */ /* 0x000fc40007810000 */
[----:B------:R-:W-:Y:S02]  /*4280*/  FSEL R89, R39, -INF , !P0 ;  /* 0xff80000027597808 */ /* 0x000fe40004000000 */
[----:B------:R-:W-:Y:S02]  /*4290*/  FMNMX.FTZ R132, R90, R132, !PT ;  /* 0x000000845a847209 */ /* 0x000fe40007810000 */
[----:B------:R-:W-:Y:S02]  /*42a0*/  LEA R239, R0, R237, 0x1 ;  /* 0x000000ed00ef7211 */ /* 0x000fe400078e08ff */
[----:B------:R-:W-:-:S03]  /*42b0*/  FMNMX.FTZ R132, R89, R132, !PT ;  /* 0x0000008459847209 */ /* 0x000fc60007810000 */
[----:B------:R-:W-:Y:S04]  /*42c0*/  LDSM.16.MT88.4 R32, [R239+0x100] ;  /* 0x00010000ef20783b */ /* 0x000fe80000004200 */
[----:B------:R-:W2:Y:S04]  /*42d0*/  SHFL.BFLY PT, R2, R132, 0x2, 0x1f ;  /* 0x0c401f0084027f89 */ /* 0x000ea800000e0000 */
[----:B------:R-:W-:Y:S01]  /*42e0*/  LDSM.16.MT88.4 R72, [R239+0x900] ;  /* 0x00090000ef48783b */ /* 0x000fe20000004200 */
[----:B-1----:R-:W-:-:S03]  /*42f0*/  FMNMX.FTZ R133, R133, R12, !PT ;  /* 0x0000000c85857209 */ /* 0x002fc60007810000 */
[----:B------:R-:W-:Y:S04]  /*4300*/  LDSM.16.MT88.4 R76, [R239+0x1900] ;  /* 0x00190000ef4c783b */ /* 0x000fe80000004200 */
[----:B------:R-:W1:Y:S04]  /*4310*/  SHFL.BFLY PT, R12, R133, 0x1, 0x1f ;  /* 0x0c201f00850c7f89 */ /* 0x000e6800000e0000 */
[----:B------:R-:W-:Y:S01]  /*4320*/  LDSM.16.MT88.4 R80, [R239+0x2100] ;  /* 0x00210000ef50783b */ /* 0x000fe20000004200 */
[----:B--2---:R-:W-:-:S05]  /*4330*/  FMNMX.FTZ R132, R132, R2, !PT ;  /* 0x0000000284847209 */ /* 0x004fca0007810000 */
[----:B------:R-:W2:Y:S01]  /*4340*/  SHFL.BFLY PT, R2, R132, 0x1, 0x1f ;  /* 0x0c201f0084027f89 */ /* 0x000ea200000e0000 */
[----:B-1----:R-:W-:-:S04]  /*4350*/  FMNMX.FTZ R133, R133, R12, !PT ;  /* 0x0000000c85857209 */ /* 0x002fc80007810000 */
[C---:B------:R-:W-:Y:S01]  /*4360*/  FSETP.NEU.FTZ.AND P0, PT, R133.reuse, -INF , PT ;  /* 0xff8000008500780b */ /* 0x040fe20003f1d000 */
[----:B------:R-:W-:-:S05]  /*4370*/  FMUL.FTZ R12, R133, c[0x0][0x2d0] ;  /* 0x0000b400850c7a20 */ /* 0x000fca0000410000 */
[----:B------:R-:W-:-:S05]  /*4380*/  FSEL R12, R12, RZ, P0 ;  /* 0x000000ff0c0c7208 */ /* 0x000fca0000000000 */
[--C-:B------:R-:W-:Y:S01]  /*4390*/  FFMA.FTZ R14, R14, c[0x0][0x2d0], -R12.reuse ;  /* 0x0000b4000e0e7a23 */ /* 0x100fe2000001080c */
[----:B--2---:R-:W-:Y:S01]  /*43a0*/  FMNMX.FTZ R132, R132, R2, !PT ;  /* 0x0000000284847209 */ /* 0x004fe20007810000 */
[--C-:B------:R-:W-:Y:S02]  /*43b0*/  FFMA.FTZ R16, R16, c[0x0][0x2d0], -R12.reuse ;  /* 0x0000b40010107a23 */ /* 0x100fe4000001080c */
[--C-:B------:R-:W-:Y:S01]  /*43c0*/  FFMA.FTZ R19, R19, c[0x0][0x2d0], -R12.reuse ;  /* 0x0000b40013137a23 */ /* 0x100fe2000001080c */
[C---:B------:R-:W-:Y:S01]  /*43d0*/  FSETP.NEU.FTZ.AND P0, PT, R132.reuse, -INF , PT ;  /* 0xff8000008400780b */ /* 0x040fe20003f1d000 */
[----:B------:R-:W-:Y:S01]  /*43e0*/  FMUL.FTZ R2, R132, c[0x0][0x2d0] ;  /* 0x0000b40084027a20 */ /* 0x000fe20000410000 */
[----:B------:R-:W-:Y:S01]  /*43f0*/  MUFU.EX2 R97, R14 ;  /* 0x0000000e00617308 */ /* 0x000fe20000000800 */
[--C-:B------:R-:W-:Y:S02]  /*4400*/  FFMA.FTZ R18, R18, c[0x0][0x2d0], -R12.reuse ;  /* 0x0000b40012127a23 */ /* 0x100fe4000001080c */
[--C-:B------:R-:W-:Y:S01]  /*4410*/  FFMA.FTZ R17, R17, c[0x0][0x2d0], -R12.reuse ;  /* 0x0000b40011117a23 */ /* 0x100fe2000001080c */
[----:B------:R-:W-:Y:S01]  /*4420*/  FSEL R2, R2, RZ, P0 ;  /* 0x000000ff02027208 */ /* 0x000fe20000000000 */
[----:B------:R-:W-:-:S02]  /*4430*/  FFMA.FTZ R20, R20, c[0x0][0x2d0], -R12 ;  /* 0x0000b40014147a23 */ /* 0x000fc4000001080c */
[----:B------:R-:W-:Y:S01]  /*4440*/  FFMA.FTZ R22, R22, c[0x0][0x2d0], -R12 ;  /* 0x0000b40016167a23 */ /* 0x000fe2000001080c */
[----:B------:R-:W-:Y:S01]  /*4450*/  MUFU.EX2 R14, R16 ;  /* 0x00000010000e7308 */ /* 0x000fe20000000800 */
[--C-:B------:R-:W-:Y:S02]  /*4460*/  FFMA.FTZ R3, R11, c[0x0][0x2d0], -R2.reuse ;  /* 0x0000b4000b037a23 */ /* 0x100fe40000010802 */
[----:B------:R-:W-:Y:S02]  /*4470*/  FFMA.FTZ R6, R6, c[0x0][0x2d0], -R2 ;  /* 0x0000b40006067a23 */ /* 0x000fe40000010802 */
[----:B------:R-:W-:-:S03]  /*4480*/  FFMA.FTZ R21, R21, c[0x0][0x2d0], -R12 ;  /* 0x0000b40015157a23 */ /* 0x000fc6000001080c */
[----:B------:R-:W-:Y:S08]  /*4490*/  MUFU.EX2 R99, R19 ;  /* 0x0000001300637308 */ /* 0x000ff00000000800 */
[----:B------:R-:W-:Y:S08]  /*44a0*/  MUFU.EX2 R128, R18 ;  /* 0x0000001200807308 */ /* 0x000ff00000000800 */
[----:B------:R1:W2:Y:S08]  /*44b0*/  MUFU.EX2 R130, R17 ;  /* 0x0000001100827308 */ /* 0x0002b00000000800 */
[----:B------:R3:W-:Y:S01]  /*44c0*/  MUFU.EX2 R84, R3 ;  /* 0x0000000300547308 */ /* 0x0007e20000000800 */
[----:B-1----:R-:W1:Y:S07]  /*44d0*/  LDSM.16.MT88.4 R16, [R236+0x100] ;  /* 0x00010000ec10783b */ /* 0x002e6e0000004200 */
[----:B------:R-:W4:Y:S01]  /*44e0*/  MUFU.EX2 R98, R20 ;  /* 0x0000001400627308 */ /* 0x000f220000000800 */
[----:B--2---:R-:W-:Y:S01]  /*44f0*/  F2FP.PACK_AB R4, R130, R128 ;  /* 0x000000808204723e */ /* 0x004fe200000000ff */
[----:B---3--:R-:W-:-:S06]  /*4500*/  FFMA.FTZ R3, R10, c[0x0][0x2d0], -R2 ;  /* 0x0000b4000a037a23 */ /* 0x008fcc0000010802 */
[----:B------:R-:W2:Y:S08]  /*4510*/  MUFU.EX2 R86, R6 ;  /* 0x0000000600567308 */ /* 0x000eb00000000800 */
[----:B------:R3:W-:Y:S01]  /*4520*/  MUFU.EX2 R85, R3 ;  /* 0x0000000300557308 */ /* 0x0007e20000000800 */
[----:B----4-:R-:W-:-:S07]  /*4530*/  F2FP.PACK_AB R10, R99, R98 ;  /* 0x00000062630a723e */ /* 0x010fce00000000ff */
[----:B------:R-:W-:Y:S01]  /*4540*/  MUFU.EX2 R129, R22 ;  /* 0x0000001600817308 */ /* 0x000fe20000000800 */
[----:B---3--:R-:W-:Y:S01]  /*4550*/  FFMA.FTZ R3, R9, c[0x0][0x2d0], -R2 ;  /* 0x0000b40009037a23 */ /* 0x008fe20000010802 */
[----:B--2---:R-:W-:-:S06]  /*4560*/  F2FP.PACK_AB R9, R84, R86 ;  /* 0x000000565409723e */ /* 0x004fcc00000000ff */
[----:B------:R-:W2:Y:S08]  /*4570*/  MUFU.EX2 R120, R21 ;  /* 0x0000001500787308 */ /* 0x000eb00000000800 */
[----:B------:R3:W4:Y:S01]  /*4580*/  MUFU.EX2 R88, R3 ;  /* 0x0000000300587308 */ /* 0x0007220000000800 */
[----:B--2---:R-:W-:Y:S01]  /*4590*/  F2FP.PACK_AB R6, R120, R129 ;  /* 0x000000817806723e */ /* 0x004fe200000000ff */
[----:B---3--:R-:W-:Y:S01]  /*45a0*/  FFMA.FTZ R3, R8, c[0x0][0x2d0], -R2 ;  /* 0x0000b40008037a23 */ /* 0x008fe20000010802 */
[----:B------:R-:W-:-:S02]  /*45b0*/  F2FP.PACK_AB R8, R14, R97 ;  /* 0x000000610e08723e */ /* 0x000fc400000000ff */
[----:B----4-:R-:W-:-:S03]  /*45c0*/  F2FP.PACK_AB R11, R88, R85 ;  /* 0x00000055580b723e */ /* 0x010fc600000000ff */
[----:B------:R2:W-:Y:S04]  /*45d0*/  MUFU.EX2 R87, R3 ;  /* 0x0000000300577308 */ /* 0x0005e80000000800 */
[C---:B-1----:R-:W-:Y:S08]  /*45e0*/  HMMA.16816.F32 R20, R8.reuse, R16, RZ ;  /* 0x000000100814723c */ /* 0x042ff000000018ff */
[----:B------:R-:W-:Y:S01]  /*45f0*/  HMMA.16816.F32 R16, R8, R18, RZ ;  /* 0x000000120810723c */ /* 0x000fe200000018ff */
[----:B--2---:R-:W-:-:S04]  /*4600*/  FFMA.FTZ R3, R7, c[0x0][0x2d0], -R2 ;  /* 0x0000b40007037a23 */ /* 0x004fc80000010802 */
[----:B------:R1:W2:Y:S03]  /*4610*/  MUFU.EX2 R103, R3 ;  /* 0x0000000300677308 */ /* 0x0002a60000000800 */
[----:B------:R-:W-:Y:S01]  /*4620*/  HMMA.16816.F32 R36, R8, R28, RZ ;  /* 0x0000001c0824723c */ /* 0x000fe200000018ff */
[----:B-1----:R-:W-:Y:S01]  /*4630*/  FFMA.FTZ R3, R13, c[0x0][0x2d0], -R2 ;  /* 0x0000b4000d037a23 */ /* 0x002fe20000010802 */
[----:B--2---:R-:W-:-:S03]  /*4640*/  F2FP.PACK_AB R5, R103, R87 ;  /* 0x000000576705723e */ /* 0x004fc600000000ff */
[----:B------:R1:W-:Y:S02]  /*4650*/  MUFU.EX2 R105, R3 ;  /* 0x0000000300697308 */ /* 0x0003e40000000800 */
[----:B-1----:R-:W-:-:S06]  /*4660*/  FFMA.FTZ R3, R15, c[0x0][0x2d0], -R2 ;  /* 0x0000b4000f037a23 */ /* 0x002fcc0000010802 */
[----:B------:R-:W1:Y:S02]  /*4670*/  MUFU.EX2 R134, R3 ;  /* 0x0000000300867308 */ /* 0x000e640000000800 */
[----:B-1----:R-:W-:-:S07]  /*4680*/  F2FP.PACK_AB R7, R134, R105 ;  /* 0x000000698607723e */ /* 0x002fce00000000ff */
[C---:B------:R-:W-:Y:S08]  /*4690*/  HMMA.16816.F32 R156, R4.reuse, R24, R20 ;  /* 0x00000018049c723c */ /* 0x040ff00000001814 */
[----:B------:R-:W-:Y:S08]  /*46a0*/  HMMA.16816.F32 R52, R4, R26, R16 ;  /* 0x0000001a0434723c */ /* 0x000ff00000001810 */
[C---:B------:R-:W-:Y:S01]  /*46b0*/  HMMA.16816.F32 R24, R8.reuse, R30, RZ ;  /* 0x0000001e0818723c */ /* 0x040fe200000018ff */
[----:B------:R-:W1:Y:S07]  /*46c0*/  LDSM.16.MT88.4 R28, [R236+0x1900] ;  /* 0x00190000ec1c783b */ /* 0x000e6e0000004200 */
[C---:B------:R-:W-:Y:S08]  /*46d0*/  HMMA.16816.F32 R20, R8.reuse, R44, RZ ;  /* 0x0000002c0814723c */ /* 0x040ff000000018ff */
[----:B------:R-:W-:Y:S01]  /*46e0*/  HMMA.16816.F32 R16, R8, R46, RZ ;  /* 0x0000002e0810723c */ /* 0x000fe200000018ff */
[----:B------:R-:W-:Y:S01]  /*46f0*/  IMAD.MOV.U32 R104, RZ, RZ, R52 ;  /* 0x000000ffff687224 */ /* 0x000fe200078e0034 */
[----:B------:R-:W-:Y:S01]  /*4700*/  MOV R169, R53 ;  /* 0x0000003500a97202 */ /* 0x000fe20000000f00 */
[----:B------:R-:W-:-:S02]  /*4710*/  IMAD.MOV.U32 R100, RZ, RZ, R55 ;  /* 0x000000ffff647224 */ /* 0x000fc400078e0037 */
[----:B------:R-:W-:Y:S02]  /*4720*/  IMAD.MOV.U32 R168, RZ, RZ, R54 ;  /* 0x000000ffffa87224 */ /* 0x000fe400078e0036 */
[----:B------:R-:W2:Y:S01]  /*4730*/  LDSM.16.MT88.4 R52, [R240+0x2100] ;  /* 0x00210000f034783b */ /* 0x000ea20000004200 */
[C---:B------:R-:W-:Y:S08]  /*4740*/  HMMA.16816.F32 R148, R4.reuse, R48, R36 ;  /* 0x000000300494723c */ /* 0x040ff00000001824 */
[C---:B------:R-:W-:Y:S08]  /*4750*/  HMMA.16816.F32 R140, R4.reuse, R40, R20 ;  /* 0x00000028048c723c */ /* 0x040ff00000001814 */
[C---:B------:R-:W-:Y:S08]  /*4760*/  HMMA.16816.F32 R108, R4.reuse, R42, R16 ;  /* 0x0000002a046c723c */ /* 0x040ff00000001810 */
[----:B------:R-:W-:Y:S08]  /*4770*/  HMMA.16816.F32 R136, R4, R50, R24 ;  /* 0x000000320488723c */ /* 0x000ff00000001818 */
[C---:B-1----:R-:W-:Y:S08]  /*4780*/  HMMA.16816.F32 R40, R8.reuse, R28, RZ ;  /* 0x0000001c0828723c */ /* 0x042ff000000018ff */
[----:B------:R-:W-:Y:S01]  /*4790*/  HMMA.16816.F32 R48, R8, R32, RZ ;  /* 0x000000200830723c */ /* 0x000fe200000018ff */
[----:B------:R-:W-:Y:S01]  /*47a0*/  IMAD.MOV.U32 R154, RZ, RZ, R108 ;  /* 0x000000ffff9a7224 */ /* 0x000fe200078e006c */
[----:B------:R-:W-:Y:S01]  /*47b0*/  MOV R153, R109 ;  /* 0x0000006d00997202 */ /* 0x000fe20000000f00 */
[----:B------:R-:W-:-:S02]  /*47c0*/  IMAD.MOV.U32 R152, RZ, RZ, R110 ;  /* 0x000000ffff987224 */ /* 0x000fc400078e006e */
[----:B------:R-:W-:-:S03]  /*47d0*/  IMAD.MOV.U32 R147, RZ, RZ, R111 ;  /* 0x000000ffff937224 */ /* 0x000fc600078e006f */
[C---:B------:R-:W-:Y:S08]  /*47e0*/  HMMA.16816.F32 R24, R8.reuse, R68, RZ ;  /* 0x000000440818723c */ /* 0x040ff000000018ff */
[----:B------:R-:W-:Y:S08]  /*47f0*/  HMMA.16816.F32 R44, R8, R34, RZ ;  /* 0x00000022082c723c */ /* 0x000ff000000018ff */
[----:B------:R-:W-:Y:S08]  /*4800*/  HMMA.16816.F32 R40, R4, R60, R40 ;  /* 0x0000003c0428723c */ /* 0x000ff00000001828 */
[----:B------:R-:W-:Y:S08]  /*4810*/  HMMA.16816.F32 R36, R8, R30, RZ ;  /* 0x0000001e0824723c */ /* 0x000ff000000018ff */
[----:B------:R-:W-:Y:S08]  /*4820*/  HMMA.16816.F32 R48, R4, R72, R48 ;  /* 0x000000480430723c */ /* 0x000ff00000001830 */
[----:B------:R-:W-:Y:S01]  /*4830*/  HMMA.16816.F32 R16, R8, R76, RZ ;  /* 0x0000004c0810723c */ /* 0x000fe200000018ff */
[----:B------:R-:W-:Y:S01]  /*4840*/  IMAD.MOV.U32 R146, RZ, RZ, R40 ;  /* 0x000000ffff927224 */ /* 0x000fe200078e0028 */
[----:B------:R-:W-:Y:S01]  /*4850*/  MOV R145, R41 ;  /* 0x0000002900917202 */ /* 0x000fe20000000f00 */
[----:B------:R-:W-:-:S02]  /*4860*/  IMAD.MOV.U32 R144, RZ, RZ, R42 ;  /* 0x000000ffff907224 */ /* 0x000fc400078e002a */
[----:B------:R-:W-:-:S03]  /*4870*/  IMAD.MOV.U32 R131, RZ, RZ, R43 ;  /* 0x000000ffff837224 */ /* 0x000fc600078e002b */
[C---:B------:R-:W-:Y:S08]  /*4880*/  HMMA.16816.F32 R32, R8.reuse, R64, RZ ;  /* 0x000000400820723c */ /* 0x040ff000000018ff */
[----:B------:R-:W-:Y:S01]  /*4890*/  HMMA.16816.F32 R28, R8, R66, RZ ;  /* 0x00000042081c723c */ /* 0x000fe200000018ff */
[----:B------:R-:W1:Y:S01]  /*48a0*/  LDSM.16.MT88.4 R64, [R236+0x3100] ;  /* 0x00310000ec40783b */ /* 0x000e620000004200 */
[----:B------:R-:W-:Y:S01]  /*48b0*/  MOV R161, R48 ;  /* 0x0000003000a17202 */ /* 0x000fe20000000f00 */
[----:B------:R-:W-:Y:S01]  /*48c0*/  IMAD.MOV.U32 R160, RZ, RZ, R49 ;  /* 0x000000ffffa07224 */ /* 0x000fe200078e0031 */
[----:B------:R-:W-:Y:S01]  /*48d0*/  MOV R155, R51 ;  /* 0x00000033009b7202 */ /* 0x000fe20000000f00 */
[----:B------:R-:W-:-:S02]  /*48e0*/  IMAD.MOV.U32 R135, RZ, RZ, R50 ;  /* 0x000000ffff877224 */ /* 0x000fc400078e0032 */
[----:B------:R-:W3:Y:S01]  /*48f0*/  LDSM.16.MT88.4 R48, [R237+0x3100] ;  /* 0x00310000ed30783b */ /* 0x000ee20000004200 */
[C---:B--2---:R-:W-:Y:S08]  /*4900*/  HMMA.16816.F32 R24, R4.reuse, R52, R24 ;  /* 0x000000340418723c */ /* 0x044ff00000001818 */
[C---:B------:R-:W-:Y:S08]  /*4910*/  HMMA.16816.F32 R44, R4.reuse, R74, R44 ;  /* 0x0000004a042c723c */ /* 0x040ff0000000182c */
[----:B------:R-:W-:Y:S01]  /*4920*/  HMMA.16816.F32 R40, R4, R62, R36 ;  /* 0x0000003e0428723c */ /* 0x000fe20000001824 */
[----:B------:R-:W-:Y:S07]  /*4930*/  LDSM.16.MT88.4 R60, [R236+0x4900] ;  /* 0x00490000ec3c783b */ /* 0x000fee0000004200 */
[----:B------:R-:W-:Y:S01]  /*4940*/  HMMA.16816.F32 R20, R8, R70, RZ ;  /* 0x000000460814723c */ /* 0x000fe200000018ff */
[----:B------:R-:W-:Y:S01]  /*4950*/  IMAD.MOV.U32 R119, RZ, RZ, R25 ;  /* 0x000000ffff777224 */ /* 0x000fe200078e0019 */
[----:B------:R-:W-:Y:S01]  /*4960*/  MOV R118, R26 ;  /* 0x0000001a00767202 */ /* 0x000fe20000000f00 */
[----:B------:R-:W-:-:S02]  /*4970*/  IMAD.MOV.U32 R117, RZ, RZ, R27 ;  /* 0x000000ffff757224 */ /* 0x000fc400078e001b */
[----:B------:R-:W-:Y:S02]  /*4980*/  IMAD.MOV.U32 R116, RZ, RZ, R24 ;  /* 0x000000ffff747224 */ /* 0x000fe400078e0018 */
[----:B------:R-:W2:Y:S01]  /*4990*/  LDSM.16.MT88.4 R24, [R236+0x3900] ;  /* 0x00390000ec18783b */ /* 0x000ea20000004200 */
[C---:B------:R-:W-:Y:S01]  /*49a0*/  HMMA.16816.F32 R16, R4.reuse, R80, R16 ;  /* 0x000000500410723c */ /* 0x040fe20000001810 */
[----:B------:R-:W-:Y:S01]  /*49b0*/  IMAD.MOV.U32 R102, RZ, RZ, R45 ;  /* 0x000000ffff667224 */ /* 0x000fe200078e002d */
[----:B------:R-:W-:Y:S01]  /*49c0*/  MOV R163, R46 ;  /* 0x0000002e00a37202 */ /* 0x000fe20000000f00 */
[----:B------:R-:W-:Y:S02]  /*49d0*/  IMAD.MOV.U32 R101, RZ, RZ, R44 ;  /* 0x000000ffff657224 */ /* 0x000fe400078e002c */
[----:B------:R-:W-:Y:S02]  /*49e0*/  IMAD.MOV.U32 R162, RZ, RZ, R47 ;  /* 0x000000ffffa27224 */ /* 0x000fe400078e002f */
[----:B------:R-:W4:Y:S01]  /*49f0*/  LDSM.16.MT88.4 R44, [R240+0x3100] ;  /* 0x00310000f02c783b */ /* 0x000f220000004200 */
[----:B------:R-:W-:Y:S01]  /*4a00*/  HMMA.16816.F32 R32, R4, R56, R32 ;  /* 0x000000380420723c */ /* 0x000fe20000001820 */
[----:B------:R-:W-:Y:S01]  /*4a10*/  MOV R36, R41 ;  /* 0x0000002900247202 */ /* 0x000fe20000000f00 */
[----:B------:R-:W-:Y:S01]  /*4a20*/  IMAD.MOV.U32 R127, RZ, RZ, R42 ;  /* 0x000000ffff7f7224 */ /* 0x000fe200078e002a */
[----:B------:R-:W-:Y:S01]  /*4a30*/  MOV R125, R40 ;  /* 0x00000028007d7202 */ /* 0x000fe20000000f00 */
[----:B------:R-:W-:-:S02]  /*4a40*/  IMAD.MOV.U32 R126, RZ, RZ, R43 ;  /* 0x000000ffff7e7224 */ /* 0x000fc400078e002b */
[----:B------:R-:W2:Y:S02]  /*4a50*/  LDSM.16.MT88.4 R40, [R237+0x3900] ;  /* 0x00390000ed28783b */ /* 0x000ea40000004200 */
[C---:B------:R-:W-:Y:S02]  /*4a60*/  HMMA.16816.F32 R20, R4.reuse, R54, R20 ;  /* 0x000000360414723c */ /* 0x040fe40000001814 */
[----:B------:R-:W2:Y:S06]  /*4a70*/  LDSM.16.MT88.4 R52, [R239+0x3100] ;  /* 0x00310000ef34783b */ /* 0x000eac0000004200 */
[----:B------:R-:W-:Y:S01]  /*4a80*/  IMAD.MOV.U32 R15, RZ, RZ, R17 ;  /* 0x000000ffff0f7224 */ /* 0x000fe200078e0011 */
[----:B------:R-:W-:Y:S01]  /*4a90*/  MOV R3, R19 ;  /* 0x0000001300037202 */ /* 0x000fe20000000f00 */
[----:B------:R-:W-:Y:S01]  /*4aa0*/  IMAD.MOV.U32 R13, RZ, RZ, R18 ;  /* 0x000000ffff0d7224 */ /* 0x000fe200078e0012 */
[----:B------:R-:W-:Y:S01]  /*4ab0*/  HMMA.16816.F32 R72, R4, R58, R28 ;  /* 0x0000003a0448723c */ /* 0x000fe2000000181c */
[----:B------:R-:W-:Y:S01]  /*4ac0*/  IMAD.MOV.U32 R0, RZ, RZ, R16 ;  /* 0x000000ffff007224 */ /* 0x000fe200078e0010 */
[----:B------:R-:W4:Y:S03]  /*4ad0*/  LDSM.16.MT88.4 R56, [R240+0x3900] ;  /* 0x00390000f038783b */ /* 0x000f260000004200 */
[----:B------:R-:W-:Y:S01]  /*4ae0*/  IMAD.MOV.U32 R124, RZ, RZ, R33 ;  /* 0x000000ffff7c7224 */ /* 0x000fe200078e0021 */
[----:B------:R-:W-:Y:S01]  /*4af0*/  MOV R122, R35 ;  /* 0x00000023007a7202 */ /* 0x000fe20000000f00 */
[----:B------:R-:W-:Y:S01]  /*4b00*/  IMAD.MOV.U32 R123, RZ, RZ, R34 ;  /* 0x000000ffff7b7224 */ /* 0x000fe200078e0022 */
[----:B-1----:R-:W-:Y:S01]  /*4b10*/  HMMA.16816.F32 R16, R8, R64, RZ ;  /* 0x000000400810723c */ /* 0x002fe200000018ff */
[----:B------:R-:W-:-:S04]  /*4b20*/  IMAD.MOV.U32 R121, RZ, RZ, R32 ;  /* 0x000000ffff797224 */ /* 0x000fc800078e0020 */
[----:B------:R-:W-:Y:S01]  /*4b30*/  MOV R111, R23 ;  /* 0x00000017006f7202 */ /* 0x000fe20000000f00 */
[----:B------:R-:W-:Y:S01]  /*4b40*/  IMAD.MOV.U32 R110, RZ, RZ, R21 ;  /* 0x000000ffff6e7224 */ /* 0x000fe200078e0015 */
[----:B------:R-:W-:Y:S01]  /*4b50*/  MOV R108, R20 ;  /* 0x00000014006c7202 */ /* 0x000fe20000000f00 */
[----:B---3--:R-:W-:Y:S01]  /*4b60*/  HMMA.16816.F32 R32, R8, R48, RZ ;  /* 0x000000300820723c */ /* 0x008fe200000018ff */
[----:B------:R-:W-:Y:S02]  /*4b70*/  IMAD.MOV.U32 R65, RZ, RZ, R36 ;  /* 0x000000ffff417224 */ /* 0x000fe400078e0024 */
[----:B------:R-:W-:-:S05]  /*4b80*/  IMAD.MOV.U32 R109, RZ, RZ, R22 ;  /* 0x000000ffff6d7224 */ /* 0x000fca00078e0016 */
[C---:B------:R-:W-:Y:S01]  /*4b90*/  HMMA.16816.F32 R28, R8.reuse, R50, RZ ;  /* 0x00000032081c723c */ /* 0x040fe200000018ff */
[----:B------:R-:W1:Y:S07]  /*4ba0*/  LDSM.16.MT88.4 R48, [R239+0x3900] ;  /* 0x00390000ef30783b */ /* 0x000e6e0000004200 */
[----:B------:R-:W-:Y:S08]  /*4bb0*/  HMMA.16816.F32 R36, R8, R66, RZ ;  /* 0x000000420824723c */ /* 0x000ff000000018ff */
[----:B--2---:R-:W-:Y:S08]  /*4bc0*/  HMMA.16816.F32 R68, R4, R24, R16 ;  /* 0x000000180444723c */ /* 0x004ff00000001810 */
[C---:B----4-:R-:W-:Y:S07]  /*4bd0*/  HMMA.16816.F32 R16, R8.reuse, R44, RZ ;  /* 0x0000002c0810723c */ /* 0x050fee00000018ff */
[----:B------:R-:W-:Y:S01]  /*4be0*/  MOV R45, R105 ;  /* 0x00000069002d7202 */ /* 0x000fe20000000f00 */
[----:B------:R-:W-:Y:S08]  /*4bf0*/  HMMA.16816.F32 R20, R8, R78, RZ ;  /* 0x0000004e0814723c */ /* 0x000ff000000018ff */
[C---:B------:R-:W-:Y:S08]  /*4c00*/  HMMA.16816.F32 R76, R4.reuse, R40, R32 ;  /* 0x00000028044c723c */ /* 0x040ff00000001820 */
[----:B------:R-:W-:Y:S01]  /*4c10*/  HMMA.16816.F32 R172, R4, R42, R28 ;  /* 0x0000002a04ac723c */ /* 0x000fe2000000181c */
[----:B------:R-:W-:Y:S07]  /*4c20*/  LDSM.16.MT88.4 R40, [R237+0x4900] ;  /* 0x00490000ed28783b */ /* 0x000fee0000004200 */
[C---:B------:R-:W-:Y:S07]  /*4c30*/  HMMA.16816.F32 R32, R8.reuse, R46, RZ ;  /* 0x0000002e0820723c */ /* 0x040fee00000018ff */
[----:B------:R-:W-:Y:S01]  /*4c40*/  MOV R46, R123 ;  /* 0x0000007b002e7202 */ /* 0x000fe20000000f00 */
[----:B------:R-:W-:Y:S01]  /*4c50*/  HMMA.16816.F32 R28, R8, R52, RZ ;  /* 0x00000034081c723c */ /* 0x000fe200000018ff */
[----:B------:R-:W-:-:S06]  /*4c60*/  IMAD.MOV.U32 R47, RZ, RZ, R122 ;  /* 0x000000ffff2f7224 */ /* 0x000fcc00078e007a */
[----:B------:R-:W-:Y:S01]  /*4c70*/  IMAD.MOV.U32 R53, RZ, RZ, R119 ;  /* 0x000000ffff357224 */ /* 0x000fe200078e0077 */
[----:B------:R-:W-:Y:S01]  /*4c80*/  HMMA.16816.F32 R176, R4, R26, R36 ;  /* 0x0000001a04b0723c */ /* 0x000fe20000001824 */
[----:B------:R-:W2:Y:S01]  /*4c90*/  LDSM.16.MT88.4 R36, [R236+0x5100] ;  /* 0x00510000ec24783b */ /* 0x000ea20000004200 */
[----:B------:R-:W-:-:S06]  /*4ca0*/  IMAD.MOV.U32 R52, RZ, RZ, R116 ;  /* 0x000000ffff347224 */ /* 0x000fcc00078e0074 */
[----:B------:R-:W-:Y:S07]  /*4cb0*/  HMMA.16816.F32 R24, R8, R54, RZ ;  /* 0x000000360818723c */ /* 0x000fee00000018ff */
[----:B------:R-:W-:Y:S01]  /*4cc0*/  IMAD.MOV.U32 R54, RZ, RZ, R118 ;  /* 0x000000ffff367224 */ /* 0x000fe200078e0076 */
[----:B------:R-:W-:Y:S01]  /*4cd0*/  HMMA.16816.F32 R16, R4, R56, R16 ;  /* 0x000000380410723c */ /* 0x000fe20000001810 */
[----:B------:R-:W-:-:S06]  /*4ce0*/  MOV R55, R117 ;  /* 0x0000007500377202 */ /* 0x000fcc0000000f00 */
[----:B------:R-:W-:Y:S01]  /*4cf0*/  IMAD.MOV.U32 R56, RZ, RZ, R104 ;  /* 0x000000ffff387224 */ /* 0x000fe200078e0068 */
[----:B------:R-:W-:Y:S01]  /*4d00*/  HMMA.16816.F32 R80, R4, R82, R20 ;  /* 0x000000520450723c */ /* 0x000fe20000001814 */
[----:B------:R-:W-:-:S07]  /*4d10*/  MOV R57, R103 ;  /* 0x0000006700397202 */ /* 0x000fce0000000f00 */
[----:B------:R-:W-:Y:S07]  /*4d20*/  HMMA.16816.F32 R20, R8, R60, RZ ;  /* 0x0000003c0814723c */ /* 0x000fee00000018ff */
[----:B------:R-:W-:Y:S01]  /*4d30*/  MOV R60, R0 ;  /* 0x00000000003c7202 */ /* 0x000fe20000000f00 */
[----:B------:R-:W-:Y:S01]  /*4d40*/  HMMA.16816.F32 R112, R4, R58, R32 ;  /* 0x0000003a0470723c */ /* 0x000fe20000001820 */
[----:B------:R-:W-:Y:S01]  /*4d50*/  IMAD.MOV.U32 R44, RZ, RZ, R16 ;  /* 0x000000ffff2c7224 */ /* 0x000fe200078e0010 */
[----:B------:R-:W-:Y:S01]  /*4d60*/  MOV R66, R18 ;  /* 0x0000001200427202 */ /* 0x000fe20000000f00 */
[----:B------:R-:W-:Y:S01]  /*4d70*/  IMAD.MOV.U32 R67, RZ, RZ, R17 ;  /* 0x000000ffff437224 */ /* 0x000fe200078e0011 */
[----:B------:R-:W-:Y:S01]  /*4d80*/  MOV R61, R15 ;  /* 0x0000000f003d7202 */ /* 0x000fe20000000f00 */
[----:B------:R-:W-:-:S02]  /*4d90*/  IMAD.MOV.U32 R64, RZ, RZ, R19 ;  /* 0x000000ffff407224 */ /* 0x000fc400078e0013 */
[----:B------:R-:W-:Y:S01]  /*4da0*/  IMAD.MOV.U32 R32, RZ, RZ, R102 ;  /* 0x000000ffff207224 */ /* 0x000fe200078e0066 */
[----:B-1----:R-:W-:Y:S01]  /*4db0*/  HMMA.16816.F32 R104, R4, R48, R28 ;  /* 0x000000300468723c */ /* 0x002fe2000000181c */
[----:B------:R-:W-:Y:S01]  /*4dc0*/  LDSM.16.MT88.4 R28, [R240+0x4900] ;  /* 0x00490000f01c783b */ /* 0x000fe20000004200 */
[----:B------:R-:W-:Y:S01]  /*4dd0*/  IMAD.MOV.U32 R33, RZ, RZ, R57 ;  /* 0x000000ffff217224 */ /* 0x000fe200078e0039 */
[----:B------:R-:W-:Y:S01]  /*4de0*/  MOV R35, R44 ;  /* 0x0000002c00237202 */ /* 0x000fe20000000f00 */
[----:B------:R-:W-:Y:S01]  /*4df0*/  IMAD.MOV.U32 R57, RZ, RZ, R65 ;  /* 0x000000ffff397224 */ /* 0x000fe200078e0041 */
[----:B------:R-:W-:Y:S01]  /*4e00*/  MOV R65, R120 ;  /* 0x0000007800417202 */ /* 0x000fe20000000f00 */
[----:B------:R-:W-:Y:S01]  /*4e10*/  IMAD.MOV.U32 R44, RZ, RZ, R121 ;  /* 0x000000ffff2c7224 */ /* 0x000fe200078e0079 */
[----:B------:R-:W-:Y:S01]  /*4e20*/  MOV R48, R100 ;  /* 0x0000006400307202 */ /* 0x000fe20000000f00 */
[----:B------:R-:W-:Y:S01]  /*4e30*/  IMAD.MOV.U32 R49, RZ, RZ, R101 ;  /* 0x000000ffff317224 */ /* 0x000fe200078e0065 */
[----:B------:R-:W-:Y:S01]  /*4e40*/  HMMA.16816.F32 R16, R8, R62, RZ ;  /* 0x0000003e0810723c */ /* 0x000fe200000018ff */
[----:B------:R-:W-:Y:S01]  /*4e50*/  IMAD.MOV.U32 R34, RZ, RZ, R45 ;  /* 0x000000ffff227224 */ /* 0x000fe200078e002d */
[----:B------:R-:W-:Y:S01]  /*4e60*/  MOV R59, R126 ;  /* 0x0000007e003b7202 */ /* 0x000fe20000000f00 */
[----:B------:R-:W-:-:S02]  /*4e70*/  IMAD.MOV.U32 R58, RZ, RZ, R127 ;  /* 0x000000ffff3a7224 */ /* 0x000fc400078e007f */
[----:B------:R-:W-:Y:S02]  /*4e80*/  IMAD.MOV.U32 R45, RZ, RZ, R124 ;  /* 0x000000ffff2d7224 */ /* 0x000fe400078e007c */
[----:B------:R-:W-:Y:S01]  /*4e90*/  FADD.FTZ R0, R97, R14 ;  /* 0x0000000e61007221 */ /* 0x000fe20000010000 */
[----:B------:R-:W-:Y:S01]  /*4ea0*/  HMMA.16816.F32 R100, R4, R50, R24 ;  /* 0x000000320464723c */ /* 0x000fe20000001818 */
[----:B------:R-:W1:Y:S01]  /*4eb0*/  LDSM.16.MT88.4 R24, [R237+0x5100] ;  /* 0x00510000ed18783b */ /* 0x000e620000004200 */
[----:B------:R-:W-:Y:S02]  /*4ec0*/  IMAD.MOV.U32 R62, RZ, RZ, R13 ;  /* 0x000000ffff3e7224 */ /* 0x000fe400078e000d */
[----:B------:R-:W-:Y:S02]  /*4ed0*/  FADD.FTZ R13, R98, R0 ;  /* 0x00000000620d7221 */ /* 0x000fe40000010000 */
[----:B------:R-:W-:Y:S02]  /*4ee0*/  IMAD.MOV.U32 R63, RZ, RZ, R3 ;  /* 0x000000ffff3f7224 */ /* 0x000fe400078e0003 */
[----:B------:R-:W-:-:S02]  /*4ef0*/  IMAD.MOV.U32 R50, RZ, RZ, R169 ;  /* 0x000000ffff327224 */ /* 0x000fc400078e00a9 */
[----:B------:R-:W-:Y:S02]  /*4f00*/  IMAD.MOV.U32 R51, RZ, RZ, R168 ;  /* 0x000000ffff337224 */ /* 0x000fe400078e00a8 */
[----:B--2---:R-:W-:Y:S01]  /*4f10*/  HMMA.16816.F32 R168, R4, R36, R20 ;  /* 0x0000002404a8723c */ /* 0x004fe20000001814 */
[--C-:B------:R-:W-:Y:S02]  /*4f20*/  FFMA.FTZ R3, R94, c[0x0][0x2d0], -R12.reuse ;  /* 0x0000b4005e037a23 */ /* 0x100fe4000001080c */
[----:B------:R-:W-:Y:S02]  /*4f30*/  FFMA.FTZ R0, R93, c[0x0][0x2d0], -R12 ;  /* 0x0000b4005d007a23 */ /* 0x000fe4000001080c */
[----:B------:R-:W-:Y:S01]  /*4f40*/  IMAD.MOV.U32 R97, RZ, RZ, R50 ;  /* 0x000000ffff617224 */ /* 0x000fe200078e0032 */
[----:B------:R-:W-:Y:S01]  /*4f50*/  MOV R50, R163 ;  /* 0x000000a300327202 */ /* 0x000fe20000000f00 */
[----:B------:R-:W-:Y:S01]  /*4f60*/  IMAD.MOV.U32 R36, RZ, RZ, R111 ;  /* 0x000000ffff247224 */ /* 0x000fe200078e006f */
[----:B------:R-:W-:Y:S01]  /*4f70*/  HMMA.16816.F32 R20, R8, R40, RZ ;  /* 0x000000280814723c */ /* 0x000fe200000018ff */
[----:B------:R-:W-:Y:S01]  /*4f80*/  MOV R37, R56 ;  /* 0x0000003800257202 */ /* 0x000fe20000000f00 */
[----:B------:R-:W-:Y:S01]  /*4f90*/  IMAD.MOV.U32 R56, RZ, RZ, R125 ;  /* 0x000000ffff387224 */ /* 0x000fe200078e007d */
[----:B------:R2:W3:Y:S01]  /*4fa0*/  MUFU.EX2 R40, R0 ;  /* 0x0000000000287308 */ /* 0x0004e20000000800 */
[----:B------:R-:W-:Y:S01]  /*4fb0*/  IMAD.MOV.U32 R98, RZ, RZ, R51 ;  /* 0x000000ffff627224 */ /* 0x000fe200078e0033 */
[----:B------:R4:W5:Y:S02]  /*4fc0*/  LDL.LU R163, [R1+0x90] ;  /* 0x0000900001a37983 */ /* 0x0009640000300800 */
[----:B------:R-:W-:Y:S01]  /*4fd0*/  IMAD.MOV.U32 R41, RZ, RZ, R108 ;  /* 0x000000ffff297224 */ /* 0x000fe200078e006c */
[----:B------:R-:W-:Y:S07]  /*4fe0*/  HMMA.16816.F32 R120, R4, R38, R16 ;  /* 0x000000260478723c */ /* 0x000fee0000001810 */
[----:B------:R-:W-:Y:S01]  /*4ff0*/  MOV R38, R110 ;  /* 0x0000006e00267202 */ /* 0x000fe20000000f00 */
[----:B------:R-:W-:Y:S01]  /*5000*/  HMMA.16816.F32 R16, R8, R42, RZ ;  /* 0x0000002a0810723c */ /* 0x000fe200000018ff */
[----:B------:R-:W-:-:S02]  /*5010*/  IMAD.MOV.U32 R39, RZ, RZ, R109 ;  /* 0x000000ffff277224 */ /* 0x000fc400078e006d */
[----:B------:R-:W-:Y:S01]  /*5020*/  MOV R93, R38 ;  /* 0x00000026005d7202 */ /* 0x000fe20000000f00 */
[----:B--2---:R-:W-:-:S04]  /*5030*/  FFMA.FTZ R0, R91, c[0x0][0x2d0], -R2 ;  /* 0x0000b4005b007a23 */ /* 0x004fc80000010802 */
[C---:B-1----:R-:W-:Y:S01]  /*5040*/  HMMA.16816.F32 R108, R4.reuse, R24, R20 ;  /* 0x00000018046c723c */ /* 0x042fe20000001814 */
[----:B------:R-:W1:Y:S11]  /*5050*/  LDSM.16.MT88.4 R20, [R240+0x5100] ;  /* 0x00510000f014783b */ /* 0x000e760000004200 */
[----:B------:R-:W-:Y:S04]  /*5060*/  @!UPT UIADD3 URZ, URZ, URZ, URZ ;  /* 0x0000003f3f3ff290 */ /* 0x000fe8000fffe03f */
[----:B------:R-:W-:Y:S01]  /*5070*/  HMMA.16816.F32 R116, R4, R26, R16 ;  /* 0x0000001a0474723c */ /* 0x000fe20000001810 */
[----:B------:R-:W-:Y:S02]  /*5080*/  IMAD.MOV.U32 R43, RZ, RZ, R155 ;  /* 0x000000ffff2b7224 */ /* 0x000fe400078e009b */
[----:B------:R-:W-:-:S05]  /*5090*/  IMAD.MOV.U32 R94, RZ, RZ, R39 ;  /* 0x000000ffff5e7224 */ /* 0x000fca00078e0027 */
[----:B------:R-:W-:Y:S11]  /*50a0*/  HMMA.16816.F32 R16, R8, R28, RZ ;  /* 0x0000001c0810723c */ /* 0x000ff600000018ff */
[----:B------:R-:W-:Y:S11]  /*50b0*/  @!UPT UIADD3 URZ, URZ, URZ, URZ ;  /* 0x0000003f3f3ff290 */ /* 0x000ff6000fffe03f */
[----:B------:R-:W-:Y:S02]  /*50c0*/  @!UPT UIADD3 URZ, URZ, URZ, URZ ;  /* 0x0000003f3f3ff290 */ /* 0x000fe4000fffe03f */
[----:B-1----:R-:W-:Y:S07]  /*50d0*/  HMMA.16816.F32 R124, R4, R20, R16 ;  /* 0x00000014047c723c */ /* 0x002fee0000001810 */
[--C-:B------:R-:W-:Y:S01]  /*50e0*/  FFMA.FTZ R21, R96, c[0x0][0x2d0], -R12.reuse ;  /* 0x0000b40060157a23 */ /* 0x100fe2000001080c */
[----:B------:R-:W-:Y:S01]  /*50f0*/  HMMA.16816.F32 R16, R8, R30, RZ ;  /* 0x0000001e0810723c */ /* 0x000fe200000018ff */
[----:B------:R-:W-:Y:S01]  /*5100*/  FFMA.FTZ R20, R95, c[0x0][0x2d0], -R12 ;  /* 0x0000b4005f147a23 */ /* 0x000fe2000001080c */
[----:B------:R-:W-:Y:S01]  /*5110*/  MOV R96, R37 ;  /* 0x0000002500607202 */ /* 0x000fe20000000f00 */
[----:B------:R-:W-:Y:S01]  /*5120*/  IMAD.MOV.U32 R95, RZ, RZ, R36 ;  /* 0x000000ffff5f7224 */ /* 0x000fe200078e0024 */
[----:B------:R-:W-:Y:S01]  /*5130*/  MOV R38, R144 ;  /* 0x0000009000267202 */ /* 0x000fe20000000f00 */
[----:B------:R-:W-:Y:S01]  /*5140*/  IMAD.MOV.U32 R29, RZ, RZ, R153 ;  /* 0x000000ffff1d7224 */ /* 0x000fe200078e0099 */
[----:B------:R-:W-:Y:S01]  /*5150*/  MOV R28, R154 ;  /* 0x0000009a001c7202 */ /* 0x000fe20000000f00 */
[----:B------:R-:W-:Y:S11]  /*5160*/  MUFU.EX2 R21, R21 ;  /* 0x0000001500157308 */ /* 0x000ff60000000800 */
[----:B------:R-:W-:Y:S06]  /*5170*/  @!UPT UIADD3 URZ, URZ, URZ, URZ ;  /* 0x0000003f3f3ff290 */ /* 0x000fec000fffe03f */
[----:B------:R-:W-:Y:S01]  /*5180*/  HMMA.16816.F32 R24, R4, R22, R16 ;  /* 0x000000160418723c */ /* 0x000fe20000001810 */
[----:B------:R-:W-:Y:S01]  /*5190*/  MOV R31, R147 ;  /* 0x00000093001f7202 */ /* 0x000fe20000000f00 */
[----:B------:R-:W-:Y:S01]  /*51a0*/  IMAD.MOV.U32 R36, RZ, RZ, R146 ;  /* 0x000000ffff247224 */ /* 0x000fe200078e0092 */
[----:B------:R1:W-:Y:S04]  /*51b0*/  MUFU.EX2 R23, R3 ;  /* 0x0000000300177308 */ /* 0x0003e80000000800 */
[----:B------:R-:W-:Y:S01]  /*51c0*/  FADD.FTZ R22, R99, R13 ;  /* 0x0000000d63167221 */ /* 0x000fe20000010000 */
[----:B------:R-:W-:Y:S01]  /*51d0*/  MOV R99, R48 ;  /* 0x0000003000637202 */ /* 0x000fe20000000f00 */
[----:B------:R-:W2:Y:S01]  /*51e0*/  LDSM.16.MT88.4 R12, [R239+0x4900] ;  /* 0x00490000ef0c783b */ /* 0x000ea20000004200 */
[----:B------:R-:W-:Y:S01]  /*51f0*/  IMAD.MOV.U32 R37, RZ, RZ, R145 ;  /* 0x000000ffff257224 */ /* 0x000fe200078e0091 */
[----:B------:R-:W2:Y:S01]  /*5200*/  MUFU.EX2 R20, R20 ;  /* 0x0000001400147308 */ /* 0x000ea20000000800 */
[----:B------:R-:W-:Y:S01]  /*5210*/  IMAD.MOV.U32 R30, RZ, RZ, R152 ;  /* 0x000000ffff1e7224 */ /* 0x000fe200078e0098 */
[----:B------:R-:W-:Y:S01]  /*5220*/  LDSM.16.MT88.4 R144, [R237+0x1100] ;  /* 0x00110000ed90783b */ /* 0x000fe20000004200 */
[----:B------:R-:W-:-:S02]  /*5230*/  IMAD.MOV.U32 R39, RZ, RZ, R131 ;  /* 0x000000ffff277224 */ /* 0x000fc400078e0083 */
[----:B------:R-:W-:Y:S01]  /*5240*/  IMAD.MOV.U32 R48, RZ, RZ, R49 ;  /* 0x000000ffff307224 */ /* 0x000fe200078e0031 */
[----:B------:R-:W-:Y:S01]  /*5250*/  LDSM.16.MT88.4 R152, [R236+0x1100] ;  /* 0x00110000ec98783b */ /* 0x000fe20000004200 */
[----:B------:R-:W-:Y:S02]  /*5260*/  IMAD.MOV.U32 R49, RZ, RZ, R32 ;  /* 0x000000ffff317224 */ /* 0x000fe400078e0020 */
[----:B-1----:R-:W-:Y:S01]  /*5270*/  FFMA.FTZ R3, R90, c[0x0][0x2d0], -R2 ;  /* 0x0000b4005a037a23 */ /* 0x002fe20000010802 */
[C---:B--2---:R-:W-:Y:S08]  /*5280*/  HMMA.16816.F32 R16, R8.reuse, R12, RZ ;  /* 0x0000000c0810723c */ /* 0x044ff000000018ff */
[----:B------:R-:W-:Y:S01]  /*5290*/  HMMA.16816.F32 R8, R8, R14, RZ ;  /* 0x0000000e0808723c */ /* 0x000fe200000018ff */
[----:B------:R-:W1:Y:S11]  /*52a0*/  LDSM.16.MT88.4 R12, [R239+0x5100] ;  /* 0x00510000ef0c783b */ /* 0x000e760000004200 */
[----:B------:R-:W-:Y:S04]  /*52b0*/  @!UPT UIADD3 URZ, URZ, URZ, URZ ;  /* 0x0000003f3f3ff290 */ /* 0x000fe8000fffe03f */
[C---:B-1----:R-:W-:Y:S08]  /*52c0*/  HMMA.16816.F32 R16, R4.reuse, R12, R16 ;  /* 0x0000000c0410723c */ /* 0x042ff00000001810 */
[----:B------:R-:W-:Y:S01]  /*52d0*/  HMMA.16816.F32 R12, R4, R14, R8 ;  /* 0x0000000e040c723c */ /* 0x000fe20000001808 */
[----:B------:R1:W-:Y:S06]  /*52e0*/  MUFU.EX2 R7, R0 ;  /* 0x0000000000077308 */ /* 0x0003ec0000000800 */
[----:B------:R-:W-:-:S02]  /*52f0*/  FADD.FTZ R4, R128, R22 ;  /* 0x0000001680047221 */ /* 0x000fc40000010000 */
[----:B------:R-:W-:Y:S01]  /*5300*/  MUFU.EX2 R5, R3 ;  /* 0x0000000300057308 */ /* 0x000fe20000000800 */
[----:B---3--:R-:W-:Y:S02]  /*5310*/  IMAD.MOV.U32 R22, RZ, RZ, R40 ;  /* 0x000000ffff167224 */ /* 0x008fe400078e0028 */
[--C-:B-1----:R-:W-:Y:S02]  /*5320*/  FFMA.FTZ R0, R92, c[0x0][0x2d0], -R2.reuse ;  /* 0x0000b4005c007a23 */ /* 0x102fe40000010802 */
[----:B------:R-:W-:-:S03]  /*5330*/  FFMA.FTZ R2, R89, c[0x0][0x2d0], -R2 ;  /* 0x0000b40059027a23 */ /* 0x000fc60000010802 */
[----:B------:R1:W-:Y:S01]  /*5340*/  MUFU.EX2 R6, R0 ;  /* 0x0000000000067308 */ /* 0x0003e20000000800 */
[----:B------:R-:W-:Y:S01]  /*5350*/  F2FP.PACK_AB R128, R20, R21 ;  /* 0x000000151480723e */ /* 0x000fe200000000ff */
[----:B------:R-:W-:Y:S02]  /*5360*/  IMAD.MOV.U32 R8, RZ, RZ, R35 ;  /* 0x000000ffff087224 */ /* 0x000fe400078e0023 */
[----:B------:R-:W-:-:S04]  /*5370*/  IMAD.MOV.U32 R92, RZ, RZ, R41 ;  /* 0x000000ffff5c7224 */ /* 0x000fc800078e0029 */
[----:B------:R2:W3:Y:S01]  /*5380*/  MUFU.EX2 R3, R2 ;  /* 0x0000000200037308 */ /* 0x0004e20000000800 */
[----:B------:R-:W-:Y:S02]  /*5390*/  IMAD.MOV.U32 R40, RZ, RZ, R161 ;  /* 0x000000ffff287224 */ /* 0x000fe400078e00a1 */
[----:B------:R-:W-:Y:S02]  /*53a0*/  IMAD.MOV.U32 R42, RZ, RZ, R135 ;  /* 0x000000ffff2a7224 */ /* 0x000fe400078e0087 */
[----:B------:R-:W-:Y:S01]  /*53b0*/  IMAD.MOV.U32 R51, RZ, RZ, R162 ;  /* 0x000000ffff337224 */ /* 0x000fe200078e00a2 */
[----:B------:R-:W-:Y:S01]  /*53c0*/  MOV R41, R160 ;  /* 0x000000a000297202 */ /* 0x000fe20000000f00 */
[----:B------:R-:W-:Y:S01]  /*53d0*/  IMAD.MOV.U32 R9, RZ, RZ, R67 ;  /* 0x000000ffff097224 */ /* 0x000fe200078e0043 */
[----:B------:R-:W-:Y:S01]  /*53e0*/  MOV R10, R66 ;  /* 0x00000042000a7202 */ /* 0x000fe20000000f00 */
[----:B-1----:R-:W-:Y:S01]  /*53f0*/  FADD.FTZ R0, R86, R84 ;  /* 0x0000005456007221 */ /* 0x002fe20000010000 */
[----:B------:R4:W5:Y:S01]  /*5400*/  LDL.LU R162, [R1+0x8c] ;  /* 0x00008c0001a27983 */ /* 0x0009620000300800 */
[----:B--2---:R-:W-:Y:S01]  /*5410*/  FADD.FTZ R2, R130, R4 ;  /* 0x0000000482027221 */ /* 0x004fe20000010000 */
[----:B------:R-:W-:-:S02]  /*5420*/  F2FP.PACK_AB R130, R22, R23 ;  /* 0x000000171682723e */ /* 0x000fc400000000ff */
[----:B---3--:R-:W-:Y:S01]  /*5430*/  F2FP.PACK_AB R131, R3, R5 ;  /* 0x000000050383723e */ /* 0x008fe200000000ff */
[----:B------:R-:W-:Y:S01]  /*5440*/  FADD.FTZ R4, R129, R2 ;  /* 0x0000000281047221 */ /* 0x000fe20000010000 */
[----:B------:R-:W-:Y:S01]  /*5450*/  F2FP.PACK_AB R129, R6, R7 ;  /* 0x000000070681723e */ /* 0x000fe200000000ff */
[----:B------:R-:W-:Y:S01]  /*5460*/  FADD.FTZ R0, R85, R0 ;  /* 0x0000000055007221 */ /* 0x000fe20000010000 */
[----:B------:R4:W5:Y:S05]  /*5470*/  LDL.LU R161, [R1+0x88] ;  /* 0x0000880001a17983 */ /* 0x00096a0000300800 */
[C---:B------:R-:W-:Y:S08]  /*5480*/  HMMA.16816.F32 R148, R128.reuse, R144, R148 ;  /* 0x000000908094723c */ /* 0x040ff00000001894 */
[C---:B------:R-:W-:Y:S01]  /*5490*/  HMMA.16816.F32 R156, R128.reuse, R152, R156 ;  /* 0x00000098809c723c */ /* 0x040fe2000000189c */
[----:B------:R-:W-:Y:S01]  /*54a0*/  FADD.FTZ R0, R88, R0 ;  /* 0x0000000058007221 */ /* 0x000fe20000010000 */
[----:B------:R4:W5:Y:S06]  /*54b0*/  LDL.LU R160, [R1+0x84] ;  /* 0x0000840001a07983 */ /* 0x00096c0000300800 */
[C---:B------:R-:W-:Y:S01]  /*54c0*/  HMMA.16816.F32 R144, R128.reuse, R146, R136 ;  /* 0x000000928090723c */ /* 0x040fe20000001888 */
[----:B------:R-:W1:Y:S07]  /*54d0*/  LDSM.16.MT88.4 R136, [R240+0x1100] ;  /* 0x00110000f088783b */ /* 0x000e6e0000004200 */
[----:B------:R-:W-:Y:S01]  /*54e0*/  HMMA.16816.F32 R152, R128, R154, R96 ;  /* 0x0000009a8098723c */ /* 0x000fe20000001860 */
[----:B------:R-:W-:Y:S01]  /*54f0*/  FADD.FTZ R2, R87, R0 ;  /* 0x0000000057027221 */ /* 0x000fe20000010000 */
[----:B------:R-:W-:Y:S01]  /*5500*/  LDSM.16.MT88.4 R88, [R240+0x4100] ;  /* 0x00410000f058783b */ /* 0x000fe20000004200 */
[----:B------:R-:W-:-:S03]  /*5510*/  IMAD.MOV.U32 R11, RZ, RZ, R64 ;  /* 0x000000ffff0b7224 */ /* 0x000fc600078e0040 */
[----:B------:R4:W5:Y:S01]  /*5520*/  LDL.LU R135, [R1+0x80] ;  /* 0x0000800001877983 */ /* 0x0009620000300800 */
[----:B------:R-:W-:Y:S01]  /*5530*/  IMAD.MOV.U32 R98, RZ, RZ, R33 ;  /* 0x000000ffff627224 */ /* 0x000fe200078e0021 */
[----:B------:R-:W-:Y:S02]  /*5540*/  MOV R97, R34 ;  /* 0x0000002200617202 */ /* 0x000fe40000000f00 */
[----:B------:R-:W2:Y:S01]  /*5550*/  LDSM.16.MT88.4 R32, [R239+0x1100] ;  /* 0x00110000ef20783b */ /* 0x000ea20000004200 */
[C---:B-1----:R-:W-:Y:S08]  /*5560*/  HMMA.16816.F32 R140, R128.reuse, R136, R140 ;  /* 0x00000088808c723c */ /* 0x042ff0000000188c */
[C---:B------:R-:W-:Y:S08]  /*5570*/  HMMA.16816.F32 R136, R128.reuse, R138, R28 ;  /* 0x0000008a8088723c */ /* 0x040ff0000000181c */
[C---:B--2---:R-:W-:Y:S01]  /*5580*/  HMMA.16816.F32 R28, R128.reuse, R32, R40 ;  /* 0x00000020801c723c */ /* 0x044fe20000001828 */
[----:B------:R-:W-:Y:S07]  /*5590*/  LDSM.16.MT88.4 R40, [R236+0x2900] ;  /* 0x00290000ec28783b */ /* 0x000fee0000004200 */
[C---:B------:R-:W-:Y:S01]  /*55a0*/  HMMA.16816.F32 R32, R128.reuse, R34, R48 ;  /* 0x000000228020723c */ /* 0x040fe20000001830 */
[----:B------:R-:W1:Y:S07]  /*55b0*/  LDSM.16.MT88.4 R48, [R237+0x2900] ;  /* 0x00290000ed30783b */ /* 0x000e6e0000004200 */
[C---:B-1----:R-:W-:Y:S08]  /*55c0*/  HMMA.16816.F32 R44, R128.reuse, R48, R44 ;  /* 0x00000030802c723c */ /* 0x042ff0000000182c */
[C---:B------:R-:W-:Y:S01]  /*55d0*/  HMMA.16816.F32 R48, R128.reuse, R50, R72 ;  /* 0x000000328030723c */ /* 0x040fe20000001848 */
[----:B------:R-:W1:Y:S07]  /*55e0*/  LDSM.16.MT88.4 R72, [R236+0x4100] ;  /* 0x00410000ec48783b */ /* 0x000e6e0000004200 */
[C---:B------:R-:W-:Y:S08]  /*55f0*/  HMMA.16816.F32 R36, R128.reuse, R40, R36 ;  /* 0x000000288024723c */ /* 0x040ff00000001824 */
[C---:B------:R-:W-:Y:S01]  /*5600*/  HMMA.16816.F32 R40, R128.reuse, R42, R56 ;  /* 0x0000002a8028723c */ /* 0x040fe20000001838 */
[----:B------:R-:W2:Y:S07]  /*5610*/  LDSM.16.MT88.4 R56, [R240+0x2900] ;  /* 0x00290000f038783b */ /* 0x000eae0000004200 */
[C---:B-1----:R-:W-:Y:S08]  /*5620*/  HMMA.16816.F32 R68, R128.reuse, R72, R68 ;  /* 0x000000488044723c */ /* 0x042ff00000001844 */
[----:B------:R-:W-:Y:S07]  /*5630*/  HMMA.16816.F32 R72, R128, R74, R176 ;  /* 0x0000004a8048723c */ /* 0x000fee00000018b0 */
[----:B------:R-:W-:Y:S01]  /*5640*/  MOV R178, R98 ;  /* 0x0000006200b27202 */ /* 0x000fe20000000f00 */
[----:B------:R-:W-:-:S02]  /*5650*/  IMAD.MOV.U32 R179, RZ, RZ, R97 ;  /* 0x000000ffffb37224 */ /* 0x000fc400078e0061 */
[----:B------:R-:W1:Y:S01]  /*5660*/  LDSM.16.MT88.4 R96, [R239+0x4100] ;  /* 0x00410000ef60783b */ /* 0x000e620000004200 */
[C---:B--2---:R-:W-:Y:S01]  /*5670*/  HMMA.16816.F32 R52, R128.reuse, R56, R52 ;  /* 0x000000388034723c */ /* 0x044fe20000001834 */
[----:B------:R-:W-:Y:S02]  /*5680*/  IMAD.MOV.U32 R0, RZ, RZ, R65 ;  /* 0x000000ffff007224 */ /* 0x000fe400078e0041 */
[----:B------:R-:W2:Y:S05]  /*5690*/  LDSM.16.MT88.4 R64, [R239+0x2900] ;  /* 0x00290000ef40783b */ /* 0x000eaa0000004200 */
[C---:B------:R-:W-:Y:S08]  /*56a0*/  HMMA.16816.F32 R56, R128.reuse, R58, R92 ;  /* 0x0000003a8038723c */ /* 0x040ff0000000185c */
[----:B-1----:R-:W-:Y:S01]  /*56b0*/  HMMA.16816.F32 R92, R128, R96, R104 ;  /* 0x00000060805c723c */ /* 0x002fe20000001868 */
[----:B------:R-:W1:Y:S01]  /*56c0*/  LDSM.16.MT88.4 R104, [R236+0x5900] ;  /* 0x00590000ec68783b */ /* 0x000e620000004200 */
[----:B------:R-:W-:-:S02]  /*56d0*/  FADD.FTZ R0, R0, R4 ;  /* 0x0000000400007221 */ /* 0x000fc40000010000 */
[----:B------:R-:W-:Y:S02]  /*56e0*/  FADD.FTZ R2, R178, R2 ;  /* 0x00000002b2027221 */ /* 0x000fe40000010000 */
[----:B------:R-:W-:Y:S02]  /*56f0*/  FADD.FTZ R4, R21, R0 ;  /* 0x0000000015047221 */ /* 0x000fe40000010000 */
[C---:B------:R-:W-:Y:S01]  /*5700*/  HMMA.16816.F32 R84, R128.reuse, R88, R8 ;  /* 0x000000588054723c */ /* 0x040fe20000001808 */
[----:B------:R-:W-:Y:S01]  /*5710*/  FADD.FTZ R0, R179, R2 ;  /* 0x00000002b3007221 */ /* 0x000fe20000010000 */
[----:B------:R-:W-:Y:S06]  /*5720*/  LDSM.16.MT88.4 R8, [R239+0x5900] ;  /* 0x00590000ef08783b */ /* 0x000fec0000004200 */
[----:B------:R-:W-:Y:S01]  /*5730*/  HMMA.16816.F32 R88, R128, R90, R112 ;  /* 0x0000005a8058723c */ /* 0x000fe20000001870 */
[----:B------:R-:W3:Y:S01]  /*5740*/  LDSM.16.MT88.4 R112, [R237+0x5900] ;  /* 0x00590000ed70783b */ /* 0x000ee20000004200 */
[----:B------:R-:W-:-:S06]  /*5750*/  FADD.FTZ R0, R134, R0 ;  /* 0x0000000086007221 */ /* 0x000fcc0000010000 */
[C---:B------:R-:W-:Y:S08]  /*5760*/  HMMA.16816.F32 R96, R128.reuse, R98, R100 ;  /* 0x000000628060723c */ /* 0x040ff00000001864 */
[C---:B--2---:R-:W-:Y:S08]  /*5770*/  HMMA.16816.F32 R60, R128.reuse, R64, R60 ;  /* 0x00000040803c723c */ /* 0x044ff0000000183c */
[C---:B------:R-:W-:Y:S01]  /*5780*/  HMMA.16816.F32 R64, R128.reuse, R66, R80 ;  /* 0x000000428040723c */ /* 0x040fe20000001850 */
[----:B------:R-:W2:Y:S07]  /*5790*/  LDSM.16.MT88.4 R80, [R237+0x4100] ;  /* 0x00410000ed50783b */ /* 0x000eae0000004200 */
[C---:B-1----:R-:W-:Y:S08]  /*57a0*/  HMMA.16816.F32 R100, R128.reuse, R104, R168 ;  /* 0x000000688064723c */ /* 0x042ff000000018a8 */
[----:B------:R-:W-:Y:S01]  /*57b0*/  HMMA.16816.F32 R104, R128, R106, R120 ;  /* 0x0000006a8068723c */ /* 0x000fe20000001878 */
[----:B------:R-:W1:Y:S01]  /*57c0*/  LDSM.16.MT88.4 R120, [R240+0x5900] ;  /* 0x00590000f078783b */ /* 0x000e620000004200 */
[----:B------:R-:W-:-:S02]  /*57d0*/  FADD.FTZ R7, R7, R0 ;  /* 0x0000000007077221 */ /* 0x000fc40000010000 */
[----:B------:R-:W-:Y:S02]  /*57e0*/  FADD.FTZ R2, R20, R4 ;  /* 0x0000000414027221 */ /* 0x000fe40000010000 */
[----:B------:R-:W-:Y:S02]  /*57f0*/  FADD.FTZ R6, R6, R7 ;  /* 0x0000000706067221 */ /* 0x000fe40000010000 */
[----:B------:R-:W-:Y:S02]  /*5800*/  FADD.FTZ R0, R23, R2 ;  /* 0x0000000217007221 */ /* 0x000fe40000010000 */
[----:B------:R-:W-:Y:S02]  /*5810*/  FADD.FTZ R5, R5, R6 ;  /* 0x0000000605057221 */ /* 0x000fe40000010000 */
[----:B------:R-:W-:Y:S02]  /*5820*/  FADD.FTZ R2, R22, R0 ;  /* 0x0000000016027221 */ /* 0x000fe40000010000 */
[----:B------:R-:W-:-:S05]  /*5830*/  FADD.FTZ R0, R3, R5 ;  /* 0x0000000503007221 */ /* 0x000fca0000010000 */
[----:B------:R4:W-:Y:S04]  /*5840*/  STL [R1+0x18], R0 ;  /* 0x0000180001007387 */ /* 0x0009e80000100800 */
[----:B------:R4:W-:Y:S01]  /*5850*/  STL [R1+0x14], R2 ;  /* 0x0000140201007387 */ /* 0x0009e20000100800 */
[----:B------:R-:W-:Y:S01]  /*5860*/  UIMAD.WIDE.U32 UR18, UR11, UR4, URZ ;  /* 0x000000040b1272a5 */ /* 0x000fe2000f8e003f */
[----:B------:R-:W-:-:S03]  /*5870*/  PLOP3.LUT P0, PT, PT, PT, UP6, 0x40, 0x0 ;  /* 0x000000000000781c */ /* 0x000fc60003f0e868 */
[----:B------:R-:W-:Y:S01]  /*5880*/  @UP5 USHF.R.U32.HI UR11, URZ, UR5, UR19 ;  /* 0x000000053f0b5299 */ /* 0x000fe20008011613 */
[----:B---3--:R-:W-:Y:S03]  /*5890*/  HMMA.16816.F32 R108, R128, R112, R108 ;  /* 0x00000070806c723c */ /* 0x008fe6000000186c */
[----:B------:R-:W-:-:S03]  /*58a0*/  UIADD3 UR4, UR10, UR11, URZ ;  /* 0x0000000b0a047290 */ /* 0x000fc6000fffe03f */
[----:B------:R-:W-:Y:S02]  /*58b0*/  ULDC UR11, c[0x0][0x328] ;  /* 0x0000ca00000b7ab9 */ /* 0x000fe40000000800 */
[----:B------:R-:W-:Y:S01]  /*58c0*/  HMMA.16816.F32 R112, R128, R114, R116 ;  /* 0x000000728070723c */ /* 0x000fe20000001874 */
[----:B------:R-:W-:Y:S02]  /*58d0*/  UIADD3 UR8, UR8, -0x2, URZ ;  /* 0xfffffffe08087890 */ /* 0x000fe4000fffe03f */
[----:B------:R-:W-:-:S05]  /*58e0*/  UIADD3 UR11, UR4, UR11, URZ ;  /* 0x0000000b040b7290 */ /* 0x000fca000fffe03f */
[C---:B--2---:R-:W-:Y:S08]  /*58f0*/  HMMA.16816.F32 R76, R128.reuse, R80, R76 ;  /* 0x00000050804c723c */ /* 0x044ff0000000184c */
[C---:B-1----:R-:W-:Y:S08]  /*5900*/  HMMA.16816.F32 R116, R128.reuse, R120, R124 ;  /* 0x000000788074723c */ /* 0x042ff0000000187c */
[C---:B------:R-:W-:Y:S08]  /*5910*/  HMMA.16816.F32 R80, R128.reuse, R82, R172 ;  /* 0x000000528050723c */ /* 0x040ff000000018ac */
[C---:B------:R-:W-:Y:S08]  /*5920*/  HMMA.16816.F32 R120, R128.reuse, R122, R24 ;  /* 0x0000007a8078723c */ /* 0x040ff00000001818 */
[C---:B------:R-:W-:Y:S08]  /*5930*/  HMMA.16816.F32 R124, R128.reuse, R8, R16 ;  /* 0x00000008807c723c */ /* 0x040ff00000001810 */
[----:B------:R-:W-:Y:S01]  /*5940*/  HMMA.16816.F32 R128, R128, R10, R12 ;  /* 0x0000000a8080723c */ /* 0x000fe2000000180c */
[----:B------:R-:W-:Y:S07]  /*5950*/  @P0 BRA `(.L_x_343) ;  /* 0x0000015000000947 */ /* 0x000fee0003800000 */
[----:B----4-:R-:W-:Y:S01]  /*5960*/  ISETP.LT.AND P0, PT, RZ, UR4, PT ;  /* 0x00000004ff007c0c */ /* 0x010fe2000bf01270 */
[----:B------:R-:W-:-:S02]  /*5970*/  UIADD3 UR18, UR4, -0x1, URZ ;  /* 0xffffffff04127890 */ /* 0x000fc4000fffe03f */
[----:B------:R-:W-:-:S10]  /*5980*/  ULDC UR10, c[0x0][0x32c] ;  /* 0x0000cb00000a7ab9 */ /* 0x000fd40000000800 */
[----:B------:R-:W-:Y:S05]  /*5990*/  @P0 BRA `(.L_x_344) ;  /* 0x0000008000000947 */ /* 0x000fea0003800000 */
[----:B------:R-:W-:Y:S02]  /*59a0*/  UISETP.NE.AND UP0, UPT, UR10, 0x1, UPT ;  /* 0x000000010a00788c */ /* 0x000fe4000bf05270 */
[----:B------:R-:W-:-:S03]  /*59b0*/  UIADD3 UR18, -UR4, URZ, URZ ;  /* 0x0000003f04127290 */ /* 0x000fc6000fffe13f */
[----:B------:R-:W-:Y:S02]  /*59c0*/  ULDC.64 UR4, c[0x0][0x330] ;  /* 0x0000cc0000047ab9 */ /* 0x000fe40000000a00 */
[----:B------:R-:W-:-:S07]  /*59d0*/  UIMAD.WIDE.U32 UR20, UR18, UR4, URZ ;  /* 0x00000004121472a5 */ /* 0x000fce000f8e003f */
[----:B------:R-:W-:Y:S02]  /*59e0*/  @UP0 UMOV UR19, UR21 ;  /* 0x0000001500130c82 */ /* 0x000fe40008000000 */
[----:B------:R-:W-:-:S04]  /*59f0*/  @UP0 USHF.R.U32.HI UR18, URZ, UR5, UR19 ;  /* 0x000000053f120299 */ /* 0x000fc80008011613 */
[----:B------:R-:W-:Y:S01]  /*5a00*/  ULOP3.LUT UR18, URZ, UR18, URZ, 0x33, !UPT ;  /* 0x000000123f127292 */ /* 0x000fe2000f8e333f */
[----:B------:R-:W-:Y:S05]  /*5a10*/  BRA `(.L_x_345) ;  /* 0x0000005000007947 */ /* 0x000fea0003800000 */
.L_x_344:
[----:B------:R-:W-:Y:S02]  /*5a20*/  UISETP.NE.AND UP0, UPT, UR10, 0x1, UPT ;  /* 0x000000010a00788c */ /* 0x000fe4000bf05270 */
[----:B------:R-:W-:Y:S02]  /*5a30*/  ULDC.64 UR4, c[0x0][0x330] ;  /* 0x0000cc0000047ab9 */ /* 0x000fe40000000a00 */
[----:B------:R-:W-:-:S07]  /*5a40*/  UIMAD.WIDE.U32 UR20, UR18, UR4, URZ ;  /* 0x00000004121472a5 */ /* 0x000fce000f8e003f */
[----:B------:R-:W-:Y:S02]  /*5a50*/  @UP0 UMOV UR19, UR21 ;  /* 0x0000001500130c82 */ /* 0x000fe40008000000 */
[----:B------:R-:W-:Y:S02]  /*5a60*/  @UP0 USHF.R.U32.HI UR18, URZ, UR5, UR19 ;  /* 0x000000053f120299 */ /* 0x000fe40008011613 */
.L_x_345:
[----:B------:R-:W-:Y:S02]  /*5a70*/  ULDC UR4, c[0x0][0x32c] ;  /* 0x0000cb0000047ab9 */ /* 0x000fe40000000800 */
[----:B------:R-:W-:-:S04]  /*5a80*/  UIMAD UR4, UR18, UR10, UR4 ;  /* 0x0000000a120472a4 */ /* 0x000fc8000f8e0204 */
[----:B------:R-:W-:-:S04]  /*5a90*/  UISETP.LT.AND UP0, UPT, UR11, UR4, UPT ;  /* 0x000000040b00728c */ /* 0x000fc8000bf01270 */
[----:B------:R-:W-:-:S04]  /*5aa0*/  USEL UR11, UR11, UR4, UP0 ;  /* 0x000000040b0b7287 */ /* 0x000fc80008000000 */
.L_x_343:
[----:B----4-:R-:W-:-:S04]  /*5ab0*/  UIMAD.WIDE UR4, UR11, 0x2aaaaaab, URZ ;  /* 0x2aaaaaab0b0478a5 */ /* 0x010fc8000f8e023f */
[----:B------:R-:W-:-:S04]  /*5ac0*/  USHF.R.U32.HI UR4, URZ, 0x1f, UR5 ;  /* 0x0000001f3f047899 */ /* 0x000fc80008011605 */
[----:B------:R-:W-:-:S04]  /*5ad0*/  ULEA.HI.SX32 UR4, UR5, UR4, 0x1d ;  /* 0x0000000405047291 */ /* 0x000fc8000f8fea3f */
[----:B------:R-:W-:-:S04]  /*5ae0*/  UISETP.LT.AND UP0, UPT, UR9, UR4, UPT ;  /* 0x000000040900728c */ /* 0x000fc8000bf01270 */
[----:B------:R-:W-:-:S04]  /*5af0*/  USEL UR10, UR9, UR4, !UP0 ;  /* 0x00000004090a7287 */ /* 0x000fc8000c000000 */
[----:B------:R-:W-:-:S06]  /*5b00*/  UISETP.GE.AND UP0, UPT, UR8, UR10, UPT ;  /* 0x0000000a0800728c */ /* 0x000fcc000bf06270 */
[----:B------:R-:W-:-:S13]  /*5b10*/  PLOP3.LUT P0, PT, PT, PT, UP0, 0x40, 0x0 ;  /* 0x000000000000781c */ /* 0x000fda0003f0e808 */
[----:B------:R-:W-:Y:S05]  /*5b20*/  @P0 BRA `(.L_x_346) ;  /* 0x00003c9000000947 */ /* 0x000fea0003800000 */
[----:B------:R-:W2:Y:S04]  /*5b30*/  LDL.64 R8, [R1+0x40] ;  /* 0x0000400001087983 */ /* 0x000ea80000100a00 */
[----:B------:R-:W3:Y:S04]  /*5b40*/  LDL.64 R6, [R1+0x38] ;  /* 0x0000380001067983 */ /* 0x000ee80000100a00 */
[----:B------:R-:W4:Y:S04]  /*5b50*/  LDL.64 R2, [R1+0x30] ;  /* 0x0000300001027983 */ /* 0x000f280000100a00 */
[----:B------:R-:W4:Y:S01]  /*5b60*/  LDL.64 R4, [R1+0x28] ;  /* 0x0000280001047983 */ /* 0x000f220000100a00 */
[----:B------:R-:W-:-:S02]  /*5b70*/  MOV R134, R132 ;  /* 0x0000008400867202 */ /* 0x000fc40000000f00 */
[C---:B--2---:R-:W-:Y:S02]  /*5b80*/  IADD3 R0, P0, R8.reuse, 0x40, RZ ;  /* 0x0000004008007810 */ /* 0x044fe40007f1e0ff */
[----:B------:R-:W-:-:S03]  /*5b90*/  IADD3 R11, P1, R8, 0x80, RZ ;  /* 0x00000080080b7810 */ /* 0x000fc60007f3e0ff */
[--C-:B---3--:R-:W-:Y:S01]  /*5ba0*/  IMAD.X R10, RZ, RZ, R7.reuse, P0 ;  /* 0x000000ffff0a7224 */ /* 0x108fe200000e0607 */
[----:B------:R1:W-:Y:S01]  /*5bb0*/  STL [R1+0x68], R0 ;  /* 0x0000680001007387 */ /* 0x0003e20000100800 */
[----:B------:R-:W-:-:S03]  /*5bc0*/  IMAD.X R9, RZ, RZ, R7, P1 ;  /* 0x000000ffff097224 */ /* 0x000fc600008e0607 */
[----:B------:R-:W-:Y:S04]  /*5bd0*/  STL [R1+0x60], R11 ;  /* 0x0000600b01007387 */ /* 0x000fe80000100800 */
[----:B------:R-:W-:Y:S01]  /*5be0*/  STL [R1+0x64], R10 ;  /* 0x0000640a01007387 */ /* 0x000fe20000100800 */
[----:B-1----:R-:W-:Y:S02]  /*5bf0*/  IADD3 R0, P0, R8, 0xc0, RZ ;  /* 0x000000c008007810 */ /* 0x002fe40007f1e0ff */
[----:B----4-:R-:W-:-:S03]  /*5c00*/  IADD3 R8, P2, R2, 0x40, RZ ;  /* 0x0000004002087810 */ /* 0x010fc60007f5e0ff */
[----:B------:R1:W-:Y:S02]  /*5c10*/  STL [R1+0x58], R0 ;  /* 0x0000580001007387 */ /* 0x0003e40000100800 */
[----:B------:R-:W-:Y:S02]  /*5c20*/  IMAD.X R6, RZ, RZ, R5, P2 ;  /* 0x000000ffff067224 */ /* 0x000fe400010e0605 */
[----:B------:R-:W-:Y:S04]  /*5c30*/  STL [R1+0x5c], R9 ;  /* 0x00005c0901007387 */ /* 0x000fe80000100800 */
[----:B------:R-:W-:Y:S01]  /*5c40*/  STL [R1+0x50], R8 ;  /* 0x0000500801007387 */ /* 0x000fe20000100800 */
[----:B-1----:R-:W-:Y:S01]  /*5c50*/  IMAD.X R0, RZ, RZ, R7, P0 ;  /* 0x000000ffff007224 */ /* 0x002fe200000e0607 */
[----:B------:R-:W-:-:S04]  /*5c60*/  IADD3 R7, P1, R2, 0x80, RZ ;  /* 0x0000008002077810 */ /* 0x000fc80007f3e0ff */
[----:B------:R1:W-:Y:S01]  /*5c70*/  STL [R1+0x54], R0 ;  /* 0x0000540001007387 */ /* 0x0003e20000100800 */
[----:B------:R-:W-:-:S03]  /*5c80*/  IMAD.X R3, RZ, RZ, R5, P1 ;  /* 0x000000ffff037224 */ /* 0x000fc600008e0605 */
[----:B------:R-:W-:Y:S04]  /*5c90*/  STL [R1+0x48], R7 ;  /* 0x0000480701007387 */ /* 0x000fe80000100800 */
[----:B------:R-:W-:Y:S01]  /*5ca0*/  STL [R1+0x4c], R6 ;  /* 0x00004c0601007387 */ /* 0x000fe20000100800 */
[----:B-1----:R-:W-:-:S05]  /*5cb0*/  IADD3 R0, P0, R2, 0xc0, RZ ;  /* 0x000000c002007810 */ /* 0x002fca0007f1e0ff */
[----:B------:R1:W-:Y:S04]  /*5cc0*/  STL [R1+0x10], R0 ;  /* 0x0000100001007387 */ /* 0x0003e80000100800 */
[----:B------:R2:W-:Y:S01]  /*5cd0*/  STL [R1+0x20], R3 ;  /* 0x0000200301007387 */ /* 0x0005e20000100800 */
[----:B-1----:R-:W-:-:S05]  /*5ce0*/  IADD3.X R0, RZ, R5, RZ, P0, !PT ;  /* 0x00000005ff007210 */ /* 0x002fca00007fe4ff */
[----:B------:R2:W-:Y:S01]  /*5cf0*/  STL [R1+0xc], R0 ;  /* 0x00000c0001007387 */ /* 0x0005e20000100800 */
[----:B------:R-:W-:-:S03]  /*5d00*/  IMAD.MOV.U32 R2, RZ, RZ, R133 ;  /* 0x000000ffff027224 */ /* 0x000fc600078e0085 */
.L_x_357:
[----:B-12---:R-:W2:Y:S01]  /*5d10*/  LDL R0, [R1] ;  /* 0x0000000001007983 */ /* 0x006ea20000100800 */
[----:B------:R-:W-:Y:S04]  /*5d20*/  DEPBAR.LE SB0, 0x0 ;  /* 0x000080000000791a */ /* 0x000fe80000000000 */
[----:B------:R-:W-:Y:S01]  /*5d30*/  BAR.SYNC.DEFER_BLOCKING 0x0 ;  /* 0x0000000000007b1d */ /* 0x000fe20000010000 */
[----:B------:R-:W-:Y:S06]  /*5d40*/  UISETP.GT.AND UP0, UPT, UR9, UR8, UPT ;  /* 0x000000080900728c */ /* 0x000fec000bf04270 */
[----:B------:R-:W-:Y:S01]  /*5d50*/  PLOP3.LUT P0, PT, PT, PT, UP0, 0x80, 0x0 ;  /* 0x000000000000781c */ /* 0x000fe20003f0f008 */
[----:B-----5:R1:W3:Y:S04]  /*5d60*/  LDSM.16.M88.4 R8, [R135+0x10100] ;  /* 0x010100008708783b */ /* 0x0202e80000000200 */
[----:B------:R1:W4:Y:S04]  /*5d70*/  LDSM.16.M88.4 R16, [R135+0x10900] ;  /* 0x010900008710783b */ /* 0x0003280000000200 */
[----:B------:R1:W1:Y:S04]  /*5d80*/  LDSM.16.M88.4 R24, [R135+0x11100] ;  /* 0x011100008718783b */ /* 0x0002680000000200 */
[----:B------:R1:W1:Y:S04]  /*5d90*/  LDSM.16.M88.4 R168, [R242] ;  /* 0x00000000f2a8783b */ /* 0x0002680000000200 */
[----:B------:R1:W1:Y:S04]  /*5da0*/  LDSM.16.M88.4 R176, [R252] ;  /* 0x00000000fcb0783b */ /* 0x0002680000000200 */
[----:B--2---:R2:W1:Y:S01]  /*5db0*/  LDSM.16.M88.4 R172, [R0] ;  /* 0x0000000000ac783b */ /* 0x0044620000000200 */
[----:B------:R-:W-:-:S05]  /*5dc0*/  @P0 BRA `(.L_x_347) ;  /* 0x0000043000000947 */ /* 0x000fca0003800000 */
[----:B--234-:R-:W2:Y:S01]  /*5dd0*/  LDL R0, [R1+0x1c] ;  /* 0x00001c0001007983 */ /* 0x01cea20000100800 */
[----:B------:R-:W-:Y:S02]  /*5de0*/  ULDC.64 UR4, c[0x0][0x208] ;  /* 0x0000820000047ab9 */ /* 0x000fe40000000a00 */
[----:B------:R-:W-:Y:S01]  /*5df0*/  UIMAD.WIDE.U32 UR18, UR8, UR4, URZ ;  /* 0x00000004081272a5 */ /* 0x000fe2000f8e003f */
[----:B------:R-:W3:Y:S01]  /*5e00*/  LDL.64 R6, [R1+0x40] ;  /* 0x0000400001067983 */ /* 0x000ee20000100a00 */
[----:B------:R-:W-:Y:S03]  /*5e10*/  USHF.R.S32.HI UR11, URZ, 0x1f, UR8 ;  /* 0x0000001f3f0b7899 */ /* 0x000fe60008011408 */
[----:B------:R-:W4:Y:S01]  /*5e20*/  LDL.64 R132, [R1+0x38] ;  /* 0x0000380001847983 */ /* 0x000f220000100a00 */
[----:B------:R-:W-:Y:S03]  /*5e30*/  UIMAD UR11, UR11, UR4, URZ ;  /* 0x000000040b0b72a4 */ /* 0x000fe6000f8e023f */
[----:B------:R-:W5:Y:S01]  /*5e40*/  LDL R12, [R1+0x4] ;  /* 0x00000400010c7983 */ /* 0x000f620000100800 */
[----:B------:R-:W-:Y:S03]  /*5e50*/  UIMAD UR11, UR8, UR5, UR11 ;  /* 0x00000005080b72a4 */ /* 0x000fe6000f8e020b */
[----:B------:R-:W5:Y:S01]  /*5e60*/  LDL R22, [R1+0x68] ;  /* 0x0000680001167983 */ /* 0x000f620000100800 */
[----:B------:R-:W-:Y:S02]  /*5e70*/  UIADD3 UR4, UR19, UR11, URZ ;  /* 0x0000000b13047290 */ /* 0x000fe4000fffe03f */
[----:B------:R-:W-:Y:S01]  /*5e80*/  UIMAD.WIDE.U32 UR18, UR18, 0x30, URZ ;  /* 0x00000030121278a5 */ /* 0x000fe2000f8e003f */
[----:B------:R-:W5:Y:S01]  /*5e90*/  LDL R21, [R1+0x64] ;  /* 0x0000640001157983 */ /* 0x000f620000100800 */
[----:B------:R-:W-:Y:S03]  /*5ea0*/  UIMAD UR4, UR4, 0x30, URZ ;  /* 0x00000030040478a4 */ /* 0x000fe6000f8e023f */
[----:B------:R-:W5:Y:S01]  /*5eb0*/  LDL R20, [R1+0x60] ;  /* 0x0000600001147983 */ /* 0x000f620000100800 */
[----:B------:R-:W-:Y:S03]  /*5ec0*/  UIADD3 UR4, UR19, UR4, URZ ;  /* 0x0000000413047290 */ /* 0x000fe6000fffe03f */
[----:B------:R-:W5:Y:S04]  /*5ed0*/  LDL R15, [R1+0x5c] ;  /* 0x00005c00010f7983 */ /* 0x000f680000100800 */
[----:B------:R-:W5:Y:S04]  /*5ee0*/  LDL R14, [R1+0x58] ;  /* 0x00005800010e7983 */ /* 0x000f680000100800 */
[----:B------:R-:W5:Y:S01]  /*5ef0*/  LDL R13, [R1+0x54] ;  /* 0x00005400010d7983 */ /* 0x000f620000100800 */
[----:B--2---:R-:W-:Y:S02]  /*5f00*/  LOP3.LUT P2, RZ, R0, 0x1, RZ, 0xc0, !PT ;  /* 0x0000000100ff7812 */ /* 0x004fe4000784c0ff */
[----:B---3--:R-:W-:Y:S04]  /*5f10*/  IADD3 R0, P1, R6, UR18, RZ ;  /* 0x0000001206007c10 */ /* 0x008fe8000ff3e0ff */
[C---:B------:R-:W-:Y:S02]  /*5f20*/  LEA R4, P0, R0.reuse, c[0x0][0x1f8], 0x1 ;  /* 0x00007e0000047a11 */ /* 0x040fe400078008ff */
[----:B----4-:R-:W-:Y:S04]  /*5f30*/  IADD3.X R3, R133, UR4, RZ, P1, !PT ;  /* 0x0000000485037c10 */ /* 0x010fe80008ffe4ff */
[----:B------:R-:W-:Y:S02]  /*5f40*/  LEA.HI.X R5, R0, c[0x0][0x1fc], R3, 0x1, P0 ;  /* 0x00007f0000057a11 */ /* 0x000fe400000f0c03 */
[----:B-----5:R-:W-:Y:S03]  /*5f50*/  IADD3 R0, P1, R22, UR18, RZ ;  /* 0x0000001216007c10 */ /* 0x020fe6000ff3e0ff */
[----:B------:R-:W-:Y:S01]  /*5f60*/  @!PT LDS RZ, [RZ] ;  /* 0x00000000fffff984 */ /* 0x000fe20000000800 */
[----:B------:R-:W-:Y:S01]  /*5f70*/  @!PT LDS RZ, [RZ] ;  /* 0x00000000fffff984 */ /* 0x000fe20000000800 */
[----:B------:R-:W-:Y:S01]  /*5f80*/  @!PT LDS RZ, [RZ] ;  /* 0x00000000fffff984 */ /* 0x000fe20000000800 */
[----:B------:R2:W-:Y:S01]  /*5f90*/  LDGSTS.E.BYPASS.LTC128B.128 [R12+0x100], [R4.64], !P6 ;  /* 0x00100000040c7fae */ /* 0x0005e2000f101d50 */
[----:B------:R-:W-:Y:S02]  /*5fa0*/  IADD3.X R3, R21, UR4, RZ, P1, !PT ;  /* 0x0000000415037c10 */ /* 0x000fe40008ffe4ff */
[C---:B--2---:R-:W-:Y:S04]  /*5fb0*/  LEA R4, P0, R0.reuse, c[0x0][0x1f8], 0x1 ;  /* 0x00007e0000047a11 */ /* 0x044fe800078008ff */
[----:B------:R-:W-:Y:S02]  /*5fc0*/  LEA.HI.X R5, R0, c[0x0][0x1fc], R3, 0x1, P0 ;  /* 0x00007f0000057a11 */ /* 0x000fe400000f0c03 */
[----:B------:R-:W-:Y:S03]  /*5fd0*/  IADD3 R0, P1, R20, UR18, RZ ;  /* 0x0000001214007c10 */ /* 0x000fe6000ff3e0ff */
        /* <DEDUP_REMOVED lines=8> */
[----:B------:R-:W-:Y:S01]  /*6060*/  LEA.HI.X R5, R0, c[0x0][0x1fc], R3, 0x1, P0 ;  /* 0x00007f0000057a11 */ /* 0x000fe200000f0c03 */
[----:B------:R-:W-:Y:S04]  /*6070*/  @!P3 IMAD.MOV.U32 R0, RZ, RZ, c[0x0][0x208] ;  /* 0x00008200ff00b624 */ /* 0x000fe800078e00ff */
[----:B------:R2:W-:Y:S01]  /*6080*/  LDGSTS.E.BYPASS.LTC128B.128 [R12+0x4900], [R4.64], !P4 ;  /* 0x04900000040c7fae */ /* 0x0005e2000e101d50 */
[C---:B------:R-:W-:Y:S01]  /*6090*/  @!P3 LEA R3, P0, R0.reuse, UR18, 0x5 ;  /* 0x000000120003bc11 */ /* 0x040fe2000f8028ff */
[----:B--2---:R-:W-:Y:S05]  /*60a0*/  @!P3 IMAD.MOV.U32 R4, RZ, RZ, c[0x0][0x20c] ;  /* 0x00008300ff04b624 */ /* 0x004fea00078e00ff */
[----:B------:R-:W-:Y:S02]  /*60b0*/  @!P3 LEA.HI.X R0, R0, UR4, R4, 0x5, P0 ;  /* 0x000000040000bc11 */ /* 0x000fe400080f2c04 */
[C---:B------:R-:W-:Y:S04]  /*60c0*/  @!P3 IADD3 R4, P1, R3.reuse, R6, RZ ;  /* 0x000000060304b210 */ /* 0x040fe80007f3e0ff */
[----:B------:R-:W-:Y:S01]  /*60d0*/  @!P3 LEA R6, P0, R4, c[0x0][0x1f8], 0x1 ;  /* 0x00007e000406ba11 */ /* 0x000fe200078008ff */
[----:B------:R-:W-:Y:S05]  /*60e0*/  @!P3 IMAD.X R5, R0, 0x1, R133, P1 ;  /* 0x000000010005b824 */ /* 0x000fea00008e0685 */
[----:B------:R-:W-:Y:S02]  /*60f0*/  @!P3 LEA.HI.X R7, R4, c[0x0][0x1fc], R5, 0x1, P0 ;  /* 0x00007f000407ba11 */ /* 0x000fe400000f0c05 */
[----:B------:R-:W-:Y:S03]  /*6100*/  @!P3 IADD3 R5, P1, R3, R22, RZ ;  /* 0x000000160305b210 */ /* 0x000fe60007f3e0ff */
[----:B------:R2:W-:Y:S01]  /*6110*/  @!P3 LDGSTS.E.BYPASS.LTC128B.128 [R12+0x1100], [R6.64], !P6 ;  /* 0x01100000060cbfae */ /* 0x0005e2000f101d50 */
[C---:B------:R-:W-:Y:S01]  /*6120*/  @!P3 LEA R4, P0, R5.reuse, c[0x0][0x1f8], 0x1 ;  /* 0x00007e000504ba11 */ /* 0x040fe200078008ff */
[C---:B--2---:R-:W-:Y:S05]  /*6130*/  @!P3 IMAD.X R6, R0.reuse, 0x1, R21, P1 ;  /* 0x000000010006b824 */ /* 0x044fea00008e0615 */
[----:B------:R-:W-:Y:S05]  /*6140*/  @!P3 LEA.HI.X R5, R5, c[0x0][0x1fc], R6, 0x1, P0 ;  /* 0x00007f000505ba11 */ /* 0x000fea00000f0c06 */
[----:B------:R2:W-:Y:S02]  /*6150*/  @!P3 LDGSTS.E.BYPASS.LTC128B.128 [R12+0x2900], [R4.64], !P2 ;  /* 0x02900000040cbfae */ /* 0x0005e4000d101d50 */
[----:B--2---:R-:W-:Y:S04]  /*6160*/  @!P3 IADD3 R5, P1, R3, R20, RZ ;  /* 0x000000140305b210 */ /* 0x004fe80007f3e0ff */
[----:B------:R-:W-:Y:S01]  /*6170*/  @!P3 LEA R4, P0, R5, c[0x0][0x1f8], 0x1 ;  /* 0x00007e000504ba11 */ /* 0x000fe200078008ff */
[C---:B------:R-:W-:Y:S01]  /*6180*/  @!P3 IMAD.X R6, R0.reuse, 0x1, R15, P1 ;  /* 0x000000010006b824 */ /* 0x040fe200008e060f */
[----:B------:R-:W-:Y:S04]  /*6190*/  @!P3 IADD3 R3, P1, R3, R14, RZ ;  /* 0x0000000e0303b210 */ /* 0x000fe80007f3e0ff */
[----:B------:R-:W-:Y:S01]  /*61a0*/  @!P3 LEA.HI.X R5, R5, c[0x0][0x1fc], R6, 0x1, P0 ;  /* 0x00007f000505ba11 */ /* 0x000fe200000f0c06 */
[----:B------:R-:W-:Y:S04]  /*61b0*/  @!P3 IMAD.X R0, R0, 0x1, R13, P1 ;  /* 0x000000010000b824 */ /* 0x000fe800008e060d */
[----:B------:R2:W-:Y:S02]  /*61c0*/  @!P3 LDGSTS.E.BYPASS.LTC128B.128 [R12+0x4100], [R4.64], !P5 ;  /* 0x04100000040cbfae */ /* 0x0005e4000e901d50 */
[C---:B--2---:R-:W-:Y:S04]  /*61d0*/  @!P3 LEA R4, P0, R3.reuse, c[0x0][0x1f8], 0x1 ;  /* 0x00007e000304ba11 */ /* 0x044fe800078008ff */
[----:B------:R-:W-:Y:S05]  /*61e0*/  @!P3 LEA.HI.X R5, R3, c[0x0][0x1fc], R0, 0x1, P0 ;  /* 0x00007f000305ba11 */ /* 0x000fea00000f0c00 */
[----:B------:R2:W-:Y:S04]  /*61f0*/  @!P3 LDGSTS.E.BYPASS.LTC128B.128 [R12+0x5900], [R4.64], !P4 ;  /* 0x05900000040cbfae */ /* 0x0005e8000e101d50 */
.L_x_347:
[C---:B--234-:R-:W-:Y:S01]  /*6200*/  HMMA.16816.F32 R4, R160.reuse, R8, RZ ;  /* 0x00000008a004723c */ /* 0x05cfe200000018ff */
[----:B------:R-:W0:Y:S01]  /*6210*/  LDGDEPBAR ;  /* 0x00000000000079af */ /* 0x000e220000000000 */
[----:B------:R-:W-:Y:S06]  /*6220*/  UISETP.GT.AND UP0, UPT, UR8, UR9, UPT ;  /* 0x000000090800728c */ /* 0x000fec000bf04270 */
[C---:B------:R-:W-:Y:S01]  /*6230*/  HMMA.16816.F32 R8, R160.reuse, R10, RZ ;  /* 0x0000000aa008723c */ /* 0x040fe200000018ff */
[----:B------:R-:W-:Y:S07]  /*6240*/  PLOP3.LUT P0, PT, PT, PT, UP0, 0x40, 0x0 ;  /* 0x000000000000781c */ /* 0x000fee0003f0e808 */
[C---:B------:R-:W-:Y:S08]  /*6250*/  HMMA.16816.F32 R12, R160.reuse, R16, RZ ;  /* 0x00000010a00c723c */ /* 0x040ff000000018ff */
[C---:B------:R-:W-:Y:S08]  /*6260*/  HMMA.16816.F32 R16, R160.reuse, R18, RZ ;  /* 0x00000012a010723c */ /* 0x040ff000000018ff */
[C---:B-1----:R-:W-:Y:S08]  /*6270*/  HMMA.16816.F32 R20, R160.reuse, R24, RZ ;  /* 0x00000018a014723c */ /* 0x042ff000000018ff */
[----:B------:R-:W-:Y:S08]  /*6280*/  HMMA.16816.F32 R24, R160, R26, RZ ;  /* 0x0000001aa018723c */ /* 0x000ff000000018ff */
[C---:B------:R-:W-:Y:S08]  /*6290*/  HMMA.16816.F32 R4, R164.reuse, R168, R4 ;  /* 0x000000a8a404723c */ /* 0x040ff00000001804 */
[C---:B------:R-:W-:Y:S01]  /*62a0*/  HMMA.16816.F32 R8, R164.reuse, R170, R8 ;  /* 0x000000aaa408723c */ /* 0x040fe20000001808 */
[----:B------:R-:W1:Y:S07]  /*62b0*/  LDSM.16.M88.4 R168, [R241+0x10100] ;  /* 0x01010000f1a8783b */ /* 0x000e6e0000000200 */
[C---:B------:R-:W-:Y:S08]  /*62c0*/  HMMA.16816.F32 R12, R164.reuse, R172, R12 ;  /* 0x000000aca40c723c */ /* 0x040ff0000000180c */
[C---:B------:R-:W-:Y:S01]  /*62d0*/  HMMA.16816.F32 R16, R164.reuse, R174, R16 ;  /* 0x000000aea410723c */ /* 0x040fe20000001810 */
[----:B------:R-:W2:Y:S07]  /*62e0*/  LDSM.16.M88.4 R172, [R241+0x10900] ;  /* 0x01090000f1ac783b */ /* 0x000eae0000000200 */
[C---:B------:R-:W-:Y:S08]  /*62f0*/  HMMA.16816.F32 R20, R164.reuse, R176, R20 ;  /* 0x000000b0a414723c */ /* 0x040ff00000001814 */
[----:B------:R-:W-:Y:S08]  /*6300*/  HMMA.16816.F32 R24, R164, R178, R24 ;  /* 0x000000b2a418723c */ /* 0x000ff00000001818 */
[C---:B-1----:R-:W-:Y:S08]  /*6310*/  HMMA.16816.F32 R4, R180.reuse, R168, R4 ;  /* 0x000000a8b404723c */ /* 0x042ff00000001804 */
[C---:B------:R-:W-:Y:S01]  /*6320*/  HMMA.16816.F32 R8, R180.reuse, R170, R8 ;  /* 0x000000aab408723c */ /* 0x040fe20000001808 */
[----:B------:R-:W1:Y:S07]  /*6330*/  LDSM.16.M88.4 R168, [R241+0x11100] ;  /* 0x01110000f1a8783b */ /* 0x000e6e0000000200 */
[C---:B--2---:R-:W-:Y:S08]  /*6340*/  HMMA.16816.F32 R12, R180.reuse, R172, R12 ;  /* 0x000000acb40c723c */ /* 0x044ff0000000180c */
[C---:B------:R-:W-:Y:S01]  /*6350*/  HMMA.16816.F32 R16, R180.reuse, R174, R16 ;  /* 0x000000aeb410723c */ /* 0x040fe20000001810 */
[----:B------:R-:W2:Y:S07]  /*6360*/  LDSM.16.M88.4 R172, [R238] ;  /* 0x00000000eeac783b */ /* 0x000eae0000000200 */
[C---:B-1----:R-:W-:Y:S08]  /*6370*/  HMMA.16816.F32 R20, R180.reuse, R168, R20 ;  /* 0x000000a8b414723c */ /* 0x042ff00000001814 */
[----:B------:R-:W-:Y:S01]  /*6380*/  HMMA.16816.F32 R24, R180, R170, R24 ;  /* 0x000000aab418723c */ /* 0x000fe20000001818 */
[----:B------:R-:W1:Y:S07]  /*6390*/  LDSM.16.M88.4 R168, [R238+0x800] ;  /* 0x00080000eea8783b */ /* 0x000e6e0000000200 */
[C---:B--2---:R-:W-:Y:S08]  /*63a0*/  HMMA.16816.F32 R4, R184.reuse, R172, R4 ;  /* 0x000000acb804723c */ /* 0x044ff00000001804 */
[C---:B------:R-:W-:Y:S01]  /*63b0*/  HMMA.16816.F32 R8, R184.reuse, R174, R8 ;  /* 0x000000aeb808723c */ /* 0x040fe20000001808 */
[----:B------:R-:W2:Y:S07]  /*63c0*/  LDSM.16.M88.4 R172, [R238+0x1000] ;  /* 0x00100000eeac783b */ /* 0x000eae0000000200 */
[C---:B-1----:R-:W-:Y:S08]  /*63d0*/  HMMA.16816.F32 R12, R184.reuse, R168, R12 ;  /* 0x000000a8b80c723c */ /* 0x042ff0000000180c */
[C---:B------:R-:W-:Y:S01]  /*63e0*/  HMMA.16816.F32 R16, R184.reuse, R170, R16 ;  /* 0x000000aab810723c */ /* 0x040fe20000001810 */
[----:B------:R-:W1:Y:S07]  /*63f0*/  LDSM.16.M88.4 R168, [R135+0x11900] ;  /* 0x0119000087a8783b */ /* 0x000e6e0000000200 */
[C---:B--2---:R-:W-:Y:S08]  /*6400*/  HMMA.16816.F32 R20, R184.reuse, R172, R20 ;  /* 0x000000acb814723c */ /* 0x044ff00000001814 */
[----:B------:R-:W-:Y:S01]  /*6410*/  HMMA.16816.F32 R24, R184, R174, R24 ;  /* 0x000000aeb818723c */ /* 0x000fe20000001818 */
[----:B------:R-:W2:Y:S07]  /*6420*/  LDSM.16.M88.4 R172, [R135+0x12100] ;  /* 0x0121000087ac783b */ /* 0x000eae0000000200 */
        /* <DEDUP_REMOVED lines=8> */
[----:B------:R-:W1:Y:S07]  /*64b0*/  LDSM.16.M88.4 R168, [R250] ;  /* 0x00000000faa8783b */ /* 0x000e6e0000000200 */
[C---:B--2---:R-:W-:Y:S08]  /*64c0*/  HMMA.16816.F32 R4, R192.reuse, R172, R4 ;  /* 0x000000acc004723c */ /* 0x044ff00000001804 */
[C---:B------:R-:W-:Y:S01]  /*64d0*/  HMMA.16816.F32 R8, R192.reuse, R174, R8 ;  /* 0x000000aec008723c */ /* 0x040fe20000001808 */
[----:B------:R-:W2:Y:S07]  /*64e0*/  LDSM.16.M88.4 R172, [R249] ;  /* 0x00000000f9ac783b */ /* 0x000eae0000000200 */
        /* <DEDUP_REMOVED lines=11> */
[----:B------:R-:W2:Y:S07]  /*65a0*/  LDSM.16.M88.4 R172, [R238+0x1800] ;  /* 0x00180000eeac783b */ /* 0x000eae0000000200 */
        /* <DEDUP_REMOVED lines=77> */
[----:B------:R-:W2:Y:S01]  /*6a80*/  LDSM.16.M88.4 R172, [R238+0x5800] ;  /* 0x00580000eeac783b */ /* 0x000ea20000000200 */
[----:B------:R-:W-:Y:S06]  /*6a90*/  DEPBAR.LE SB0, 0x0 ;  /* 0x000080000000791a */ /* 0x000fec0000000000 */
[----:B------:R-:W-:Y:S01]  /*6aa0*/  BAR.SYNC.DEFER_BLOCKING 0x0 ;  /* 0x0000000000007b1d */ /* 0x000fe20000010000 */
[C---:B-1----:R-:W-:Y:S08]  /*6ab0*/  HMMA.16816.F32 R12, R232.reuse, R168, R12 ;  /* 0x000000a8e80c723c */ /* 0x042ff0000000180c */
[C---:B------:R-:W-:Y:S08]  /*6ac0*/  HMMA.16816.F32 R16, R232.reuse, R170, R16 ;  /* 0x000000aae810723c */ /* 0x040ff00000001810 */
[C---:B--2---:R-:W-:Y:S08]  /*6ad0*/  HMMA.16816.F32 R20, R232.reuse, R172, R20 ;  /* 0x000000ace814723c */ /* 0x044ff00000001814 */
[----:B------:R-:W-:Y:S01]  /*6ae0*/  HMMA.16816.F32 R24, R232, R174, R24 ;  /* 0x000000aee818723c */ /* 0x000fe20000001818 */
[----:B------:R-:W-:-:S07]  /*6af0*/  @P0 BRA `(.L_x_348) ;  /* 0x000004e000000947 */ /* 0x000fce0003800000 */
[----:B------:R-:W2:Y:S01]  /*6b00*/  LDL.64 R174, [R1+0x30] ;  /* 0x0000300001ae7983 */ /* 0x000ea20000100a00 */
[----:B------:R-:W-:Y:S02]  /*6b10*/  UIADD3 UR18, UR8, -0x1, URZ ;  /* 0xffffffff08127890 */ /* 0x000fe4000fffe03f */
[----:B------:R-:W-:Y:S01]  /*6b20*/  ULDC.64 UR4, c[0x0][0x1e0] ;  /* 0x0000780000047ab9 */ /* 0x000fe20000000a00 */
[----:B------:R-:W3:Y:S01]  /*6b30*/  LDL.64 R178, [R1+0x28] ;  /* 0x0000280001b27983 */ /* 0x000ee20000100a00 */
[----:B------:R-:W-:Y:S02]  /*6b40*/  USHF.R.S32.HI UR11, URZ, 0x1f, UR18 ;  /* 0x0000001f3f0b7899 */ /* 0x000fe40008011412 */
[----:B------:R-:W-:Y:S01]  /*6b50*/  UIMAD.WIDE.U32 UR20, UR18, UR4, URZ ;  /* 0x00000004121472a5 */ /* 0x000fe2000f8e003f */
[----:B------:R-:W4:Y:S01]  /*6b60*/  LDL R177, [R1+0x4] ;  /* 0x0000040001b17983 */ /* 0x000f220000100800 */
[----:B------:R-:W-:Y:S03]  /*6b70*/  UIMAD UR11, UR11, UR4, URZ ;  /* 0x000000040b0b72a4 */ /* 0x000fe6000f8e023f */
[----:B------:R-:W5:Y:S01]  /*6b80*/  LDL R173, [R1+0x50] ;  /* 0x0000500001ad7983 */ /* 0x000f620000100800 */
[----:B------:R-:W-:Y:S03]  /*6b90*/  UIMAD UR11, UR18, UR5, UR11 ;  /* 0x00000005120b72a4 */ /* 0x000fe6000f8e020b */
[----:B------:R-:W4:Y:S01]  /*6ba0*/  LDL R172, [R1+0x4c] ;  /* 0x00004c0001ac7983 */ /* 0x000f220000100800 */
[----:B------:R-:W-:Y:S02]  /*6bb0*/  UIADD3 UR11, UR21, UR11, URZ ;  /* 0x0000000b150b7290 */ /* 0x000fe4000fffe03f */
[----:B------:R-:W-:Y:S01]  /*6bc0*/  UIMAD.WIDE.U32 UR20, UR20, 0x30, URZ ;  /* 0x00000030141478a5 */ /* 0x000fe2000f8e003f */
[----:B------:R-:W4:Y:S01]  /*6bd0*/  LDL R176, [R1+0x1c] ;  /* 0x00001c0001b07983 */ /* 0x000f220000100800 */
[----:B------:R-:W-:Y:S03]  /*6be0*/  UIMAD UR4, UR11, 0x30, URZ ;  /* 0x000000300b0478a4 */ /* 0x000fe6000f8e023f */
[----:B------:R-:W4:Y:S01]  /*6bf0*/  LDL R171, [R1+0x48] ;  /* 0x0000480001ab7983 */ /* 0x000f220000100800 */
[----:B------:R-:W-:Y:S03]  /*6c00*/  UIADD3 UR4, UR21, UR4, URZ ;  /* 0x0000000415047290 */ /* 0x000fe6000fffe03f */
[----:B------:R-:W4:Y:S04]  /*6c10*/  LDL R170, [R1+0x20] ;  /* 0x0000200001aa7983 */ /* 0x000f280000100800 */
[----:B------:R-:W4:Y:S04]  /*6c20*/  LDL R169, [R1+0x10] ;  /* 0x0000100001a97983 */ /* 0x000f280000100800 */
[----:B------:R-:W4:Y:S04]  /*6c30*/  LDL R168, [R1+0xc] ;  /* 0x00000c0001a87983 */ /* 0x000f280000100800 */
[----:B------:R-:W1:Y:S04]  /*6c40*/  S2R R0, SR_TID.X ;  /* 0x0000000000007919 */ /* 0x000e680000002100 */
[----:B------:R-:W1:Y:S02]  /*6c50*/  S2R R3, SR_TID.X ;  /* 0x0000000000037919 */ /* 0x000e640000002100 */
[----:B-1----:R-:W-:Y:S04]  /*6c60*/  SHF.R.S32.HI R0, RZ, 0x1f, R0 ;  /* 0x0000001fff007819 */ /* 0x002fe80000011400 */
[----:B------:R-:W-:Y:S04]  /*6c70*/  LEA.HI R0, R0, R3, RZ, 0x3 ;  /* 0x0000000300007211 */ /* 0x000fe800078f18ff */
[----:B------:R-:W-:Y:S04]  /*6c80*/  SHF.R.S32.HI R0, RZ, 0x3, R0 ;  /* 0x00000003ff007819 */ /* 0x000fe80000011400 */
[----:B------:R-:W-:Y:S04]  /*6c90*/  IADD3 R0, -R0, 0x30, RZ ;  /* 0x0000003000007810 */ /* 0x000fe80007ffe1ff */
[C---:B------:R-:W-:Y:S02]  /*6ca0*/  ISETP.GE.AND P1, PT, R0.reuse, 0x1, PT ;  /* 0x000000010000780c */ /* 0x040fe40003f26270 */
[----:B------:R-:W-:Y:S11]  /*6cb0*/  ISETP.GE.AND P0, PT, R0, 0x21, PT ;  /* 0x000000210000780c */ /* 0x000ff60003f06270 */
[----:B------:R-:W-:Y:S02]  /*6cc0*/  @!UPT UIADD3 URZ, URZ, URZ, URZ ;  /* 0x0000003f3f3ff290 */ /* 0x000fe4000fffe03f */
[----:B------:R-:W-:Y:S01]  /*6cd0*/  VOTEU.ANY UP0, P0 ;  /* 0x00000000003f7886 */ /* 0x000fe20000000100 */
[----:B--2---:R-:W-:Y:S04]  /*6ce0*/  @P1 IADD3 R0, P2, R174, UR20, RZ ;  /* 0x00000014ae001c10 */ /* 0x004fe8000ff5e0ff */
[----:B---3--:R-:W-:Y:S02]  /*6cf0*/  @P1 IADD3.X R3, R179, UR4, RZ, P2, !PT ;  /* 0x00000004b3031c10 */ /* 0x008fe400097fe4ff */
[C---:B------:R-:W-:Y:S04]  /*6d00*/  @P1 LEA R132, P2, R0.reuse, c[0x0][0x1c8], 0x1 ;  /* 0x0000720000841a11 */ /* 0x040fe800078408ff */
[----:B------:R-:W-:Y:S02]  /*6d10*/  @P1 LEA.HI.X R133, R0, c[0x0][0x1cc], R3, 0x1, P2 ;  /* 0x0000730000851a11 */ /* 0x000fe400010f0c03 */
[----:B-----5:R-:W-:Y:S03]  /*6d20*/  @P1 IADD3 R0, P2, R173, UR20, RZ ;  /* 0x00000014ad001c10 */ /* 0x020fe6000ff5e0ff */
[----:B------:R-:W-:Y:S01]  /*6d30*/  @!PT LDS RZ, [RZ] ;  /* 0x00000000fffff984 */ /* 0x000fe20000000800 */
[----:B------:R-:W-:Y:S01]  /*6d40*/  @!PT LDS RZ, [RZ] ;  /* 0x00000000fffff984 */ /* 0x000fe20000000800 */
[----:B------:R-:W-:Y:S01]  /*6d50*/  @!PT LDS RZ, [RZ] ;  /* 0x00000000fffff984 */ /* 0x000fe20000000800 */
[----:B----4-:R1:W-:Y:S01]  /*6d60*/  @P1 LDGSTS.E.BYPASS.LTC128B.128 [R177+0x10100], [R132.64], !P6 ;  /* 0x1010000084b11fae */ /* 0x0103e2000f101d50 */
[----:B------:R-:W-:Y:S02]  /*6d70*/  @P1 IADD3.X R3, R172, UR4, RZ, P2, !PT ;  /* 0x00000004ac031c10 */ /* 0x000fe400097fe4ff */
[C---:B-1----:R-:W-:Y:S04]  /*6d80*/  @P1 LEA R132, P2, R0.reuse, c[0x0][0x1c8], 0x1 ;  /* 0x0000720000841a11 */ /* 0x042fe800078408ff */
[----:B------:R-:W-:Y:S02]  /*6d90*/  @P1 LEA.HI.X R133, R0, c[0x0][0x1cc], R3, 0x1, P2 ;  /* 0x0000730000851a11 */ /* 0x000fe400010f0c03 */
[----:B------:R-:W-:Y:S11]  /*6da0*/  LOP3.LUT P2, RZ, R176, 0x1, RZ, 0xc0, !PT ;  /* 0x00000001b0ff7812 */ /* 0x000ff6000784c0ff */
[----:B------:R-:W-:Y:S02]  /*6db0*/  @!UPT UIADD3 URZ, URZ, URZ, URZ ;  /* 0x0000003f3f3ff290 */ /* 0x000fe4000fffe03f */
[----:B------:R1:W-:Y:S01]  /*6dc0*/  @P1 LDGSTS.E.BYPASS.LTC128B.128 [R177+0x11900], [R132.64], !P2 ;  /* 0x1190000084b11fae */ /* 0x0003e2000d101d50 */
[----:B------:R-:W-:Y:S04]  /*6dd0*/  @P1 IADD3 R0, P2, R171, UR20, RZ ;  /* 0x00000014ab001c10 */ /* 0x000fe8000ff5e0ff */
[----:B------:R-:W-:Y:S02]  /*6de0*/  @P1 IADD3.X R3, R170, UR4, RZ, P2, !PT ;  /* 0x00000004aa031c10 */ /* 0x000fe400097fe4ff */
[C---:B-1----:R-:W-:Y:S04]  /*6df0*/  @P1 LEA R132, P2, R0.reuse, c[0x0][0x1c8], 0x1 ;  /* 0x0000720000841a11 */ /* 0x042fe800078408ff */
[----:B------:R-:W-:Y:S02]  /*6e00*/  @P1 LEA.HI.X R133, R0, c[0x0][0x1cc], R3, 0x1, P2 ;  /* 0x0000730000851a11 */ /* 0x000fe400010f0c03 */
[----:B------:R-:W-:Y:S01]  /*6e10*/  @P1 IADD3 R0, P2, R169, UR20, RZ ;  /* 0x00000014a9001c10 */ /* 0x000fe2000ff5e0ff */
[----:B------:R-:W-:Y:S02]  /*6e20*/  @UP0 UIADD3 UR20, UP1, UR15, UR20, URZ ;  /* 0x000000140f140290 */ /* 0x000fe4000ff3e03f */
[----:B------:R1:W-:Y:S01]  /*6e30*/  @P1 LDGSTS.E.BYPASS.LTC128B.128 [R177+0x13100], [R132.64], !P5 ;  /* 0x1310000084b11fae */ /* 0x0003e2000e901d50 */
[----:B------:R-:W-:Y:S01]  /*6e40*/  @P1 IADD3.X R3, R168, UR4, RZ, P2, !PT ;  /* 0x00000004a8031c10 */ /* 0x000fe200097fe4ff */
[----:B------:R-:W-:Y:S01]  /*6e50*/  @UP0 UIADD3.X UR4, UR6, UR4, URZ, UP1, !UPT ;  /* 0x0000000406040290 */ /* 0x000fe20008ffe43f */
[C---:B-1----:R-:W-:Y:S04]  /*6e60*/  @P1 LEA R132, P2, R0.reuse, c[0x0][0x1c8], 0x1 ;  /* 0x0000720000841a11 */ /* 0x042fe800078408ff */
[----:B------:R-:W-:Y:S02]  /*6e70*/  @P1 LEA.HI.X R133, R0, c[0x0][0x1cc], R3, 0x1, P2 ;  /* 0x0000730000851a11 */ /* 0x000fe400010f0c03 */
[----:B------:R-:W-:Y:S03]  /*6e80*/  LOP3.LUT P2, RZ, R176, 0x1, RZ, 0xc0, !PT ;  /* 0x00000001b0ff7812 */ /* 0x000fe6000784c0ff */
[----:B------:R1:W-:Y:S01]  /*6e90*/  @P1 LDGSTS.E.BYPASS.LTC128B.128 [R177+0x14900], [R132.64], !P4 ;  /* 0x1490000084b11fae */ /* 0x0003e2000e101d50 */
[----:B------:R-:W-:Y:S04]  /*6ea0*/  @P0 IADD3 R0, P1, R174, UR20, RZ ;  /* 0x00000014ae000c10 */ /* 0x000fe8000ff3e0ff */
[----:B------:R-:W-:Y:S02]  /*6eb0*/  @P0 IADD3.X R3, R179, UR4, RZ, P1, !PT ;  /* 0x00000004b3030c10 */ /* 0x000fe40008ffe4ff */
[C---:B-1----:R-:W-:Y:S04]  /*6ec0*/  @P0 LEA R132, P1, R0.reuse, c[0x0][0x1c8], 0x1 ;  /* 0x0000720000840a11 */ /* 0x042fe800078208ff */
[----:B------:R-:W-:Y:S02]  /*6ed0*/  @P0 LEA.HI.X R133, R0, c[0x0][0x1cc], R3, 0x1, P1 ;  /* 0x0000730000850a11 */ /* 0x000fe400008f0c03 */
[----:B------:R-:W-:Y:S03]  /*6ee0*/  @P0 IADD3 R0, P1, R173, UR20, RZ ;  /* 0x00000014ad000c10 */ /* 0x000fe6000ff3e0ff */
[----:B------:R1:W-:Y:S01]  /*6ef0*/  @P0 LDGSTS.E.BYPASS.LTC128B.128 [R177+0x11100], [R132.64], !P6 ;  /* 0x1110000084b10fae */ /* 0x0003e2000f101d50 */
        /* <DEDUP_REMOVED lines=12> */
[----:B------:R-:W-:Y:S05]  /*6fc0*/  @P0 LEA.HI.X R133, R0, c[0x0][0x1cc], R3, 0x1, P1 ;  /* 0x0000730000850a11 */ /* 0x000fea00008f0c03 */
[----:B------:R1:W-:Y:S04]  /*6fd0*/  @P0 LDGSTS.E.BYPASS.LTC128B.128 [R177+0x15900], [R132.64], !P4 ;  /* 0x1590000084b10fae */ /* 0x0003e8000e101d50 */
.L_x_348:
[----:B------:R-:W2:Y:S01]  /*6fe0*/  LDL R3, [R1+0x78] ;  /* 0x0000780001037983 */ /* 0x000ea20000100800 */
[----:B------:R-:W-:Y:S02]  /*6ff0*/  UISETP.NE.AND UP1, UPT, UR14, URZ, UPT ;  /* 0x0000003f0e00728c */ /* 0x000fe4000bf25270 */
[----:B------:R-:W-:Y:S01]  /*7000*/  UIMAD UR4, UR8, -0x30, URZ ;  /* 0xffffffd0080478a4 */ /* 0x000fe2000f8e023f */
[----:B------:R-:W3:Y:S01]  /*7010*/  LDL R171, [R1+0x74] ;  /* 0x0000740001ab7983 */ /* 0x000ee20000100800 */
[----:B------:R-:W-:Y:S02]  /*7020*/  UISETP.NE.AND UP0, UPT, UR13, URZ, UPT ;  /* 0x0000003f0d00728c */ /* 0x000fe4000bf05270 */
[----:B------:R-:W-:Y:S01]  /*7030*/  PLOP3.LUT P1, PT, PT, PT, UP1, 0x80, 0x0 ;  /* 0x000000000000781c */ /* 0x000fe20003f2f018 */
[----:B------:R-:W0:Y:S01]  /*7040*/  LDGDEPBAR ;  /* 0x00000000000079af */ /* 0x000e220000000000 */
[----:B------:R-:W-:Y:S11]  /*7050*/  PLOP3.LUT P0, PT, PT, PT, UP1, 0x80, 0x0 ;  /* 0x000000000000781c */ /* 0x000ff60003f0f018 */
[----:B--2---:R-:W-:Y:S04]  /*7060*/  @P1 IMAD.HI.U32 R0, R3, c[0x0][0x2c8], RZ ;  /* 0x0000b20003001a27 */ /* 0x004fe800078e00ff */
[----:B-1----:R-:W-:Y:S01]  /*7070*/  IMAD.MOV.U32 R133, RZ, RZ, R3 ;  /* 0x000000ffff857224 */ /* 0x002fe200078e0003 */
[----:B------:R-:W-:Y:S01]  /*7080*/  @P0 SHF.R.U32.HI R133, RZ, c[0x0][0x2cc], R0 ;  /* 0x0000b300ff850a19 */ /* 0x000fe20000011600 */
[----:B------:R-:W-:Y:S01]  /*7090*/  IMAD.U32 R0, RZ, RZ, UR4 ;  /* 0x00000004ff007e24 */ /* 0x000fe2000f8e00ff */
[----:B------:R-:W-:Y:S03]  /*70a0*/  PLOP3.LUT P0, PT, PT, PT, UP0, 0x40, 0x0 ;  /* 0x000000000000781c */ /* 0x000fe60003f0e808 */
[----:B------:R-:W1:Y:S01]  /*70b0*/  SHFL.IDX PT, R132, R133, RZ, 0x1c1f ;  /* 0x001c1fff85847589 */ /* 0x000e6200000e0000 */
[----:B---3--:R-:W-:Y:S04]  /*70c0*/  IADD3 R0, -R171, 0x1, R0 ;  /* 0x00000001ab007810 */ /* 0x008fe80007ffe100 */
[----:B------:R-:W-:Y:S04]  /*70d0*/  IADD3 R0, R0, c[0x0][0x1d0], RZ ;  /* 0x0000740000007a10 */ /* 0x000fe80007ffe0ff */
[----:B------:R-:W-:Y:S04]  /*70e0*/  IADD3 R0, R0, -c[0x0][0x168], RZ ;  /* 0x80005a0000007a10 */ /* 0x000fe80007ffe0ff */
[C---:B------:R-:W-:Y:S02]  /*70f0*/  IADD3 R169, R0.reuse, c[0x0][0x328], RZ ;  /* 0x0000ca0000a97a10 */ /* 0x040fe40007ffe0ff */
[----:B------:R-:W-:Y:S03]  /*7100*/  IADD3 R168, R0, UR7, RZ ;  /* 0x0000000700a87c10 */ /* 0x000fe6000fffe0ff */
[----:B-1----:R-:W-:Y:S02]  /*7110*/  IMAD.IADD R3, R169, 0x1, R132 ;  /* 0x00000001a9037824 */ /* 0x002fe400078e0284 */
[----:B------:R-:W-:Y:S01]  /*7120*/  IMAD.IADD R0, R132, 0x1, R168 ;  /* 0x0000000184007824 */ /* 0x000fe200078e02a8 */
[----:B------:R-:W-:-:S05]  /*7130*/  @P0 BRA `(.L_x_349) ;  /* 0x0000019000000947 */ /* 0x000fca0003800000 */
[----:B------:R-:W-:Y:S01]  /*7140*/  IADD3 R132, R132, c[0x0][0x1d0], RZ ;  /* 0x0000740084847a10 */ /* 0x000fe20007ffe0ff */
[----:B------:R-:W-:Y:S03]  /*7150*/  BSSY B0, `(.L_x_350) ;  /* 0x0000012000007945 */ /* 0x000fe60003800000 */
[----:B------:R-:W-:Y:S04]  /*7160*/  IADD3 R132, R132, -c[0x0][0x168], RZ ;  /* 0x80005a0084847a10 */ /* 0x000fe80007ffe0ff */
[----:B------:R-:W-:Y:S11]  /*7170*/  ISETP.GT.AND P0, PT, R132, -0x1, PT ;  /* 0xffffffff8400780c */ /* 0x000ff60003f04270 */
[----:B------:R-:W-:Y:S02]  /*7180*/  @!UPT UIADD3 URZ, URZ, URZ, URZ ;  /* 0x0000003f3f3ff290 */ /* 0x000fe4000fffe03f */
[----:B------:R-:W-:-:S05]  /*7190*/  @P0 BRA `(.L_x_351) ;  /* 0x0000008000000947 */ /* 0x000fca0003800000 */
[----:B------:R-:W-:Y:S01]  /*71a0*/  LOP3.LUT R132, RZ, R132, RZ, 0x33, !PT ;  /* 0x00000084ff847212 */ /* 0x000fe200078e33ff */
[----:B------:R-:W-:Y:S05]  /*71b0*/  IMAD.MOV.U32 R170, RZ, RZ, c[0x0][0x32c] ;  /* 0x0000cb00ffaa7624 */ /* 0x000fea00078e00ff */
[----:B------:R-:W-:Y:S11]  /*71c0*/  ISETP.NE.AND P0, PT, R170, 0x1, PT ;  /* 0x00000001aa00780c */ /* 0x000ff60003f05270 */
[----:B------:R-:W-:Y:S02]  /*71d0*/  @!UPT UIADD3 URZ, URZ, URZ, URZ ;  /* 0x0000003f3f3ff290 */ /* 0x000fe4000fffe03f */
[----:B------:R-:W-:Y:S05]  /*71e0*/  @P0 IMAD.HI.U32 R170, R132, c[0x0][0x330], RZ ;  /* 0x0000cc0084aa0a27 */ /* 0x000fea00078e00ff */
[----:B------:R-:W-:Y:S04]  /*71f0*/  @P0 SHF.R.U32.HI R132, RZ, c[0x0][0x334], R170 ;  /* 0x0000cd00ff840a19 */ /* 0x000fe800000116aa */
[----:B------:R-:W-:Y:S01]  /*7200*/  LOP3.LUT R132, RZ, R132, RZ, 0x33, !PT ;  /* 0x00000084ff847212 */ /* 0x000fe200078e33ff */
[----:B------:R-:W-:-:S05]  /*7210*/  BRA `(.L_x_352) ;  /* 0x0000005000007947 */ /* 0x000fca0003800000 */
.L_x_351:
[----:B------:R-:W-:Y:S04]  /*7220*/  MOV R170, c[0x0][0x32c] ;  /* 0x0000cb0000aa7a02 */ /* 0x000fe80000000f00 */
[----:B------:R-:W-:Y:S11]  /*7230*/  ISETP.NE.AND P0, PT, R170, 0x1, PT ;  /* 0x00000001aa00780c */ /* 0x000ff60003f05270 */
[----:B------:R-:W-:Y:S02]  /*7240*/  @!UPT UIADD3 URZ, URZ, URZ, URZ ;  /* 0x0000003f3f3ff290 */ /* 0x000fe4000fffe03f */
[----:B------:R-:W-:Y:S05]  /*7250*/  @P0 IMAD.HI.U32 R170, R132, c[0x0][0x330], RZ ;  /* 0x0000cc0084aa0a27 */ /* 0x000fea00078e00ff */
[----:B------:R-:W-:Y:S02]  /*7260*/  @P0 SHF.R.U32.HI R132, RZ, c[0x0][0x334], R170 ;  /* 0x0000cd00ff840a19 */ /* 0x000fe400000116aa */
.L_x_352:
[----:B------:R-:W-:Y:S05]  /*7270*/  BSYNC B0 ;  /* 0x0000000000007941 */ /* 0x000fea0003800000 */
.L_x_350:
[----:B------:R-:W-:Y:S05]  /*7280*/  IADD3 R170, -R171, UR4, RZ ;  /* 0x00000004abaa7c10 */ /* 0x000fea000fffe1ff */
[----:B------:R-:W-:Y:S05]  /*7290*/  IMAD R132, R132, c[0x0][0x32c], R170 ;  /* 0x0000cb0084847a24 */ /* 0x000fea00078e02aa */
[----:B------:R-:W-:Y:S02]  /*72a0*/  IMNMX R0, R0, R132, !PT ;  /* 0x0000008400007217 */ /* 0x000fe40007800200 */
[----:B------:R-:W-:Y:S04]  /*72b0*/  IADD3 R132, R132, c[0x0][0x32c], RZ ;  /* 0x0000cb0084847a10 */ /* 0x000fe80007ffe0ff */
[----:B------:R-:W-:Y:S02]  /*72c0*/  IMNMX R3, R3, R132, PT ;  /* 0x0000008403037217 */ /* 0x000fe40003800200 */
.L_x_349:
[----:B------:R-:W-:Y:S02]  /*72d0*/  UISETP.GE.AND UP1, UPT, UR4, 0x1, UPT ;  /* 0x000000010400788c */ /* 0x000fe4000bf26270 */
        /* <DEDUP_REMOVED lines=29> */
[----:B------:R-:W1:Y:S01]  /*74b0*/  SHFL.IDX PT, R5, R133, 0x1, 0x1c1f ;  /* 0x003c1f0085057f89 */ /* 0x000e6200000e0000 */
[----:B------:R-:W-:Y:S01]  /*74c0*/  FSEL R8, R8, -INF , !P1 ;  /* 0xff80000008087808 */ /* 0x000fe20004800000 */
[----:B------:R-:W-:Y:S01]  /*74d0*/  UP2UR UR21, UPR, URZ, 0x40 ;  /* 0x000000403f157883 */ /* 0x000fe20008000000 */
[----:B------:R-:W-:Y:S01]  /*74e0*/  PLOP3.LUT P1, PT, PT, PT, UP0, 0x40, 0x0 ;  /* 0x000000000000781c */ /* 0x000fe20003f2e808 */
[----:B------:R-:W-:Y:S01]  /*74f0*/  UISETP.GE.AND UP0, UPT, UR4, 0x2a, UPT ;  /* 0x0000002a0400788c */ /* 0x000fe2000bf06270 */
[----:B------:R-:W-:Y:S02]  /*7500*/  FSEL R9, R9, -INF , !P0 ;  /* 0xff80000009097808 */ /* 0x000fe40004000000 */
[----:B------:R-:W-:Y:S01]  /*7510*/  PLOP3.LUT P0, PT, PT, PT, UP6, 0x40, 0x0 ;  /* 0x000000000000781c */ /* 0x000fe20003f0e868 */
[----:B------:R-:W-:Y:S01]  /*7520*/  UISETP.NE.AND UP6, UPT, UR13, URZ, UPT ;  /* 0x0000003f0d00728c */ /* 0x000fe2000bfc5270 */
[C---:B------:R-:W-:Y:S02]  /*7530*/  ISETP.GT.AND P1, PT, R0.reuse, 0x10, P1 ;  /* 0x000000100000780c */ /* 0x040fe40000f24270 */
[----:B------:R-:W-:Y:S02]  /*7540*/  ISETP.GT.AND P0, PT, R0, 0x11, P0 ;  /* 0x000000110000780c */ /* 0x000fe40000704270 */
[C---:B------:R-:W-:Y:S02]  /*7550*/  ISETP.LT.OR P1, PT, R3.reuse, 0x11, P1 ;  /* 0x000000110300780c */ /* 0x040fe40000f21670 */
[----:B------:R-:W-:Y:S02]  /*7560*/  ISETP.LT.OR P0, PT, R3, 0x12, P0 ;  /* 0x000000120300780c */ /* 0x000fe40000701670 */
[----:B------:R-:W-:Y:S02]  /*7570*/  FSEL R12, R12, -INF , !P1 ;  /* 0xff8000000c0c7808 */ /* 0x000fe40004800000 */
[----:B------:R-:W-:Y:S02]  /*7580*/  PLOP3.LUT P1, PT, PT, PT, UP5, 0x40, 0x0 ;  /* 0x000000000000781c */ /* 0x000fe40003f2e858 */
[----:B------:R-:W-:Y:S02]  /*7590*/  FSEL R13, R13, -INF , !P0 ;  /* 0xff8000000d0d7808 */ /* 0x000fe40004000000 */
[----:B------:R-:W-:Y:S01]  /*75a0*/  PLOP3.LUT P0, PT, PT, PT, UP4, 0x40, 0x0 ;  /* 0x000000000000781c */ /* 0x000fe20003f0e848 */
[--C-:B-1----:R-:W-:Y:S01]  /*75b0*/  IMAD.IADD R4, R169, 0x1, R5.reuse ;  /* 0x00000001a9047824 */ /* 0x102fe200078e0205 */
[C---:B------:R-:W-:Y:S02]  /*75c0*/  ISETP.GT.AND P1, PT, R0.reuse, 0x18, P1 ;  /* 0x000000180000780c */ /* 0x040fe40000f24270 */
[----:B------:R-:W-:Y:S02]  /*75d0*/  ISETP.GT.AND P0, PT, R0, 0x19, P0 ;  /* 0x000000190000780c */ /* 0x000fe40000704270 */
[C---:B------:R-:W-:Y:S02]  /*75e0*/  ISETP.LT.OR P1, PT, R3.reuse, 0x19, P1 ;  /* 0x000000190300780c */ /* 0x040fe40000f21670 */
[----:B------:R-:W-:Y:S02]  /*75f0*/  ISETP.LT.OR P0, PT, R3, 0x1a, P0 ;  /* 0x0000001a0300780c */ /* 0x000fe40000701670 */
[----:B------:R-:W-:Y:S02]  /*7600*/  FSEL R16, R16, -INF , !P1 ;  /* 0xff80000010107808 */ /* 0x000fe40004800000 */
[----:B------:R-:W-:Y:S02]  /*7610*/  PLOP3.LUT P1, PT, PT, PT, UP3, 0x40, 0x0 ;  /* 0x000000000000781c */ /* 0x000fe40003f2e838 */
[----:B------:R-:W-:Y:S02]  /*7620*/  FSEL R17, R17, -INF , !P0 ;  /* 0xff80000011117808 */ /* 0x000fe40004000000 */
[----:B------:R-:W-:Y:S02]  /*7630*/  PLOP3.LUT P0, PT, PT, PT, UP2, 0x40, 0x0 ;  /* 0x000000000000781c */ /* 0x000fe40003f0e828 */
        /* <DEDUP_REMOVED lines=11> */
[----:B------:R-:W-:Y:S01]  /*76f0*/  ISETP.LT.OR P1, PT, R3, 0x2a, P0 ;  /* 0x0000002a0300780c */ /* 0x000fe20000721670 */
[----:B------:R-:W-:Y:S01]  /*7700*/  IMAD.IADD R3, R168, 0x1, R5 ;  /* 0x00000001a8037824 */ /* 0x000fe200078e0205 */
[----:B------:R-:W-:Y:S01]  /*7710*/  PLOP3.LUT P0, PT, PT, PT, UP6, 0x40, 0x0 ;  /* 0x000000000000781c */ /* 0x000fe20003f0e868 */
[----:B------:R-:W-:Y:S01]  /*7720*/  UISETP.NE.AND UP6, UPT, UR21, URZ, UPT ;  /* 0x0000003f1500728c */ /* 0x000fe2000bfc5270 */
[----:B------:R-:W-:Y:S02]  /*7730*/  FSEL R24, R24, -INF , !P2 ;  /* 0xff80000018187808 */ /* 0x000fe40005000000 */
[----:B------:R-:W-:Y:S09]  /*7740*/  FSEL R25, R25, -INF , !P1 ;  /* 0xff80000019197808 */ /* 0x000ff20004800000 */
        /* <DEDUP_REMOVED lines=15> */
.L_x_355:
[----:B------:R-:W-:Y:S04]  /*7840*/  MOV R5, c[0x0][0x32c] ;  /* 0x0000cb0000057a02 */ /* 0x000fe80000000f00 */
[----:B------:R-:W-:Y:S11]  /*7850*/  ISETP.NE.AND P0, PT, R5, 0x1, PT ;  /* 0x000000010500780c */ /* 0x000ff60003f05270 */
[----:B------:R-:W-:Y:S02]  /*7860*/  @!UPT UIADD3 URZ, URZ, URZ, URZ ;  /* 0x0000003f3f3ff290 */ /* 0x000fe4000fffe03f */
[----:B------:R-:W-:Y:S05]  /*7870*/  @P0 IMAD.HI.U32 R5, R0, c[0x0][0x330], RZ ;  /* 0x0000cc0000050a27 */ /* 0x000fea00078e00ff */
[----:B------:R-:W-:Y:S02]  /*7880*/  @P0 SHF.R.U32.HI R0, RZ, c[0x0][0x334], R5 ;  /* 0x0000cd00ff000a19 */ /* 0x000fe40000011605 */
.L_x_356:
[----:B------:R-:W-:Y:S05]  /*7890*/  BSYNC B0 ;  /* 0x0000000000007941 */ /* 0x000fea0003800000 */
.L_x_354:
[----:B------:R-:W-:Y:S05]  /*78a0*/  IADD3 R5, -R171, UR4, RZ ;  /* 0x00000004ab057c10 */ /* 0x000fea000fffe1ff */
[----:B------:R-:W-:Y:S05]  /*78b0*/  IMAD R0, R0, c[0x0][0x32c], R5 ;  /* 0x0000cb0000007a24 */ /* 0x000fea00078e0205 */
[----:B------:R-:W-:Y:S02]  /*78c0*/  IMNMX R3, R3, R0, !PT ;  /* 0x0000000003037217 */ /* 0x000fe40007800200 */
[----:B------:R-:W-:Y:S04]  /*78d0*/  IADD3 R0, R0, c[0x0][0x32c], RZ ;  /* 0x0000cb0000007a10 */ /* 0x000fe80007ffe0ff */
[----:B------:R-:W-:Y:S02]  /*78e0*/  IMNMX R4, R4, R0, PT ;  /* 0x0000000004047217 */ /* 0x000fe40003800200 */
.L_x_353:
[----:B------:R-:W-:Y:S01]  /*78f0*/  FMNMX.FTZ R133, R132, R2, !PT ;  /* 0x0000000284857209 */ /* 0x000fe20007810000 */
[----:B------:R-:W-:Y:S02]  /*7900*/  UP2UR UR4, UPR, URZ, 0x10 ;  /* 0x000000103f047883 */ /* 0x000fe40008000000 */
[----:B------:R-:W-:Y:S01]  /*7910*/  UISETP.NE.AND UP4, UPT, UR20, URZ, UPT ;  /* 0x0000003f1400728c */ /* 0x000fe2000bf85270 */
[----:B------:R-:W-:Y:S01]  /*7920*/  FMNMX.FTZ R133, R170, R133, !PT ;  /* 0x00000085aa857209 */ /* 0x000fe20007810000 */
[----:B------:R-:W-:Y:S02]  /*7930*/  UP2UR UR20, UPR, URZ, 0x8 ;  /* 0x000000083f147883 */ /* 0x000fe40008000000 */
[----:B------:R-:W-:Y:S01]  /*7940*/  UISETP.NE.AND UP3, UPT, UR19, URZ, UPT ;  /* 0x0000003f1300728c */ /* 0x000fe2000bf65270 */
[----:B------:R-:W-:Y:S01]  /*7950*/  FMNMX.FTZ R133, R8, R133, !PT ;  /* 0x0000008508857209 */ /* 0x000fe20007810000 */
[----:B------:R-:W-:Y:S02]  /*7960*/  UP2UR UR19, UPR, URZ, 0x4 ;  /* 0x000000043f137883 */ /* 0x000fe40008000000 */
[----:B------:R-:W-:Y:S01]  /*7970*/  UISETP.NE.AND UP2, UPT, UR18, URZ, UPT ;  /* 0x0000003f1200728c */ /* 0x000fe2000bf45270 */
[----:B------:R-:W-:Y:S01]  /*7980*/  FMNMX.FTZ R133, R9, R133, !PT ;  /* 0x0000008509857209 */ /* 0x000fe20007810000 */
[----:B------:R-:W-:Y:S01]  /*7990*/  UP2UR UR18, UPR, URZ, 0x2 ;  /* 0x000000023f127883 */ /* 0x000fe20008000000 */
[----:B------:R-:W-:Y:S01]  /*79a0*/  PLOP3.LUT P2, PT, PT, PT, UP3, 0x40, 0x0 ;  /* 0x000000000000781c */ /* 0x000fe20003f4e838 */
[----:B------:R-:W-:Y:S01]  /*79b0*/  UISETP.NE.AND UP1, UPT, UR11, URZ, UPT ;  /* 0x0000003f0b00728c */ /* 0x000fe2000bf25270 */
[----:B------:R-:W-:Y:S01]  /*79c0*/  FMNMX.FTZ R133, R12, R133, !PT ;  /* 0x000000850c857209 */ /* 0x000fe20007810000 */
[----:B------:R-:W-:Y:S01]  /*79d0*/  UP2UR UR11, UPR, URZ, 0x1 ;  /* 0x000000013f0b7883 */ /* 0x000fe20008000000 */
[----:B------:R-:W-:Y:S01]  /*79e0*/  PLOP3.LUT P1, PT, PT, PT, UP2, 0x40, 0x0 ;  /* 0x000000000000781c */ /* 0x000fe20003f2e828 */
[----:B------:R-:W-:Y:S01]  /*79f0*/  UISETP.NE.AND UP0, UPT, UR5, URZ, UPT ;  /* 0x0000003f0500728c */ /* 0x000fe2000bf05270 */
[----:B------:R-:W-:Y:S01]  /*7a00*/  FMNMX.FTZ R133, R13, R133, !PT ;  /* 0x000000850d857209 */ /* 0x000fe20007810000 */
[----:B------:R-:W-:Y:S02]  /*7a10*/  UISETP.NE.AND UP3, UPT, UR20, URZ, UPT ;  /* 0x0000003f1400728c */ /* 0x000fe4000bf65270 */
[----:B------:R-:W-:Y:S01]  /*7a20*/  UISETP.NE.AND UP2, UPT, UR19, URZ, UPT ;  /* 0x0000003f1300728c */ /* 0x000fe2000bf45270 */
        /* <DEDUP_REMOVED lines=9> */
[----:B-1----:R-:W-:Y:S04]  /*7ac0*/  FMNMX.FTZ R133, R133, R0, !PT ;  /* 0x0000000085857209 */ /* 0x002fe80007810000 */
[C---:B------:R-:W-:Y:S04]  /*7ad0*/  FSETP.NEU.FTZ.AND P0, PT, R133.reuse, -INF , PT ;  /* 0xff8000008500780b */ /* 0x040fe80003f1d000 */
[C---:B------:R-:W-:Y:S05]  /*7ae0*/  FSEL R0, R133.reuse, RZ, P0 ;  /* 0x000000ff85007208 */ /* 0x040fea0000000000 */
[----:B------:R-:W-:Y:S02]  /*7af0*/  FADD.FTZ R0, -R0, R2 ;  /* 0x0000000200007221 */ /* 0x000fe40000010100 */
[----:B------:R-:W-:Y:S02]  /*7b00*/  FMUL.FTZ R2, R133, c[0x0][0x2d0] ;  /* 0x0000b40085027a20 */ /* 0x000fe40000410000 */
[----:B------:R-:W-:Y:S03]  /*7b10*/  FMUL.FTZ R0, R0, c[0x0][0x2d0] ;  /* 0x0000b40000007a20 */ /* 0x000fe60000410000 */
[----:B------:R-:W-:Y:S02]  /*7b20*/  FSEL R2, R2, RZ, P0 ;  /* 0x000000ff02027208 */ /* 0x000fe40000000000 */
[----:B------:R-:W-:Y:S01]  /*7b30*/  PLOP3.LUT P0, PT, PT, PT, UP4, 0x40, 0x0 ;  /* 0x000000000000781c */ /* 0x000fe20003f0e848 */
[----:B------:R-:W-:Y:S02]  /*7b40*/  UISETP.NE.AND UP4, UPT, UR4, URZ, UPT ;  /* 0x0000003f0400728c */ /* 0x000fe4000bf85270 */
[--C-:B------:R-:W-:Y:S01]  /*7b50*/  FFMA.FTZ R5, R12, c[0x0][0x2d0], -R2.reuse ;  /* 0x0000b4000c057a23 */ /* 0x100fe20000010802 */
[----:B------:R-:W-:Y:S01]  /*7b60*/  ISETP.GT.AND P0, PT, R3, RZ, P0 ;  /* 0x000000ff0300720c */ /* 0x000fe20000704270 */
[----:B------:R-:W2:Y:S01]  /*7b70*/  LDL.LU R12, [R1+0x14] ;  /* 0x00001400010c7983 */ /* 0x000ea20000300800 */
[--C-:B------:R-:W-:Y:S02]  /*7b80*/  FFMA.FTZ R132, R132, c[0x0][0x2d0], -R2.reuse ;  /* 0x0000b40084847a23 */ /* 0x100fe40000010802 */
[----:B------:R-:W-:Y:S01]  /*7b90*/  ISETP.LT.OR P0, PT, R4, 0x1, P0 ;  /* 0x000000010400780c */ /* 0x000fe20000701670 */
[--C-:B------:R-:W-:Y:S02]  /*7ba0*/  FFMA.FTZ R21, R21, c[0x0][0x2d0], -R2.reuse ;  /* 0x0000b40015157a23 */ /* 0x100fe40000010802 */
[--C-:B------:R-:W-:Y:S01]  /*7bb0*/  FFMA.FTZ R24, R24, c[0x0][0x2d0], -R2.reuse ;  /* 0x0000b40018187a23 */ /* 0x100fe20000010802 */
[----:B------:R-:W-:Y:S01]  /*7bc0*/  FSEL R6, R6, -INF , !P0 ;  /* 0xff80000006067808 */ /* 0x000fe20004000000 */
[--C-:B------:R-:W-:Y:S01]  /*7bd0*/  FFMA.FTZ R25, R25, c[0x0][0x2d0], -R2.reuse ;  /* 0x0000b40019197a23 */ /* 0x100fe20000010802 */
[----:B------:R-:W-:Y:S01]  /*7be0*/  ISETP.GT.AND P0, PT, R3, 0x1, P2 ;  /* 0x000000010300780c */ /* 0x000fe20001704270 */
[--C-:B------:R-:W-:Y:S01]  /*7bf0*/  FFMA.FTZ R170, R170, c[0x0][0x2d0], -R2.reuse ;  /* 0x0000b400aaaa7a23 */ /* 0x100fe20000010802 */
[----:B------:R-:W-:Y:S01]  /*7c00*/  PLOP3.LUT P2, PT, PT, PT, UP1, 0x40, 0x0 ;  /* 0x000000000000781c */ /* 0x000fe20003f4e818 */
[--C-:B------:R-:W-:Y:S01]  /*7c10*/  FFMA.FTZ R8, R8, c[0x0][0x2d0], -R2.reuse ;  /* 0x0000b40008087a23 */ /* 0x100fe20000010802 */
[----:B------:R-:W-:Y:S01]  /*7c20*/  ISETP.LT.OR P0, PT, R4, 0x2, P0 ;  /* 0x000000020400780c */ /* 0x000fe20000701670 */
[--C-:B------:R-:W-:Y:S01]  /*7c30*/  FFMA.FTZ R9, R9, c[0x0][0x2d0], -R2.reuse ;  /* 0x0000b40009097a23 */ /* 0x100fe20000010802 */
[----:B------:R-:W-:Y:S01]  /*7c40*/  MUFU.EX2 R132, R132 ;  /* 0x0000008400847308 */ /* 0x000fe20000000800 */
[--C-:B------:R-:W-:Y:S01]  /*7c50*/  FFMA.FTZ R176, R13, c[0x0][0x2d0], -R2.reuse ;  /* 0x0000b4000db07a23 */ /* 0x100fe20000010802 */
[----:B------:R-:W-:Y:S01]  /*7c60*/  FSEL R7, R7, -INF , !P0 ;  /* 0xff80000007077808 */ /* 0x000fe20004000000 */
[--C-:B------:R-:W-:Y:S01]  /*7c70*/  FFMA.FTZ R179, R16, c[0x0][0x2d0], -R2.reuse ;  /* 0x0000b40010b37a23 */ /* 0x100fe20000010802 */
[----:B------:R-:W-:Y:S01]  /*7c80*/  ISETP.GT.AND P0, PT, R3, 0x8, P1 ;  /* 0x000000080300780c */ /* 0x000fe20000f04270 */
[--C-:B------:R-:W-:Y:S01]  /*7c90*/  FFMA.FTZ R17, R17, c[0x0][0x2d0], -R2.reuse ;  /* 0x0000b40011117a23 */ /* 0x100fe20000010802 */
[----:B------:R-:W-:Y:S01]  /*7ca0*/  PLOP3.LUT P1, PT, PT, PT, UP0, 0x40, 0x0 ;  /* 0x000000000000781c */ /* 0x000fe20003f2e808 */
[----:B------:R-:W-:Y:S01]  /*7cb0*/  FFMA.FTZ R169, R20, c[0x0][0x2d0], -R2 ;  /* 0x0000b40014a97a23 */ /* 0x000fe20000010802 */
[----:B------:R-:W-:Y:S01]  /*7cc0*/  ISETP.LT.OR P0, PT, R4, 0x9, P0 ;  /* 0x000000090400780c */ /* 0x000fe20000701670 */
[----:B------:R-:W-:Y:S01]  /*7cd0*/  UISETP.NE.AND UP1, UPT, UR18, URZ, UPT ;  /* 0x0000003f1200728c */ /* 0x000fe2000bf25270 */
[----:B------:R-:W1:Y:S01]  /*7ce0*/  MUFU.EX2 R2, R0 ;  /* 0x0000000000027308 */ /* 0x000e620000000800 */
[----:B------:R-:W-:Y:S01]  /*7cf0*/  UISETP.NE.AND UP0, UPT, UR11, URZ, UPT ;  /* 0x0000003f0b00728c */ /* 0x000fe2000bf05270 */
[----:B------:R-:W-:Y:S02]  /*7d00*/  FSEL R10, R10, -INF , !P0 ;  /* 0xff8000000a0a7808 */ /* 0x000fe40004000000 */
[----:B------:R-:W-:Y:S02]  /*7d10*/  ISETP.GT.AND P0, PT, R3, 0x9, P2 ;  /* 0x000000090300780c */ /* 0x000fe40001704270 */
[----:B------:R-:W-:Y:S02]  /*7d20*/  PLOP3.LUT P2, PT, PT, PT, UP6, 0x40, 0x0 ;  /* 0x000000000000781c */ /* 0x000fe40003f4e868 */
[C---:B------:R-:W-:Y:S02]  /*7d30*/  ISETP.LT.OR P0, PT, R4.reuse, 0xa, P0 ;  /* 0x0000000a0400780c */ /* 0x040fe40000701670 */
[----:B------:R-:W-:Y:S02]  /*7d40*/  MUFU.EX2 R168, R170 ;  /* 0x000000aa00a87308 */ /* 0x000fe40000000800 */
[----:B------:R-:W-:Y:S02]  /*7d50*/  FSEL R171, R11, -INF , !P0 ;  /* 0xff8000000bab7808 */ /* 0x000fe40004000000 */
[C---:B------:R-:W-:Y:S02]  /*7d60*/  ISETP.GT.AND P0, PT, R3.reuse, 0x10, P1 ;  /* 0x000000100300780c */ /* 0x040fe40000f04270 */
[----:B------:R-:W-:Y:S02]  /*7d70*/  PLOP3.LUT P1, PT, PT, PT, UP5, 0x40, 0x0 ;  /* 0x000000000000781c */ /* 0x000fe40003f2e858 */
[----:B------:R-:W-:Y:S02]  /*7d80*/  ISETP.LT.OR P0, PT, R4, 0x11, P0 ;  /* 0x000000110400780c */ /* 0x000fe40000701670 */
[C---:B------:R-:W-:Y:S01]  /*7d90*/  ISETP.GT.AND P1, PT, R3.reuse, 0x18, P1 ;  /* 0x000000180300780c */ /* 0x040fe20000f24270 */
[----:B------:R-:W-:Y:S01]  /*7da0*/  MUFU.EX2 R8, R8 ;  /* 0x0000000800087308 */ /* 0x000fe20000000800 */
[----:B------:R-:W-:Y:S02]  /*7db0*/  FSEL R173, R14, -INF , !P0 ;  /* 0xff8000000ead7808 */ /* 0x000fe40004000000 */
[----:B------:R-:W-:Y:S01]  /*7dc0*/  ISETP.GT.AND P0, PT, R3, 0x11, P2 ;  /* 0x000000110300780c */ /* 0x000fe20001704270 */
[----:B-1----:R-:W-:Y:S01]  /*7dd0*/  FMUL.FTZ R16, R2, R144 ;  /* 0x0000009002107220 */ /* 0x002fe20000410000 */
[----:B------:R-:W-:Y:S01]  /*7de0*/  ISETP.LT.OR P1, PT, R4, 0x19, P1 ;  /* 0x000000190400780c */ /* 0x000fe20000f21670 */
[----:B------:R-:W-:Y:S01]  /*7df0*/  FMUL.FTZ R13, R2, R149 ;  /* 0x00000095020d7220 */ /* 0x000fe20000410000 */
[----:B------:R-:W-:Y:S01]  /*7e00*/  ISETP.LT.OR P0, PT, R4, 0x12, P0 ;  /* 0x000000120400780c */ /* 0x000fe20000701670 */
[----:B------:R-:W-:Y:S01]  /*7e10*/  FMUL.FTZ R20, R2, R140 ;  /* 0x0000008c02147220 */ /* 0x000fe20000410000 */
[----:B------:R-:W-:Y:S01]  /*7e20*/  FSEL R174, R18, -INF , !P1 ;  /* 0xff80000012ae7808 */ /* 0x000fe20004800000 */
[----:B------:R-:W1:Y:S01]  /*7e30*/  MUFU.EX2 R9, R9 ;  /* 0x0000000900097308 */ /* 0x000e620000000800 */
[----:B------:R-:W-:Y:S01]  /*7e40*/  FSEL R172, R15, -INF , !P0 ;  /* 0xff8000000fac7808 */ /* 0x000fe20004000000 */
[C---:B------:R-:W-:Y:S01]  /*7e50*/  FMUL.FTZ R28, R2.reuse, R28 ;  /* 0x0000001c021c7220 */ /* 0x040fe20000410000 */
[----:B------:R-:W-:Y:S01]  /*7e60*/  PLOP3.LUT P0, PT, PT, PT, UP4, 0x40, 0x0 ;  /* 0x000000000000781c */ /* 0x000fe20003f0e848 */
[C---:B------:R-:W-:Y:S01]  /*7e70*/  FMUL.FTZ R29, R2.reuse, R29 ;  /* 0x0000001d021d7220 */ /* 0x040fe20000410000 */
[----:B------:R-:W-:Y:S01]  /*7e80*/  PLOP3.LUT P1, PT, PT, PT, UP3, 0x40, 0x0 ;  /* 0x000000000000781c */ /* 0x000fe20003f2e838 */
[C---:B------:R-:W-:Y:S01]  /*7e90*/  FMUL.FTZ R32, R2.reuse, R32 ;  /* 0x0000002002207220 */ /* 0x040fe20000410000 */
[C---:B------:R-:W-:Y:S01]  /*7ea0*/  ISETP.GT.AND P0, PT, R3.reuse, 0x19, P0 ;  /* 0x000000190300780c */ /* 0x040fe20000704270 */
[C---:B------:R-:W-:Y:S01]  /*7eb0*/  FMUL.FTZ R33, R2.reuse, R33 ;  /* 0x0000002102217220 */ /* 0x040fe20000410000 */
[----:B------:R-:W-:Y:S01]  /*7ec0*/  ISETP.GT.AND P1, PT, R3, 0x20, P1 ;  /* 0x000000200300780c */ /* 0x000fe20000f24270 */
[----:B------:R-:W-:Y:S01]  /*7ed0*/  FMUL.FTZ R36, R2, R36 ;  /* 0x0000002402247220 */ /* 0x000fe20000410000 */
[----:B------:R-:W-:Y:S01]  /*7ee0*/  ISETP.LT.OR P0, PT, R4, 0x1a, P0 ;  /* 0x0000001a0400780c */ /* 0x000fe20000701670 */
[----:B------:R-:W-:Y:S01]  /*7ef0*/  FMUL.FTZ R37, R2, R37 ;  /* 0x0000002502257220 */ /* 0x000fe20000410000 */
[----:B------:R-:W-:Y:S01]  /*7f00*/  ISETP.LT.OR P1, PT, R4, 0x21, P1 ;  /* 0x000000210400780c */ /* 0x000fe20000f21670 */
[C---:B------:R-:W-:Y:S01]  /*7f10*/  FMUL.FTZ R40, R2.reuse, R40 ;  /* 0x0000002802287220 */ /* 0x040fe20000410000 */
[----:B------:R-:W-:Y:S01]  /*7f20*/  FSEL R175, R19, -INF , !P0 ;  /* 0xff80000013af7808 */ /* 0x000fe20004000000 */
[C---:B------:R-:W-:Y:S01]  /*7f30*/  FMUL.FTZ R41, R2.reuse, R41 ;  /* 0x0000002902297220 */ /* 0x040fe20000410000 */
[----:B------:R-:W-:Y:S01]  /*7f40*/  PLOP3.LUT P0, PT, PT, PT, UP2, 0x40, 0x0 ;  /* 0x000000000000781c */ /* 0x000fe20003f0e828 */
[----:B------:R-:W-:Y:S01]  /*7f50*/  FMUL.FTZ R44, R2, R44 ;  /* 0x0000002c022c7220 */ /* 0x000fe20000410000 */
[----:B------:R-:W-:Y:S01]  /*7f60*/  FSEL R177, R22, -INF , !P1 ;  /* 0xff80000016b17808 */ /* 0x000fe20004800000 */
[C---:B------:R-:W-:Y:S01]  /*7f70*/  FMUL.FTZ R45, R2.reuse, R45 ;  /* 0x0000002d022d7220 */ /* 0x040fe20000410000 */
[C---:B------:R-:W-:Y:S01]  /*7f80*/  ISETP.GT.AND P0, PT, R3.reuse, 0x21, P0 ;  /* 0x000000210300780c */ /* 0x040fe20000704270 */
[C---:B------:R-:W-:Y:S01]  /*7f90*/  FMUL.FTZ R48, R2.reuse, R48 ;  /* 0x0000003002307220 */ /* 0x040fe20000410000 */
[----:B------:R-:W-:Y:S01]  /*7fa0*/  PLOP3.LUT P1, PT, PT, PT, UP1, 0x40, 0x0 ;  /* 0x000000000000781c */ /* 0x000fe20003f2e818 */
[----:B------:R-:W-:Y:S01]  /*7fb0*/  FMUL.FTZ R49, R2, R49 ;  /* 0x0000003102317220 */ /* 0x000fe20000410000 */
[----:B------:R-:W-:Y:S01]  /*7fc0*/  ISETP.LT.OR P0, PT, R4, 0x22, P0 ;  /* 0x000000220400780c */ /* 0x000fe20000701670 */
[C---:B------:R-:W-:Y:S01]  /*7fd0*/  FMUL.FTZ R52, R2.reuse, R52 ;  /* 0x0000003402347220 */ /* 0x040fe20000410000 */
[----:B------:R-:W-:Y:S01]  /*7fe0*/  ISETP.GT.AND P1, PT, R3, 0x28, P1 ;  /* 0x000000280300780c */ /* 0x000fe20000f24270 */
[C---:B------:R-:W-:Y:S01]  /*7ff0*/  FMUL.FTZ R53, R2.reuse, R53 ;  /* 0x0000003502357220 */ /* 0x040fe20000410000 */
[----:B------:R-:W-:Y:S01]  /*8000*/  FSEL R178, R23, -INF , !P0 ;  /* 0xff80000017b27808 */ /* 0x000fe20004000000 */
[C---:B------:R-:W-:Y:S01]  /*8010*/  FMUL.FTZ R56, R2.reuse, R56 ;  /* 0x0000003802387220 */ /* 0x040fe20000410000 */
[----:B------:R-:W-:Y:S01]  /*8020*/  PLOP3.LUT P0, PT, PT, PT, UP0, 0x40, 0x0 ;  /* 0x000000000000781c */ /* 0x000fe20003f0e808 */
[----:B------:R-:W-:Y:S01]  /*8030*/  FMUL.FTZ R57, R2, R57 ;  /* 0x0000003902397220 */ /* 0x000fe20000410000 */
[----:B------:R-:W-:Y:S01]  /*8040*/  ISETP.LT.OR P1, PT, R4, 0x29, P1 ;  /* 0x000000290400780c */ /* 0x000fe20000f21670 */
[C---:B------:R-:W-:Y:S01]  /*8050*/  FMUL.FTZ R60, R2.reuse, R60 ;  /* 0x0000003c023c7220 */ /* 0x040fe20000410000 */
[----:B------:R-:W-:Y:S01]  /*8060*/  ISETP.GT.AND P0, PT, R3, 0x29, P0 ;  /* 0x000000290300780c */ /* 0x000fe20000704270 */
[C---:B------:R-:W-:Y:S01]  /*8070*/  FMUL.FTZ R61, R2.reuse, R61 ;  /* 0x0000003d023d7220 */ /* 0x040fe20000410000 */
[----:B------:R-:W-:Y:S01]  /*8080*/  MOV R15, R176 ;  /* 0x000000b0000f7202 */ /* 0x000fe20000000f00 */
[----:B------:R-:W-:Y:S01]  /*8090*/  FMUL.FTZ R64, R2, R64 ;  /* 0x0000004002407220 */ /* 0x000fe20000410000 */
[----:B------:R-:W-:Y:S01]  /*80a0*/  ISETP.LT.OR P0, PT, R4, 0x2a, P0 ;  /* 0x0000002a0400780c */ /* 0x000fe20000701670 */
[----:B------:R-:W-:Y:S01]  /*80b0*/  FMUL.FTZ R65, R2, R65 ;  /* 0x0000004102417220 */ /* 0x000fe20000410000 */
[----:B------:R-:W-:Y:S01]  /*80c0*/  FSEL R176, R26, -INF , !P1 ;  /* 0xff8000001ab07808 */ /* 0x000fe20004800000 */
[C---:B------:R-:W-:Y:S01]  /*80d0*/  FMUL.FTZ R68, R2.reuse, R68 ;  /* 0x0000004402447220 */ /* 0x040fe20000410000 */
[----:B-1----:R-:W-:Y:S01]  /*80e0*/  F2FP.PACK_AB R170, R9, R8 ;  /* 0x0000000809aa723e */ /* 0x002fe200000000ff */
[C---:B------:R-:W-:Y:S01]  /*80f0*/  FMUL.FTZ R69, R2.reuse, R69 ;  /* 0x0000004502457220 */ /* 0x040fe20000410000 */
[----:B------:R-:W-:Y:S01]  /*8100*/  MOV R14, R179 ;  /* 0x000000b3000e7202 */ /* 0x000fe20000000f00 */
        /* <DEDUP_REMOVED lines=13> */
[----:B------:R-:W-:Y:S01]  /*81e0*/  MUFU.EX2 R145, R145 ;  /* 0x0000009100917308 */ /* 0x000fe20000000800 */
[C---:B------:R-:W-:Y:S01]  /*81f0*/  FMUL.FTZ R80, R2.reuse, R80 ;  /* 0x0000005002507220 */ /* 0x040fe20000410000 */
[----:B------:R-:W-:Y:S01]  /*8200*/  UISETP.GT.AND UP0, UPT, UR8, UR10, UPT ;  /* 0x0000000a0800728c */ /* 0x000fe2000bf04270 */
[C---:B------:R-:W-:Y:S01]  /*8210*/  FMUL.FTZ R81, R2.reuse, R81 ;  /* 0x0000005102517220 */ /* 0x040fe20000410000 */
[----:B------:R-:W-:Y:S01]  /*8220*/  UIADD3 UR8, UR8, -0x1, URZ ;  /* 0xffffffff08087890 */ /* 0x000fe2000fffe03f */
        /* <DEDUP_REMOVED lines=25> */
[C---:B--2---:R-:W-:Y:S02]  /*83c0*/  FFMA.FTZ R0, R2.reuse, R12, R132 ;  /* 0x0000000c02007223 */ /* 0x044fe40000010084 */
[----:B------:R-:W-:Y:S01]  /*83d0*/  FMUL.FTZ R12, R2, R148 ;  /* 0x00000094020c7220 */ /* 0x000fe20000410000 */
[----:B------:R-:W-:Y:S01]  /*83e0*/  MOV R148, R169 ;  /* 0x000000a900947202 */ /* 0x000fe20000000f00 */
[----:B------:R-:W-:Y:S01]  /*83f0*/  FADD.FTZ R4, R168, R0 ;  /* 0x00000000a8047221 */ /* 0x000fe20000010000 */
[----:B------:R-:W-:Y:S02]  /*8400*/  FMNMX.FTZ R0, R6, R134, !PT ;  /* 0x0000008606007209 */ /* 0x000fe40007810000 */
[----:B------:R-:W-:Y:S02]  /*8410*/  F2FP.PACK_AB R168, R168, R132 ;  /* 0x00000084a8a8723e */ /* 0x000fe400000000ff */
[----:B------:R-:W-:Y:S02]  /*8420*/  FMNMX.FTZ R0, R7, R0, !PT ;  /* 0x0000000007007209 */ /* 0x000fe40007810000 */
[----:B------:R-:W-:Y:S02]  /*8430*/  FSEL R132, R27, -INF , !P0 ;  /* 0xff8000001b847808 */ /* 0x000fe40004000000 */
        /* <DEDUP_REMOVED lines=13> */
[----:B-1----:R-:W-:Y:S01]  /*8510*/  FMNMX.FTZ R3, R0, R3, !PT ;  /* 0x0000000300037209 */ /* 0x002fe20007810000 */
[----:B------:R-:W-:Y:S02]  /*8520*/  FADD.FTZ R0, R8, R4 ;  /* 0x0000000408007221 */ /* 0x000fe40000010000 */
[C---:B------:R-:W-:Y:S01]  /*8530*/  FMUL.FTZ R8, R2.reuse, R152 ;  /* 0x0000009802087220 */ /* 0x040fe20000410000 */
[----:B------:R-:W-:Y:S01]  /*8540*/  MOV R152, R21 ;  /* 0x0000001500987202 */ /* 0x000fe20000000f00 */
[C---:B------:R-:W-:Y:S01]  /*8550*/  FMUL.FTZ R21, R2.reuse, R141 ;  /* 0x0000008d02157220 */ /* 0x040fe20000410000 */
[----:B------:R-:W-:Y:S01]  /*8560*/  FSETP.NEU.FTZ.AND P0, PT, R3, -INF , PT ;  /* 0xff8000000300780b */ /* 0x000fe20003f1d000 */
[----:B------:R-:W2:Y:S01]  /*8570*/  LDL.LU R141, [R1+0x18] ;  /* 0x00001800018d7983 */ /* 0x000ea20000300800 */
[----:B------:R-:W-:Y:S02]  /*8580*/  FADD.FTZ R179, R9, R0 ;  /* 0x0000000009b37221 */ /* 0x000fe40000010000 */
[C---:B------:R-:W-:Y:S01]  /*8590*/  FSEL R0, R3.reuse, RZ, P0 ;  /* 0x000000ff03007208 */ /* 0x040fe20000000000 */
[C---:B------:R-:W-:Y:S01]  /*85a0*/  FMUL.FTZ R9, R2.reuse, R153 ;  /* 0x0000009902097220 */ /* 0x040fe20000410000 */
[----:B------:R-:W-:Y:S01]  /*85b0*/  MOV R153, R24 ;  /* 0x0000001800997202 */ /* 0x000fe20000000f00 */
[----:B------:R-:W-:Y:S01]  /*85c0*/  FMUL.FTZ R24, R2, R136 ;  /* 0x0000008802187220 */ /* 0x000fe20000410000 */
[----:B------:R-:W-:Y:S01]  /*85d0*/  MUFU.EX2 R152, R152 ;  /* 0x0000009800987308 */ /* 0x000fe20000000800 */
[----:B------:R-:W-:Y:S02]  /*85e0*/  FADD.FTZ R0, -R0, R134 ;  /* 0x0000008600007221 */ /* 0x000fe40000010100 */
[----:B------:R-:W-:Y:S02]  /*85f0*/  FMUL.FTZ R134, R3, c[0x0][0x2d0] ;  /* 0x0000b40003867a20 */ /* 0x000fe40000410000 */
[----:B------:R-:W-:Y:S02]  /*8600*/  FMUL.FTZ R0, R0, c[0x0][0x2d0] ;  /* 0x0000b40000007a20 */ /* 0x000fe40000410000 */
[----:B------:R-:W-:Y:S01]  /*8610*/  FMUL.FTZ R4, R2, R156 ;  /* 0x0000009c02047220 */ /* 0x000fe20000410000 */
[----:B------:R-:W-:Y:S02]  /*8620*/  FSEL R134, R134, RZ, P0 ;  /* 0x000000ff86867208 */ /* 0x000fe40000000000 */
[----:B------:R-:W-:Y:S01]  /*8630*/  MOV R156, R14 ;  /* 0x0000000e009c7202 */ /* 0x000fe20000000f00 */
[----:B------:R-:W1:Y:S01]  /*8640*/  MUFU.EX2 R0, R0 ;  /* 0x0000000000007308 */ /* 0x000e620000000800 */
[----:B------:R-:W-:Y:S01]  /*8650*/  PLOP3.LUT P0, PT, PT, PT, UP0, 0x80, 0x0 ;  /* 0x000000000000781c */ /* 0x000fe20003f0f008 */
[--C-:B------:R-:W-:Y:S02]  /*8660*/  FFMA.FTZ R169, R6, c[0x0][0x2d0], -R134.reuse ;  /* 0x0000b40006a97a23 */ /* 0x100fe40000010886 */
[--C-:B------:R-:W-:Y:S02]  /*8670*/  FFMA.FTZ R7, R7, c[0x0][0x2d0], -R134.reuse ;  /* 0x0000b40007077a23 */ /* 0x100fe40000010886 */
[--C-:B------:R-:W-:Y:S04]  /*8680*/  FFMA.FTZ R2, R10, c[0x0][0x2d0], -R134.reuse ;  /* 0x0000b4000a027a23 */ /* 0x100fe80000010886 */
[----:B------:R-:W2:Y:S10]  /*8690*/  MUFU.EX2 R169, R169 ;  /* 0x000000a900a97308 */ /* 0x000eb40000000800 */
[----:B------:R3:W4:Y:S01]  /*86a0*/  MUFU.EX2 R144, R7 ;  /* 0x0000000700907308 */ /* 0x0007220000000800 */
[C---:B-1----:R-:W-:Y:S02]  /*86b0*/  FMUL.FTZ R26, R0.reuse, R138 ;  /* 0x0000008a001a7220 */ /* 0x042fe40000410000 */
[C---:B------:R-:W-:Y:S02]  /*86c0*/  FMUL.FTZ R27, R0.reuse, R139 ;  /* 0x0000008b001b7220 */ /* 0x040fe40000410000 */
[----:B------:R-:W1:Y:S01]  /*86d0*/  LDSM.16.MT88.4 R136, [R236+0x100] ;  /* 0x00010000ec88783b */ /* 0x000e620000004200 */
[C---:B------:R-:W-:Y:S04]  /*86e0*/  FMUL.FTZ R11, R0.reuse, R155 ;  /* 0x0000009b000b7220 */ /* 0x040fe80000410000 */
[----:B------:R-:W-:Y:S01]  /*86f0*/  MUFU.EX2 R156, R156 ;  /* 0x0000009c009c7308 */ /* 0x000fe20000000800 */
[C---:B------:R-:W-:Y:S02]  /*8700*/  FMUL.FTZ R22, R0.reuse, R142 ;  /* 0x0000008e00167220 */ /* 0x040fe40000410000 */
[C---:B------:R-:W-:Y:S02]  /*8710*/  FMUL.FTZ R23, R0.reuse, R143 ;  /* 0x0000008f00177220 */ /* 0x040fe40000410000 */
[C---:B------:R-:W-:Y:S01]  /*8720*/  FMUL.FTZ R6, R0.reuse, R158 ;  /* 0x0000009e00067220 */ /* 0x040fe20000410000 */
[----:B------:R-:W-:Y:S01]  /*8730*/  MOV R158, R149 ;  /* 0x00000095009e7202 */ /* 0x000fe20000000f00 */
[C---:B------:R-:W-:Y:S02]  /*8740*/  FMUL.FTZ R10, R0.reuse, R154 ;  /* 0x0000009a000a7220 */ /* 0x040fe40000410000 */
[C---:B------:R-:W-:Y:S01]  /*8750*/  FMUL.FTZ R14, R0.reuse, R150 ;  /* 0x00000096000e7220 */ /* 0x040fe20000410000 */
[----:B------:R-:W-:Y:S01]  /*8760*/  MUFU.EX2 R153, R153 ;  /* 0x0000009900997308 */ /* 0x000fe20000000800 */
[C---:B------:R-:W-:Y:S02]  /*8770*/  FMUL.FTZ R15, R0.reuse, R151 ;  /* 0x00000097000f7220 */ /* 0x040fe40000410000 */
[C---:B------:R-:W-:Y:S02]  /*8780*/  FMUL.FTZ R18, R0.reuse, R146 ;  /* 0x0000009200127220 */ /* 0x040fe40000410000 */
[C---:B---3--:R-:W-:Y:S01]  /*8790*/  FMUL.FTZ R7, R0.reuse, R159 ;  /* 0x0000009f00077220 */ /* 0x048fe20000410000 */
[----:B------:R-:W-:Y:S01]  /*87a0*/  MOV R159, R148 ;  /* 0x00000094009f7202 */ /* 0x000fe20000000f00 */
        /* <DEDUP_REMOVED lines=57> */
[C---:B----4-:R-:W-:Y:S01]  /*8b40*/  F2FP.PACK_AB R169, R144.reuse, R169 ;  /* 0x000000a990a9723e */ /* 0x050fe200000000ff */
[--C-:B------:R-:W-:Y:S01]  /*8b50*/  FFMA.FTZ R0, R171, c[0x0][0x2d0], -R134.reuse ;  /* 0x0000b400ab007a23 */ /* 0x100fe20000010886 */
[----:B---3--:R-:W-:Y:S01]  /*8b60*/  LDSM.16.MT88.4 R140, [R236+0x900] ;  /* 0x00090000ec8c783b */ /* 0x008fe20000004200 */
[----:B------:R-:W-:Y:S02]  /*8b70*/  FADD.FTZ R144, R144, R151 ;  /* 0x0000009790907221 */ /* 0x000fe40000010000 */
[----:B------:R-:W2:Y:S02]  /*8b80*/  MUFU.EX2 R146, R0 ;  /* 0x0000000000927308 */ /* 0x000ea40000000800 */
[----:B--2---:R-:W-:Y:S01]  /*8b90*/  F2FP.PACK_AB R171, R146, R147 ;  /* 0x0000009392ab723e */ /* 0x004fe200000000ff */
[--C-:B------:R-:W-:Y:S07]  /*8ba0*/  FFMA.FTZ R0, R173, c[0x0][0x2d0], -R134.reuse ;  /* 0x0000b400ad007a23 */ /* 0x100fee0000010886 */
[----:B------:R2:W-:Y:S01]  /*8bb0*/  MUFU.EX2 R149, R0 ;  /* 0x0000000000957308 */ /* 0x0005e20000000800 */
[C---:B-1----:R-:W-:Y:S08]  /*8bc0*/  HMMA.16816.F32 R4, R168.reuse, R136, R4 ;  /* 0x00000088a804723c */ /* 0x042ff00000001804 */
[C---:B------:R-:W-:Y:S01]  /*8bd0*/  HMMA.16816.F32 R8, R168.reuse, R138, R8 ;  /* 0x0000008aa808723c */ /* 0x040fe20000001808 */
[----:B------:R-:W1:Y:S03]  /*8be0*/  LDSM.16.MT88.4 R136, [R237+0x100] ;  /* 0x00010000ed88783b */ /* 0x000e660000004200 */
[--C-:B--2---:R-:W-:Y:S04]  /*8bf0*/  FFMA.FTZ R0, R172, c[0x0][0x2d0], -R134.reuse ;  /* 0x0000b400ac007a23 */ /* 0x104fe80000010886 */
[----:B------:R2:W3:Y:S01]  /*8c00*/  MUFU.EX2 R150, R0 ;  /* 0x0000000000967308 */ /* 0x0004e20000000800 */
[C---:B-1----:R-:W-:Y:S03]  /*8c10*/  HMMA.16816.F32 R12, R168.reuse, R136, R12 ;  /* 0x00000088a80c723c */ /* 0x042fe6000000180c */
[--C-:B--2---:R-:W-:Y:S06]  /*8c20*/  FFMA.FTZ R0, R174, c[0x0][0x2d0], -R134.reuse ;  /* 0x0000b400ae007a23 */ /* 0x104fec0000010886 */
[----:B------:R1:W-:Y:S01]  /*8c30*/  MUFU.EX2 R148, R0 ;  /* 0x0000000000947308 */ /* 0x0003e20000000800 */
[C---:B------:R-:W-:Y:S01]  /*8c40*/  HMMA.16816.F32 R16, R168.reuse, R138, R16 ;  /* 0x0000008aa810723c */ /* 0x040fe20000001810 */
[----:B------:R-:W2:Y:S02]  /*8c50*/  LDSM.16.MT88.4 R136, [R240+0x100] ;  /* 0x00010000f088783b */ /* 0x000ea40000004200 */
[----:B-1----:R-:W-:Y:S06]  /*8c60*/  FFMA.FTZ R0, R175, c[0x0][0x2d0], -R134 ;  /* 0x0000b400af007a23 */ /* 0x002fec0000010886 */
[----:B------:R1:W4:Y:S01]  /*8c70*/  MUFU.EX2 R174, R0 ;  /* 0x0000000000ae7308 */ /* 0x0003220000000800 */
[C---:B--2---:R-:W-:Y:S08]  /*8c80*/  HMMA.16816.F32 R20, R168.reuse, R136, R20 ;  /* 0x00000088a814723c */ /* 0x044ff00000001814 */
[C---:B------:R-:W-:Y:S01]  /*8c90*/  HMMA.16816.F32 R24, R168.reuse, R138, R24 ;  /* 0x0000008aa818723c */ /* 0x040fe20000001818 */
[----:B------:R-:W2:Y:S03]  /*8ca0*/  LDSM.16.MT88.4 R136, [R239+0x100] ;  /* 0x00010000ef88783b */ /* 0x000ea60000004200 */
[----:B-1----:R-:W-:Y:S02]  /*8cb0*/  FADD.FTZ R0, R2, R179 ;  /* 0x000000b302007221 */ /* 0x002fe40000010000 */
[----:B------:R-:W1:Y:S02]  /*8cc0*/  MUFU.EX2 R179, R159 ;  /* 0x0000009f00b37308 */ /* 0x000e640000000800 */
[----:B------:R-:W-:Y:S04]  /*8cd0*/  FADD.FTZ R151, R145, R0 ;  /* 0x0000000091977221 */ /* 0x000fe80000010000 */
[----:B------:R-:W-:Y:S01]  /*8ce0*/  FADD.FTZ R0, R147, R144 ;  /* 0x0000009093007221 */ /* 0x000fe20000010000 */
        /* <DEDUP_REMOVED lines=36> */
[C---:B--2---:R-:W-:Y:S07]  /*8f30*/  HMMA.16816.F32 R124, R168.reuse, R136, R124 ;  /* 0x00000088a87c723c */ /* 0x044fee000000187c */
[----:B------:R-:W-:Y:S01]  /*8f40*/  F2FP.PACK_AB R136, R145, R2 ;  /* 0x000000029188723e */ /* 0x000fe200000000ff */
[----:B------:R-:W-:Y:S04]  /*8f50*/  HMMA.16816.F32 R128, R168, R138, R128 ;  /* 0x0000008aa880723c */ /* 0x000fe80000001880 */
[----:B---3--:R-:W-:Y:S01]  /*8f60*/  F2FP.PACK_AB R137, R150, R149 ;  /* 0x000000959689723e */ /* 0x008fe200000000ff */
[----:B------:R-:W-:Y:S02]  /*8f70*/  FADD.FTZ R2, R146, R0 ;  /* 0x0000000092027221 */ /* 0x000fe40000010000 */
[----:B------:R-:W-:Y:S01]  /*8f80*/  F2FP.PACK_AB R138, R157, R156 ;  /* 0x0000009c9d8a723e */ /* 0x000fe200000000ff */
[----:B------:R-:W-:Y:S01]  /*8f90*/  LDSM.16.MT88.4 R144, [R239+0x5100] ;  /* 0x00510000ef90783b */ /* 0x000fe20000004200 */
[----:B----4-:R-:W-:Y:S03]  /*8fa0*/  F2FP.PACK_AB R139, R174, R148 ;  /* 0x00000094ae8b723e */ /* 0x010fe600000000ff */
[----:B------:R-:W-:Y:S01]  /*8fb0*/  FFMA.FTZ R0, R177, c[0x0][0x2d0], -R134 ;  /* 0x0000b400b1007a23 */ /* 0x000fe20000010886 */
[----:B------:R-:W-:Y:S01]  /*8fc0*/  MOV R177, R154 ;  /* 0x0000009a00b17202 */ /* 0x000fe20000000f00 */
[----:B------:R-:W-:Y:S02]  /*8fd0*/  FADD.FTZ R2, R149, R2 ;  /* 0x0000000295027221 */ /* 0x000fe40000010000 */
[C---:B------:R-:W-:Y:S01]  /*8fe0*/  HMMA.16816.F32 R4, R136.reuse, R140, R4 ;  /* 0x0000008c8804723c */ /* 0x040fe20000001804 */
[----:B------:R2:W-:Y:S04]  /*8ff0*/  MUFU.EX2 R172, R0 ;  /* 0x0000000000ac7308 */ /* 0x0005e80000000800 */
[----:B------:R-:W-:Y:S03]  /*9000*/  FADD.FTZ R2, R150, R2 ;  /* 0x0000000296027221 */ /* 0x000fe60000010000 */
[C---:B------:R-:W-:Y:S01]  /*9010*/  HMMA.16816.F32 R8, R136.reuse, R142, R8 ;  /* 0x0000008e8808723c */ /* 0x040fe20000001808 */
[----:B------:R-:W3:Y:S03]  /*9020*/  LDSM.16.MT88.4 R140, [R237+0x900] ;  /* 0x00090000ed8c783b */ /* 0x000ee60000004200 */
[--C-:B--2---:R-:W-:Y:S01]  /*9030*/  FFMA.FTZ R0, R178, c[0x0][0x2d0], -R134.reuse ;  /* 0x0000b400b2007a23 */ /* 0x104fe20000010886 */
[----:B------:R-:W-:Y:S03]  /*9040*/  MOV R178, R153 ;  /* 0x0000009900b27202 */ /* 0x000fe60000000f00 */
[----:B------:R2:W4:Y:S01]  /*9050*/  MUFU.EX2 R173, R0 ;  /* 0x0000000000ad7308 */ /* 0x0005220000000800 */
[----:B------:R-:W-:Y:S01]  /*9060*/  F2FP.PACK_AB R170, R177, R178 ;  /* 0x000000b2b1aa723e */ /* 0x000fe200000000ff */
[C---:B---3--:R-:W-:Y:S03]  /*9070*/  HMMA.16816.F32 R12, R136.reuse, R140, R12 ;  /* 0x0000008c880c723c */ /* 0x048fe6000000180c */
[--C-:B--2---:R-:W-:Y:S01]  /*9080*/  FFMA.FTZ R0, R176, c[0x0][0x2d0], -R134.reuse ;  /* 0x0000b400b0007a23 */ /* 0x104fe20000010886 */
[----:B------:R-:W-:Y:S01]  /*9090*/  MOV R176, R152 ;  /* 0x0000009800b07202 */ /* 0x000fe20000000f00 */
[----:B------:R-:W-:Y:S01]  /*90a0*/  FFMA.FTZ R134, R132, c[0x0][0x2d0], -R134 ;  /* 0x0000b40084867a23 */ /* 0x000fe20000010886 */
[----:B------:R-:W-:Y:S02]  /*90b0*/  LDSM.16.MT88.4 R152, [R236+0x1100] ;  /* 0x00110000ec98783b */ /* 0x000fe40000004200 */
[C---:B------:R-:W-:Y:S01]  /*90c0*/  HMMA.16816.F32 R16, R136.reuse, R142, R16 ;  /* 0x0000008e8810723c */ /* 0x040fe20000001810 */
[----:B------:R2:W-:Y:S03]  /*90d0*/  MUFU.EX2 R132, R0 ;  /* 0x0000000000847308 */ /* 0x0005e60000000800 */
[----:B-1----:R-:W-:Y:S02]  /*90e0*/  F2FP.PACK_AB R168, R176, R179 ;  /* 0x000000b3b0a8723e */ /* 0x002fe400000000ff */
[----:B----4-:R-:W-:Y:S01]  /*90f0*/  F2FP.PACK_AB R169, R173, R172 ;  /* 0x000000acada9723e */ /* 0x010fe200000000ff */
[----:B------:R-:W1:Y:S04]  /*9100*/  LDSM.16.MT88.4 R140, [R240+0x900] ;  /* 0x00090000f08c783b */ /* 0x000e680000004200 */
[----:B------:R-:W3:Y:S01]  /*9110*/  MUFU.EX2 R134, R134 ;  /* 0x0000008600867308 */ /* 0x000ee20000000800 */
[----:B--2---:R-:W-:Y:S04]  /*9120*/  FADD.FTZ R0, R156, R151 ;  /* 0x000000979c007221 */ /* 0x004fe80000010000 */
[----:B------:R-:W-:Y:S02]  /*9130*/  FADD.FTZ R175, R157, R0 ;  /* 0x000000009daf7221 */ /* 0x000fe40000010000 */
[----:B------:R-:W-:Y:S02]  /*9140*/  FADD.FTZ R0, R148, R2 ;  /* 0x0000000294007221 */ /* 0x000fe40000010000 */
[----:B------:R-:W-:Y:S01]  /*9150*/  FADD.FTZ R2, R179, R175 ;  /* 0x000000afb3027221 */ /* 0x000fe20000010000 */
[----:B---3--:R-:W-:Y:S01]  /*9160*/  F2FP.PACK_AB R171, R134, R132 ;  /* 0x0000008486ab723e */ /* 0x008fe200000000ff */
[----:B------:R-:W-:Y:S02]  /*9170*/  FADD.FTZ R0, R174, R0 ;  /* 0x00000000ae007221 */ /* 0x000fe40000010000 */
[----:B------:R-:W-:Y:S02]  /*9180*/  FADD.FTZ R2, R176, R2 ;  /* 0x00000002b0027221 */ /* 0x000fe40000010000 */
[----:B------:R-:W-:Y:S02]  /*9190*/  FADD.FTZ R0, R172, R0 ;  /* 0x00000000ac007221 */ /* 0x000fe40000010000 */
[----:B------:R-:W-:Y:S02]  /*91a0*/  FADD.FTZ R2, R178, R2 ;  /* 0x00000002b2027221 */ /* 0x000fe40000010000 */
[----:B------:R-:W-:Y:S01]  /*91b0*/  FADD.FTZ R0, R173, R0 ;  /* 0x00000000ad007221 */ /* 0x000fe20000010000 */
[C---:B-1----:R-:W-:Y:S03]  /*91c0*/  HMMA.16816.F32 R20, R136.reuse, R140, R20 ;  /* 0x0000008c8814723c */ /* 0x042fe60000001814 */
[----:B------:R-:W-:Y:S01]  /*91d0*/  FADD.FTZ R0, R132, R0 ;  /* 0x0000000084007221 */ /* 0x000fe20000010000 */
[-C--:B------:R-:W-:Y:S03]  /*91e0*/  MOV R132, R3.reuse ;  /* 0x0000000300847202 */ /* 0x080fe60000000f00 */
[----:B------:R-:W-:Y:S01]  /*91f0*/  FADD.FTZ R0, R134, R0 ;  /* 0x0000000086007221 */ /* 0x000fe20000010000 */
[C---:B------:R-:W-:Y:S01]  /*9200*/  HMMA.16816.F32 R24, R136.reuse, R142, R24 ;  /* 0x0000008e8818723c */ /* 0x040fe20000001818 */
[----:B------:R-:W1:Y:S03]  /*9210*/  LDSM.16.MT88.4 R140, [R239+0x900] ;  /* 0x00090000ef8c783b */ /* 0x000e660000004200 */
[----:B------:R-:W-:Y:S04]  /*9220*/  MOV R134, R3 ;  /* 0x0000000300867202 */ /* 0x000fe80000000f00 */
        /* <DEDUP_REMOVED lines=34> */
[C---:B------:R-:W-:Y:S08]  /*9450*/  HMMA.16816.F32 R120, R136.reuse, R142, R120 ;  /* 0x0000008e8878723c */ /* 0x040ff00000001878 */
[C---:B------:R-:W-:Y:S08]  /*9460*/  HMMA.16816.F32 R124, R136.reuse, R144, R124 ;  /* 0x00000090887c723c */ /* 0x040ff0000000187c */
[----:B------:R-:W-:Y:S01]  /*9470*/  HMMA.16816.F32 R128, R136, R146, R128 ;  /* 0x000000928880723c */ /* 0x000fe20000001880 */
[----:B------:R-:W1:Y:S07]  /*9480*/  LDSM.16.MT88.4 R144, [R237+0x1100] ;  /* 0x00110000ed90783b */ /* 0x000e6e0000004200 */
[C---:B------:R-:W-:Y:S01]  /*9490*/  HMMA.16816.F32 R156, R168.reuse, R152, R4 ;  /* 0x00000098a89c723c */ /* 0x040fe20000001804 */
[----:B------:R-:W2:Y:S07]  /*94a0*/  LDSM.16.MT88.4 R136, [R240+0x1100] ;  /* 0x00110000f088783b */ /* 0x000eae0000004200 */
[C---:B------:R-:W-:Y:S01]  /*94b0*/  HMMA.16816.F32 R152, R168.reuse, R154, R8 ;  /* 0x0000009aa898723c */ /* 0x040fe20000001808 */
[----:B------:R-:W3:Y:S08]  /*94c0*/  LDSM.16.MT88.4 R4, [R239+0x1100] ;  /* 0x00110000ef04783b */ /* 0x000ef00000004200 */
[----:B------:R-:W4:Y:S01]  /*94d0*/  LDSM.16.MT88.4 R8, [R236+0x2900] ;  /* 0x00290000ec08783b */ /* 0x000f220000004200 */
[C---:B-1----:R-:W-:Y:S07]  /*94e0*/  HMMA.16816.F32 R148, R168.reuse, R144, R12 ;  /* 0x00000090a894723c */ /* 0x042fee000000180c */
[----:B------:R-:W1:Y:S01]  /*94f0*/  LDSM.16.MT88.4 R12, [R237+0x2900] ;  /* 0x00290000ed0c783b */ /* 0x000e620000004200 */
[C---:B------:R-:W-:Y:S08]  /*9500*/  HMMA.16816.F32 R144, R168.reuse, R146, R16 ;  /* 0x00000092a890723c */ /* 0x040ff00000001810 */
[C---:B--2---:R-:W-:Y:S08]  /*9510*/  HMMA.16816.F32 R140, R168.reuse, R136, R20 ;  /* 0x00000088a88c723c */ /* 0x044ff00000001814 */
[C---:B------:R-:W-:Y:S08]  /*9520*/  HMMA.16816.F32 R136, R168.reuse, R138, R24 ;  /* 0x0000008aa888723c */ /* 0x040ff00000001818 */
[C---:B---3--:R-:W-:Y:S08]  /*9530*/  HMMA.16816.F32 R28, R168.reuse, R4, R28 ;  /* 0x00000004a81c723c */ /* 0x048ff0000000181c */
[C---:B------:R-:W-:Y:S01]  /*9540*/  HMMA.16816.F32 R32, R168.reuse, R6, R32 ;  /* 0x00000006a820723c */ /* 0x040fe20000001820 */
[----:B------:R-:W2:Y:S07]  /*9550*/  LDSM.16.MT88.4 R4, [R240+0x2900] ;  /* 0x00290000f004783b */ /* 0x000eae0000004200 */
[C---:B----4-:R-:W-:Y:S08]  /*9560*/  HMMA.16816.F32 R36, R168.reuse, R8, R36 ;  /* 0x00000008a824723c */ /* 0x050ff00000001824 */
        /* <DEDUP_REMOVED lines=28> */
[C---:B-1----:R-:W-:Y:S08]  /*9730*/  HMMA.16816.F32 R116, R168.reuse, R12, R116 ;  /* 0x0000000ca874723c */ /* 0x042ff00000001874 */
[C---:B------:R-:W-:Y:S08]  /*9740*/  HMMA.16816.F32 R120, R168.reuse, R14, R120 ;  /* 0x0000000ea878723c */ /* 0x040ff00000001878 */
[C---:B--2---:R-:W-:Y:S07]  /*9750*/  HMMA.16816.F32 R124, R168.reuse, R4, R124 ;  /* 0x00000004a87c723c */ /* 0x044fee000000187c */
[----:B------:R-:W-:Y:S01]  /*9760*/  FADD.FTZ R4, R177, R2 ;  /* 0x00000002b1047221 */ /* 0x000fe20000010000 */
[----:B------:R-:W-:Y:S04]  /*9770*/  HMMA.16816.F32 R128, R168, R6, R128 ;  /* 0x00000006a880723c */ /* 0x000fe80000001880 */
[----:B------:R1:W-:Y:S01]  /*9780*/  STL [R1+0x14], R4 ;  /* 0x0000140401007387 */ /* 0x0003e20000100800 */
[----:B------:R-:W-:Y:S03]  /*9790*/  MOV R2, R133 ;  /* 0x0000008500027202 */ /* 0x000fe60000000f00 */
[----:B------:R1:W-:Y:S01]  /*97a0*/  STL [R1+0x18], R0 ;  /* 0x0000180001007387 */ /* 0x0003e20000100800 */
[----:B------:R-:W-:-:S05]  /*97b0*/  @P0 BRA `(.L_x_357) ;  /* 0xffffc55000000947 */ /* 0x000fca000383ffff */
.L_x_346:
[----:B------:R-:W2:Y:S01]  /*97c0*/  S2UR UR10, SR_CTAID.X ;  /* 0x00000000000a79c3 */ /* 0x000ea20000002500 */
[----:B------:R-:W-:-:S02]  /*97d0*/  UISETP.NE.AND UP1, UPT, UR14, URZ, UPT ;  /* 0x0000003f0e00728c */ /* 0x000fc4000bf25270 */
[----:B------:R-:W-:Y:S02]  /*97e0*/  UISETP.NE.AND UP0, UPT, UR13, URZ, UPT ;  /* 0x0000003f0d00728c */ /* 0x000fe4000bf05270 */
[----:B------:R-:W-:-:S04]  /*97f0*/  ULDC.64 UR4, c[0x0][0x2c8] ;  /* 0x0000b20000047ab9 */ /* 0x000fc80000000a00 */
[----:B------:R-:W-:Y:S01]  /*9800*/  PLOP3.LUT P0, PT, PT, PT, UP0, 0x40, 0x0 ;  /* 0x000000000000781c */ /* 0x000fe20003f0e808 */
[----:B--2---:R-:W-:-:S04]  /*9810*/  ULEA UR10, UR10, 0x7f, 0x7 ;  /* 0x0000007f0a0a7891 */ /* 0x004fc8000f8e383f */
[----:B------:R-:W-:-:S03]  /*9820*/  UIMAD.WIDE.U32 UR18, UR10, UR4, URZ ;  /* 0x000000040a1272a5 */ /* 0x000fc6000f8e003f */
[----:B------:R-:W-:Y:S02]  /*9830*/  ULDC UR4, c[0x0][0x168] ;  /* 0x00005a0000047ab9 */ /* 0x000fe40000000800 */
[----:B------:R-:W-:Y:S02]  /*9840*/  @UP1 USHF.R.U32.HI UR10, URZ, UR5, UR19 ;  /* 0x000000053f0a1299 */ /* 0x000fe40008011613 */
[----:B------:R-:W-:Y:S02]  /*9850*/  UIADD3 UR4, -UR4, 0x1, URZ ;  /* 0x0000000104047890 */ /* 0x000fe4000fffe13f */
[----:B------:R-:W-:Y:S02]  /*9860*/  ULDC UR5, c[0x0][0x1d0] ;  /* 0x0000740000057ab9 */ /* 0x000fe40000000800 */
[----:B------:R-:W-:-:S03]  /*9870*/  UIADD3 UR11, UR10, UR5, UR4 ;  /* 0x000000050a0b7290 */ /* 0x000fc6000fffe004 */
[----:B------:R-:W-:Y:S02]  /*9880*/  ULDC UR10, c[0x0][0x324] ;  /* 0x0000c900000a7ab9 */ /* 0x000fe40000000800 */
[----:B------:R-:W-:Y:S01]  /*9890*/  UIADD3 UR10, UR11, -UR10, URZ ;  /* 0x8000000a0b0a7290 */ /* 0x000fe2000fffe03f */
[----:B------:R-:W-:Y:S05]  /*98a0*/  @P0 BRA `(.L_x_358) ;  /* 0x0000014000000947 */ /* 0x000fea0003800000 */
        /* <DEDUP_REMOVED lines=11> */
.L_x_359:
[----:B------:R-:W-:Y:S02]  /*9960*/  ULDC UR4, c[0x0][0x32c] ;  /* 0x0000cb0000047ab9 */ /* 0x000fe40000000800 */
[----:B------:R-:W-:-:S03]  /*9970*/  UISETP.NE.AND UP0, UPT, UR4, 0x1, UPT ;  /* 0x000000010400788c */ /* 0x000fc6000bf05270 */
[----:B------:R-:W-:Y:S02]  /*9980*/  ULDC.64 UR4, c[0x0][0x330] ;  /* 0x0000cc0000047ab9 */ /* 0x000fe40000000a00 */
[----:B------:R-:W-:-:S06]  /*9990*/  UIMAD.WIDE.U32 UR18, UR11, UR4, URZ ;  /* 0x000000040b1272a5 */ /* 0x000fcc000f8e003f */
[----:B------:R-:W-:Y:S02]  /*99a0*/  @UP0 USHF.R.U32.HI UR11, URZ, UR5, UR19 ;  /* 0x000000053f0b0299 */ /* 0x000fe40008011613 */
.L_x_360:
[----:B------:R-:W-:Y:S02]  /*99b0*/  ULDC UR4, c[0x0][0x32c] ;  /* 0x0000cb0000047ab9 */ /* 0x000fe40000000800 */
[----:B------:R-:W-:-:S04]  /*99c0*/  UIMAD UR4, UR11, UR4, URZ ;  /* 0x000000040b0472a4 */ /* 0x000fc8000f8e023f */
[----:B------:R-:W-:-:S04]  /*99d0*/  UISETP.LT.AND UP0, UPT, UR10, UR4, UPT ;  /* 0x000000040a00728c */ /* 0x000fc8000bf01270 */
[----:B------:R-:W-:-:S04]  /*99e0*/  USEL UR10, UR10, UR4, !UP0 ;  /* 0x000000040a0a7287 */ /* 0x000fc8000c000000 */
.L_x_358:
[----:B------:R-:W-:-:S04]  /*99f0*/  UIADD3 UR10, UR10, 0x2f, URZ ;  /* 0x0000002f0a0a7890 */ /* 0x000fc8000fffe03f */
[----:B------:R-:W-:-:S04]  /*9a00*/  UIMAD.WIDE UR4, UR10, 0x2aaaaaab, URZ ;  /* 0x2aaaaaab0a0478a5 */ /* 0x000fc8000f8e023f */
        /* <DEDUP_REMOVED lines=9> */
[----:B-1----:R-:W4:Y:S04]  /*9aa0*/  LDL.64 R4, [R1+0x30] ;  /* 0x0000300001047983 */ /* 0x002f280000100a00 */
[----:B------:R-:W4:Y:S01]  /*9ab0*/  LDL.64 R2, [R1+0x28] ;  /* 0x0000280001027983 */ /* 0x000f220000100a00 */
[----:B--2---:R-:W-:-:S02]  /*9ac0*/  IADD3 R11, P0, R8, 0x40, RZ ;  /* 0x00000040080b7810 */ /* 0x004fc40007f1e0ff */
[----:B------:R-:W-:-:S03]  /*9ad0*/  IADD3 R10, P1, R8, 0x80, RZ ;  /* 0x00000080080a7810 */ /* 0x000fc60007f3e0ff */
[--C-:B---3--:R-:W-:Y:S01]  /*9ae0*/  IMAD.X R0, RZ, RZ, R7.reuse, P0 ;  /* 0x000000ffff007224 */ /* 0x108fe200000e0607 */
[----:B------:R-:W-:Y:S01]  /*9af0*/  STL [R1+0x6c], R11 ;  /* 0x00006c0b01007387 */ /* 0x000fe20000100800 */
[----:B------:R-:W-:Y:S01]  /*9b00*/  IADD3 R9, P0, R8, 0xc0, RZ ;  /* 0x000000c008097810 */ /* 0x000fe20007f1e0ff */
[--C-:B------:R-:W-:Y:S01]  /*9b10*/  IMAD.X R8, RZ, RZ, R7.reuse, P1 ;  /* 0x000000ffff087224 */ /* 0x100fe200008e0607 */
[C---:B----4-:R-:W-:Y:S01]  /*9b20*/  IADD3 R6, P1, R4.reuse, 0x80, RZ ;  /* 0x0000008004067810 */ /* 0x050fe20007f3e0ff */
[----:B------:R-:W-:Y:S02]  /*9b30*/  STL [R1+0x64], R10 ;  /* 0x0000640a01007387 */ /* 0x000fe40000100800 */
[----:B------:R-:W-:Y:S01]  /*9b40*/  IMAD.X R7, RZ, RZ, R7, P0 ;  /* 0x000000ffff077224 */ /* 0x000fe200000e0607 */
[C---:B------:R-:W-:Y:S01]  /*9b50*/  IADD3 R5, P0, R4.reuse, 0xc0, RZ ;  /* 0x000000c004057810 */ /* 0x040fe20007f1e0ff */
[----:B------:R1:W-:Y:S04]  /*9b60*/  STL [R1+0x68], R0 ;  /* 0x0000680001007387 */ /* 0x0003e80000100800 */
[----:B------:R-:W-:Y:S04]  /*9b70*/  STL [R1+0x5c], R9 ;  /* 0x00005c0901007387 */ /* 0x000fe80000100800 */
[----:B------:R-:W-:Y:S01]  /*9b80*/  STL [R1+0x60], R8 ;  /* 0x0000600801007387 */ /* 0x000fe20000100800 */
[----:B-1----:R-:W-:Y:S01]  /*9b90*/  IADD3 R0, P2, R4, 0x40, RZ ;  /* 0x0000004004007810 */ /* 0x002fe20007f5e0ff */
[----:B------:R-:W-:-:S04]  /*9ba0*/  IMAD.X R4, RZ, RZ, R3, P1 ;  /* 0x000000ffff047224 */ /* 0x000fc800008e0603 */
[----:B------:R1:W-:Y:S04]  /*9bb0*/  STL [R1+0x54], R0 ;  /* 0x0000540001007387 */ /* 0x0003e80000100800 */
[----:B------:R-:W-:Y:S04]  /*9bc0*/  STL [R1+0x58], R7 ;  /* 0x0000580701007387 */ /* 0x000fe80000100800 */
[----:B------:R-:W-:Y:S01]  /*9bd0*/  STL [R1+0x4c], R6 ;  /* 0x00004c0601007387 */ /* 0x000fe20000100800 */
[----:B-1----:R-:W-:-:S05]  /*9be0*/  IMAD.X R0, RZ, RZ, R3, P2 ;  /* 0x000000ffff007224 */ /* 0x002fca00010e0603 */
[----:B------:R1:W-:Y:S04]  /*9bf0*/  STL [R1+0x50], R0 ;  /* 0x0000500001007387 */ /* 0x0003e80000100800 */
[----:B------:R2:W-:Y:S01]  /*9c00*/  STL [R1+0x20], R5 ;  /* 0x0000200501007387 */ /* 0x0005e20000100800 */
[----:B-1----:R-:W-:-:S05]  /*9c10*/  IMAD.X R0, RZ, RZ, R3, P0 ;  /* 0x000000ffff007224 */ /* 0x002fca00000e0603 */
[----:B------:R2:W-:Y:S04]  /*9c20*/  STL [R1+0x10], R0 ;  /* 0x0000100001007387 */ /* 0x0005e80000100800 */
[----:B------:R2:W-:Y:S02]  /*9c30*/  STL [R1+0x48], R4 ;  /* 0x0000480401007387 */ /* 0x0005e40000100800 */
.L_x_364:
[----:B--2---:R-:W2:Y:S01]  /*9c40*/  LDL R0, [R1] ;  /* 0x0000000001007983 */ /* 0x004ea20000100800 */
[----:B------:R-:W-:Y:S04]  /*9c50*/  DEPBAR.LE SB0, 0x0 ;  /* 0x000080000000791a */ /* 0x000fe80000000000 */
[----:B------:R-:W-:Y:S01]  /*9c60*/  BAR.SYNC.DEFER_BLOCKING 0x0 ;  /* 0x0000000000007b1d */ /* 0x000fe20000010000 */
[----:B------:R-:W-:Y:S06]  /*9c70*/  UISETP.GT.AND UP0, UPT, UR9, UR8, UPT ;  /* 0x000000080900728c */ /* 0x000fec000bf04270 */
[----:B------:R-:W-:Y:S01]  /*9c80*/  PLOP3.LUT P0, PT, PT, PT, UP0, 0x80, 0x0 ;  /* 0x000000000000781c */ /* 0x000fe20003f0f008 */
[----:B-----5:R-:W1:Y:S04]  /*9c90*/  LDSM.16.M88.4 R8, [R135+0x10100] ;  /* 0x010100008708783b */ /* 0x020e680000000200 */
[----:B------:R-:W3:Y:S04]  /*9ca0*/  LDSM.16.M88.4 R16, [R135+0x10900] ;  /* 0x010900008710783b */ /* 0x000ee80000000200 */
[----:B------:R-:W4:Y:S04]  /*9cb0*/  LDSM.16.M88.4 R24, [R135+0x11100] ;  /* 0x011100008718783b */ /* 0x000f280000000200 */
[----:B------:R-:W1:Y:S04]  /*9cc0*/  LDSM.16.M88.4 R168, [R242] ;  /* 0x00000000f2a8783b */ /* 0x000e680000000200 */
[----:B------:R-:W1:Y:S04]  /*9cd0*/  LDSM.16.M88.4 R176, [R252] ;  /* 0x00000000fcb0783b */ /* 0x000e680000000200 */
[----:B--2---:R2:W1:Y:S02]  /*9ce0*/  LDSM.16.M88.4 R172, [R0] ;  /* 0x0000000000ac783b */ /* 0x0044640000000200 */
[----:B--2---:R-:W-:Y:S01]  /*9cf0*/  MOV R0, R133 ;  /* 0x0000008500007202 */ /* 0x004fe20000000f00 */
[----:B------:R-:W-:-:S05]  /*9d00*/  @P0 BRA `(.L_x_362) ;  /* 0x0000045000000947 */ /* 0x000fca0003800000 */
[----:B---34-:R-:W2:Y:S01]  /*9d10*/  LDL R2, [R1+0x1c] ;  /* 0x00001c0001027983 */ /* 0x018ea20000100800 */
[----:B------:R-:W-:Y:S02]  /*9d20*/  ULDC.64 UR4, c[0x0][0x208] ;  /* 0x0000820000047ab9 */ /* 0x000fe40000000a00 */
[----:B------:R-:W-:Y:S01]  /*9d30*/  UIMAD.WIDE.U32 UR18, UR8, UR4, URZ ;  /* 0x00000004081272a5 */ /* 0x000fe2000f8e003f */
[----:B-1----:R1:W-:Y:S01]  /*9d40*/  STL.64 [R1+0x80], R8 ;  /* 0x0000800801007387 */ /* 0x0023e20000100a00 */
[----:B------:R-:W-:Y:S03]  /*9d50*/  USHF.R.S32.HI UR11, URZ, 0x1f, UR8 ;  /* 0x0000001f3f0b7899 */ /* 0x000fe60008011408 */
[----:B------:R-:W3:Y:S01]  /*9d60*/  LDL.64 R22, [R1+0x38] ;  /* 0x0000380001167983 */ /* 0x000ee20000100a00 */
[----:B------:R-:W-:Y:S03]  /*9d70*/  UIMAD UR11, UR11, UR4, URZ ;  /* 0x000000040b0b72a4 */ /* 0x000fe6000f8e023f */
[----:B------:R-:W4:Y:S01]  /*9d80*/  LDL R7, [R1+0x4] ;  /* 0x0000040001077983 */ /* 0x000f220000100800 */
[----:B------:R-:W-:Y:S03]  /*9d90*/  UIMAD UR11, UR8, UR5, UR11 ;  /* 0x00000005080b72a4 */ /* 0x000fe6000f8e020b */
[----:B------:R-:W3:Y:S01]  /*9da0*/  LDL R21, [R1+0x6c] ;  /* 0x00006c0001157983 */ /* 0x000ee20000100800 */
[----:B------:R-:W-:Y:S02]  /*9db0*/  UIADD3 UR4, UR19, UR11, URZ ;  /* 0x0000000b13047290 */ /* 0x000fe4000fffe03f */
[----:B------:R-:W-:Y:S01]  /*9dc0*/  UIMAD.WIDE.U32 UR18, UR18, 0x30, URZ ;  /* 0x00000030121278a5 */ /* 0x000fe2000f8e003f */
[----:B------:R-:W3:Y:S01]  /*9dd0*/  LDL R20, [R1+0x68] ;  /* 0x0000680001147983 */ /* 0x000ee20000100800 */
[----:B------:R-:W-:Y:S03]  /*9de0*/  UIMAD UR4, UR4, 0x30, URZ ;  /* 0x00000030040478a4 */ /* 0x000fe6000f8e023f */
[----:B------:R-:W3:Y:S01]  /*9df0*/  LDL R15, [R1+0x64] ;  /* 0x00006400010f7983 */ /* 0x000ee20000100800 */
[----:B------:R-:W-:Y:S03]  /*9e00*/  UIADD3 UR4, UR19, UR4, URZ ;  /* 0x0000000413047290 */ /* 0x000fe6000fffe03f */
[----:B------:R-:W3:Y:S04]  /*9e10*/  LDL R14, [R1+0x60] ;  /* 0x00006000010e7983 */ /* 0x000ee80000100800 */
[----:B-1----:R-:W3:Y:S04]  /*9e20*/  LDL.64 R8, [R1+0x40] ;  /* 0x0000400001087983 */ /* 0x002ee80000100a00 */
[----:B------:R-:W4:Y:S04]  /*9e30*/  LDL R13, [R1+0x5c] ;  /* 0x00005c00010d7983 */ /* 0x000f280000100800 */
[----:B------:R-:W4:Y:S01]  /*9e40*/  LDL R12, [R1+0x58] ;  /* 0x00005800010c7983 */ /* 0x000f220000100800 */
[----:B--2---:R-:W-:Y:S02]  /*9e50*/  LOP3.LUT P2, RZ, R2, 0x1, RZ, 0xc0, !PT ;  /* 0x0000000102ff7812 */ /* 0x004fe4000784c0ff */
[----:B---3--:R-:W-:Y:S04]  /*9e60*/  IADD3 R3, P1, R8, UR18, RZ ;  /* 0x0000001208037c10 */ /* 0x008fe8000ff3e0ff */
[----:B------:R-:W-:Y:S02]  /*9e70*/  LEA R2, P0, R3, c[0x0][0x1f8], 0x1 ;  /* 0x00007e0003027a11 */ /* 0x000fe400078008ff */
[----:B------:R-:W-:Y:S04]  /*9e80*/  IADD3.X R4, R23, UR4, RZ, P1, !PT ;  /* 0x0000000417047c10 */ /* 0x000fe80008ffe4ff */
[----:B------:R-:W-:Y:S05]  /*9e90*/  LEA.HI.X R3, R3, c[0x0][0x1fc], R4, 0x1, P0 ;  /* 0x00007f0003037a11 */ /* 0x000fea00000f0c04 */
[----:B------:R-:W-:Y:S01]  /*9ea0*/  @!PT LDS RZ, [RZ] ;  /* 0x00000000fffff984 */ /* 0x000fe20000000800 */
[----:B------:R-:W-:Y:S01]  /*9eb0*/  @!PT LDS RZ, [RZ] ;  /* 0x00000000fffff984 */ /* 0x000fe20000000800 */
[----:B------:R-:W-:Y:S01]  /*9ec0*/  @!PT LDS RZ, [RZ] ;  /* 0x00000000fffff984 */ /* 0x000fe20000000800 */
[----:B----4-:R1:W-:Y:S02]  /*9ed0*/  LDGSTS.E.BYPASS.LTC128B.128 [R7+0x100], [R2.64], !P6 ;  /* 0x0010000002077fae */ /* 0x0103e4000f101d50 */
        /* <DEDUP_REMOVED lines=13> */
[----:B------:R-:W-:Y:S01]  /*9fb0*/  LEA.HI.X R3, R3, c[0x0][0x1fc], R4, 0x1, P0 ;  /* 0x00007f0003037a11 */ /* 0x000fe200000f0c04 */
[----:B------:R-:W-:Y:S04]  /*9fc0*/  @!P3 IMAD.MOV.U32 R4, RZ, RZ, c[0x0][0x20c] ;  /* 0x00008300ff04b624 */ /* 0x000fe800078e00ff */
[----:B------:R1:W-:Y:S02]  /*9fd0*/  LDGSTS.E.BYPASS.LTC128B.128 [R7+0x4900], [R2.64], !P4 ;  /* 0x0490000002077fae */ /* 0x0003e4000e101d50 */
[----:B-1----:R-:W-:Y:S05]  /*9fe0*/  @!P3 IMAD.MOV.U32 R2, RZ, RZ, c[0x0][0x208] ;  /* 0x00008200ff02b624 */ /* 0x002fea00078e00ff */
[C---:B------:R-:W-:Y:S04]  /*9ff0*/  @!P3 LEA R3, P0, R2.reuse, UR18, 0x5 ;  /* 0x000000120203bc11 */ /* 0x040fe8000f8028ff */
[----:B------:R-:W-:Y:S02]  /*a000*/  @!P3 IADD3 R5, P1, R3, R8, RZ ;  /* 0x000000080305b210 */ /* 0x000fe40007f3e0ff */
[----:B------:R-:W-:Y:S01]  /*a010*/  @!P3 LEA.HI.X R2, R2, UR4, R4, 0x5, P0 ;  /* 0x000000040202bc11 */ /* 0x000fe200080f2c04 */
[----:B------:R1:W5:Y:S01]  /*a020*/  LDL.LU.64 R8, [R1+0x80] ;  /* 0x0000800001087983 */ /* 0x0003620000300a00 */
[C---:B------:R-:W-:Y:S03]  /*a030*/  @!P3 LEA R4, P0, R5.reuse, c[0x0][0x1f8], 0x1 ;  /* 0x00007e000504ba11 */ /* 0x040fe600078008ff */
[C---:B------:R-:W-:Y:S05]  /*a040*/  @!P3 IMAD.X R6, R2.reuse, 0x1, R23, P1 ;  /* 0x000000010206b824 */ /* 0x040fea00008e0617 */
[----:B------:R-:W-:Y:S05]  /*a050*/  @!P3 LEA.HI.X R5, R5, c[0x0][0x1fc], R6, 0x1, P0 ;  /* 0x00007f000505ba11 */ /* 0x000fea00000f0c06 */
[----:B------:R2:W-:Y:S02]  /*a060*/  @!P3 LDGSTS.E.BYPASS.LTC128B.128 [R7+0x1100], [R4.64], !P6 ;  /* 0x011000000407bfae */ /* 0x0005e4000f101d50 */
[----:B--2---:R-:W-:Y:S04]  /*a070*/  @!P3 IADD3 R5, P1, R3, R21, RZ ;  /* 0x000000150305b210 */ /* 0x004fe80007f3e0ff */
[C---:B------:R-:W-:Y:S01]  /*a080*/  @!P3 LEA R4, P0, R5.reuse, c[0x0][0x1f8], 0x1 ;  /* 0x00007e000504ba11 */ /* 0x040fe200078008ff */
[C---:B------:R-:W-:Y:S05]  /*a090*/  @!P3 IMAD.X R6, R2.reuse, 0x1, R20, P1 ;  /* 0x000000010206b824 */ /* 0x040fea00008e0614 */
        /* <DEDUP_REMOVED lines=12> */
.L_x_362:
[C---:B-1-345:R-:W-:Y:S01]  /*a160*/  HMMA.16816.F32 R4, R160.reuse, R8, RZ ;  /* 0x00000008a004723c */ /* 0x07afe200000018ff */
[----:B------:R-:W0:Y:S01]  /*a170*/  LDGDEPBAR ;  /* 0x00000000000079af */ /* 0x000e220000000000 */
[----:B------:R-:W-:Y:S06]  /*a180*/  UISETP.GT.AND UP0, UPT, UR8, UR9, UPT ;  /* 0x000000090800728c */ /* 0x000fec000bf04270 */
[C---:B------:R-:W-:Y:S01]  /*a190*/  HMMA.16816.F32 R8, R160.reuse, R10, RZ ;  /* 0x0000000aa008723c */ /* 0x040fe200000018ff */
[----:B------:R-:W-:Y:S07]  /*a1a0*/  PLOP3.LUT P0, PT, PT, PT, UP0, 0x80, 0x0 ;  /* 0x000000000000781c */ /* 0x000fee0003f0f008 */
[C---:B------:R-:W-:Y:S08]  /*a1b0*/  HMMA.16816.F32 R12, R160.reuse, R16, RZ ;  /* 0x00000010a00c723c */ /* 0x040ff000000018ff */
[C---:B------:R-:W-:Y:S08]  /*a1c0*/  HMMA.16816.F32 R16, R160.reuse, R18, RZ ;  /* 0x00000012a010723c */ /* 0x040ff000000018ff */
[C---:B------:R-:W-:Y:S08]  /*a1d0*/  HMMA.16816.F32 R20, R160.reuse, R24, RZ ;  /* 0x00000018a014723c */ /* 0x040ff000000018ff */
        /* <DEDUP_REMOVED lines=135> */
[----:B------:R-:W-:-:S07]  /*aa50*/  @!P0 BRA `(.L_x_363) ;  /* 0x000004e000008947 */ /* 0x000fce0003800000 */
        /* <DEDUP_REMOVED lines=19> */
[----:B------:R-:W5:Y:S04]  /*ab90*/  LDL R168, [R1+0x10] ;  /* 0x0000100001a87983 */ /* 0x000f680000100800 */
        /* <DEDUP_REMOVED lines=13> */
[----:B------:R-:W-:Y:S05]  /*ac70*/  @P1 LEA.HI.X R3, R3, c[0x0][0x1cc], R134, 0x1, P2 ;  /* 0x0000730003031a11 */ /* 0x000fea00010f0c86 */
[----:B------:R-:W-:Y:S01]  /*ac80*/  @!PT LDS RZ, [RZ] ;  /* 0x00000000fffff984 */ /* 0x000fe20000000800 */
[----:B------:R-:W-:Y:S01]  /*ac90*/  @!PT LDS RZ, [RZ] ;  /* 0x00000000fffff984 */ /* 0x000fe20000000800 */
[----:B------:R-:W-:Y:S01]  /*aca0*/  @!PT LDS RZ, [RZ] ;  /* 0x00000000fffff984 */ /* 0x000fe20000000800 */
[----:B----4-:R5:W-:Y:S02]  /*acb0*/  @P1 LDGSTS.E.BYPASS.LTC128B.128 [R177+0x10100], [R2.64], !P6 ;  /* 0x1010000002b11fae */ /* 0x010be4000f101d50 */
[----:B-----5:R-:W-:Y:S04]  /*acc0*/  @P1 IADD3 R3, P2, R173, UR20, RZ ;  /* 0x00000014ad031c10 */ /* 0x020fe8000ff5e0ff */
[----:B------:R-:W-:Y:S02]  /*acd0*/  @P1 IADD3.X R134, R172, UR4, RZ, P2, !PT ;  /* 0x00000004ac861c10 */ /* 0x000fe400097fe4ff */
[C---:B------:R-:W-:Y:S04]  /*ace0*/  @P1 LEA R2, P2, R3.reuse, c[0x0][0x1c8], 0x1 ;  /* 0x0000720003021a11 */ /* 0x040fe800078408ff */
[----:B------:R-:W-:Y:S02]  /*acf0*/  @P1 LEA.HI.X R3, R3, c[0x0][0x1cc], R134, 0x1, P2 ;  /* 0x0000730003031a11 */ /* 0x000fe400010f0c86 */
[----:B------:R-:W-:Y:S11]  /*ad00*/  LOP3.LUT P2, RZ, R176, 0x1, RZ, 0xc0, !PT ;  /* 0x00000001b0ff7812 */ /* 0x000ff6000784c0ff */
[----:B------:R-:W-:Y:S02]  /*ad10*/  @!UPT UIADD3 URZ, URZ, URZ, URZ ;  /* 0x0000003f3f3ff290 */ /* 0x000fe4000fffe03f */
[----:B------:R1:W-:Y:S02]  /*ad20*/  @P1 LDGSTS.E.BYPASS.LTC128B.128 [R177+0x11900], [R2.64], !P2 ;  /* 0x1190000002b11fae */ /* 0x0003e4000d101d50 */
[----:B-1----:R-:W-:Y:S04]  /*ad30*/  @P1 IADD3 R3, P2, R171, UR20, RZ ;  /* 0x00000014ab031c10 */ /* 0x002fe8000ff5e0ff */
[----:B------:R-:W-:Y:S02]  /*ad40*/  @P1 IADD3.X R134, R170, UR4, RZ, P2, !PT ;  /* 0x00000004aa861c10 */ /* 0x000fe400097fe4ff */
[C---:B------:R-:W-:Y:S04]  /*ad50*/  @P1 LEA R2, P2, R3.reuse, c[0x0][0x1c8], 0x1 ;  /* 0x0000720003021a11 */ /* 0x040fe800078408ff */
[----:B------:R-:W-:Y:S05]  /*ad60*/  @P1 LEA.HI.X R3, R3, c[0x0][0x1cc], R134, 0x1, P2 ;  /* 0x0000730003031a11 */ /* 0x000fea00010f0c86 */
[----:B------:R1:W-:Y:S02]  /*ad70*/  @P1 LDGSTS.E.BYPASS.LTC128B.128 [R177+0x13100], [R2.64], !P5 ;  /* 0x1310000002b11fae */ /* 0x0003e4000e901d50 */
[----:B-1----:R-:W-:Y:S01]  /*ad80*/  @P1 IADD3 R3, P2, R169, UR20, RZ ;  /* 0x00000014a9031c10 */ /* 0x002fe2000ff5e0ff */
[----:B------:R-:W-:Y:S03]  /*ad90*/  @UP0 UIADD3 UR20, UP1, UR15, UR20, URZ ;  /* 0x000000140f140290 */ /* 0x000fe6000ff3e03f */
[----:B------:R-:W-:Y:S01]  /*ada0*/  @P1 IADD3.X R134, R168, UR4, RZ, P2, !PT ;  /* 0x00000004a8861c10 */ /* 0x000fe200097fe4ff */
[----:B------:R-:W-:Y:S01]  /*adb0*/  @UP0 UIADD3.X UR4, UR6, UR4, URZ, UP1, !UPT ;  /* 0x0000000406040290 */ /* 0x000fe20008ffe43f */
[C---:B------:R-:W-:Y:S04]  /*adc0*/  @P1 LEA R2, P2, R3.reuse, c[0x0][0x1c8], 0x1 ;  /* 0x0000720003021a11 */ /* 0x040fe800078408ff */
[----:B------:R-:W-:Y:S02]  /*add0*/  @P1 LEA.HI.X R3, R3, c[0x0][0x1cc], R134, 0x1, P2 ;  /* 0x0000730003031a11 */ /* 0x000fe400010f0c86 */
[----:B------:R-:W-:Y:S03]  /*ade0*/  LOP3.LUT P2, RZ, R176, 0x1, RZ, 0xc0, !PT ;  /* 0x00000001b0ff7812 */ /* 0x000fe6000784c0ff */
[----:B------:R1:W-:Y:S02]  /*adf0*/  @P1 LDGSTS.E.BYPASS.LTC128B.128 [R177+0x14900], [R2.64], !P4 ;  /* 0x1490000002b11fae */ /* 0x0003e4000e101d50 */
[----:B-1----:R-:W-:Y:S04]  /*ae00*/  @P0 IADD3 R3, P1, R174, UR20, RZ ;  /* 0x00000014ae030c10 */ /* 0x002fe8000ff3e0ff */
[----:B------:R-:W-:Y:S02]  /*ae10*/  @P0 IADD3.X R134, R179, UR4, RZ, P1, !PT ;  /* 0x00000004b3860c10 */ /* 0x000fe40008ffe4ff */
[C---:B------:R-:W-:Y:S04]  /*ae20*/  @P0 LEA R2, P1, R3.reuse, c[0x0][0x1c8], 0x1 ;  /* 0x0000720003020a11 */ /* 0x040fe800078208ff */
[----:B------:R-:W-:Y:S05]  /*ae30*/  @P0 LEA.HI.X R3, R3, c[0x0][0x1cc], R134, 0x1, P1 ;  /* 0x0000730003030a11 */ /* 0x000fea00008f0c86 */
        /* <DEDUP_REMOVED lines=15> */
[----:B------:R1:W-:Y:S04]  /*af30*/  @P0 LDGSTS.E.BYPASS.LTC128B.128 [R177+0x15900], [R2.64], !P4 ;  /* 0x1590000002b10fae */ /* 0x0003e8000e101d50 */
.L_x_363:
[----:B------:R-:W2:Y:S01]  /*af40*/  LDL.LU R168, [R1+0x14] ;  /* 0x0000140001a87983 */ /* 0x000ea20000300800 */
[----:B------:R-:W-:Y:S01]  /*af50*/  FMNMX.FTZ R133, R4, R133, !PT ;  /* 0x0000008504857209 */ /* 0x000fe20007810000 */
[----:B------:R-:W-:Y:S02]  /*af60*/  UISETP.GT.AND UP0, UPT, UR8, UR10, UPT ;  /* 0x0000000a0800728c */ /* 0x000fe4000bf04270 */
[----:B------:R-:W0:Y:S01]  /*af70*/  LDGDEPBAR ;  /* 0x00000000000079af */ /* 0x000e220000000000 */
[----:B------:R-:W-:Y:S01]  /*af80*/  FMNMX.FTZ R133, R5, R133, !PT ;  /* 0x0000008505857209 */ /* 0x000fe20007810000 */
[----:B------:R-:W-:Y:S02]  /*af90*/  UIADD3 UR8, UR8, -0x1, URZ ;  /* 0xffffffff08087890 */ /* 0x000fe4000fffe03f */
[----:B------:R-:W-:Y:S02]  /*afa0*/  PLOP3.LUT P0, PT, PT, PT, UP0, 0x80, 0x0 ;  /* 0x000000000000781c */ /* 0x000fe40003f0f008 */
        /* <DEDUP_REMOVED lines=10> */
[----:B-1----:R-:W1:Y:S02]  /*b050*/  SHFL.BFLY PT, R2, R133, 0x2, 0x1f ;  /* 0x0c401f0085027f89 */ /* 0x002e6400000e0000 */
[----:B-1----:R-:W-:Y:S06]  /*b060*/  FMNMX.FTZ R133, R133, R2, !PT ;  /* 0x0000000285857209 */ /* 0x002fec0007810000 */
[----:B------:R-:W1:Y:S02]  /*b070*/  SHFL.BFLY PT, R2, R133, 0x1, 0x1f ;  /* 0x0c201f0085027f89 */ /* 0x000e6400000e0000 */
[----:B-1----:R-:W-:Y:S05]  /*b080*/  FMNMX.FTZ R133, R133, R2, !PT ;  /* 0x0000000285857209 */ /* 0x002fea0007810000 */
[C---:B------:R-:W-:Y:S02]  /*b090*/  FMUL.FTZ R2, R133.reuse, c[0x0][0x2d0] ;  /* 0x0000b40085027a20 */ /* 0x040fe40000410000 */
[----:B------:R-:W-:Y:S02]  /*b0a0*/  FADD.FTZ R0, -R133, R0 ;  /* 0x0000000085007221 */ /* 0x000fe40000010100 */
[--C-:B------:R-:W-:Y:S02]  /*b0b0*/  FFMA.FTZ R179, R12, c[0x0][0x2d0], -R2.reuse ;  /* 0x0000b4000cb37a23 */ /* 0x100fe40000010802 */
[----:B------:R-:W3:Y:S01]  /*b0c0*/  LDL.LU R12, [R1+0x18] ;  /* 0x00001800010c7983 */ /* 0x000ee20000300800 */
[--C-:B------:R-:W-:Y:S02]  /*b0d0*/  FFMA.FTZ R4, R4, c[0x0][0x2d0], -R2.reuse ;  /* 0x0000b40004047a23 */ /* 0x100fe40000010802 */
[----:B------:R-:W-:Y:S02]  /*b0e0*/  FMUL.FTZ R0, R0, c[0x0][0x2d0] ;  /* 0x0000b40000007a20 */ /* 0x000fe40000410000 */
[--C-:B------:R-:W-:Y:S02]  /*b0f0*/  FFMA.FTZ R5, R5, c[0x0][0x2d0], -R2.reuse ;  /* 0x0000b40005057a23 */ /* 0x100fe40000010802 */
[----:B------:R-:W1:Y:S01]  /*b100*/  MUFU.EX2 R3, R0 ;  /* 0x0000000000037308 */ /* 0x000e620000000800 */
[--C-:B------:R-:W-:Y:S02]  /*b110*/  FFMA.FTZ R8, R8, c[0x0][0x2d0], -R2.reuse ;  /* 0x0000b40008087a23 */ /* 0x100fe40000010802 */
[--C-:B------:R-:W-:Y:S02]  /*b120*/  FFMA.FTZ R9, R9, c[0x0][0x2d0], -R2.reuse ;  /* 0x0000b40009097a23 */ /* 0x100fe40000010802 */
[--C-:B------:R-:W-:Y:S02]  /*b130*/  FFMA.FTZ R134, R20, c[0x0][0x2d0], -R2.reuse ;  /* 0x0000b40014867a23 */ /* 0x100fe40000010802 */
[--C-:B------:R-:W-:Y:S02]  /*b140*/  FFMA.FTZ R177, R16, c[0x0][0x2d0], -R2.reuse ;  /* 0x0000b40010b17a23 */ /* 0x100fe40000010802 */
[--C-:B------:R-:W-:Y:S01]  /*b150*/  FFMA.FTZ R21, R21, c[0x0][0x2d0], -R2.reuse ;  /* 0x0000b40015157a23 */ /* 0x100fe20000010802 */
[----:B------:R-:W-:Y:S01]  /*b160*/  MUFU.EX2 R4, R4 ;  /* 0x0000000400047308 */ /* 0x000fe20000000800 */
[--C-:B------:R-:W-:Y:S02]  /*b170*/  FFMA.FTZ R24, R24, c[0x0][0x2d0], -R2.reuse ;  /* 0x0000b40018187a23 */ /* 0x100fe40000010802 */
[--C-:B------:R-:W-:Y:S02]  /*b180*/  FFMA.FTZ R25, R25, c[0x0][0x2d0], -R2.reuse ;  /* 0x0000b40019197a23 */ /* 0x100fe40000010802 */
[--C-:B------:R-:W-:Y:S02]  /*b190*/  FFMA.FTZ R178, R13, c[0x0][0x2d0], -R2.reuse ;  /* 0x0000b4000db27a23 */ /* 0x100fe40000010802 */
[----:B------:R-:W-:Y:S03]  /*b1a0*/  FFMA.FTZ R176, R17, c[0x0][0x2d0], -R2 ;  /* 0x0000b40011b07a23 */ /* 0x000fe60000010802 */
[----:B------:R-:W-:Y:S01]  /*b1b0*/  MUFU.EX2 R5, R5 ;  /* 0x0000000500057308 */ /* 0x000fe20000000800 */
[C---:B-1----:R-:W-:Y:S02]  /*b1c0*/  FMUL.FTZ R17, R3.reuse, R145 ;  /* 0x0000009103117220 */ /* 0x042fe40000410000 */
[C---:B------:R-:W-:Y:S02]  /*b1d0*/  FMUL.FTZ R13, R3.reuse, R149 ;  /* 0x00000095030d7220 */ /* 0x040fe40000410000 */
[C---:B------:R-:W-:Y:S05]  /*b1e0*/  FMUL.FTZ R16, R3.reuse, R144 ;  /* 0x0000009003107220 */ /* 0x040fea0000410000 */
[----:B------:R-:W-:Y:S01]  /*b1f0*/  MUFU.EX2 R8, R8 ;  /* 0x0000000800087308 */ /* 0x000fe20000000800 */
        /* <DEDUP_REMOVED lines=18> */
[----:B------:R-:W-:Y:S01]  /*b320*/  FMUL.FTZ R60, R3, R60 ;  /* 0x0000003c033c7220 */ /* 0x000fe20000410000 */
[----:B-1----:R-:W-:Y:S01]  /*b330*/  F2FP.PACK_AB R170, R9, R8 ;  /* 0x0000000809aa723e */ /* 0x002fe200000000ff */
        /* <DEDUP_REMOVED lines=36> */
[C---:B------:R-:W-:Y:S03]  /*b580*/  F2FP.PACK_AB R168, R5.reuse, R4 ;  /* 0x0000000405a8723e */ /* 0x040fe600000000ff */
[----:B------:R-:W-:Y:S02]  /*b590*/  FADD.FTZ R0, R5, R0 ;  /* 0x0000000005007221 */ /* 0x000fe40000010000 */
[C---:B------:R-:W-:Y:S02]  /*b5a0*/  FMUL.FTZ R5, R3.reuse, R157 ;  /* 0x0000009d03057220 */ /* 0x040fe40000410000 */
[----:B------:R-:W-:Y:S02]  /*b5b0*/  FADD.FTZ R0, R8, R0 ;  /* 0x0000000008007221 */ /* 0x000fe40000010000 */
[----:B------:R-:W-:Y:S02]  /*b5c0*/  FMUL.FTZ R8, R3, R152 ;  /* 0x0000009803087220 */ /* 0x000fe40000410000 */
[----:B------:R-:W-:Y:S01]  /*b5d0*/  FADD.FTZ R20, R9, R0 ;  /* 0x0000000009147221 */ /* 0x000fe20000010000 */
[----:B------:R-:W-:Y:S01]  /*b5e0*/  FMNMX.FTZ R0, R6, R132, !PT ;  /* 0x0000008406007209 */ /* 0x000fe20007810000 */
[----:B------:R-:W-:Y:S03]  /*b5f0*/  FMUL.FTZ R9, R3, R153 ;  /* 0x0000009903097220 */ /* 0x000fe60000410000 */
        /* <DEDUP_REMOVED lines=15> */
[C---:B------:R-:W-:Y:S02]  /*b6f0*/  FMUL.FTZ R4, R2.reuse, c[0x0][0x2d0] ;  /* 0x0000b40002047a20 */ /* 0x040fe40000410000 */
[----:B------:R-:W-:Y:S02]  /*b700*/  FADD.FTZ R0, -R2, R132 ;  /* 0x0000008402007221 */ /* 0x000fe40000010100 */
[--C-:B------:R-:W-:Y:S02]  /*b710*/  FFMA.FTZ R6, R6, c[0x0][0x2d0], -R4.reuse ;  /* 0x0000b40006067a23 */ /* 0x100fe40000010804 */
[----:B------:R-:W-:Y:S02]  /*b720*/  FMUL.FTZ R0, R0, c[0x0][0x2d0] ;  /* 0x0000b40000007a20 */ /* 0x000fe40000410000 */
[--C-:B------:R-:W-:Y:S02]  /*b730*/  FFMA.FTZ R7, R7, c[0x0][0x2d0], -R4.reuse ;  /* 0x0000b40007077a23 */ /* 0x100fe40000010804 */
[----:B------:R-:W-:Y:S01]  /*b740*/  MUFU.EX2 R6, R6 ;  /* 0x0000000600067308 */ /* 0x000fe20000000800 */
[--C-:B------:R-:W-:Y:S02]  /*b750*/  FFMA.FTZ R26, R26, c[0x0][0x2d0], -R4.reuse ;  /* 0x0000b4001a1a7a23 */ /* 0x100fe40000010804 */
[--C-:B------:R-:W-:Y:S02]  /*b760*/  FFMA.FTZ R27, R27, c[0x0][0x2d0], -R4.reuse ;  /* 0x0000b4001b1b7a23 */ /* 0x100fe40000010804 */
[--C-:B------:R-:W-:Y:S01]  /*b770*/  FFMA.FTZ R174, R18, c[0x0][0x2d0], -R4.reuse ;  /* 0x0000b40012ae7a23 */ /* 0x100fe20000010804 */
[----:B------:R-:W-:Y:S01]  /*b780*/  MOV R157, R26 ;  /* 0x0000001a009d7202 */ /* 0x000fe20000000f00 */
[--C-:B------:R-:W-:Y:S01]  /*b790*/  FFMA.FTZ R175, R19, c[0x0][0x2d0], -R4.reuse ;  /* 0x0000b40013af7a23 */ /* 0x100fe20000010804 */
[----:B------:R-:W-:Y:S01]  /*b7a0*/  MOV R18, R21 ;  /* 0x0000001500127202 */ /* 0x000fe20000000f00 */
[--C-:B------:R-:W-:Y:S01]  /*b7b0*/  FFMA.FTZ R22, R22, c[0x0][0x2d0], -R4.reuse ;  /* 0x0000b40016167a23 */ /* 0x100fe20000010804 */
[----:B------:R-:W3:Y:S01]  /*b7c0*/  MUFU.EX2 R0, R0 ;  /* 0x0000000000007308 */ /* 0x000ee20000000800 */
[--C-:B------:R-:W-:Y:S02]  /*b7d0*/  FFMA.FTZ R23, R23, c[0x0][0x2d0], -R4.reuse ;  /* 0x0000b40017177a23 */ /* 0x100fe40000010804 */
[--C-:B------:R-:W-:Y:S01]  /*b7e0*/  FFMA.FTZ R171, R10, c[0x0][0x2d0], -R4.reuse ;  /* 0x0000b4000aab7a23 */ /* 0x100fe20000010804 */
[----:B------:R-:W-:Y:S01]  /*b7f0*/  MOV R10, R134 ;  /* 0x00000086000a7202 */ /* 0x000fe20000000f00 */
[--C-:B------:R-:W-:Y:S01]  /*b800*/  FFMA.FTZ R134, R11, c[0x0][0x2d0], -R4.reuse ;  /* 0x0000b4000b867a23 */ /* 0x100fe20000010804 */
[----:B------:R-:W-:Y:S01]  /*b810*/  MOV R11, R25 ;  /* 0x00000019000b7202 */ /* 0x000fe20000000f00 */
[--C-:B------:R-:W-:Y:S01]  /*b820*/  FFMA.FTZ R173, R14, c[0x0][0x2d0], -R4.reuse ;  /* 0x0000b4000ead7a23 */ /* 0x100fe20000010804 */
[----:B------:R-:W-:Y:S01]  /*b830*/  MOV R14, R20 ;  /* 0x00000014000e7202 */ /* 0x000fe20000000f00 */
[----:B------:R-:W-:Y:S01]  /*b840*/  FFMA.FTZ R172, R15, c[0x0][0x2d0], -R4 ;  /* 0x0000b4000fac7a23 */ /* 0x000fe20000010804 */
[----:B------:R-:W1:Y:S01]  /*b850*/  MUFU.EX2 R7, R7 ;  /* 0x0000000700077308 */ /* 0x000e620000000800 */
[C---:B------:R-:W-:Y:S01]  /*b860*/  FMUL.FTZ R25, R3.reuse, R137 ;  /* 0x0000008903197220 */ /* 0x040fe20000410000 */
[----:B------:R-:W-:Y:S01]  /*b870*/  MOV R15, R24 ;  /* 0x00000018000f7202 */ /* 0x000fe20000000f00 */
[C---:B------:R-:W-:Y:S01]  /*b880*/  FMUL.FTZ R24, R3.reuse, R136 ;  /* 0x0000008803187220 */ /* 0x040fe20000410000 */
[----:B------:R-:W-:Y:S01]  /*b890*/  MOV R145, R10 ;  /* 0x0000000a00917202 */ /* 0x000fe20000000f00 */
[C---:B------:R-:W-:Y:S01]  /*b8a0*/  FMUL.FTZ R20, R3.reuse, R140 ;  /* 0x0000008c03147220 */ /* 0x040fe20000410000 */
[----:B------:R-:W-:Y:S01]  /*b8b0*/  MOV R153, R22 ;  /* 0x0000001600997202 */ /* 0x000fe20000000f00 */
[C---:B------:R-:W-:Y:S01]  /*b8c0*/  FMUL.FTZ R21, R3.reuse, R141 ;  /* 0x0000008d03157220 */ /* 0x040fe20000410000 */
[----:B------:R-:W-:Y:S02]  /*b8d0*/  MOV R152, R23 ;  /* 0x0000001700987202 */ /* 0x000fe40000000f00 */
[----:B------:R-:W2:Y:S01]  /*b8e0*/  MUFU.EX2 R171, R171 ;  /* 0x000000ab00ab7308 */ /* 0x000ea20000000800 */
[C---:B---3--:R-:W-:Y:S02]  /*b8f0*/  FFMA.FTZ R4, R0.reuse, R12, R6 ;  /* 0x0000000c00047223 */ /* 0x048fe40000010006 */
[C---:B------:R-:W-:Y:S02]  /*b900*/  FMUL.FTZ R26, R0.reuse, R138 ;  /* 0x0000008a001a7220 */ /* 0x040fe40000410000 */
[----:B------:R-:W-:Y:S02]  /*b910*/  FMUL.FTZ R12, R3, R148 ;  /* 0x00000094030c7220 */ /* 0x000fe40000410000 */
[C---:B------:R-:W-:Y:S01]  /*b920*/  FMUL.FTZ R10, R0.reuse, R154 ;  /* 0x0000009a000a7220 */ /* 0x040fe20000410000 */
[----:B------:R-:W-:Y:S01]  /*b930*/  MOV R154, R18 ;  /* 0x00000012009a7202 */ /* 0x000fe20000000f00 */
[C---:B------:R-:W-:Y:S01]  /*b940*/  FMUL.FTZ R18, R0.reuse, R146 ;  /* 0x0000009200127220 */ /* 0x040fe20000410000 */
[----:B------:R-:W-:Y:S01]  /*b950*/  MUFU.EX2 R149, R173 ;  /* 0x000000ad00957308 */ /* 0x000fe20000000800 */
[C---:B-1----:R-:W-:Y:S01]  /*b960*/  FADD.FTZ R132, R7.reuse, R4 ;  /* 0x0000000407847221 */ /* 0x042fe20000010000 */
[----:B------:R-:W-:Y:S01]  /*b970*/  F2FP.PACK_AB R169, R7, R6 ;  /* 0x0000000607a9723e */ /* 0x000fe200000000ff */
[----:B------:R-:W-:Y:S01]  /*b980*/  FMUL.FTZ R4, R3, R156 ;  /* 0x0000009c03047220 */ /* 0x000fe20000410000 */
[----:B------:R-:W-:Y:S01]  /*b990*/  MOV R156, R27 ;  /* 0x0000001b009c7202 */ /* 0x000fe20000000f00 */
[C---:B------:R-:W-:Y:S02]  /*b9a0*/  FMUL.FTZ R27, R0.reuse, R139 ;  /* 0x0000008b001b7220 */ /* 0x040fe40000410000 */
[----:B------:R-:W1:Y:S01]  /*b9b0*/  LDSM.16.MT88.4 R136, [R236+0x100] ;  /* 0x00010000ec88783b */ /* 0x000e620000004200 */
[C---:B------:R-:W-:Y:S01]  /*b9c0*/  FMUL.FTZ R6, R0.reuse, R158 ;  /* 0x0000009e00067220 */ /* 0x040fe20000410000 */
[----:B------:R-:W-:Y:S01]  /*b9d0*/  MOV R158, R11 ;  /* 0x0000000b009e7202 */ /* 0x000fe20000000f00 */
[C---:B------:R-:W-:Y:S01]  /*b9e0*/  FMUL.FTZ R11, R0.reuse, R155 ;  /* 0x0000009b000b7220 */ /* 0x040fe20000410000 */
[----:B------:R-:W-:Y:S01]  /*b9f0*/  MOV R155, R14 ;  /* 0x0000000e009b7202 */ /* 0x000fe20000000f00 */
[C---:B------:R-:W-:Y:S01]  /*ba00*/  FMUL.FTZ R14, R0.reuse, R150 ;  /* 0x00000096000e7220 */ /* 0x040fe20000410000 */
[----:B------:R-:W-:Y:S01]  /*ba10*/  MUFU.EX2 R3, R178 ;  /* 0x000000b200037308 */ /* 0x000fe20000000800 */
[C---:B------:R-:W-:Y:S01]  /*ba20*/  FMUL.FTZ R7, R0.reuse, R159 ;  /* 0x0000009f00077220 */ /* 0x040fe20000410000 */
[----:B------:R-:W-:Y:S01]  /*ba30*/  MOV R159, R15 ;  /* 0x0000000f009f7202 */ /* 0x000fe20000000f00 */
[----:B--2---:R-:W-:Y:S02]  /*ba40*/  FADD.FTZ R148, R171, R132 ;  /* 0x00000084ab947221 */ /* 0x004fe40000010000 */
[C---:B------:R-:W-:Y:S02]  /*ba50*/  FMUL.FTZ R15, R0.reuse, R151 ;  /* 0x00000097000f7220 */ /* 0x040fe40000410000 */
[C---:B------:R-:W-:Y:S02]  /*ba60*/  FMUL.FTZ R19, R0.reuse, R147 ;  /* 0x0000009300137220 */ /* 0x040fe40000410000 */
[C---:B------:R-:W-:Y:S01]  /*ba70*/  FMUL.FTZ R22, R0.reuse, R142 ;  /* 0x0000008e00167220 */ /* 0x040fe20000410000 */
[----:B------:R-:W2:Y:S01]  /*ba80*/  MUFU.EX2 R150, R134 ;  /* 0x0000008600967308 */ /* 0x000ea20000000800 */
[C---:B------:R-:W-:Y:S02]  /*ba90*/  FMUL.FTZ R23, R0.reuse, R143 ;  /* 0x0000008f00177220 */ /* 0x040fe40000410000 */
[C---:B------:R-:W-:Y:S01]  /*baa0*/  FMUL.FTZ R30, R0.reuse, R30 ;  /* 0x0000001e001e7220 */ /* 0x040fe20000410000 */
[----:B------:R-:W-:Y:S01]  /*bab0*/  LDSM.16.MT88.4 R140, [R236+0x900] ;  /* 0x00090000ec8c783b */ /* 0x000fe20000004200 */
[C---:B------:R-:W-:Y:S02]  /*bac0*/  FMUL.FTZ R31, R0.reuse, R31 ;  /* 0x0000001f001f7220 */ /* 0x040fe40000410000 */
[C---:B------:R-:W-:Y:S02]  /*bad0*/  FMUL.FTZ R34, R0.reuse, R34 ;  /* 0x0000002200227220 */ /* 0x040fe40000410000 */
[C---:B------:R-:W-:Y:S01]  /*bae0*/  FMUL.FTZ R35, R0.reuse, R35 ;  /* 0x0000002300237220 */ /* 0x040fe20000410000 */
[----:B------:R-:W3:Y:S01]  /*baf0*/  MUFU.EX2 R132, R179 ;  /* 0x000000b300847308 */ /* 0x000ee20000000800 */
[C---:B------:R-:W-:Y:S02]  /*bb00*/  FMUL.FTZ R38, R0.reuse, R38 ;  /* 0x0000002600267220 */ /* 0x040fe40000410000 */
[C---:B------:R-:W-:Y:S02]  /*bb10*/  FMUL.FTZ R39, R0.reuse, R39 ;  /* 0x0000002700277220 */ /* 0x040fe40000410000 */
[C---:B------:R-:W-:Y:S02]  /*bb20*/  FMUL.FTZ R42, R0.reuse, R42 ;  /* 0x0000002a002a7220 */ /* 0x040fe40000410000 */
[C---:B------:R-:W-:Y:S02]  /*bb30*/  FMUL.FTZ R43, R0.reuse, R43 ;  /* 0x0000002b002b7220 */ /* 0x040fe40000410000 */
[C---:B------:R-:W-:Y:S01]  /*bb40*/  FMUL.FTZ R46, R0.reuse, R46 ;  /* 0x0000002e002e7220 */ /* 0x040fe20000410000 */
[----:B------:R-:W4:Y:S01]  /*bb50*/  MUFU.EX2 R134, R176 ;  /* 0x000000b000867308 */ /* 0x000f220000000800 */
[C---:B------:R-:W-:Y:S02]  /*bb60*/  FMUL.FTZ R47, R0.reuse, R47 ;  /* 0x0000002f002f7220 */ /* 0x040fe40000410000 */
[----:B------:R-:W-:Y:S01]  /*bb70*/  FMUL.FTZ R50, R0, R50 ;  /* 0x0000003200327220 */ /* 0x000fe20000410000 */
[----:B--2---:R-:W-:Y:S01]  /*bb80*/  F2FP.PACK_AB R171, R150, R171 ;  /* 0x000000ab96ab723e */ /* 0x004fe200000000ff */
[C---:B------:R-:W-:Y:S02]  /*bb90*/  FMUL.FTZ R51, R0.reuse, R51 ;  /* 0x0000003300337220 */ /* 0x040fe40000410000 */
[C---:B------:R-:W-:Y:S02]  /*bba0*/  FMUL.FTZ R54, R0.reuse, R54 ;  /* 0x0000003600367220 */ /* 0x040fe40000410000 */
[C---:B------:R-:W-:Y:S01]  /*bbb0*/  FMUL.FTZ R55, R0.reuse, R55 ;  /* 0x0000003700377220 */ /* 0x040fe20000410000 */
[----:B------:R-:W2:Y:S01]  /*bbc0*/  MUFU.EX2 R178, R172 ;  /* 0x000000ac00b27308 */ /* 0x000ea20000000800 */
[C---:B-1----:R-:W-:Y:S05]  /*bbd0*/  HMMA.16816.F32 R4, R168.reuse, R136, R4 ;  /* 0x00000088a804723c */ /* 0x042fea0000001804 */
[C---:B------:R-:W-:Y:S02]  /*bbe0*/  FMUL.FTZ R58, R0.reuse, R58 ;  /* 0x0000003a003a7220 */ /* 0x040fe40000410000 */
[C---:B------:R-:W-:Y:S01]  /*bbf0*/  FMUL.FTZ R59, R0.reuse, R59 ;  /* 0x0000003b003b7220 */ /* 0x040fe20000410000 */
[C---:B------:R-:W-:Y:S01]  /*bc00*/  HMMA.16816.F32 R8, R168.reuse, R138, R8 ;  /* 0x0000008aa808723c */ /* 0x040fe20000001808 */
[----:B------:R-:W1:Y:S01]  /*bc10*/  LDSM.16.MT88.4 R136, [R237+0x100] ;  /* 0x00010000ed88783b */ /* 0x000e620000004200 */
[----:B------:R-:W-:Y:S02]  /*bc20*/  MUFU.EX2 R177, R174 ;  /* 0x000000ae00b17308 */ /* 0x000fe40000000800 */
[C---:B------:R-:W-:Y:S02]  /*bc30*/  FMUL.FTZ R62, R0.reuse, R62 ;  /* 0x0000003e003e7220 */ /* 0x040fe40000410000 */
[C---:B------:R-:W-:Y:S02]  /*bc40*/  FMUL.FTZ R63, R0.reuse, R63 ;  /* 0x0000003f003f7220 */ /* 0x040fe40000410000 */
[C---:B------:R-:W-:Y:S04]  /*bc50*/  FMUL.FTZ R66, R0.reuse, R66 ;  /* 0x0000004200427220 */ /* 0x040fe80000410000 */
[----:B------:R-:W-:Y:S01]  /*bc60*/  MUFU.EX2 R174, R153 ;  /* 0x0000009900ae7308 */ /* 0x000fe20000000800 */
[C---:B------:R-:W-:Y:S02]  /*bc70*/  FMUL.FTZ R67, R0.reuse, R67 ;  /* 0x0000004300437220 */ /* 0x040fe40000410000 */
[C---:B------:R-:W-:Y:S02]  /*bc80*/  FMUL.FTZ R70, R0.reuse, R70 ;  /* 0x0000004600467220 */ /* 0x040fe40000410000 */
[C---:B------:R-:W-:Y:S02]  /*bc90*/  FMUL.FTZ R71, R0.reuse, R71 ;  /* 0x0000004700477220 */ /* 0x040fe40000410000 */
[C---:B------:R-:W-:Y:S02]  /*bca0*/  FMUL.FTZ R74, R0.reuse, R74 ;  /* 0x0000004a004a7220 */ /* 0x040fe40000410000 */
[C---:B------:R-:W-:Y:S01]  /*bcb0*/  FMUL.FTZ R75, R0.reuse, R75 ;  /* 0x0000004b004b7220 */ /* 0x040fe20000410000 */
[----:B------:R-:W5:Y:S01]  /*bcc0*/  MUFU.EX2 R176, R175 ;  /* 0x000000af00b07308 */ /* 0x000f620000000800 */
[C---:B------:R-:W-:Y:S02]  /*bcd0*/  FMUL.FTZ R78, R0.reuse, R78 ;  /* 0x0000004e004e7220 */ /* 0x040fe40000410000 */
[C---:B------:R-:W-:Y:S02]  /*bce0*/  FMUL.FTZ R79, R0.reuse, R79 ;  /* 0x0000004f004f7220 */ /* 0x040fe40000410000 */
[C---:B------:R-:W-:Y:S02]  /*bcf0*/  FMUL.FTZ R82, R0.reuse, R82 ;  /* 0x0000005200527220 */ /* 0x040fe40000410000 */
[C---:B------:R-:W-:Y:S02]  /*bd00*/  FMUL.FTZ R83, R0.reuse, R83 ;  /* 0x0000005300537220 */ /* 0x040fe40000410000 */
[C---:B------:R-:W-:Y:S01]  /*bd10*/  FMUL.FTZ R86, R0.reuse, R86 ;  /* 0x0000005600567220 */ /* 0x040fe20000410000 */
[----:B------:R-:W2:Y:S01]  /*bd20*/  MUFU.EX2 R175, R152 ;  /* 0x0000009800af7308 */ /* 0x000ea20000000800 */
[C---:B------:R-:W-:Y:S02]  /*bd30*/  FMUL.FTZ R87, R0.reuse, R87 ;  /* 0x0000005700577220 */ /* 0x040fe40000410000 */
[C---:B------:R-:W-:Y:S02]  /*bd40*/  FMUL.FTZ R90, R0.reuse, R90 ;  /* 0x0000005a005a7220 */ /* 0x040fe40000410000 */
[C---:B------:R-:W-:Y:S02]  /*bd50*/  FMUL.FTZ R91, R0.reuse, R91 ;  /* 0x0000005b005b7220 */ /* 0x040fe40000410000 */
[C---:B------:R-:W-:Y:S01]  /*bd60*/  FMUL.FTZ R94, R0.reuse, R94 ;  /* 0x0000005e005e7220 */ /* 0x040fe20000410000 */
[C---:B-1----:R-:W-:Y:S02]  /*bd70*/  HMMA.16816.F32 R12, R168.reuse, R136, R12 ;  /* 0x00000088a80c723c */ /* 0x042fe4000000180c */
[----:B------:R-:W-:Y:S01]  /*bd80*/  MUFU.EX2 R172, R157 ;  /* 0x0000009d00ac7308 */ /* 0x000fe20000000800 */
[C---:B------:R-:W-:Y:S02]  /*bd90*/  FMUL.FTZ R95, R0.reuse, R95 ;  /* 0x0000005f005f7220 */ /* 0x040fe40000410000 */
[C---:B------:R-:W-:Y:S02]  /*bda0*/  FMUL.FTZ R98, R0.reuse, R98 ;  /* 0x0000006200627220 */ /* 0x040fe40000410000 */
[C---:B------:R-:W-:Y:S01]  /*bdb0*/  FMUL.FTZ R99, R0.reuse, R99 ;  /* 0x0000006300637220 */ /* 0x040fe20000410000 */
[C---:B------:R-:W-:Y:S01]  /*bdc0*/  HMMA.16816.F32 R16, R168.reuse, R138, R16 ;  /* 0x0000008aa810723c */ /* 0x040fe20000001810 */
[----:B------:R-:W1:Y:S03]  /*bdd0*/  LDSM.16.MT88.4 R136, [R240+0x100] ;  /* 0x00010000f088783b */ /* 0x000e660000004200 */
[----:B------:R-:W1:Y:S01]  /*bde0*/  MUFU.EX2 R173, R156 ;  /* 0x0000009c00ad7308 */ /* 0x000e620000000800 */
[C---:B------:R-:W-:Y:S02]  /*bdf0*/  FMUL.FTZ R102, R0.reuse, R102 ;  /* 0x0000006600667220 */ /* 0x040fe40000410000 */
[C---:B------:R-:W-:Y:S02]  /*be00*/  FMUL.FTZ R103, R0.reuse, R103 ;  /* 0x0000006700677220 */ /* 0x040fe40000410000 */
[C---:B------:R-:W-:Y:S03]  /*be10*/  FMUL.FTZ R106, R0.reuse, R106 ;  /* 0x0000006a006a7220 */ /* 0x040fe60000410000 */
        /* <DEDUP_REMOVED lines=12> */
[----:B------:R-:W-:Y:S02]  /*bee0*/  FMUL.FTZ R131, R0, R131 ;  /* 0x0000008300837220 */ /* 0x000fe40000410000 */
[----:B---3--:R-:W-:Y:S01]  /*bef0*/  FADD.FTZ R0, R132, R155 ;  /* 0x0000009b84007221 */ /* 0x008fe20000010000 */
[----:B------:R-:W-:Y:S01]  /*bf00*/  MOV R155, R145 ;  /* 0x00000091009b7202 */ /* 0x000fe20000000f00 */
[C---:B-1----:R-:W-:Y:S03]  /*bf10*/  HMMA.16816.F32 R20, R168.reuse, R136, R20 ;  /* 0x00000088a814723c */ /* 0x042fe60000001814 */
[C---:B------:R-:W-:Y:S04]  /*bf20*/  FADD.FTZ R0, R3.reuse, R0 ;  /* 0x0000000003007221 */ /* 0x040fe80000010000 */
[----:B------:R-:W-:Y:S01]  /*bf30*/  FADD.FTZ R0, R144, R0 ;  /* 0x0000000090007221 */ /* 0x000fe20000010000 */
[C---:B------:R-:W-:Y:S01]  /*bf40*/  HMMA.16816.F32 R24, R168.reuse, R138, R24 ;  /* 0x0000008aa818723c */ /* 0x040fe20000001818 */
[----:B------:R-:W1:Y:S03]  /*bf50*/  LDSM.16.MT88.4 R136, [R239+0x100] ;  /* 0x00010000ef88783b */ /* 0x000e660000004200 */
[----:B----4-:R-:W-:Y:S04]  /*bf60*/  FADD.FTZ R0, R134, R0 ;  /* 0x0000000086007221 */ /* 0x010fe80000010000 */
        /* <DEDUP_REMOVED lines=39> */
[----:B------:R-:W1:Y:S03]  /*c1e0*/  MUFU.EX2 R132, R155 ;  /* 0x0000009b00847308 */ /* 0x000e660000000800 */
[----:B--2---:R-:W-:Y:S01]  /*c1f0*/  F2FP.PACK_AB R137, R178, R149 ;  /* 0x00000095b289723e */ /* 0x004fe200000000ff */
[----:B------:R-:W-:Y:S02]  /*c200*/  FADD.FTZ R3, R150, R148 ;  /* 0x0000009496037221 */ /* 0x000fe40000010000 */
[----:B------:R-:W-:Y:S02]  /*c210*/  F2FP.PACK_AB R138, R134, R144 ;  /* 0x00000090868a723e */ /* 0x000fe400000000ff */
[----:B------:R-:W2:Y:S02]  /*c220*/  LDSM.16.MT88.4 R144, [R237+0x900] ;  /* 0x00090000ed90783b */ /* 0x000ea40000004200 */
[----:B------:R-:W3:Y:S01]  /*c230*/  MUFU.EX2 R168, R154 ;  /* 0x0000009a00a87308 */ /* 0x000ee20000000800 */
[----:B-----5:R-:W-:Y:S02]  /*c240*/  F2FP.PACK_AB R139, R176, R177 ;  /* 0x000000b1b08b723e */ /* 0x020fe400000000ff */
[----:B------:R-:W-:Y:S02]  /*c250*/  F2FP.PACK_AB R169, R175, R174 ;  /* 0x000000aeafa9723e */ /* 0x000fe400000000ff */
[----:B------:R-:W-:Y:S03]  /*c260*/  F2FP.PACK_AB R171, R173, R172 ;  /* 0x000000acadab723e */ /* 0x000fe600000000ff */
[C---:B------:R-:W-:Y:S02]  /*c270*/  HMMA.16816.F32 R4, R136.reuse, R140, R4 ;  /* 0x0000008c8804723c */ /* 0x040fe40000001804 */
[----:B------:R-:W4:Y:S03]  /*c280*/  MUFU.EX2 R134, R159 ;  /* 0x0000009f00867308 */ /* 0x000f260000000800 */
[----:B-1----:R-:W-:Y:S03]  /*c290*/  FADD.FTZ R0, R132, R0 ;  /* 0x0000000084007221 */ /* 0x002fe60000010000 */
[C---:B------:R-:W-:Y:S01]  /*c2a0*/  HMMA.16816.F32 R8, R136.reuse, R142, R8 ;  /* 0x0000008e8808723c */ /* 0x040fe20000001808 */
[----:B------:R-:W1:Y:S03]  /*c2b0*/  LDSM.16.MT88.4 R140, [R240+0x900] ;  /* 0x00090000f08c783b */ /* 0x000e660000004200 */
[----:B------:R-:W5:Y:S01]  /*c2c0*/  MUFU.EX2 R170, R158 ;  /* 0x0000009e00aa7308 */ /* 0x000f620000000800 */
[C---:B---3--:R-:W-:Y:S04]  /*c2d0*/  FADD.FTZ R0, R168.reuse, R0 ;  /* 0x00000000a8007221 */ /* 0x048fe80000010000 */
[----:B------:R-:W-:Y:S03]  /*c2e0*/  LDSM.16.MT88.4 R152, [R236+0x1100] ;  /* 0x00110000ec98783b */ /* 0x000fe60000004200 */
[----:B------:R-:W-:Y:S01]  /*c2f0*/  F2FP.PACK_AB R168, R168, R132 ;  /* 0x00000084a8a8723e */ /* 0x000fe200000000ff */
[----:B----4-:R-:W-:Y:S01]  /*c300*/  FADD.FTZ R0, R134, R0 ;  /* 0x0000000086007221 */ /* 0x010fe20000010000 */
[C---:B--2---:R-:W-:Y:S03]  /*c310*/  HMMA.16816.F32 R12, R136.reuse, R144, R12 ;  /* 0x00000090880c723c */ /* 0x044fe6000000180c */
[C---:B-----5:R-:W-:Y:S01]  /*c320*/  FADD.FTZ R132, R170.reuse, R0 ;  /* 0x00000000aa847221 */ /* 0x060fe20000010000 */
[----:B------:R-:W-:Y:S04]  /*c330*/  F2FP.PACK_AB R170, R170, R134 ;  /* 0x00000086aaaa723e */ /* 0x000fe800000000ff */
[C---:B------:R-:W-:Y:S01]  /*c340*/  HMMA.16816.F32 R16, R136.reuse, R146, R16 ;  /* 0x000000928810723c */ /* 0x040fe20000001810 */
[----:B------:R-:W2:Y:S03]  /*c350*/  LDSM.16.MT88.4 R144, [R239+0x900] ;  /* 0x00090000ef90783b */ /* 0x000ea60000004200 */
[----:B------:R-:W-:Y:S04]  /*c360*/  FADD.FTZ R0, R149, R3 ;  /* 0x0000000395007221 */ /* 0x000fe80000010000 */
[----:B------:R-:W-:Y:S01]  /*c370*/  FADD.FTZ R0, R178, R0 ;  /* 0x00000000b2007221 */ /* 0x000fe20000010000 */
[----:B------:R3:W-:Y:S01]  /*c380*/  STL [R1+0x14], R132 ;  /* 0x0000148401007387 */ /* 0x0007e20000100800 */
[C---:B-1----:R-:W-:Y:S03]  /*c390*/  HMMA.16816.F32 R20, R136.reuse, R140, R20 ;  /* 0x0000008c8814723c */ /* 0x042fe60000001814 */
[----:B------:R-:W-:Y:S04]  /*c3a0*/  FADD.FTZ R0, R177, R0 ;  /* 0x00000000b1007221 */ /* 0x000fe80000010000 */
[----:B------:R-:W-:Y:S01]  /*c3b0*/  FADD.FTZ R0, R176, R0 ;  /* 0x00000000b0007221 */ /* 0x000fe20000010000 */
[C---:B------:R-:W-:Y:S01]  /*c3c0*/  HMMA.16816.F32 R24, R136.reuse, R142, R24 ;  /* 0x0000008e8818723c */ /* 0x040fe20000001818 */
[----:B------:R-:W1:Y:S03]  /*c3d0*/  LDSM.16.MT88.4 R140, [R236+0x2100] ;  /* 0x00210000ec8c783b */ /* 0x000e660000004200 */
[----:B------:R-:W-:Y:S04]  /*c3e0*/  FADD.FTZ R0, R174, R0 ;  /* 0x00000000ae007221 */ /* 0x000fe80000010000 */
[----:B------:R-:W-:Y:S04]  /*c3f0*/  FADD.FTZ R0, R175, R0 ;  /* 0x00000000af007221 */ /* 0x000fe80000010000 */
[----:B------:R-:W-:Y:S01]  /*c400*/  FADD.FTZ R0, R172, R0 ;  /* 0x00000000ac007221 */ /* 0x000fe20000010000 */
[----:B---3--:R-:W-:Y:S03]  /*c410*/  MOV R132, R2 ;  /* 0x0000000200847202 */ /* 0x008fe60000000f00 */
[----:B------:R-:W-:Y:S05]  /*c420*/  FADD.FTZ R0, R173, R0 ;  /* 0x00000000ad007221 */ /* 0x000fea0000010000 */
[----:B------:R-:W-:Y:S01]  /*c430*/  STL [R1+0x18], R0 ;  /* 0x0000180001007387 */ /* 0x000fe20000100800 */
        /* <DEDUP_REMOVED lines=34> */
[C---:B------:R-:W-:Y:S08]  /*c660*/  HMMA.16816.F32 R120, R136.reuse, R142, R120 ;  /* 0x0000008e8878723c */ /* 0x040ff00000001878 */
[C---:B--2---:R-:W-:Y:S08]  /*c670*/  HMMA.16816.F32 R124, R136.reuse, R144, R124 ;  /* 0x00000090887c723c */ /* 0x044ff0000000187c */
        /* <DEDUP_REMOVED lines=46> */
[C---:B--2---:R-:W-:Y:S08]  /*c960*/  HMMA.16816.F32 R124, R168.reuse, R4, R124 ;  /* 0x00000004a87c723c */ /* 0x044ff0000000187c */
[----:B------:R-:W-:Y:S01]  /*c970*/  HMMA.16816.F32 R128, R168, R6, R128 ;  /* 0x00000006a880723c */ /* 0x000fe20000001880 */
[----:B------:R-:W-:-:S07]  /*c980*/  @P0 BRA `(.L_x_364) ;  /* 0xffffd2b000000947 */ /* 0x000fce000383ffff */
.L_x_361:
[----:B------:R-:W-:-:S06]  /*c990*/  UISETP.GE.AND UP0, UPT, UR8, UR9, UPT ;  /* 0x000000090800728c */ /* 0x000fcc000bf06270 */
[----:B------:R-:W-:-:S13]  /*c9a0*/  PLOP3.LUT P0, PT, PT, PT, UP0, 0x40, 0x0 ;  /* 0x000000000000781c */ /* 0x000fda0003f0e808 */
[----:B------:R-:W-:Y:S05]  /*c9b0*/  @P0 BRA `(.L_x_365) ;  /* 0x00003c7000000947 */ /* 0x000fea0003800000 */
[----:B------:R-:W2:Y:S01]  /*c9c0*/  LDL.64 R8, [R1+0x40] ;  /* 0x0000400001087983 */ /* 0x000ea20000100a00 */
[----:B------:R-:W-:-:S03]  /*c9d0*/  ULDC.64 UR4, c[0x0][0x208] ;  /* 0x0000820000047ab9 */ /* 0x000fc60000000a00 */
[----:B------:R-:W3:Y:S04]  /*c9e0*/  LDL.64 R2, [R1+0x38] ;  /* 0x0000380001027983 */ /* 0x000ee80000100a00 */
[----:B------:R-:W4:Y:S04]  /*c9f0*/  LDL.64 R6, [R1+0x30] ;  /* 0x0000300001067983 */ /* 0x000f280000100a00 */
[----:B-1----:R-:W4:Y:S01]  /*ca00*/  LDL.64 R4, [R1+0x28] ;  /* 0x0000280001047983 */ /* 0x002f220000100a00 */
[----:B------:R-:W-:Y:S01]  /*ca10*/  UIMAD.WIDE.U32 UR18, UR4, 0x30, URZ ;  /* 0x00000030041278a5 */ /* 0x000fe2000f8e003f */
[----:B------:R-:W-:Y:S01]  /*ca20*/  IMAD.MOV.U32 R134, RZ, RZ, R132 ;  /* 0x000000ffff867224 */ /* 0x000fe200078e0084 */
[----:B------:R-:W-:-:S04]  /*ca30*/  UIMAD UR5, UR5, 0x30, URZ ;  /* 0x00000030050578a4 */ /* 0x000fc8000f8e023f */
[----:B------:R-:W-:Y:S01]  /*ca40*/  UIADD3 UR10, UR19, UR5, URZ ;  /* 0x00000005130a7290 */ /* 0x000fe2000fffe03f */
[C---:B--2---:R-:W-:Y:S02]  /*ca50*/  IADD3 R10, P0, R8.reuse, 0x40, RZ ;  /* 0x00000040080a7810 */ /* 0x044fe40007f1e0ff */
[C---:B------:R-:W-:Y:S01]  /*ca60*/  IADD3 R0, P1, R8.reuse, 0x80, RZ ;  /* 0x0000008008007810 */ /* 0x040fe20007f3e0ff */
[----:B---3--:R-:W1:Y:S04]  /*ca70*/  S2R R2, SR_TID.X ;  /* 0x0000000000027919 */ /* 0x008e680000002100 */
[--C-:B------:R-:W-:Y:S01]  /*ca80*/  IMAD.X R9, RZ, RZ, R3.reuse, P1 ;  /* 0x000000ffff097224 */ /* 0x100fe200008e0603 */
[----:B------:R2:W-:Y:S04]  /*ca90*/  STL [R1+0x70], R10 ;  /* 0x0000700a01007387 */ /* 0x0005e80000100800 */
[----:B------:R3:W-:Y:S01]  /*caa0*/  STL [R1+0x68], R0 ;  /* 0x0000680001007387 */ /* 0x0007e20000100800 */
[----:B--2---:R-:W-:Y:S01]  /*cab0*/  IMAD.X R10, RZ, RZ, R3, P0 ;  /* 0x000000ffff0a7224 */ /* 0x004fe200000e0603 */
[----:B---3--:R-:W-:-:S04]  /*cac0*/  IADD3 R0, P0, R8, 0xc0, RZ ;  /* 0x000000c008007810 */ /* 0x008fc80007f1e0ff */
[----:B------:R-:W-:Y:S01]  /*cad0*/  STL [R1+0x6c], R10 ;  /* 0x00006c0a01007387 */ /* 0x000fe20000100800 */
[----:B----4-:R-:W-:-:S03]  /*cae0*/  IADD3 R8, P2, R6, 0x40, RZ ;  /* 0x0000004006087810 */ /* 0x010fc60007f5e0ff */
[----:B------:R2:W-:Y:S04]  /*caf0*/  STL [R1+0x60], R0 ;  /* 0x0000600001007387 */ /* 0x0005e80000100800 */
[----:B------:R-:W-:Y:S04]  /*cb00*/  STL [R1+0x64], R9 ;  /* 0x0000640901007387 */ /* 0x000fe80000100800 */
[----:B------:R-:W-:Y:S01]  /*cb10*/  STL [R1+0x58], R8 ;  /* 0x0000580801007387 */ /* 0x000fe20000100800 */
[----:B--2---:R-:W-:Y:S01]  /*cb20*/  IMAD.X R0, RZ, RZ, R3, P0 ;  /* 0x000000ffff007224 */ /* 0x004fe200000e0603 */
[----:B------:R-:W-:-:S04]  /*cb30*/  IADD3 R3, P1, R6, 0x80, RZ ;  /* 0x0000008006037810 */ /* 0x000fc80007f3e0ff */
[----:B------:R2:W-:Y:S04]  /*cb40*/  STL [R1+0x5c], R0 ;  /* 0x00005c0001007387 */ /* 0x0005e80000100800 */
[----:B------:R3:W-:Y:S04]  /*cb50*/  STL [R1+0x50], R3 ;  /* 0x0000500301007387 */ /* 0x0007e80000100800 */
[----:B--2---:R-:W2:Y:S01]  /*cb60*/  S2R R0, SR_TID.X ;  /* 0x0000000000007919 */ /* 0x004ea20000002100 */
[----:B---3--:R-:W-:-:S05]  /*cb70*/  IMAD.X R3, RZ, RZ, R5, P2 ;  /* 0x000000ffff037224 */ /* 0x008fca00010e0605 */
[----:B------:R3:W-:Y:S01]  /*cb80*/  STL [R1+0x54], R3 ;  /* 0x0000540301007387 */ /* 0x0007e20000100800 */
[----:B--2---:R-:W-:-:S04]  /*cb90*/  SHF.R.S32.HI R0, RZ, 0x1f, R0 ;  /* 0x0000001fff007819 */ /* 0x004fc80000011400 */
[----:B-1----:R-:W-:Y:S02]  /*cba0*/  LEA.HI R0, R0, R2, RZ, 0x3 ;  /* 0x0000000200007211 */ /* 0x002fe400078f18ff */
[----:B------:R-:W-:Y:S02]  /*cbb0*/  IADD3 R2, P0, R6, 0xc0, RZ ;  /* 0x000000c006027810 */ /* 0x000fe40007f1e0ff */
[----:B------:R-:W-:Y:S01]  /*cbc0*/  SHF.R.S32.HI R0, RZ, 0x3, R0 ;  /* 0x00000003ff007819 */ /* 0x000fe20000011400 */
[----:B---3--:R-:W-:Y:S02]  /*cbd0*/  IMAD.X R3, RZ, RZ, R5, P1 ;  /* 0x000000ffff037224 */ /* 0x008fe400008e0605 */
[----:B------:R1:W-:Y:S01]  /*cbe0*/  STL [R1+0x48], R2 ;  /* 0x0000480201007387 */ /* 0x0003e20000100800 */
[----:B------:R-:W-:-:S05]  /*cbf0*/  IADD3 R0, -R0, 0x30, RZ ;  /* 0x0000003000007810 */ /* 0x000fca0007ffe1ff */
[----:B------:R2:W-:Y:S01]  /*cc00*/  STL [R1+0x8], R0 ;  /* 0x0000080001007387 */ /* 0x0005e20000100800 */
[----:B-1----:R-:W-:Y:S02]  /*cc10*/  IMAD.MOV.U32 R2, RZ, RZ, R133 ;  /* 0x000000ffff027224 */ /* 0x002fe400078e0085 */
[----:B--2---:R-:W-:-:S05]  /*cc20*/  IMAD.X R0, RZ, RZ, R5, P0 ;  /* 0x000000ffff007224 */ /* 0x004fca00000e0605 */
[----:B------:R1:W-:Y:S04]  /*cc30*/  STL [R1+0x20], R0 ;  /* 0x0000200001007387 */ /* 0x0003e80000100800 */
[----:B------:R1:W-:Y:S02]  /*cc40*/  STL [R1+0x4c], R3 ;  /* 0x00004c0301007387 */ /* 0x0003e40000100800 */
.L_x_375:
[----:B------:R-:W2:Y:S01]  /*cc50*/  LDL.64 R26, [R1+0x40] ;  /* 0x00004000011a7983 */ /* 0x000ea20000100a00 */
[----:B------:R-:W-:Y:S01]  /*cc60*/  USHF.R.S32.HI UR5, URZ, 0x1f, UR8 ;  /* 0x0000001f3f057899 */ /* 0x000fe20008011408 */
[----:B------:R-:W-:Y:S01]  /*cc70*/  IMAD.MOV.U32 R133, RZ, RZ, c[0x0][0x208] ;  /* 0x00008200ff857624 */ /* 0x000fe200078e00ff */
[----:B------:R-:W-:Y:S01]  /*cc80*/  UIMAD UR4, UR10, UR8, URZ ;  /* 0x000000080a0472a4 */ /* 0x000fe2000f8e023f */
[----:B------:R-:W3:Y:S01]  /*cc90*/  LDL.64 R22, [R1+0x38] ;  /* 0x0000380001167983 */ /* 0x000ee20000100a00 */
[----:B------:R-:W-:Y:S01]  /*cca0*/  UIMAD.WIDE.U32 UR20, UR18, UR8, URZ ;  /* 0x00000008121472a5 */ /* 0x000fe2000f8e003f */
[----:B------:R-:W-:Y:S01]  /*ccb0*/  IMAD.MOV.U32 R172, RZ, RZ, c[0x0][0x20c] ;  /* 0x00008300ffac7624 */ /* 0x000fe200078e00ff */
[----:B------:R-:W-:Y:S01]  /*ccc0*/  UIMAD UR4, UR5, UR18, UR4 ;  /* 0x00000012050472a4 */ /* 0x000fe2000f8e0204 */
[----:B------:R-:W4:Y:S01]  /*ccd0*/  LDL R24, [R1+0x70] ;  /* 0x0000700001187983 */ /* 0x000f220000100800 */
[----:B------:R-:W-:Y:S04]  /*cce0*/  DEPBAR.LE SB0, 0x0 ;  /* 0x000080000000791a */ /* 0x000fe80000000000 */
[----:B------:R-:W4:Y:S01]  /*ccf0*/  LDL R132, [R1+0x6c] ;  /* 0x00006c0001847983 */ /* 0x000f220000100800 */
[----:B------:R-:W-:Y:S02]  /*cd00*/  UIADD3 UR4, UR21, UR4, URZ ;  /* 0x0000000415047290 */ /* 0x000fe4000fffe03f */
[----:B------:R-:W-:Y:S01]  /*cd10*/  UISETP.GT.AND UP0, UPT, UR8, UR9, UPT ;  /* 0x000000090800728c */ /* 0x000fe2000bf04270 */
[----:B------:R-:W4:Y:S04]  /*cd20*/  LDL R171, [R1+0x68] ;  /* 0x0000680001ab7983 */ /* 0x000f280000100800 */
[----:B------:R-:W4:Y:S04]  /*cd30*/  LDL R170, [R1+0x60] ;  /* 0x0000600001aa7983 */ /* 0x000f280000100800 */
[----:B------:R-:W4:Y:S04]  /*cd40*/  LDL R169, [R1+0x64] ;  /* 0x0000640001a97983 */ /* 0x000f280000100800 */
[----:B------:R-:W4:Y:S04]  /*cd50*/  LDL R168, [R1+0x5c] ;  /* 0x00005c0001a87983 */ /* 0x000f280000100800 */
[----:B------:R-:W4:Y:S04]  /*cd60*/  LDL R25, [R1+0x1c] ;  /* 0x00001c0001197983 */ /* 0x000f280000100800 */
[----:B-1----:R1:W-:Y:S04]  /*cd70*/  STL.64 [R1+0x88], R30 ;  /* 0x0000881e01007387 */ /* 0x0023e80000100a00 */
[----:B------:R1:W-:Y:S04]  /*cd80*/  STL.64 [R1+0x80], R28 ;  /* 0x0000801c01007387 */ /* 0x0003e80000100a00 */
[----:B------:R-:W-:Y:S06]  /*cd90*/  BAR.SYNC.DEFER_BLOCKING 0x0 ;  /* 0x0000000000007b1d */ /* 0x000fec0000010000 */
[----:B-----5:R-:W1:Y:S04]  /*cda0*/  LDSM.16.M88.4 R8, [R135+0x10100] ;  /* 0x010100008708783b */ /* 0x020e680000000200 */
[----:B------:R-:W1:Y:S04]  /*cdb0*/  LDSM.16.M88.4 R16, [R135+0x10900] ;  /* 0x010900008710783b */ /* 0x000e680000000200 */
[----:B------:R-:W-:Y:S01]  /*cdc0*/  LDSM.16.M88.4 R176, [R252] ;  /* 0x00000000fcb0783b */ /* 0x000fe20000000200 */
[----:B-12---:R-:W-:Y:S04]  /*cdd0*/  IADD3 R0, P1, R26, UR20, RZ ;  /* 0x000000141a007c10 */ /* 0x006fe8000ff3e0ff */
[----:B---3--:R-:W-:Y:S02]  /*cde0*/  IADD3.X R4, R23, UR4, RZ, P1, !PT ;  /* 0x0000000417047c10 */ /* 0x008fe40008ffe4ff */
[----:B------:R-:W-:Y:S02]  /*cdf0*/  LEA R14, P1, R0, c[0x0][0x1f8], 0x1 ;  /* 0x00007e00000e7a11 */ /* 0x000fe400078208ff */
[----:B----4-:R-:W-:Y:S02]  /*ce00*/  IADD3 R3, P0, R24, UR20, RZ ;  /* 0x0000001418037c10 */ /* 0x010fe4000ff1e0ff */
[----:B------:R-:W-:Y:S02]  /*ce10*/  LEA.HI.X R15, R0, c[0x0][0x1fc], R4, 0x1, P1 ;  /* 0x00007f00000f7a11 */ /* 0x000fe400008f0c04 */
[----:B------:R-:W-:Y:S02]  /*ce20*/  IADD3.X R5, R132, UR4, RZ, P0, !PT ;  /* 0x0000000484057c10 */ /* 0x000fe400087fe4ff */
[----:B------:R-:W-:Y:S02]  /*ce30*/  LEA R12, P0, R3, c[0x0][0x1f8], 0x1 ;  /* 0x00007e00030c7a11 */ /* 0x000fe400078008ff */
[----:B------:R-:W-:Y:S02]  /*ce40*/  IADD3 R0, P1, R171, UR20, RZ ;  /* 0x00000014ab007c10 */ /* 0x000fe4000ff3e0ff */
[----:B------:R-:W-:Y:S02]  /*ce50*/  LEA.HI.X R13, R3, c[0x0][0x1fc], R5, 0x1, P0 ;  /* 0x00007f00030d7a11 */ /* 0x000fe400000f0c05 */
[----:B------:R-:W-:Y:S02]  /*ce60*/  LEA R6, P0, R0, c[0x0][0x1f8], 0x1 ;  /* 0x00007e0000067a11 */ /* 0x000fe400078008ff */
[----:B------:R-:W-:Y:S02]  /*ce70*/  IADD3.X R3, R169, UR4, RZ, P1, !PT ;  /* 0x00000004a9037c10 */ /* 0x000fe40008ffe4ff */
[----:B------:R-:W-:Y:S02]  /*ce80*/  IADD3 R4, P1, R170, UR20, RZ ;  /* 0x00000014aa047c10 */ /* 0x000fe4000ff3e0ff */
[----:B------:R-:W-:Y:S02]  /*ce90*/  LEA.HI.X R7, R0, c[0x0][0x1fc], R3, 0x1, P0 ;  /* 0x00007f0000077a11 */ /* 0x000fe400000f0c03 */
[----:B------:R-:W-:Y:S02]  /*cea0*/  IADD3.X R21, R168, UR4, RZ, P1, !PT ;  /* 0x00000004a8157c10 */ /* 0x000fe40008ffe4ff */
[C---:B------:R-:W-:Y:S02]  /*ceb0*/  LEA R20, P2, R4.reuse, c[0x0][0x1f8], 0x1 ;  /* 0x00007e0004147a11 */ /* 0x040fe400078408ff */
[C---:B------:R-:W-:Y:S02]  /*cec0*/  @!P3 LEA R3, P0, R133.reuse, UR20, 0x5 ;  /* 0x000000148503bc11 */ /* 0x040fe4000f8028ff */
[----:B------:R-:W-:Y:S02]  /*ced0*/  LEA.HI.X R21, R4, c[0x0][0x1fc], R21, 0x1, P2 ;  /* 0x00007f0004157a11 */ /* 0x000fe400010f0c15 */
[----:B------:R-:W-:Y:S02]  /*cee0*/  @!P3 LEA.HI.X R0, R133, UR4, R172, 0x5, P0 ;  /* 0x000000048500bc11 */ /* 0x000fe400080f2cac */
[C---:B------:R-:W-:Y:S01]  /*cef0*/  @!P3 IADD3 R5, P1, R3.reuse, R26, RZ ;  /* 0x0000001a0305b210 */ /* 0x040fe20007f3e0ff */
[----:B------:R-:W2:Y:S01]  /*cf00*/  LDL R172, [R1] ;  /* 0x0000000001ac7983 */ /* 0x000ea20000100800 */
[----:B------:R-:W-:Y:S02]  /*cf10*/  @!P3 IADD3 R4, P0, R3, R24, RZ ;  /* 0x000000180304b210 */ /* 0x000fe40007f1e0ff */
[----:B------:R-:W-:Y:S01]  /*cf20*/  LOP3.LUT P2, RZ, R25, 0x1, RZ, 0xc0, !PT ;  /* 0x0000000119ff7812 */ /* 0x000fe2000784c0ff */
[C---:B------:R-:W-:Y:S01]  /*cf30*/  @!P3 IMAD.X R23, R0.reuse, 0x1, R23, P1 ;  /* 0x000000010017b824 */ /* 0x040fe200008e0617 */
[C---:B------:R-:W-:Y:S01]  /*cf40*/  @!P3 LEA R22, P1, R5.reuse, c[0x0][0x1f8], 0x1 ;  /* 0x00007e000516ba11 */ /* 0x040fe200078208ff */
[----:B------:R-:W-:Y:S01]  /*cf50*/  @!P3 IMAD.X R133, R0, 0x1, R132, P0 ;  /* 0x000000010085b824 */ /* 0x000fe200000e0684 */
[C---:B------:R-:W-:Y:S01]  /*cf60*/  @!P3 LEA R132, P0, R4.reuse, c[0x0][0x1f8], 0x1 ;  /* 0x00007e000484ba11 */ /* 0x040fe200078008ff */
[----:B------:R-:W1:Y:S01]  /*cf70*/  LDSM.16.M88.4 R24, [R135+0x11100] ;  /* 0x011100008718783b */ /* 0x000e620000000200 */
[----:B------:R-:W-:Y:S02]  /*cf80*/  @!P3 LEA.HI.X R23, R5, c[0x0][0x1fc], R23, 0x1, P1 ;  /* 0x00007f000517ba11 */ /* 0x000fe400008f0c17 */
[C---:B------:R-:W-:Y:S02]  /*cf90*/  @!P3 IADD3 R5, P1, R3.reuse, R171, RZ ;  /* 0x000000ab0305b210 */ /* 0x040fe40007f3e0ff */
[----:B------:R-:W-:Y:S02]  /*cfa0*/  @!P3 LEA.HI.X R133, R4, c[0x0][0x1fc], R133, 0x1, P0 ;  /* 0x00007f000485ba11 */ /* 0x000fe400000f0c85 */
[----:B------:R-:W-:Y:S01]  /*cfb0*/  @!P3 IADD3 R3, P0, R3, R170, RZ ;  /* 0x000000aa0303b210 */ /* 0x000fe20007f1e0ff */
[C---:B------:R-:W-:Y:S01]  /*cfc0*/  @!P3 IMAD.X R4, R0.reuse, 0x1, R169, P1 ;  /* 0x000000010004b824 */ /* 0x040fe200008e06a9 */
[----:B------:R-:W-:Y:S03]  /*cfd0*/  @!P3 LEA R30, P1, R5, c[0x0][0x1f8], 0x1 ;  /* 0x00007e00051eba11 */ /* 0x000fe600078208ff */
[----:B------:R-:W-:Y:S01]  /*cfe0*/  @!P3 IMAD.X R0, R0, 0x1, R168, P0 ;  /* 0x000000010000b824 */ /* 0x000fe200000e06a8 */
[----:B------:R-:W-:Y:S01]  /*cff0*/  @!P3 LEA R28, P0, R3, c[0x0][0x1f8], 0x1 ;  /* 0x00007e00031cba11 */ /* 0x000fe200078008ff */
[----:B------:R-:W3:Y:S01]  /*d000*/  LDSM.16.M88.4 R168, [R242] ;  /* 0x00000000f2a8783b */ /* 0x000ee20000000200 */
[----:B------:R-:W-:Y:S02]  /*d010*/  @!P3 LEA.HI.X R31, R5, c[0x0][0x1fc], R4, 0x1, P1 ;  /* 0x00007f00051fba11 */ /* 0x000fe400008f0c04 */
[----:B------:R-:W-:Y:S02]  /*d020*/  @!P3 LEA.HI.X R29, R3, c[0x0][0x1fc], R0, 0x1, P0 ;  /* 0x00007f00031dba11 */ /* 0x000fe400000f0c00 */
[----:B------:R-:W4:Y:S01]  /*d030*/  LDL R0, [R1+0x4] ;  /* 0x0000040001007983 */ /* 0x000f220000100800 */
[----:B------:R-:W-:Y:S03]  /*d040*/  PLOP3.LUT P0, PT, PT, PT, UP0, 0x40, 0x0 ;  /* 0x000000000000781c */ /* 0x000fe60003f0e808 */
[----:B--2---:R-:W2:Y:S04]  /*d050*/  LDSM.16.M88.4 R172, [R172] ;  /* 0x00000000acac783b */ /* 0x004ea80000000200 */
[----:B------:R-:W-:Y:S01]  /*d060*/  @!PT LDS RZ, [RZ] ;  /* 0x00000000fffff984 */ /* 0x000fe20000000800 */
[----:B------:R-:W-:Y:S01]  /*d070*/  @!PT LDS RZ, [RZ] ;  /* 0x00000000fffff984 */ /* 0x000fe20000000800 */
[----:B------:R-:W-:Y:S01]  /*d080*/  @!PT LDS RZ, [RZ] ;  /* 0x00000000fffff984 */ /* 0x000fe20000000800 */
[----:B----4-:R4:W-:Y:S04]  /*d090*/  LDGSTS.E.BYPASS.LTC128B.128 [R0+0x100], [R14.64], !P6 ;  /* 0x001000000e007fae */ /* 0x0109e8000f101d50 */
[----:B------:R4:W-:Y:S04]  /*d0a0*/  LDGSTS.E.BYPASS.LTC128B.128 [R0+0x1900], [R12.64], !P2 ;  /* 0x019000000c007fae */ /* 0x0009e8000d101d50 */
[----:B------:R1:W-:Y:S04]  /*d0b0*/  LDGSTS.E.BYPASS.LTC128B.128 [R0+0x3100], [R6.64], !P5 ;  /* 0x0310000006007fae */ /* 0x0003e8000e901d50 */
[----:B------:R2:W-:Y:S04]  /*d0c0*/  LDGSTS.E.BYPASS.LTC128B.128 [R0+0x4900], [R20.64], !P4 ;  /* 0x0490000014007fae */ /* 0x0005e8000e101d50 */
[----:B------:R2:W-:Y:S04]  /*d0d0*/  @!P3 LDGSTS.E.BYPASS.LTC128B.128 [R0+0x1100], [R22.64], !P6 ;  /* 0x011000001600bfae */ /* 0x0005e8000f101d50 */
[----:B------:R2:W-:Y:S04]  /*d0e0*/  @!P3 LDGSTS.E.BYPASS.LTC128B.128 [R0+0x2900], [R132.64], !P2 ;  /* 0x029000008400bfae */ /* 0x0005e8000d101d50 */
[----:B------:R2:W-:Y:S04]  /*d0f0*/  @!P3 LDGSTS.E.BYPASS.LTC128B.128 [R0+0x4100], [R30.64], !P5 ;  /* 0x041000001e00bfae */ /* 0x0005e8000e901d50 */
[----:B------:R3:W-:Y:S04]  /*d100*/  @!P3 LDGSTS.E.BYPASS.LTC128B.128 [R0+0x5900], [R28.64], !P4 ;  /* 0x059000001c00bfae */ /* 0x0007e8000e101d50 */
[----:B------:R-:W0:Y:S01]  /*d110*/  LDGDEPBAR ;  /* 0x00000000000079af */ /* 0x000e220000000000 */
[C---:B-1----:R-:W-:Y:S08]  /*d120*/  HMMA.16816.F32 R4, R160.reuse, R8, RZ ;  /* 0x00000008a004723c */ /* 0x042ff000000018ff */
[C---:B------:R-:W-:Y:S08]  /*d130*/  HMMA.16816.F32 R8, R160.reuse, R10, RZ ;  /* 0x0000000aa008723c */ /* 0x040ff000000018ff */
[C---:B----4-:R-:W-:Y:S01]  /*d140*/  HMMA.16816.F32 R12, R160.reuse, R16, RZ ;  /* 0x00000010a00c723c */ /* 0x050fe200000018ff */
[----:B--2---:R1:W5:Y:S04]  /*d150*/  LDL.LU.64 R30, [R1+0x88] ;  /* 0x00008800011e7983 */ /* 0x0043680000300a00 */
[----:B---3--:R1:W5:Y:S03]  /*d160*/  LDL.LU.64 R28, [R1+0x80] ;  /* 0x00008000011c7983 */ /* 0x0083660000300a00 */
[C---:B------:R-:W-:Y:S08]  /*d170*/  HMMA.16816.F32 R16, R160.reuse, R18, RZ ;  /* 0x00000012a010723c */ /* 0x040ff000000018ff */
[C---:B------:R-:W-:Y:S08]  /*d180*/  HMMA.16816.F32 R20, R160.reuse, R24, RZ ;  /* 0x00000018a014723c */ /* 0x040ff000000018ff */
[----:B------:R-:W-:Y:S08]  /*d190*/  HMMA.16816.F32 R24, R160, R26, RZ ;  /* 0x0000001aa018723c */ /* 0x000ff000000018ff */
[C---:B------:R-:W-:Y:S08]  /*d1a0*/  HMMA.16816.F32 R4, R164.reuse, R168, R4 ;  /* 0x000000a8a404723c */ /* 0x040ff00000001804 */
[C---:B------:R-:W-:Y:S01]  /*d1b0*/  HMMA.16816.F32 R8, R164.reuse, R170, R8 ;  /* 0x000000aaa408723c */ /* 0x040fe20000001808 */
[----:B------:R-:W2:Y:S07]  /*d1c0*/  LDSM.16.M88.4 R168, [R241+0x10100] ;  /* 0x01010000f1a8783b */ /* 0x000eae0000000200 */
[C---:B------:R-:W-:Y:S08]  /*d1d0*/  HMMA.16816.F32 R12, R164.reuse, R172, R12 ;  /* 0x000000aca40c723c */ /* 0x040ff0000000180c */
[C---:B------:R-:W-:Y:S01]  /*d1e0*/  HMMA.16816.F32 R16, R164.reuse, R174, R16 ;  /* 0x000000aea410723c */ /* 0x040fe20000001810 */
[----:B------:R-:W3:Y:S07]  /*d1f0*/  LDSM.16.M88.4 R172, [R241+0x10900] ;  /* 0x01090000f1ac783b */ /* 0x000eee0000000200 */
[C---:B------:R-:W-:Y:S08]  /*d200*/  HMMA.16816.F32 R20, R164.reuse, R176, R20 ;  /* 0x000000b0a414723c */ /* 0x040ff00000001814 */
[----:B------:R-:W-:Y:S01]  /*d210*/  HMMA.16816.F32 R24, R164, R178, R24 ;  /* 0x000000b2a418723c */ /* 0x000fe20000001818 */
[----:B------:R-:W4:Y:S07]  /*d220*/  LDSM.16.M88.4 R176, [R241+0x11100] ;  /* 0x01110000f1b0783b */ /* 0x000f2e0000000200 */
[C---:B--2---:R-:W-:Y:S08]  /*d230*/  HMMA.16816.F32 R4, R180.reuse, R168, R4 ;  /* 0x000000a8b404723c */ /* 0x044ff00000001804 */
[C---:B------:R-:W-:Y:S01]  /*d240*/  HMMA.16816.F32 R8, R180.reuse, R170, R8 ;  /* 0x000000aab408723c */ /* 0x040fe20000001808 */
[----:B------:R-:W2:Y:S07]  /*d250*/  LDSM.16.M88.4 R168, [R238] ;  /* 0x00000000eea8783b */ /* 0x000eae0000000200 */
[C---:B---3--:R-:W-:Y:S08]  /*d260*/  HMMA.16816.F32 R12, R180.reuse, R172, R12 ;  /* 0x000000acb40c723c */ /* 0x048ff0000000180c */
[C---:B------:R-:W-:Y:S01]  /*d270*/  HMMA.16816.F32 R16, R180.reuse, R174, R16 ;  /* 0x000000aeb410723c */ /* 0x040fe20000001810 */
[----:B------:R-:W3:Y:S07]  /*d280*/  LDSM.16.M88.4 R172, [R238+0x800] ;  /* 0x00080000eeac783b */ /* 0x000eee0000000200 */
[C---:B----4-:R-:W-:Y:S08]  /*d290*/  HMMA.16816.F32 R20, R180.reuse, R176, R20 ;  /* 0x000000b0b414723c */ /* 0x050ff00000001814 */
[----:B------:R-:W-:Y:S01]  /*d2a0*/  HMMA.16816.F32 R24, R180, R178, R24 ;  /* 0x000000b2b418723c */ /* 0x000fe20000001818 */
[----:B------:R-:W4:Y:S07]  /*d2b0*/  LDSM.16.M88.4 R176, [R238+0x1000] ;  /* 0x00100000eeb0783b */ /* 0x000f2e0000000200 */
[C---:B--2---:R-:W-:Y:S08]  /*d2c0*/  HMMA.16816.F32 R4, R184.reuse, R168, R4 ;  /* 0x000000a8b804723c */ /* 0x044ff00000001804 */
[C---:B------:R-:W-:Y:S01]  /*d2d0*/  HMMA.16816.F32 R8, R184.reuse, R170, R8 ;  /* 0x000000aab808723c */ /* 0x040fe20000001808 */
[----:B------:R-:W2:Y:S07]  /*d2e0*/  LDSM.16.M88.4 R168, [R135+0x11900] ;  /* 0x0119000087a8783b */ /* 0x000eae0000000200 */
        /* <DEDUP_REMOVED lines=8> */
[----:B------:R-:W2:Y:S07]  /*d370*/  LDSM.16.M88.4 R168, [R251] ;  /* 0x00000000fba8783b */ /* 0x000eae0000000200 */
[C---:B---3--:R-:W-:Y:S08]  /*d380*/  HMMA.16816.F32 R12, R188.reuse, R172, R12 ;  /* 0x000000acbc0c723c */ /* 0x048ff0000000180c */
[C---:B------:R-:W-:Y:S01]  /*d390*/  HMMA.16816.F32 R16, R188.reuse, R174, R16 ;  /* 0x000000aebc10723c */ /* 0x040fe20000001810 */
[----:B------:R-:W3:Y:S07]  /*d3a0*/  LDSM.16.M88.4 R172, [R250] ;  /* 0x00000000faac783b */ /* 0x000eee0000000200 */
[C---:B----4-:R-:W-:Y:S08]  /*d3b0*/  HMMA.16816.F32 R20, R188.reuse, R176, R20 ;  /* 0x000000b0bc14723c */ /* 0x050ff00000001814 */
[----:B------:R-:W-:Y:S01]  /*d3c0*/  HMMA.16816.F32 R24, R188, R178, R24 ;  /* 0x000000b2bc18723c */ /* 0x000fe20000001818 */
[----:B------:R-:W4:Y:S07]  /*d3d0*/  LDSM.16.M88.4 R176, [R249] ;  /* 0x00000000f9b0783b */ /* 0x000f2e0000000200 */
        /* <DEDUP_REMOVED lines=89> */
[----:B------:R-:W4:Y:S01]  /*d970*/  LDSM.16.M88.4 R176, [R238+0x5800] ;  /* 0x00580000eeb0783b */ /* 0x000f220000000200 */
[----:B------:R-:W-:Y:S04]  /*d980*/  DEPBAR.LE SB0, 0x0 ;  /* 0x000080000000791a */ /* 0x000fe80000000000 */
[----:B------:R-:W-:Y:S02]  /*d990*/  BAR.SYNC.DEFER_BLOCKING 0x0 ;  /* 0x0000000000007b1d */ /* 0x000fe40000010000 */
[C---:B--2---:R-:W-:Y:S08]  /*d9a0*/  HMMA.16816.F32 R4, R232.reuse, R168, R4 ;  /* 0x000000a8e804723c */ /* 0x044ff00000001804 */
[C---:B------:R-:W-:Y:S08]  /*d9b0*/  HMMA.16816.F32 R8, R232.reuse, R170, R8 ;  /* 0x000000aae808723c */ /* 0x040ff00000001808 */
[C---:B---3--:R-:W-:Y:S08]  /*d9c0*/  HMMA.16816.F32 R12, R232.reuse, R172, R12 ;  /* 0x000000ace80c723c */ /* 0x048ff0000000180c */
[C---:B------:R-:W-:Y:S08]  /*d9d0*/  HMMA.16816.F32 R16, R232.reuse, R174, R16 ;  /* 0x000000aee810723c */ /* 0x040ff00000001810 */
[C---:B----4-:R-:W-:Y:S08]  /*d9e0*/  HMMA.16816.F32 R20, R232.reuse, R176, R20 ;  /* 0x000000b0e814723c */ /* 0x050ff00000001814 */
[----:B------:R-:W-:Y:S01]  /*d9f0*/  HMMA.16816.F32 R24, R232, R178, R24 ;  /* 0x000000b2e818723c */ /* 0x000fe20000001818 */
[----:B------:R-:W-:-:S07]  /*da00*/  @P0 BRA `(.L_x_366) ;  /* 0x0000046000000947 */ /* 0x000fce0003800000 */
[----:B-1----:R-:W2:Y:S01]  /*da10*/  LDL R174, [R1+0x8] ;  /* 0x0000080001ae7983 */ /* 0x002ea20000100800 */
[----:B------:R-:W-:Y:S02]  /*da20*/  ULDC.64 UR4, c[0x0][0x1e0] ;  /* 0x0000780000047ab9 */ /* 0x000fe40000000a00 */
[----:B------:R-:W-:Y:S01]  /*da30*/  UIADD3 UR20, UR8, -0x1, URZ ;  /* 0xffffffff08147890 */ /* 0x000fe2000fffe03f */
[----:B------:R-:W3:Y:S03]  /*da40*/  LDL.64 R178, [R1+0x30] ;  /* 0x0000300001b27983 */ /* 0x000ee60000100a00 */
[----:B------:R-:W-:Y:S01]  /*da50*/  USHF.R.S32.HI UR11, URZ, 0x1f, UR20 ;  /* 0x0000001f3f0b7899 */ /* 0x000fe20008011414 */
[----:B------:R-:W4:Y:S01]  /*da60*/  LDL.64 R176, [R1+0x28] ;  /* 0x0000280001b07983 */ /* 0x000f220000100a00 */
[----:B------:R-:W-:Y:S02]  /*da70*/  UIMAD.WIDE.U32 UR22, UR20, UR4, URZ ;  /* 0x00000004141672a5 */ /* 0x000fe4000f8e003f */
[----:B------:R-:W-:Y:S01]  /*da80*/  UIMAD UR11, UR11, UR4, URZ ;  /* 0x000000040b0b72a4 */ /* 0x000fe2000f8e023f */
[----:B------:R-:W3:Y:S03]  /*da90*/  LDL R169, [R1+0x4] ;  /* 0x0000040001a97983 */ /* 0x000ee60000100800 */
[----:B------:R-:W-:Y:S01]  /*daa0*/  UIMAD UR11, UR20, UR5, UR11 ;  /* 0x00000005140b72a4 */ /* 0x000fe2000f8e020b */
[----:B------:R-:W4:Y:S03]  /*dab0*/  LDL R175, [R1+0x58] ;  /* 0x0000580001af7983 */ /* 0x000f260000100800 */
[----:B------:R-:W-:Y:S01]  /*dac0*/  UIADD3 UR11, UR23, UR11, URZ ;  /* 0x0000000b170b7290 */ /* 0x000fe2000fffe03f */
[----:B------:R-:W4:Y:S01]  /*dad0*/  LDL R172, [R1+0x54] ;  /* 0x0000540001ac7983 */ /* 0x000f220000100800 */
[----:B------:R-:W-:Y:S02]  /*dae0*/  UIMAD.WIDE.U32 UR22, UR22, 0x30, URZ ;  /* 0x00000030161678a5 */ /* 0x000fe4000f8e003f */
[----:B------:R-:W-:Y:S01]  /*daf0*/  UIMAD UR4, UR11, 0x30, URZ ;  /* 0x000000300b0478a4 */ /* 0x000fe2000f8e023f */
[----:B------:R-:W4:Y:S03]  /*db00*/  LDL R173, [R1+0x50] ;  /* 0x0000500001ad7983 */ /* 0x000f260000100800 */
[----:B------:R-:W-:Y:S01]  /*db10*/  UIADD3 UR4, UR23, UR4, URZ ;  /* 0x0000000417047290 */ /* 0x000fe2000fffe03f */
[----:B------:R-:W4:Y:S04]  /*db20*/  LDL R170, [R1+0x4c] ;  /* 0x00004c0001aa7983 */ /* 0x000f280000100800 */
[----:B------:R-:W4:Y:S04]  /*db30*/  LDL R171, [R1+0x48] ;  /* 0x0000480001ab7983 */ /* 0x000f280000100800 */
[----:B------:R-:W4:Y:S01]  /*db40*/  LDL R168, [R1+0x20] ;  /* 0x0000200001a87983 */ /* 0x000f220000100800 */
[----:B--2---:R-:W-:Y:S11]  /*db50*/  ISETP.GE.AND P0, PT, R174, 0x1, PT ;  /* 0x00000001ae00780c */ /* 0x004ff60003f06270 */
[----:B------:R-:W-:Y:S02]  /*db60*/  @!UPT UIADD3 URZ, URZ, URZ, URZ ;  /* 0x0000003f3f3ff290 */ /* 0x000fe4000fffe03f */
[----:B---3--:R-:W-:Y:S04]  /*db70*/  @P0 IADD3 R0, P1, R178, UR22, RZ ;  /* 0x00000016b2000c10 */ /* 0x008fe8000ff3e0ff */
[----:B----4-:R-:W-:Y:S02]  /*db80*/  @P0 IADD3.X R3, R177, UR4, RZ, P1, !PT ;  /* 0x00000004b1030c10 */ /* 0x010fe40008ffe4ff */
[C---:B------:R-:W-:Y:S04]  /*db90*/  @P0 LEA R132, P1, R0.reuse, c[0x0][0x1c8], 0x1 ;  /* 0x0000720000840a11 */ /* 0x040fe800078208ff */
[----:B------:R-:W-:Y:S02]  /*dba0*/  @P0 LEA.HI.X R133, R0, c[0x0][0x1cc], R3, 0x1, P1 ;  /* 0x0000730000850a11 */ /* 0x000fe400008f0c03 */
[----:B------:R-:W-:Y:S03]  /*dbb0*/  @P0 IADD3 R0, P1, R175, UR22, RZ ;  /* 0x00000016af000c10 */ /* 0x000fe6000ff3e0ff */
[----:B------:R-:W-:Y:S01]  /*dbc0*/  @!PT LDS RZ, [RZ] ;  /* 0x00000000fffff984 */ /* 0x000fe20000000800 */
[----:B------:R-:W-:Y:S01]  /*dbd0*/  @!PT LDS RZ, [RZ] ;  /* 0x00000000fffff984 */ /* 0x000fe20000000800 */
[----:B------:R-:W-:Y:S01]  /*dbe0*/  @!PT LDS RZ, [RZ] ;  /* 0x00000000fffff984 */ /* 0x000fe20000000800 */
        /* <DEDUP_REMOVED lines=14> */
[----:B------:R1:W-:Y:S01]  /*dcd0*/  @P0 LDGSTS.E.BYPASS.LTC128B.128 [R169+0x14900], [R132.64], !P4 ;  /* 0x1490000084a90fae */ /* 0x0003e2000e101d50 */
[----:B------:R-:W-:Y:S11]  /*dce0*/  ISETP.GE.AND P0, PT, R174, 0x21, PT ;  /* 0x00000021ae00780c */ /* 0x000ff60003f06270 */
[----:B------:R-:W-:Y:S02]  /*dcf0*/  @!UPT UIADD3 URZ, URZ, URZ, URZ ;  /* 0x0000003f3f3ff290 */ /* 0x000fe4000fffe03f */
[----:B------:R-:W-:Y:S05]  /*dd00*/  VOTEU.ANY UP0, P0 ;  /* 0x00000000003f7886 */ /* 0x000fea0000000100 */
[----:B------:R-:W-:Y:S04]  /*dd10*/  @UP0 UIADD3 UR22, UP1, UR15, UR22, URZ ;  /* 0x000000160f160290 */ /* 0x000fe8000ff3e03f */
[----:B------:R-:W-:Y:S02]  /*dd20*/  @UP0 UIADD3.X UR4, UR6, UR4, URZ, UP1, !UPT ;  /* 0x0000000406040290 */ /* 0x000fe40008ffe43f */
        /* <DEDUP_REMOVED lines=20> */
.L_x_366:
[----:B-1----:R-:W2:Y:S01]  /*de70*/  LDL R132, [R1+0x78] ;  /* 0x0000780001847983 */ /* 0x002ea20000100800 */
[----:B------:R-:W-:Y:S02]  /*de80*/  UISETP.NE.AND UP1, UPT, UR14, URZ, UPT ;  /* 0x0000003f0e00728c */ /* 0x000fe4000bf25270 */
[----:B------:R-:W-:Y:S01]  /*de90*/  UIMAD UR4, UR8, -0x30, URZ ;  /* 0xffffffd0080478a4 */ /* 0x000fe2000f8e023f */
[----:B------:R-:W3:Y:S01]  /*dea0*/  LDL R3, [R1+0x74] ;  /* 0x0000740001037983 */ /* 0x000ee20000100800 */
[----:B------:R-:W-:Y:S02]  /*deb0*/  UISETP.NE.AND UP0, UPT, UR13, URZ, UPT ;  /* 0x0000003f0d00728c */ /* 0x000fe4000bf05270 */
[----:B------:R-:W-:Y:S01]  /*dec0*/  PLOP3.LUT P1, PT, PT, PT, UP1, 0x80, 0x0 ;  /* 0x000000000000781c */ /* 0x000fe20003f2f018 */
[----:B------:R-:W0:Y:S01]  /*ded0*/  LDGDEPBAR ;  /* 0x00000000000079af */ /* 0x000e220000000000 */
[----:B------:R-:W-:Y:S02]  /*dee0*/  PLOP3.LUT P0, PT, PT, PT, UP1, 0x80, 0x0 ;  /* 0x000000000000781c */ /* 0x000fe40003f0f018 */
[C---:B---3--:R-:W-:Y:S09]  /*def0*/  IADD3 R170, -R3.reuse, UR4, RZ ;  /* 0x0000000403aa7c10 */ /* 0x048ff2000fffe1ff */
[----:B--2---:R-:W-:Y:S04]  /*df00*/  @P1 IMAD.HI.U32 R0, R132, c[0x0][0x2c8], RZ ;  /* 0x0000b20084001a27 */ /* 0x004fe800078e00ff */
[----:B------:R-:W-:Y:S01]  /*df10*/  IMAD.MOV.U32 R133, RZ, RZ, R132 ;  /* 0x000000ffff857224 */ /* 0x000fe200078e0084 */
[----:B------:R-:W-:Y:S01]  /*df20*/  @P0 SHF.R.U32.HI R133, RZ, c[0x0][0x2cc], R0 ;  /* 0x0000b300ff850a19 */ /* 0x000fe20000011600 */
[----:B------:R-:W-:Y:S01]  /*df30*/  IMAD.U32 R0, RZ, RZ, UR4 ;  /* 0x00000004ff007e24 */ /* 0x000fe2000f8e00ff */
[----:B------:R-:W-:Y:S03]  /*df40*/  PLOP3.LUT P0, PT, PT, PT, UP0, 0x40, 0x0 ;  /* 0x000000000000781c */ /* 0x000fe60003f0e808 */
[----:B------:R-:W1:Y:S01]  /*df50*/  SHFL.IDX PT, R132, R133, RZ, 0x1c1f ;  /* 0x001c1fff85847589 */ /* 0x000e6200000e0000 */
[----:B------:R-:W-:Y:S04]  /*df60*/  IADD3 R0, -R3, 0x1, R0 ;  /* 0x0000000103007810 */ /* 0x000fe80007ffe100 */
[----:B------:R-:W-:Y:S04]  /*df70*/  IADD3 R0, R0, c[0x0][0x1d0], RZ ;  /* 0x0000740000007a10 */ /* 0x000fe80007ffe0ff */
[----:B------:R-:W-:Y:S04]  /*df80*/  IADD3 R0, R0, -c[0x0][0x168], RZ ;  /* 0x80005a0000007a10 */ /* 0x000fe80007ffe0ff */
[C---:B------:R-:W-:Y:S02]  /*df90*/  IADD3 R169, R0.reuse, c[0x0][0x328], RZ ;  /* 0x0000ca0000a97a10 */ /* 0x040fe40007ffe0ff */
[----:B------:R-:W-:Y:S03]  /*dfa0*/  IADD3 R168, R0, UR7, RZ ;  /* 0x0000000700a87c10 */ /* 0x000fe6000fffe0ff */
[--C-:B-1----:R-:W-:Y:S02]  /*dfb0*/  IMAD.IADD R3, R169, 0x1, R132.reuse ;  /* 0x00000001a9037824 */ /* 0x102fe400078e0284 */
        /* <DEDUP_REMOVED lines=16> */
.L_x_369:
[----:B------:R-:W-:Y:S04]  /*e0c0*/  MOV R171, c[0x0][0x32c] ;  /* 0x0000cb0000ab7a02 */ /* 0x000fe80000000f00 */
[----:B------:R-:W-:Y:S11]  /*e0d0*/  ISETP.NE.AND P0, PT, R171, 0x1, PT ;  /* 0x00000001ab00780c */ /* 0x000ff60003f05270 */
[----:B------:R-:W-:Y:S02]  /*e0e0*/  @!UPT UIADD3 URZ, URZ, URZ, URZ ;  /* 0x0000003f3f3ff290 */ /* 0x000fe4000fffe03f */
[----:B------:R-:W-:Y:S05]  /*e0f0*/  @P0 IMAD.HI.U32 R171, R132, c[0x0][0x330], RZ ;  /* 0x0000cc0084ab0a27 */ /* 0x000fea00078e00ff */
[----:B------:R-:W-:Y:S02]  /*e100*/  @P0 SHF.R.U32.HI R132, RZ, c[0x0][0x334], R171 ;  /* 0x0000cd00ff840a19 */ /* 0x000fe400000116ab */
.L_x_370:
[----:B------:R-:W-:Y:S05]  /*e110*/  BSYNC B0 ;  /* 0x0000000000007941 */ /* 0x000fea0003800000 */
.L_x_368:
[----:B------:R-:W-:Y:S05]  /*e120*/  IMAD R132, R132, c[0x0][0x32c], R170 ;  /* 0x0000cb0084847a24 */ /* 0x000fea00078e02aa */
[----:B------:R-:W-:Y:S02]  /*e130*/  IMNMX R0, R0, R132, !PT ;  /* 0x0000008400007217 */ /* 0x000fe40007800200 */
[----:B------:R-:W-:Y:S04]  /*e140*/  IADD3 R132, R132, c[0x0][0x32c], RZ ;  /* 0x0000cb0084847a10 */ /* 0x000fe80007ffe0ff */
[----:B------:R-:W-:Y:S02]  /*e150*/  IMNMX R3, R3, R132, PT ;  /* 0x0000008403037217 */ /* 0x000fe40003800200 */
.L_x_367:
        /* <DEDUP_REMOVED lines=87> */
.L_x_373:
[----:B------:R-:W-:Y:S04]  /*e6d0*/  MOV R5, c[0x0][0x32c] ;  /* 0x0000cb0000057a02 */ /* 0x000fe80000000f00 */
[----:B------:R-:W-:Y:S11]  /*e6e0*/  ISETP.NE.AND P0, PT, R5, 0x1, PT ;  /* 0x000000010500780c */ /* 0x000ff60003f05270 */
[----:B------:R-:W-:Y:S02]  /*e6f0*/  @!UPT UIADD3 URZ, URZ, URZ, URZ ;  /* 0x0000003f3f3ff290 */ /* 0x000fe4000fffe03f */
[----:B------:R-:W-:Y:S05]  /*e700*/  @P0 IMAD.HI.U32 R5, R0, c[0x0][0x330], RZ ;  /* 0x0000cc0000050a27 */ /* 0x000fea00078e00ff */
[----:B------:R-:W-:Y:S02]  /*e710*/  @P0 SHF.R.U32.HI R0, RZ, c[0x0][0x334], R5 ;  /* 0x0000cd00ff000a19 */ /* 0x000fe40000011605 */
.L_x_374:
[----:B------:R-:W-:Y:S05]  /*e720*/  BSYNC B0 ;  /* 0x0000000000007941 */ /* 0x000fea0003800000 */
.L_x_372:
[----:B------:R-:W-:Y:S05]  /*e730*/  IMAD R0, R0, c[0x0][0x32c], R170 ;  /* 0x0000cb0000007a24 */ /* 0x000fea00078e02aa */
[----:B------:R-:W-:Y:S02]  /*e740*/  IMNMX R3, R3, R0, !PT ;  /* 0x0000000003037217 */ /* 0x000fe40007800200 */
[----:B------:R-:W-:Y:S04]  /*e750*/  IADD3 R0, R0, c[0x0][0x32c], RZ ;  /* 0x0000cb0000007a10 */ /* 0x000fe80007ffe0ff */
[----:B------:R-:W-:Y:S02]  /*e760*/  IMNMX R4, R4, R0, PT ;  /* 0x0000000004047217 */ /* 0x000fe40003800200 */
.L_x_371:
[----:B------:R-:W2:Y:S01]  /*e770*/  LDL.LU R170, [R1+0x14] ;  /* 0x0000140001aa7983 */ /* 0x000ea20000300800 */
        /* <DEDUP_REMOVED lines=40> */
[--C-:B------:R-:W-:Y:S02]  /*ea00*/  FFMA.FTZ R169, R20, c[0x0][0x2d0], -R2.reuse ;  /* 0x0000b40014a97a23 */ /* 0x100fe40000010802 */
        /* <DEDUP_REMOVED lines=18> */
[----:B------:R-:W-:Y:S01]  /*eb30*/  FFMA.FTZ R17, R17, c[0x0][0x2d0], -R2 ;  /* 0x0000b40011117a23 */ /* 0x000fe20000010802 */
[----:B------:R-:W-:Y:S01]  /*eb40*/  PLOP3.LUT P1, PT, PT, PT, UP0, 0x40, 0x0 ;  /* 0x000000000000781c */ /* 0x000fe20003f2e808 */
[----:B------:R-:W-:Y:S01]  /*eb50*/  UISETP.NE.AND UP1, UPT, UR20, URZ, UPT ;  /* 0x0000003f1400728c */ /* 0x000fe2000bf25270 */
[----:B------:R-:W-:Y:S01]  /*eb60*/  ISETP.LT.OR P0, PT, R4, 0x9, P0 ;  /* 0x000000090400780c */ /* 0x000fe20000701670 */
[----:B------:R-:W-:Y:S01]  /*eb70*/  UISETP.NE.AND UP0, UPT, UR11, URZ, UPT ;  /* 0x0000003f0b00728c */ /* 0x000fe2000bf05270 */
[----:B------:R-:W1:Y:S02]  /*eb80*/  MUFU.EX2 R2, R0 ;  /* 0x0000000000027308 */ /* 0x000e640000000800 */
        /* <DEDUP_REMOVED lines=10> */
[----:B------:R-:W3:Y:S01]  /*ec30*/  MUFU.EX2 R9, R9 ;  /* 0x0000000900097308 */ /* 0x000ee20000000800 */
[----:B------:R-:W-:Y:S02]  /*ec40*/  FSEL R174, R14, -INF , !P0 ;  /* 0xff8000000eae7808 */ /* 0x000fe40004000000 */
[----:B------:R-:W-:Y:S01]  /*ec50*/  ISETP.GT.AND P0, PT, R3, 0x11, P2 ;  /* 0x000000110300780c */ /* 0x000fe20001704270 */
[----:B-1----:R-:W-:Y:S01]  /*ec60*/  FMUL.FTZ R20, R2, R140 ;  /* 0x0000008c02147220 */ /* 0x002fe20000410000 */
[----:B------:R-:W-:Y:S01]  /*ec70*/  ISETP.LT.OR P1, PT, R4, 0x19, P1 ;  /* 0x000000190400780c */ /* 0x000fe20000f21670 */
[----:B------:R-:W-:Y:S01]  /*ec80*/  FMUL.FTZ R12, R2, R148 ;  /* 0x00000094020c7220 */ /* 0x000fe20000410000 */
[----:B------:R-:W-:Y:S01]  /*ec90*/  ISETP.LT.OR P0, PT, R4, 0x12, P0 ;  /* 0x000000120400780c */ /* 0x000fe20000701670 */
[----:B-----5:R-:W-:Y:S01]  /*eca0*/  FMUL.FTZ R28, R2, R28 ;  /* 0x0000001c021c7220 */ /* 0x020fe20000410000 */
[----:B------:R-:W-:Y:S01]  /*ecb0*/  FSEL R175, R18, -INF , !P1 ;  /* 0xff80000012af7808 */ /* 0x000fe20004800000 */
[C---:B------:R-:W-:Y:S01]  /*ecc0*/  FMUL.FTZ R29, R2.reuse, R29 ;  /* 0x0000001d021d7220 */ /* 0x040fe20000410000 */
        /* <DEDUP_REMOVED lines=35> */
[----:B------:R-:W-:Y:S01]  /*ef00*/  FMUL.FTZ R65, R2, R65 ;  /* 0x0000004102417220 */ /* 0x000fe20000410000 */
[----:B------:R-:W-:Y:S01]  /*ef10*/  FSEL R177, R26, -INF , !P1 ;  /* 0xff8000001ab17808 */ /* 0x000fe20004800000 */
[----:B------:R-:W-:Y:S01]  /*ef20*/  FMUL.FTZ R68, R2, R68 ;  /* 0x0000004402447220 */ /* 0x000fe20000410000 */
[----:B------:R-:W-:Y:S01]  /*ef30*/  ISETP.LT.OR P0, PT, R4, 0x2a, P0 ;  /* 0x0000002a0400780c */ /* 0x000fe20000701670 */
        /* <DEDUP_REMOVED lines=44> */
[----:B---3--:R-:W-:Y:S03]  /*f200*/  F2FP.PACK_AB R170, R9, R8 ;  /* 0x0000000809aa723e */ /* 0x008fe600000000ff */
        /* <DEDUP_REMOVED lines=30> */
[----:B------:R-:W-:Y:S01]  /*f3f0*/  MOV R149, R11 ;  /* 0x0000000b00957202 */ /* 0x000fe20000000f00 */
[----:B------:R-:W-:Y:S01]  /*f400*/  FADD.FTZ R0, -R0, R134 ;  /* 0x0000008600007221 */ /* 0x000fe20000010100 */
[----:B------:R-:W-:Y:S01]  /*f410*/  MUFU.EX2 R152, R152 ;  /* 0x0000009800987308 */ /* 0x000fe20000000800 */
[----:B------:R-:W-:Y:S02]  /*f420*/  FMUL.FTZ R134, R3, c[0x0][0x2d0] ;  /* 0x0000b40003867a20 */ /* 0x000fe40000410000 */
[----:B------:R-:W-:Y:S02]  /*f430*/  FMUL.FTZ R0, R0, c[0x0][0x2d0] ;  /* 0x0000b40000007a20 */ /* 0x000fe40000410000 */
[----:B------:R-:W-:Y:S01]  /*f440*/  FMUL.FTZ R9, R2, R153 ;  /* 0x0000009902097220 */ /* 0x000fe20000410000 */
[----:B------:R-:W-:Y:S02]  /*f450*/  FSEL R134, R134, RZ, P0 ;  /* 0x000000ff86867208 */ /* 0x000fe40000000000 */
[----:B------:R-:W-:Y:S01]  /*f460*/  MOV R153, R24 ;  /* 0x0000001800997202 */ /* 0x000fe20000000f00 */
[----:B------:R-:W-:Y:S01]  /*f470*/  FMUL.FTZ R24, R2, R136 ;  /* 0x0000008802187220 */ /* 0x000fe20000410000 */
[----:B------:R-:W1:Y:S01]  /*f480*/  MUFU.EX2 R0, R0 ;  /* 0x0000000000007308 */ /* 0x000e620000000800 */
[--C-:B------:R-:W-:Y:S01]  /*f490*/  FFMA.FTZ R169, R6, c[0x0][0x2d0], -R134.reuse ;  /* 0x0000b40006a97a23 */ /* 0x100fe20000010886 */
[----:B------:R-:W-:Y:S01]  /*f4a0*/  PLOP3.LUT P0, PT, PT, PT, UP0, 0x80, 0x0 ;  /* 0x000000000000781c */ /* 0x000fe20003f0f008 */
[--C-:B------:R-:W-:Y:S02]  /*f4b0*/  FFMA.FTZ R7, R7, c[0x0][0x2d0], -R134.reuse ;  /* 0x0000b40007077a23 */ /* 0x100fe40000010886 */
[--C-:B------:R-:W-:Y:S05]  /*f4c0*/  FFMA.FTZ R2, R10, c[0x0][0x2d0], -R134.reuse ;  /* 0x0000b4000a027a23 */ /* 0x100fea0000010886 */
        /* <DEDUP_REMOVED lines=17> */
[C---:B------:R-:W-:Y:S02]  /*f5e0*/  FMUL.FTZ R18, R0.reuse, R146 ;  /* 0x0000009200127220 */ /* 0x040fe40000410000 */
[C---:B---3--:R-:W-:Y:S01]  /*f5f0*/  FMUL.FTZ R7, R0.reuse, R159 ;  /* 0x0000009f00077220 */ /* 0x048fe20000410000 */
[----:B------:R-:W-:Y:S01]  /*f600*/  MOV R159, R140 ;  /* 0x0000008c009f7202 */ /* 0x000fe20000000f00 */
        /* <DEDUP_REMOVED lines=57> */
[----:B----4-:R-:W-:Y:S01]  /*f9a0*/  F2FP.PACK_AB R169, R144, R169 ;  /* 0x000000a990a9723e */ /* 0x010fe200000000ff */
[--C-:B------:R-:W-:Y:S01]  /*f9b0*/  FFMA.FTZ R0, R172, c[0x0][0x2d0], -R134.reuse ;  /* 0x0000b400ac007a23 */ /* 0x100fe20000010886 */
[----:B------:R-:W-:Y:S01]  /*f9c0*/  LDSM.16.MT88.4 R140, [R236+0x900] ;  /* 0x00090000ec8c783b */ /* 0x000fe20000004200 */
        /* <DEDUP_REMOVED lines=16> */
[----:B------:R-:W-:Y:S10]  /*fad0*/  MUFU.EX2 R176, R159 ;  /* 0x0000009f00b07308 */ /* 0x000ff40000000800 */
        /* <DEDUP_REMOVED lines=53> */
[----:B-1----:R-:W-:Y:S01]  /*fe30*/  MOV R178, R154 ;  /* 0x0000009a00b27202 */ /* 0x002fe20000000f00 */
[----:B------:R-:W-:Y:S02]  /*fe40*/  FADD.FTZ R2, R149, R2 ;  /* 0x0000000295027221 */ /* 0x000fe40000010000 */
[C---:B------:R-:W-:Y:S01]  /*fe50*/  HMMA.16816.F32 R4, R136.reuse, R140, R4 ;  /* 0x0000008c8804723c */ /* 0x040fe20000001804 */
[----:B------:R1:W-:Y:S04]  /*fe60*/  MUFU.EX2 R172, R0 ;  /* 0x0000000000ac7308 */ /* 0x0003e80000000800 */
[----:B------:R-:W-:Y:S03]  /*fe70*/  FADD.FTZ R2, R150, R2 ;  /* 0x0000000296027221 */ /* 0x000fe60000010000 */
[C---:B------:R-:W-:Y:S01]  /*fe80*/  HMMA.16816.F32 R8, R136.reuse, R142, R8 ;  /* 0x0000008e8808723c */ /* 0x040fe20000001808 */
[----:B------:R-:W2:Y:S03]  /*fe90*/  LDSM.16.MT88.4 R140, [R237+0x900] ;  /* 0x00090000ed8c783b */ /* 0x000ea60000004200 */
[--C-:B-1----:R-:W-:Y:S01]  /*fea0*/  FFMA.FTZ R0, R179, c[0x0][0x2d0], -R134.reuse ;  /* 0x0000b400b3007a23 */ /* 0x102fe20000010886 */
[----:B------:R-:W-:Y:S03]  /*feb0*/  MOV R179, R153 ;  /* 0x0000009900b37202 */ /* 0x000fe60000000f00 */
[----:B------:R1:W3:Y:S01]  /*fec0*/  MUFU.EX2 R173, R0 ;  /* 0x0000000000ad7308 */ /* 0x0002e20000000800 */
[----:B------:R-:W-:Y:S01]  /*fed0*/  F2FP.PACK_AB R170, R178, R179 ;  /* 0x000000b3b2aa723e */ /* 0x000fe200000000ff */
[C---:B--2---:R-:W-:Y:S03]  /*fee0*/  HMMA.16816.F32 R12, R136.reuse, R140, R12 ;  /* 0x0000008c880c723c */ /* 0x044fe6000000180c */
[--C-:B-1----:R-:W-:Y:S01]  /*fef0*/  FFMA.FTZ R0, R177, c[0x0][0x2d0], -R134.reuse ;  /* 0x0000b400b1007a23 */ /* 0x102fe20000010886 */
[----:B------:R-:W-:Y:S01]  /*ff00*/  MOV R177, R152 ;  /* 0x0000009800b17202 */ /* 0x000fe20000000f00 */
[----:B------:R-:W-:Y:S01]  /*ff10*/  FFMA.FTZ R134, R132, c[0x0][0x2d0], -R134 ;  /* 0x0000b40084867a23 */ /* 0x000fe20000010886 */
[----:B------:R-:W-:Y:S02]  /*ff20*/  LDSM.16.MT88.4 R152, [R236+0x1100] ;  /* 0x00110000ec98783b */ /* 0x000fe40000004200 */
[C---:B------:R-:W-:Y:S01]  /*ff30*/  HMMA.16816.F32 R16, R136.reuse, R142, R16 ;  /* 0x0000008e8810723c */ /* 0x040fe20000001810 */
[----:B------:R1:W-:Y:S03]  /*ff40*/  MUFU.EX2 R132, R0 ;  /* 0x0000000000847308 */ /* 0x0003e60000000800 */
[----:B------:R-:W-:Y:S02]  /*ff50*/  F2FP.PACK_AB R168, R177, R176 ;  /* 0x000000b0b1a8723e */ /* 0x000fe400000000ff */
[----:B---3--:R-:W-:Y:S01]  /*ff60*/  F2FP.PACK_AB R169, R173, R172 ;  /* 0x000000acada9723e */ /* 0x008fe200000000ff */
[----:B------:R-:W2:Y:S04]  /*ff70*/  LDSM.16.MT88.4 R140, [R240+0x900] ;  /* 0x00090000f08c783b */ /* 0x000ea80000004200 */
[----:B------:R-:W3:Y:S01]  /*ff80*/  MUFU.EX2 R134, R134 ;  /* 0x0000008600867308 */ /* 0x000ee20000000800 */
[----:B-1----:R-:W-:Y:S04]  /*ff90*/  FADD.FTZ R0, R156, R151 ;  /* 0x000000979c007221 */ /* 0x002fe80000010000 */
        /* <DEDUP_REMOVED lines=9> */
[C---:B--2---:R-:W-:Y:S03]  /*10030*/  HMMA.16816.F32 R20, R136.reuse, R140, R20 ;  /* 0x0000008c8814723c */ /* 0x044fe60000001814 */
        /* <DEDUP_REMOVED lines=95> */
.L_x_365:
[----:B------:R-:W2:Y:S04]  /*10630*/  LDL.LU R3, [R1+0x14] ;  /* 0x0000140001037983 */ /* 0x000ea80000300800 */
[----:B-1----:R-:W3:Y:S01]  /*10640*/  LDL.LU R0, [R1+0x18] ;  /* 0x0000180001007983 */ /* 0x002ee20000300800 */
        /* <DEDUP_REMOVED lines=155> */
.L_x_333:
        /* <DEDUP_REMOVED lines=13> */
[----:B------:R-:W4:Y:S01]  /*110d0*/  S2R R19, SR_CTAID.X ;  /* 0x0000000000137919 */ /* 0x000f220000002500 */
[----:B------:R-:W-:-:S04]  /*110e0*/  UIMAD UR7, UR6, UR4, URZ ;  /* 0x00000004060772a4 */ /* 0x000fc8000f8e023f */
        /* <DEDUP_REMOVED lines=38> */
[----:B------:R-:W-:Y:S02]  /*11350*/  IMAD R6, R10, c[0x0][0x444], R6 ;  /* 0x000111000a067a24 */ /* 0x000fe400078e0206 */
[----:B----4-:R-:W-:Y:S01]  /*11360*/  IMAD R8, R19, 0x80, R0 ;  /* 0x0000008013087824 */ /* 0x010fe200078e0200 */
[----:B------:R-:W-:Y:S01]  /*11370*/  SHF.R.S32.HI R0, RZ, 0x1f, R9 ;  /* 0x0000001fff007819 */ /* 0x000fe20000011409 */
[----:B------:R-:W-:-:S02]  /*11380*/  IMAD.IADD R5, R5, 0x1, R7 ;  /* 0x0000000105057824 */ /* 0x000fc400078e0207 */
[----:B------:R-:W-:-:S04]  /*11390*/  @P1 IMAD.HI.U32 R7, R8, c[0x0][0x4ec], RZ ;  /* 0x00013b0008071a27 */ /* 0x000fc800078e00ff */
[----:B------:R-:W-:-:S04]  /*113a0*/  IMAD.WIDE.U32 R2, R10, c[0x0][0x440], R2 ;  /* 0x000110000a027a25 */ /* 0x000fc800078e0002 */
[----:B------:R-:W-:Y:S01]  /*113b0*/  IMAD.MOV.U32 R10, RZ, RZ, R8 ;  /* 0x000000ffff0a7224 */ /* 0x000fe200078e0008 */
[----:B------:R-:W-:Y:S02]  /*113c0*/  @P1 SHF.R.U32.HI R10, RZ, c[0x0][0x4f0], R7 ;  /* 0x00013c00ff0a1a19 */ /* 0x000fe40000011607 */
[----:B------:R-:W-:Y:S01]  /*113d0*/  IADD3 R3, R3, R6, RZ ;  /* 0x0000000603037210 */ /* 0x000fe20007ffe0ff */
[C---:B------:R-:W-:Y:S02]  /*113e0*/  IMAD R6, R0.reuse, c[0x0][0x4e0], RZ ;  /* 0x0001380000067a24 */ /* 0x040fe400078e02ff */
[----:B------:R-:W-:Y:S02]  /*113f0*/  IMAD R0, R0, c[0x0][0x448], RZ ;  /* 0x0001120000007a24 */ /* 0x000fe400078e02ff */
[----:B------:R-:W-:Y:S02]  /*11400*/  IMAD.MOV R11, RZ, RZ, -R10 ;  /* 0x000000ffff0b7224 */ /* 0x000fe400078e0a0a */
[----:B------:R-:W-:-:S02]  /*11410*/  IMAD R13, R9, c[0x0][0x4e4], R6 ;  /* 0x00013900090d7a24 */ /* 0x000fc400078e0206 */
[----:B------:R-:W-:-:S04]  /*11420*/  IMAD.WIDE.U32 R6, R9, c[0x0][0x448], R2 ;  /* 0x0001120009067a25 */ /* 0x000fc800078e0002 */
[C---:B------:R-:W-:Y:S01]  /*11430*/  IMAD R12, R9.reuse, c[0x0][0x44c], R0 ;  /* 0x00011300090c7a24 */ /* 0x040fe200078e0200 */
[----:B------:R-:W-:Y:S01]  /*11440*/  MOV R0, R8 ;  /* 0x0000000800007202 */ /* 0x000fe20000000f00 */
[----:B------:R-:W-:-:S04]  /*11450*/  IMAD.WIDE.U32 R2, R9, c[0x0][0x4e0], R4 ;  /* 0x0001380009027a25 */ /* 0x000fc800078e0004 */
[----:B------:R-:W-:Y:S01]  /*11460*/  IMAD R9, R11, c[0x0][0x4e8], R8 ;  /* 0x00013a000b097a24 */ /* 0x000fe200078e0208 */
[----:B------:R-:W-:Y:S01]  /*11470*/  SHF.R.S32.HI R11, RZ, 0x1f, R10 ;  /* 0x0000001fff0b7819 */ /* 0x000fe2000001140a */
[----:B------:R-:W-:Y:S01]  /*11480*/  @P1 IMAD.HI.U32 R4, R8, c[0x0][0x4ec], RZ ;  /* 0x00013b0008041a27 */ /* 0x000fe200078e00ff */
[----:B------:R-:W-:Y:S01]  /*11490*/  BAR.SYNC.DEFER_BLOCKING 0x1, 0x100 ;  /* 0x0044000000007b1d */ /* 0x000fe20000010000 */
[----:B------:R-:W-:Y:S02]  /*114a0*/  IADD3 R2, P0, R10, R2, RZ ;  /* 0x000000020a027210 */ /* 0x000fe40007f1e0ff */
[----:B------:R-:W-:Y:S01]  /*114b0*/  IMAD.IADD R5, R7, 0x1, R12 ;  /* 0x0000000107057824 */ /* 0x000fe200078e020c */
[----:B------:R-:W-:Y:S02]  /*114c0*/  SHF.R.S32.HI R7, RZ, 0x1f, R9 ;  /* 0x0000001fff077819 */ /* 0x000fe40000011409 */
[----:B------:R-:W-:Y:S02]  /*114d0*/  @P1 SHF.R.U32.HI R0, RZ, c[0x0][0x4f0], R4 ;  /* 0x00013c00ff001a19 */ /* 0x000fe40000011604 */
[----:B------:R-:W-:Y:S01]  /*114e0*/  IADD3.X R3, R11, R3, R13, P0, !PT ;  /* 0x000000030b037210 */ /* 0x000fe200007fe40d */
[----:B------:R-:W-:Y:S01]  /*114f0*/  IMAD R11, R19, 0x80, R15 ;  /* 0x00000080130b7824 */ /* 0x000fe200078e020f */
[----:B------:R-:W-:Y:S01]  /*11500*/  MOV R4, R6 ;  /* 0x0000000600047202 */ /* 0x000fe20000000f00 */
[----:B------:R-:W-:Y:S01]  /*11510*/  IMAD R6, R7, c[0x0][0x4c8], RZ ;  /* 0x0001320007067a24 */ /* 0x000fe200078e02ff */
[----:B------:R-:W-:Y:S01]  /*11520*/  SHF.R.S32.HI R7, RZ, 0x1f, R0 ;  /* 0x0000001fff077819 */ /* 0x000fe20000011400 */
[----:B------:R-:W-:-:S04]  /*11530*/  IMAD.WIDE.U32 R2, R9, c[0x0][0x4c8], R2 ;  /* 0x0001320009027a25 */ /* 0x000fc800078e0002 */
[----:B------:R-:W-:Y:S02]  /*11540*/  IMAD.MOV R10, RZ, RZ, -R0 ;  /* 0x000000ffff0a7224 */ /* 0x000fe400078e0a00 */
[----:B------:R-:W-:Y:S01]  /*11550*/  IMAD R9, R9, c[0x0][0x4cc], R6 ;  /* 0x0001330009097a24 */ /* 0x000fe200078e0206 */
[----:B------:R-:W-:Y:S01]  /*11560*/  LEA R6, P0, R2, c[0x0][0x4a8], 0x2 ;  /* 0x00012a0002067a11 */ /* 0x000fe200078010ff */
[----:B------:R-:W-:Y:S02]  /*11570*/  IMAD R10, R10, c[0x0][0x4e8], R8 ;  /* 0x00013a000a0a7a24 */ /* 0x000fe400078e0208 */
[----:B------:R-:W-:Y:S01]  /*11580*/  IMAD R7, R7, c[0x0][0x430], RZ ;  /* 0x00010c0007077a24 */ /* 0x000fe200078e02ff */
[----:B------:R-:W-:Y:S01]  /*11590*/  IADD3 R3, R3, R9, RZ ;  /* 0x0000000903037210 */ /* 0x000fe20007ffe0ff */
[----:B------:R-:W-:Y:S01]  /*115a0*/  IMAD.WIDE.U32 R4, R0, c[0x0][0x430], R4 ;  /* 0x00010c0000047a25 */ /* 0x000fe200078e0004 */
[----:B------:R-:W-:Y:S02]  /*115b0*/  SHFL.IDX PT, R8, R6, RZ, 0x1c1f ;  /* 0x001c1fff06087589 */ /* 0x000fe400000e0000 */
[----:B------:R-:W-:Y:S01]  /*115c0*/  LEA.HI.X R2, R2, c[0x0][0x4ac], R3, 0x2, P0 ;  /* 0x00012b0002027a11 */ /* 0x000fe200000f1403 */
[----:B------:R-:W-:Y:S01]  /*115d0*/  IMAD R0, R0, c[0x0][0x434], R7 ;  /* 0x00010d0000007a24 */ /* 0x000fe200078e0207 */
[----:B------:R-:W-:Y:S01]  /*115e0*/  SHF.R.S32.HI R7, RZ, 0x1f, R10 ;  /* 0x0000001fff077819 */ /* 0x000fe2000001140a */
[----:B------:R-:W-:Y:S01]  /*115f0*/  SHFL.IDX PT, R6, R6, 0x1, 0x1c1f ;  /* 0x003c1f0006067f89 */ /* 0x000fe200000e0000 */
[----:B------:R-:W-:-:S02]  /*11600*/  LOP3.LUT P0, RZ, R14, 0x3, RZ, 0xc0, !PT ;  /* 0x000000030eff7812 */ /* 0x000fc4000780c0ff */
[----:B------:R-:W-:Y:S01]  /*11610*/  IADD3 R3, R5, R0, RZ ;  /* 0x0000000005037210 */ /* 0x000fe20007ffe0ff */
[----:B------:R-:W-:Y:S01]  /*11620*/  IMAD R0, R7, c[0x0][0x428], RZ ;  /* 0x00010a0007007a24 */ /* 0x000fe200078e02ff */
[----:B------:R-:W1:Y:S01]  /*11630*/  SHFL.IDX PT, R9, R2, RZ, 0x1c1f ;  /* 0x001c1fff02097589 */ /* 0x000e6200000e0000 */
[----:B------:R-:W-:Y:S02]  /*11640*/  IMAD R5, R20, c[0x0][0x388], RZ ;  /* 0x0000e20014057a24 */ /* 0x000fe400078e02ff */
[----:B------:R-:W-:Y:S01]  /*11650*/  IMAD R0, R10, c[0x0][0x42c], R0 ;  /* 0x00010b000a007a24 */ /* 0x000fe200078e0200 */
[----:B------:R2:W3:Y:S02]  /*11660*/  SHFL.IDX PT, R7, R2, 0x1, 0x1c1f ;  /* 0x003c1f0002077f89 */ /* 0x0004e400000e0000 */
[----:B------:R-:W-:-:S13]  /*11670*/  ISETP.GE.OR P2, PT, R11, R5, P0 ;  /* 0x000000050b00720c */ /* 0x000fda0000746670 */
[----:B-1----:R1:W-:Y:S01]  /*11680*/  @!P2 ST.E [R8.64], R16 ;  /* 0x000000100800a985 */ /* 0x0023e2000c101910 */
[----:B--2---:R-:W-:Y:S01]  /*11690*/  IMAD.MOV.U32 R2, RZ, RZ, R4 ;  /* 0x000000ffff027224 */ /* 0x004fe200078e0004 */
[----:B------:R-:W-:-:S03]  /*116a0*/  IADD3 R4, R11, 0x8, RZ ;  /* 0x000000080b047810 */ /* 0x000fc60007ffe0ff */
[----:B------:R-:W-:Y:S01]  /*116b0*/  IMAD.WIDE.U32 R2, R10, c[0x0][0x428], R2 ;  /* 0x00010a000a027a25 */ /* 0x000fe200078e0002 */
[----:B------:R-:W-:-:S04]  /*116c0*/  ISETP.GE.OR P0, PT, R4, R5, P0 ;  /* 0x000000050400720c */ /* 0x000fc80000706670 */
[----:B------:R-:W-:Y:S02]  /*116d0*/  IADD3 R0, R3, R0, RZ ;  /* 0x0000000003007210 */ /* 0x000fe40007ffe0ff */
[----:B------:R-:W-:-:S04]  /*116e0*/  LEA R20, P1, R2, c[0x0][0x400], 0x2 ;  /* 0x0001000002147a11 */ /* 0x000fc800078210ff */
[----:B------:R-:W-:Y:S02]  /*116f0*/  LEA.HI.X R19, R2, c[0x0][0x404], R0, 0x2, P1 ;  /* 0x0001010002137a11 */ /* 0x000fe400008f1400 */
[----:B------:R-:W-:Y:S01]  /*11700*/  LOP3.LUT R0, R18, 0x7ffffffc, RZ, 0xc0, !PT ;  /* 0x7ffffffc12007812 */ /* 0x000fe200078ec0ff */
[----:B---3--:R2:W-:Y:S01]  /*11710*/  @!P0 ST.E [R6.64], R17 ;  /* 0x0000001106008985 */ /* 0x0085e2000c101910 */
[-C--:B------:R-:W-:Y:S02]  /*11720*/  ISETP.GE.AND P0, PT, R11, R5.reuse, PT ;  /* 0x000000050b00720c */ /* 0x080fe40003f06270 */
[----:B------:R-:W-:Y:S01]  /*11730*/  ISETP.GE.AND P1, PT, R4, R5, PT ;  /* 0x000000050400720c */ /* 0x000fe20003f26270 */
[----:B------:R-:W-:Y:S01]  /*11740*/  IMAD.IADD R0, R14, 0x1, -R0 ;  /* 0x000000010e007824 */ /* 0x000fe200078e0a00 */
[----:B------:R2:W3:Y:S02]  /*11750*/  SHFL.IDX PT, R2, R20, RZ, 0x1c1f ;  /* 0x001c1fff14027589 */ /* 0x0004e400000e0000 */
[----:B-1----:R-:W-:-:S02]  /*11760*/  P2R R16, PR, RZ, 0x2 ;  /* 0x00000002ff107803 */ /* 0x002fc40000000000 */
[----:B------:R2:W1:Y:S01]  /*11770*/  SHFL.IDX PT, R3, R19, RZ, 0x1c1f ;  /* 0x001c1fff13037589 */ /* 0x00046200000e0000 */
[----:B------:R-:W-:-:S04]  /*11780*/  SHF.L.U32 R0, R0, 0x1, RZ ;  /* 0x0000000100007819 */ /* 0x000fc800000006ff */
[----:B------:R-:W-:Y:S05]  /*11790*/  @P0 BRA `(.L_x_378) ;  /* 0x00000bd000000947 */ /* 0x000fea0003800000 */
[C---:B------:R-:W-:Y:S02]  /*117a0*/  ISETP.GE.AND P0, PT, R0.reuse, c[0x0][0x3c8], PT ;  /* 0x0000f20000007a0c */ /* 0x040fe40003f06270 */
[C---:B------:R-:W-:Y:S02]  /*117b0*/  IADD3 R5, R0.reuse, 0x8, RZ ;  /* 0x0000000800057810 */ /* 0x040fe40007ffe0ff */
[----:B------:R-:W-:Y:S02]  /*117c0*/  IADD3 R4, R0, 0x10, RZ ;  /* 0x0000001000047810 */ /* 0x000fe40007ffe0ff */
[----:B------:R-:W-:Y:S02]  /*117d0*/  ISETP.GE.AND P5, PT, R5, c[0x0][0x3c8], PT ;  /* 0x0000f20005007a0c */ /* 0x000fe40003fa6270 */
[----:B------:R-:W-:Y:S02]  /*117e0*/  ISETP.GE.AND P4, PT, R4, c[0x0][0x3c8], PT ;  /* 0x0000f20004007a0c */ /* 0x000fe40003f86270 */
[----:B------:R-:W-:-:S02]  /*117f0*/  IADD3 R8, R0, 0x18, RZ ;  /* 0x0000001800087810 */ /* 0x000fc40007ffe0ff */
[C---:B------:R-:W-:Y:S01]  /*11800*/  IADD3 R10, R0.reuse, 0x20, RZ ;  /* 0x00000020000a7810 */ /* 0x040fe20007ffe0ff */
[C---:B-123--:R-:W-:Y:S01]  /*11810*/  @!P0 IMAD.WIDE R6, R0.reuse, 0x4, R2 ;  /* 0x0000000400068825 */ /* 0x04efe200078e0202 */
        /* <DEDUP_REMOVED lines=87> */
[----:B------:R-:W-:-:S02]  /*11d90*/  IADD3 R13, R0, 0xa0, RZ ;  /* 0x000000a0000d7810 */ /* 0x000fc40007ffe0ff */
[----:B------:R-:W-:Y:S01]  /*11da0*/  ISETP.GE.AND P5, PT, R12, c[0x0][0x3c8], PT ;  /* 0x0000f2000c007a0c */ /* 0x000fe20003fa6270 */
[----:B------:R2:W-:Y:S01]  /*11db0*/  @!P4 ST.E.64 [R4.64], R60 ;  /* 0x0000003c0400c985 */ /* 0x0005e2000c101b10 */
        /* <DEDUP_REMOVED lines=91> */
.L_x_378:
[----:B------:R-:W-:Y:S05]  /*12370*/  BSYNC B0 ;  /* 0x0000000000007941 */ /* 0x000fea0003800000 */
.L_x_377:
[----:B------:R-:W-:Y:S01]  /*12380*/  ISETP.NE.AND P0, PT, R16, RZ, PT ;  /* 0x000000ff1000720c */ /* 0x000fe20003f05270 */
[----:B-1----:R1:W4:Y:S04]  /*12390*/  SHFL.IDX PT, R3, R19, 0x1, 0x1c1f ;  /* 0x003c1f0013037f89 */ /* 0x00232800000e0000 */
[----:B---3--:R1:W3:Y:S08]  /*123a0*/  SHFL.IDX PT, R2, R20, 0x1, 0x1c1f ;  /* 0x003c1f0014027f89 */ /* 0x0082f000000e0000 */
[----:B------:R-:W-:Y:S05]  /*123b0*/  @P0 EXIT ;  /* 0x000000000000094d */ /* 0x000fea0003800000 */
[C---:B------:R-:W-:Y:S02]  /*123c0*/  IADD3 R5, R0.reuse, 0x8, RZ ;  /* 0x0000000800057810 */ /* 0x040fe40007ffe0ff */
        /* <DEDUP_REMOVED lines=14> */
[----:B--2---:R-:W-:Y:S01]  /*124b0*/  @!P1 IMAD.WIDE R6, R5, 0x4, R2 ;  /* 0x0000000405069825 */ /* 0x004fe200078e0202 */
        /* <DEDUP_REMOVED lines=11> */
[C---:B---3--:R-:W-:Y:S02]  /*12570*/  IADD3 R8, R0.reuse, 0x28, RZ ;  /* 0x0000002800087810 */ /* 0x048fe40007ffe0ff */
[----:B------:R-:W-:Y:S02]  /*12580*/  IADD3 R9, R0, 0x30, RZ ;  /* 0x0000003000097810 */ /* 0x000fe40007ffe0ff */
[----:B------:R-:W-:Y:S02]  /*12590*/  ISETP.GE.AND P4, PT, R8, c[0x0][0x3c8], PT ;  /* 0x0000f20008007a0c */ /* 0x000fe40003f86270 */
[----:B------:R-:W-:Y:S02]  /*125a0*/  ISETP.GE.AND P3, PT, R9, c[0x0][0x3c8], PT ;  /* 0x0000f20009007a0c */ /* 0x000fe40003f66270 */
[----:B--2---:R-:W-:-:S02]  /*125b0*/  @!P6 LEA.HI R4, R11, R11, RZ, 0x1 ;  /* 0x0000000b0b04e211 */ /* 0x004fc400078f08ff */
        /* <DEDUP_REMOVED lines=159> */
.L_x_376:
        /* <DEDUP_REMOVED lines=50> */
.L_x_379:
        /* <DEDUP_REMOVED lines=11> */
.L_x_2568:


//--------------------- .text._ZN7cutlass13device_kernelIN5flash19enable_sm80_to_sm89INS1_16FlashAttnFwdSm80INS1_25CollectiveMainloopFwdSm80ILi8ELi1ELb1EN4cute5tupleIJNS5_1CILi128EEENS7_ILi48EEENS7_ILi256EEEEEELi256ENS_6half_tEfNS_4arch4Sm80ELb0ELb1ELb0ELb1ELb0ELb0ELb1ELb1EEENS1_21CollectiveEpilogueFwdINS6_IJS8_SA_S9_EEENS6_IJNS7_ILi1EEESI_SI_EEESC_SE_Li256ELb1ELb1ELb1ELb0EEENS1_36VarlenDynamicPersistentTileSchedulerILi128ELi48ELi256ELi256ELb1ELb1ELb0ELb1ELb0ELb1EEEEEEEEEvNT_6ParamsE --------------------------
	.section	.text._ZN7cutlass13device_kernelIN5flash19enable_sm80_to_sm89INS1_16FlashAttnFwdSm80INS1_25CollectiveMainloopFwdSm80ILi8ELi1ELb1EN4cute5tupleIJNS5_1CILi128EEENS7_ILi48EEENS7_ILi256EEEEEELi256ENS_6half_tEfNS_4arch4Sm80ELb0ELb1ELb0ELb1ELb0ELb0ELb1ELb1EEENS1_21CollectiveEpilogueFwdINS6_IJS8_SA_S9_EEENS6_IJNS7_ILi1EEESI_SI_EEESC_SE_Li256ELb1ELb1ELb1ELb0EEENS1_36VarlenDynamicPersistentTileSchedulerILi128ELi48ELi256ELi256ELb1ELb1ELb0ELb1ELb0ELb1EEEEEEEEEvNT_6ParamsE,"ax",@progbits
	.sectioninfo	@"SHI_REGISTERS=255"
	.align	128
.text._ZN7cutlass13device_kernelIN5flash19enable_sm80_to_sm89INS1_16FlashAttnFwdSm80INS1_25CollectiveMainloopFwdSm80ILi8ELi1ELb1EN4cute5tupleIJNS5_1CILi128EEENS7_ILi48EEENS7_ILi256EEEEEELi256ENS_6half_tEfNS_4arch4Sm80ELb0ELb1ELb0ELb1ELb0ELb0ELb1ELb1EEENS1_21CollectiveEpilogueFwdINS6_IJS8_SA_S9_EEENS6_IJNS7_ILi1EEESI_SI_EEESC_SE_Li256ELb1ELb1ELb1ELb0EEENS1_36VarlenDynamicPersistentTileSchedulerILi128ELi48ELi256ELi256ELb1ELb1ELb0ELb1ELb0ELb1EEEEEEEEEvNT_6ParamsE:
        .type           _ZN7cutlass13device_kernelIN5flash19enable_sm80_to_sm89INS1_16FlashAttnFwdSm80INS1_25CollectiveMainloopFwdSm80ILi8ELi1ELb1EN4cute5tupleIJNS5_1CILi128EEENS7_ILi48EEENS7_ILi256EEEEEELi256ENS_6half_tEfNS_4arch4Sm80ELb0ELb1ELb0ELb1ELb0ELb0ELb1ELb1EEENS1_21CollectiveEpilogueFwdINS6_IJS8_SA_S9_EEENS6_IJNS7_ILi1EEESI_SI_EEESC_SE_Li256ELb1ELb1ELb1ELb0EEENS1_36VarlenDynamicPersistentTileSchedulerILi128ELi48ELi256ELi256ELb1ELb1ELb0ELb1ELb0ELb1EEEEEEEEEvNT_6ParamsE,@function
        .size           _ZN7cutlass13device_kernelIN5flash19enable_sm80_to_sm89INS1_16FlashAttnFwdSm80INS1_25CollectiveMainloopFwdSm80ILi8ELi1ELb1EN4cute5tupleIJNS5_1CILi128EEENS7_ILi48EEENS7_ILi256EEEEEELi256ENS_6half_tEfNS_4arch4Sm80ELb0ELb1ELb0ELb1ELb0ELb0ELb1ELb1EEENS1_21CollectiveEpilogueFwdINS6_IJS8_SA_S9_EEENS6_IJNS7_ILi1EEESI_SI_EEESC_SE_Li256ELb1ELb1ELb1ELb0EEENS1_36VarlenDynamicPersistentTileSchedulerILi128ELi48ELi256ELi256ELb1ELb1ELb0ELb1ELb0ELb1EEEEEEEEEvNT_6ParamsE,(.L_x_2569 - _ZN7cutlass13device_kernelIN5flash19enable_sm80_to_sm89INS1_16FlashAttnFwdSm80INS1_25CollectiveMainloopFwdSm80ILi8ELi1ELb1EN4cute5tupleIJNS5_1CILi128EEENS7_ILi48EEENS7_ILi256EEEEEELi256ENS_6half_tEfNS_4arch4Sm80ELb0ELb1ELb0ELb1ELb0ELb0ELb1ELb1EEENS1_21CollectiveEpilogueFwdINS6_IJS8_SA_S9_EEENS6_IJNS7_ILi1EEESI_SI_EEESC_SE_Li256ELb1ELb1ELb1ELb0EEENS1_36VarlenDynamicPersistentTileSchedulerILi128ELi48ELi256ELi256ELb1ELb1ELb0ELb1ELb0ELb1EEEEEEEEEvNT_6ParamsE)
        .other          _ZN7cutlass13device_kernelIN5flash19enable_sm80_to_sm89INS1_16FlashAttnFwdSm80INS1_25CollectiveMainloopFwdSm80ILi8ELi1ELb1EN4cute5tupleIJNS5_1CILi128EEENS7_ILi48EEENS7_ILi256EEEEEELi256ENS_6half_tEfNS_4arch4Sm80ELb0ELb1ELb0ELb1ELb0ELb0ELb1ELb1EEENS1_21CollectiveEpilogueFwdINS6_IJS8_SA_S9_EEENS6_IJNS7_ILi1EEESI_SI_EEESC_SE_Li256ELb1ELb1ELb1ELb0EEENS1_36VarlenDynamicPersistentTileSchedulerILi128ELi48ELi256ELi256ELb1ELb1ELb0ELb1ELb0ELb1EEEEEEEEEvNT_6ParamsE,@"STO_CUDA_ENTRY STV_DEFAULT"
_ZN7cutlass13device_kernelIN5flash19enable_sm80_to_sm89INS1_16FlashAttnFwdSm80INS1_25CollectiveMainloopFwdSm80ILi8ELi1ELb1EN4cute5tupleIJNS5_1CILi128EEENS7_ILi48EEENS7_ILi256EEEEEELi256ENS_6half_tEfNS_4arch4Sm80ELb0ELb1ELb0ELb1ELb0ELb0ELb1ELb1EEENS1_21CollectiveEpilogueFwdINS6_IJS8_SA_S9_EEENS6_IJNS7_ILi1EEESI_SI_EEESC_SE_Li256ELb1ELb1ELb1ELb0EEENS1_36VarlenDynamicPersistentTileSchedulerILi128ELi48ELi256ELi256ELb1ELb1ELb0ELb1ELb0ELb1EEEEEEEEEvNT_6ParamsE:
        /* <DEDUP_REMOVED lines=15> */
[----:B------:R-:W-:-:S03]  /*00f0*/  CS2R R8, SRZ ;  /* 0x0000000000087805 */ /* 0x000fc6000001ff00 */
[----:B------:R-:W-:-:S04]  /*0100*/  ISETP.NE.AND P6, PT, R13, 0x1f, PT ;  /* 0x0000001f0d00780c */ /* 0x000fc80003fc5270 */
[----:B------:R-:W-:-:S13]  /*0110*/  ISETP.GE.OR P0, PT, R13, c[0x0][0x53c], !P6 ;  /* 0x00014f000d007a0c */ /* 0x000fda0007706670 */
[----:B-1----:R-:W-:Y:S02]  /*0120*/  @!P0 IMAD.MOV.U32 R4, RZ, RZ, 0x4 ;  /* 0x00000004ff048424 */ /* 0x002fe400078e00ff */
[----:B------:R-:W-:Y:S02]  /*0130*/  @!P0 IMAD.MOV.U32 R2, RZ, RZ, 0x4 ;  /* 0x00000004ff028424 */ /* 0x000fe400078e00ff */
[----:B------:R-:W-:-:S04]  /*0140*/  @!P0 IMAD.WIDE.U32 R4, R13, R4, c[0x0][0x580] ;  /* 0x000160000d048625 */ /* 0x000fc800078e0004 */
[C---:B------:R-:W-:Y:S01]  /*0150*/  @!P0 IMAD.WIDE.U32 R2, R13.reuse, R2, c[0x0][0x578] ;  /* 0x00015e000d028625 */ /* 0x040fe200078e0002 */
[----:B------:R-:W2:Y:S04]  /*0160*/  @!P0 LDG.E R9, [R4.64] ;  /* 0x0000000604098981 */ /* 0x000ea8000c1e1900 */
[----:B------:R-:W2:Y:S01]  /*0170*/  @!P0 LDG.E R8, [R2.64] ;  /* 0x0000000602088981 */ /* 0x000ea2000c1e1900 */
[C---:B------:R-:W-:Y:S01]  /*0180*/  ISETP.NE.AND P5, PT, R13.reuse, RZ, PT ;  /* 0x000000ff0d00720c */ /* 0x040fe20003fa5270 */
[----:B------:R-:W1:Y:S01]  /*0190*/  S2UR UR4, SR_CTAID.X ;  /* 0x00000000000479c3 */ /* 0x000e620000002500 */
[C---:B------:R-:W-:Y:S01]  /*01a0*/  ISETP.GE.U32.AND P4, PT, R13.reuse, 0x2, PT ;  /* 0x000000020d00780c */ /* 0x040fe20003f86070 */
[----:B------:R-:W-:Y:S01]  /*01b0*/  IMAD.MOV.U32 R7, RZ, RZ, RZ ;  /* 0x000000ffff077224 */ /* 0x000fe200078e00ff */
        /* <DEDUP_REMOVED lines=26> */
.L_x_385:
[----:B------:R-:W-:-:S04]  /*0360*/  IADD3 R0, R7, 0x1f, RZ ;  /* 0x0000001f07007810 */ /* 0x000fc80007ffe0ff */
[----:B------:R-:W-:-:S13]  /*0370*/  ISETP.GE.AND P0, PT, R0, c[0x0][0x53c], PT ;  /* 0x00014f0000007a0c */ /* 0x000fda0003f06270 */
[----:B------:R-:W-:Y:S05]  /*0380*/  @P0 BRA `(.L_x_382) ;  /* 0x00000c4000000947 */ /* 0x000fea0003800000 */
[----:B------:R-:W-:Y:S01]  /*0390*/  MOV R7, R0 ;  /* 0x0000000000077202 */ /* 0x000fe20000000f00 */
[----:B------:R-:W-:-:S03]  /*03a0*/  CS2R R8, SRZ ;  /* 0x0000000000087805 */ /* 0x000fc6000001ff00 */
[----:B------:R-:W-:-:S04]  /*03b0*/  IADD3 R0, R13, R7, RZ ;  /* 0x000000070d007210 */ /* 0x000fc80007ffe0ff */
[----:B------:R-:W-:-:S13]  /*03c0*/  ISETP.GE.OR P0, PT, R0, c[0x0][0x53c], !P6 ;  /* 0x00014f0000007a0c */ /* 0x000fda0007706670 */
[----:B------:R-:W-:Y:S02]  /*03d0*/  @!P0 MOV R2, 0x4 ;  /* 0x0000000400028802 */ /* 0x000fe40000000f00 */
[----:B------:R-:W-:-:S03]  /*03e0*/  @!P0 MOV R3, 0x4 ;  /* 0x0000000400038802 */ /* 0x000fc60000000f00 */
[----:B------:R-:W-:-:S04]  /*03f0*/  @!P0 IMAD.WIDE R4, R0, R2, c[0x0][0x580] ;  /* 0x0001600000048625 */ /* 0x000fc800078e0202 */
[----:B------:R-:W-:Y:S01]  /*0400*/  @!P0 IMAD.WIDE R2, R0, R3, c[0x0][0x578] ;  /* 0x00015e0000028625 */ /* 0x000fe200078e0203 */
[----:B------:R-:W2:Y:S04]  /*0410*/  @!P0 LDG.E R9, [R4.64] ;  /* 0x0000000604098981 */ /* 0x000ea8000c1e1900 */
[----:B------:R-:W2:Y:S02]  /*0420*/  @!P0 LDG.E R8, [R2.64] ;  /* 0x0000000602088981 */ /* 0x000ea4000c1e1900 */
[----:B--2---:R-:W-:Y:S01]  /*0430*/  IMAD R5, R9, R8, RZ ;  /* 0x0000000809057224 */ /* 0x004fe200078e02ff */
[----:B------:R-:W-:Y:S05]  /*0440*/  BRA.DIV ~URZ, `(.L_x_383) ;  /* 0x00015a627f007947 */ /* 0x000fea000b800000 */
[----:B------:R1:W2:Y:S02]  /*0450*/  SHFL.UP PT, R0, R5, 0x1, RZ ;  /* 0x0420000005007989 */ /* 0x0002a400000e00ff */
.L_x_522:
        /* <DEDUP_REMOVED lines=16> */
.L_x_523:
[----:B--2---:R-:W-:-:S05]  /*0560*/  IMAD R0, R0, c[0x0][0x538], RZ ;  /* 0x00014e0000007a24 */ /* 0x004fca00078e02ff */
[----:B------:R-:W-:-:S04]  /*0570*/  IADD3 R6, R0, R6, RZ ;  /* 0x0000000600067210 */ /* 0x000fc80007ffe0ff */
[----:B------:R-:W-:-:S13]  /*0580*/  ISETP.GT.AND P0, PT, R6, UR4, PT ;  /* 0x0000000406007c0c */ /* 0x000fda000bf04270 */
[----:B-1----:R-:W-:Y:S05]  /*0590*/  @!P0 BRA `(.L_x_385) ;  /* 0xfffffdc000008947 */ /* 0x002fea000383ffff */
.L_x_381:
[----:B------:R-:W-:-:S05]  /*05a0*/  IADD3 R11, -R0, R6, RZ ;  /* 0x00000006000b7210 */ /* 0x000fca0007ffe1ff */
[----:B------:R-:W-:-:S05]  /*05b0*/  IMAD R0, R4, c[0x0][0x538], R11 ;  /* 0x00014e0004007a24 */ /* 0x000fca00078e020b */
[----:B------:R-:W-:Y:S01]  /*05c0*/  ISETP.GT.AND P0, PT, R0, UR4, PT ;  /* 0x0000000400007c0c */ /* 0x000fe2000bf04270 */
[----:B------:R-:W-:-:S12]  /*05d0*/  BRA.DIV ~URZ, `(.L_x_386) ;  /* 0x00015ae27f007947 */ /* 0x000fd8000b800000 */
[----:B------:R-:W-:-:S04]  /*05e0*/  VOTE.ANY R10, PT, !P0 ;  /* 0x00000000000a7806 */ /* 0x000fc800040e0100 */
.L_x_524:
[----:B------:R-:W1:Y:S02]  /*05f0*/  POPC R6, R10 ;  /* 0x0000000a00067309 */ /* 0x000e640000000000 */
[----:B-1----:R-:W-:-:S05]  /*0600*/  IADD3 R0, R6, R7, RZ ;  /* 0x0000000706007210 */ /* 0x002fca0007ffe0ff */
[----:B------:R1:W-:Y:S01]  /*0610*/  STL [R1+0x7c], R0 ;  /* 0x00007c0001007387 */ /* 0x0003e20000100800 */
[----:B------:R-:W-:Y:S05]  /*0620*/  BRA.DIV ~URZ, `(.L_x_387) ;  /* 0x00015ae27f007947 */ /* 0x000fea000b800000 */
[----:B------:R2:W3:Y:S01]  /*0630*/  SHFL.IDX PT, R12, R9, R6, 0x1f ;  /* 0x00001f06090c7589 */ /* 0x0004e200000e0000 */
[----:B------:R-:W-:-:S03]  /*0640*/  MOV R7, RZ ;  /* 0x000000ff00077202 */ /* 0x000fc60000000f00 */
[----:B------:R2:W4:Y:S04]  /*0650*/  SHFL.IDX PT, R9, R8, R6, 0x1f ;  /* 0x00001f0608097589 */ /* 0x00052800000e0000 */
.L_x_525:
[----:B------:R-:W-:Y:S01]  /*0660*/  ISETP.NE.AND P0, PT, R10, RZ, PT ;  /* 0x000000ff0a00720c */ /* 0x000fe20003f05270 */
[----:B------:R-:W-:-:S12]  /*0670*/  BSSY B0, `(.L_x_388) ;  /* 0x0000005000007945 */ /* 0x000fd80003800000 */
[----:B------:R-:W-:Y:S05]  /*0680*/  @!P0 BRA `(.L_x_389) ;  /* 0x0000003000008947 */ /* 0x000fea0003800000 */
[----:B------:R-:W-:Y:S01]  /*0690*/  IADD3 R3, R6, -0x1, RZ ;  /* 0xffffffff06037810 */ /* 0x000fe20007ffe0ff */
[----:B------:R-:W-:Y:S05]  /*06a0*/  BRA.DIV ~URZ, `(.L_x_390) ;  /* 0x00015b427f007947 */ /* 0x000fea000b800000 */
[----:B------:R1:W2:Y:S02]  /*06b0*/  SHFL.IDX PT, R7, R4, R3, 0x1f ;  /* 0x00001f0304077589 */ /* 0x0002a400000e0000 */
.L_x_389:
[----:B------:R-:W-:Y:S05]  /*06c0*/  BSYNC B0 ;  /* 0x0000000000007941 */ /* 0x000fea0003800000 */
.L_x_388:
[----:B-12---:R-:W-:Y:S01]  /*06d0*/  IMAD R0, R7, c[0x0][0x538], R11 ;  /* 0x00014e0007007a24 */ /* 0x006fe200078e020b */
[----:B----4-:R-:W-:Y:S01]  /*06e0*/  ISETP.NE.AND P0, PT, R9, 0x1, PT ;  /* 0x000000010900780c */ /* 0x010fe20003f05270 */
[----:B------:R-:W-:Y:S03]  /*06f0*/  BSSY B0, `(.L_x_391) ;  /* 0x0000089000007945 */ /* 0x000fe60003800000 */
[----:B------:R1:W-:Y:S01]  /*0700*/  STL [R1+0x70], R0 ;  /* 0x0000700001007387 */ /* 0x0003e20000100800 */
[----:B------:R-:W-:-:S08]  /*0710*/  IADD3 R11, -R0, UR4, RZ ;  /* 0x00000004000b7c10 */ /* 0x000fd0000fffe1ff */
[----:B------:R-:W-:Y:S05]  /*0720*/  @!P0 BRA `(.L_x_392) ;  /* 0x000003f000008947 */ /* 0x000fea0003800000 */
[-C--:B-1-3--:R-:W-:Y:S02]  /*0730*/  IABS R0, R12.reuse ;  /* 0x0000000c00007213 */ /* 0x08afe40000000000 */
[----:B------:R-:W-:-:S03]  /*0740*/  IABS R6, R12 ;  /* 0x0000000c00067213 */ /* 0x000fc60000000000 */
[----:B------:R-:W-:Y:S01]  /*0750*/  IMAD.MOV.U32 R5, RZ, RZ, R0 ;  /* 0x000000ffff057224 */ /* 0x000fe200078e0000 */
[----:B------:R-:W-:-:S03]  /*0760*/  IABS R0, R9 ;  /* 0x0000000900007213 */ /* 0x000fc60000000000 */
[----:B------:R-:W1:Y:S02]  /*0770*/  I2F.RP R2, R5 ;  /* 0x0000000500027306 */ /* 0x000e640000209400 */
[----:B------:R-:W-:Y:S01]  /*0780*/  IMAD.MOV.U32 R8, RZ, RZ, R0 ;  /* 0x000000ffff087224 */ /* 0x000fe200078e0000 */
[----:B------:R-:W-:-:S05]  /*0790*/  IABS R0, R11 ;  /* 0x0000000b00007213 */ /* 0x000fca0000000000 */
[----:B------:R-:W-:Y:S08]  /*07a0*/  I2F.RP R7, R8 ;  /* 0x0000000800077306 */ /* 0x000ff00000209400 */
[----:B-1----:R-:W1:Y:S02]  /*07b0*/  MUFU.RCP R2, R2 ;  /* 0x0000000200027308 */ /* 0x002e640000001000 */
[----:B-1----:R-:W-:-:S06]  /*07c0*/  IADD3 R2, R2, 0xffffffe, RZ ;  /* 0x0ffffffe02027810 */ /* 0x002fcc0007ffe0ff */
[----:B------:R-:W1:Y:S02]  /*07d0*/  F2I.FTZ.U32.TRUNC.NTZ R3, R2 ;  /* 0x0000000200037305 */ /* 0x000e64000021f000 */
[----:B-1----:R-:W-:-:S04]  /*07e0*/  IMAD.MOV R2, RZ, RZ, -R3 ;  /* 0x000000ffff027224 */ /* 0x002fc800078e0a03 */
[----:B------:R-:W-:Y:S02]  /*07f0*/  IMAD R4, R2, R5, RZ ;  /* 0x0000000502047224 */ /* 0x000fe400078e02ff */
[----:B------:R-:W-:-:S04]  /*0800*/  IMAD.MOV.U32 R2, RZ, RZ, RZ ;  /* 0x000000ffff027224 */ /* 0x000fc800078e00ff */
[----:B------:R-:W-:Y:S01]  /*0810*/  IMAD.HI.U32 R2, R3, R4, R2 ;  /* 0x0000000403027227 */ /* 0x000fe200078e0002 */
[----:B------:R-:W-:-:S03]  /*0820*/  MOV R3, R0 ;  /* 0x0000000000037202 */ /* 0x000fc60000000f00 */
[----:B------:R-:W-:Y:S02]  /*0830*/  IMAD.MOV R0, RZ, RZ, -R6 ;  /* 0x000000ffff007224 */ /* 0x000fe400078e0a06 */
        /* <DEDUP_REMOVED lines=28> */
[----:B------:R-:W-:-:S03]  /*0a00*/  IMAD.MOV R5, RZ, RZ, -R4 ;  /* 0x000000ffff057224 */ /* 0x000fc600078e0a04 */
        /* <DEDUP_REMOVED lines=10> */
[----:B------:R-:W-:-:S04]  /*0ab0*/  IMAD.MOV R2, RZ, RZ, -R0 ;  /* 0x000000ffff027224 */ /* 0x000fc800078e0a00 */
[C---:B------:R-:W-:Y:S01]  /*0ac0*/  IMAD R3, R9.reuse, R2, R4 ;  /* 0x0000000209037224 */ /* 0x040fe200078e0204 */
[----:B------:R-:W-:Y:S01]  /*0ad0*/  LEA R2, R9, R0, 0x18 ;  /* 0x0000000009027211 */ /* 0x000fe200078ec0ff */
[----:B------:R-:W-:-:S04]  /*0ae0*/  IMAD R0, R12, R5, R11 ;  /* 0x000000050c007224 */ /* 0x000fc800078e020b */
[----:B------:R-:W-:-:S05]  /*0af0*/  IMAD R2, R3, 0x10000, R2 ;  /* 0x0001000003027824 */ /* 0x000fca00078e0202 */
[----:B------:R1:W-:Y:S01]  /*0b00*/  STL [R1+0x78], R2 ;  /* 0x0000780201007387 */ /* 0x0003e20000100800 */
[----:B------:R-:W-:Y:S05]  /*0b10*/  BRA `(.L_x_393) ;  /* 0x0000046000007947 */ /* 0x000fea0003800000 */
.L_x_392:
[----:B------:R-:W2:Y:S01]  /*0b20*/  LDL R3, [R1+0x7c] ;  /* 0x00007c0001037983 */ /* 0x000ea20000100800 */
[----:B------:R-:W-:-:S04]  /*0b30*/  IMAD.MOV.U32 R2, RZ, RZ, 0x4 ;  /* 0x00000004ff027424 */ /* 0x000fc800078e00ff */
[----:B--2---:R-:W-:-:S05]  /*0b40*/  IMAD.WIDE R2, R3, R2, c[0x0][0x590] ;  /* 0x0001640003027625 */ /* 0x004fca00078e0202 */
[----:B------:R-:W2:Y:S02]  /*0b50*/  LDG.E R7, [R2.64] ;  /* 0x0000000602077981 */ /* 0x000ea4000c1e1900 */
[----:B--23--:R-:W-:-:S05]  /*0b60*/  IMAD R9, R7, R12, RZ ;  /* 0x0000000c07097224 */ /* 0x00cfca00078e02ff */
[-C--:B-1----:R-:W-:Y:S02]  /*0b70*/  IABS R0, R9.reuse ;  /* 0x0000000900007213 */ /* 0x082fe40000000000 */
[----:B------:R-:W-:-:S03]  /*0b80*/  IABS R8, R9 ;  /* 0x0000000900087213 */ /* 0x000fc60000000000 */
[----:B------:R-:W-:-:S04]  /*0b90*/  IMAD.MOV.U32 R6, RZ, RZ, R0 ;  /* 0x000000ffff067224 */ /* 0x000fc800078e0000 */
[----:B------:R-:W1:Y:S08]  /*0ba0*/  I2F.RP R2, R6 ;  /* 0x0000000600027306 */ /* 0x000e700000209400 */
[----:B-1----:R-:W1:Y:S02]  /*0bb0*/  MUFU.RCP R2, R2 ;  /* 0x0000000200027308 */ /* 0x002e640000001000 */
[----:B-1----:R-:W-:-:S06]  /*0bc0*/  IADD3 R2, R2, 0xffffffe, RZ ;  /* 0x0ffffffe02027810 */ /* 0x002fcc0007ffe0ff */
[----:B------:R-:W1:Y:S02]  /*0bd0*/  F2I.FTZ.U32.TRUNC.NTZ R3, R2 ;  /* 0x0000000200037305 */ /* 0x000e64000021f000 */
[----:B-1----:R-:W-:-:S04]  /*0be0*/  IMAD.MOV R0, RZ, RZ, -R3 ;  /* 0x000000ffff007224 */ /* 0x002fc800078e0a03 */
[----:B------:R-:W-:Y:S01]  /*0bf0*/  IMAD.MOV.U32 R2, RZ, RZ, R0 ;  /* 0x000000ffff027224 */ /* 0x000fe200078e0000 */
[----:B------:R-:W-:-:S03]  /*0c00*/  IABS R0, R11 ;  /* 0x0000000b00007213 */ /* 0x000fc60000000000 */
[----:B------:R-:W-:Y:S01]  /*0c10*/  IMAD R4, R2, R6, RZ ;  /* 0x0000000602047224 */ /* 0x000fe200078e02ff */
[----:B------:R-:W-:Y:S01]  /*0c20*/  MOV R5, R0 ;  /* 0x0000000000057202 */ /* 0x000fe20000000f00 */
[----:B------:R-:W-:-:S04]  /*0c30*/  IMAD.MOV.U32 R2, RZ, RZ, RZ ;  /* 0x000000ffff027224 */ /* 0x000fc800078e00ff */
[----:B------:R-:W-:-:S04]  /*0c40*/  IMAD.HI.U32 R0, R3, R4, R2 ;  /* 0x0000000403007227 */ /* 0x000fc800078e0002 */
[----:B------:R-:W-:Y:S02]  /*0c50*/  IMAD.MOV R2, RZ, RZ, -R8 ;  /* 0x000000ffff027224 */ /* 0x000fe400078e0a08 */
        /* <DEDUP_REMOVED lines=9> */
[----:B------:R-:W-:-:S04]  /*0cf0*/  @P2 IADD3 R0, R0, 0x1, RZ ;  /* 0x0000000100002810 */ /* 0x000fc80007ffe0ff */
[----:B------:R-:W-:-:S05]  /*0d00*/  MOV R4, R0 ;  /* 0x0000000000047202 */ /* 0x000fca0000000f00 */
[----:B------:R-:W-:Y:S01]  /*0d10*/  @!P1 IMAD.MOV R4, RZ, RZ, -R4 ;  /* 0x000000ffff049224 */ /* 0x000fe200078e0a04 */
[----:B------:R-:W-:-:S05]  /*0d20*/  @!P0 LOP3.LUT R4, RZ, R9, RZ, 0x33, !PT ;  /* 0x00000009ff048212 */ /* 0x000fca00078e33ff */
[----:B------:R-:W-:-:S05]  /*0d30*/  IMAD R10, R7, R4, RZ ;  /* 0x00000004070a7224 */ /* 0x000fca00078e02ff */
[----:B------:R-:W-:-:S04]  /*0d40*/  IADD3 R0, -R10, c[0x0][0x538], RZ ;  /* 0x00014e000a007a10 */ /* 0x000fc80007ffe1ff */
[----:B------:R-:W-:-:S04]  /*0d50*/  IMNMX R6, R7, R0, PT ;  /* 0x0000000007067217 */ /* 0x000fc80003800200 */
[----:B------:R-:W-:-:S05]  /*0d60*/  IABS R0, R6 ;  /* 0x0000000600007213 */ /* 0x000fca0000000000 */
[----:B------:R-:W-:-:S04]  /*0d70*/  IMAD.MOV.U32 R5, RZ, RZ, R0 ;  /* 0x000000ffff057224 */ /* 0x000fc800078e0000 */
[----:B------:R-:W1:Y:S08]  /*0d80*/  I2F.RP R2, R5 ;  /* 0x0000000500027306 */ /* 0x000e700000209400 */
[----:B-1----:R-:W1:Y:S02]  /*0d90*/  MUFU.RCP R2, R2 ;  /* 0x0000000200027308 */ /* 0x002e640000001000 */
[----:B-1----:R-:W-:-:S06]  /*0da0*/  IADD3 R2, R2, 0xffffffe, RZ ;  /* 0x0ffffffe02027810 */ /* 0x002fcc0007ffe0ff */
[----:B------:R1:W2:Y:S02]  /*0db0*/  F2I.FTZ.U32.TRUNC.NTZ R3, R2 ;  /* 0x0000000200037305 */ /* 0x0002a4000021f000 */
[----:B-1----:R-:W-:Y:S01]  /*0dc0*/  IMAD.MOV R2, RZ, RZ, -R4 ;  /* 0x000000ffff027224 */ /* 0x002fe200078e0a04 */
[----:B--2---:R-:W-:-:S03]  /*0dd0*/  IADD3 R0, RZ, -R3, RZ ;  /* 0x80000003ff007210 */ /* 0x004fc60007ffe0ff */
[----:B------:R-:W-:Y:S01]  /*0de0*/  IMAD R8, R9, R2, R11 ;  /* 0x0000000209087224 */ /* 0x000fe200078e020b */
[----:B------:R-:W-:Y:S01]  /*0df0*/  IABS R9, R6 ;  /* 0x0000000600097213 */ /* 0x000fe20000000000 */
[----:B------:R-:W-:-:S03]  /*0e00*/  IMAD.MOV.U32 R2, RZ, RZ, R0 ;  /* 0x000000ffff027224 */ /* 0x000fc600078e0000 */
[----:B------:R-:W-:Y:S01]  /*0e10*/  IABS R0, R8 ;  /* 0x0000000800007213 */ /* 0x000fe20000000000 */
[----:B------:R-:W-:Y:S02]  /*0e20*/  IMAD R7, R2, R5, RZ ;  /* 0x0000000502077224 */ /* 0x000fe400078e02ff */
[----:B------:R-:W-:Y:S02]  /*0e30*/  IMAD.MOV.U32 R2, RZ, RZ, RZ ;  /* 0x000000ffff027224 */ /* 0x000fe400078e00ff */
[----:B------:R-:W-:Y:S01]  /*0e40*/  IMAD.MOV.U32 R4, RZ, RZ, R0 ;  /* 0x000000ffff047224 */ /* 0x000fe200078e0000 */
[----:B------:R-:W-:Y:S01]  /*0e50*/  IADD3 R0, RZ, -R9, RZ ;  /* 0x80000009ff007210 */ /* 0x000fe20007ffe0ff */
[----:B------:R-:W-:-:S04]  /*0e60*/  IMAD.HI.U32 R3, R3, R7, R2 ;  /* 0x0000000703037227 */ /* 0x000fc800078e0002 */
[----:B------:R-:W-:Y:S02]  /*0e70*/  IMAD.MOV.U32 R2, RZ, RZ, R0 ;  /* 0x000000ffff027224 */ /* 0x000fe400078e0000 */
[----:B------:R-:W-:Y:S01]  /*0e80*/  IMAD.HI.U32 R0, R3, R4, RZ ;  /* 0x0000000403007227 */ /* 0x000fe200078e00ff */
[----:B------:R-:W-:-:S03]  /*0e90*/  IADD3 R3, R10, 0x1000000, R8 ;  /* 0x010000000a037810 */ /* 0x000fc60007ffe008 */
[----:B------:R-:W-:-:S05]  /*0ea0*/  IMAD R2, R0, R2, R4 ;  /* 0x0000000200027224 */ /* 0x000fca00078e0204 */
[----:B------:R-:W-:-:S13]  /*0eb0*/  ISETP.GT.U32.AND P0, PT, R5, R2, PT ;  /* 0x000000020500720c */ /* 0x000fda0003f04070 */
[----:B------:R-:W-:Y:S01]  /*0ec0*/  @!P0 IMAD.IADD R2, R2, 0x1, -R5 ;  /* 0x0000000102028824 */ /* 0x000fe200078e0a05 */
[----:B------:R-:W-:Y:S02]  /*0ed0*/  @!P0 IADD3 R0, R0, 0x1, RZ ;  /* 0x0000000100008810 */ /* 0x000fe40007ffe0ff */
[----:B------:R-:W-:Y:S02]  /*0ee0*/  ISETP.NE.AND P0, PT, R6, RZ, PT ;  /* 0x000000ff0600720c */ /* 0x000fe40003f05270 */
[----:B------:R-:W-:Y:S02]  /*0ef0*/  ISETP.GE.U32.AND P2, PT, R2, R5, PT ;  /* 0x000000050200720c */ /* 0x000fe40003f46070 */
[----:B------:R-:W-:-:S04]  /*0f00*/  LOP3.LUT R2, R8, R6, RZ, 0x3c, !PT ;  /* 0x0000000608027212 */ /* 0x000fc800078e3cff */
[----:B------:R-:W-:Y:S01]  /*0f10*/  ISETP.GE.AND P1, PT, R2, RZ, PT ;  /* 0x000000ff0200720c */ /* 0x000fe20003f26270 */
[----:B------:R-:W-:-:S06]  /*0f20*/  IMAD.MOV R2, RZ, RZ, -R6 ;  /* 0x000000ffff027224 */ /* 0x000fcc00078e0a06 */
[----:B------:R-:W-:-:S06]  /*0f30*/  @P2 IADD3 R0, R0, 0x1, RZ ;  /* 0x0000000100002810 */ /* 0x000fcc0007ffe0ff */
[----:B------:R-:W-:Y:S02]  /*0f40*/  @!P1 IADD3 R0, -R0, RZ, RZ ;  /* 0x000000ff00009210 */ /* 0x000fe40007ffe1ff */
[----:B------:R-:W-:-:S05]  /*0f50*/  @!P0 LOP3.LUT R0, RZ, R6, RZ, 0x33, !PT ;  /* 0x00000006ff008212 */ /* 0x000fca00078e33ff */
[----:B------:R-:W-:-:S05]  /*0f60*/  IMAD R2, R0, R2, R3 ;  /* 0x0000000200027224 */ /* 0x000fca00078e0203 */
[----:B------:R1:W-:Y:S02]  /*0f70*/  STL [R1+0x78], R2 ;  /* 0x0000780201007387 */ /* 0x0003e40000100800 */
.L_x_393:
[----:B------:R-:W-:Y:S05]  /*0f80*/  BSYNC B0 ;  /* 0x0000000000007941 */ /* 0x000fea0003800000 */
.L_x_391:
[----:B------:R-:W-:-:S04]  /*0f90*/  LOP3.LUT R0, RZ, R0, RZ, 0x33, !PT ;  /* 0x00000000ff007212 */ /* 0x000fc800078e33ff */
[----:B------:R-:W-:-:S05]  /*0fa0*/  IADD3 R0, R0, R12, RZ ;  /* 0x0000000c00007210 */ /* 0x000fca0007ffe0ff */
[----:B------:R2:W-:Y:S01]  /*0fb0*/  STL [R1+0x74], R0 ;  /* 0x0000740001007387 */ /* 0x0005e20000100800 */
[----:B------:R-:W-:Y:S05]  /*0fc0*/  BRA `(.L_x_394) ;  /* 0x0000006000007947 */ /* 0x000fea0003800000 */
.L_x_382:
[----:B------:R-:W-:Y:S01]  /*0fd0*/  MOV R0, UR4 ;  /* 0x0000000400007c02 */ /* 0x000fe20008000f00 */
[----:B------:R-:W-:Y:S04]  /*0fe0*/  STL [R1+0x74], RZ ;  /* 0x000074ff01007387 */ /* 0x000fe80000100800 */
[----:B------:R-:W-:Y:S04]  /*0ff0*/  STL [R1+0x78], RZ ;  /* 0x000078ff01007387 */ /* 0x000fe80000100800 */
[----:B------:R1:W-:Y:S02]  /*1000*/  STL [R1+0x70], R0 ;  /* 0x0000700001007387 */ /* 0x0003e40000100800 */
[----:B-1----:R-:W-:-:S05]  /*1010*/  MOV R0, c[0x0][0x53c] ;  /* 0x00014f0000007a02 */ /* 0x002fca0000000f00 */
[----:B------:R1:W-:Y:S02]  /*1020*/  STL [R1+0x7c], R0 ;  /* 0x00007c0001007387 */ /* 0x0003e40000100800 */
.L_x_394:
[----:B------:R-:W3:Y:S04]  /*1030*/  LDL R4, [R1+0x70] ;  /* 0x0000700001047983 */ /* 0x000ee80000100800 */
[----:B------:R-:W3:Y:S04]  /*1040*/  LDL R5, [R1+0x74] ;  /* 0x0000740001057983 */ /* 0x000ee80000100800 */
[----:B------:R-:W3:Y:S04]  /*1050*/  LDL R6, [R1+0x78] ;  /* 0x0000780001067983 */ /* 0x000ee80000100800 */
[----:B------:R-:W3:Y:S01]  /*1060*/  LDL R7, [R1+0x7c] ;  /* 0x00007c0001077983 */ /* 0x000ee20000100800 */
[----:B------:R-:W-:Y:S01]  /*1070*/  ISETP.NE.AND P0, PT, R13, RZ, PT ;  /* 0x000000ff0d00720c */ /* 0x000fe20003f05270 */
[----:B------:R-:W-:-:S12]  /*1080*/  WARPSYNC 0xffffffff ;  /* 0xffffffff00007948 */ /* 0x000fd80003800000 */
[----:B---3--:R3:W-:Y:S04]  /*1090*/  @!P0 STS.128 [0x1a080], R4 ;  /* 0x01a08004ff008388 */ /* 0x0087e80000000c00 */
[----:B------:R-:W-:Y:S06]  /*10a0*/  BAR.ARV 0x5, 0x100 ;  /* 0x0144000000007b1d */ /* 0x000fec0000002000 */
.L_x_380:
[----:B-12---:R-:W2:Y:S02]  /*10b0*/  LDL R0, [R1+0x7c] ;  /* 0x00007c0001007983 */ /* 0x006ea40000100800 */
[----:B--2---:R-:W-:-:S13]  /*10c0*/  ISETP.GE.AND P0, PT, R0, c[0x0][0x53c], PT ;  /* 0x00014f0000007a0c */ /* 0x004fda0003f06270 */
[----:B------:R-:W-:Y:S05]  /*10d0*/  @P0 EXIT ;  /* 0x000000000000094d */ /* 0x000fea0003800000 */
[----:B------:R-:W1:Y:S02]  /*10e0*/  S2R R17, SR_TID.X ;  /* 0x0000000000117919 */ /* 0x000e640000002100 */
[----:B-1-3--:R-:W-:-:S04]  /*10f0*/  SHF.R.S32.HI R7, RZ, 0x1f, R17 ;  /* 0x0000001fff077819 */ /* 0x00afc80000011411 */
[CC--:B------:R-:W-:Y:S02]  /*1100*/  LEA.HI R0, R7.reuse, R17.reuse, RZ, 0x4 ;  /* 0x0000001107007211 */ /* 0x0c0fe400078f20ff */
[-C--:B------:R-:W-:Y:S02]  /*1110*/  LEA.HI R14, R7, R17.reuse, RZ, 0x3 ;  /* 0x00000011070e7211 */ /* 0x080fe400078f18ff */
[----:B------:R-:W-:Y:S02]  /*1120*/  SHF.R.S32.HI R2, RZ, 0x4, R0 ;  /* 0x00000004ff027819 */ /* 0x000fe40000011400 */
[----:B------:R-:W-:Y:S02]  /*1130*/  SHF.R.S32.HI R4, RZ, 0x3, R14 ;  /* 0x00000003ff047819 */ /* 0x000fe4000001140e */
[----:B------:R-:W-:Y:S02]  /*1140*/  LOP3.LUT R3, R14, 0xfffffff8, RZ, 0xc0, !PT ;  /* 0xfffffff80e037812 */ /* 0x000fe400078ec0ff */
[----:B------:R-:W-:Y:S01]  /*1150*/  LOP3.LUT R6, R0, 0xfffffff0, RZ, 0xc0, !PT ;  /* 0xfffffff000067812 */ /* 0x000fe200078ec0ff */
[----:B------:R-:W-:Y:S01]  /*1160*/  IMAD.SHL.U32 R4, R4, 0x40, RZ ;  /* 0x0000004004047824 */ /* 0x000fe200078e00ff */
[----:B------:R-:W-:Y:S01]  /*1170*/  LEA.HI R0, R0, R2, RZ, 0x1 ;  /* 0x0000000200007211 */ /* 0x000fe200078f08ff */
[----:B------:R-:W-:Y:S01]  /*1180*/  IMAD.IADD R10, R17, 0x1, -R3 ;  /* 0x00000001110a7824 */ /* 0x000fe200078e0a03 */
[----:B------:R-:W-:-:S02]  /*1190*/  LEA.HI R15, R7, R17, RZ, 0x2 ;  /* 0x00000011070f7211 */ /* 0x000fc400078f10ff */
[----:B------:R-:W-:Y:S02]  /*11a0*/  LOP3.LUT R3, R0, 0xfffffffe, RZ, 0xc0, !PT ;  /* 0xfffffffe00037812 */ /* 0x000fe400078ec0ff */
[--C-:B------:R-:W-:Y:S02]  /*11b0*/  SHF.R.S32.HI R8, RZ, 0x2, R15.reuse ;  /* 0x00000002ff087819 */ /* 0x100fe4000001140f */
[----:B------:R-:W-:Y:S01]  /*11c0*/  SHF.R.S32.HI R5, RZ, 0x1f, R15 ;  /* 0x0000001fff057819 */ /* 0x000fe2000001140f */
[----:B------:R-:W-:Y:S01]  /*11d0*/  IMAD.IADD R11, R2, 0x1, -R3 ;  /* 0x00000001020b7824 */ /* 0x000fe200078e0a03 */
[----:B------:R-:W-:Y:S01]  /*11e0*/  LOP3.LUT R0, R4, 0x1c0, RZ, 0xc0, !PT ;  /* 0x000001c004007812 */ /* 0x000fe200078ec0ff */
[----:B------:R-:W-:Y:S01]  /*11f0*/  IMAD.SHL.U32 R4, R10, 0x8, RZ ;  /* 0x000000080a047824 */ /* 0x000fe200078e00ff */
[----:B------:R-:W-:Y:S01]  /*1200*/  LEA.HI R5, R5, R8, RZ, 0x3 ;  /* 0x0000000805057211 */ /* 0x000fe200078f18ff */
[----:B------:R-:W-:Y:S01]  /*1210*/  IMAD.IADD R2, R17, 0x1, -R6 ;  /* 0x0000000111027824 */ /* 0x000fe200078e0a06 */
[----:B------:R-:W-:-:S02]  /*1220*/  LEA.HI R6, R7, R17, RZ, 0x5 ;  /* 0x0000001107067211 */ /* 0x000fc400078f28ff */
[----:B------:R-:W-:Y:S02]  /*1230*/  LOP3.LUT R4, R0, 0x38, R4, 0xf8, !PT ;  /* 0x0000003800047812 */ /* 0x000fe400078ef804 */
[----:B------:R-:W-:Y:S02]  /*1240*/  SHF.R.U32.HI R0, RZ, 0x3, R0 ;  /* 0x00000003ff007819 */ /* 0x000fe40000011600 */
[----:B------:R-:W-:Y:S02]  /*1250*/  LOP3.LUT R3, R5, 0xfffffff8, RZ, 0xc0, !PT ;  /* 0xfffffff805037812 */ /* 0x000fe400078ec0ff */
[----:B------:R-:W-:Y:S02]  /*1260*/  SHF.R.S32.HI R5, RZ, 0x1f, R2 ;  /* 0x0000001fff057819 */ /* 0x000fe40000011402 */
[----:B------:R-:W-:Y:S01]  /*1270*/  LOP3.LUT R12, R4, R0, RZ, 0x3c, !PT ;  /* 0x00000000040c7212 */ /* 0x000fe200078e3cff */
[----:B------:R-:W-:Y:S01]  /*1280*/  IMAD.IADD R8, R8, 0x1, -R3 ;  /* 0x0000000108087824 */ /* 0x000fe200078e0a03 */
[----:B------:R-:W-:Y:S01]  /*1290*/  LOP3.LUT R0, R6, 0xffffffe0, RZ, 0xc0, !PT ;  /* 0xffffffe006007812 */ /* 0x000fe200078ec0ff */
[----:B------:R-:W-:Y:S01]  /*12a0*/  IMAD.SHL.U32 R3, R10, 0x40, RZ ;  /* 0x000000400a037824 */ /* 0x000fe200078e00ff */
[----:B------:R-:W-:-:S02]  /*12b0*/  LEA.HI R13, R5, R2, RZ, 0x3 ;  /* 0x00000002050d7211 */ /* 0x000fc400078f18ff */
[--C-:B------:R-:W-:Y:S02]  /*12c0*/  SHF.R.S32.HI R9, RZ, 0x5, R6.reuse ;  /* 0x00000005ff097819 */ /* 0x100fe40000011406 */
[----:B------:R-:W-:Y:S01]  /*12d0*/  SHF.R.S32.HI R4, RZ, 0x1f, R6 ;  /* 0x0000001fff047819 */ /* 0x000fe20000011406 */
[----:B------:R-:W-:Y:S01]  /*12e0*/  IMAD.IADD R6, R17, 0x1, -R0 ;  /* 0x0000000111067824 */ /* 0x000fe200078e0a00 */
[----:B------:R-:W-:Y:S02]  /*12f0*/  LOP3.LUT R5, R13, 0xfffffff8, RZ, 0xc0, !PT ;  /* 0xfffffff80d057812 */ /* 0x000fe400078ec0ff */
[----:B------:R-:W-:Y:S02]  /*1300*/  LOP3.LUT R0, R3, 0x1c0, RZ, 0xc0, !PT ;  /* 0x000001c003007812 */ /* 0x000fe400078ec0ff */
[----:B------:R-:W-:Y:S01]  /*1310*/  SHF.R.S32.HI R10, RZ, 0x1f, R6 ;  /* 0x0000001fff0a7819 */ /* 0x000fe20000011406 */
[----:B------:R-:W-:Y:S01]  /*1320*/  IMAD.IADD R5, R2, 0x1, -R5 ;  /* 0x0000000102057824 */ /* 0x000fe200078e0a05 */
[----:B------:R-:W-:-:S02]  /*1330*/  LEA.HI R2, R4, R9, RZ, 0x3 ;  /* 0x0000000904027211 */ /* 0x000fc400078f18ff */
[----:B------:R-:W-:Y:S02]  /*1340*/  LOP3.LUT R4, R0, 0x8, R14, 0xf8, !PT ;  /* 0x0000000800047812 */ /* 0x000fe400078ef80e */
[----:B------:R-:W-:Y:S02]  /*1350*/  SHF.R.U32.HI R3, RZ, 0x3, R0 ;  /* 0x00000003ff037819 */ /* 0x000fe40000011600 */
[----:B------:R-:W-:Y:S02]  /*1360*/  LEA.HI R7, R7, R17, RZ, 0x6 ;  /* 0x0000001107077211 */ /* 0x000fe400078f30ff */
[----:B------:R-:W-:Y:S02]  /*1370*/  LEA.HI R0, R10, R6, RZ, 0x2 ;  /* 0x000000060a007211 */ /* 0x000fe400078f10ff */
[----:B------:R-:W-:Y:S01]  /*1380*/  LOP3.LUT R2, R2, 0xffffff8, RZ, 0xc0, !PT ;  /* 0x0ffffff802027812 */ /* 0x000fe200078ec0ff */
[----:B------:R-:W-:Y:S01]  /*1390*/  IMAD.SHL.U32 R7, R7, 0x8, RZ ;  /* 0x0000000807077824 */ /* 0x000fe200078e00ff */
[----:B------:R-:W-:-:S02]  /*13a0*/  LOP3.LUT R10, R4, R3, RZ, 0x3c, !PT ;  /* 0x00000003040a7212 */ /* 0x000fc400078e3cff */
[----:B------:R-:W-:Y:S01]  /*13b0*/  SHF.R.S32.HI R3, RZ, 0x2, R0 ;  /* 0x00000002ff037819 */ /* 0x000fe20000011400 */
[----:B------:R-:W-:Y:S01]  /*13c0*/  IMAD.IADD R4, R9, 0x1, -R2 ;  /* 0x0000000109047824 */ /* 0x000fe200078e0a02 */
[----:B------:R-:W-:Y:S02]  /*13d0*/  LOP3.LUT R0, R0, 0x7ffffffc, RZ, 0xc0, !PT ;  /* 0x7ffffffc00007812 */ /* 0x000fe400078ec0ff */
[----:B------:R-:W-:Y:S01]  /*13e0*/  LOP3.LUT R2, R8, 0x1, RZ, 0xc0, !PT ;  /* 0x0000000108027812 */ /* 0x000fe200078ec0ff */
[----:B------:R-:W-:Y:S01]  /*13f0*/  IMAD R16, R4, 0x10, R3 ;  /* 0x0000001004107824 */ /* 0x000fe200078e0203 */
[----:B------:R-:W-:Y:S01]  /*1400*/  LOP3.LUT R14, R12, 0x7ffffe00, R7, 0xf8, !PT ;  /* 0x7ffffe000c0e7812 */ /* 0x000fe200078ef807 */
[----:B------:R-:W-:Y:S01]  /*1410*/  IMAD.IADD R12, R6, 0x1, -R0 ;  /* 0x00000001060c7824 */ /* 0x000fe200078e0a00 */
[----:B------:R-:W-:Y:S01]  /*1420*/  ISETP.NE.U32.AND P4, PT, R2, 0x1, PT ;  /* 0x000000010200780c */ /* 0x000fe20003f85070 */
[----:B------:R-:W-:Y:S01]  /*1430*/  IMAD.SHL.U32 R0, R5, 0x40, RZ ;  /* 0x0000004005007824 */ /* 0x000fe200078e00ff */
[----:B------:R-:W-:Y:S01]  /*1440*/  LOP3.LUT R2, R15, 0xfffffffc, RZ, 0xc0, !PT ;  /* 0xfffffffc0f027812 */ /* 0x000fe200078ec0ff */
[----:B------:R-:W-:Y:S01]  /*1450*/  IMAD.SHL.U32 R4, R11, 0x8, RZ ;  /* 0x000000080b047824 */ /* 0x000fe200078e00ff */
[----:B------:R-:W-:Y:S01]  /*1460*/  LOP3.LUT P3, RZ, R5, 0x2, RZ, 0xc0, !PT ;  /* 0x0000000205ff7812 */ /* 0x000fe2000786c0ff */
[----:B------:R-:W-:Y:S01]  /*1470*/  IMAD.SHL.U32 R14, R14, 0x2, RZ ;  /* 0x000000020e0e7824 */ /* 0x000fe200078e00ff */
[----:B------:R-:W-:Y:S01]  /*1480*/  LOP3.LUT R3, R0, 0x1c0, RZ, 0xc0, !PT ;  /* 0x000001c000037812 */ /* 0x000fe200078ec0ff */
[----:B------:R-:W-:Y:S01]  /*1490*/  IMAD.IADD R2, R17, 0x1, -R2 ;  /* 0x0000000111027824 */ /* 0x000fe200078e0a02 */
[----:B------:R-:W-:Y:S01]  /*14a0*/  LOP3.LUT P0, RZ, R5, 0x4, RZ, 0xc0, !PT ;  /* 0x0000000405ff7812 */ /* 0x000fe2000780c0ff */
[----:B------:R-:W-:Y:S01]  /*14b0*/  IMAD.SHL.U32 R5, R8, 0x40, RZ ;  /* 0x0000004008057824 */ /* 0x000fe200078e00ff */
[----:B------:R-:W-:Y:S01]  /*14c0*/  LOP3.LUT R6, R3, 0x8, R4, 0xf8, !PT ;  /* 0x0000000803067812 */ /* 0x000fe200078ef804 */
[----:B------:R-:W-:Y:S01]  /*14d0*/  IMAD R0, R11, 0x200, R10 ;  /* 0x000002000b007824 */ /* 0x000fe200078e020a */
[----:B------:R-:W-:Y:S01]  /*14e0*/  SHF.R.U32.HI R4, RZ, 0x3, R3 ;  /* 0x00000003ff047819 */ /* 0x000fe20000011603 */
[----:B------:R-:W-:Y:S01]  /*14f0*/  IMAD.MOV.U32 R10, RZ, RZ, 0x20 ;  /* 0x00000020ff0a7424 */ /* 0x000fe200078e00ff */
[----:B------:R-:W-:Y:S01]  /*1500*/  LEA.HI R3, R2, R2, RZ, 0x1 ;  /* 0x0000000202037211 */ /* 0x000fe200078f08ff */
[----:B------:R-:W-:Y:S01]  /*1510*/  IMAD.MOV.U32 R11, RZ, RZ, 0x40 ;  /* 0x00000040ff0b7424 */ /* 0x000fe200078e00ff */
[----:B------:R-:W-:Y:S01]  /*1520*/  LOP3.LUT R7, R6, R4, RZ, 0x3c, !PT ;  /* 0x0000000406077212 */ /* 0x000fe200078e3cff */
[----:B------:R-:W-:Y:S01]  /*1530*/  IMAD.MOV.U32 R6, RZ, RZ, 0x10 ;  /* 0x00000010ff067424 */ /* 0x000fe200078e00ff */
[----:B------:R-:W-:Y:S01]  /*1540*/  LOP3.LUT R3, R3, 0x1ffffffe, RZ, 0xc0, !PT ;  /* 0x1ffffffe03037812 */ /* 0x000fe200078ec0ff */
[----:B------:R-:W-:Y:S01]  /*1550*/  STL [R1+0xac], R16 ;  /* 0x0000ac1001007387 */ /* 0x000fe20000100800 */
[----:B------:R-:W-:Y:S01]  /*1560*/  LOP3.LUT R4, R5, 0x1c0, RZ, 0xc0, !PT ;  /* 0x000001c005047812 */ /* 0x000fe200078ec0ff */
[----:B------:R-:W-:Y:S01]  /*1570*/  IMAD R5, R9, 0x200, R2 ;  /* 0x0000020009057824 */ /* 0x000fe200078e0202 */
[----:B------:R-:W-:Y:S01]  /*1580*/  R2P PR, R8, 0x6 ;  /* 0x0000000608007804 */ /* 0x000fe20000000000 */
[----:B------:R-:W-:Y:S01]  /*1590*/  IMAD.IADD R8, R2, 0x1, -R3 ;  /* 0x0000000102087824 */ /* 0x000fe200078e0a03 */
[----:B------:R-:W-:Y:S01]  /*15a0*/  LEA.HI R2, R4, R4, RZ, 0x1d ;  /* 0x0000000404027211 */ /* 0x000fe200078fe8ff */
[----:B------:R-:W-:Y:S01]  /*15b0*/  STL [R1+0x18], R14 ;  /* 0x0000180e01007387 */ /* 0x000fe20000100800 */
[----:B------:R-:W-:Y:S01]  /*15c0*/  SEL R4, R6, 0xfffffff0, !P3 ;  /* 0xfffffff006047807 */ /* 0x000fe20005800000 */
[----:B------:R-:W-:Y:S01]  /*15d0*/  IMAD.SHL.U32 R6, R13, 0x40, RZ ;  /* 0x000000400d067824 */ /* 0x000fe200078e00ff */
[----:B------:R-:W-:Y:S01]  /*15e0*/  SEL R3, R10, 0xffffffe0, !P0 ;  /* 0xffffffe00a037807 */ /* 0x000fe20004000000 */
[----:B------:R-:W-:Y:S01]  /*15f0*/  IMAD.U32 R2, R5, 0x2, R2 ;  /* 0x0000000205027824 */ /* 0x000fe200078e0002 */
[----:B------:R-:W-:-:S02]  /*1600*/  SEL R5, R11, 0xffffffc0, !P2 ;  /* 0xffffffc00b057807 */ /* 0x000fc40005000000 */
[----:B------:R-:W-:Y:S01]  /*1610*/  LEA R135, R0, 0x14080, 0x1 ;  /* 0x0001408000877811 */ /* 0x000fe200078e08ff */
[----:B------:R-:W-:Y:S01]  /*1620*/  IMAD.IADD R4, R4, 0x1, R3 ;  /* 0x0000000104047824 */ /* 0x000fe200078e0203 */
[----:B------:R-:W-:Y:S01]  /*1630*/  LOP3.LUT R3, R7, 0x7ffffe00, R6, 0xf8, !PT ;  /* 0x7ffffe0007037812 */ /* 0x000fe200078ef806 */
[----:B------:R-:W-:Y:S01]  /*1640*/  IMAD.SHL.U32 R7, R12, 0x2, RZ ;  /* 0x000000020c077824 */ /* 0x000fe200078e00ff */
[----:B------:R-:W-:Y:S02]  /*1650*/  SEL R6, R10, 0xffffffe0, !P1 ;  /* 0xffffffe00a067807 */ /* 0x000fe40004800000 */
[----:B------:R-:W-:Y:S01]  /*1660*/  LEA R13, R2, 0x80, 0x1 ;  /* 0x00000080020d7811 */ /* 0x000fe200078e08ff */
[----:B------:R-:W-:Y:S01]  /*1670*/  IMAD R2, R8, 0x8, R16 ;  /* 0x0000000808027824 */ /* 0x000fe200078e0210 */
[----:B------:R1:W-:Y:S01]  /*1680*/  STL [R1+0x30], R7 ;  /* 0x0000300701007387 */ /* 0x0003e20000100800 */
[----:B------:R-:W-:Y:S02]  /*1690*/  LEA R238, R3, 0x4080, 0x1 ;  /* 0x0000408003ee7811 */ /* 0x000fe400078e08ff */
[C---:B------:R-:W-:Y:S01]  /*16a0*/  IADD3 R12, R13.reuse, -0x10, RZ ;  /* 0xfffffff00d0c7810 */ /* 0x040fe20007ffe0ff */
[C---:B------:R-:W-:Y:S01]  /*16b0*/  IMAD.IADD R8, R13.reuse, 0x1, R5 ;  /* 0x000000010d087824 */ /* 0x040fe200078e0205 */
[----:B------:R-:W-:Y:S01]  /*16c0*/  @P4 IADD3 R12, R13, 0x10, RZ ;  /* 0x000000100d0c4810 */ /* 0x000fe20007ffe0ff */
[----:B------:R-:W-:Y:S01]  /*16d0*/  STL [R1+0x88], R13 ;  /* 0x0000880d01007387 */ /* 0x000fe20000100800 */
[----:B------:R-:W-:-:S03]  /*16e0*/  SEL R0, R11, 0xffffffc0, !P0 ;  /* 0xffffffc00b007807 */ /* 0x000fc60004000000 */
[----:B------:R2:W-:Y:S02]  /*16f0*/  STL [R1+0x80], R2 ;  /* 0x0000800201007387 */ /* 0x0005e40000100800 */
[----:B------:R-:W-:Y:S02]  /*1700*/  IMAD.IADD R239, R238, 0x1, R0 ;  /* 0x00000001eeef7824 */ /* 0x000fe400078e0200 */
[----:B-1----:R-:W-:-:S04]  /*1710*/  IMAD.IADD R7, R13, 0x1, R6 ;  /* 0x000000010d077824 */ /* 0x002fc800078e0206 */
[----:B------:R-:W-:Y:S01]  /*1720*/  IMAD.IADD R3, R7, 0x1, R5 ;  /* 0x0000000107037824 */ /* 0x000fe200078e0205 */
[----:B------:R1:W-:Y:S04]  /*1730*/  STL [R1+0x94], R7 ;  /* 0x0000940701007387 */ /* 0x0003e80000100800 */
[----:B------:R3:W-:Y:S01]  /*1740*/  STL [R1+0xa4], R8 ;  /* 0x0000a40801007387 */ /* 0x0007e20000100800 */
[----:B--2---:R-:W-:-:S03]  /*1750*/  SEL R2, R10, 0xffffffe0, !P3 ;  /* 0xffffffe00a027807 */ /* 0x004fc60005800000 */
[----:B------:R-:W-:Y:S01]  /*1760*/  STL [R1+0x8c], R12 ;  /* 0x00008c0c01007387 */ /* 0x000fe20000100800 */
[--C-:B------:R-:W-:Y:S01]  /*1770*/  IADD3 R241, R0, R238, R2.reuse ;  /* 0x000000ee00f17210 */ /* 0x100fe20007ffe002 */
[----:B------:R-:W-:Y:S02]  /*1780*/  IMAD.IADD R240, R238, 0x1, R2 ;  /* 0x00000001eef07824 */ /* 0x000fe400078e0202 */
[----:B------:R2:W-:Y:S01]  /*1790*/  STL [R1+0xa0], R3 ;  /* 0x0000a00301007387 */ /* 0x0005e20000100800 */
[----:B-1----:R-:W-:Y:S02]  /*17a0*/  IMAD.IADD R7, R6, 0x1, R12 ;  /* 0x0000000106077824 */ /* 0x002fe400078e020c */
[----:B------:R-:W-:Y:S02]  /*17b0*/  IMAD R6, R9, 0x800, R238 ;  /* 0x0000080009067824 */ /* 0x000fe400078e02ee */
[----:B---3--:R-:W-:-:S05]  /*17c0*/  IMAD.IADD R8, R5, 0x1, R12 ;  /* 0x0000000105087824 */ /* 0x008fca00078e020c */
[----:B------:R-:W-:Y:S01]  /*17d0*/  STL [R1+0x9c], R8 ;  /* 0x00009c0801007387 */ /* 0x000fe20000100800 */
[----:B--2---:R-:W-:-:S03]  /*17e0*/  IMAD R3, R4, 0x2, R238 ;  /* 0x0000000204037824 */ /* 0x004fc600078e02ee */
[----:B------:R-:W-:Y:S01]  /*17f0*/  STL [R1+0x90], R7 ;  /* 0x0000900701007387 */ /* 0x000fe20000100800 */
[----:B------:R-:W-:-:S03]  /*1800*/  IMAD.IADD R4, R7, 0x1, R5 ;  /* 0x0000000107047824 */ /* 0x000fc600078e0205 */
[----:B------:R1:W-:Y:S04]  /*1810*/  STL [R1+0x4], R3 ;  /* 0x0000040301007387 */ /* 0x0003e80000100800 */
[----:B------:R2:W-:Y:S01]  /*1820*/  STL [R1+0x98], R4 ;  /* 0x0000980401007387 */ /* 0x0005e20000100800 */
[--C-:B-1----:R-:W-:Y:S02]  /*1830*/  IMAD.IADD R3, R2, 0x1, R6.reuse ;  /* 0x0000000102037824 */ /* 0x102fe400078e0206 */
[C---:B------:R-:W-:Y:S02]  /*1840*/  IMAD.IADD R2, R0.reuse, 0x1, R6 ;  /* 0x0000000100027824 */ /* 0x040fe400078e0206 */
[----:B------:R-:W-:Y:S01]  /*1850*/  IMAD.IADD R0, R0, 0x1, R3 ;  /* 0x0000000100007824 */ /* 0x000fe200078e0203 */
[----:B------:R2:W-:Y:S04]  /*1860*/  STL [R1+0x8], R3 ;  /* 0x0000080301007387 */ /* 0x0005e80000100800 */
[----:B------:R2:W-:Y:S04]  /*1870*/  STL [R1+0x10], R2 ;  /* 0x0000100201007387 */ /* 0x0005e80000100800 */
[----:B------:R2:W-:Y:S02]  /*1880*/  STL [R1+0xc], R0 ;  /* 0x00000c0001007387 */ /* 0x0005e40000100800 */
.L_x_521:
[----:B------:R-:W3:Y:S01]  /*1890*/  LDL R16, [R1+0x7c] ;  /* 0x00007c0001107983 */ /* 0x000ee20000100800 */
[----:B------:R-:W-:-:S02]  /*18a0*/  ISETP.NE.U32.AND P0, PT, RZ, c[0x0][0x370], PT ;  /* 0x0000dc00ff007a0c */ /* 0x000fc40003f05070 */
[----:B------:R-:W-:Y:S01]  /*18b0*/  ISETP.NE.U32.AND P2, PT, RZ, c[0x0][0x360], PT ;  /* 0x0000d800ff007a0c */ /* 0x000fe20003f45070 */
[----:B------:R-:W4:Y:S01]  /*18c0*/  LDL R15, [R1+0x78] ;  /* 0x00007800010f7983 */ /* 0x000f220000100800 */
[----:B------:R-:W-:Y:S02]  /*18d0*/  ISETP.NE.AND.EX P1, PT, RZ, c[0x0][0x374], PT, P0 ;  /* 0x0000dd00ff007a0c */ /* 0x000fe40003f25300 */
[----:B------:R-:W-:Y:S01]  /*18e0*/  ISETP.NE.AND.EX P0, PT, RZ, c[0x0][0x364], PT, P2 ;  /* 0x0000d900ff007a0c */ /* 0x000fe20003f05320 */
[----:B------:R-:W-:Y:S01]  /*18f0*/  IMAD.MOV.U32 R14, RZ, RZ, 0x4 ;  /* 0x00000004ff0e7424 */ /* 0x000fe200078e00ff */
[----:B------:R-:W-:Y:S02]  /*1900*/  ISETP.NE.U32.AND P3, PT, RZ, c[0x0][0x348], PT ;  /* 0x0000d200ff007a0c */ /* 0x000fe40003f65070 */
[----:B------:R-:W-:Y:S02]  /*1910*/  ISETP.NE.U32.AND P4, PT, RZ, c[0x0][0x350], PT ;  /* 0x0000d400ff007a0c */ /* 0x000fe40003f85070 */
[----:B------:R-:W-:-:S02]  /*1920*/  ISETP.NE.AND.EX P3, PT, RZ, c[0x0][0x34c], PT, P3 ;  /* 0x0000d300ff007a0c */ /* 0x000fc40003f65330 */
[----:B------:R-:W-:Y:S01]  /*1930*/  ISETP.NE.AND.EX P4, PT, RZ, c[0x0][0x354], PT, P4 ;  /* 0x0000d500ff007a0c */ /* 0x000fe20003f85340 */
[----:B--2---:R-:W-:Y:S01]  /*1940*/  IMAD.MOV.U32 R4, RZ, RZ, RZ ;  /* 0x000000ffff047224 */ /* 0x004fe200078e00ff */
[----:B------:R-:W-:-:S03]  /*1950*/  CS2R R12, SRZ ;  /* 0x00000000000c7805 */ /* 0x000fc6000001ff00 */
[----:B---3--:R-:W-:-:S05]  /*1960*/  @P0 IMAD.WIDE R8, R16, R14, c[0x0][0x360] ;  /* 0x0000d80010080625 */ /* 0x008fca00078e020e */
[----:B------:R-:W2:Y:S01]  /*1970*/  @P0 LDG.E R0, [R8.64] ;  /* 0x0000000608000981 */ /* 0x000ea2000c1e1900 */
[----:B------:R-:W-:-:S04]  /*1980*/  @P1 IMAD.WIDE R10, R16, R14, c[0x0][0x370] ;  /* 0x0000dc00100a1625 */ /* 0x000fc800078e020e */
[CC--:B------:R-:W-:Y:S01]  /*1990*/  IMAD.WIDE R6, R16.reuse, R14.reuse, c[0x0][0x348] ;  /* 0x0000d20010067625 */ /* 0x0c0fe200078e020e */
[----:B------:R1:W5:Y:S03]  /*19a0*/  @P1 LDG.E R4, [R10.64] ;  /* 0x000000060a041981 */ /* 0x000366000c1e1900 */
[----:B------:R-:W-:Y:S01]  /*19b0*/  IMAD.WIDE R2, R16, R14, c[0x0][0x350] ;  /* 0x0000d40010027625 */ /* 0x000fe200078e020e */
[----:B------:R1:W5:Y:S04]  /*19c0*/  @P3 LDG.E R13, [R6.64] ;  /* 0x00000006060d3981 */ /* 0x000368000c1e1900 */
[----:B------:R1:W5:Y:S01]  /*19d0*/  @P4 LDG.E R12, [R2.64] ;  /* 0x00000006020c4981 */ /* 0x000362000c1e1900 */
[----:B----4-:R-:W-:-:S05]  /*19e0*/  LOP3.LUT R29, R15, 0xffff, RZ, 0xc0, !PT ;  /* 0x0000ffff0f1d7812 */ /* 0x010fca00078ec0ff */
[----:B------:R1:W-:Y:S01]  /*19f0*/  STL [R1+0x84], R29 ;  /* 0x0000841d01007387 */ /* 0x0003e20000100800 */
[----:B------:R-:W-:Y:S03]  /*1a00*/  YIELD ;  /* 0x0000000000007946 */ /* 0x000fe60003800000 */
[----:B--2---:R1:W-:Y:S01]  /*1a10*/  @P0 STL [R1+0x40], R0 ;  /* 0x0000400001000387 */ /* 0x0043e20000100800 */
[----:B------:R-:W-:Y:S05]  /*1a20*/  @P0 BRA `(.L_x_395) ;  /* 0x0000007000000947 */ /* 0x000fea0003800000 */
[----:B-1----:R-:W-:-:S05]  /*1a30*/  MOV R0, c[0x0][0x168] ;  /* 0x00005a0000007a02 */ /* 0x002fca0000000f00 */
[----:B------:R1:W-:Y:S01]  /*1a40*/  STL [R1+0x40], R0 ;  /* 0x0000400001007387 */ /* 0x0003e20000100800 */
[----:B------:R-:W-:Y:S05]  /*1a50*/  @!P3 BRA `(.L_x_395) ;  /* 0x000000400000b947 */ /* 0x000fea0003800000 */
[----:B------:R-:W2:Y:S04]  /*1a60*/  LDG.E R5, [R6.64] ;  /* 0x0000000606057981 */ /* 0x000ea8000c1e1900 */
[----:B-1----:R-:W2:Y:S02]  /*1a70*/  LDG.E R0, [R6.64+0x4] ;  /* 0x0000040606007981 */ /* 0x002ea4000c1e1900 */
[----:B--2---:R-:W-:-:S05]  /*1a80*/  IADD3 R0, -R5, R0, RZ ;  /* 0x0000000005007210 */ /* 0x004fca0007ffe1ff */
[----:B------:R1:W-:Y:S02]  /*1a90*/  STL [R1+0x40], R0 ;  /* 0x0000400001007387 */ /* 0x0003e40000100800 */
.L_x_395:
[----:B------:R-:W-:-:S04]  /*1aa0*/  ISETP.NE.U32.AND P0, PT, RZ, c[0x0][0x368], PT ;  /* 0x0000da00ff007a0c */ /* 0x000fc80003f05070 */
[----:B------:R-:W-:-:S13]  /*1ab0*/  ISETP.NE.AND.EX P0, PT, RZ, c[0x0][0x36c], PT, P0 ;  /* 0x0000db00ff007a0c */ /* 0x000fda0003f05300 */
[----:B------:R-:W-:Y:S05]  /*1ac0*/  @!P0 BRA `(.L_x_396) ;  /* 0x0000003000008947 */ /* 0x000fea0003800000 */
[----:B-1----:R-:W-:-:S05]  /*1ad0*/  IMAD.WIDE R2, R16, R14, c[0x0][0x368] ;  /* 0x0000da0010027625 */ /* 0x002fca00078e020e */
[----:B------:R1:W5:Y:S01]  /*1ae0*/  LDG.E R0, [R2.64] ;  /* 0x0000000602007981 */ /* 0x000362000c1e1900 */
[----:B------:R-:W-:Y:S05]  /*1af0*/  BRA `(.L_x_397) ;  /* 0x0000005000007947 */ /* 0x000fea0003800000 */
.L_x_396:
[----:B-1----:R-:W-:Y:S01]  /*1b00*/  MOV R0, c[0x0][0x1d0] ;  /* 0x0000740000007a02 */ /* 0x002fe20000000f00 */
[----:B------:R-:W-:Y:S05]  /*1b10*/  @!P4 BRA `(.L_x_397) ;  /* 0x000000300000c947 */ /* 0x000fea0003800000 */
[----:B------:R-:W2:Y:S04]  /*1b20*/  LDG.E R5, [R2.64] ;  /* 0x0000000602057981 */ /* 0x000ea8000c1e1900 */
[----:B------:R-:W2:Y:S02]  /*1b30*/  LDG.E R0, [R2.64+0x4] ;  /* 0x0000040602007981 */ /* 0x000ea4000c1e1900 */
[----:B--2---:R-:W-:Y:S02]  /*1b40*/  IADD3 R0, -R5, R0, RZ ;  /* 0x0000000005007210 */ /* 0x004fe40007ffe1ff */
.L_x_397:
[----:B-1----:R-:W2:Y:S04]  /*1b50*/  LDL R3, [R1+0x40] ;  /* 0x0000400001037983 */ /* 0x002ea80000100800 */
[----:B------:R-:W3:Y:S04]  /*1b60*/  LDL.LU R2, [R1+0x74] ;  /* 0x0000740001027983 */ /* 0x000ee80000300800 */
[----:B------:R-:W4:Y:S01]  /*1b70*/  LDL.LU R28, [R1+0x14] ;  /* 0x00001400011c7983 */ /* 0x000f220000300800 */
[----:B------:R-:W-:-:S02]  /*1b80*/  IMAD.MOV.U32 R67, RZ, RZ, c[0x0][0x2c4] ;  /* 0x0000b100ff437624 */ /* 0x000fc400078e00ff */
[----:B------:R-:W-:Y:S02]  /*1b90*/  IMAD.MOV.U32 R66, RZ, RZ, c[0x0][0x32c] ;  /* 0x0000cb00ff427624 */ /* 0x000fe400078e00ff */
[--C-:B-----5:R-:W-:Y:S01]  /*1ba0*/  IMAD.IADD R122, R0, 0x1, -R4.reuse ;  /* 0x00000001007a7824 */ /* 0x120fe200078e0a04 */
[----:B------:R-:W-:Y:S01]  /*1bb0*/  ISETP.NE.AND P5, PT, R67, 0x1, PT ;  /* 0x000000014300780c */ /* 0x000fe20003fa5270 */
[----:B------:R-:W-:Y:S01]  /*1bc0*/  IMAD.IADD R23, R12, 0x1, R4 ;  /* 0x000000010c177824 */ /* 0x000fe200078e0204 */
[----:B------:R-:W-:Y:S01]  /*1bd0*/  ISETP.GE.AND P1, PT, R66, 0x1, PT ;  /* 0x000000014200780c */ /* 0x000fe20003f26270 */
[----:B--2---:R-:W-:Y:S02]  /*1be0*/  IMAD.MOV.U32 R114, RZ, RZ, R3 ;  /* 0x000000ffff727224 */ /* 0x004fe400078e0003 */
[----:B---3--:R-:W-:Y:S01]  /*1bf0*/  IMAD.SHL.U32 R115, R2, 0x80, RZ ;  /* 0x0000008002737824 */ /* 0x008fe200078e00ff */
[----:B----4-:R-:W-:-:S04]  /*1c00*/  LOP3.LUT R28, R28, 0xfffff7ff, RZ, 0xc0, !PT ;  /* 0xfffff7ff1c1c7812 */ /* 0x010fc800078ec0ff */
[----:B------:R1:W-:Y:S01]  /*1c10*/  STL [R1+0x68], R115 ;  /* 0x0000687301007387 */ /* 0x0003e20000100800 */
[----:B------:R-:W-:Y:S02]  /*1c20*/  IADD3 R2, R115, 0x7f, RZ ;  /* 0x0000007f73027810 */ /* 0x000fe40007ffe0ff */
[----:B------:R-:W-:Y:S01]  /*1c30*/  @P5 LOP3.LUT R28, R28, 0x800, RZ, 0xfc, !PT ;  /* 0x000008001c1c5812 */ /* 0x000fe200078efcff */
[----:B------:R1:W-:Y:S02]  /*1c40*/  STL [R1+0x44], R122 ;  /* 0x0000447a01007387 */ /* 0x0003e40000100800 */
[----:B------:R-:W-:Y:S01]  /*1c50*/  @P5 IMAD.HI.U32 R3, R2, c[0x0][0x2c8], RZ ;  /* 0x0000b20002035a27 */ /* 0x000fe200078e00ff */
[----:B------:R-:W-:-:S03]  /*1c60*/  LOP3.LUT R28, R28, 0xffffefff, RZ, 0xc0, !PT ;  /* 0xffffefff1c1c7812 */ /* 0x000fc600078ec0ff */
[----:B------:R-:W-:Y:S01]  /*1c70*/  IMAD.MOV.U32 R0, RZ, RZ, R2 ;  /* 0x000000ffff007224 */ /* 0x000fe200078e0002 */
[----:B------:R-:W-:Y:S02]  /*1c80*/  @P1 LOP3.LUT R28, R28, 0x1000, RZ, 0xfc, !PT ;  /* 0x000010001c1c1812 */ /* 0x000fe400078efcff */
[----:B------:R-:W-:Y:S02]  /*1c90*/  IADD3 R2, R122, 0x1, -R114 ;  /* 0x000000017a027810 */ /* 0x000fe40007ffe872 */
[----:B------:R-:W-:Y:S01]  /*1ca0*/  @P5 SHF.R.U32.HI R0, RZ, c[0x0][0x2cc], R3 ;  /* 0x0000b300ff005a19 */ /* 0x000fe20000011603 */
[----:B------:R1:W-:Y:S04]  /*1cb0*/  STL [R1+0x14], R28 ;  /* 0x0000141c01007387 */ /* 0x0003e80000100800 */
[----:B------:R-:W-:-:S05]  /*1cc0*/  IMAD.IADD R0, R2, 0x1, R0 ;  /* 0x0000000102007824 */ /* 0x000fca00078e0200 */
[----:B------:R-:W-:Y:S01]  /*1cd0*/  IADD3 R3, R0, c[0x0][0x328], RZ ;  /* 0x0000ca0000037a10 */ /* 0x000fe20007ffe0ff */
[----:B------:R-:W-:Y:S05]  /*1ce0*/  @!P1 BRA `(.L_x_398) ;  /* 0x0000010000009947 */ /* 0x000fea0003800000 */
[C---:B------:R-:W-:Y:S01]  /*1cf0*/  ISETP.GT.AND P0, PT, R0.reuse, RZ, PT ;  /* 0x000000ff0000720c */ /* 0x040fe20003f04270 */
[----:B------:R-:W-:Y:S01]  /*1d00*/  BSSY B0, `(.L_x_399) ;  /* 0x000000c000007945 */ /* 0x000fe20003800000 */
[----:B------:R-:W-:-:S11]  /*1d10*/  IADD3 R2, R0, -0x1, RZ ;  /* 0xffffffff00027810 */ /* 0x000fd60007ffe0ff */
[----:B------:R-:W-:Y:S05]  /*1d20*/  @P0 BRA `(.L_x_400) ;  /* 0x0000006000000947 */ /* 0x000fea0003800000 */
[----:B------:R-:W-:Y:S01]  /*1d30*/  ISETP.NE.AND P0, PT, R66, 0x1, PT ;  /* 0x000000014200780c */ /* 0x000fe20003f05270 */
[----:B------:R-:W-:-:S12]  /*1d40*/  IMAD.MOV R0, RZ, RZ, -R0 ;  /* 0x000000ffff007224 */ /* 0x000fd800078e0a00 */
[----:B------:R-:W-:-:S05]  /*1d50*/  @P0 IMAD.HI.U32 R2, R0, c[0x0][0x330], RZ ;  /* 0x0000cc0000020a27 */ /* 0x000fca00078e00ff */
[----:B------:R-:W-:-:S04]  /*1d60*/  @P0 SHF.R.U32.HI R0, RZ, c[0x0][0x334], R2 ;  /* 0x0000cd00ff000a19 */ /* 0x000fc80000011602 */
[----:B------:R-:W-:Y:S01]  /*1d70*/  LOP3.LUT R2, RZ, R0, RZ, 0x33, !PT ;  /* 0x00000000ff027212 */ /* 0x000fe200078e33ff */
[----:B------:R-:W-:Y:S05]  /*1d80*/  BRA `(.L_x_401) ;  /* 0x0000003000007947 */ /* 0x000fea0003800000 */
.L_x_400:
[----:B------:R-:W-:-:S13]  /*1d90*/  ISETP.NE.AND P0, PT, R66, 0x1, PT ;  /* 0x000000014200780c */ /* 0x000fda0003f05270 */
[----:B------:R-:W-:-:S05]  /*1da0*/  @P0 IMAD.HI.U32 R0, R2, c[0x0][0x330], RZ ;  /* 0x0000cc0002000a27 */ /* 0x000fca00078e00ff */
[----:B------:R-:W-:Y:S02]  /*1db0*/  @P0 SHF.R.U32.HI R2, RZ, c[0x0][0x334], R0 ;  /* 0x0000cd00ff020a19 */ /* 0x000fe40000011600 */
.L_x_401:
[----:B------:R-:W-:Y:S05]  /*1dc0*/  BSYNC B0 ;  /* 0x0000000000007941 */ /* 0x000fea0003800000 */
.L_x_399:
[----:B------:R-:W-:-:S05]  /*1dd0*/  IMAD R2, R2, R66, c[0x0][0x32c] ;  /* 0x0000cb0002027624 */ /* 0x000fca00078e0242 */
[----:B------:R-:W-:-:S04]  /*1de0*/  IMNMX R3, R3, R2, PT ;  /* 0x0000000203037217 */ /* 0x000fc80003800200 */
.L_x_398:
[----:B------:R-:W-:Y:S01]  /*1df0*/  IADD3 R3, R3, 0x2f, RZ ;  /* 0x0000002f03037810 */ /* 0x000fe20007ffe0ff */
[----:B------:R-:W-:Y:S01]  /*1e00*/  @P5 IMAD.HI.U32 R4, R115, c[0x0][0x2c8], RZ ;  /* 0x0000b20073045a27 */ /* 0x000fe200078e00ff */
[----:B------:R-:W-:-:S03]  /*1e10*/  IADD3 R2, R122, 0x2f, RZ ;  /* 0x0000002f7a027810 */ /* 0x000fc60007ffe0ff */
[----:B------:R-:W-:-:S04]  /*1e20*/  IMAD.HI R6, R3, 0x2aaaaaab, RZ ;  /* 0x2aaaaaab03067827 */ /* 0x000fc800078e02ff */
[----:B------:R-:W-:Y:S01]  /*1e30*/  IMAD.HI R2, R2, 0x2aaaaaab, RZ ;  /* 0x2aaaaaab02027827 */ /* 0x000fe200078e02ff */
[----:B------:R-:W-:-:S03]  /*1e40*/  SHF.R.U32.HI R5, RZ, 0x1f, R6 ;  /* 0x0000001fff057819 */ /* 0x000fc60000011606 */
[----:B------:R-:W-:Y:S01]  /*1e50*/  IMAD.MOV.U32 R0, RZ, RZ, R115 ;  /* 0x000000ffff007224 */ /* 0x000fe200078e0073 */
[----:B------:R-:W-:Y:S01]  /*1e60*/  @P5 SHF.R.U32.HI R0, RZ, c[0x0][0x2cc], R4 ;  /* 0x0000b300ff005a19 */ /* 0x000fe20000011604 */
[----:B------:R-:W-:Y:S01]  /*1e70*/  IMAD.IADD R3, R122, 0x1, -R114 ;  /* 0x000000017a037824 */ /* 0x000fe200078e0a72 */
[----:B------:R-:W-:Y:S02]  /*1e80*/  SHF.R.U32.HI R4, RZ, 0x1f, R2 ;  /* 0x0000001fff047819 */ /* 0x000fe40000011602 */
[----:B------:R-:W-:Y:S01]  /*1e90*/  LEA.HI.SX32 R5, R6, R5, 0x1d ;  /* 0x0000000506057211 */ /* 0x000fe200078feaff */
[----:B------:R-:W-:Y:S01]  /*1ea0*/  IMAD.IADD R0, R3, 0x1, R0 ;  /* 0x0000000103007824 */ /* 0x000fe200078e0200 */
[----:B------:R-:W-:-:S04]  /*1eb0*/  LEA.HI.SX32 R3, R2, R4, 0x1d ;  /* 0x0000000402037211 */ /* 0x000fc800078feaff */
[----:B------:R-:W-:Y:S02]  /*1ec0*/  IADD3 R2, R0, -c[0x0][0x324], RZ ;  /* 0x8000c90000027a10 */ /* 0x000fe40007ffe0ff */
[----:B------:R-:W-:Y:S01]  /*1ed0*/  IMNMX R11, R3, R5, PT ;  /* 0x00000005030b7217 */ /* 0x000fe20003800200 */
[----:B------:R-:W-:Y:S05]  /*1ee0*/  @!P1 BRA `(.L_x_402) ;  /* 0x000000f000009947 */ /* 0x000fea0003800000 */
[----:B------:R-:W-:Y:S01]  /*1ef0*/  ISETP.GT.AND P0, PT, R0, -0x1, PT ;  /* 0xffffffff0000780c */ /* 0x000fe20003f04270 */
[----:B------:R-:W-:-:S12]  /*1f00*/  BSSY B0, `(.L_x_403) ;  /* 0x000000b000007945 */ /* 0x000fd80003800000 */
[----:B------:R-:W-:Y:S05]  /*1f10*/  @P0 BRA `(.L_x_404) ;  /* 0x0000006000000947 */ /* 0x000fea0003800000 */
[----:B------:R-:W-:Y:S02]  /*1f20*/  ISETP.NE.AND P0, PT, R66, 0x1, PT ;  /* 0x000000014200780c */ /* 0x000fe40003f05270 */
[----:B------:R-:W-:-:S11]  /*1f30*/  LOP3.LUT R0, RZ, R0, RZ, 0x33, !PT ;  /* 0x00000000ff007212 */ /* 0x000fd600078e33ff */
[----:B------:R-:W-:-:S05]  /*1f40*/  @P0 IMAD.HI.U32 R3, R0, c[0x0][0x330], RZ ;  /* 0x0000cc0000030a27 */ /* 0x000fca00078e00ff */
[----:B------:R-:W-:-:S04]  /*1f50*/  @P0 SHF.R.U32.HI R0, RZ, c[0x0][0x334], R3 ;  /* 0x0000cd00ff000a19 */ /* 0x000fc80000011603 */
[----:B------:R-:W-:Y:S01]  /*1f60*/  LOP3.LUT R0, RZ, R0, RZ, 0x33, !PT ;  /* 0x00000000ff007212 */ /* 0x000fe200078e33ff */
[----:B------:R-:W-:Y:S05]  /*1f70*/  BRA `(.L_x_405) ;  /* 0x0000003000007947 */ /* 0x000fea0003800000 */
.L_x_404:
[----:B------:R-:W-:-:S13]  /*1f80*/  ISETP.NE.AND P0, PT, R66, 0x1, PT ;  /* 0x000000014200780c */ /* 0x000fda0003f05270 */
[----:B------:R-:W-:-:S05]  /*1f90*/  @P0 IMAD.HI.U32 R3, R0, c[0x0][0x330], RZ ;  /* 0x0000cc0000030a27 */ /* 0x000fca00078e00ff */
[----:B------:R-:W-:Y:S02]  /*1fa0*/  @P0 SHF.R.U32.HI R0, RZ, c[0x0][0x334], R3 ;  /* 0x0000cd00ff000a19 */ /* 0x000fe40000011603 */
.L_x_405:
[----:B------:R-:W-:Y:S05]  /*1fb0*/  BSYNC B0 ;  /* 0x0000000000007941 */ /* 0x000fea0003800000 */
.L_x_403:
[----:B------:R-:W-:-:S05]  /*1fc0*/  IMAD R0, R0, c[0x0][0x32c], RZ ;  /* 0x0000cb0000007a24 */ /* 0x000fca00078e02ff */
[----:B------:R-:W-:-:S05]  /*1fd0*/  IMNMX R2, R2, R0, !PT ;  /* 0x0000000002027217 */ /* 0x000fca0007800200 */
.L_x_402:
[----:B------:R-:W-:Y:S01]  /*1fe0*/  IMAD.HI R2, R2, 0x2aaaaaab, RZ ;  /* 0x2aaaaaab02027827 */ /* 0x000fe200078e02ff */
[C---:B------:R-:W-:Y:S01]  /*1ff0*/  LOP3.LUT R3, R15.reuse, 0xff000000, RZ, 0xc0, !PT ;  /* 0xff0000000f037812 */ /* 0x040fe200078ec0ff */
[----:B------:R-:W-:Y:S03]  /*2000*/  BSSY B0, `(.L_x_406) ;  /* 0x000002d000007945 */ /* 0x000fe60003800000 */
[----:B------:R-:W-:Y:S02]  /*2010*/  SHF.R.U32.HI R0, RZ, 0x1f, R2 ;  /* 0x0000001fff007819 */ /* 0x000fe40000011602 */
[----:B------:R-:W-:Y:S02]  /*2020*/  SHF.R.U32.HI R3, RZ, 0x8, R3 ;  /* 0x00000008ff037819 */ /* 0x000fe40000011603 */
[----:B------:R-:W-:Y:S02]  /*2030*/  LEA.HI.SX32 R2, R2, R0, 0x1d ;  /* 0x0000000002027211 */ /* 0x000fe400078feaff */
[----:B------:R-:W-:-:S02]  /*2040*/  LOP3.LUT R0, R15, 0xff0000, RZ, 0xc0, !PT ;  /* 0x00ff00000f007812 */ /* 0x000fc400078ec0ff */
[----:B------:R-:W-:Y:S01]  /*2050*/  IMNMX R6, RZ, R2, !PT ;  /* 0x00000002ff067217 */ /* 0x000fe20007800200 */
[----:B------:R-:W-:Y:S01]  /*2060*/  IMAD.MOV.U32 R2, RZ, RZ, RZ ;  /* 0x000000ffff027224 */ /* 0x000fe200078e00ff */
[----:B------:R-:W-:Y:S02]  /*2070*/  LEA.HI R0, R0, R3, RZ, 0x10 ;  /* 0x0000000300007211 */ /* 0x000fe400078f80ff */
[----:B------:R-:W-:Y:S02]  /*2080*/  ISETP.GT.AND P0, PT, R11, R6, PT ;  /* 0x000000060b00720c */ /* 0x000fe40003f04270 */
[----:B------:R-:W-:Y:S02]  /*2090*/  LOP3.LUT R12, R0, 0xff, RZ, 0xc0, !PT ;  /* 0x000000ff000c7812 */ /* 0x000fe400078ec0ff */
[----:B------:R-:W-:-:S03]  /*20a0*/  SHF.R.U32.HI R5, RZ, 0x10, R0 ;  /* 0x00000010ff057819 */ /* 0x000fc60000011600 */
[----:B------:R2:W-:Y:S04]  /*20b0*/  STL [R1+0x78], R12 ;  /* 0x0000780c01007387 */ /* 0x0005e80000100800 */
[----:B------:R2:W-:Y:S02]  /*20c0*/  STL [R1+0x74], R5 ;  /* 0x0000740501007387 */ /* 0x0005e40000100800 */
[----:B------:R-:W-:Y:S05]  /*20d0*/  @!P0 BRA `(.L_x_407) ;  /* 0x000001f000008947 */ /* 0x000fea0003800000 */
[----:B------:R-:W-:-:S04]  /*20e0*/  ISETP.NE.AND P0, PT, R5, RZ, PT ;  /* 0x000000ff0500720c */ /* 0x000fc80003f05270 */
[----:B------:R-:W-:-:S04]  /*20f0*/  SEL R0, R5, c[0x0][0x338], P0 ;  /* 0x0000ce0005007a07 */ /* 0x000fc80000000000 */
[----:B------:R-:W-:Y:S02]  /*2100*/  IABS R3, R0 ;  /* 0x0000000000037213 */ /* 0x000fe40000000000 */
[----:B------:R-:W-:Y:S02]  /*2110*/  IADD3 R7, R0, -0x1, R11 ;  /* 0xffffffff00077810 */ /* 0x000fe40007ffe00b */
[----:B------:R-:W3:Y:S03]  /*2120*/  I2F.RP R2, R3 ;  /* 0x0000000300027306 */ /* 0x000ee60000209400 */
[----:B------:R-:W-:-:S05]  /*2130*/  IMAD.IADD R7, R7, 0x1, -R6 ;  /* 0x0000000107077824 */ /* 0x000fca00078e0a06 */
[----:B------:R-:W-:Y:S01]  /*2140*/  IABS R10, R7 ;  /* 0x00000007000a7213 */ /* 0x000fe20000000000 */
[----:B---3--:R-:W3:Y:S02]  /*2150*/  MUFU.RCP R2, R2 ;  /* 0x0000000200027308 */ /* 0x008ee40000001000 */
[----:B---3--:R-:W-:-:S06]  /*2160*/  IADD3 R2, R2, 0xffffffe, RZ ;  /* 0x0ffffffe02027810 */ /* 0x008fcc0007ffe0ff */
[----:B--2---:R-:W2:Y:S02]  /*2170*/  F2I.FTZ.U32.TRUNC.NTZ R5, R2 ;  /* 0x0000000200057305 */ /* 0x004ea4000021f000 */
[----:B--2---:R-:W-:-:S04]  /*2180*/  IMAD.MOV R2, RZ, RZ, -R5 ;  /* 0x000000ffff027224 */ /* 0x004fc800078e0a05 */
        /* <DEDUP_REMOVED lines=20> */
.L_x_407:
[----:B------:R-:W-:Y:S05]  /*22d0*/  BSYNC B0 ;  /* 0x0000000000007941 */ /* 0x000fea0003800000 */
.L_x_406:
[----:B------:R-:W-:Y:S01]  /*22e0*/  IMAD R75, R12, R2, R6 ;  /* 0x000000020c4b7224 */ /* 0x000fe200078e0206 */
        /* <DEDUP_REMOVED lines=72> */
[----:B---3--:R-:W-:Y:S01]  /*2770*/  ISETP.NE.U32.AND P1, PT, RZ, c[0x0][0x340], PT ;  /* 0x0000d000ff007a0c */ /* 0x008fe20003f25070 */
[----:B------:R-:W3:Y:S03]  /*2780*/  LDL R68, [R1+0x18] ;  /* 0x0000180001447983 */ /* 0x000ee60000100800 */
[----:B------:R-:W-:Y:S01]  /*2790*/  ISETP.NE.AND.EX P1, PT, RZ, c[0x0][0x344], PT, P1 ;  /* 0x0000d100ff007a0c */ /* 0x000fe20003f25310 */
[----:B------:R-:W4:-:S12]  /*27a0*/  S2R R4, SR_TID.X ;  /* 0x0000000000047919 */ /* 0x000f180000002100 */
[----:B------:R-:W-:-:S05]  /*27b0*/  @P1 IMAD.WIDE R2, R16, R14, c[0x0][0x340] ;  /* 0x0000d00010021625 */ /* 0x000fca00078e020e */
[----:B--2---:R5:W2:Y:S01]  /*27c0*/  @P1 LDG.E R9, [R2.64] ;  /* 0x0000000602091981 */ /* 0x004aa2000c1e1900 */
[----:B------:R-:W-:Y:S01]  /*27d0*/  SHF.R.S32.HI R0, RZ, 0x1f, R13 ;  /* 0x0000001fff007819 */ /* 0x000fe2000001140d */
[----:B------:R-:W-:Y:S01]  /*27e0*/  WARPSYNC 0xffffffff ;  /* 0xffffffff00007948 */ /* 0x000fe20003800000 */
[----:B------:R-:W-:Y:S01]  /*27f0*/  SHF.R.S32.HI R8, RZ, 0x1f, R16 ;  /* 0x0000001fff087819 */ /* 0x000fe20000011410 */
[----:B------:R-:W-:Y:S01]  /*2800*/  IMAD R18, R114, c[0x0][0x2c4], RZ ;  /* 0x0000b10072127a24 */ /* 0x000fe200078e02ff */
[----:B------:R-:W-:Y:S01]  /*2810*/  IADD3 R65, R134, -0x1, RZ ;  /* 0xffffffff86417810 */ /* 0x000fe20007ffe0ff */
[----:B------:R-:W-:Y:S01]  /*2820*/  IMAD R0, R0, c[0x0][0x178], RZ ;  /* 0x00005e0000007a24 */ /* 0x000fe200078e02ff */
[----:B----4-:R-:W-:Y:S01]  /*2830*/  SHF.R.S32.HI R27, RZ, 0x1f, R4 ;  /* 0x0000001fff1b7819 */ /* 0x010fe20000011404 */
[----:B------:R-:W-:Y:S01]  /*2840*/  IMAD.MOV.U32 R74, RZ, RZ, R28 ;  /* 0x000000ffff4a7224 */ /* 0x000fe200078e001c */
[----:B------:R-:W-:Y:S01]  /*2850*/  SHF.R.S32.HI R69, RZ, 0x1f, R4 ;  /* 0x0000001fff457819 */ /* 0x000fe20000011404 */
[----:B------:R-:W-:Y:S01]  /*2860*/  IMAD R0, R13, c[0x0][0x17c], R0 ;  /* 0x00005f000d007a24 */ /* 0x000fe200078e0200 */
[----:B------:R-:W-:-:S02]  /*2870*/  LEA.HI R27, R27, R4, RZ, 0x3 ;  /* 0x000000041b1b7211 */ /* 0x000fc400078f18ff */
[----:B------:R-:W-:Y:S02]  /*2880*/  LEA.HI R69, R69, R4, RZ, 0x3 ;  /* 0x0000000445457211 */ /* 0x000fe400078f18ff */
[----:B------:R-:W-:Y:S02]  /*2890*/  LOP3.LUT R27, R27, 0xfffffff8, RZ, 0xc0, !PT ;  /* 0xfffffff81b1b7812 */ /* 0x000fe400078ec0ff */
[----:B------:R-:W-:Y:S02]  /*28a0*/  SHF.R.S32.HI R69, RZ, 0x3, R69 ;  /* 0x00000003ff457819 */ /* 0x000fe40000011445 */
[----:B------:R-:W-:Y:S01]  /*28b0*/  SEL R6, R8, RZ, !P3 ;  /* 0x000000ff08067207 */ /* 0x000fe20005800000 */
[----:B------:R-:W-:Y:S01]  /*28c0*/  IMAD.IADD R27, R4, 0x1, -R27 ;  /* 0x00000001041b7824 */ /* 0x000fe200078e0a1b */
[----:B------:R-:W-:Y:S01]  /*28d0*/  SEL R4, R16, RZ, !P3 ;  /* 0x000000ff10047207 */ /* 0x000fe20005800000 */
[----:B------:R-:W-:Y:S02]  /*28e0*/  IMAD.IADD R17, R69, 0x1, R115 ;  /* 0x0000000145117824 */ /* 0x000fe400078e0273 */
[----:B------:R-:W-:-:S02]  /*28f0*/  IMAD R5, R27, 0x20, R69 ;  /* 0x000000201b057824 */ /* 0x000fc400078e0245 */
[----:B-----5:R-:W-:-:S04]  /*2900*/  IMAD.WIDE.U32 R2, R13, c[0x0][0x178], RZ ;  /* 0x00005e000d027a25 */ /* 0x020fc800078e00ff */
[----:B------:R-:W-:Y:S02]  /*2910*/  IMAD.IADD R5, R115, 0x1, R5 ;  /* 0x0000000173057824 */ /* 0x000fe400078e0205 */
[----:B------:R-:W-:Y:S02]  /*2920*/  IMAD.IADD R3, R3, 0x1, R0 ;  /* 0x0000000103037824 */ /* 0x000fe400078e0200 */
[----:B------:R-:W-:-:S04]  /*2930*/  @P5 IMAD.HI.U32 R7, R5, c[0x0][0x2c8], RZ ;  /* 0x0000b20005075a27 */ /* 0x000fc800078e00ff */
[----:B------:R-:W-:-:S04]  /*2940*/  IMAD.WIDE.U32 R2, R29, c[0x0][0x1b8], R2 ;  /* 0x00006e001d027a25 */ /* 0x000fc800078e0002 */
[----:B------:R-:W-:Y:S01]  /*2950*/  IMAD.MOV.U32 R0, RZ, RZ, R5 ;  /* 0x000000ffff007224 */ /* 0x000fe200078e0005 */
[----:B------:R-:W-:Y:S01]  /*2960*/  @P5 SHF.R.U32.HI R0, RZ, c[0x0][0x2cc], R7 ;  /* 0x0000b300ff005a19 */ /* 0x000fe20000011607 */
[----:B------:R-:W-:Y:S02]  /*2970*/  IMAD R3, R29, c[0x0][0x1bc], R3 ;  /* 0x00006f001d037a24 */ /* 0x000fe400078e0203 */
[----:B------:R-:W-:Y:S01]  /*2980*/  IMAD R6, R6, c[0x0][0x1c0], RZ ;  /* 0x0000700006067a24 */ /* 0x000fe200078e02ff */
[----:B------:R-:W-:Y:S01]  /*2990*/  SHF.R.S32.HI R7, RZ, 0x1f, R0 ;  /* 0x0000001fff077819 */ /* 0x000fe20000011400 */
[----:B------:R-:W-:-:S04]  /*29a0*/  IMAD.WIDE.U32 R2, R4, c[0x0][0x1c0], R2 ;  /* 0x0000700004027a25 */ /* 0x000fc800078e0002 */
[----:B------:R-:W-:Y:S02]  /*29b0*/  IMAD R6, R4, c[0x0][0x1c4], R6 ;  /* 0x0000710004067a24 */ /* 0x000fe400078e0206 */
[----:B------:R-:W-:Y:S02]  /*29c0*/  IMAD.MOV R4, RZ, RZ, -R0 ;  /* 0x000000ffff047224 */ /* 0x000fe400078e0a00 */
[----:B------:R-:W-:Y:S02]  /*29d0*/  IMAD.IADD R3, R3, 0x1, R6 ;  /* 0x0000000103037824 */ /* 0x000fe400078e0206 */
        /* <DEDUP_REMOVED lines=12> */
[----:B------:R-:W4:Y:S02]  /*2aa0*/  SHFL.IDX PT, R6, R14, RZ, 0x181f ;  /* 0x00181fff0e067589 */ /* 0x000f2400000e0000 */
[----:B------:R-:W-:Y:S01]  /*2ab0*/  LEA.HI.X R15, R2, c[0x0][0x164], R0, 0x1, P0 ;  /* 0x00005900020f7a11 */ /* 0x000fe200000f0c00 */
[----:B------:R-:W-:Y:S01]  /*2ac0*/  IMAD.SHL.U32 R2, R27, 0x8, RZ ;  /* 0x000000081b027824 */ /* 0x000fe200078e00ff */
[----:B------:R-:W-:-:S03]  /*2ad0*/  ISETP.GE.AND P0, PT, R17, R18, PT ;  /* 0x000000121100720c */ /* 0x000fc60003f06270 */
[----:B------:R-:W5:Y:S01]  /*2ae0*/  SHFL.IDX PT, R7, R15, RZ, 0x181f ;  /* 0x00181fff0f077589 */ /* 0x000f6200000e0000 */
[C---:B------:R-:W-:Y:S02]  /*2af0*/  IADD3 R0, R2.reuse, 0x40, RZ ;  /* 0x0000004002007810 */ /* 0x040fe40007ffe0ff */
[C---:B------:R-:W-:Y:S02]  /*2b00*/  IADD3 R25, R2.reuse, 0x80, RZ ;  /* 0x0000008002197810 */ /* 0x040fe40007ffe0ff */
[----:B------:R-:W-:Y:S02]  /*2b10*/  SHF.R.S32.HI R19, RZ, 0x1f, R0 ;  /* 0x0000001fff137819 */ /* 0x000fe40000011400 */
[----:B------:R-:W-:Y:S02]  /*2b20*/  IADD3 R24, R2, 0xc0, RZ ;  /* 0x000000c002187810 */ /* 0x000fe40007ffe0ff */
[----:B------:R-:W-:Y:S02]  /*2b30*/  SHF.R.S32.HI R3, RZ, 0x1f, R2 ;  /* 0x0000001fff037819 */ /* 0x000fe40000011402 */
[----:B------:R-:W-:-:S02]  /*2b40*/  ISETP.GE.AND P5, PT, R25, c[0x0][0x198], PT ;  /* 0x0000660019007a0c */ /* 0x000fc40003fa6270 */
[----:B------:R-:W-:Y:S02]  /*2b50*/  ISETP.GE.AND P6, PT, R24, c[0x0][0x198], PT ;  /* 0x0000660018007a0c */ /* 0x000fe40003fc6270 */
[----:B------:R-:W-:Y:S02]  /*2b60*/  SHF.R.S32.HI R22, RZ, 0x1f, R25 ;  /* 0x0000001fff167819 */ /* 0x000fe40000011419 */
[CC--:B----4-:R-:W-:Y:S02]  /*2b70*/  @!P0 LEA R12, P3, R0.reuse, R6.reuse, 0x1 ;  /* 0x00000006000c8211 */ /* 0x0d0fe400078608ff */
[----:B------:R-:W-:Y:S02]  /*2b80*/  @!P0 LEA R10, P2, R25, R6, 0x1 ;  /* 0x00000006190a8211 */ /* 0x000fe400078408ff */
[----:B------:R-:W-:Y:S02]  /*2b90*/  SHF.R.S32.HI R26, RZ, 0x1f, R24 ;  /* 0x0000001fff1a7819 */ /* 0x000fe40000011418 */
[----:B-----5:R-:W-:-:S02]  /*2ba0*/  @!P0 LEA.HI.X R13, R0, R7, R19, 0x1, P3 ;  /* 0x00000007000d8211 */ /* 0x020fc400018f0c13 */
[----:B------:R-:W-:Y:S02]  /*2bb0*/  ISETP.GE.AND P3, PT, R0, c[0x0][0x198], PT ;  /* 0x0000660000007a0c */ /* 0x000fe40003f66270 */
[----:B------:R-:W-:Y:S02]  /*2bc0*/  @!P0 LEA.HI.X R11, R25, R7, R22, 0x1, P2 ;  /* 0x00000007190b8211 */ /* 0x000fe400010f0c16 */
[--C-:B--2---:R-:W-:Y:S01]  /*2bd0*/  @P1 SHF.R.S32.HI R5, RZ, 0x1f, R9.reuse ;  /* 0x0000001fff051819 */ /* 0x104fe20000011409 */
[----:B------:R-:W-:Y:S02]  /*2be0*/  @P1 IMAD.MOV.U32 R4, RZ, RZ, R9 ;  /* 0x000000ffff041224 */ /* 0x000fe400078e0009 */
[----:B------:R-:W-:Y:S02]  /*2bf0*/  @!P1 IMAD.MOV.U32 R4, RZ, RZ, R16 ;  /* 0x000000ffff049224 */ /* 0x000fe400078e0010 */
[----:B------:R-:W-:Y:S01]  /*2c00*/  @!P1 IMAD.MOV.U32 R5, RZ, RZ, R8 ;  /* 0x000000ffff059224 */ /* 0x000fe200078e0008 */
[----:B------:R-:W-:Y:S01]  /*2c10*/  @!P0 LEA R8, P1, R2, R6, 0x1 ;  /* 0x0000000602088211 */ /* 0x000fe200078208ff */
[----:B------:R-:W-:Y:S01]  /*2c20*/  SHFL.IDX PT, R16, R14, 0x3, 0x181f ;  /* 0x00781f000e107f89 */ /* 0x000fe200000e0000 */
[----:B------:R-:W-:-:S02]  /*2c30*/  SEL R21, R4, RZ, !P4 ;  /* 0x000000ff04157207 */ /* 0x000fc40006000000 */
[----:B------:R-:W-:Y:S01]  /*2c40*/  SEL R20, R5, RZ, !P4 ;  /* 0x000000ff05147207 */ /* 0x000fe20006000000 */
[----:B------:R-:W2:Y:S01]  /*2c50*/  SHFL.IDX PT, R4, R14, 0x1, 0x181f ;  /* 0x00381f000e047f89 */ /* 0x000ea200000e0000 */
[C---:B------:R-:W-:Y:S02]  /*2c60*/  ISETP.GE.AND P4, PT, R2.reuse, c[0x0][0x198], PT ;  /* 0x0000660002007a0c */ /* 0x040fe40003f86270 */
[----:B------:R-:W-:Y:S01]  /*2c70*/  @!P0 LEA.HI.X R9, R2, R7, R3, 0x1, P1 ;  /* 0x0000000702098211 */ /* 0x000fe200008f0c03 */
[----:B------:R-:W4:Y:S01]  /*2c80*/  SHFL.IDX PT, R5, R15, 0x1, 0x181f ;  /* 0x00381f000f057f89 */ /* 0x000f2200000e0000 */
[----:B------:R-:W-:-:S04]  /*2c90*/  @!P0 LEA R6, P1, R24, R6, 0x1 ;  /* 0x0000000618068211 */ /* 0x000fc800078208ff */
[----:B------:R-:W-:-:S05]  /*2ca0*/  @!P0 LEA.HI.X R7, R24, R7, R26, 0x1, P1 ;  /* 0x0000000718078211 */ /* 0x000fca00008f0c1a */
[----:B---3--:R3:W-:Y:S04]  /*2cb0*/  @!P0 LDGSTS.E.BYPASS.LTC128B.128 [R68+0x4080], [R8.64], !P4 ;  /* 0x0408000008448fae */ /* 0x0087e8000e101d46 */
[----:B------:R5:W-:Y:S04]  /*2cc0*/  @!P0 LDGSTS.E.BYPASS.LTC128B.128 [R68+0x8080], [R12.64], !P3 ;  /* 0x080800000c448fae */ /* 0x000be8000d901d46 */
[----:B------:R1:W-:Y:S04]  /*2cd0*/  @!P0 LDGSTS.E.BYPASS.LTC128B.128 [R68+0xc080], [R10.64], !P5 ;  /* 0x0c0800000a448fae */ /* 0x0003e8000e901d46 */
[----:B------:R1:W-:Y:S01]  /*2ce0*/  @!P0 LDGSTS.E.BYPASS.LTC128B.128 [R68+0x10080], [R6.64], !P6 ;  /* 0x1008000006448fae */ /* 0x0003e2000f101d46 */
[----:B---3--:R-:W-:-:S04]  /*2cf0*/  IADD3 R8, R17, 0x20, RZ ;  /* 0x0000002011087810 */ /* 0x008fc80007ffe0ff */
[----:B------:R-:W-:-:S13]  /*2d00*/  ISETP.GE.AND P0, PT, R8, R18, PT ;  /* 0x000000120800720c */ /* 0x000fda0003f06270 */
[----:B--2---:R-:W-:-:S04]  /*2d10*/  @!P0 LEA R8, P1, R2, R4, 0x1 ;  /* 0x0000000402088211 */ /* 0x004fc800078208ff */
[----:B----4-:R-:W-:Y:S02]  /*2d20*/  @!P0 LEA.HI.X R9, R2, R5, R3, 0x1, P1 ;  /* 0x0000000502098211 */ /* 0x010fe400008f0c03 */
[----:B-----5:R-:W-:-:S03]  /*2d30*/  @!P0 LEA R12, P1, R0, R4, 0x1 ;  /* 0x00000004000c8211 */ /* 0x020fc600078208ff */
[----:B------:R2:W-:Y:S01]  /*2d40*/  @!P0 LDGSTS.E.BYPASS.LTC128B.128 [R68+0x5080], [R8.64], !P4 ;  /* 0x0508000008448fae */ /* 0x0005e2000e101d46 */
[----:B------:R-:W-:Y:S02]  /*2d50*/  @!P0 LEA.HI.X R13, R0, R5, R19, 0x1, P1 ;  /* 0x00000005000d8211 */ /* 0x000fe400008f0c13 */
[----:B-1----:R-:W-:-:S03]  /*2d60*/  @!P0 LEA R10, P1, R25, R4, 0x1 ;  /* 0x00000004190a8211 */ /* 0x002fc600078208ff */
[----:B------:R1:W-:Y:S01]  /*2d70*/  @!P0 LDGSTS.E.BYPASS.LTC128B.128 [R68+0x9080], [R12.64], !P3 ;  /* 0x090800000c448fae */ /* 0x0003e2000d901d46 */
[-C--:B------:R-:W-:Y:S02]  /*2d80*/  @!P0 LEA.HI.X R11, R25, R5.reuse, R22, 0x1, P1 ;  /* 0x00000005190b8211 */ /* 0x080fe400008f0c16 */
[C---:B------:R-:W-:Y:S02]  /*2d90*/  @!P0 LEA R6, P1, R24.reuse, R4, 0x1 ;  /* 0x0000000418068211 */ /* 0x040fe400078208ff */
[----:B------:R3:W4:Y:S02]  /*2da0*/  SHFL.IDX PT, R4, R14, 0x2, 0x181f ;  /* 0x00581f000e047f89 */ /* 0x00072400000e0000 */
[----:B------:R-:W-:Y:S02]  /*2db0*/  @!P0 LEA.HI.X R7, R24, R5, R26, 0x1, P1 ;  /* 0x0000000518078211 */ /* 0x000fe400008f0c1a */
[----:B------:R-:W5:Y:S04]  /*2dc0*/  SHFL.IDX PT, R5, R15, 0x2, 0x181f ;  /* 0x00581f000f057f89 */ /* 0x000f6800000e0000 */
[----:B------:R4:W-:Y:S04]  /*2dd0*/  @!P0 LDGSTS.E.BYPASS.LTC128B.128 [R68+0xd080], [R10.64], !P5 ;  /* 0x0d0800000a448fae */ /* 0x0009e8000e901d46 */
[----:B------:R1:W-:Y:S01]  /*2de0*/  @!P0 LDGSTS.E.BYPASS.LTC128B.128 [R68+0x11080], [R6.64], !P6 ;  /* 0x1108000006448fae */ /* 0x0003e2000f101d46 */
[----:B--2---:R-:W-:-:S03]  /*2df0*/  IADD3 R8, R17, 0x40, RZ ;  /* 0x0000004011087810 */ /* 0x004fc60007ffe0ff */
[----:B------:R-:W2:Y:S01]  /*2e00*/  SHFL.IDX PT, R15, R15, 0x3, 0x181f ;  /* 0x00781f000f0f7f89 */ /* 0x000ea200000e0000 */
[----:B------:R-:W-:Y:S01]  /*2e10*/  ISETP.GE.AND P0, PT, R8, R18, PT ;  /* 0x000000120800720c */ /* 0x000fe20003f06270 */
[----:B---3--:R-:W-:-:S04]  /*2e20*/  IMAD.MOV.U32 R14, RZ, RZ, 0x30 ;  /* 0x00000030ff0e7424 */ /* 0x008fc800078e00ff */
[----:B------:R-:W-:-:S04]  /*2e30*/  IMAD R14, R134, -0x30, R14 ;  /* 0xffffffd0860e7824 */ /* 0x000fc800078e020e */
[----:B------:R-:W-:-:S04]  /*2e40*/  IMAD.IADD R64, R122, 0x1, R14 ;  /* 0x000000017a407824 */ /* 0x000fc800078e020e */
[----:B----4-:R-:W-:-:S04]  /*2e50*/  @!P0 LEA R10, P1, R2, R4, 0x1 ;  /* 0x00000004020a8211 */ /* 0x010fc800078208ff */
[----:B-----5:R-:W-:Y:S02]  /*2e60*/  @!P0 LEA.HI.X R11, R2, R5, R3, 0x1, P1 ;  /* 0x00000005020b8211 */ /* 0x020fe400008f0c03 */
[----:B------:R-:W-:-:S03]  /*2e70*/  @!P0 LEA R8, P1, R0, R4, 0x1 ;  /* 0x0000000400088211 */ /* 0x000fc600078208ff */
[----:B------:R3:W-:Y:S01]  /*2e80*/  @!P0 LDGSTS.E.BYPASS.LTC128B.128 [R68+0x6080], [R10.64], !P4 ;  /* 0x060800000a448fae */ /* 0x0007e2000e101d46 */
[----:B------:R-:W-:Y:S02]  /*2e90*/  @!P0 LEA.HI.X R9, R0, R5, R19, 0x1, P1 ;  /* 0x0000000500098211 */ /* 0x000fe400008f0c13 */
[----:B-1----:R-:W-:-:S03]  /*2ea0*/  @!P0 LEA R6, P1, R25, R4, 0x1 ;  /* 0x0000000419068211 */ /* 0x002fc600078208ff */
[----:B------:R1:W-:Y:S01]  /*2eb0*/  @!P0 LDGSTS.E.BYPASS.LTC128B.128 [R68+0xa080], [R8.64], !P3 ;  /* 0x0a08000008448fae */ /* 0x0003e2000d901d46 */
[----:B------:R-:W-:Y:S02]  /*2ec0*/  @!P0 LEA.HI.X R7, R25, R5, R22, 0x1, P1 ;  /* 0x0000000519078211 */ /* 0x000fe400008f0c16 */
[----:B------:R-:W-:-:S03]  /*2ed0*/  @!P0 LEA R4, P1, R24, R4, 0x1 ;  /* 0x0000000418048211 */ /* 0x000fc600078208ff */
[----:B------:R4:W-:Y:S01]  /*2ee0*/  @!P0 LDGSTS.E.BYPASS.LTC128B.128 [R68+0xe080], [R6.64], !P5 ;  /* 0x0e08000006448fae */ /* 0x0009e2000e901d46 */
[----:B------:R-:W-:-:S05]  /*2ef0*/  @!P0 LEA.HI.X R5, R24, R5, R26, 0x1, P1 ;  /* 0x0000000518058211 */ /* 0x000fca00008f0c1a */
[----:B------:R5:W-:Y:S01]  /*2f00*/  @!P0 LDGSTS.E.BYPASS.LTC128B.128 [R68+0x12080], [R4.64], !P6 ;  /* 0x1208000004448fae */ /* 0x000be2000f101d46 */
[----:B----4-:R-:W-:Y:S02]  /*2f10*/  IADD3 R6, R17, 0x60, RZ ;  /* 0x0000006011067810 */ /* 0x010fe40007ffe0ff */
[----:B------:R-:W-:Y:S02]  /*2f20*/  SHF.R.S32.HI R17, RZ, 0x1f, R65 ;  /* 0x0000001fff117819 */ /* 0x000fe40000011441 */
[----:B------:R-:W-:Y:S02]  /*2f30*/  ISETP.GE.AND P1, PT, R6, R18, PT ;  /* 0x000000120600720c */ /* 0x000fe40003f26270 */
[----:B-----5:R-:W-:Y:S02]  /*2f40*/  SHF.R.S32.HI R5, RZ, 0x1f, R23 ;  /* 0x0000001fff057819 */ /* 0x020fe40000011417 */
[----:B------:R-:W-:-:S04]  /*2f50*/  IADD3 R4, P0, R69, R23, RZ ;  /* 0x0000001745047210 */ /* 0x000fc80007f1e0ff */
[----:B------:R-:W-:Y:S01]  /*2f60*/  LEA.HI.X.SX32 R5, R69, R5, 0x1, P0 ;  /* 0x0000000545057211 */ /* 0x000fe200000f0eff */
[----:B---3--:R-:W-:-:S04]  /*2f70*/  IMAD.WIDE.U32 R10, R4, c[0x0][0x1e0], R2 ;  /* 0x00007800040a7a25 */ /* 0x008fc800078e0002 */
[CC--:B------:R-:W-:Y:S01]  /*2f80*/  @!P1 LEA R6, P0, R2.reuse, R16.reuse, 0x1 ;  /* 0x0000001002069211 */ /* 0x0c0fe200078008ff */
[C---:B-1----:R-:W-:Y:S02]  /*2f90*/  IMAD R8, R5.reuse, c[0x0][0x1e0], RZ ;  /* 0x0000780005087a24 */ /* 0x042fe400078e02ff */
[----:B------:R-:W-:Y:S01]  /*2fa0*/  IMAD R5, R5, c[0x0][0x208], RZ ;  /* 0x0000820005057a24 */ /* 0x000fe200078e02ff */
[--C-:B--2---:R-:W-:Y:S01]  /*2fb0*/  @!P1 LEA.HI.X R7, R2, R15, R3.reuse, 0x1, P0 ;  /* 0x0000000f02079211 */ /* 0x104fe200000f0c03 */
[----:B------:R-:W-:Y:S01]  /*2fc0*/  IMAD R9, R4, c[0x0][0x1e4], R8 ;  /* 0x0000790004097a24 */ /* 0x000fe200078e0208 */
[----:B------:R-:W-:Y:S01]  /*2fd0*/  @!P1 LEA R8, P0, R0, R16, 0x1 ;  /* 0x0000001000089211 */ /* 0x000fe200078008ff */
[C---:B------:R-:W-:Y:S02]  /*2fe0*/  IMAD.WIDE.U32 R12, R4.reuse, c[0x0][0x208], R2 ;  /* 0x00008200040c7a25 */ /* 0x040fe400078e0002 */
[----:B------:R1:W-:Y:S02]  /*2ff0*/  @!P1 LDGSTS.E.BYPASS.LTC128B.128 [R68+0x7080], [R6.64], !P4 ;  /* 0x0708000006449fae */ /* 0x0003e4000e101d46 */
[----:B------:R-:W-:-:S02]  /*3000*/  IMAD R3, R4, c[0x0][0x20c], R5 ;  /* 0x0000830004037a24 */ /* 0x000fc400078e0205 */
[----:B------:R-:W-:Y:S02]  /*3010*/  IMAD.MOV.U32 R4, RZ, RZ, R12 ;  /* 0x000000ffff047224 */ /* 0x000fe400078e000c */
[----:B------:R-:W-:Y:S01]  /*3020*/  IMAD.IADD R5, R13, 0x1, R3 ;  /* 0x000000010d057824 */ /* 0x000fe200078e0203 */
[----:B------:R-:W-:Y:S01]  /*3030*/  IMNMX R3, R64, 0x30, PT ;  /* 0x0000003040037817 */ /* 0x000fe20003800200 */
[----:B------:R-:W-:-:S04]  /*3040*/  IMAD.WIDE.U32 R12, R65, c[0x0][0x1e0], RZ ;  /* 0x00007800410c7a25 */ /* 0x000fc800078e00ff */
[----:B------:R-:W-:Y:S02]  /*3050*/  IMAD.IADD R3, R3, 0x1, -R69 ;  /* 0x0000000103037824 */ /* 0x000fe400078e0a45 */
[----:B------:R-:W-:-:S03]  /*3060*/  IMAD.WIDE.U32 R4, R29, c[0x0][0x210], R4 ;  /* 0x000084001d047a25 */ /* 0x000fc600078e0004 */
[----:B------:R-:W-:Y:S01]  /*3070*/  ISETP.GE.AND P2, PT, R3, 0x21, PT ;  /* 0x000000210300780c */ /* 0x000fe20003f46270 */
[----:B------:R-:W-:Y:S02]  /*3080*/  IMAD R5, R29, c[0x0][0x214], R5 ;  /* 0x000085001d057a24 */ /* 0x000fe400078e0205 */
[----:B-1----:R-:W-:Y:S01]  /*3090*/  IMAD.IADD R7, R11, 0x1, R9 ;  /* 0x000000010b077824 */ /* 0x002fe200078e0209 */
[----:B------:R-:W-:Y:S01]  /*30a0*/  @!P1 LEA.HI.X R9, R0, R15, R19, 0x1, P0 ;  /* 0x0000000f00099211 */ /* 0x000fe200000f0c13 */
[----:B------:R-:W-:Y:S02]  /*30b0*/  IMAD.MOV.U32 R6, RZ, RZ, R10 ;  /* 0x000000ffff067224 */ /* 0x000fe400078e000a */
[----:B------:R-:W-:Y:S02]  /*30c0*/  IMAD R11, R17, c[0x0][0x1e0], RZ ;  /* 0x00007800110b7a24 */ /* 0x000fe400078e02ff */
[----:B------:R1:W-:Y:S01]  /*30d0*/  @!P1 LDGSTS.E.BYPASS.LTC128B.128 [R68+0xb080], [R8.64], !P3 ;  /* 0x0b08000008449fae */ /* 0x0003e2000d901d46 */
[----:B------:R-:W-:Y:S01]  /*30e0*/  IMAD.WIDE.U32 R6, R29, c[0x0][0x1e8], R6 ;  /* 0x00007a001d067a25 */ /* 0x000fe200078e0006 */
[----:B------:R-:W-:-:S03]  /*30f0*/  ISETP.GE.AND P3, PT, R3, 0x1, PT ;  /* 0x000000010300780c */ /* 0x000fc60003f66270 */
[----:B------:R-:W-:Y:S02]  /*3100*/  IMAD R7, R29, c[0x0][0x1ec], R7 ;  /* 0x00007b001d077a24 */ /* 0x000fe400078e0207 */
[----:B------:R-:W-:Y:S02]  /*3110*/  IMAD R3, R20, c[0x0][0x1f0], RZ ;  /* 0x00007c0014037a24 */ /* 0x000fe400078e02ff */
[----:B------:R-:W-:-:S04]  /*3120*/  IMAD.WIDE.U32 R72, R21, c[0x0][0x1f0], R6 ;  /* 0x00007c0015487a25 */ /* 0x000fc800078e0006 */
[C---:B------:R-:W-:Y:S01]  /*3130*/  IMAD R6, R21.reuse, c[0x0][0x1f4], R3 ;  /* 0x00007d0015067a24 */ /* 0x040fe200078e0203 */
[----:B------:R-:W-:Y:S01]  /*3140*/  STL.64 [R1+0x50], R72 ;  /* 0x0000504801007387 */ /* 0x000fe20000100a00 */
[----:B------:R-:W-:-:S04]  /*3150*/  IMAD.WIDE.U32 R28, R21, c[0x0][0x218], R4 ;  /* 0x00008600151c7a25 */ /* 0x000fc800078e0004 */
[----:B------:R-:W-:Y:S02]  /*3160*/  IMAD.IADD R71, R73, 0x1, R6 ;  /* 0x0000000149477824 */ /* 0x000fe400078e0206 */
[----:B------:R-:W-:Y:S02]  /*3170*/  IMAD.MOV.U32 R70, RZ, RZ, R72 ;  /* 0x000000ffff467224 */ /* 0x000fe400078e0048 */
[----:B------:R-:W-:Y:S02]  /*3180*/  IMAD R11, R65, c[0x0][0x1e4], R11 ;  /* 0x00007900410b7a24 */ /* 0x000fe400078e020b */
[----:B------:R-:W-:Y:S01]  /*3190*/  IMAD.WIDE.U32 R6, R12, 0x30, R70 ;  /* 0x000000300c067825 */ /* 0x000fe200078e0046 */
[----:B------:R-:W-:Y:S01]  /*31a0*/  STL.64 [R1+0x38], R70 ;  /* 0x0000384601007387 */ /* 0x000fe20000100a00 */
[-C--:B-1----:R-:W-:Y:S02]  /*31b0*/  @!P1 LEA R8, P0, R25, R16.reuse, 0x1 ;  /* 0x0000001019089211 */ /* 0x082fe400078008ff */
[----:B------:R-:W-:Y:S01]  /*31c0*/  IMAD.IADD R3, R13, 0x1, R11 ;  /* 0x000000010d037824 */ /* 0x000fe200078e020b */
[----:B------:R-:W-:Y:S01]  /*31d0*/  STL.64 [R1+0x58], R28 ;  /* 0x0000581c01007387 */ /* 0x000fe20000100a00 */
[----:B------:R-:W-:Y:S01]  /*31e0*/  @!P1 LEA.HI.X R9, R25, R15, R22, 0x1, P0 ;  /* 0x0000000f19099211 */ /* 0x000fe200000f0c16 */
[----:B------:R-:W-:Y:S01]  /*31f0*/  IMAD.MOV.U32 R22, RZ, RZ, R28 ;  /* 0x000000ffff167224 */ /* 0x000fe200078e001c */
[----:B------:R-:W-:Y:S01]  /*3200*/  @!P1 LEA R10, P0, R24, R16, 0x1 ;  /* 0x00000010180a9211 */ /* 0x000fe200078008ff */
[----:B------:R-:W-:-:S02]  /*3210*/  IMAD R12, R17, c[0x0][0x208], RZ ;  /* 0x00008200110c7a24 */ /* 0x000fc400078e02ff */
[----:B------:R1:W-:Y:S01]  /*3220*/  @!P1 LDGSTS.E.BYPASS.LTC128B.128 [R68+0xf080], [R8.64], !P5 ;  /* 0x0f08000008449fae */ /* 0x0003e2000e901d46 */
[----:B------:R-:W-:Y:S01]  /*3230*/  @!P1 LEA.HI.X R11, R24, R15, R26, 0x1, P0 ;  /* 0x0000000f180b9211 */ /* 0x000fe200000f0c1a */
[----:B------:R-:W-:Y:S01]  /*3240*/  IMAD R3, R3, 0x30, RZ ;  /* 0x0000003003037824 */ /* 0x000fe200078e02ff */
[----:B------:R-:W-:Y:S01]  /*3250*/  @P3 LEA R4, P0, R6, c[0x0][0x1c8], 0x1 ;  /* 0x0000720006043a11 */ /* 0x000fe200078008ff */
[----:B------:R-:W-:Y:S02]  /*3260*/  IMAD.MOV.U32 R13, RZ, RZ, 0x20 ;  /* 0x00000020ff0d7424 */ /* 0x000fe400078e00ff */
[----:B------:R-:W-:Y:S01]  /*3270*/  IMAD.IADD R3, R7, 0x1, R3 ;  /* 0x0000000107037824 */ /* 0x000fe200078e0203 */
[----:B------:R2:W-:Y:S01]  /*3280*/  @!P1 LDGSTS.E.BYPASS.LTC128B.128 [R68+0x13080], [R10.64], !P6 ;  /* 0x130800000a449fae */ /* 0x0005e2000f101d46 */
[----:B------:R-:W-:-:S04]  /*3290*/  IMAD.WIDE.U32 R18, R13, c[0x0][0x1e0], RZ ;  /* 0x000078000d127a25 */ /* 0x000fc800078e00ff */
[----:B------:R-:W-:Y:S02]  /*32a0*/  IMAD R12, R65, c[0x0][0x20c], R12 ;  /* 0x00008300410c7a24 */ /* 0x000fe400078e020c */
[----:B-1----:R-:W-:Y:S01]  /*32b0*/  IMAD R8, R20, c[0x0][0x218], RZ ;  /* 0x0000860014087a24 */ /* 0x002fe200078e02ff */
[----:B------:R-:W-:Y:S01]  /*32c0*/  LOP3.LUT R74, R74, 0xfffffbff, RZ, 0xc0, !PT ;  /* 0xfffffbff4a4a7812 */ /* 0x000fe200078ec0ff */
[----:B------:R-:W-:Y:S01]  /*32d0*/  IMAD R13, R13, c[0x0][0x1e4], RZ ;  /* 0x000079000d0d7a24 */ /* 0x000fe200078e02ff */
[----:B------:R-:W-:Y:S01]  /*32e0*/  ISETP.GE.AND P4, PT, R2, c[0x0][0x1d4], PT ;  /* 0x0000750002007a0c */ /* 0x000fe20003f86270 */
[----:B------:R-:W-:Y:S01]  /*32f0*/  IMAD R5, R21, c[0x0][0x21c], R8 ;  /* 0x0000870015057a24 */ /* 0x000fe200078e0208 */
[----:B------:R-:W-:Y:S01]  /*3300*/  ISETP.GE.AND P1, PT, R0, c[0x0][0x1d4], PT ;  /* 0x0000750000007a0c */ /* 0x000fe20003f26270 */
[----:B------:R-:W-:Y:S01]  /*3310*/  IMAD.WIDE.U32 R8, R65, c[0x0][0x208], RZ ;  /* 0x0000820041087a25 */ /* 0x000fe200078e00ff */
[----:B------:R-:W-:Y:S01]  /*3320*/  ISETP.GE.AND P6, PT, R25, c[0x0][0x1d4], PT ;  /* 0x0000750019007a0c */ /* 0x000fe20003fc6270 */
[----:B------:R-:W0:Y:S02]  /*3330*/  LDGDEPBAR ;  /* 0x00000000000079af */ /* 0x000e240000000000 */
[----:B------:R-:W-:Y:S01]  /*3340*/  IMAD.IADD R23, R29, 0x1, R5 ;  /* 0x000000011d177824 */ /* 0x000fe200078e0205 */
[----:B------:R-:W-:-:S02]  /*3350*/  @P3 LEA.HI.X R5, R6, c[0x0][0x1cc], R3, 0x1, P0 ;  /* 0x0000730006053a11 */ /* 0x000fc400000f0c03 */
[----:B------:R-:W-:Y:S01]  /*3360*/  @P2 IADD3 R7, P0, R6, R18, RZ ;  /* 0x0000001206072210 */ /* 0x000fe20007f1e0ff */
[----:B------:R-:W-:Y:S01]  /*3370*/  IMAD.IADD R6, R9, 0x1, R12 ;  /* 0x0000000109067824 */ /* 0x000fe200078e020c */
[----:B------:R1:W-:Y:S01]  /*3380*/  STL.64 [R1+0x48], R22 ;  /* 0x0000481601007387 */ /* 0x0003e20000100a00 */
[----:B------:R-:W-:-:S03]  /*3390*/  IMAD.WIDE.U32 R8, R8, 0x30, R22 ;  /* 0x0000003008087825 */ /* 0x000fc600078e0016 */
[----:B------:R-:W3:Y:S04]  /*33a0*/  LDL R17, [R1+0x8] ;  /* 0x0000080001117983 */ /* 0x000ee80000100800 */
[----:B------:R-:W4:Y:S04]  /*33b0*/  LDL R16, [R1+0x10] ;  /* 0x0000100001107983 */ /* 0x000f280000100800 */
[----:B------:R-:W5:Y:S01]  /*33c0*/  LDL R15, [R1+0xc] ;  /* 0x00000c00010f7983 */ /* 0x000f620000100800 */
[----:B------:R-:W-:Y:S01]  /*33d0*/  @P2 IADD3.X R12, R3, R19, R13, P0, !PT ;  /* 0x00000013030c2210 */ /* 0x000fe200007fe40d */
[----:B------:R-:W-:Y:S01]  /*33e0*/  IMAD R3, R6, 0x30, RZ ;  /* 0x0000003006037824 */ /* 0x000fe200078e02ff */
[----:B------:R-:W-:Y:S01]  /*33f0*/  @P2 LEA R6, P0, R7, c[0x0][0x1c8], 0x1 ;  /* 0x0000720007062a11 */ /* 0x000fe200078008ff */
[----:B------:R2:W-:Y:S01]  /*3400*/  @P3 LDGSTS.E.BYPASS.LTC128B.128 [R68+0x14080], [R4.64], !P4 ;  /* 0x1408000004443fae */ /* 0x0005e2000e101d46 */
[----:B------:R-:W-:Y:S01]  /*3410*/  SEL R2, RZ, 0xffffffff, P1 ;  /* 0xffffffffff027807 */ /* 0x000fe20000800000 */
[----:B------:R-:W-:Y:S01]  /*3420*/  IMAD.IADD R3, R9, 0x1, R3 ;  /* 0x0000000109037824 */ /* 0x000fe200078e0203 */
[----:B------:R-:W-:Y:S01]  /*3430*/  @P2 LEA.HI.X R7, R7, c[0x0][0x1cc], R12, 0x1, P0 ;  /* 0x0000730007072a11 */ /* 0x000fe200000f0c0c */
[----:B------:R2:W-:Y:S01]  /*3440*/  @P3 LDGSTS.E.BYPASS.LTC128B.128 [R68+0x15880], [R4.64+0x80], !P1 ;  /* 0x1588008004443fae */ /* 0x0005e2000c901d46 */
[----:B------:R-:W-:Y:S01]  /*3450*/  LEA R12, P0, R8, c[0x0][0x1f8], 0x1 ;  /* 0x00007e00080c7a11 */ /* 0x000fe200078008ff */
[----:B------:R-:W-:Y:S01]  /*3460*/  IMAD.SHL.U32 R2, R2, 0x2, RZ ;  /* 0x0000000202027824 */ /* 0x000fe200078e00ff */
[----:B------:R-:W-:Y:S01]  /*3470*/  IADD3 R242, R135, 0x20, RZ ;  /* 0x0000002087f27810 */ /* 0x000fe20007ffe0ff */
[----:B------:R2:W-:Y:S01]  /*3480*/  @P3 LDGSTS.E.BYPASS.LTC128B.128 [R68+0x17080], [R4.64+0x100], !P6 ;  /* 0x1708010004443fae */ /* 0x0005e2000f101d46 */
[----:B------:R-:W-:Y:S01]  /*3490*/  LEA.HI.X R13, R8, c[0x0][0x1fc], R3, 0x1, P0 ;  /* 0x00007f00080d7a11 */ /* 0x000fe200000f0c03 */
[----:B------:R-:W-:Y:S01]  /*34a0*/  IMAD.MOV.U32 R0, RZ, RZ, 0x40 ;  /* 0x00000040ff007424 */ /* 0x000fe200078e00ff */
[----:B------:R-:W-:Y:S01]  /*34b0*/  BSSY B0, `(.L_x_409) ;  /* 0x000011d000007945 */ /* 0x000fe20003800000 */
[----:B-1----:R-:W1:Y:S04]  /*34c0*/  S2R R22, SR_TID.X ;  /* 0x0000000000167919 */ /* 0x002e680000002100 */
[----:B------:R-:W2:Y:S01]  /*34d0*/  S2R R21, SR_TID.X ;  /* 0x0000000000157919 */ /* 0x000ea20000002100 */
[----:B-1----:R-:W-:-:S02]  /*34e0*/  ISETP.GT.AND P5, PT, R22, 0x7f, PT ;  /* 0x0000007f1600780c */ /* 0x002fc40003fa4270 */
[----:B--2---:R-:W-:-:S04]  /*34f0*/  SHF.R.S32.HI R20, RZ, 0x1f, R21 ;  /* 0x0000001fff147819 */ /* 0x004fc80000011415 */
[----:B------:R-:W-:-:S04]  /*3500*/  LEA.HI R20, R20, R21, RZ, 0x5 ;  /* 0x0000001514147211 */ /* 0x000fc800078f28ff */
[----:B------:R-:W-:-:S03]  /*3510*/  SHF.R.S32.HI R20, RZ, 0x5, R20 ;  /* 0x00000005ff147819 */ /* 0x000fc60000011414 */
[----:B------:R-:W-:Y:S01]  /*3520*/  @!P5 IMAD.MOV.U32 R3, RZ, RZ, c[0x0][0x208] ;  /* 0x00008200ff03d624 */ /* 0x000fe200078e00ff */
[----:B------:R-:W-:Y:S01]  /*3530*/  @P5 LOP3.LUT R74, R74, 0x400, RZ, 0xfc, !PT ;  /* 0x000004004a4a5812 */ /* 0x000fe200078efcff */
[----:B------:R-:W-:Y:S02]  /*3540*/  @!P5 IMAD.MOV.U32 R8, RZ, RZ, c[0x0][0x20c] ;  /* 0x00008300ff08d624 */ /* 0x000fe400078e00ff */
[----:B------:R-:W-:Y:S01]  /*3550*/  IMAD R20, R20, 0x800, R238 ;  /* 0x0000080014147824 */ /* 0x000fe200078e02ee */
[C---:B------:R-:W-:Y:S02]  /*3560*/  @!P5 LEA R10, P0, R3.reuse, R12, 0x6 ;  /* 0x0000000c030ad211 */ /* 0x040fe400078030ff */
[----:B------:R-:W-:Y:S02]  /*3570*/  LOP3.LUT R74, R74, 0xfffffdff, RZ, 0xc0, !PT ;  /* 0xfffffdff4a4a7812 */ /* 0x000fe400078ec0ff */
[----:B------:R-:W-:Y:S02]  /*3580*/  @!P5 LEA.HI.X R11, R3, R13, R8, 0x6, P0 ;  /* 0x0000000d030bd211 */ /* 0x000fe400000f3408 */
[----:B------:R-:W-:-:S02]  /*3590*/  ISETP.GE.AND P5, PT, R24, c[0x0][0x1d4], PT ;  /* 0x0000750018007a0c */ /* 0x000fc40003fa6270 */
[----:B------:R-:W-:Y:S02]  /*35a0*/  LOP3.LUT P0, RZ, R27, 0x2, RZ, 0xc0, !PT ;  /* 0x000000021bff7812 */ /* 0x000fe4000780c0ff */
[----:B------:R-:W-:Y:S02]  /*35b0*/  SEL R3, RZ, 0x1, P4 ;  /* 0x00000001ff037807 */ /* 0x000fe40002000000 */
[----:B------:R-:W-:-:S04]  /*35c0*/  @P4 LOP3.LUT R74, R74, 0x200, RZ, 0xfc, !PT ;  /* 0x000002004a4a4812 */ /* 0x000fc800078efcff */
[----:B------:R-:W-:-:S03]  /*35d0*/  LOP3.LUT R74, R74, 0xfffffeff, RZ, 0xc0, !PT ;  /* 0xfffffeff4a4a7812 */ /* 0x000fc600078ec0ff */
[----:B------:R1:W-:Y:S01]  /*35e0*/  @P3 LDGSTS.E.BYPASS.LTC128B.128 [R68+0x18880], [R4.64+0x180], !P5 ;  /* 0x1888018004443fae */ /* 0x0003e2000e901d46 */
[----:B------:R-:W-:Y:S02]  /*35f0*/  @P1 LOP3.LUT R74, R74, 0x100, RZ, 0xfc, !PT ;  /* 0x000001004a4a1812 */ /* 0x000fe400078efcff */
[----:B------:R-:W-:Y:S01]  /*3600*/  @P0 IADD3 R242, R135, -0x20, RZ ;  /* 0xffffffe087f20810 */ /* 0x000fe20007ffe0ff */
[----:B------:R2:W-:Y:S01]  /*3610*/  @P2 LDGSTS.E.BYPASS.LTC128B.128 [R68+0x15080], [R6.64], !P4 ;  /* 0x1508000006442fae */ /* 0x0005e2000e101d46 */
[----:B------:R-:W-:Y:S02]  /*3620*/  LOP3.LUT P0, RZ, R27, 0x4, RZ, 0xc0, !PT ;  /* 0x000000041bff7812 */ /* 0x000fe4000780c0ff */
[----:B------:R-:W-:Y:S01]  /*3630*/  LOP3.LUT R74, R74, 0xffffff7f, RZ, 0xc0, !PT ;  /* 0xffffff7f4a4a7812 */ /* 0x000fe200078ec0ff */
[----:B------:R2:W-:Y:S01]  /*3640*/  @P2 LDGSTS.E.BYPASS.LTC128B.128 [R68+0x16880], [R6.64+0x80], !P1 ;  /* 0x1688008006442fae */ /* 0x0005e2000c901d46 */
[----:B------:R-:W-:Y:S02]  /*3650*/  SEL R0, R0, 0xffffffc0, !P0 ;  /* 0xffffffc000007807 */ /* 0x000fe40004000000 */
[----:B------:R-:W-:Y:S01]  /*3660*/  @P6 LOP3.LUT R74, R74, 0x80, RZ, 0xfc, !PT ;  /* 0x000000804a4a6812 */ /* 0x000fe200078efcff */
[----:B------:R2:W-:Y:S01]  /*3670*/  @P2 LDGSTS.E.BYPASS.LTC128B.128 [R68+0x18080], [R6.64+0x100], !P6 ;  /* 0x1808010006442fae */ /* 0x0005e2000f101d46 */
[----:B------:R-:W-:Y:S01]  /*3680*/  IADD3 R252, R242, 0x800, RZ ;  /* 0x00000800f2fc7810 */ /* 0x000fe20007ffe0ff */
[--C-:B------:R-:W-:Y:S01]  /*3690*/  IMAD.IADD R237, R135, 0x1, R0.reuse ;  /* 0x0000000187ed7824 */ /* 0x100fe200078e0200 */
[----:B------:R-:W-:Y:S01]  /*36a0*/  LOP3.LUT R74, R74, 0xffffffbf, RZ, 0xc0, !PT ;  /* 0xffffffbf4a4a7812 */ /* 0x000fe200078ec0ff */
[----:B------:R2:W-:Y:S01]  /*36b0*/  @P2 LDGSTS.E.BYPASS.LTC128B.128 [R68+0x19880], [R6.64+0x180], !P5 ;  /* 0x1988018006442fae */ /* 0x0005e2000e901d46 */
[C---:B------:R-:W-:Y:S01]  /*36c0*/  IMAD.IADD R236, R242.reuse, 0x1, R0 ;  /* 0x00000001f2ec7824 */ /* 0x040fe200078e0200 */
[----:B------:R-:W-:-:S02]  /*36d0*/  IADD3 R0, R242, 0x1000, RZ ;  /* 0x00001000f2007810 */ /* 0x000fc40007ffe0ff */
[----:B------:R-:W0:Y:S01]  /*36e0*/  LDGDEPBAR ;  /* 0x00000000000079af */ /* 0x000e220000000000 */
[----:B------:R-:W-:Y:S02]  /*36f0*/  @P5 LOP3.LUT R74, R74, 0x40, RZ, 0xfc, !PT ;  /* 0x000000404a4a5812 */ /* 0x000fe400078efcff */
[C---:B------:R-:W-:Y:S02]  /*3700*/  IADD3 R251, R242.reuse, 0x4800, RZ ;  /* 0x00004800f2fb7810 */ /* 0x040fe40007ffe0ff */
[----:B------:R-:W-:Y:S01]  /*3710*/  IADD3 R250, R242, 0x5800, RZ ;  /* 0x00005800f2fa7810 */ /* 0x000fe20007ffe0ff */
[----:B------:R-:W-:Y:S01]  /*3720*/  STL [R1+0x14], R74 ;  /* 0x0000144a01007387 */ /* 0x000fe20000100800 */
[----:B-1----:R-:W-:Y:S02]  /*3730*/  LOP3.LUT R4, R2, 0x2, R3, 0xe2, !PT ;  /* 0x0000000202047812 */ /* 0x002fe400078ee203 */
[----:B------:R-:W-:Y:S01]  /*3740*/  SEL R3, RZ, 0x4, P6 ;  /* 0x00000004ff037807 */ /* 0x000fe20003000000 */
[----:B------:R-:W-:Y:S01]  /*3750*/  STL [R1], R0 ;  /* 0x0000000001007387 */ /* 0x000fe20000100800 */
[----:B------:R-:W-:-:S02]  /*3760*/  SEL R2, RZ, 0x8, P5 ;  /* 0x00000008ff027807 */ /* 0x000fc40002800000 */
[----:B------:R-:W-:Y:S02]  /*3770*/  IADD3 R249, R242, 0x5000, RZ ;  /* 0x00005000f2f97810 */ /* 0x000fe40007ffe0ff */
[----:B------:R-:W-:Y:S02]  /*3780*/  LOP3.LUT R3, R2, R4, R3, 0xfe, !PT ;  /* 0x0000000402037212 */ /* 0x000fe400078efe03 */
[----:B------:R-:W-:Y:S02]  /*3790*/  IADD3 R2, R14, R122, -R69 ;  /* 0x0000007a0e027210 */ /* 0x000fe40007ffe845 */
[C---:B------:R-:W-:Y:S02]  /*37a0*/  LOP3.LUT P3, RZ, R3.reuse, 0x1, RZ, 0xc0, !PT ;  /* 0x0000000103ff7812 */ /* 0x040fe4000786c0ff */
[----:B------:R-:W-:Y:S02]  /*37b0*/  LOP3.LUT P2, RZ, R3, 0x2, RZ, 0xc0, !PT ;  /* 0x0000000203ff7812 */ /* 0x000fe4000784c0ff */
[----:B------:R-:W-:Y:S01]  /*37c0*/  ISETP.LT.OR P0, PT, R2, 0x1, !P3 ;  /* 0x000000010200780c */ /* 0x000fe20005f01670 */
[----:B------:R-:W-:-:S04]  /*37d0*/  DEPBAR.LE SB0, 0x1 ;  /* 0x000080400000791a */ /* 0x000fc80000000000 */
[----:B------:R-:W-:Y:S01]  /*37e0*/  BAR.SYNC.DEFER_BLOCKING 0x0 ;  /* 0x0000000000007b1d */ /* 0x000fe20000010000 */
[----:B------:R-:W-:Y:S02]  /*37f0*/  LOP3.LUT P1, RZ, R3, 0x4, RZ, 0xc0, !PT ;  /* 0x0000000403ff7812 */ /* 0x000fe4000782c0ff */
[C---:B------:R-:W-:Y:S02]  /*3800*/  IADD3 R248, R242.reuse, 0x3000, RZ ;  /* 0x00003000f2f87810 */ /* 0x040fe40007ffe0ff */
[C---:B------:R-:W-:Y:S02]  /*3810*/  IADD3 R247, R242.reuse, 0x4000, RZ ;  /* 0x00004000f2f77810 */ /* 0x040fe40007ffe0ff */
[C---:B------:R-:W-:Y:S02]  /*3820*/  IADD3 R246, R242.reuse, 0x3800, RZ ;  /* 0x00003800f2f67810 */ /* 0x040fe40007ffe0ff */
[C---:B------:R-:W-:Y:S02]  /*3830*/  IADD3 R245, R242.reuse, 0x1800, RZ ;  /* 0x00001800f2f57810 */ /* 0x040fe40007ffe0ff */
[----:B------:R-:W-:-:S02]  /*3840*/  IADD3 R244, R242, 0x2800, RZ ;  /* 0x00002800f2f47810 */ /* 0x000fc40007ffe0ff */
[----:B------:R-:W-:Y:S01]  /*3850*/  IADD3 R243, R242, 0x2000, RZ ;  /* 0x00002000f2f37810 */ /* 0x000fe20007ffe0ff */
[----:B------:R-:W-:Y:S04]  /*3860*/  LDSM.16.M88.4 R160, [R20] ;  /* 0x0000000014a0783b */ /* 0x000fe80000000200 */
[----:B------:R-:W-:Y:S04]  /*3870*/  LDSM.16.M88.4 R188, [R20+0x4000] ;  /* 0x0040000014bc783b */ /* 0x000fe80000000200 */
[----:B------:R-:W-:Y:S04]  /*3880*/  LDSM.16.M88.4 R204, [R20+0x8000] ;  /* 0x0080000014cc783b */ /* 0x000fe80000000200 */
[----:B------:R-:W-:Y:S04]  /*3890*/  LDSM.16.M88.4 R220, [R20+0xc000] ;  /* 0x00c0000014dc783b */ /* 0x000fe80000000200 */
[----:B---3--:R-:W-:Y:S04]  /*38a0*/  LDSM.16.M88.4 R164, [R17] ;  /* 0x0000000011a4783b */ /* 0x008fe80000000200 */
[----:B----4-:R-:W-:Y:S04]  /*38b0*/  LDSM.16.M88.4 R180, [R16] ;  /* 0x0000000010b4783b */ /* 0x010fe80000000200 */
[----:B-----5:R-:W-:Y:S04]  /*38c0*/  LDSM.16.M88.4 R184, [R15] ;  /* 0x000000000fb8783b */ /* 0x020fe80000000200 */
        /* <DEDUP_REMOVED lines=12> */
[----:B--2---:R-:W1:Y:S04]  /*3990*/  LDSM.16.M88.4 R4, [R135] ;  /* 0x000000008704783b */ /* 0x004e680000000200 */
[----:B------:R-:W-:Y:S04]  /*39a0*/  LDSM.16.M88.4 R24, [R135+0x800] ;  /* 0x000800008718783b */ /* 0x000fe80000000200 */
[----:B------:R-:W2:Y:S04]  /*39b0*/  LDSM.16.M88.4 R28, [R135+0x1000] ;  /* 0x00100000871c783b */ /* 0x000ea80000000200 */
[----:B------:R-:W3:Y:S04]  /*39c0*/  LDSM.16.M88.4 R36, [R242] ;  /* 0x00000000f224783b */ /* 0x000ee80000000200 */
[----:B------:R-:W-:Y:S04]  /*39d0*/  LDSM.16.M88.4 R44, [R242+0x800] ;  /* 0x00080000f22c783b */ /* 0x000fe80000000200 */
[----:B------:R-:W4:Y:S04]  /*39e0*/  LDSM.16.M88.4 R52, [R242+0x1000] ;  /* 0x00100000f234783b */ /* 0x000f280000000200 */
[----:B------:R-:W-:Y:S01]  /*39f0*/  @!PT LDS RZ, [RZ] ;  /* 0x00000000fffff984 */ /* 0x000fe20000000800 */
[----:B------:R-:W-:Y:S01]  /*3a00*/  @!PT LDS RZ, [RZ] ;  /* 0x00000000fffff984 */ /* 0x000fe20000000800 */
[----:B------:R-:W-:Y:S01]  /*3a10*/  @!PT LDS RZ, [RZ] ;  /* 0x00000000fffff984 */ /* 0x000fe20000000800 */
[----:B------:R2:W-:Y:S01]  /*3a20*/  LDGSTS.E.BYPASS.LTC128B.128 [R68+0x4080], [R12.64], !P0 ;  /* 0x040800000c447fae */ /* 0x0005e2000c101d46 */
[----:B------:R-:W-:-:S13]  /*3a30*/  ISETP.LT.OR P0, PT, R2, 0x1, !P2 ;  /* 0x000000010200780c */ /* 0x000fda0005701670 */
[----:B------:R3:W-:Y:S01]  /*3a40*/  LDGSTS.E.BYPASS.LTC128B.128 [R68+0x5880], [R12.64+0x80], !P0 ;  /* 0x058800800c447fae */ /* 0x0007e2000c101d46 */
[----:B------:R-:W-:Y:S01]  /*3a50*/  ISETP.LT.OR P0, PT, R2, 0x1, !P1 ;  /* 0x000000010200780c */ /* 0x000fe20004f01670 */
[C---:B-1----:R-:W-:Y:S08]  /*3a60*/  HMMA.16816.F32 R16, R160.reuse, R4, RZ ;  /* 0x00000004a010723c */ /* 0x042ff000000018ff */
[----:B------:R-:W-:Y:S04]  /*3a70*/  HMMA.16816.F32 R4, R160, R6, RZ ;  /* 0x00000006a004723c */ /* 0x000fe800000018ff */
[----:B------:R1:W-:Y:S01]  /*3a80*/  LDGSTS.E.BYPASS.LTC128B.128 [R68+0x7080], [R12.64+0x100], !P0 ;  /* 0x070801000c447fae */ /* 0x0003e2000c101d46 */
[----:B------:R-:W-:-:S03]  /*3a90*/  LOP3.LUT P0, RZ, R3, 0x8, RZ, 0xc0, !PT ;  /* 0x0000000803ff7812 */ /* 0x000fc6000780c0ff */
[----:B--2---:R-:W-:Y:S01]  /*3aa0*/  HMMA.16816.F32 R32, R160, R28, RZ ;  /* 0x0000001ca020723c */ /* 0x004fe200000018ff */
[----:B------:R-:W-:-:S07]  /*3ab0*/  ISETP.LT.OR P4, PT, R2, 0x1, !P0 ;  /* 0x000000010200780c */ /* 0x000fce0004781670 */
[----:B------:R-:W-:Y:S06]  /*3ac0*/  HMMA.16816.F32 R40, R160, R30, RZ ;  /* 0x0000001ea028723c */ /* 0x000fec00000018ff */
[----:B------:R1:W-:Y:S01]  /*3ad0*/  LDGSTS.E.BYPASS.LTC128B.128 [R68+0x8880], [R12.64+0x180], !P4 ;  /* 0x088801800c447fae */ /* 0x0003e2000e101d46 */
[----:B------:R-:W-:Y:S01]  /*3ae0*/  ISETP.GT.AND P4, PT, R22, 0x7f, PT ;  /* 0x0000007f1600780c */ /* 0x000fe20003f84270 */
[----:B---3--:R-:W-:Y:S08]  /*3af0*/  HMMA.16816.F32 R4, R164, R38, R4 ;  /* 0x00000026a404723c */ /* 0x008ff00000001804 */
[----:B------:R-:W-:Y:S04]  /*3b00*/  HMMA.16816.F32 R20, R160, R24, RZ ;  /* 0x00000018a014723c */ /* 0x000fe800000018ff */
[----:B------:R-:W-:-:S02]  /*3b10*/  @!P4 ISETP.LT.OR P3, PT, R2, 0x21, !P3 ;  /* 0x000000210200c80c */ /* 0x000fc40005f61670 */
[C---:B------:R-:W-:Y:S02]  /*3b20*/  @!P4 ISETP.LT.OR P2, PT, R2.reuse, 0x21, !P2 ;  /* 0x000000210200c80c */ /* 0x040fe40005741670 */
[C---:B------:R-:W-:Y:S01]  /*3b30*/  @!P4 ISETP.LT.OR P1, PT, R2.reuse, 0x21, !P1 ;  /* 0x000000210200c80c */ /* 0x040fe20004f21670 */
[----:B------:R-:W-:Y:S01]  /*3b40*/  HMMA.16816.F32 R24, R160, R26, RZ ;  /* 0x0000001aa018723c */ /* 0x000fe200000018ff */
[----:B------:R-:W-:-:S07]  /*3b50*/  @!P4 ISETP.LT.OR P0, PT, R2, 0x21, !P0 ;  /* 0x000000210200c80c */ /* 0x000fce0004701670 */
[----:B------:R2:W-:Y:S01]  /*3b60*/  @!P4 LDGSTS.E.BYPASS.LTC128B.128 [R68+0x5080], [R10.64], !P3 ;  /* 0x050800000a44cfae */ /* 0x0005e2000d901d46 */
[C---:B----4-:R-:W-:Y:S03]  /*3b70*/  HMMA.16816.F32 R28, R164.reuse, R52, R32 ;  /* 0x00000034a41c723c */ /* 0x050fe60000001820 */
[----:B------:R2:W-:Y:S04]  /*3b80*/  @!P4 LDGSTS.E.BYPASS.LTC128B.128 [R68+0x6880], [R10.64+0x80], !P2 ;  /* 0x068800800a44cfae */ /* 0x0005e8000d101d46 */
[----:B------:R2:W-:Y:S01]  /*3b90*/  @!P4 LDGSTS.E.BYPASS.LTC128B.128 [R68+0x8080], [R10.64+0x100], !P1 ;  /* 0x080801000a44cfae */ /* 0x0005e2000c901d46 */
[----:B------:R-:W-:Y:S03]  /*3ba0*/  HMMA.16816.F32 R32, R164, R54, R40 ;  /* 0x00000036a420723c */ /* 0x000fe60000001828 */
[----:B------:R2:W-:Y:S01]  /*3bb0*/  @!P4 LDGSTS.E.BYPASS.LTC128B.128 [R68+0x9880], [R10.64+0x180], !P0 ;  /* 0x098801800a44cfae */ /* 0x0005e2000c101d46 */
[----:B------:R-:W-:-:S03]  /*3bc0*/  ISETP.GT.AND P0, PT, R65, R75, PT ;  /* 0x0000004b4100720c */ /* 0x000fc60003f04270 */
[----:B------:R-:W3:Y:S04]  /*3bd0*/  LDSM.16.M88.4 R48, [R237] ;  /* 0x00000000ed30783b */ /* 0x000ee80000000200 */
[----:B------:R-:W4:Y:S04]  /*3be0*/  LDSM.16.M88.4 R56, [R237+0x800] ;  /* 0x00080000ed38783b */ /* 0x000f280000000200 */
[----:B------:R-:W5:Y:S04]  /*3bf0*/  LDSM.16.M88.4 R60, [R237+0x1000] ;  /* 0x00100000ed3c783b */ /* 0x000f680000000200 */
[----:B------:R-:W-:Y:S04]  /*3c00*/  LDSM.16.M88.4 R52, [R236+0x1000] ;  /* 0x00100000ec34783b */ /* 0x000fe80000000200 */
[----:B------:R-:W-:Y:S04]  /*3c10*/  LDSM.16.M88.4 R40, [R135+0x1800] ;  /* 0x001800008728783b */ /* 0x000fe80000000200 */
[----:B------:R-:W0:Y:S01]  /*3c20*/  LDGDEPBAR ;  /* 0x00000000000079af */ /* 0x000e220000000000 */
[C---:B--2---:R-:W-:Y:S03]  /*3c30*/  HMMA.16816.F32 R8, R164.reuse, R36, R16 ;  /* 0x00000024a408723c */ /* 0x044fe60000001810 */
[----:B------:R-:W2:Y:S05]  /*3c40*/  LDSM.16.M88.4 R36, [R236] ;  /* 0x00000000ec24783b */ /* 0x000eaa0000000200 */
[C---:B------:R-:W-:Y:S08]  /*3c50*/  HMMA.16816.F32 R16, R164.reuse, R44, R20 ;  /* 0x0000002ca410723c */ /* 0x040ff00000001814 */
[----:B------:R-:W-:Y:S01]  /*3c60*/  HMMA.16816.F32 R20, R164, R46, R24 ;  /* 0x0000002ea414723c */ /* 0x000fe20000001818 */
[----:B------:R-:W1:Y:S07]  /*3c70*/  LDSM.16.M88.4 R44, [R236+0x800] ;  /* 0x00080000ec2c783b */ /* 0x000e6e0000000200 */
[C---:B---3--:R-:W-:Y:S01]  /*3c80*/  HMMA.16816.F32 R24, R180.reuse, R48, R8 ;  /* 0x00000030b418723c */ /* 0x048fe20000001808 */
[----:B------:R-:W-:Y:S07]  /*3c90*/  LDSM.16.M88.4 R8, [R242+0x1800] ;  /* 0x00180000f208783b */ /* 0x000fee0000000200 */
[C---:B------:R-:W-:Y:S01]  /*3ca0*/  HMMA.16816.F32 R4, R180.reuse, R50, R4 ;  /* 0x00000032b404723c */ /* 0x040fe20000001804 */
[----:B------:R-:W3:Y:S07]  /*3cb0*/  LDSM.16.M88.4 R48, [R135+0x2000] ;  /* 0x002000008730783b */ /* 0x000eee0000000200 */
[C---:B----4-:R-:W-:Y:S08]  /*3cc0*/  HMMA.16816.F32 R16, R180.reuse, R56, R16 ;  /* 0x00000038b410723c */ /* 0x050ff00000001810 */
[C---:B------:R-:W-:Y:S01]  /*3cd0*/  HMMA.16816.F32 R20, R180.reuse, R58, R20 ;  /* 0x0000003ab414723c */ /* 0x040fe20000001814 */
[----:B------:R-:W4:Y:S07]  /*3ce0*/  LDSM.16.M88.4 R56, [R135+0x2800] ;  /* 0x002800008738783b */ /* 0x000f2e0000000200 */
[C---:B-----5:R-:W-:Y:S08]  /*3cf0*/  HMMA.16816.F32 R28, R180.reuse, R60, R28 ;  /* 0x0000003cb41c723c */ /* 0x060ff0000000181c */
[----:B------:R-:W-:Y:S01]  /*3d00*/  HMMA.16816.F32 R32, R180, R62, R32 ;  /* 0x0000003eb420723c */ /* 0x000fe20000001820 */
[----:B------:R-:W-:Y:S07]  /*3d10*/  LDSM.16.M88.4 R60, [R135+0x5800] ;  /* 0x00580000873c783b */ /* 0x000fee0000000200 */
[C---:B--2---:R-:W-:Y:S08]  /*3d20*/  HMMA.16816.F32 R24, R184.reuse, R36, R24 ;  /* 0x00000024b818723c */ /* 0x044ff00000001818 */
[C---:B------:R-:W-:Y:S01]  /*3d30*/  HMMA.16816.F32 R4, R184.reuse, R38, R4 ;  /* 0x00000026b804723c */ /* 0x040fe20000001804 */
[----:B------:R-:W-:Y:S07]  /*3d40*/  LDSM.16.M88.4 R36, [R237+0x1800] ;  /* 0x00180000ed24783b */ /* 0x000fee0000000200 */
[C---:B-1----:R-:W-:Y:S08]  /*3d50*/  HMMA.16816.F32 R16, R184.reuse, R44, R16 ;  /* 0x0000002cb810723c */ /* 0x042ff00000001810 */
[C---:B------:R-:W-:Y:S01]  /*3d60*/  HMMA.16816.F32 R20, R184.reuse, R46, R20 ;  /* 0x0000002eb814723c */ /* 0x040fe20000001814 */
[----:B------:R-:W1:Y:S07]  /*3d70*/  LDSM.16.M88.4 R44, [R242+0x2000] ;  /* 0x00200000f22c783b */ /* 0x000e6e0000000200 */
[C---:B------:R-:W-:Y:S08]  /*3d80*/  HMMA.16816.F32 R28, R184.reuse, R52, R28 ;  /* 0x00000034b81c723c */ /* 0x040ff0000000181c */
        /* <DEDUP_REMOVED lines=8> */
[C---:B----4-:R-:W-:Y:S08]  /*3e10*/  HMMA.16816.F32 R28, R188.reuse, R56, R28 ;  /* 0x00000038bc1c723c */ /* 0x050ff0000000181c */
[----:B------:R-:W-:Y:S01]  /*3e20*/  HMMA.16816.F32 R32, R188, R58, R32 ;  /* 0x0000003abc20723c */ /* 0x000fe20000001820 */
[----:B------:R-:W4:Y:S07]  /*3e30*/  LDSM.16.M88.4 R56, [R237+0x2800] ;  /* 0x00280000ed38783b */ /* 0x000f2e0000000200 */
[C---:B------:R-:W-:Y:S08]  /*3e40*/  HMMA.16816.F32 R24, R192.reuse, R8, R24 ;  /* 0x00000008c018723c */ /* 0x040ff00000001818 */
[C---:B------:R-:W-:Y:S01]  /*3e50*/  HMMA.16816.F32 R4, R192.reuse, R10, R4 ;  /* 0x0000000ac004723c */ /* 0x040fe20000001804 */
[----:B------:R-:W5:Y:S07]  /*3e60*/  LDSM.16.M88.4 R8, [R236+0x1800] ;  /* 0x00180000ec08783b */ /* 0x000f6e0000000200 */
[C---:B-1----:R-:W-:Y:S08]  /*3e70*/  HMMA.16816.F32 R16, R192.reuse, R44, R16 ;  /* 0x0000002cc010723c */ /* 0x042ff00000001810 */
[C---:B------:R-:W-:Y:S01]  /*3e80*/  HMMA.16816.F32 R20, R192.reuse, R46, R20 ;  /* 0x0000002ec014723c */ /* 0x040fe20000001814 */
[----:B------:R-:W-:Y:S07]  /*3e90*/  LDSM.16.M88.4 R44, [R135+0x3800] ;  /* 0x00380000872c783b */ /* 0x000fee0000000200 */
[C---:B--2---:R-:W-:Y:S08]  /*3ea0*/  HMMA.16816.F32 R28, R192.reuse, R52, R28 ;  /* 0x00000034c01c723c */ /* 0x044ff0000000181c */
[----:B------:R-:W-:Y:S01]  /*3eb0*/  HMMA.16816.F32 R32, R192, R54, R32 ;  /* 0x00000036c020723c */ /* 0x000fe20000001820 */
[----:B------:R-:W1:Y:S07]  /*3ec0*/  LDSM.16.M88.4 R52, [R236+0x2800] ;  /* 0x00280000ec34783b */ /* 0x000e6e0000000200 */
[C---:B------:R-:W-:Y:S08]  /*3ed0*/  HMMA.16816.F32 R24, R196.reuse, R36, R24 ;  /* 0x00000024c418723c */ /* 0x040ff00000001818 */
[C---:B------:R-:W-:Y:S01]  /*3ee0*/  HMMA.16816.F32 R4, R196.reuse, R38, R4 ;  /* 0x00000026c404723c */ /* 0x040fe20000001804 */
[----:B------:R-:W2:Y:S07]  /*3ef0*/  LDSM.16.M88.4 R36, [R135+0x3000] ;  /* 0x003000008724783b */ /* 0x000eae0000000200 */
[C---:B---3--:R-:W-:Y:S08]  /*3f00*/  HMMA.16816.F32 R16, R196.reuse, R48, R16 ;  /* 0x00000030c410723c */ /* 0x048ff00000001810 */
[C---:B------:R-:W-:Y:S01]  /*3f10*/  HMMA.16816.F32 R20, R196.reuse, R50, R20 ;  /* 0x00000032c414723c */ /* 0x040fe20000001814 */
[----:B------:R-:W3:Y:S07]  /*3f20*/  LDSM.16.M88.4 R48, [R135+0x4000] ;  /* 0x004000008730783b */ /* 0x000eee0000000200 */
[C---:B----4-:R-:W-:Y:S08]  /*3f30*/  HMMA.16816.F32 R28, R196.reuse, R56, R28 ;  /* 0x00000038c41c723c */ /* 0x050ff0000000181c */
[----:B------:R-:W-:Y:S01]  /*3f40*/  HMMA.16816.F32 R32, R196, R58, R32 ;  /* 0x0000003ac420723c */ /* 0x000fe20000001820 */
[----:B------:R-:W-:Y:S07]  /*3f50*/  LDSM.16.M88.4 R56, [R237+0x4000] ;  /* 0x00400000ed38783b */ /* 0x000fee0000000200 */
[C---:B-----5:R-:W-:Y:S08]  /*3f60*/  HMMA.16816.F32 R24, R200.reuse, R8, R24 ;  /* 0x00000008c818723c */ /* 0x060ff00000001818 */
        /* <DEDUP_REMOVED lines=11> */
[C---:B------:R-:W-:Y:S08]  /*4020*/  HMMA.16816.F32 R16, R204.reuse, R44, R16 ;  /* 0x0000002ccc10723c */ /* 0x040ff00000001810 */
[C---:B------:R-:W-:Y:S01]  /*4030*/  HMMA.16816.F32 R20, R204.reuse, R46, R20 ;  /* 0x0000002ecc14723c */ /* 0x040fe20000001814 */
[----:B------:R-:W-:Y:S07]  /*4040*/  LDSM.16.M88.4 R44, [R236+0x3800] ;  /* 0x00380000ec2c783b */ /* 0x000fee0000000200 */
[C---:B---3--:R-:W-:Y:S08]  /*4050*/  HMMA.16816.F32 R28, R204.reuse, R48, R28 ;  /* 0x00000030cc1c723c */ /* 0x048ff0000000181c */
[----:B------:R-:W-:Y:S01]  /*4060*/  HMMA.16816.F32 R32, R204, R50, R32 ;  /* 0x00000032cc20723c */ /* 0x000fe20000001820 */
[----:B------:R-:W3:Y:S07]  /*4070*/  LDSM.16.M88.4 R48, [R237+0x3800] ;  /* 0x00380000ed30783b */ /* 0x000eee0000000200 */
        /* <DEDUP_REMOVED lines=11> */
[----:B------:R-:W-:Y:S07]  /*4130*/  LDSM.16.M88.4 R36, [R242+0x4800] ;  /* 0x00480000f224783b */ /* 0x000fee0000000200 */
[C---:B---3--:R-:W-:Y:S08]  /*4140*/  HMMA.16816.F32 R16, R212.reuse, R48, R16 ;  /* 0x00000030d410723c */ /* 0x048ff00000001810 */
[C---:B------:R-:W-:Y:S01]  /*4150*/  HMMA.16816.F32 R20, R212.reuse, R50, R20 ;  /* 0x00000032d414723c */ /* 0x040fe20000001814 */
[----:B------:R-:W2:Y:S07]  /*4160*/  LDSM.16.M88.4 R48, [R135+0x5000] ;  /* 0x005000008730783b */ /* 0x000eae0000000200 */
[C---:B------:R-:W-:Y:S08]  /*4170*/  HMMA.16816.F32 R28, R212.reuse, R56, R28 ;  /* 0x00000038d41c723c */ /* 0x040ff0000000181c */
[----:B------:R-:W-:Y:S01]  /*4180*/  HMMA.16816.F32 R32, R212, R58, R32 ;  /* 0x0000003ad420723c */ /* 0x000fe20000001820 */
[----:B------:R-:W-:Y:S07]  /*4190*/  LDSM.16.M88.4 R56, [R242+0x5800] ;  /* 0x00580000f238783b */ /* 0x000fee0000000200 */
[C---:B----4-:R-:W-:Y:S08]  /*41a0*/  HMMA.16816.F32 R24, R216.reuse, R8, R24 ;  /* 0x00000008d818723c */ /* 0x050ff00000001818 */
[C---:B------:R-:W-:Y:S08]  /*41b0*/  HMMA.16816.F32 R8, R216.reuse, R10, R4 ;  /* 0x0000000ad808723c */ /* 0x040ff00000001804 */
[C---:B------:R-:W-:Y:S08]  /*41c0*/  HMMA.16816.F32 R4, R216.reuse, R44, R16 ;  /* 0x0000002cd804723c */ /* 0x040ff00000001810 */
[C---:B------:R-:W-:Y:S01]  /*41d0*/  HMMA.16816.F32 R20, R216.reuse, R46, R20 ;  /* 0x0000002ed814723c */ /* 0x040fe20000001814 */
[----:B------:R-:W3:Y:S07]  /*41e0*/  LDSM.16.M88.4 R44, [R242+0x5000] ;  /* 0x00500000f22c783b */ /* 0x000eee0000000200 */
[C---:B-1----:R-:W-:Y:S08]  /*41f0*/  HMMA.16816.F32 R28, R216.reuse, R52, R28 ;  /* 0x00000034d81c723c */ /* 0x042ff0000000181c */
[----:B------:R-:W-:Y:S01]  /*4200*/  HMMA.16816.F32 R32, R216, R54, R32 ;  /* 0x00000036d820723c */ /* 0x000fe20000001820 */
[----:B------:R-:W-:Y:S07]  /*4210*/  LDSM.16.M88.4 R52, [R237+0x5000] ;  /* 0x00500000ed34783b */ /* 0x000fee0000000200 */
[C---:B------:R-:W-:Y:S08]  /*4220*/  HMMA.16816.F32 R24, R220.reuse, R40, R24 ;  /* 0x00000028dc18723c */ /* 0x040ff00000001818 */
[C---:B------:R-:W-:Y:S01]  /*4230*/  HMMA.16816.F32 R16, R220.reuse, R42, R8 ;  /* 0x0000002adc10723c */ /* 0x040fe20000001808 */
[----:B------:R-:W-:Y:S07]  /*4240*/  LDSM.16.M88.4 R40, [R236+0x5000] ;  /* 0x00500000ec28783b */ /* 0x000fee0000000200 */
[C---:B--2---:R-:W-:Y:S08]  /*4250*/  HMMA.16816.F32 R8, R220.reuse, R48, R4 ;  /* 0x00000030dc08723c */ /* 0x044ff00000001804 */
        /* <DEDUP_REMOVED lines=9> */
[----:B------:R-:W-:Y:S01]  /*42f0*/  HMMA.16816.F32 R8, R224, R46, R4 ;  /* 0x0000002ee008723c */ /* 0x000fe20000001804 */
[----:B------:R-:W3:Y:S01]  /*4300*/  LDSM.16.M88.4 R44, [R236+0x4800] ;  /* 0x00480000ec2c783b */ /* 0x000ee20000000200 */
[----:B------:R-:W-:-:S06]  /*4310*/  DEPBAR.LE SB0, 0x0 ;  /* 0x000080000000791a */ /* 0x000fcc0000000000 */
[C---:B------:R-:W-:Y:S08]  /*4320*/  HMMA.16816.F32 R4, R224.reuse, R56, R28 ;  /* 0x00000038e004723c */ /* 0x040ff0000000181c */
[----:B------:R-:W-:Y:S08]  /*4330*/  HMMA.16816.F32 R32, R224, R58, R32 ;  /* 0x0000003ae020723c */ /* 0x000ff00000001820 */
[C---:B-1----:R-:W-:Y:S08]  /*4340*/  HMMA.16816.F32 R28, R228.reuse, R48, R24 ;  /* 0x00000030e41c723c */ /* 0x042ff00000001818 */
[C---:B------:R-:W-:Y:S08]  /*4350*/  HMMA.16816.F32 R24, R228.reuse, R50, R20 ;  /* 0x00000032e418723c */ /* 0x040ff00000001814 */
[C---:B------:R-:W-:Y:S08]  /*4360*/  HMMA.16816.F32 R20, R228.reuse, R52, R16 ;  /* 0x00000034e414723c */ /* 0x040ff00000001810 */
[C---:B------:R-:W-:Y:S08]  /*4370*/  HMMA.16816.F32 R16, R228.reuse, R54, R8 ;  /* 0x00000036e410723c */ /* 0x040ff00000001808 */
[C---:B--2---:R-:W-:Y:S08]  /*4380*/  HMMA.16816.F32 R8, R228.reuse, R60, R4 ;  /* 0x0000003ce408723c */ /* 0x044ff00000001804 */
[----:B------:R-:W-:Y:S08]  /*4390*/  HMMA.16816.F32 R4, R228, R62, R32 ;  /* 0x0000003ee404723c */ /* 0x000ff00000001820 */
[C---:B---3--:R-:W-:Y:S08]  /*43a0*/  HMMA.16816.F32 R32, R232.reuse, R44, R28 ;  /* 0x0000002ce820723c */ /* 0x048ff0000000181c */
[C---:B------:R-:W-:Y:S08]  /*43b0*/  HMMA.16816.F32 R44, R232.reuse, R46, R24 ;  /* 0x0000002ee82c723c */ /* 0x040ff00000001818 */
[C---:B------:R-:W-:Y:S08]  /*43c0*/  HMMA.16816.F32 R28, R232.reuse, R40, R20 ;  /* 0x00000028e81c723c */ /* 0x040ff00000001814 */
[C---:B------:R-:W-:Y:S08]  /*43d0*/  HMMA.16816.F32 R24, R232.reuse, R36, R8 ;  /* 0x00000024e818723c */ /* 0x040ff00000001808 */
[C---:B------:R-:W-:Y:S08]  /*43e0*/  HMMA.16816.F32 R40, R232.reuse, R42, R16 ;  /* 0x0000002ae828723c */ /* 0x040ff00000001810 */
[----:B------:R-:W-:Y:S01]  /*43f0*/  HMMA.16816.F32 R36, R232, R38, R4 ;  /* 0x00000026e824723c */ /* 0x000fe20000001804 */
[----:B------:R-:W-:Y:S06]  /*4400*/  BAR.SYNC.DEFER_BLOCKING 0x0 ;  /* 0x0000000000007b1d */ /* 0x000fec0000010000 */
[----:B------:R-:W-:Y:S01]  /*4410*/  @!UPT UIADD3 URZ, URZ, URZ, URZ ;  /* 0x0000003f3f3ff290 */ /* 0x000fe2000fffe03f */
[----:B------:R-:W-:Y:S11]  /*4420*/  @!P0 BRA `(.L_x_410) ;  /* 0x0000025000008947 */ /* 0x000ff60003800000 */
[----:B------:R-:W-:Y:S02]  /*4430*/  IADD3 R4, -R69, 0x30, RZ ;  /* 0x0000003045047810 */ /* 0x000fe40007ffe1ff */
[----:B------:R-:W-:-:S02]  /*4440*/  IADD3 R0, R134, -0x2, RZ ;  /* 0xfffffffe86007810 */ /* 0x000fc40007ffe0ff */
[----:B------:R-:W-:Y:S02]  /*4450*/  ISETP.GE.AND P0, PT, R4, 0x21, PT ;  /* 0x000000210400780c */ /* 0x000fe40003f06270 */
[----:B------:R-:W-:Y:S02]  /*4460*/  SHF.R.S32.HI R2, RZ, 0x1f, R0 ;  /* 0x0000001fff027819 */ /* 0x000fe40000011400 */
[C---:B------:R-:W-:Y:S02]  /*4470*/  LOP3.LUT P3, RZ, R74.reuse, 0x200, RZ, 0xc0, !PT ;  /* 0x000002004aff7812 */ /* 0x040fe4000786c0ff */
[----:B------:R-:W-:Y:S01]  /*4480*/  LOP3.LUT P4, RZ, R74, 0x100, RZ, 0xc0, !PT ;  /* 0x000001004aff7812 */ /* 0x000fe2000788c0ff */
[----:B------:R-:W-:-:S04]  /*4490*/  IMAD R2, R2, c[0x0][0x1e0], RZ ;  /* 0x0000780002027a24 */ /* 0x000fc800078e02ff */
[----:B------:R-:W-:Y:S02]  /*44a0*/  IMAD R5, R0, c[0x0][0x1e4], R2 ;  /* 0x0000790000057a24 */ /* 0x000fe400078e0202 */
[----:B------:R-:W-:Y:S02]  /*44b0*/  @P0 IMAD.MOV.U32 R6, RZ, RZ, c[0x0][0x1e0] ;  /* 0x00007800ff060624 */ /* 0x000fe400078e00ff */
[----:B------:R-:W-:Y:S02]  /*44c0*/  @P0 IMAD.MOV.U32 R3, RZ, RZ, 0x5 ;  /* 0x00000005ff030424 */ /* 0x000fe400078e00ff */
[----:B------:R-:W-:-:S03]  /*44d0*/  @P0 IMAD.SHL.U32 R2, R6, 0x20, RZ ;  /* 0x0000002006020824 */ /* 0x000fc600078e00ff */
[----:B------:R-:W-:Y:S01]  /*44e0*/  @P0 SHF.L.U64.HI R3, R6, R3, c[0x0][0x1e4] ;  /* 0x0000790006030619 */ /* 0x000fe20000010203 */
[----:B------:R-:W-:-:S04]  /*44f0*/  IMAD.WIDE.U32 R6, R0, c[0x0][0x1e0], RZ ;  /* 0x0000780000067a25 */ /* 0x000fc800078e00ff */
[----:B------:R-:W-:Y:S02]  /*4500*/  IMAD.IADD R0, R7, 0x1, R5 ;  /* 0x0000000107007824 */ /* 0x000fe400078e0205 */
[----:B------:R-:W-:-:S04]  /*4510*/  @P0 IMAD.WIDE.U32 R2, R6, 0x30, R2 ;  /* 0x0000003006020825 */ /* 0x000fc800078e0002 */
[----:B------:R-:W-:Y:S01]  /*4520*/  @P0 IMAD R5, R0, 0x30, RZ ;  /* 0x0000003000050824 */ /* 0x000fe200078e02ff */
[----:B------:R-:W-:-:S04]  /*4530*/  @P0 IADD3 R7, P1, R72, R2, RZ ;  /* 0x0000000248070210 */ /* 0x000fc80007f3e0ff */
[----:B------:R-:W-:Y:S02]  /*4540*/  @P0 IADD3.X R8, R71, R5, R3, P1, !PT ;  /* 0x0000000547080210 */ /* 0x000fe40000ffe403 */
[----:B------:R-:W-:-:S13]  /*4550*/  ISETP.GE.AND P1, PT, R4, 0x1, PT ;  /* 0x000000010400780c */ /* 0x000fda0003f26270 */
[----:B------:R-:W-:-:S04]  /*4560*/  @P1 IMAD.WIDE.U32 R2, R6, 0x30, R70 ;  /* 0x0000003006021825 */ /* 0x000fc800078e0046 */
[----:B------:R-:W-:Y:S01]  /*4570*/  @P1 IMAD R0, R0, 0x30, RZ ;  /* 0x0000003000001824 */ /* 0x000fe200078e02ff */
[----:B------:R-:W-:-:S03]  /*4580*/  @P1 LEA R4, P2, R2, c[0x0][0x1c8], 0x1 ;  /* 0x0000720002041a11 */ /* 0x000fc600078408ff */
[----:B------:R-:W-:-:S05]  /*4590*/  @P1 IMAD.IADD R0, R3, 0x1, R0 ;  /* 0x0000000103001824 */ /* 0x000fca00078e0200 */
        /* <DEDUP_REMOVED lines=14> */
.L_x_410:
[----:B------:R-:W-:Y:S05]  /*4680*/  BSYNC B0 ;  /* 0x0000000000007941 */ /* 0x000fea0003800000 */
.L_x_409:
[----:B------:R-:W2:Y:S04]  /*4690*/  LDL R0, [R1+0x80] ;  /* 0x0000800001007983 */ /* 0x000ea80000100800 */
[----:B------:R-:W3:Y:S01]  /*46a0*/  LDL R8, [R1+0x30] ;  /* 0x0000300001087983 */ /* 0x000ee20000100800 */
[----:B------:R-:W-:Y:S01]  /*46b0*/  ISETP.NE.AND P0, PT, R67, 0x1, PT ;  /* 0x000000014300780c */ /* 0x000fe20003f05270 */
[----:B------:R-:W-:-:S02]  /*46c0*/  ULDC UR4, c[0x0][0x324] ;  /* 0x0000c90000047ab9 */ /* 0x000fc40000000800 */
[----:B------:R-:W-:Y:S01]  /*46d0*/  ULOP3.LUT UR4, URZ, UR4, URZ, 0x33, !UPT ;  /* 0x000000043f047292 */ /* 0x000fe2000f8e333f */
[----:B------:R-:W0:Y:S01]  /*46e0*/  LDGDEPBAR ;  /* 0x00000000000079af */ /* 0x000e220000000000 */
[----:B--2---:R-:W-:-:S08]  /*46f0*/  IMAD.IADD R0, R0, 0x1, R115 ;  /* 0x0000000100007824 */ /* 0x004fd000078e0273 */
[----:B-1----:R-:W-:Y:S01]  /*4700*/  @P0 IMAD.HI.U32 R2, R0, c[0x0][0x2c8], RZ ;  /* 0x0000b20000020a27 */ /* 0x002fe200078e00ff */
[----:B---3--:R-:W-:-:S03]  /*4710*/  IADD3 R7, -R8, R64, RZ ;  /* 0x0000004008077210 */ /* 0x008fc60007ffe1ff */
[----:B------:R-:W-:Y:S01]  /*4720*/  IMAD.MOV.U32 R4, RZ, RZ, R0 ;  /* 0x000000ffff047224 */ /* 0x000fe200078e0000 */
[----:B------:R-:W-:Y:S02]  /*4730*/  @P0 SHF.R.U32.HI R4, RZ, c[0x0][0x2cc], R2 ;  /* 0x0000b300ff040a19 */ /* 0x000fe40000011602 */
[----:B------:R-:W-:Y:S01]  /*4740*/  IADD3 R0, -R8, 0x1, R64 ;  /* 0x0000000108007810 */ /* 0x000fe20007ffe140 */
[----:B------:R-:W-:Y:S01]  /*4750*/  IMAD.IADD R8, R14, 0x1, -R8 ;  /* 0x000000010e087824 */ /* 0x000fe200078e0a08 */
[----:B------:R-:W-:Y:S01]  /*4760*/  ISETP.GE.AND P0, PT, R66, 0x1, PT ;  /* 0x000000014200780c */ /* 0x000fe20003f06270 */
[----:B------:R-:W1:Y:S02]  /*4770*/  SHFL.IDX PT, R3, R4, RZ, 0x1c1f ;  /* 0x001c1fff04037589 */ /* 0x000e6400000e0000 */
[----:B------:R-:W-:-:S05]  /*4780*/  IMAD.IADD R0, R0, 0x1, -R114 ;  /* 0x0000000100007824 */ /* 0x000fca00078e0a72 */
[C---:B------:R-:W-:Y:S02]  /*4790*/  IADD3 R5, R0.reuse, c[0x0][0x328], RZ ;  /* 0x0000ca0000057a10 */ /* 0x040fe40007ffe0ff */
[----:B------:R-:W-:-:S03]  /*47a0*/  IADD3 R6, R0, UR4, RZ ;  /* 0x0000000400067c10 */ /* 0x000fc6000fffe0ff */
[----:B-1----:R-:W-:Y:S01]  /*47b0*/  IMAD.IADD R2, R5, 0x1, R3 ;  /* 0x0000000105027824 */ /* 0x002fe200078e0203 */
[----:B------:R-:W-:-:S04]  /*47c0*/  IADD3 R0, R6, R3, RZ ;  /* 0x0000000306007210 */ /* 0x000fc80007ffe0ff */
[----:B------:R-:W-:Y:S01]  /*47d0*/  IMNMX R2, R7, R2, PT ;  /* 0x0000000207027217 */ /* 0x000fe20003800200 */
[----:B------:R-:W-:Y:S05]  /*47e0*/  @!P0 BRA `(.L_x_411) ;  /* 0x0000012000008947 */ /* 0x000fea0003800000 */
[----:B------:R-:W-:Y:S01]  /*47f0*/  IADD3 R3, -R114, R122, R3 ;  /* 0x0000007a72037210 */ /* 0x000fe20007ffe103 */
[----:B------:R-:W-:Y:S03]  /*4800*/  BSSY B0, `(.L_x_412) ;  /* 0x000000c000007945 */ /* 0x000fe60003800000 */
[----:B------:R-:W-:-:S13]  /*4810*/  ISETP.GT.AND P0, PT, R3, -0x1, PT ;  /* 0xffffffff0300780c */ /* 0x000fda0003f04270 */
[----:B------:R-:W-:Y:S05]  /*4820*/  @P0 BRA `(.L_x_413) ;  /* 0x0000006000000947 */ /* 0x000fea0003800000 */
[----:B------:R-:W-:Y:S02]  /*4830*/  ISETP.NE.AND P0, PT, R66, 0x1, PT ;  /* 0x000000014200780c */ /* 0x000fe40003f05270 */
[----:B------:R-:W-:-:S11]  /*4840*/  LOP3.LUT R3, RZ, R3, RZ, 0x33, !PT ;  /* 0x00000003ff037212 */ /* 0x000fd600078e33ff */
[----:B------:R-:W-:-:S05]  /*4850*/  @P0 IMAD.HI.U32 R9, R3, c[0x0][0x330], RZ ;  /* 0x0000cc0003090a27 */ /* 0x000fca00078e00ff */
[----:B------:R-:W-:-:S04]  /*4860*/  @P0 SHF.R.U32.HI R3, RZ, c[0x0][0x334], R9 ;  /* 0x0000cd00ff030a19 */ /* 0x000fc80000011609 */
[----:B------:R-:W-:Y:S01]  /*4870*/  LOP3.LUT R3, RZ, R3, RZ, 0x33, !PT ;  /* 0x00000003ff037212 */ /* 0x000fe200078e33ff */
[----:B------:R-:W-:Y:S05]  /*4880*/  BRA `(.L_x_414) ;  /* 0x0000003000007947 */ /* 0x000fea0003800000 */
.L_x_413:
[----:B------:R-:W-:-:S13]  /*4890*/  ISETP.NE.AND P0, PT, R66, 0x1, PT ;  /* 0x000000014200780c */ /* 0x000fda0003f05270 */
[----:B------:R-:W-:-:S05]  /*48a0*/  @P0 IMAD.HI.U32 R9, R3, c[0x0][0x330], RZ ;  /* 0x0000cc0003090a27 */ /* 0x000fca00078e00ff */
[----:B------:R-:W-:Y:S02]  /*48b0*/  @P0 SHF.R.U32.HI R3, RZ, c[0x0][0x334], R9 ;  /* 0x0000cd00ff030a19 */ /* 0x000fe40000011609 */
.L_x_414:
[----:B------:R-:W-:Y:S05]  /*48c0*/  BSYNC B0 ;  /* 0x0000000000007941 */ /* 0x000fea0003800000 */
.L_x_412:
[----:B------:R-:W-:-:S05]  /*48d0*/  IMAD R3, R3, c[0x0][0x32c], R8 ;  /* 0x0000cb0003037a24 */ /* 0x000fca00078e0208 */
[----:B------:R-:W-:Y:S02]  /*48e0*/  IADD3 R9, R3, c[0x0][0x32c], RZ ;  /* 0x0000cb0003097a10 */ /* 0x000fe40007ffe0ff */
[----:B------:R-:W-:Y:S02]  /*48f0*/  IMNMX R0, R0, R3, !PT ;  /* 0x0000000300007217 */ /* 0x000fe40007800200 */
[----:B------:R-:W-:Y:S02]  /*4900*/  IMNMX R2, R2, R9, PT ;  /* 0x0000000902027217 */ /* 0x000fe40003800200 */
.L_x_411:
[C---:B------:R-:W-:Y:S01]  /*4910*/  ISETP.GE.AND P0, PT, R14.reuse, 0x2, PT ;  /* 0x000000020e00780c */ /* 0x040fe20003f06270 */
[----:B------:R-:W1:Y:S01]  /*4920*/  SHFL.IDX PT, R3, R4, 0x1, 0x1c1f ;  /* 0x003c1f0004037f89 */ /* 0x000e6200000e0000 */
[----:B------:R-:W-:Y:S02]  /*4930*/  ISETP.GE.AND P1, PT, R14, 0x9, PT ;  /* 0x000000090e00780c */ /* 0x000fe40003f26270 */
[----:B------:R-:W-:Y:S02]  /*4940*/  P2R R12, PR, RZ, 0x1 ;  /* 0x00000001ff0c7803 */ /* 0x000fe40000000000 */
[----:B------:R-:W-:-:S02]  /*4950*/  ISETP.GT.AND P0, PT, R0, 0x1, !P0 ;  /* 0x000000010000780c */ /* 0x000fc40004704270 */
[----:B------:R-:W-:Y:S02]  /*4960*/  P2R R20, PR, RZ, 0x2 ;  /* 0x00000002ff147803 */ /* 0x000fe40000000000 */
[----:B------:R-:W-:Y:S02]  /*4970*/  ISETP.LT.OR P0, PT, R2, 0x2, P0 ;  /* 0x000000020200780c */ /* 0x000fe40000701670 */
[----:B------:R-:W-:Y:S02]  /*4980*/  ISETP.GE.AND P6, PT, R14, 0x19, PT ;  /* 0x000000190e00780c */ /* 0x000fe40003fc6270 */
[----:B------:R-:W-:Y:S02]  /*4990*/  FSEL R10, R33, -INF , !P0 ;  /* 0xff800000210a7808 */ /* 0x000fe40004000000 */
[----:B------:R-:W-:Y:S02]  /*49a0*/  ISETP.GT.AND P0, PT, R0, 0x8, !P1 ;  /* 0x000000080000780c */ /* 0x000fe40004f04270 */
[----:B------:R-:W-:-:S02]  /*49b0*/  ISETP.GE.AND P1, PT, R14, 0xa, PT ;  /* 0x0000000a0e00780c */ /* 0x000fc40003f26270 */
[----:B------:R-:W-:Y:S02]  /*49c0*/  ISETP.LT.OR P0, PT, R2, 0x9, P0 ;  /* 0x000000090200780c */ /* 0x000fe40000701670 */
[----:B------:R-:W-:Y:S02]  /*49d0*/  P2R R21, PR, RZ, 0x2 ;  /* 0x00000002ff157803 */ /* 0x000fe40000000000 */
[----:B------:R-:W-:Y:S02]  /*49e0*/  FSEL R19, R44, -INF , !P0 ;  /* 0xff8000002c137808 */ /* 0x000fe40004000000 */
[----:B------:R-:W-:Y:S02]  /*49f0*/  ISETP.GT.AND P0, PT, R0, 0x9, !P1 ;  /* 0x000000090000780c */ /* 0x000fe40004f04270 */
[----:B------:R-:W-:Y:S02]  /*4a00*/  ISETP.GE.AND P1, PT, R14, 0x11, PT ;  /* 0x000000110e00780c */ /* 0x000fe40003f26270 */
[----:B------:R-:W-:-:S02]  /*4a10*/  ISETP.LT.OR P0, PT, R2, 0xa, P0 ;  /* 0x0000000a0200780c */ /* 0x000fc40000701670 */
[----:B------:R-:W-:Y:S02]  /*4a20*/  P2R R22, PR, RZ, 0x2 ;  /* 0x00000002ff167803 */ /* 0x000fe40000000000 */
[----:B------:R-:W-:Y:S02]  /*4a30*/  FSEL R18, R45, -INF , !P0 ;  /* 0xff8000002d127808 */ /* 0x000fe40004000000 */
[----:B------:R-:W-:Y:S02]  /*4a40*/  ISETP.GT.AND P0, PT, R0, 0x10, !P1 ;  /* 0x000000100000780c */ /* 0x000fe40004f04270 */
[----:B------:R-:W-:Y:S02]  /*4a50*/  ISETP.GE.AND P1, PT, R14, 0x12, PT ;  /* 0x000000120e00780c */ /* 0x000fe40003f26270 */
[----:B------:R-:W-:Y:S02]  /*4a60*/  ISETP.LT.OR P0, PT, R2, 0x11, P0 ;  /* 0x000000110200780c */ /* 0x000fe40000701670 */
[----:B------:R-:W-:-:S02]  /*4a70*/  ISETP.GE.AND P5, PT, R14, 0x1a, PT ;  /* 0x0000001a0e00780c */ /* 0x000fc40003fa6270 */
[----:B------:R-:W-:Y:S02]  /*4a80*/  FSEL R17, R28, -INF , !P0 ;  /* 0xff8000001c117808 */ /* 0x000fe40004000000 */
[----:B------:R-:W-:Y:S02]  /*4a90*/  ISETP.GT.AND P0, PT, R0, 0x11, !P1 ;  /* 0x000000110000780c */ /* 0x000fe40004f04270 */
[----:B------:R-:W-:Y:S02]  /*4aa0*/  ISETP.GE.AND P4, PT, R14, 0x21, PT ;  /* 0x000000210e00780c */ /* 0x000fe40003f86270 */
[----:B------:R-:W-:Y:S02]  /*4ab0*/  ISETP.LT.OR P0, PT, R2, 0x12, P0 ;  /* 0x000000120200780c */ /* 0x000fe40000701670 */
[----:B------:R-:W-:Y:S02]  /*4ac0*/  ISETP.GE.AND P3, PT, R14, 0x22, PT ;  /* 0x000000220e00780c */ /* 0x000fe40003f66270 */
[----:B------:R-:W-:-:S02]  /*4ad0*/  FSEL R16, R29, -INF , !P0 ;  /* 0xff8000001d107808 */ /* 0x000fc40004000000 */
[----:B------:R-:W-:Y:S02]  /*4ae0*/  ISETP.GT.AND P0, PT, R0, 0x18, !P6 ;  /* 0x000000180000780c */ /* 0x000fe40007704270 */
[----:B------:R-:W-:Y:S02]  /*4af0*/  ISETP.GE.AND P2, PT, R14, 0x29, PT ;  /* 0x000000290e00780c */ /* 0x000fe40003f46270 */
[----:B------:R-:W-:Y:S02]  /*4b00*/  ISETP.LT.OR P0, PT, R2, 0x19, P0 ;  /* 0x000000190200780c */ /* 0x000fe40000701670 */
[----:B------:R-:W-:Y:S02]  /*4b10*/  P2R R23, PR, RZ, 0x2 ;  /* 0x00000002ff177803 */ /* 0x000fe40000000000 */
[----:B------:R-:W-:Y:S02]  /*4b20*/  FSEL R15, R40, -INF , !P0 ;  /* 0xff800000280f7808 */ /* 0x000fe40004000000 */
[----:B------:R-:W-:-:S02]  /*4b30*/  ISETP.GT.AND P0, PT, R0, 0x19, !P5 ;  /* 0x000000190000780c */ /* 0x000fc40006f04270 */
[----:B------:R-:W-:Y:S02]  /*4b40*/  ISETP.GE.AND P1, PT, R14, 0x1, PT ;  /* 0x000000010e00780c */ /* 0x000fe40003f26270 */
[----:B------:R-:W-:-:S04]  /*4b50*/  ISETP.LT.OR P0, PT, R2, 0x1a, P0 ;  /* 0x0000001a0200780c */ /* 0x000fc80000701670 */
[----:B------:R-:W-:Y:S02]  /*4b60*/  FSEL R13, R41, -INF , !P0 ;  /* 0xff800000290d7808 */ /* 0x000fe40004000000 */
[----:B------:R-:W-:-:S04]  /*4b70*/  ISETP.GT.AND P0, PT, R0, 0x20, !P4 ;  /* 0x000000200000780c */ /* 0x000fc80006704270 */
        /* <DEDUP_REMOVED lines=8> */
[----:B------:R-:W-:-:S04]  /*4c00*/  ISETP.GT.AND P0, PT, R0, RZ, !P1 ;  /* 0x000000ff0000720c */ /* 0x000fc80004f04270 */
[----:B------:R-:W-:-:S04]  /*4c10*/  ISETP.LT.OR P0, PT, R2, 0x1, P0 ;  /* 0x000000010200780c */ /* 0x000fc80000701670 */
[----:B------:R-:W-:Y:S02]  /*4c20*/  FSEL R11, R32, -INF , !P0 ;  /* 0xff800000200b7808 */ /* 0x000fe40004000000 */
[----:B------:R-:W-:-:S04]  /*4c30*/  ISETP.GE.AND P0, PT, R14, 0x2a, PT ;  /* 0x0000002a0e00780c */ /* 0x000fc80003f06270 */
[----:B------:R-:W-:Y:S02]  /*4c40*/  P2R R9, PR, RZ, 0x1 ;  /* 0x00000001ff097803 */ /* 0x000fe40000000000 */
[----:B------:R-:W-:Y:S01]  /*4c50*/  ISETP.GT.AND P0, PT, R0, 0x29, !P0 ;  /* 0x000000290000780c */ /* 0x000fe20004704270 */
[----:B-1----:R-:W-:-:S03]  /*4c60*/  IMAD.IADD R0, R6, 0x1, R3 ;  /* 0x0000000106007824 */ /* 0x002fc600078e0203 */
[----:B------:R-:W-:Y:S01]  /*4c70*/  ISETP.LT.OR P0, PT, R2, 0x2a, P0 ;  /* 0x0000002a0200780c */ /* 0x000fe20000701670 */
[----:B------:R-:W-:-:S03]  /*4c80*/  IMAD.IADD R2, R5, 0x1, R3 ;  /* 0x0000000105027824 */ /* 0x000fc600078e0203 */
[----:B------:R-:W-:Y:S02]  /*4c90*/  FSEL R92, R37, -INF , !P0 ;  /* 0xff800000255c7808 */ /* 0x000fe40004000000 */
[----:B------:R-:W-:Y:S02]  /*4ca0*/  ISETP.GE.AND P0, PT, R66, 0x1, PT ;  /* 0x000000014200780c */ /* 0x000fe40003f06270 */
[----:B------:R-:W-:-:S11]  /*4cb0*/  IMNMX R2, R7, R2, PT ;  /* 0x0000000207027217 */ /* 0x000fd60003800200 */
        /* <DEDUP_REMOVED lines=11> */
.L_x_417:
[----:B------:R-:W-:-:S13]  /*4d70*/  ISETP.NE.AND P0, PT, R66, 0x1, PT ;  /* 0x000000014200780c */ /* 0x000fda0003f05270 */
[----:B------:R-:W-:-:S05]  /*4d80*/  @P0 IMAD.HI.U32 R4, R3, c[0x0][0x330], RZ ;  /* 0x0000cc0003040a27 */ /* 0x000fca00078e00ff */
[----:B------:R-:W-:Y:S02]  /*4d90*/  @P0 SHF.R.U32.HI R3, RZ, c[0x0][0x334], R4 ;  /* 0x0000cd00ff030a19 */ /* 0x000fe40000011604 */
.L_x_418:
[----:B------:R-:W-:Y:S05]  /*4da0*/  BSYNC B0 ;  /* 0x0000000000007941 */ /* 0x000fea0003800000 */
.L_x_416:
[----:B------:R-:W-:-:S05]  /*4db0*/  IMAD R3, R3, c[0x0][0x32c], R8 ;  /* 0x0000cb0003037a24 */ /* 0x000fca00078e0208 */
[----:B------:R-:W-:Y:S02]  /*4dc0*/  IADD3 R4, R3, c[0x0][0x32c], RZ ;  /* 0x0000cb0003047a10 */ /* 0x000fe40007ffe0ff */
[----:B------:R-:W-:Y:S02]  /*4dd0*/  IMNMX R0, R0, R3, !PT ;  /* 0x0000000300007217 */ /* 0x000fe40007800200 */
[----:B------:R-:W-:Y:S02]  /*4de0*/  IMNMX R2, R2, R4, PT ;  /* 0x0000000402027217 */ /* 0x000fe40003800200 */
.L_x_415:
[----:B------:R-:W-:Y:S01]  /*4df0*/  ISETP.GT.AND P0, PT, R0, RZ, !P1 ;  /* 0x000000ff0000720c */ /* 0x000fe20004f04270 */
[----:B------:R-:W2:Y:S01]  /*4e00*/  LDL R36, [R1+0x4] ;  /* 0x0000040001247983 */ /* 0x000ea20000100800 */
[----:B------:R-:W-:Y:S02]  /*4e10*/  ISETP.NE.AND P1, PT, R9, RZ, PT ;  /* 0x000000ff0900720c */ /* 0x000fe40003f25270 */
[----:B------:R-:W-:Y:S01]  /*4e20*/  ISETP.LT.OR P0, PT, R2, 0x1, P0 ;  /* 0x000000010200780c */ /* 0x000fe20000701670 */
[----:B------:R-:W-:Y:S03]  /*4e30*/  LDSM.16.MT88.4 R48, [R238+0x1800] ;  /* 0x00180000ee30783b */ /* 0x000fe60000004200 */
[----:B------:R-:W-:Y:S01]  /*4e40*/  FSEL R4, R34, -INF , !P0 ;  /* 0xff80000022047808 */ /* 0x000fe20004000000 */
[----:B------:R-:W-:Y:S01]  /*4e50*/  LDSM.16.MT88.4 R76, [R240+0x1800] ;  /* 0x00180000f04c783b */ /* 0x000fe20000004200 */
[----:B------:R-:W-:-:S03]  /*4e60*/  ISETP.NE.AND P0, PT, R12, RZ, PT ;  /* 0x000000ff0c00720c */ /* 0x000fc60003f05270 */
[----:B------:R-:W-:Y:S01]  /*4e70*/  LDSM.16.MT88.4 R56, [R238+0x2000] ;  /* 0x00200000ee38783b */ /* 0x000fe20000004200 */
[----:B------:R-:W-:-:S03]  /*4e80*/  ISETP.GT.AND P0, PT, R0, 0x1, !P0 ;  /* 0x000000010000780c */ /* 0x000fc60004704270 */
[----:B------:R-:W-:Y:S01]  /*4e90*/  LDSM.16.MT88.4 R84, [R240+0x2000] ;  /* 0x00200000f054783b */ /* 0x000fe20000004200 */
[----:B------:R-:W-:-:S03]  /*4ea0*/  ISETP.LT.OR P0, PT, R2, 0x2, P0 ;  /* 0x000000020200780c */ /* 0x000fc60000701670 */
[----:B------:R-:W-:Y:S01]  /*4eb0*/  LDSM.16.MT88.4 R60, [R241+0x800] ;  /* 0x00080000f13c783b */ /* 0x000fe20000004200 */
[----:B------:R-:W-:Y:S02]  /*4ec0*/  FSEL R3, R35, -INF , !P0 ;  /* 0xff80000023037808 */ /* 0x000fe40004000000 */
[----:B------:R-:W-:Y:S01]  /*4ed0*/  ISETP.NE.AND P0, PT, R20, RZ, PT ;  /* 0x000000ff1400720c */ /* 0x000fe20003f05270 */
[----:B------:R-:W-:Y:S03]  /*4ee0*/  LDSM.16.MT88.4 R32, [R238] ;  /* 0x00000000ee20783b */ /* 0x000fe60000004200 */
[----:B------:R-:W-:Y:S01]  /*4ef0*/  ISETP.GT.AND P0, PT, R0, 0x8, !P0 ;  /* 0x000000080000780c */ /* 0x000fe20004704270 */
[----:B------:R-:W-:Y:S03]  /*4f00*/  LDSM.16.MT88.4 R64, [R239+0x800] ;  /* 0x00080000ef40783b */ /* 0x000fe60000004200 */
[----:B------:R-:W-:Y:S01]  /*4f10*/  ISETP.LT.OR P0, PT, R2, 0x9, P0 ;  /* 0x000000090200780c */ /* 0x000fe20000701670 */
[----:B------:R-:W-:Y:S03]  /*4f20*/  LDSM.16.MT88.4 R72, [R240+0x800] ;  /* 0x00080000f048783b */ /* 0x000fe60000004200 */
[----:B------:R-:W-:Y:S01]  /*4f30*/  FSEL R9, R46, -INF , !P0 ;  /* 0xff8000002e097808 */ /* 0x000fe20004000000 */
[----:B------:R-:W-:Y:S01]  /*4f40*/  LDSM.16.MT88.4 R68, [R241+0x1800] ;  /* 0x00180000f144783b */ /* 0x000fe20000004200 */
[----:B------:R-:W-:-:S04]  /*4f50*/  ISETP.NE.AND P0, PT, R21, RZ, PT ;  /* 0x000000ff1500720c */ /* 0x000fc80003f05270 */
[----:B------:R-:W-:-:S04]  /*4f60*/  ISETP.GT.AND P0, PT, R0, 0x9, !P0 ;  /* 0x000000090000780c */ /* 0x000fc80004704270 */
[----:B------:R-:W-:-:S04]  /*4f70*/  ISETP.LT.OR P0, PT, R2, 0xa, P0 ;  /* 0x0000000a0200780c */ /* 0x000fc80000701670 */
[----:B------:R-:W-:Y:S02]  /*4f80*/  FSEL R8, R47, -INF , !P0 ;  /* 0xff8000002f087808 */ /* 0x000fe40004000000 */
[----:B------:R-:W-:-:S04]  /*4f90*/  ISETP.NE.AND P0, PT, R22, RZ, PT ;  /* 0x000000ff1600720c */ /* 0x000fc80003f05270 */
[----:B------:R-:W-:-:S04]  /*4fa0*/  ISETP.GT.AND P0, PT, R0, 0x10, !P0 ;  /* 0x000000100000780c */ /* 0x000fc80004704270 */
[----:B------:R-:W-:-:S04]  /*4fb0*/  ISETP.LT.OR P0, PT, R2, 0x11, P0 ;  /* 0x000000110200780c */ /* 0x000fc80000701670 */
[----:B------:R-:W-:Y:S02]  /*4fc0*/  FSEL R7, R30, -INF , !P0 ;  /* 0xff8000001e077808 */ /* 0x000fe40004000000 */
[----:B------:R-:W-:Y:S02]  /*4fd0*/  ISETP.NE.AND P0, PT, R23, RZ, PT ;  /* 0x000000ff1700720c */ /* 0x000fe40003f05270 */
[----:B------:R-:W-:Y:S02]  /*4fe0*/  LDSM.16.MT88.4 R20, [R239] ;  /* 0x00000000ef14783b */ /* 0x000fe40000004200 */
[----:B------:R-:W-:-:S04]  /*4ff0*/  ISETP.GT.AND P0, PT, R0, 0x11, !P0 ;  /* 0x000000110000780c */ /* 0x000fc80004704270 */
[----:B------:R-:W-:-:S04]  /*5000*/  ISETP.LT.OR P0, PT, R2, 0x12, P0 ;  /* 0x000000120200780c */ /* 0x000fc80000701670 */
[----:B------:R-:W-:Y:S02]  /*5010*/  FSEL R6, R31, -INF , !P0 ;  /* 0xff8000001f067808 */ /* 0x000fe40004000000 */
[----:B------:R-:W-:Y:S01]  /*5020*/  ISETP.GT.AND P0, PT, R0, 0x18, !P6 ;  /* 0x000000180000780c */ /* 0x000fe20007704270 */
[----:B------:R-:W-:Y:S03]  /*5030*/  LDSM.16.MT88.4 R28, [R238+0x800] ;  /* 0x00080000ee1c783b */ /* 0x000fe60000004200 */
        /* <DEDUP_REMOVED lines=11> */
[----:B------:R-:W-:Y:S01]  /*50f0*/  ISETP.GT.AND P0, PT, R0, 0x28, !P2 ;  /* 0x000000280000780c */ /* 0x000fe20005704270 */
[----:B------:R-:W-:Y:S03]  /*5100*/  LDSM.16.MT88.4 R24, [R240] ;  /* 0x00000000f018783b */ /* 0x000fe60000004200 */
[----:B------:R-:W-:-:S04]  /*5110*/  ISETP.LT.OR P0, PT, R2, 0x29, P0 ;  /* 0x000000290200780c */ /* 0x000fc80000701670 */
[----:B------:R-:W-:Y:S02]  /*5120*/  FSEL R89, R38, -INF , !P0 ;  /* 0xff80000026597808 */ /* 0x000fe40004000000 */
[----:B------:R-:W-:Y:S02]  /*5130*/  ISETP.GT.AND P0, PT, R0, 0x29, !P1 ;  /* 0x000000290000780c */ /* 0x000fe40004f04270 */
[----:B------:R-:W-:Y:S02]  /*5140*/  FMNMX.FTZ R0, R11, R10, !PT ;  /* 0x0000000a0b007209 */ /* 0x000fe40007810000 */
[----:B------:R-:W-:Y:S02]  /*5150*/  ISETP.LT.OR P0, PT, R2, 0x2a, P0 ;  /* 0x0000002a0200780c */ /* 0x000fe40000701670 */
[----:B------:R-:W-:Y:S02]  /*5160*/  FMNMX.FTZ R0, R19, R0, !PT ;  /* 0x0000000013007209 */ /* 0x000fe40007810000 */
[----:B------:R-:W-:-:S02]  /*5170*/  FSEL R88, R39, -INF , !P0 ;  /* 0xff80000027587808 */ /* 0x000fc40004000000 */
[----:B------:R-:W-:-:S04]  /*5180*/  FMNMX.FTZ R0, R18, R0, !PT ;  /* 0x0000000012007209 */ /* 0x000fc80007810000 */
[----:B------:R-:W-:-:S04]  /*5190*/  FMNMX.FTZ R0, R17, R0, !PT ;  /* 0x0000000011007209 */ /* 0x000fc80007810000 */
[----:B------:R-:W-:-:S04]  /*51a0*/  FMNMX.FTZ R0, R16, R0, !PT ;  /* 0x0000000010007209 */ /* 0x000fc80007810000 */
[----:B------:R-:W-:-:S04]  /*51b0*/  FMNMX.FTZ R0, R15, R0, !PT ;  /* 0x000000000f007209 */ /* 0x000fc80007810000 */
[----:B------:R-:W-:-:S04]  /*51c0*/  FMNMX.FTZ R0, R13, R0, !PT ;  /* 0x000000000d007209 */ /* 0x000fc80007810000 */
[----:B------:R-:W-:-:S04]  /*51d0*/  FMNMX.FTZ R0, R95, R0, !PT ;  /* 0x000000005f007209 */ /* 0x000fc80007810000 */
[----:B------:R-:W-:-:S04]  /*51e0*/  FMNMX.FTZ R0, R94, R0, !PT ;  /* 0x000000005e007209 */ /* 0x000fc80007810000 */
[----:B------:R-:W-:-:S04]  /*51f0*/  FMNMX.FTZ R0, R93, R0, !PT ;  /* 0x000000005d007209 */ /* 0x000fc80007810000 */
[----:B------:R-:W-:-:S05]  /*5200*/  FMNMX.FTZ R0, R92, R0, !PT ;  /* 0x000000005c007209 */ /* 0x000fca0007810000 */
[----:B------:R-:W1:Y:S02]  /*5210*/  SHFL.BFLY PT, R2, R0, 0x2, 0x1f ;  /* 0x0c401f0000027f89 */ /* 0x000e6400000e0000 */
[----:B-1----:R-:W-:-:S05]  /*5220*/  FMNMX.FTZ R0, R0, R2, !PT ;  /* 0x0000000200007209 */ /* 0x002fca0007810000 */
[----:B------:R-:W1:Y:S02]  /*5230*/  SHFL.BFLY PT, R2, R0, 0x1, 0x1f ;  /* 0x0c201f0000027f89 */ /* 0x000e6400000e0000 */
[----:B-1----:R-:W-:Y:S02]  /*5240*/  FMNMX.FTZ R133, R0, R2, !PT ;  /* 0x0000000200857209 */ /* 0x002fe40007810000 */
[----:B------:R-:W-:Y:S02]  /*5250*/  FMNMX.FTZ R0, R4, R3, !PT ;  /* 0x0000000304007209 */ /* 0x000fe40007810000 */
[C---:B------:R-:W-:Y:S01]  /*5260*/  FSETP.NEU.FTZ.AND P0, PT, R133.reuse, -INF , PT ;  /* 0xff8000008500780b */ /* 0x040fe20003f1d000 */
[----:B------:R-:W-:Y:S01]  /*5270*/  FMUL.FTZ R2, R133, c[0x0][0x2d0] ;  /* 0x0000b40085027a20 */ /* 0x000fe20000410000 */
[----:B------:R-:W-:-:S04]  /*5280*/  FMNMX.FTZ R0, R9, R0, !PT ;  /* 0x0000000009007209 */ /* 0x000fc80007810000 */
[----:B------:R-:W-:Y:S02]  /*5290*/  FMNMX.FTZ R0, R8, R0, !PT ;  /* 0x0000000008007209 */ /* 0x000fe40007810000 */
[----:B------:R-:W-:Y:S02]  /*52a0*/  FSEL R2, R2, RZ, P0 ;  /* 0x000000ff02027208 */ /* 0x000fe40000000000 */
[----:B------:R-:W-:-:S03]  /*52b0*/  FMNMX.FTZ R0, R7, R0, !PT ;  /* 0x0000000007007209 */ /* 0x000fc60007810000 */
[--C-:B------:R-:W-:Y:S01]  /*52c0*/  FFMA.FTZ R10, R10, c[0x0][0x2d0], -R2.reuse ;  /* 0x0000b4000a0a7a23 */ /* 0x100fe20000010802 */
[----:B------:R-:W-:Y:S01]  /*52d0*/  FMNMX.FTZ R0, R6, R0, !PT ;  /* 0x0000000006007209 */ /* 0x000fe20007810000 */
[----:B------:R-:W-:Y:S02]  /*52e0*/  FFMA.FTZ R11, R11, c[0x0][0x2d0], -R2 ;  /* 0x0000b4000b0b7a23 */ /* 0x000fe40000010802 */
[----:B------:R1:W-:Y:S01]  /*52f0*/  MUFU.EX2 R100, R10 ;  /* 0x0000000a00647308 */ /* 0x0003e20000000800 */
[----:B------:R-:W-:-:S04]  /*5300*/  FMNMX.FTZ R0, R5, R0, !PT ;  /* 0x0000000005007209 */ /* 0x000fc80007810000 */
[----:B------:R-:W-:-:S03]  /*5310*/  FMNMX.FTZ R0, R12, R0, !PT ;  /* 0x000000000c007209 */ /* 0x000fc60007810000 */
[----:B------:R-:W-:Y:S01]  /*5320*/  MUFU.EX2 R101, R11 ;  /* 0x0000000b00657308 */ /* 0x000fe20000000800 */
[----:B------:R-:W-:-:S04]  /*5330*/  FMNMX.FTZ R0, R91, R0, !PT ;  /* 0x000000005b007209 */ /* 0x000fc80007810000 */
[----:B------:R-:W-:Y:S01]  /*5340*/  FMNMX.FTZ R0, R90, R0, !PT ;  /* 0x000000005a007209 */ /* 0x000fe20007810000 */
[----:B-1----:R-:W-:-:S03]  /*5350*/  FFMA.FTZ R10, R19, c[0x0][0x2d0], -R2 ;  /* 0x0000b400130a7a23 */ /* 0x002fc60000010802 */
[----:B------:R-:W-:Y:S01]  /*5360*/  FMNMX.FTZ R0, R89, R0, !PT ;  /* 0x0000000059007209 */ /* 0x000fe20007810000 */
[----:B------:R1:W-:Y:S03]  /*5370*/  MUFU.EX2 R102, R10 ;  /* 0x0000000a00667308 */ /* 0x0003e60000000800 */
[----:B------:R-:W-:-:S05]  /*5380*/  FMNMX.FTZ R0, R88, R0, !PT ;  /* 0x0000000058007209 */ /* 0x000fca0007810000 */
[----:B------:R-:W3:Y:S01]  /*5390*/  SHFL.BFLY PT, R14, R0, 0x2, 0x1f ;  /* 0x0c401f00000e7f89 */ /* 0x000ee200000e0000 */
[----:B-1----:R-:W-:-:S04]  /*53a0*/  FFMA.FTZ R10, R18, c[0x0][0x2d0], -R2 ;  /* 0x0000b400120a7a23 */ /* 0x002fc80000010802 */
[----:B------:R1:W-:Y:S01]  /*53b0*/  MUFU.EX2 R110, R10 ;  /* 0x0000000a006e7308 */ /* 0x0003e20000000800 */
[----:B---3--:R-:W-:Y:S01]  /*53c0*/  FMNMX.FTZ R0, R0, R14, !PT ;  /* 0x0000000e00007209 */ /* 0x008fe20007810000 */
[----:B--2---:R-:W-:Y:S04]  /*53d0*/  LDSM.16.MT88.4 R44, [R36] ;  /* 0x00000000242c783b */ /* 0x004fe80000004200 */
[----:B------:R-:W2:Y:S01]  /*53e0*/  SHFL.BFLY PT, R14, R0, 0x1, 0x1f ;  /* 0x0c201f00000e7f89 */ /* 0x000ea200000e0000 */
[----:B-1----:R-:W-:-:S04]  /*53f0*/  FFMA.FTZ R10, R17, c[0x0][0x2d0], -R2 ;  /* 0x0000b400110a7a23 */ /* 0x002fc80000010802 */
[----:B------:R1:W-:Y:S02]  /*5400*/  MUFU.EX2 R109, R10 ;  /* 0x0000000a006d7308 */ /* 0x0003e40000000800 */
[----:B-1----:R-:W-:Y:S01]  /*5410*/  FFMA.FTZ R10, R16, c[0x0][0x2d0], -R2 ;  /* 0x0000b400100a7a23 */ /* 0x002fe20000010802 */
[----:B--2---:R-:W-:-:S05]  /*5420*/  FMNMX.FTZ R132, R0, R14, !PT ;  /* 0x0000000e00847209 */ /* 0x004fca0007810000 */
[----:B------:R1:W-:Y:S01]  /*5430*/  MUFU.EX2 R116, R10 ;  /* 0x0000000a00747308 */ /* 0x0003e20000000800 */
[C---:B------:R-:W-:Y:S01]  /*5440*/  FSETP.NEU.FTZ.AND P0, PT, R132.reuse, -INF , PT ;  /* 0xff8000008400780b */ /* 0x040fe20003f1d000 */
[----:B------:R-:W-:-:S05]  /*5450*/  FMUL.FTZ R0, R132, c[0x0][0x2d0] ;  /* 0x0000b40084007a20 */ /* 0x000fca0000410000 */
[----:B------:R-:W-:-:S05]  /*5460*/  FSEL R0, R0, RZ, P0 ;  /* 0x000000ff00007208 */ /* 0x000fca0000000000 */
[--C-:B------:R-:W-:Y:S02]  /*5470*/  FFMA.FTZ R3, R3, c[0x0][0x2d0], -R0.reuse ;  /* 0x0000b40003037a23 */ /* 0x100fe40000010800 */
[----:B------:R-:W-:Y:S02]  /*5480*/  FFMA.FTZ R4, R4, c[0x0][0x2d0], -R0 ;  /* 0x0000b40004047a23 */ /* 0x000fe40000010800 */
[----:B------:R2:W-:Y:S01]  /*5490*/  MUFU.EX2 R108, R3 ;  /* 0x00000003006c7308 */ /* 0x0005e20000000800 */
[----:B-1----:R-:W-:-:S07]  /*54a0*/  FFMA.FTZ R10, R15, c[0x0][0x2d0], -R2 ;  /* 0x0000b4000f0a7a23 */ /* 0x002fce0000010802 */
[----:B------:R-:W1:Y:S01]  /*54b0*/  MUFU.EX2 R80, R4 ;  /* 0x0000000400507308 */ /* 0x000e620000000800 */
[----:B--2---:R-:W-:-:S07]  /*54c0*/  FFMA.FTZ R3, R9, c[0x0][0x2d0], -R0 ;  /* 0x0000b40009037a23 */ /* 0x004fce0000010800 */
[----:B------:R2:W-:Y:S01]  /*54d0*/  MUFU.EX2 R119, R10 ;  /* 0x0000000a00777308 */ /* 0x0005e20000000800 */
[----:B-1----:R-:W-:-:S07]  /*54e0*/  F2FP.PACK_AB R9, R108, R80 ;  /* 0x000000506c09723e */ /* 0x002fce00000000ff */
[----:B------:R1:W-:Y:S01]  /*54f0*/  MUFU.EX2 R111, R3 ;  /* 0x00000003006f7308 */ /* 0x0003e20000000800 */
[----:B------:R-:W-:Y:S01]  /*5500*/  F2FP.PACK_AB R4, R116, R109 ;  /* 0x0000006d7404723e */ /* 0x000fe200000000ff */
[----:B--2---:R-:W-:-:S06]  /*5510*/  FFMA.FTZ R10, R13, c[0x0][0x2d0], -R2 ;  /* 0x0000b4000d0a7a23 */ /* 0x004fcc0000010802 */
[----:B------:R2:W-:Y:S01]  /*5520*/  MUFU.EX2 R128, R10 ;  /* 0x0000000a00807308 */ /* 0x0005e20000000800 */
[----:B-1----:R-:W-:Y:S01]  /*5530*/  FFMA.FTZ R3, R8, c[0x0][0x2d0], -R0 ;  /* 0x0000b40008037a23 */ /* 0x002fe20000010800 */
[----:B------:R-:W-:-:S06]  /*5540*/  F2FP.PACK_AB R8, R100, R101 ;  /* 0x000000656408723e */ /* 0x000fcc00000000ff */
[----:B------:R1:W3:Y:S01]  /*5550*/  MUFU.EX2 R117, R3 ;  /* 0x0000000300757308 */ /* 0x0002e20000000800 */
[----:B--2---:R-:W-:Y:S01]  /*5560*/  F2FP.PACK_AB R10, R110, R102 ;  /* 0x000000666e0a723e */ /* 0x004fe200000000ff */
[----:B-1----:R-:W-:Y:S01]  /*5570*/  FFMA.FTZ R3, R7, c[0x0][0x2d0], -R0 ;  /* 0x0000b40007037a23 */ /* 0x002fe20000010800 */
[----:B---3--:R-:W-:-:S05]  /*5580*/  F2FP.PACK_AB R11, R117, R111 ;  /* 0x0000006f750b723e */ /* 0x008fca00000000ff */
[----:B------:R1:W-:Y:S02]  /*5590*/  MUFU.EX2 R118, R3 ;  /* 0x0000000300767308 */ /* 0x0003e40000000800 */
[C---:B------:R-:W-:Y:S08]  /*55a0*/  HMMA.16816.F32 R16, R8.reuse, R32, RZ ;  /* 0x000000200810723c */ /* 0x040ff000000018ff */
[----:B------:R-:W-:Y:S01]  /*55b0*/  HMMA.16816.F32 R36, R8, R20, RZ ;  /* 0x000000140824723c */ /* 0x000fe200000018ff */
[----:B-1----:R-:W-:Y:S01]  /*55c0*/  FFMA.FTZ R3, R6, c[0x0][0x2d0], -R0 ;  /* 0x0000b40006037a23 */ /* 0x002fe20000010800 */
[----:B------:R-:W-:-:S03]  /*55d0*/  F2FP.PACK_AB R6, R128, R119 ;  /* 0x000000778006723e */ /* 0x000fc600000000ff */
[----:B------:R1:W2:Y:S03]  /*55e0*/  MUFU.EX2 R81, R3 ;  /* 0x0000000300517308 */ /* 0x0002a60000000800 */
[C---:B------:R-:W-:Y:S08]  /*55f0*/  HMMA.16816.F32 R52, R8.reuse, R24, RZ ;  /* 0x000000180834723c */ /* 0x040ff000000018ff */
[----:B------:R-:W-:Y:S01]  /*5600*/  HMMA.16816.F32 R40, R8, R26, RZ ;  /* 0x0000001a0828723c */ /* 0x000fe200000018ff */
[----:B-1----:R-:W-:Y:S01]  /*5610*/  FFMA.FTZ R3, R5, c[0x0][0x2d0], -R0 ;  /* 0x0000b40005037a23 */ /* 0x002fe20000010800 */
[----:B--2---:R-:W-:-:S06]  /*5620*/  F2FP.PACK_AB R5, R81, R118 ;  /* 0x000000765105723e */ /* 0x004fcc00000000ff */
[----:B------:R-:W-:Y:S01]  /*5630*/  HMMA.16816.F32 R24, R8, R46, RZ ;  /* 0x0000002e0818723c */ /* 0x000fe200000018ff */
[----:B------:R1:W-:Y:S02]  /*5640*/  MUFU.EX2 R82, R3 ;  /* 0x0000000300527308 */ /* 0x0003e40000000800 */
[----:B-1----:R-:W-:-:S05]  /*5650*/  FFMA.FTZ R3, R12, c[0x0][0x2d0], -R0 ;  /* 0x0000b4000c037a23 */ /* 0x002fca0000010800 */
[C---:B------:R-:W-:Y:S01]  /*5660*/  HMMA.16816.F32 R12, R8.reuse, R34, RZ ;  /* 0x00000022080c723c */ /* 0x040fe200000018ff */
[----:B------:R-:W1:Y:S07]  /*5670*/  MUFU.EX2 R83, R3 ;  /* 0x0000000300537308 */ /* 0x000e6e0000000800 */
[C---:B------:R-:W-:Y:S08]  /*5680*/  HMMA.16816.F32 R32, R8.reuse, R22, RZ ;  /* 0x000000160820723c */ /* 0x040ff000000018ff */
[----:B------:R-:W-:Y:S01]  /*5690*/  HMMA.16816.F32 R20, R8, R48, RZ ;  /* 0x000000300814723c */ /* 0x000fe200000018ff */
[----:B-1----:R-:W-:-:S07]  /*56a0*/  F2FP.PACK_AB R7, R83, R82 ;  /* 0x000000525307723e */ /* 0x002fce00000000ff */
[----:B------:R-:W-:Y:S08]  /*56b0*/  HMMA.16816.F32 R144, R4, R30, R12 ;  /* 0x0000001e0490723c */ /* 0x000ff0000000180c */
[----:B------:R-:W-:Y:S08]  /*56c0*/  HMMA.16816.F32 R12, R8, R76, RZ ;  /* 0x0000004c080c723c */ /* 0x000ff000000018ff */
[----:B------:R-:W-:Y:S08]  /*56d0*/  HMMA.16816.F32 R156, R4, R28, R16 ;  /* 0x0000001c049c723c */ /* 0x000ff00000001810 */
[----:B------:R-:W-:Y:S01]  /*56e0*/  HMMA.16816.F32 R28, R8, R44, RZ ;  /* 0x0000002c081c723c */ /* 0x000fe200000018ff */
[----:B------:R-:W1:Y:S07]  /*56f0*/  LDSM.16.MT88.4 R44, [R239+0x1800] ;  /* 0x00180000ef2c783b */ /* 0x000e6e0000004200 */
[C---:B------:R-:W-:Y:S08]  /*5700*/  HMMA.16816.F32 R20, R4.reuse, R56, R20 ;  /* 0x000000380414723c */ /* 0x040ff00000001814 */
[----:B------:R-:W-:Y:S08]  /*5710*/  HMMA.16816.F32 R12, R4, R84, R12 ;  /* 0x00000054040c723c */ /* 0x000ff0000000180c */
[----:B------:R-:W-:Y:S01]  /*5720*/  HMMA.16816.F32 R16, R8, R50, RZ ;  /* 0x000000320810723c */ /* 0x000fe200000018ff */
[----:B------:R-:W-:Y:S07]  /*5730*/  LDSM.16.MT88.4 R48, [R240+0x3000] ;  /* 0x00300000f030783b */ /* 0x000fee0000004200 */
[----:B------:R-:W-:Y:S01]  /*5740*/  IMAD.MOV.U32 R127, RZ, RZ, R20 ;  /* 0x000000ffff7f7224 */ /* 0x000fe200078e0014 */
[----:B------:R-:W-:Y:S01]  /*5750*/  MOV R153, R23 ;  /* 0x0000001700997202 */ /* 0x000fe20000000f00 */
[----:B------:R-:W-:Y:S01]  /*5760*/  IMAD.MOV.U32 R155, RZ, RZ, R21 ;  /* 0x000000ffff9b7224 */ /* 0x000fe200078e0015 */
[----:B------:R-:W-:Y:S01]  /*5770*/  HMMA.16816.F32 R28, R4, R60, R28 ;  /* 0x0000003c041c723c */ /* 0x000fe2000000181c */
[----:B------:R-:W-:-:S02]  /*5780*/  IMAD.MOV.U32 R154, RZ, RZ, R22 ;  /* 0x000000ffff9a7224 */ /* 0x000fc400078e0016 */
[----:B------:R-:W2:Y:S02]  /*5790*/  LDSM.16.MT88.4 R20, [R239+0x2000] ;  /* 0x00200000ef14783b */ /* 0x000ea40000004200 */
[----:B------:R-:W-:Y:S01]  /*57a0*/  IMAD.MOV.U32 R152, RZ, RZ, R12 ;  /* 0x000000ffff987224 */ /* 0x000fe200078e000c */
[----:B------:R-:W-:Y:S01]  /*57b0*/  MOV R129, R15 ;  /* 0x0000000f00817202 */ /* 0x000fe20000000f00 */
[----:B------:R-:W-:Y:S01]  /*57c0*/  IMAD.MOV.U32 R131, RZ, RZ, R13 ;  /* 0x000000ffff837224 */ /* 0x000fe200078e000d */
[----:B------:R-:W-:Y:S01]  /*57d0*/  HMMA.16816.F32 R24, R4, R62, R24 ;  /* 0x0000003e0418723c */ /* 0x000fe20000001818 */
[----:B------:R-:W-:-:S07]  /*57e0*/  IMAD.MOV.U32 R130, RZ, RZ, R14 ;  /* 0x000000ffff827224 */ /* 0x000fce00078e000e */
        /* <DEDUP_REMOVED lines=12> */
[C---:B------:R-:W-:Y:S01]  /*58b0*/  HMMA.16816.F32 R136, R4.reuse, R74, R40 ;  /* 0x0000004a0488723c */ /* 0x040fe20000001828 */
[----:B------:R-:W3:Y:S07]  /*58c0*/  LDSM.16.MT88.4 R40, [R238+0x3000] ;  /* 0x00300000ee28783b */ /* 0x000eee0000004200 */
[C---:B------:R-:W-:Y:S01]  /*58d0*/  HMMA.16816.F32 R16, R4.reuse, R58, R16 ;  /* 0x0000003a0410723c */ /* 0x040fe20000001810 */
[----:B------:R-:W4:Y:S07]  /*58e0*/  LDSM.16.MT88.4 R56, [R239+0x3000] ;  /* 0x00300000ef38783b */ /* 0x000f2e0000004200 */
[----:B--2---:R-:W-:Y:S01]  /*58f0*/  HMMA.16816.F32 R60, R4, R20, R12 ;  /* 0x00000014043c723c */ /* 0x004fe2000000180c */
[----:B------:R-:W-:Y:S01]  /*5900*/  IMAD.MOV.U32 R126, RZ, RZ, R99 ;  /* 0x000000ffff7e7224 */ /* 0x000fe200078e0063 */
[----:B------:R-:W-:Y:S01]  /*5910*/  MOV R125, R96 ;  /* 0x00000060007d7202 */ /* 0x000fe20000000f00 */
[----:B------:R-:W-:-:S02]  /*5920*/  IMAD.MOV.U32 R77, RZ, RZ, R97 ;  /* 0x000000ffff4d7224 */ /* 0x000fc400078e0061 */
[----:B------:R-:W-:-:S03]  /*5930*/  IMAD.MOV.U32 R76, RZ, RZ, R98 ;  /* 0x000000ffff4c7224 */ /* 0x000fc600078e0062 */
[C---:B------:R-:W-:Y:S01]  /*5940*/  HMMA.16816.F32 R32, R8.reuse, R46, RZ ;  /* 0x0000002e0820723c */ /* 0x040fe200000018ff */
[----:B------:R-:W2:Y:S07]  /*5950*/  LDSM.16.MT88.4 R44, [R240+0x3800] ;  /* 0x00380000f02c783b */ /* 0x000eae0000004200 */
[----:B------:R-:W-:Y:S01]  /*5960*/  HMMA.16816.F32 R28, R8, R68, RZ ;  /* 0x00000044081c723c */ /* 0x000fe200000018ff */
[----:B------:R-:W-:Y:S01]  /*5970*/  IMAD.MOV.U32 R105, RZ, RZ, R17 ;  /* 0x000000ffff697224 */ /* 0x000fe200078e0011 */
[----:B------:R-:W-:Y:S01]  /*5980*/  MOV R99, R16 ;  /* 0x0000001000637202 */ /* 0x000fe20000000f00 */
[----:B------:R-:W-:-:S02]  /*5990*/  IMAD.MOV.U32 R104, RZ, RZ, R18 ;  /* 0x000000ffff687224 */ /* 0x000fc400078e0012 */
[----:B------:R-:W-:-:S03]  /*59a0*/  IMAD.MOV.U32 R103, RZ, RZ, R19 ;  /* 0x000000ffff677224 */ /* 0x000fc600078e0013 */
[----:B------:R-:W-:Y:S01]  /*59b0*/  HMMA.16816.F32 R24, R8, R70, RZ ;  /* 0x000000460818723c */ /* 0x000fe200000018ff */
[----:B------:R-:W-:Y:S01]  /*59c0*/  IMAD.MOV.U32 R98, RZ, RZ, R61 ;  /* 0x000000ffff627224 */ /* 0x000fe200078e003d */
[----:B------:R-:W-:Y:S01]  /*59d0*/  MOV R3, R60 ;  /* 0x0000003c00037202 */ /* 0x000fe20000000f00 */
[----:B------:R-:W-:Y:S02]  /*59e0*/  IMAD.MOV.U32 R97, RZ, RZ, R62 ;  /* 0x000000ffff617224 */ /* 0x000fe400078e003e */
[----:B------:R-:W-:-:S03]  /*59f0*/  IMAD.MOV.U32 R96, RZ, RZ, R63 ;  /* 0x000000ffff607224 */ /* 0x000fc600078e003f */
[----:B------:R-:W-:Y:S01]  /*5a00*/  HMMA.16816.F32 R148, R4, R72, R52 ;  /* 0x000000480494723c */ /* 0x000fe20000001834 */
[----:B------:R-:W5:Y:S07]  /*5a10*/  LDSM.16.MT88.4 R52, [R238+0x3800] ;  /* 0x00380000ee34783b */ /* 0x000f6e0000004200 */
[----:B------:R-:W-:Y:S08]  /*5a20*/  HMMA.16816.F32 R16, R8, R78, RZ ;  /* 0x0000004e0810723c */ /* 0x000ff000000018ff */
[C---:B------:R-:W-:Y:S01]  /*5a30*/  HMMA.16816.F32 R60, R4.reuse, R22, R32 ;  /* 0x00000016043c723c */ /* 0x040fe20000001820 */
[----:B------:R-:W2:Y:S07]  /*5a40*/  LDSM.16.MT88.4 R32, [R239+0x3800] ;  /* 0x00380000ef20783b */ /* 0x000eae0000004200 */
[C---:B-1----:R-:W-:Y:S08]  /*5a50*/  HMMA.16816.F32 R72, R4.reuse, R36, R28 ;  /* 0x000000240448723c */ /* 0x042ff0000000181c */
[----:B------:R-:W-:Y:S01]  /*5a60*/  HMMA.16816.F32 R68, R4, R38, R24 ;  /* 0x000000260444723c */ /* 0x000fe20000001818 */
[----:B------:R-:W1:Y:S07]  /*5a70*/  LDSM.16.MT88.4 R36, [R241+0x3000] ;  /* 0x00300000f124783b */ /* 0x000e6e0000004200 */
[C---:B------:R-:W-:Y:S07]  /*5a80*/  HMMA.16816.F32 R20, R8.reuse, R50, RZ ;  /* 0x000000320814723c */ /* 0x040fee00000018ff */
[----:B------:R-:W-:Y:S01]  /*5a90*/  IMAD.MOV.U32 R50, RZ, RZ, R104 ;  /* 0x000000ffff327224 */ /* 0x000fe200078e0068 */
[----:B---3--:R-:W-:Y:S01]  /*5aa0*/  HMMA.16816.F32 R12, R8, R40, RZ ;  /* 0x00000028080c723c */ /* 0x008fe200000018ff */
[----:B------:R-:W-:-:S06]  /*5ab0*/  MOV R51, R103 ;  /* 0x0000006700337202 */ /* 0x000fcc0000000f00 */
[----:B------:R-:W-:Y:S01]  /*5ac0*/  IMAD.MOV.U32 R40, RZ, RZ, R106 ;  /* 0x000000ffff287224 */ /* 0x000fe200078e006a */
[----:B------:R-:W-:Y:S01]  /*5ad0*/  HMMA.16816.F32 R64, R4, R86, R16 ;  /* 0x000000560440723c */ /* 0x000fe20000001810 */
[----:B------:R-:W-:-:S07]  /*5ae0*/  IMAD.MOV.U32 R41, RZ, RZ, R113 ;  /* 0x000000ffff297224 */ /* 0x000fce00078e0071 */
[C---:B----4-:R-:W-:Y:S07]  /*5af0*/  HMMA.16816.F32 R16, R8.reuse, R56, RZ ;  /* 0x000000380810723c */ /* 0x050fee00000018ff */
[----:B------:R-:W-:Y:S01]  /*5b00*/  IMAD.MOV.U32 R57, RZ, RZ, R127 ;  /* 0x000000ffff397224 */ /* 0x000fe200078e007f */
[----:B------:R-:W-:Y:S01]  /*5b10*/  HMMA.16816.F32 R24, R8, R48, RZ ;  /* 0x000000300818723c */ /* 0x000fe200000018ff */
[----:B------:R-:W-:-:S06]  /*5b20*/  IMAD.MOV.U32 R56, RZ, RZ, R126 ;  /* 0x000000ffff387224 */ /* 0x000fcc00078e007e */
[----:B------:R-:W-:Y:S01]  /*5b30*/  IMAD.MOV.U32 R48, RZ, RZ, R99 ;  /* 0x000000ffff307224 */ /* 0x000fe200078e0063 */
[----:B--2---:R-:W-:Y:S01]  /*5b40*/  HMMA.16816.F32 R84, R4, R46, R20 ;  /* 0x0000002e0454723c */ /* 0x004fe20000001814 */
[----:B------:R-:W2:Y:S01]  /*5b50*/  LDSM.16.MT88.4 R20, [R241+0x3800] ;  /* 0x00380000f114783b */ /* 0x000ea20000004200 */
[----:B------:R-:W-:-:S05]  /*5b60*/  IMAD.MOV.U32 R49, RZ, RZ, R105 ;  /* 0x000000ffff317224 */ /* 0x000fca00078e0069 */
[----:B------:R-:W-:Y:S01]  /*5b70*/  IMAD.MOV.U32 R46, RZ, RZ, R123 ;  /* 0x000000ffff2e7224 */ /* 0x000fe200078e007b */
[----:B------:R-:W-:Y:S01]  /*5b80*/  HMMA.16816.F32 R28, R8, R42, RZ ;  /* 0x0000002a081c723c */ /* 0x000fe200000018ff */
[----:B------:R-:W-:-:S06]  /*5b90*/  MOV R47, R121 ;  /* 0x00000079002f7202 */ /* 0x000fcc0000000f00 */
[----:B------:R-:W-:Y:S01]  /*5ba0*/  MOV R43, R107 ;  /* 0x0000006b002b7202 */ /* 0x000fe20000000f00 */
[----:B-----5:R-:W-:Y:S01]  /*5bb0*/  HMMA.16816.F32 R176, R4, R52, R12 ;  /* 0x0000003404b0723c */ /* 0x020fe2000000180c */
[----:B------:R-:W-:-:S06]  /*5bc0*/  IMAD.MOV.U32 R42, RZ, RZ, R112 ;  /* 0x000000ffff2a7224 */ /* 0x000fcc00078e0070 */
[----:B------:R-:W-:Y:S01]  /*5bd0*/  IMAD.MOV.U32 R53, RZ, RZ, R98 ;  /* 0x000000ffff357224 */ /* 0x000fe200078e0062 */
[----:B------:R-:W-:Y:S01]  /*5be0*/  HMMA.16816.F32 R12, R8, R58, RZ ;  /* 0x0000003a080c723c */ /* 0x000fe200000018ff */
[----:B------:R-:W-:Y:S02]  /*5bf0*/  IMAD.MOV.U32 R52, RZ, RZ, R3 ;  /* 0x000000ffff347224 */ /* 0x000fe400078e0003 */
[----:B------:R-:W-:-:S04]  /*5c00*/  FADD.FTZ R3, R101, R100 ;  /* 0x0000006465037221 */ /* 0x000fc80000010000 */
[----:B------:R-:W-:Y:S01]  /*5c10*/  IMAD.MOV.U32 R58, RZ, RZ, R77 ;  /* 0x000000ffff3a7224 */ /* 0x000fe200078e004d */
[----:B------:R-:W-:Y:S01]  /*5c20*/  HMMA.16816.F32 R168, R4, R32, R16 ;  /* 0x0000002004a8723c */ /* 0x000fe20000001810 */
[----:B------:R-:W-:Y:S01]  /*5c30*/  MOV R59, R76 ;  /* 0x0000004c003b7202 */ /* 0x000fe20000000f00 */
[----:B------:R-:W-:-:S04]  /*5c40*/  FADD.FTZ R3, R102, R3 ;  /* 0x0000000366037221 */ /* 0x000fc80000010000 */
[----:B------:R-:W-:Y:S02]  /*5c50*/  FADD.FTZ R3, R110, R3 ;  /* 0x000000036e037221 */ /* 0x000fe40000010000 */
[----:B------:R-:W-:Y:S01]  /*5c60*/  HMMA.16816.F32 R172, R4, R44, R24 ;  /* 0x0000002c04ac723c */ /* 0x000fe20000001818 */
[----:B------:R-:W3:Y:S01]  /*5c70*/  LDSM.16.MT88.4 R24, [R238+0x4800] ;  /* 0x00480000ee18783b */ /* 0x000ee20000004200 */
[----:B------:R-:W-:Y:S02]  /*5c80*/  IMAD.MOV.U32 R33, RZ, RZ, R120 ;  /* 0x000000ffff217224 */ /* 0x000fe400078e0078 */
[----:B------:R-:W-:Y:S02]  /*5c90*/  FFMA.FTZ R32, R89, c[0x0][0x2d0], -R0 ;  /* 0x0000b40059207a23 */ /* 0x000fe40000010800 */
[----:B------:R-:W-:Y:S02]  /*5ca0*/  IMAD.MOV.U32 R89, RZ, RZ, R58 ;  /* 0x000000ffff597224 */ /* 0x000fe400078e003a */
[----:B-1----:R-:W-:Y:S01]  /*5cb0*/  HMMA.16816.F32 R16, R8, R36, RZ ;  /* 0x000000240810723c */ /* 0x002fe200000018ff */
[----:B------:R-:W-:-:S02]  /*5cc0*/  IMAD.MOV.U32 R45, RZ, RZ, R125 ;  /* 0x000000ffff2d7224 */ /* 0x000fc400078e007d */
[----:B------:R-:W-:Y:S02]  /*5cd0*/  IMAD.MOV.U32 R44, RZ, RZ, R124 ;  /* 0x000000ffff2c7224 */ /* 0x000fe400078e007c */
[----:B------:R-:W-:Y:S02]  /*5ce0*/  IMAD.MOV.U32 R58, RZ, RZ, R130 ;  /* 0x000000ffff3a7224 */ /* 0x000fe400078e0082 */
[----:B------:R-:W-:Y:S01]  /*5cf0*/  MOV R37, R114 ;  /* 0x0000007200257202 */ /* 0x000fe20000000f00 */
[----:B------:R-:W-:Y:S01]  /*5d00*/  HMMA.16816.F32 R76, R4, R54, R28 ;  /* 0x00000036044c723c */ /* 0x000fe2000000181c */
[----:B------:R-:W-:-:S06]  /*5d10*/  MOV R36, R33 ;  /* 0x0000002100247202 */ /* 0x000fcc0000000f00 */
[----:B------:R-:W-:Y:S01]  /*5d20*/  IMAD.MOV.U32 R54, RZ, RZ, R97 ;  /* 0x000000ffff367224 */ /* 0x000fe200078e0061 */
[----:B------:R-:W-:Y:S01]  /*5d30*/  MOV R55, R96 ;  /* 0x0000006000377202 */ /* 0x000fe20000000f00 */
[--C-:B------:R-:W-:Y:S01]  /*5d40*/  FFMA.FTZ R30, R95, c[0x0][0x2d0], -R2.reuse ;  /* 0x0000b4005f1e7a23 */ /* 0x100fe20000010802 */
[----:B------:R-:W-:Y:S01]  /*5d50*/  HMMA.16816.F32 R96, R4, R34, R12 ;  /* 0x000000220460723c */ /* 0x000fe2000000180c */
[--C-:B------:R-:W-:Y:S02]  /*5d60*/  FFMA.FTZ R29, R94, c[0x0][0x2d0], -R2.reuse ;  /* 0x0000b4005e1d7a23 */ /* 0x100fe40000010802 */
[----:B------:R-:W-:Y:S02]  /*5d70*/  FFMA.FTZ R28, R93, c[0x0][0x2d0], -R2 ;  /* 0x0000b4005d1c7a23 */ /* 0x000fe40000010802 */
[----:B------:R-:W-:Y:S01]  /*5d80*/  FFMA.FTZ R31, R88, c[0x0][0x2d0], -R0 ;  /* 0x0000b400581f7a23 */ /* 0x000fe20000010800 */
[----:B------:R-:W-:Y:S01]  /*5d90*/  MOV R88, R45 ;  /* 0x0000002d00587202 */ /* 0x000fe20000000f00 */
[----:B------:R-:W-:Y:S01]  /*5da0*/  IMAD.MOV.U32 R34, RZ, RZ, R115 ;  /* 0x000000ffff227224 */ /* 0x000fe200078e0073 */
[----:B------:R-:W-:Y:S01]  /*5db0*/  HMMA.16816.F32 R12, R8, R38, RZ ;  /* 0x00000026080c723c */ /* 0x000fe200000018ff */
[----:B------:R-:W-:-:S02]  /*5dc0*/  IMAD.MOV.U32 R35, RZ, RZ, R122 ;  /* 0x000000ffff237224 */ /* 0x000fc400078e007a */
[----:B------:R-:W-:Y:S02]  /*5dd0*/  IMAD.MOV.U32 R95, RZ, RZ, R34 ;  /* 0x000000ffff5f7224 */ /* 0x000fe400078e0022 */
[----:B------:R-:W-:Y:S02]  /*5de0*/  IMAD.MOV.U32 R94, RZ, RZ, R35 ;  /* 0x000000ffff5e7224 */ /* 0x000fe400078e0023 */
[----:B------:R-:W-:Y:S01]  /*5df0*/  IMAD.MOV.U32 R39, RZ, RZ, R44 ;  /* 0x000000ffff277224 */ /* 0x000fe200078e002c */
[----:B--2---:R-:W-:Y:S01]  /*5e00*/  HMMA.16816.F32 R124, R4, R20, R16 ;  /* 0x00000014047c723c */ /* 0x004fe20000001810 */
[----:B------:R-:W1:Y:S01]  /*5e10*/  LDSM.16.MT88.4 R16, [R238+0x5000] ;  /* 0x00500000ee10783b */ /* 0x000e620000004200 */
[----:B------:R-:W-:Y:S01]  /*5e20*/  IMAD.MOV.U32 R44, RZ, RZ, R57 ;  /* 0x000000ffff2c7224 */ /* 0x000fe200078e0039 */
[----:B------:R-:W-:Y:S01]  /*5e30*/  MOV R57, R131 ;  /* 0x0000008300397202 */ /* 0x000fe20000000f00 */
[----:B------:R-:W-:Y:S02]  /*5e40*/  IMAD.MOV.U32 R38, RZ, RZ, R47 ;  /* 0x000000ffff267224 */ /* 0x000fe400078e002f */
[----:B------:R-:W-:-:S02]  /*5e50*/  IMAD.MOV.U32 R45, RZ, RZ, R155 ;  /* 0x000000ffff2d7224 */ /* 0x000fc400078e009b */
[----:B------:R-:W-:-:S08]  /*5e60*/  IMAD.MOV.U32 R47, RZ, RZ, R153 ;  /* 0x000000ffff2f7224 */ /* 0x000fd000078e0099 */
[----:B------:R-:W-:Y:S01]  /*5e70*/  HMMA.16816.F32 R104, R4, R22, R12 ;  /* 0x000000160468723c */ /* 0x000fe2000000180c */
[----:B------:R-:W2:Y:S07]  /*5e80*/  LDSM.16.MT88.4 R20, [R240+0x4800] ;  /* 0x00480000f014783b */ /* 0x000eae0000004200 */
[----:B---3--:R-:W-:Y:S07]  /*5e90*/  HMMA.16816.F32 R12, R8, R24, RZ ;  /* 0x00000018080c723c */ /* 0x008fee00000018ff */
[----:B------:R-:W-:Y:S01]  /*5ea0*/  FFMA.FTZ R25, R91, c[0x0][0x2d0], -R0 ;  /* 0x0000b4005b197a23 */ /* 0x000fe20000010800 */
[----:B------:R-:W-:Y:S01]  /*5eb0*/  MOV R91, R56 ;  /* 0x00000038005b7202 */ /* 0x000fe20000000f00 */
[----:B------:R-:W-:Y:S11]  /*5ec0*/  IMAD.MOV.U32 R56, RZ, RZ, R152 ;  /* 0x000000ffff387224 */ /* 0x000ff600078e0098 */
[----:B------:R-:W-:Y:S04]  /*5ed0*/  @!UPT UIADD3 URZ, URZ, URZ, URZ ;  /* 0x0000003f3f3ff290 */ /* 0x000fe8000fffe03f */
[----:B-1----:R-:W-:Y:S07]  /*5ee0*/  HMMA.16816.F32 R100, R4, R16, R12 ;  /* 0x000000100464723c */ /* 0x002fee000000180c */
[----:B------:R-:W-:Y:S01]  /*5ef0*/  FADD.FTZ R16, R109, R3 ;  /* 0x000000036d107221 */ /* 0x000fe20000010000 */
[----:B------:R-:W-:Y:S01]  /*5f00*/  HMMA.16816.F32 R12, R8, R26, RZ ;  /* 0x0000001a080c723c */ /* 0x000fe200000018ff */
[----:B------:R-:W-:Y:S02]  /*5f10*/  FADD.FTZ R3, R80, R108 ;  /* 0x0000006c50037221 */ /* 0x000fe40000010000 */
[----:B------:R-:W-:-:S02]  /*5f20*/  FADD.FTZ R24, R116, R16 ;  /* 0x0000001074187221 */ /* 0x000fc40000010000 */
[----:B------:R-:W-:Y:S02]  /*5f30*/  FADD.FTZ R3, R111, R3 ;  /* 0x000000036f037221 */ /* 0x000fe40000010000 */
[----:B------:R-:W-:Y:S02]  /*5f40*/  FFMA.FTZ R27, R92, c[0x0][0x2d0], -R2 ;  /* 0x0000b4005c1b7a23 */ /* 0x000fe40000010802 */
[----:B------:R-:W-:Y:S02]  /*5f50*/  FADD.FTZ R3, R117, R3 ;  /* 0x0000000375037221 */ /* 0x000fe40000010000 */
[----:B------:R-:W-:Y:S02]  /*5f60*/  FFMA.FTZ R26, R90, c[0x0][0x2d0], -R0 ;  /* 0x0000b4005a1a7a23 */ /* 0x000fe40000010800 */
[----:B------:R-:W-:Y:S02]  /*5f70*/  FADD.FTZ R2, R118, R3 ;  /* 0x0000000376027221 */ /* 0x000fe40000010000 */
[----:B------:R1:W-:Y:S01]  /*5f80*/  MUFU.EX2 R0, R26 ;  /* 0x0000001a00007308 */ /* 0x0003e20000000800 */
[----:B------:R-:W-:-:S02]  /*5f90*/  IMAD.MOV.U32 R90, RZ, RZ, R59 ;  /* 0x000000ffff5a7224 */ /* 0x000fc400078e003b */
[----:B------:R-:W-:Y:S02]  /*5fa0*/  FADD.FTZ R2, R81, R2 ;  /* 0x0000000251027221 */ /* 0x000fe40000010000 */
[----:B------:R-:W-:Y:S02]  /*5fb0*/  IMAD.MOV.U32 R59, RZ, RZ, R129 ;  /* 0x000000ffff3b7224 */ /* 0x000fe400078e0081 */
[----:B------:R-:W-:Y:S02]  /*5fc0*/  IMAD.MOV.U32 R80, RZ, RZ, R37 ;  /* 0x000000ffff507224 */ /* 0x000fe400078e0025 */
[----:B------:R-:W-:Y:S01]  /*5fd0*/  HMMA.16816.F32 R112, R4, R18, R12 ;  /* 0x000000120470723c */ /* 0x000fe2000000180c */
[----:B------:R-:W3:Y:S01]  /*5fe0*/  LDSM.16.MT88.4 R16, [R240+0x5000] ;  /* 0x00500000f010783b */ /* 0x000ee20000004200 */
[----:B------:R-:W-:Y:S01]  /*5ff0*/  IMAD.MOV.U32 R37, RZ, RZ, R46 ;  /* 0x000000ffff257224 */ /* 0x000fe200078e002e */
[----:B------:R-:W-:Y:S02]  /*6000*/  MOV R46, R154 ;  /* 0x0000009a002e7202 */ /* 0x000fe40000000f00 */
[----:B------:R-:W-:Y:S01]  /*6010*/  LDSM.16.MT88.4 R152, [R238+0x1000] ;  /* 0x00100000ee98783b */ /* 0x000fe20000004200 */
[----:B-1----:R-:W-:-:S02]  /*6020*/  IMAD.MOV.U32 R26, RZ, RZ, R80 ;  /* 0x000000ffff1a7224 */ /* 0x002fc400078e0050 */
[----:B--2---:R-:W-:Y:S11]  /*6030*/  HMMA.16816.F32 R12, R8, R20, RZ ;  /* 0x00000014080c723c */ /* 0x004ff600000018ff */
[----:B------:R-:W-:Y:S11]  /*6040*/  @!UPT UIADD3 URZ, URZ, URZ, URZ ;  /* 0x0000003f3f3ff290 */ /* 0x000ff6000fffe03f */
[----:B------:R-:W-:Y:S02]  /*6050*/  @!UPT UIADD3 URZ, URZ, URZ, URZ ;  /* 0x0000003f3f3ff290 */ /* 0x000fe4000fffe03f */
[----:B---3--:R-:W-:Y:S08]  /*6060*/  HMMA.16816.F32 R108, R4, R16, R12 ;  /* 0x00000010046c723c */ /* 0x008ff0000000180c */
[----:B------:R-:W-:Y:S01]  /*6070*/  HMMA.16816.F32 R12, R8, R22, RZ ;  /* 0x00000016080c723c */ /* 0x000fe200000018ff */
[----:B------:R-:W-:Y:S11]  /*6080*/  LDSM.16.MT88.4 R20, [R239+0x5000] ;  /* 0x00500000ef14783b */ /* 0x000ff60000004200 */
[----:B------:R-:W-:Y:S11]  /*6090*/  @!UPT UIADD3 URZ, URZ, URZ, URZ ;  /* 0x0000003f3f3ff290 */ /* 0x000ff6000fffe03f */
[----:B------:R-:W-:Y:S01]  /*60a0*/  @!UPT UIADD3 URZ, URZ, URZ, URZ ;  /* 0x0000003f3f3ff290 */ /* 0x000fe2000fffe03f */
[----:B------:R-:W-:Y:S01]  /*60b0*/  HMMA.16816.F32 R120, R4, R18, R12 ;  /* 0x000000120478723c */ /* 0x000fe2000000180c */
[----:B------:R-:W1:Y:S06]  /*60c0*/  LDSM.16.MT88.4 R16, [R239+0x4800] ;  /* 0x00480000ef10783b */ /* 0x000e6c0000004200 */
[----:B------:R-:W-:Y:S02]  /*60d0*/  FADD.FTZ R12, R119, R24 ;  /* 0x00000018770c7221 */ /* 0x000fe40000010000 */
[----:B------:R-:W-:Y:S02]  /*60e0*/  FADD.FTZ R24, R82, R2 ;  /* 0x0000000252187221 */ /* 0x000fe40000010000 */
[----:B------:R-:W-:Y:S01]  /*60f0*/  FADD.FTZ R3, R128, R12 ;  /* 0x0000000c80037221 */ /* 0x000fe20000010000 */
[----:B------:R-:W2:Y:S02]  /*6100*/  MUFU.EX2 R2, R25 ;  /* 0x0000001900027308 */ /* 0x000ea40000000800 */
[----:B--2---:R-:W-:-:S02]  /*6110*/  F2FP.PACK_AB R129, R0, R2 ;  /* 0x000000020081723e */ /* 0x004fc400000000ff */
[----:B------:R-:W-:Y:S01]  /*6120*/  MOV R25, R94 ;  /* 0x0000005e00197202 */ /* 0x000fe20000000f00 */
[----:B-1----:R-:W-:Y:S03]  /*6130*/  HMMA.16816.F32 R12, R8, R16, RZ ;  /* 0x00000010080c723c */ /* 0x002fe600000018ff */
[----:B------:R-:W1:Y:S08]  /*6140*/  MUFU.EX2 R17, R30 ;  /* 0x0000001e00117308 */ /* 0x000e700000000800 */
[----:B------:R-:W2:Y:S01]  /*6150*/  MUFU.EX2 R16, R29 ;  /* 0x0000001d00107308 */ /* 0x000ea20000000800 */
[----:B-1----:R-:W-:Y:S11]  /*6160*/  FADD.FTZ R3, R17, R3 ;  /* 0x0000000311037221 */ /* 0x002ff60000010000 */
[----:B------:R-:W-:Y:S01]  /*6170*/  @!UPT UIADD3 URZ, URZ, URZ, URZ ;  /* 0x0000003f3f3ff290 */ /* 0x000fe2000fffe03f */
[----:B------:R-:W-:Y:S01]  /*6180*/  HMMA.16816.F32 R116, R4, R20, R12 ;  /* 0x000000140474723c */ /* 0x000fe2000000180c */
[C---:B--2---:R-:W-:Y:S01]  /*6190*/  FADD.FTZ R3, R16.reuse, R3 ;  /* 0x0000000310037221 */ /* 0x044fe20000010000 */
[----:B------:R-:W-:-:S06]  /*61a0*/  F2FP.PACK_AB R128, R16, R17 ;  /* 0x000000111080723e */ /* 0x000fcc00000000ff */
[----:B------:R-:W-:Y:S01]  /*61b0*/  HMMA.16816.F32 R12, R8, R18, RZ ;  /* 0x00000012080c723c */ /* 0x000fe200000018ff */
[----:B------:R-:W1:Y:S08]  /*61c0*/  MUFU.EX2 R19, R28 ;  /* 0x0000001c00137308 */ /* 0x000e700000000800 */
[----:B------:R-:W2:Y:S01]  /*61d0*/  MUFU.EX2 R18, R27 ;  /* 0x0000001b00127308 */ /* 0x000ea20000000800 */
[----:B-1----:R-:W-:Y:S11]  /*61e0*/  FADD.FTZ R3, R19, R3 ;  /* 0x0000000313037221 */ /* 0x002ff60000010000 */
[----:B------:R-:W-:Y:S03]  /*61f0*/  @!UPT UIADD3 URZ, URZ, URZ, URZ ;  /* 0x0000003f3f3ff290 */ /* 0x000fe6000fffe03f */
[----:B------:R-:W-:Y:S01]  /*6200*/  HMMA.16816.F32 R20, R4, R22, R12 ;  /* 0x000000160414723c */ /* 0x000fe2000000180c */
[C---:B--2---:R-:W-:Y:S01]  /*6210*/  FADD.FTZ R3, R18.reuse, R3 ;  /* 0x0000000312037221 */ /* 0x044fe20000010000 */
[----:B------:R-:W-:Y:S02]  /*6220*/  F2FP.PACK_AB R130, R18, R19 ;  /* 0x000000131282723e */ /* 0x000fe400000000ff */
[----:B------:R-:W-:Y:S02]  /*6230*/  MOV R27, c[0x0][0x2c4] ;  /* 0x0000b100001b7a02 */ /* 0x000fe40000000f00 */
[----:B------:R1:W-:Y:S01]  /*6240*/  STL [R1+0x28], R3 ;  /* 0x0000280301007387 */ /* 0x0003e20000100800 */
[----:B------:R-:W-:Y:S01]  /*6250*/  FADD.FTZ R12, R83, R24 ;  /* 0x00000018530c7221 */ /* 0x000fe20000010000 */
[----:B------:R-:W-:Y:S01]  /*6260*/  ISETP.NE.AND P1, PT, R27, 0x1, PT ;  /* 0x000000011b00780c */ /* 0x000fe20003f25270 */
[----:B------:R-:W-:Y:S01]  /*6270*/  IMAD.MOV.U32 R24, RZ, RZ, R95 ;  /* 0x000000ffff187224 */ /* 0x000fe200078e005f */
[----:B------:R-:W-:Y:S01]  /*6280*/  LDSM.16.MT88.4 R80, [R240+0x4000] ;  /* 0x00400000f050783b */ /* 0x000fe20000004200 */
[----:B------:R-:W-:-:S02]  /*6290*/  FADD.FTZ R12, R2, R12 ;  /* 0x0000000c020c7221 */ /* 0x000fc40000010000 */
[----:B------:R2:W3:Y:S01]  /*62a0*/  MUFU.EX2 R2, R32 ;  /* 0x0000002000027308 */ /* 0x0004e20000000800 */
[----:B------:R-:W-:Y:S01]  /*62b0*/  IMAD.MOV.U32 R27, RZ, RZ, c[0x0][0x32c] ;  /* 0x0000cb00ff1b7624 */ /* 0x000fe200078e00ff */
[----:B--2---:R-:W2:Y:S01]  /*62c0*/  LDSM.16.MT88.4 R32, [R241+0x1000] ;  /* 0x00100000f120783b */ /* 0x004ea20000004200 */
[----:B-1----:R-:W-:-:S05]  /*62d0*/  FADD.FTZ R3, R0, R12 ;  /* 0x0000000c00037221 */ /* 0x002fca0000010000 */
[----:B------:R-:W1:Y:S01]  /*62e0*/  MUFU.EX2 R0, R31 ;  /* 0x0000001f00007308 */ /* 0x000e620000000800 */
[----:B------:R-:W4:Y:S01]  /*62f0*/  LDSM.16.MT88.4 R12, [R241+0x4800] ;  /* 0x00480000f10c783b */ /* 0x000f220000004200 */
[----:B---3--:R-:W-:Y:S01]  /*6300*/  FADD.FTZ R3, R2, R3 ;  /* 0x0000000302037221 */ /* 0x008fe20000010000 */
[----:B-1----:R-:W-:-:S03]  /*6310*/  F2FP.PACK_AB R131, R0, R2 ;  /* 0x000000020083723e */ /* 0x002fc600000000ff */
[----:B------:R-:W-:Y:S02]  /*6320*/  FADD.FTZ R3, R0, R3 ;  /* 0x0000000300037221 */ /* 0x000fe40000010000 */
[----:B------:R-:W-:-:S03]  /*6330*/  @P1 IMAD.HI.U32 R2, R24, c[0x0][0x2c8], RZ ;  /* 0x0000b20018021a27 */ /* 0x000fc600078e00ff */
[----:B------:R1:W-:Y:S01]  /*6340*/  STL [R1+0x2c], R3 ;  /* 0x00002c0301007387 */ /* 0x0003e20000100800 */
[C---:B------:R-:W-:Y:S01]  /*6350*/  HMMA.16816.F32 R156, R128.reuse, R152, R156 ;  /* 0x00000098809c723c */ /* 0x040fe2000000189c */
[----:B------:R-:W-:Y:S01]  /*6360*/  IMAD.MOV.U32 R0, RZ, RZ, R24 ;  /* 0x000000ffff007224 */ /* 0x000fe200078e0018 */
[----:B------:R-:W-:Y:S02]  /*6370*/  @P1 SHF.R.U32.HI R0, RZ, c[0x0][0x2cc], R2 ;  /* 0x0000b300ff001a19 */ /* 0x000fe40000011602 */
[----:B------:R-:W-:Y:S02]  /*6380*/  ISETP.GE.AND P1, PT, R27, 0x1, PT ;  /* 0x000000011b00780c */ /* 0x000fe40003f26270 */
[----:B------:R-:W-:Y:S02]  /*6390*/  IADD3 R2, R25, -R26, RZ ;  /* 0x8000001a19027210 */ /* 0x000fe40007ffe0ff */
[----:B------:R-:W-:Y:S01]  /*63a0*/  HMMA.16816.F32 R152, R128, R154, R144 ;  /* 0x0000009a8098723c */ /* 0x000fe20000001890 */
[----:B------:R-:W3:Y:S02]  /*63b0*/  LDSM.16.MT88.4 R144, [R240+0x1000] ;  /* 0x00100000f090783b */ /* 0x000ee40000004200 */
[----:B------:R-:W-:-:S05]  /*63c0*/  IMAD.IADD R0, R2, 0x1, R0 ;  /* 0x0000000102007824 */ /* 0x000fca00078e0200 */
[C---:B--2---:R-:W-:Y:S08]  /*63d0*/  HMMA.16816.F32 R28, R128.reuse, R32, R36 ;  /* 0x00000020801c723c */ /* 0x044ff00000001824 */
[----:B------:R-:W-:Y:S01]  /*63e0*/  HMMA.16816.F32 R32, R128, R34, R40 ;  /* 0x000000228020723c */ /* 0x000fe20000001828 */
[----:B------:R-:W2:Y:S01]  /*63f0*/  LDSM.16.MT88.4 R40, [R238+0x2800] ;  /* 0x00280000ee28783b */ /* 0x000ea20000004200 */
[----:B-1----:R-:W-:-:S06]  /*6400*/  IADD3 R3, R0, c[0x0][0x328], RZ ;  /* 0x0000ca0000037a10 */ /* 0x002fcc0007ffe0ff */
[C---:B----4-:R-:W-:Y:S08]  /*6410*/  HMMA.16816.F32 R16, R8.reuse, R12, RZ ;  /* 0x0000000c0810723c */ /* 0x050ff000000018ff */
[----:B------:R-:W-:Y:S01]  /*6420*/  HMMA.16816.F32 R8, R8, R14, RZ ;  /* 0x0000000e0808723c */ /* 0x000fe200000018ff */
[----:B------:R-:W1:Y:S07]  /*6430*/  LDSM.16.MT88.4 R12, [R241+0x5000] ;  /* 0x00500000f10c783b */ /* 0x000e6e0000004200 */
[C---:B---3--:R-:W-:Y:S08]  /*6440*/  HMMA.16816.F32 R148, R128.reuse, R144, R148 ;  /* 0x000000908094723c */ /* 0x048ff00000001894 */
[C---:B------:R-:W-:Y:S01]  /*6450*/  HMMA.16816.F32 R144, R128.reuse, R146, R136 ;  /* 0x000000928090723c */ /* 0x040fe20000001888 */
[----:B------:R-:W3:Y:S07]  /*6460*/  LDSM.16.MT88.4 R136, [R239+0x1000] ;  /* 0x00100000ef88783b */ /* 0x000eee0000004200 */
[C---:B--2---:R-:W-:Y:S08]  /*6470*/  HMMA.16816.F32 R36, R128.reuse, R40, R44 ;  /* 0x000000288024723c */ /* 0x044ff0000000182c */
[----:B------:R-:W-:Y:S01]  /*6480*/  HMMA.16816.F32 R40, R128, R42, R48 ;  /* 0x0000002a8028723c */ /* 0x000fe20000001830 */
[----:B------:R-:W2:Y:S07]  /*6490*/  LDSM.16.MT88.4 R48, [R240+0x2800] ;  /* 0x00280000f030783b */ /* 0x000eae0000004200 */
[C---:B-1----:R-:W-:Y:S08]  /*64a0*/  HMMA.16816.F32 R16, R4.reuse, R12, R16 ;  /* 0x0000000c0410723c */ /* 0x042ff00000001810 */
[----:B------:R-:W-:Y:S01]  /*64b0*/  HMMA.16816.F32 R8, R4, R14, R8 ;  /* 0x0000000e0408723c */ /* 0x000fe20000001808 */
[----:B------:R-:W-:Y:S07]  /*64c0*/  LDSM.16.MT88.4 R4, [R241+0x5800] ;  /* 0x00580000f104783b */ /* 0x000fee0000004200 */
[C---:B---3--:R-:W-:Y:S08]  /*64d0*/  HMMA.16816.F32 R140, R128.reuse, R136, R140 ;  /* 0x00000088808c723c */ /* 0x048ff0000000188c */
[C---:B------:R-:W-:Y:S01]  /*64e0*/  HMMA.16816.F32 R136, R128.reuse, R138, R88 ;  /* 0x0000008a8088723c */ /* 0x040fe20000001858 */
[----:B------:R-:W-:Y:S07]  /*64f0*/  LDSM.16.MT88.4 R88, [R239+0x4000] ;  /* 0x00400000ef58783b */ /* 0x000fee0000004200 */
[C---:B--2---:R-:W-:Y:S01]  /*6500*/  HMMA.16816.F32 R44, R128.reuse, R48, R56 ;  /* 0x00000030802c723c */ /* 0x044fe20000001838 */
[----:B------:R-:W1:Y:S07]  /*6510*/  LDSM.16.MT88.4 R56, [R239+0x2800] ;  /* 0x00280000ef38783b */ /* 0x000e6e0000004200 */
[C---:B------:R-:W-:Y:S01]  /*6520*/  HMMA.16816.F32 R48, R128.reuse, R50, R64 ;  /* 0x000000328030723c */ /* 0x040fe20000001840 */
[----:B------:R-:W2:Y:S07]  /*6530*/  LDSM.16.MT88.4 R64, [R241+0x2800] ;  /* 0x00280000f140783b */ /* 0x000eae0000004200 */
[C---:B-1----:R-:W-:Y:S08]  /*6540*/  HMMA.16816.F32 R52, R128.reuse, R56, R52 ;  /* 0x000000388034723c */ /* 0x042ff00000001834 */
[C---:B------:R-:W-:Y:S08]  /*6550*/  HMMA.16816.F32 R56, R128.reuse, R58, R60 ;  /* 0x0000003a8038723c */ /* 0x040ff0000000183c */
[C---:B--2---:R-:W-:Y:S01]  /*6560*/  HMMA.16816.F32 R60, R128.reuse, R64, R72 ;  /* 0x00000040803c723c */ /* 0x044fe20000001848 */
[----:B------:R-:W1:Y:S07]  /*6570*/  LDSM.16.MT88.4 R72, [R238+0x4000] ;  /* 0x00400000ee48783b */ /* 0x000e6e0000004200 */
[C---:B------:R-:W-:Y:S08]  /*6580*/  HMMA.16816.F32 R64, R128.reuse, R66, R68 ;  /* 0x000000428040723c */ /* 0x040ff00000001844 */
[C---:B-1----:R-:W-:Y:S08]  /*6590*/  HMMA.16816.F32 R68, R128.reuse, R72, R176 ;  /* 0x000000488044723c */ /* 0x042ff000000018b0 */
[C---:B------:R-:W-:Y:S08]  /*65a0*/  HMMA.16816.F32 R72, R128.reuse, R74, R76 ;  /* 0x0000004a8048723c */ /* 0x040ff0000000184c */
[C---:B------:R-:W-:Y:S08]  /*65b0*/  HMMA.16816.F32 R76, R128.reuse, R80, R172 ;  /* 0x00000050804c723c */ /* 0x040ff000000018ac */
[C---:B------:R-:W-:Y:S08]  /*65c0*/  HMMA.16816.F32 R80, R128.reuse, R82, R84 ;  /* 0x000000528050723c */ /* 0x040ff00000001854 */
[C---:B------:R-:W-:Y:S08]  /*65d0*/  HMMA.16816.F32 R84, R128.reuse, R88, R168 ;  /* 0x000000588054723c */ /* 0x040ff000000018a8 */
[C---:B------:R-:W-:Y:S01]  /*65e0*/  HMMA.16816.F32 R88, R128.reuse, R90, R96 ;  /* 0x0000005a8058723c */ /* 0x040fe20000001860 */
[----:B------:R-:W1:Y:S07]  /*65f0*/  LDSM.16.MT88.4 R96, [R241+0x4000] ;  /* 0x00400000f160783b */ /* 0x000e6e0000004200 */
[C---:B-1----:R-:W-:Y:S08]  /*6600*/  HMMA.16816.F32 R92, R128.reuse, R96, R124 ;  /* 0x00000060805c723c */ /* 0x042ff0000000187c */
[C---:B------:R-:W-:Y:S01]  /*6610*/  HMMA.16816.F32 R96, R128.reuse, R98, R104 ;  /* 0x000000628060723c */ /* 0x040fe20000001868 */
[----:B------:R-:W1:Y:S07]  /*6620*/  LDSM.16.MT88.4 R104, [R238+0x5800] ;  /* 0x00580000ee68783b */ /* 0x000e6e0000004200 */
[----:B------:R-:W-:Y:S07]  /*6630*/  HMMA.16816.F32 R124, R128, R4, R16 ;  /* 0x00000004807c723c */ /* 0x000fee0000001810 */
[----:B------:R-:W-:-:S05]  /*6640*/  IADD3 R4, R134, -0x2, RZ ;  /* 0xfffffffe86047810 */ /* 0x000fca0007ffe0ff */
[----:B------:R-:W-:Y:S01]  /*6650*/  STL [R1+0x1c], R4 ;  /* 0x00001c0401007387 */ /* 0x000fe20000100800 */
        /* <DEDUP_REMOVED lines=8> */
[----:B------:R-:W-:Y:S01]  /*66e0*/  HMMA.16816.F32 R128, R128, R6, R8 ;  /* 0x000000068080723c */ /* 0x000fe20000001808 */
[----:B------:R-:W-:Y:S07]  /*66f0*/  @!P1 BRA `(.L_x_419) ;  /* 0x0000010000009947 */ /* 0x000fee0003800000 */
        /* <DEDUP_REMOVED lines=10> */
.L_x_421:
[----:B------:R-:W-:-:S13]  /*67a0*/  ISETP.NE.AND P0, PT, R27, 0x1, PT ;  /* 0x000000011b00780c */ /* 0x000fda0003f05270 */
[----:B------:R-:W-:-:S05]  /*67b0*/  @P0 IMAD.HI.U32 R0, R2, c[0x0][0x330], RZ ;  /* 0x0000cc0002000a27 */ /* 0x000fca00078e00ff */
[----:B------:R-:W-:Y:S02]  /*67c0*/  @P0 SHF.R.U32.HI R2, RZ, c[0x0][0x334], R0 ;  /* 0x0000cd00ff020a19 */ /* 0x000fe40000011600 */
.L_x_422:
[----:B------:R-:W-:Y:S05]  /*67d0*/  BSYNC B0 ;  /* 0x0000000000007941 */ /* 0x000fea0003800000 */
.L_x_420:
[----:B------:R-:W-:-:S05]  /*67e0*/  IMAD R2, R2, R27, c[0x0][0x32c] ;  /* 0x0000cb0002027624 */ /* 0x000fca00078e021b */
[----:B------:R-:W-:-:S04]  /*67f0*/  IMNMX R3, R3, R2, PT ;  /* 0x0000000203037217 */ /* 0x000fc80003800200 */
.L_x_419:
[----:B------:R-:W2:Y:S01]  /*6800*/  LDL R2, [R1+0x34] ;  /* 0x0000340001027983 */ /* 0x000ea20000100800 */
[----:B------:R-:W-:-:S05]  /*6810*/  IMAD.HI R3, R3, 0x2aaaaaab, RZ ;  /* 0x2aaaaaab03037827 */ /* 0x000fca00078e02ff */
[----:B------:R-:W-:-:S04]  /*6820*/  SHF.R.U32.HI R0, RZ, 0x1f, R3 ;  /* 0x0000001fff007819 */ /* 0x000fc80000011603 */
[----:B------:R-:W-:-:S04]  /*6830*/  LEA.HI.SX32 R3, R3, R0, 0x1d ;  /* 0x0000000003037211 */ /* 0x000fc800078feaff */
[----:B--2---:R-:W-:-:S04]  /*6840*/  IMNMX R2, R2, R3, !PT ;  /* 0x0000000302027217 */ /* 0x004fc80007800200 */
[----:B------:R-:W-:Y:S01]  /*6850*/  ISETP.GE.AND P0, PT, R4, R2, PT ;  /* 0x000000020400720c */ /* 0x000fe20003f06270 */
[----:B------:R1:W-:-:S12]  /*6860*/  STL [R1+0x24], R2 ;  /* 0x0000240201007387 */ /* 0x0003d80000100800 */
[----:B------:R-:W-:Y:S05]  /*6870*/  @!P0 BRA `(.L_x_423) ;  /* 0x000036f000008947 */ /* 0x000fea0003800000 */
[----:B------:R-:W-:Y:S02]  /*6880*/  MOV R0, R4 ;  /* 0x0000000400007202 */ /* 0x000fe40000000f00 */
[----:B------:R-:W-:Y:S02]  /*6890*/  MOV R134, R132 ;  /* 0x0000008400867202 */ /* 0x000fe40000000f00 */
[----:B-1----:R-:W-:Y:S01]  /*68a0*/  MOV R2, R133 ;  /* 0x0000008500027202 */ /* 0x002fe20000000f00 */
[----:B------:R1:W-:Y:S04]  /*68b0*/  STL [R1+0x20], R0 ;  /* 0x0000200001007387 */ /* 0x0003e80000100800 */
.L_x_436:
[----:B------:R-:W2:Y:S01]  /*68c0*/  LDL R3, [R1] ;  /* 0x0000000001037983 */ /* 0x000ea20000100800 */
[----:B------:R-:W-:Y:S04]  /*68d0*/  DEPBAR.LE SB0, 0x0 ;  /* 0x000080000000791a */ /* 0x000fe80000000000 */
[----:B------:R-:W3:Y:S01]  /*68e0*/  LDL R133, [R1+0x20] ;  /* 0x0000200001857983 */ /* 0x000ee20000100800 */
[----:B------:R-:W-:Y:S01]  /*68f0*/  WARPSYNC 0xffffffff ;  /* 0xffffffff00007948 */ /* 0x000fe20003800000 */
[----:B------:R-:W-:Y:S02]  /*6900*/  BSSY B0, `(.L_x_424) ;  /* 0x0000034000007945 */ /* 0x000fe40003800000 */
[----:B------:R-:W3:Y:S04]  /*6910*/  LDL R132, [R1+0x34] ;  /* 0x0000340001847983 */ /* 0x000ee80000100800 */
[----:B-1----:R-:W4:Y:S04]  /*6920*/  LDL R0, [R1+0x14] ;  /* 0x0000140001007983 */ /* 0x002f280000100800 */
[----:B------:R-:W-:Y:S06]  /*6930*/  BAR.SYNC.DEFER_BLOCKING 0x0 ;  /* 0x0000000000007b1d */ /* 0x000fec0000010000 */
[----:B------:R1:W1:Y:S04]  /*6940*/  LDSM.16.M88.4 R8, [R135] ;  /* 0x000000008708783b */ /* 0x0002680000000200 */
[----:B------:R1:W1:Y:S04]  /*6950*/  LDSM.16.M88.4 R16, [R135+0x800] ;  /* 0x000800008710783b */ /* 0x0002680000000200 */
[----:B------:R1:W1:Y:S04]  /*6960*/  LDSM.16.M88.4 R24, [R135+0x1000] ;  /* 0x001000008718783b */ /* 0x0002680000000200 */
[----:B------:R1:W1:Y:S04]  /*6970*/  LDSM.16.M88.4 R168, [R242] ;  /* 0x00000000f2a8783b */ /* 0x0002680000000200 */
[----:B------:R1:W1:Y:S01]  /*6980*/  LDSM.16.M88.4 R172, [R252] ;  /* 0x00000000fcac783b */ /* 0x0002620000000200 */
[----:B---3--:R-:W-:Y:S03]  /*6990*/  ISETP.GT.AND P0, PT, R132, R133, PT ;  /* 0x000000858400720c */ /* 0x008fe60003f04270 */
[----:B--2---:R2:W3:Y:S01]  /*69a0*/  LDSM.16.M88.4 R176, [R3] ;  /* 0x0000000003b0783b */ /* 0x0044e20000000200 */
[C---:B----4-:R-:W-:Y:S02]  /*69b0*/  LOP3.LUT P6, RZ, R0.reuse, 0x100, RZ, 0xc0, !PT ;  /* 0x0000010000ff7812 */ /* 0x050fe400078cc0ff */
[C---:B------:R-:W-:Y:S02]  /*69c0*/  LOP3.LUT P5, RZ, R0.reuse, 0x80, RZ, 0xc0, !PT ;  /* 0x0000008000ff7812 */ /* 0x040fe400078ac0ff */
[----:B------:R-:W-:Y:S05]  /*69d0*/  LOP3.LUT P4, RZ, R0, 0x40, RZ, 0xc0, !PT ;  /* 0x0000004000ff7812 */ /* 0x000fea000788c0ff */
[----:B------:R-:W-:-:S05]  /*69e0*/  @P0 BRA `(.L_x_425) ;  /* 0x0000025000000947 */ /* 0x000fca0003800000 */
[----:B-1----:R-:W4:Y:S01]  /*69f0*/  LDL.64 R20, [R1+0x58] ;  /* 0x0000580001147983 */ /* 0x002f220000100a00 */
[----:B------:R-:W-:Y:S01]  /*6a00*/  LOP3.LUT P3, RZ, R0, 0x200, RZ, 0xc0, !PT ;  /* 0x0000020000ff7812 */ /* 0x000fe2000786c0ff */
[C---:B------:R-:W-:Y:S01]  /*6a10*/  IMAD.WIDE.U32 R4, R133.reuse, c[0x0][0x208], RZ ;  /* 0x0000820085047a25 */ /* 0x040fe200078e00ff */
[----:B------:R-:W-:Y:S01]  /*6a20*/  SHF.R.S32.HI R0, RZ, 0x1f, R133 ;  /* 0x0000001fff007819 */ /* 0x000fe20000011485 */
[----:B------:R-:W5:Y:S04]  /*6a30*/  LDL.64 R14, [R1+0x48] ;  /* 0x00004800010e7983 */ /* 0x000f680000100a00 */
[----:B--2---:R-:W2:Y:S01]  /*6a40*/  LDL R13, [R1+0x18] ;  /* 0x00001800010d7983 */ /* 0x004ea20000100800 */
[----:B------:R-:W-:Y:S03]  /*6a50*/  IMAD R0, R0, c[0x0][0x208], RZ ;  /* 0x0000820000007a24 */ /* 0x000fe600078e02ff */
[----:B------:R-:W1:Y:S01]  /*6a60*/  S2R R3, SR_TID.X ;  /* 0x0000000000037919 */ /* 0x000e620000002100 */
[----:B------:R-:W-:Y:S04]  /*6a70*/  IMAD R0, R133, c[0x0][0x20c], R0 ;  /* 0x0000830085007a24 */ /* 0x000fe800078e0200 */
[----:B------:R-:W-:Y:S02]  /*6a80*/  IMAD.IADD R0, R5, 0x1, R0 ;  /* 0x0000000105007824 */ /* 0x000fe400078e0200 */
[----:B------:R-:W-:Y:S01]  /*6a90*/  IMAD.WIDE.U32 R4, R4, 0x30, RZ ;  /* 0x0000003004047825 */ /* 0x000fe200078e00ff */
[----:B-1----:R-:W-:Y:S03]  /*6aa0*/  ISETP.GT.AND P2, PT, R3, 0x7f, PT ;  /* 0x0000007f0300780c */ /* 0x002fe60003f44270 */
[----:B------:R-:W-:Y:S04]  /*6ab0*/  IMAD R3, R0, 0x30, RZ ;  /* 0x0000003000037824 */ /* 0x000fe800078e02ff */
[----:B------:R-:W-:Y:S06]  /*6ac0*/  IMAD.IADD R3, R5, 0x1, R3 ;  /* 0x0000000105037824 */ /* 0x000fec00078e0203 */
[----:B------:R-:W-:Y:S05]  /*6ad0*/  @!P2 IMAD.MOV.U32 R0, RZ, RZ, c[0x0][0x208] ;  /* 0x00008200ff00a624 */ /* 0x000fea00078e00ff */
[-C--:B------:R-:W-:Y:S02]  /*6ae0*/  @!P2 LEA R12, P0, R0, R4.reuse, 0x5 ;  /* 0x00000004000ca211 */ /* 0x080fe400078028ff */
[----:B----4-:R-:W-:Y:S01]  /*6af0*/  IADD3 R5, P1, R20, R4, RZ ;  /* 0x0000000414057210 */ /* 0x010fe20007f3e0ff */
[----:B------:R-:W-:Y:S05]  /*6b00*/  @!P2 IMAD.MOV.U32 R4, RZ, RZ, c[0x0][0x20c] ;  /* 0x00008300ff04a624 */ /* 0x000fea00078e00ff */
[----:B------:R-:W-:Y:S01]  /*6b10*/  @!P2 LEA.HI.X R4, R0, R3, R4, 0x5, P0 ;  /* 0x000000030004a211 */ /* 0x000fe200000f2c04 */
[----:B-----5:R-:W-:Y:S01]  /*6b20*/  IMAD.X R3, R3, 0x1, R15, P1 ;  /* 0x0000000103037824 */ /* 0x020fe200008e060f */
[C---:B------:R-:W-:Y:S04]  /*6b30*/  LEA R6, P0, R5.reuse, c[0x0][0x1f8], 0x1 ;  /* 0x00007e0005067a11 */ /* 0x040fe800078008ff */
[----:B------:R-:W-:Y:S02]  /*6b40*/  LEA.HI.X R7, R5, c[0x0][0x1fc], R3, 0x1, P0 ;  /* 0x00007f0005077a11 */ /* 0x000fe400000f0c03 */
[----:B------:R-:W-:Y:S03]  /*6b50*/  @!P2 IADD3 R0, P0, R12, R20, RZ ;  /* 0x000000140c00a210 */ /* 0x000fe60007f1e0ff */
[----:B------:R-:W-:Y:S01]  /*6b60*/  @!PT LDS RZ, [RZ] ;  /* 0x00000000fffff984 */ /* 0x000fe20000000800 */
[----:B------:R-:W-:Y:S01]  /*6b70*/  @!PT LDS RZ, [RZ] ;  /* 0x00000000fffff984 */ /* 0x000fe20000000800 */
[----:B------:R-:W-:Y:S01]  /*6b80*/  @!PT LDS RZ, [RZ] ;  /* 0x00000000fffff984 */ /* 0x000fe20000000800 */
[----:B--2---:R1:W-:Y:S02]  /*6b90*/  LDGSTS.E.BYPASS.LTC128B.128 [R13+0x4080], [R6.64], !P3 ;  /* 0x04080000060d7fae */ /* 0x0043e4000d901d46 */
[----:B------:R-:W-:Y:S01]  /*6ba0*/  @!P2 IMAD.X R3, R4, 0x1, R15, P0 ;  /* 0x000000010403a824 */ /* 0x000fe200000e060f */
[C---:B------:R-:W-:Y:S01]  /*6bb0*/  @!P2 LEA R4, P0, R0.reuse, c[0x0][0x1f8], 0x1 ;  /* 0x00007e000004aa11 */ /* 0x040fe200078008ff */
[----:B------:R1:W-:Y:S03]  /*6bc0*/  LDGSTS.E.BYPASS.LTC128B.128 [R13+0x5880], [R6.64+0x80], !P6 ;  /* 0x05880080060d7fae */ /* 0x0003e6000f101d46 */
[----:B------:R-:W-:Y:S01]  /*6bd0*/  @!P2 LEA.HI.X R5, R0, c[0x0][0x1fc], R3, 0x1, P0 ;  /* 0x00007f000005aa11 */ /* 0x000fe200000f0c03 */
[----:B------:R1:W-:Y:S04]  /*6be0*/  LDGSTS.E.BYPASS.LTC128B.128 [R13+0x7080], [R6.64+0x100], !P5 ;  /* 0x07080100060d7fae */ /* 0x0003e8000e901d46 */
[----:B------:R1:W-:Y:S04]  /*6bf0*/  LDGSTS.E.BYPASS.LTC128B.128 [R13+0x8880], [R6.64+0x180], !P4 ;  /* 0x08880180060d7fae */ /* 0x0003e8000e101d46 */
[----:B------:R1:W-:Y:S04]  /*6c00*/  @!P2 LDGSTS.E.BYPASS.LTC128B.128 [R13+0x5080], [R4.64], !P3 ;  /* 0x05080000040dafae */ /* 0x0003e8000d901d46 */
[----:B------:R1:W-:Y:S04]  /*6c10*/  @!P2 LDGSTS.E.BYPASS.LTC128B.128 [R13+0x6880], [R4.64+0x80], !P6 ;  /* 0x06880080040dafae */ /* 0x0003e8000f101d46 */
[----:B------:R1:W-:Y:S04]  /*6c20*/  @!P2 LDGSTS.E.BYPASS.LTC128B.128 [R13+0x8080], [R4.64+0x100], !P5 ;  /* 0x08080100040dafae */ /* 0x0003e8000e901d46 */
[----:B------:R1:W-:Y:S02]  /*6c30*/  @!P2 LDGSTS.E.BYPASS.LTC128B.128 [R13+0x9880], [R4.64+0x180], !P4 ;  /* 0x09880180040dafae */ /* 0x0003e4000e101d46 */
.L_x_425:
[----:B-1----:R-:W-:Y:S05]  /*6c40*/  BSYNC B0 ;  /* 0x0000000000007941 */ /* 0x002fea0003800000 */
.L_x_424:
[C---:B------:R-:W-:Y:S01]  /*6c50*/  HMMA.16816.F32 R4, R160.reuse, R8, RZ ;  /* 0x00000008a004723c */ /* 0x040fe200000018ff */
[----:B------:R-:W0:Y:S01]  /*6c60*/  LDGDEPBAR ;  /* 0x00000000000079af */ /* 0x000e220000000000 */
[----:B------:R-:W-:Y:S06]  /*6c70*/  BSSY B0, `(.L_x_426) ;  /* 0x00000bc000007945 */ /* 0x000fec0003800000 */
[C---:B------:R-:W-:Y:S08]  /*6c80*/  HMMA.16816.F32 R8, R160.reuse, R10, RZ ;  /* 0x0000000aa008723c */ /* 0x040ff000000018ff */
[C---:B------:R-:W-:Y:S08]  /*6c90*/  HMMA.16816.F32 R12, R160.reuse, R16, RZ ;  /* 0x00000010a00c723c */ /* 0x040ff000000018ff */
[C---:B------:R-:W-:Y:S08]  /*6ca0*/  HMMA.16816.F32 R16, R160.reuse, R18, RZ ;  /* 0x00000012a010723c */ /* 0x040ff000000018ff */
[C---:B------:R-:W-:Y:S08]  /*6cb0*/  HMMA.16816.F32 R20, R160.reuse, R24, RZ ;  /* 0x00000018a014723c */ /* 0x040ff000000018ff */
[----:B------:R-:W-:Y:S08]  /*6cc0*/  HMMA.16816.F32 R24, R160, R26, RZ ;  /* 0x0000001aa018723c */ /* 0x000ff000000018ff */
[C---:B------:R-:W-:Y:S08]  /*6cd0*/  HMMA.16816.F32 R4, R164.reuse, R168, R4 ;  /* 0x000000a8a404723c */ /* 0x040ff00000001804 */
[C---:B------:R-:W-:Y:S01]  /*6ce0*/  HMMA.16816.F32 R8, R164.reuse, R170, R8 ;  /* 0x000000aaa408723c */ /* 0x040fe20000001808 */
[----:B------:R-:W1:Y:S07]  /*6cf0*/  LDSM.16.M88.4 R168, [R237] ;  /* 0x00000000eda8783b */ /* 0x000e6e0000000200 */
[C---:B------:R-:W-:Y:S08]  /*6d00*/  HMMA.16816.F32 R12, R164.reuse, R172, R12 ;  /* 0x000000aca40c723c */ /* 0x040ff0000000180c */
[C---:B------:R-:W-:Y:S01]  /*6d10*/  HMMA.16816.F32 R16, R164.reuse, R174, R16 ;  /* 0x000000aea410723c */ /* 0x040fe20000001810 */
[----:B------:R-:W4:Y:S07]  /*6d20*/  LDSM.16.M88.4 R172, [R237+0x800] ;  /* 0x00080000edac783b */ /* 0x000f2e0000000200 */
[C---:B---3--:R-:W-:Y:S01]  /*6d30*/  HMMA.16816.F32 R20, R164.reuse, R176, R20 ;  /* 0x000000b0a414723c */ /* 0x048fe20000001814 */
[----:B------:R3:W5:Y:S07]  /*6d40*/  LDL R177, [R1+0x14] ;  /* 0x0000140001b17983 */ /* 0x00076e0000100800 */
[----:B------:R-:W-:Y:S07]  /*6d50*/  HMMA.16816.F32 R24, R164, R178, R24 ;  /* 0x000000b2a418723c */ /* 0x000fee0000001818 */
[----:B------:R-:W-:Y:S01]  /*6d60*/  MOV R179, R133 ;  /* 0x0000008500b37202 */ /* 0x000fe20000000f00 */
[C---:B-1----:R-:W-:Y:S05]  /*6d70*/  HMMA.16816.F32 R4, R180.reuse, R168, R4 ;  /* 0x000000a8b404723c */ /* 0x042fea0000001804 */
[----:B------:R-:W-:Y:S03]  /*6d80*/  ISETP.GT.AND P0, PT, R179, R132, PT ;  /* 0x00000084b300720c */ /* 0x000fe60003f04270 */
[C---:B------:R-:W-:Y:S01]  /*6d90*/  HMMA.16816.F32 R8, R180.reuse, R170, R8 ;  /* 0x000000aab408723c */ /* 0x040fe20000001808 */
[----:B------:R-:W1:Y:S07]  /*6da0*/  LDSM.16.M88.4 R168, [R237+0x1000] ;  /* 0x00100000eda8783b */ /* 0x000e6e0000000200 */
[C---:B----4-:R-:W-:Y:S08]  /*6db0*/  HMMA.16816.F32 R12, R180.reuse, R172, R12 ;  /* 0x000000acb40c723c */ /* 0x050ff0000000180c */
[C---:B------:R-:W-:Y:S01]  /*6dc0*/  HMMA.16816.F32 R16, R180.reuse, R174, R16 ;  /* 0x000000aeb410723c */ /* 0x040fe20000001810 */
[----:B------:R-:W4:Y:S07]  /*6dd0*/  LDSM.16.M88.4 R172, [R236] ;  /* 0x00000000ecac783b */ /* 0x000f2e0000000200 */
[C---:B-1----:R-:W-:Y:S08]  /*6de0*/  HMMA.16816.F32 R20, R180.reuse, R168, R20 ;  /* 0x000000a8b414723c */ /* 0x042ff00000001814 */
[----:B------:R-:W-:Y:S01]  /*6df0*/  HMMA.16816.F32 R24, R180, R170, R24 ;  /* 0x000000aab418723c */ /* 0x000fe20000001818 */
[----:B------:R-:W1:Y:S07]  /*6e00*/  LDSM.16.M88.4 R168, [R236+0x800] ;  /* 0x00080000eca8783b */ /* 0x000e6e0000000200 */
[C---:B----4-:R-:W-:Y:S08]  /*6e10*/  HMMA.16816.F32 R4, R184.reuse, R172, R4 ;  /* 0x000000acb804723c */ /* 0x050ff00000001804 */
[C---:B------:R-:W-:Y:S01]  /*6e20*/  HMMA.16816.F32 R8, R184.reuse, R174, R8 ;  /* 0x000000aeb808723c */ /* 0x040fe20000001808 */
[----:B------:R-:W4:Y:S07]  /*6e30*/  LDSM.16.M88.4 R172, [R236+0x1000] ;  /* 0x00100000ecac783b */ /* 0x000f2e0000000200 */
[C---:B-1----:R-:W-:Y:S08]  /*6e40*/  HMMA.16816.F32 R12, R184.reuse, R168, R12 ;  /* 0x000000a8b80c723c */ /* 0x042ff0000000180c */
[C---:B------:R-:W-:Y:S01]  /*6e50*/  HMMA.16816.F32 R16, R184.reuse, R170, R16 ;  /* 0x000000aab810723c */ /* 0x040fe20000001810 */
[----:B------:R-:W1:Y:S07]  /*6e60*/  LDSM.16.M88.4 R168, [R135+0x1800] ;  /* 0x0018000087a8783b */ /* 0x000e6e0000000200 */
[C---:B----4-:R-:W-:Y:S08]  /*6e70*/  HMMA.16816.F32 R20, R184.reuse, R172, R20 ;  /* 0x000000acb814723c */ /* 0x050ff00000001814 */
[----:B------:R-:W-:Y:S01]  /*6e80*/  HMMA.16816.F32 R24, R184, R174, R24 ;  /* 0x000000aeb818723c */ /* 0x000fe20000001818 */
[----:B------:R-:W4:Y:S07]  /*6e90*/  LDSM.16.M88.4 R172, [R135+0x2000] ;  /* 0x0020000087ac783b */ /* 0x000f2e0000000200 */
[C---:B-1----:R-:W-:Y:S08]  /*6ea0*/  HMMA.16816.F32 R4, R188.reuse, R168, R4 ;  /* 0x000000a8bc04723c */ /* 0x042ff00000001804 */
[C---:B------:R-:W-:Y:S01]  /*6eb0*/  HMMA.16816.F32 R8, R188.reuse, R170, R8 ;  /* 0x000000aabc08723c */ /* 0x040fe20000001808 */
[----:B------:R-:W1:Y:S07]  /*6ec0*/  LDSM.16.M88.4 R168, [R135+0x2800] ;  /* 0x0028000087a8783b */ /* 0x000e6e0000000200 */
[C---:B----4-:R-:W-:Y:S08]  /*6ed0*/  HMMA.16816.F32 R12, R188.reuse, R172, R12 ;  /* 0x000000acbc0c723c */ /* 0x050ff0000000180c */
[C---:B------:R-:W-:Y:S01]  /*6ee0*/  HMMA.16816.F32 R16, R188.reuse, R174, R16 ;  /* 0x000000aebc10723c */ /* 0x040fe20000001810 */
[----:B------:R-:W4:Y:S07]  /*6ef0*/  LDSM.16.M88.4 R172, [R245] ;  /* 0x00000000f5ac783b */ /* 0x000f2e0000000200 */
[C---:B-1----:R-:W-:Y:S08]  /*6f00*/  HMMA.16816.F32 R20, R188.reuse, R168, R20 ;  /* 0x000000a8bc14723c */ /* 0x042ff00000001814 */
[----:B------:R-:W-:Y:S01]  /*6f10*/  HMMA.16816.F32 R24, R188, R170, R24 ;  /* 0x000000aabc18723c */ /* 0x000fe20000001818 */
[----:B------:R-:W1:Y:S07]  /*6f20*/  LDSM.16.M88.4 R168, [R243] ;  /* 0x00000000f3a8783b */ /* 0x000e6e0000000200 */
[C---:B----4-:R-:W-:Y:S08]  /*6f30*/  HMMA.16816.F32 R4, R192.reuse, R172, R4 ;  /* 0x000000acc004723c */ /* 0x050ff00000001804 */
[C---:B------:R-:W-:Y:S01]  /*6f40*/  HMMA.16816.F32 R8, R192.reuse, R174, R8 ;  /* 0x000000aec008723c */ /* 0x040fe20000001808 */
[----:B------:R-:W4:Y:S07]  /*6f50*/  LDSM.16.M88.4 R172, [R244] ;  /* 0x00000000f4ac783b */ /* 0x000f2e0000000200 */
        /* <DEDUP_REMOVED lines=11> */
[----:B------:R-:W4:Y:S07]  /*7010*/  LDSM.16.M88.4 R172, [R236+0x1800] ;  /* 0x00180000ecac783b */ /* 0x000f2e0000000200 */
        /* <DEDUP_REMOVED lines=77> */
[----:B------:R-:W4:Y:S01]  /*74f0*/  LDSM.16.M88.4 R172, [R236+0x5800] ;  /* 0x00580000ecac783b */ /* 0x000f220000000200 */
[----:B------:R-:W-:Y:S05]  /*7500*/  DEPBAR.LE SB0, 0x0 ;  /* 0x000080000000791a */ /* 0x000fea0000000000 */
[----:B------:R-:W-:Y:S01]  /*7510*/  BAR.SYNC.DEFER_BLOCKING 0x0 ;  /* 0x0000000000007b1d */ /* 0x000fe20000010000 */
[C---:B-1----:R-:W-:Y:S08]  /*7520*/  HMMA.16816.F32 R12, R232.reuse, R168, R12 ;  /* 0x000000a8e80c723c */ /* 0x042ff0000000180c */
[C---:B------:R-:W-:Y:S08]  /*7530*/  HMMA.16816.F32 R16, R232.reuse, R170, R16 ;  /* 0x000000aae810723c */ /* 0x040ff00000001810 */
[C---:B----4-:R-:W-:Y:S08]  /*7540*/  HMMA.16816.F32 R20, R232.reuse, R172, R20 ;  /* 0x000000ace814723c */ /* 0x050ff00000001814 */
[----:B------:R-:W-:Y:S01]  /*7550*/  HMMA.16816.F32 R24, R232, R174, R24 ;  /* 0x000000aee818723c */ /* 0x000fe20000001818 */
[----:B------:R-:W-:Y:S07]  /*7560*/  @!UPT UIADD3 URZ, URZ, URZ, URZ ;  /* 0x0000003f3f3ff290 */ /* 0x000fee000fffe03f */
[----:B------:R-:W-:-:S11]  /*7570*/  @!P0 BRA `(.L_x_427) ;  /* 0x000002b000008947 */ /* 0x000fd60003800000 */
[----:B---3--:R-:W3:Y:S04]  /*7580*/  LDL.64 R172, [R1+0x50] ;  /* 0x0000500001ac7983 */ /* 0x008ee80000100a00 */
[----:B------:R-:W4:Y:S04]  /*7590*/  LDL.64 R170, [R1+0x38] ;  /* 0x0000380001aa7983 */ /* 0x000f280000100a00 */
[----:B--2---:R-:W2:Y:S04]  /*75a0*/  LDL R176, [R1+0x18] ;  /* 0x0000180001b07983 */ /* 0x004ea80000100800 */
[----:B------:R-:W1:Y:S02]  /*75b0*/  S2R R0, SR_TID.X ;  /* 0x0000000000007919 */ /* 0x000e640000002100 */
[----:B-1----:R-:W-:Y:S04]  /*75c0*/  SHF.R.S32.HI R132, RZ, 0x1f, R0 ;  /* 0x0000001fff847819 */ /* 0x002fe80000011400 */
[----:B------:R-:W-:Y:S02]  /*75d0*/  LEA.HI R132, R132, R0, RZ, 0x3 ;  /* 0x0000000084847211 */ /* 0x000fe400078f18ff */
[----:B------:R-:W-:Y:S02]  /*75e0*/  IADD3 R0, R179, -0x1, RZ ;  /* 0xffffffffb3007810 */ /* 0x000fe40007ffe0ff */
[----:B------:R-:W-:Y:S02]  /*75f0*/  SHF.R.S32.HI R132, RZ, 0x3, R132 ;  /* 0x00000003ff847819 */ /* 0x000fe40000011484 */
[----:B------:R-:W-:Y:S02]  /*7600*/  SHF.R.S32.HI R3, RZ, 0x1f, R0 ;  /* 0x0000001fff037819 */ /* 0x000fe40000011400 */
[----:B------:R-:W-:Y:S03]  /*7610*/  IADD3 R132, -R132, 0x30, RZ ;  /* 0x0000003084847810 */ /* 0x000fe60007ffe1ff */
[----:B------:R-:W-:Y:S01]  /*7620*/  IMAD R3, R3, c[0x0][0x1e0], RZ ;  /* 0x0000780003037a24 */ /* 0x000fe200078e02ff */
[C---:B------:R-:W-:Y:S02]  /*7630*/  ISETP.GE.AND P0, PT, R132.reuse, 0x21, PT ;  /* 0x000000218400780c */ /* 0x040fe40003f06270 */
[----:B------:R-:W-:Y:S01]  /*7640*/  ISETP.GE.AND P1, PT, R132, 0x1, PT ;  /* 0x000000018400780c */ /* 0x000fe20003f26270 */
[C---:B------:R-:W-:Y:S02]  /*7650*/  IMAD R3, R0.reuse, c[0x0][0x1e4], R3 ;  /* 0x0000790000037a24 */ /* 0x040fe400078e0203 */
[----:B------:R-:W-:Y:S04]  /*7660*/  IMAD.WIDE.U32 R132, R0, c[0x0][0x1e0], RZ ;  /* 0x0000780000847a25 */ /* 0x000fe800078e00ff */
[----:B------:R-:W-:Y:S02]  /*7670*/  IMAD.IADD R0, R133, 0x1, R3 ;  /* 0x0000000185007824 */ /* 0x000fe400078e0203 */
[----:B------:R-:W-:Y:S04]  /*7680*/  IMAD.WIDE.U32 R132, R132, 0x30, RZ ;  /* 0x0000003084847825 */ /* 0x000fe800078e00ff */
[----:B------:R-:W-:Y:S02]  /*7690*/  @P0 IMAD.MOV.U32 R168, RZ, RZ, c[0x0][0x1e0] ;  /* 0x00007800ffa80624 */ /* 0x000fe400078e00ff */
[----:B------:R-:W-:Y:S04]  /*76a0*/  IMAD R0, R0, 0x30, RZ ;  /* 0x0000003000007824 */ /* 0x000fe800078e02ff */
[----:B------:R-:W-:Y:S02]  /*76b0*/  IMAD.IADD R0, R133, 0x1, R0 ;  /* 0x0000000185007824 */ /* 0x000fe400078e0200 */
[----:B------:R-:W-:Y:S01]  /*76c0*/  @P0 IMAD.MOV.U32 R133, RZ, RZ, c[0x0][0x1e4] ;  /* 0x00007900ff850624 */ /* 0x000fe200078e00ff */
[-C--:B---3--:R-:W-:Y:S02]  /*76d0*/  @P1 IADD3 R3, P3, R172, R132.reuse, RZ ;  /* 0x00000084ac031210 */ /* 0x088fe40007f7e0ff */
[----:B------:R-:W-:Y:S03]  /*76e0*/  @P0 LEA R132, P2, R168, R132, 0x5 ;  /* 0x00000084a8840211 */ /* 0x000fe600078428ff */
[----:B----4-:R-:W-:Y:S01]  /*76f0*/  @P1 IMAD.X R169, R0, 0x1, R171, P3 ;  /* 0x0000000100a91824 */ /* 0x010fe200018e06ab */
[----:B------:R-:W-:Y:S02]  /*7700*/  @P0 LEA.HI.X R133, R168, R0, R133, 0x5, P2 ;  /* 0x00000000a8850211 */ /* 0x000fe400010f2c85 */
[----:B------:R-:W-:Y:S02]  /*7710*/  @P0 IADD3 R0, P2, R132, R172, RZ ;  /* 0x000000ac84000210 */ /* 0x000fe40007f5e0ff */
[----:B-----5:R-:W-:Y:S03]  /*7720*/  LOP3.LUT P3, RZ, R177, 0x200, RZ, 0xc0, !PT ;  /* 0x00000200b1ff7812 */ /* 0x020fe6000786c0ff */
[----:B------:R-:W-:Y:S01]  /*7730*/  @P0 IMAD.X R133, R133, 0x1, R171, P2 ;  /* 0x0000000185850824 */ /* 0x000fe200010e06ab */
[C---:B------:R-:W-:Y:S04]  /*7740*/  @P0 LEA R132, P2, R0.reuse, c[0x0][0x1c8], 0x1 ;  /* 0x0000720000840a11 */ /* 0x040fe800078408ff */
[----:B------:R-:W-:Y:S02]  /*7750*/  @P0 LEA.HI.X R133, R0, c[0x0][0x1cc], R133, 0x1, P2 ;  /* 0x0000730000850a11 */ /* 0x000fe400010f0c85 */
[C---:B------:R-:W-:Y:S04]  /*7760*/  @P1 LEA R168, P2, R3.reuse, c[0x0][0x1c8], 0x1 ;  /* 0x0000720003a81a11 */ /* 0x040fe800078408ff */
[----:B------:R-:W-:Y:S05]  /*7770*/  @P1 LEA.HI.X R169, R3, c[0x0][0x1cc], R169, 0x1, P2 ;  /* 0x0000730003a91a11 */ /* 0x000fea00010f0ca9 */
[----:B------:R-:W-:Y:S01]  /*7780*/  @!PT LDS RZ, [RZ] ;  /* 0x00000000fffff984 */ /* 0x000fe20000000800 */
[----:B------:R-:W-:Y:S01]  /*7790*/  @!PT LDS RZ, [RZ] ;  /* 0x00000000fffff984 */ /* 0x000fe20000000800 */
[----:B------:R-:W-:Y:S01]  /*77a0*/  @!PT LDS RZ, [RZ] ;  /* 0x00000000fffff984 */ /* 0x000fe20000000800 */
[----:B--2---:R1:W-:Y:S04]  /*77b0*/  @P1 LDGSTS.E.BYPASS.LTC128B.128 [R176+0x14080], [R168.64], !P3 ;  /* 0x14080000a8b01fae */ /* 0x0043e8000d901d46 */
[----:B------:R1:W-:Y:S04]  /*77c0*/  @P1 LDGSTS.E.BYPASS.LTC128B.128 [R176+0x15880], [R168.64+0x80], !P6 ;  /* 0x15880080a8b01fae */ /* 0x0003e8000f101d46 */
[----:B------:R1:W-:Y:S04]  /*77d0*/  @P1 LDGSTS.E.BYPASS.LTC128B.128 [R176+0x17080], [R168.64+0x100], !P5 ;  /* 0x17080100a8b01fae */ /* 0x0003e8000e901d46 */
[----:B------:R1:W-:Y:S04]  /*77e0*/  @P1 LDGSTS.E.BYPASS.LTC128B.128 [R176+0x18880], [R168.64+0x180], !P4 ;  /* 0x18880180a8b01fae */ /* 0x0003e8000e101d46 */
[----:B------:R1:W-:Y:S04]  /*77f0*/  @P0 LDGSTS.E.BYPASS.LTC128B.128 [R176+0x15080], [R132.64], !P3 ;  /* 0x1508000084b00fae */ /* 0x0003e8000d901d46 */
[----:B------:R1:W-:Y:S04]  /*7800*/  @P0 LDGSTS.E.BYPASS.LTC128B.128 [R176+0x16880], [R132.64+0x80], !P6 ;  /* 0x1688008084b00fae */ /* 0x0003e8000f101d46 */
[----:B------:R1:W-:Y:S04]  /*7810*/  @P0 LDGSTS.E.BYPASS.LTC128B.128 [R176+0x18080], [R132.64+0x100], !P5 ;  /* 0x1808010084b00fae */ /* 0x0003e8000e901d46 */
[----:B------:R1:W-:Y:S02]  /*7820*/  @P0 LDGSTS.E.BYPASS.LTC128B.128 [R176+0x19880], [R132.64+0x180], !P4 ;  /* 0x1988018084b00fae */ /* 0x0003e4000e101d46 */
.L_x_427:
[----:B---3--:R-:W-:Y:S05]  /*7830*/  BSYNC B0 ;  /* 0x0000000000007941 */ /* 0x008fea0003800000 */
.L_x_426:
[----:B--2---:R-:W2:Y:S01]  /*7840*/  LDL R3, [R1+0x68] ;  /* 0x0000680001037983 */ /* 0x004ea20000100800 */
[----:B-1----:R-:W-:Y:S01]  /*7850*/  IMAD.MOV.U32 R132, RZ, RZ, c[0x0][0x2c4] ;  /* 0x0000b100ff847624 */ /* 0x002fe200078e00ff */
[----:B------:R-:W-:Y:S02]  /*7860*/  ULDC UR4, c[0x0][0x324] ;  /* 0x0000c90000047ab9 */ /* 0x000fe40000000800 */
[----:B------:R-:W2:Y:S01]  /*7870*/  LDL R0, [R1+0x80] ;  /* 0x0000800001007983 */ /* 0x000ea20000100800 */
[----:B------:R-:W-:Y:S01]  /*7880*/  ULOP3.LUT UR4, URZ, UR4, URZ, 0x33, !UPT ;  /* 0x000000043f047292 */ /* 0x000fe2000f8e333f */
[----:B------:R-:W-:Y:S01]  /*7890*/  ISETP.NE.AND P0, PT, R132, 0x1, PT ;  /* 0x000000018400780c */ /* 0x000fe20003f05270 */
[----:B------:R-:W-:Y:S01]  /*78a0*/  IMAD.MOV.U32 R132, RZ, RZ, c[0x0][0x32c] ;  /* 0x0000cb00ff847624 */ /* 0x000fe200078e00ff */
[----:B------:R-:W3:Y:S04]  /*78b0*/  LDL R178, [R1+0x30] ;  /* 0x0000300001b27983 */ /* 0x000ee80000100800 */
[----:B------:R-:W4:Y:S04]  /*78c0*/  LDL R170, [R1+0x44] ;  /* 0x0000440001aa7983 */ /* 0x000f280000100800 */
[----:B------:R-:W4:Y:S04]  /*78d0*/  LDL R169, [R1+0x40] ;  /* 0x0000400001a97983 */ /* 0x000f280000100800 */
[----:B------:R-:W0:Y:S01]  /*78e0*/  LDGDEPBAR ;  /* 0x00000000000079af */ /* 0x000e220000000000 */
[----:B--2---:R-:W-:Y:S04]  /*78f0*/  IMAD.IADD R168, R0, 0x1, R3 ;  /* 0x0000000100a87824 */ /* 0x004fe800078e0203 */
[----:B------:R-:W-:Y:S05]  /*7900*/  @P0 IMAD.HI.U32 R0, R168, c[0x0][0x2c8], RZ ;  /* 0x0000b200a8000a27 */ /* 0x000fea00078e00ff */
[----:B------:R-:W-:Y:S01]  /*7910*/  @P0 SHF.R.U32.HI R168, RZ, c[0x0][0x2cc], R0 ;  /* 0x0000b300ffa80a19 */ /* 0x000fe20000011600 */
[----:B------:R-:W-:Y:S01]  /*7920*/  IMAD R0, R179, -0x30, RZ ;  /* 0xffffffd0b3007824 */ /* 0x000fe200078e02ff */
[----:B------:R-:W-:Y:S03]  /*7930*/  ISETP.GE.AND P0, PT, R132, 0x1, PT ;  /* 0x000000018400780c */ /* 0x000fe60003f06270 */
[----:B------:R-:W1:Y:S01]  /*7940*/  SHFL.IDX PT, R133, R168, RZ, 0x1c1f ;  /* 0x001c1fffa8857589 */ /* 0x000e6200000e0000 */
[----:B---3--:R-:W-:Y:S04]  /*7950*/  IADD3 R3, -R178, 0x1, R0 ;  /* 0x00000001b2037810 */ /* 0x008fe80007ffe100 */
[----:B----4-:R-:W-:Y:S04]  /*7960*/  IADD3 R3, -R169, R3, R170 ;  /* 0x00000003a9037210 */ /* 0x010fe80007ffe1aa */
[C---:B------:R-:W-:Y:S02]  /*7970*/  IADD3 R172, R3.reuse, c[0x0][0x328], RZ ;  /* 0x0000ca0003ac7a10 */ /* 0x040fe40007ffe0ff */
[----:B------:R-:W-:Y:S03]  /*7980*/  IADD3 R171, R3, UR4, RZ ;  /* 0x0000000403ab7c10 */ /* 0x000fe6000fffe0ff */
[----:B-1----:R-:W-:Y:S02]  /*7990*/  IMAD.IADD R132, R172, 0x1, R133 ;  /* 0x00000001ac847824 */ /* 0x002fe400078e0285 */
[----:B------:R-:W-:Y:S01]  /*79a0*/  IMAD.IADD R3, R133, 0x1, R171 ;  /* 0x0000000185037824 */ /* 0x000fe200078e02ab */
[----:B------:R-:W-:-:S05]  /*79b0*/  @!P0 BRA `(.L_x_428) ;  /* 0x0000018000008947 */ /* 0x000fca0003800000 */
[----:B------:R-:W-:Y:S01]  /*79c0*/  IADD3 R133, -R169, R170, R133 ;  /* 0x000000aaa9857210 */ /* 0x000fe20007ffe185 */
[----:B------:R-:W-:Y:S03]  /*79d0*/  BSSY B0, `(.L_x_429) ;  /* 0x0000011000007945 */ /* 0x000fe60003800000 */
        /* <DEDUP_REMOVED lines=11> */
.L_x_430:
[----:B------:R-:W-:Y:S04]  /*7a90*/  MOV R169, c[0x0][0x32c] ;  /* 0x0000cb0000a97a02 */ /* 0x000fe80000000f00 */
[----:B------:R-:W-:Y:S11]  /*7aa0*/  ISETP.NE.AND P0, PT, R169, 0x1, PT ;  /* 0x00000001a900780c */ /* 0x000ff60003f05270 */
[----:B------:R-:W-:Y:S02]  /*7ab0*/  @!UPT UIADD3 URZ, URZ, URZ, URZ ;  /* 0x0000003f3f3ff290 */ /* 0x000fe4000fffe03f */
[----:B------:R-:W-:Y:S05]  /*7ac0*/  @P0 IMAD.HI.U32 R169, R133, c[0x0][0x330], RZ ;  /* 0x0000cc0085a90a27 */ /* 0x000fea00078e00ff */
[----:B------:R-:W-:Y:S02]  /*7ad0*/  @P0 SHF.R.U32.HI R133, RZ, c[0x0][0x334], R169 ;  /* 0x0000cd00ff850a19 */ /* 0x000fe400000116a9 */
.L_x_431:
[----:B------:R-:W-:Y:S05]  /*7ae0*/  BSYNC B0 ;  /* 0x0000000000007941 */ /* 0x000fea0003800000 */
.L_x_429:
[----:B------:R-:W-:Y:S04]  /*7af0*/  IMAD.IADD R169, R0, 0x1, -R178 ;  /* 0x0000000100a97824 */ /* 0x000fe800078e0ab2 */
[----:B------:R-:W-:Y:S05]  /*7b00*/  IMAD R133, R133, c[0x0][0x32c], R169 ;  /* 0x0000cb0085857a24 */ /* 0x000fea00078e02a9 */
[----:B------:R-:W-:Y:S02]  /*7b10*/  IMNMX R3, R3, R133, !PT ;  /* 0x0000008503037217 */ /* 0x000fe40007800200 */
[----:B------:R-:W-:Y:S04]  /*7b20*/  IADD3 R133, R133, c[0x0][0x32c], RZ ;  /* 0x0000cb0085857a10 */ /* 0x000fe80007ffe0ff */
[----:B------:R-:W-:Y:S02]  /*7b30*/  IMNMX R132, R132, R133, PT ;  /* 0x0000008584847217 */ /* 0x000fe40003800200 */
.L_x_428:
[C---:B------:R-:W-:Y:S01]  /*7b40*/  ISETP.GE.AND P0, PT, R0.reuse, 0x1, PT ;  /* 0x000000010000780c */ /* 0x040fe20003f06270 */
[----:B------:R-:W-:Y:S01]  /*7b50*/  IMAD.MOV.U32 R133, RZ, RZ, c[0x0][0x32c] ;  /* 0x0000cb00ff857624 */ /* 0x000fe200078e00ff */
[C---:B------:R-:W-:Y:S02]  /*7b60*/  ISETP.GE.AND P1, PT, R0.reuse, 0x2, PT ;  /* 0x000000020000780c */ /* 0x040fe40003f26270 */
[----:B-----5:R-:W-:Y:S02]  /*7b70*/  LOP3.LUT R177, R177, 0xffffffef, RZ, 0xc0, !PT ;  /* 0xffffffefb1b17812 */ /* 0x020fe400078ec0ff */
[C---:B------:R-:W-:Y:S02]  /*7b80*/  ISETP.GE.AND P6, PT, R0.reuse, 0x12, PT ;  /* 0x000000120000780c */ /* 0x040fe40003fc6270 */
[C---:B------:R-:W-:Y:S02]  /*7b90*/  ISETP.GE.AND P5, PT, R0.reuse, 0x19, PT ;  /* 0x000000190000780c */ /* 0x040fe40003fa6270 */
[C---:B------:R-:W-:Y:S02]  /*7ba0*/  ISETP.GE.AND P4, PT, R0.reuse, 0x1a, PT ;  /* 0x0000001a0000780c */ /* 0x040fe40003f86270 */
[----:B------:R-:W-:Y:S02]  /*7bb0*/  ISETP.GE.AND P3, PT, R0, 0x21, PT ;  /* 0x000000210000780c */ /* 0x000fe40003f66270 */
[----:B------:R-:W-:Y:S02]  /*7bc0*/  @P0 LOP3.LUT R177, R177, 0x10, RZ, 0xfc, !PT ;  /* 0x00000010b1b10812 */ /* 0x000fe400078efcff */
[----:B------:R-:W-:Y:S02]  /*7bd0*/  ISETP.GT.AND P0, PT, R3, RZ, !P0 ;  /* 0x000000ff0300720c */ /* 0x000fe40004704270 */
[----:B------:R-:W-:Y:S02]  /*7be0*/  LOP3.LUT R177, R177, 0xfffffff7, RZ, 0xc0, !PT ;  /* 0xfffffff7b1b17812 */ /* 0x000fe400078ec0ff */
[----:B------:R-:W-:Y:S02]  /*7bf0*/  ISETP.LT.OR P0, PT, R132, 0x1, P0 ;  /* 0x000000018400780c */ /* 0x000fe40000701670 */
[----:B------:R-:W-:Y:S02]  /*7c00*/  @P1 LOP3.LUT R177, R177, 0x8, RZ, 0xfc, !PT ;  /* 0x00000008b1b11812 */ /* 0x000fe400078efcff */
[----:B------:R-:W-:Y:S02]  /*7c10*/  FSEL R169, R4, -INF , !P0 ;  /* 0xff80000004a97808 */ /* 0x000fe40004000000 */
[----:B------:R-:W-:Y:S02]  /*7c20*/  ISETP.GT.AND P0, PT, R3, 0x1, !P1 ;  /* 0x000000010300780c */ /* 0x000fe40004f04270 */
[----:B------:R-:W-:Y:S02]  /*7c30*/  ISETP.GE.AND P1, PT, R0, 0x9, PT ;  /* 0x000000090000780c */ /* 0x000fe40003f26270 */
[----:B------:R-:W-:Y:S02]  /*7c40*/  ISETP.LT.OR P0, PT, R132, 0x2, P0 ;  /* 0x000000028400780c */ /* 0x000fe40000701670 */
[----:B------:R-:W-:Y:S02]  /*7c50*/  LOP3.LUT R177, R177, 0xfffffffb, RZ, 0xc0, !PT ;  /* 0xfffffffbb1b17812 */ /* 0x000fe400078ec0ff */
[----:B------:R-:W-:Y:S02]  /*7c60*/  FSEL R176, R5, -INF , !P0 ;  /* 0xff80000005b07808 */ /* 0x000fe40004000000 */
[----:B------:R-:W-:Y:S01]  /*7c70*/  ISETP.GT.AND P0, PT, R3, 0x8, !P1 ;  /* 0x000000080300780c */ /* 0x000fe20004f04270 */
[----:B------:R-:W1:Y:S01]  /*7c80*/  SHFL.IDX PT, R5, R168, 0x1, 0x1c1f ;  /* 0x003c1f00a8057f89 */ /* 0x000e6200000e0000 */
[----:B------:R-:W-:Y:S02]  /*7c90*/  ISETP.GE.AND P2, PT, R0, 0x22, PT ;  /* 0x000000220000780c */ /* 0x000fe40003f46270 */
[----:B------:R-:W-:Y:S02]  /*7ca0*/  ISETP.LT.OR P0, PT, R132, 0x9, P0 ;  /* 0x000000098400780c */ /* 0x000fe40000701670 */
[----:B------:R-:W-:Y:S02]  /*7cb0*/  @P1 LOP3.LUT R177, R177, 0x4, RZ, 0xfc, !PT ;  /* 0x00000004b1b11812 */ /* 0x000fe400078efcff */
[----:B------:R-:W-:Y:S02]  /*7cc0*/  ISETP.GE.AND P1, PT, R0, 0xa, PT ;  /* 0x0000000a0000780c */ /* 0x000fe40003f26270 */
[----:B------:R-:W-:Y:S02]  /*7cd0*/  FSEL R175, R8, -INF , !P0 ;  /* 0xff80000008af7808 */ /* 0x000fe40004000000 */
[----:B------:R-:W-:Y:S02]  /*7ce0*/  LOP3.LUT R177, R177, 0xfffffffd, RZ, 0xc0, !PT ;  /* 0xfffffffdb1b17812 */ /* 0x000fe400078ec0ff */
[----:B------:R-:W-:Y:S04]  /*7cf0*/  ISETP.GT.AND P0, PT, R3, 0x9, !P1 ;  /* 0x000000090300780c */ /* 0x000fe80004f04270 */
[----:B------:R-:W-:Y:S03]  /*7d00*/  ISETP.LT.OR P0, PT, R132, 0xa, P0 ;  /* 0x0000000a8400780c */ /* 0x000fe60000701670 */
[----:B------:R-:W-:Y:S02]  /*7d10*/  @P1 LOP3.LUT R177, R177, 0x2, RZ, 0xfc, !PT ;  /* 0x00000002b1b11812 */ /* 0x000fe400078efcff */
[----:B------:R-:W-:Y:S02]  /*7d20*/  ISETP.GE.AND P1, PT, R0, 0x11, PT ;  /* 0x000000110000780c */ /* 0x000fe40003f26270 */
[----:B------:R-:W-:Y:S01]  /*7d30*/  FSEL R174, R9, -INF , !P0 ;  /* 0xff80000009ae7808 */ /* 0x000fe20004000000 */
[--C-:B-1----:R-:W-:Y:S01]  /*7d40*/  IMAD.IADD R4, R172, 0x1, R5.reuse ;  /* 0x00000001ac047824 */ /* 0x102fe200078e0205 */
[----:B------:R-:W-:Y:S02]  /*7d50*/  ISETP.GT.AND P0, PT, R3, 0x10, !P1 ;  /* 0x000000100300780c */ /* 0x000fe40004f04270 */
[----:B------:R-:W-:Y:S02]  /*7d60*/  LOP3.LUT R177, R177, 0xfffffffe, RZ, 0xc0, !PT ;  /* 0xfffffffeb1b17812 */ /* 0x000fe400078ec0ff */
[----:B------:R-:W-:Y:S04]  /*7d70*/  ISETP.LT.OR P0, PT, R132, 0x11, P0 ;  /* 0x000000118400780c */ /* 0x000fe80000701670 */
[----:B------:R-:W-:Y:S02]  /*7d80*/  FSEL R173, R12, -INF , !P0 ;  /* 0xff8000000cad7808 */ /* 0x000fe40004000000 */
[----:B------:R-:W-:Y:S02]  /*7d90*/  ISETP.GT.AND P0, PT, R3, 0x11, !P6 ;  /* 0x000000110300780c */ /* 0x000fe40007704270 */
[----:B------:R-:W-:Y:S02]  /*7da0*/  @P1 LOP3.LUT R177, R177, 0x1, RZ, 0xfc, !PT ;  /* 0x00000001b1b11812 */ /* 0x000fe400078efcff */
[----:B------:R-:W-:Y:S02]  /*7db0*/  ISETP.LT.OR P0, PT, R132, 0x12, P0 ;  /* 0x000000128400780c */ /* 0x000fe40000701670 */
[----:B------:R-:W-:Y:S02]  /*7dc0*/  ISETP.GE.AND P1, PT, R0, 0x29, PT ;  /* 0x000000290000780c */ /* 0x000fe40003f26270 */
[----:B------:R-:W-:Y:S02]  /*7dd0*/  FSEL R170, R13, -INF , !P0 ;  /* 0xff8000000daa7808 */ /* 0x000fe40004000000 */
[----:B------:R-:W-:Y:S02]  /*7de0*/  ISETP.GT.AND P0, PT, R3, 0x18, !P5 ;  /* 0x000000180300780c */ /* 0x000fe40006f04270 */
[----:B------:R-:W-:Y:S02]  /*7df0*/  LOP3.LUT R177, R177, 0xffffffdf, RZ, 0xc0, !PT ;  /* 0xffffffdfb1b17812 */ /* 0x000fe400078ec0ff */
[----:B------:R-:W-:Y:S04]  /*7e00*/  ISETP.LT.OR P0, PT, R132, 0x19, P0 ;  /* 0x000000198400780c */ /* 0x000fe80000701670 */
[----:B------:R-:W-:Y:S02]  /*7e10*/  FSEL R16, R16, -INF , !P0 ;  /* 0xff80000010107808 */ /* 0x000fe40004000000 */
[----:B------:R-:W-:Y:S04]  /*7e20*/  ISETP.GT.AND P0, PT, R3, 0x19, !P4 ;  /* 0x000000190300780c */ /* 0x000fe80006704270 */
[C---:B------:R-:W-:Y:S04]  /*7e30*/  ISETP.LT.OR P0, PT, R132.reuse, 0x1a, P0 ;  /* 0x0000001a8400780c */ /* 0x040fe80000701670 */
[----:B------:R-:W-:Y:S02]  /*7e40*/  FSEL R17, R17, -INF , !P0 ;  /* 0xff80000011117808 */ /* 0x000fe40004000000 */
[C---:B------:R-:W-:Y:S04]  /*7e50*/  ISETP.GT.AND P0, PT, R3.reuse, 0x20, !P3 ;  /* 0x000000200300780c */ /* 0x040fe80005f04270 */
[----:B------:R-:W-:Y:S04]  /*7e60*/  ISETP.LT.OR P0, PT, R132, 0x21, P0 ;  /* 0x000000218400780c */ /* 0x000fe80000701670 */
[----:B------:R-:W-:Y:S02]  /*7e70*/  FSEL R13, R20, -INF , !P0 ;  /* 0xff800000140d7808 */ /* 0x000fe40004000000 */
[----:B------:R-:W-:Y:S04]  /*7e80*/  ISETP.GT.AND P0, PT, R3, 0x21, !P2 ;  /* 0x000000210300780c */ /* 0x000fe80005704270 */
[C---:B------:R-:W-:Y:S04]  /*7e90*/  ISETP.LT.OR P0, PT, R132.reuse, 0x22, P0 ;  /* 0x000000228400780c */ /* 0x040fe80000701670 */
[----:B------:R-:W-:Y:S02]  /*7ea0*/  FSEL R12, R21, -INF , !P0 ;  /* 0xff800000150c7808 */ /* 0x000fe40004000000 */
[----:B------:R-:W-:Y:S04]  /*7eb0*/  ISETP.GT.AND P0, PT, R3, 0x28, !P1 ;  /* 0x000000280300780c */ /* 0x000fe80004f04270 */
[----:B------:R-:W-:Y:S04]  /*7ec0*/  ISETP.LT.OR P0, PT, R132, 0x29, P0 ;  /* 0x000000298400780c */ /* 0x000fe80000701670 */
[----:B------:R-:W-:Y:S02]  /*7ed0*/  FSEL R9, R24, -INF , !P0 ;  /* 0xff80000018097808 */ /* 0x000fe40004000000 */
[----:B------:R-:W-:Y:S11]  /*7ee0*/  ISETP.GE.AND P0, PT, R0, 0x2a, PT ;  /* 0x0000002a0000780c */ /* 0x000ff60003f06270 */
[----:B------:R-:W-:Y:S02]  /*7ef0*/  @!UPT UIADD3 URZ, URZ, URZ, URZ ;  /* 0x0000003f3f3ff290 */ /* 0x000fe4000fffe03f */
[----:B------:R-:W-:Y:S02]  /*7f00*/  @P0 LOP3.LUT R177, R177, 0x20, RZ, 0xfc, !PT ;  /* 0x00000020b1b10812 */ /* 0x000fe400078efcff */
[----:B------:R-:W-:Y:S01]  /*7f10*/  ISETP.GT.AND P0, PT, R3, 0x29, !P0 ;  /* 0x000000290300780c */ /* 0x000fe20004704270 */
[----:B------:R-:W-:Y:S02]  /*7f20*/  IMAD.IADD R3, R171, 0x1, R5 ;  /* 0x00000001ab037824 */ /* 0x000fe400078e0205 */
[----:B------:R1:W-:Y:S01]  /*7f30*/  STL [R1+0x14], R177 ;  /* 0x000014b101007387 */ /* 0x0003e20000100800 */
[----:B------:R-:W-:Y:S04]  /*7f40*/  ISETP.LT.OR P0, PT, R132, 0x2a, P0 ;  /* 0x0000002a8400780c */ /* 0x000fe80000701670 */
[----:B------:R-:W-:Y:S02]  /*7f50*/  FSEL R8, R25, -INF , !P0 ;  /* 0xff80000019087808 */ /* 0x000fe40004000000 */
[----:B------:R-:W-:Y:S11]  /*7f60*/  ISETP.GE.AND P0, PT, R133, 0x1, PT ;  /* 0x000000018500780c */ /* 0x000ff60003f06270 */
[----:B------:R-:W-:Y:S02]  /*7f70*/  @!UPT UIADD3 URZ, URZ, URZ, URZ ;  /* 0x0000003f3f3ff290 */ /* 0x000fe4000fffe03f */
[----:B------:R-:W-:-:S05]  /*7f80*/  @!P0 BRA `(.L_x_432) ;  /* 0x000001a000008947 */ /* 0x000fca0003800000 */
[----:B------:R-:W2:Y:S01]  /*7f90*/  LDL R20, [R1+0x44] ;  /* 0x0000440001147983 */ /* 0x000ea20000100800 */
[----:B------:R-:W-:Y:S03]  /*7fa0*/  BSSY B0, `(.L_x_433) ;  /* 0x0000013000007945 */ /* 0x000fe60003800000 */
[----:B------:R-:W2:Y:S02]  /*7fb0*/  LDL R133, [R1+0x40] ;  /* 0x0000400001857983 */ /* 0x000ea40000100800 */
[----:B--2---:R-:W-:Y:S04]  /*7fc0*/  IADD3 R5, -R133, R20, R5 ;  /* 0x0000001485057210 */ /* 0x004fe80007ffe105 */
        /* <DEDUP_REMOVED lines=11> */
.L_x_434:
[----:B------:R-:W-:Y:S04]  /*8080*/  MOV R20, c[0x0][0x32c] ;  /* 0x0000cb0000147a02 */ /* 0x000fe80000000f00 */
[----:B------:R-:W-:Y:S11]  /*8090*/  ISETP.NE.AND P0, PT, R20, 0x1, PT ;  /* 0x000000011400780c */ /* 0x000ff60003f05270 */
[----:B------:R-:W-:Y:S02]  /*80a0*/  @!UPT UIADD3 URZ, URZ, URZ, URZ ;  /* 0x0000003f3f3ff290 */ /* 0x000fe4000fffe03f */
[----:B------:R-:W-:Y:S05]  /*80b0*/  @P0 IMAD.HI.U32 R20, R5, c[0x0][0x330], RZ ;  /* 0x0000cc0005140a27 */ /* 0x000fea00078e00ff */
[----:B------:R-:W-:Y:S02]  /*80c0*/  @P0 SHF.R.U32.HI R5, RZ, c[0x0][0x334], R20 ;  /* 0x0000cd00ff050a19 */ /* 0x000fe40000011614 */
.L_x_435:
[----:B------:R-:W-:Y:S05]  /*80d0*/  BSYNC B0 ;  /* 0x0000000000007941 */ /* 0x000fea0003800000 */
.L_x_433:
[----:B------:R-:W-:Y:S04]  /*80e0*/  IMAD.IADD R0, R0, 0x1, -R178 ;  /* 0x0000000100007824 */ /* 0x000fe800078e0ab2 */
[----:B------:R-:W-:Y:S05]  /*80f0*/  IMAD R0, R5, c[0x0][0x32c], R0 ;  /* 0x0000cb0005007a24 */ /* 0x000fea00078e0200 */
[----:B------:R-:W-:Y:S02]  /*8100*/  IMNMX R3, R3, R0, !PT ;  /* 0x0000000003037217 */ /* 0x000fe40007800200 */
[----:B------:R-:W-:Y:S04]  /*8110*/  IADD3 R0, R0, c[0x0][0x32c], RZ ;  /* 0x0000cb0000007a10 */ /* 0x000fe80007ffe0ff */
[----:B------:R-:W-:Y:S02]  /*8120*/  IMNMX R4, R4, R0, PT ;  /* 0x0000000004047217 */ /* 0x000fe40003800200 */
.L_x_432:
        /* <DEDUP_REMOVED lines=12> */
[----:B------:R-:W2:Y:S02]  /*81f0*/  SHFL.BFLY PT, R5, R0, 0x2, 0x1f ;  /* 0x0c401f0000057f89 */ /* 0x000ea400000e0000 */
[----:B--2---:R-:W-:Y:S06]  /*8200*/  FMNMX.FTZ R0, R0, R5, !PT ;  /* 0x0000000500007209 */ /* 0x004fec0007810000 */
[----:B------:R-:W2:Y:S02]  /*8210*/  SHFL.BFLY PT, R5, R0, 0x1, 0x1f ;  /* 0x0c201f0000057f89 */ /* 0x000ea400000e0000 */
[----:B--2---:R-:W-:Y:S04]  /*8220*/  FMNMX.FTZ R133, R0, R5, !PT ;  /* 0x0000000500857209 */ /* 0x004fe80007810000 */
[C---:B------:R-:W-:Y:S04]  /*8230*/  FSETP.NEU.FTZ.AND P0, PT, R133.reuse, -INF , PT ;  /* 0xff8000008500780b */ /* 0x040fe80003f1d000 */
[C---:B------:R-:W-:Y:S05]  /*8240*/  FSEL R0, R133.reuse, RZ, P0 ;  /* 0x000000ff85007208 */ /* 0x040fea0000000000 */
[----:B------:R-:W-:Y:S02]  /*8250*/  FADD.FTZ R0, -R0, R2 ;  /* 0x0000000200007221 */ /* 0x000fe40000010100 */
[----:B------:R-:W-:Y:S02]  /*8260*/  FMUL.FTZ R2, R133, c[0x0][0x2d0] ;  /* 0x0000b40085027a20 */ /* 0x000fe40000410000 */
[----:B------:R-:W-:Y:S03]  /*8270*/  FMUL.FTZ R0, R0, c[0x0][0x2d0] ;  /* 0x0000b40000007a20 */ /* 0x000fe60000410000 */
[----:B------:R-:W-:Y:S02]  /*8280*/  FSEL R2, R2, RZ, P0 ;  /* 0x000000ff02027208 */ /* 0x000fe40000000000 */
[----:B------:R-:W-:Y:S03]  /*8290*/  LOP3.LUT P0, RZ, R177, 0x10, RZ, 0xc0, !PT ;  /* 0x00000010b1ff7812 */ /* 0x000fe6000780c0ff */
[--C-:B------:R-:W-:Y:S01]  /*82a0*/  FFMA.FTZ R168, R170, c[0x0][0x2d0], -R2.reuse ;  /* 0x0000b400aaa87a23 */ /* 0x100fe20000010802 */
[----:B------:R-:W-:Y:S01]  /*82b0*/  MOV R170, R179 ;  /* 0x000000b300aa7202 */ /* 0x000fe20000000f00 */
[--C-:B------:R-:W-:Y:S01]  /*82c0*/  FFMA.FTZ R179, R16, c[0x0][0x2d0], -R2.reuse ;  /* 0x0000b40010b37a23 */ /* 0x100fe20000010802 */
[----:B------:R-:W-:Y:S01]  /*82d0*/  ISETP.GT.AND P0, PT, R3, RZ, !P0 ;  /* 0x000000ff0300720c */ /* 0x000fe20004704270 */
[----:B------:R-:W2:Y:S01]  /*82e0*/  LDL.LU R16, [R1+0x28] ;  /* 0x0000280001107983 */ /* 0x000ea20000300800 */
[--C-:B------:R-:W-:Y:S02]  /*82f0*/  FFMA.FTZ R5, R169, c[0x0][0x2d0], -R2.reuse ;  /* 0x0000b400a9057a23 */ /* 0x100fe40000010802 */
[----:B------:R-:W-:Y:S01]  /*8300*/  ISETP.LT.OR P0, PT, R4, 0x1, P0 ;  /* 0x000000010400780c */ /* 0x000fe20000701670 */
[--C-:B------:R-:W-:Y:S02]  /*8310*/  FFMA.FTZ R25, R173, c[0x0][0x2d0], -R2.reuse ;  /* 0x0000b400ad197a23 */ /* 0x100fe40000010802 */
[--C-:B------:R-:W-:Y:S01]  /*8320*/  FFMA.FTZ R24, R174, c[0x0][0x2d0], -R2.reuse ;  /* 0x0000b400ae187a23 */ /* 0x100fe20000010802 */
[----:B------:R-:W-:Y:S01]  /*8330*/  FSEL R6, R6, -INF , !P0 ;  /* 0xff80000006067808 */ /* 0x000fe20004000000 */
[--C-:B------:R-:W-:Y:S01]  /*8340*/  FFMA.FTZ R21, R175, c[0x0][0x2d0], -R2.reuse ;  /* 0x0000b400af157a23 */ /* 0x100fe20000010802 */
[----:B------:R-:W-:Y:S01]  /*8350*/  LOP3.LUT P0, RZ, R177, 0x8, RZ, 0xc0, !PT ;  /* 0x00000008b1ff7812 */ /* 0x000fe2000780c0ff */
[--C-:B------:R-:W-:Y:S01]  /*8360*/  FFMA.FTZ R20, R176, c[0x0][0x2d0], -R2.reuse ;  /* 0x0000b400b0147a23 */ /* 0x100fe20000010802 */
[----:B------:R-:W-:Y:S01]  /*8370*/  MUFU.EX2 R5, R5 ;  /* 0x0000000500057308 */ /* 0x000fe20000000800 */
[--C-:B------:R-:W-:Y:S01]  /*8380*/  FFMA.FTZ R171, R13, c[0x0][0x2d0], -R2.reuse ;  /* 0x0000b4000dab7a23 */ /* 0x100fe20000010802 */
[----:B------:R-:W-:Y:S01]  /*8390*/  ISETP.GT.AND P0, PT, R3, 0x1, !P0 ;  /* 0x000000010300780c */ /* 0x000fe20004704270 */
[--C-:B------:R-:W-:Y:S02]  /*83a0*/  FFMA.FTZ R17, R17, c[0x0][0x2d0], -R2.reuse ;  /* 0x0000b40011117a23 */ /* 0x100fe40000010802 */
[--C-:B------:R-:W-:Y:S01]  /*83b0*/  FFMA.FTZ R12, R12, c[0x0][0x2d0], -R2.reuse ;  /* 0x0000b4000c0c7a23 */ /* 0x100fe20000010802 */
[----:B------:R-:W-:Y:S01]  /*83c0*/  ISETP.LT.OR P0, PT, R4, 0x2, P0 ;  /* 0x000000020400780c */ /* 0x000fe20000701670 */
[--C-:B------:R-:W-:Y:S02]  /*83d0*/  FFMA.FTZ R9, R9, c[0x0][0x2d0], -R2.reuse ;  /* 0x0000b40009097a23 */ /* 0x100fe40000010802 */
[----:B------:R-:W-:Y:S01]  /*83e0*/  FFMA.FTZ R8, R8, c[0x0][0x2d0], -R2 ;  /* 0x0000b40008087a23 */ /* 0x000fe20000010802 */
[----:B------:R-:W-:Y:S01]  /*83f0*/  FSEL R7, R7, -INF , !P0 ;  /* 0xff80000007077808 */ /* 0x000fe20004000000 */
[----:B------:R-:W3:Y:S01]  /*8400*/  MUFU.EX2 R2, R0 ;  /* 0x0000000000027308 */ /* 0x000ee20000000800 */
[----:B------:R-:W-:Y:S04]  /*8410*/  LOP3.LUT P0, RZ, R177, 0x4, RZ, 0xc0, !PT ;  /* 0x00000004b1ff7812 */ /* 0x000fe8000780c0ff */
[----:B------:R-:W-:Y:S04]  /*8420*/  ISETP.GT.AND P0, PT, R3, 0x8, !P0 ;  /* 0x000000080300780c */ /* 0x000fe80004704270 */
[----:B------:R-:W-:Y:S04]  /*8430*/  ISETP.LT.OR P0, PT, R4, 0x9, P0 ;  /* 0x000000090400780c */ /* 0x000fe80000701670 */
[----:B------:R-:W-:Y:S02]  /*8440*/  FSEL R10, R10, -INF , !P0 ;  /* 0xff8000000a0a7808 */ /* 0x000fe40004000000 */
[----:B------:R-:W-:Y:S04]  /*8450*/  LOP3.LUT P0, RZ, R177, 0x2, RZ, 0xc0, !PT ;  /* 0x00000002b1ff7812 */ /* 0x000fe8000780c0ff */
[----:B------:R-:W-:Y:S04]  /*8460*/  ISETP.GT.AND P0, PT, R3, 0x9, !P0 ;  /* 0x000000090300780c */ /* 0x000fe80004704270 */
[----:B------:R-:W-:Y:S01]  /*8470*/  ISETP.LT.OR P0, PT, R4, 0xa, P0 ;  /* 0x0000000a0400780c */ /* 0x000fe20000701670 */
[C---:B---3--:R-:W-:Y:S02]  /*8480*/  FMUL.FTZ R13, R2.reuse, R149 ;  /* 0x00000095020d7220 */ /* 0x048fe40000410000 */
[C---:B------:R-:W-:Y:S01]  /*8490*/  FMUL.FTZ R28, R2.reuse, R28 ;  /* 0x0000001c021c7220 */ /* 0x040fe20000410000 */
[----:B------:R-:W-:Y:S01]  /*84a0*/  FSEL R169, R11, -INF , !P0 ;  /* 0xff8000000ba97808 */ /* 0x000fe20004000000 */
[C---:B------:R-:W-:Y:S01]  /*84b0*/  FMUL.FTZ R29, R2.reuse, R29 ;  /* 0x0000001d021d7220 */ /* 0x040fe20000410000 */
[----:B------:R-:W-:Y:S01]  /*84c0*/  LOP3.LUT P0, RZ, R177, 0x1, RZ, 0xc0, !PT ;  /* 0x00000001b1ff7812 */ /* 0x000fe2000780c0ff */
[C---:B------:R-:W-:Y:S01]  /*84d0*/  FMUL.FTZ R32, R2.reuse, R32 ;  /* 0x0000002002207220 */ /* 0x040fe20000410000 */
[----:B------:R-:W-:Y:S01]  /*84e0*/  MOV R11, R12 ;  /* 0x0000000c000b7202 */ /* 0x000fe20000000f00 */
[C---:B------:R-:W-:Y:S01]  /*84f0*/  FMUL.FTZ R12, R2.reuse, R148 ;  /* 0x00000094020c7220 */ /* 0x040fe20000410000 */
[C---:B------:R-:W-:Y:S01]  /*8500*/  ISETP.GT.AND P0, PT, R3.reuse, 0x10, !P0 ;  /* 0x000000100300780c */ /* 0x040fe20004704270 */
[C---:B------:R-:W-:Y:S01]  /*8510*/  FMUL.FTZ R33, R2.reuse, R33 ;  /* 0x0000002102217220 */ /* 0x040fe20000410000 */
[----:B------:R-:W-:Y:S01]  /*8520*/  MOV R149, R11 ;  /* 0x0000000b00957202 */ /* 0x000fe20000000f00 */
[----:B------:R-:W-:Y:S01]  /*8530*/  FMUL.FTZ R36, R2, R36 ;  /* 0x0000002402247220 */ /* 0x000fe20000410000 */
[----:B------:R-:W-:Y:S01]  /*8540*/  ISETP.LT.OR P0, PT, R4, 0x11, P0 ;  /* 0x000000110400780c */ /* 0x000fe20000701670 */
[C---:B------:R-:W-:Y:S01]  /*8550*/  FMUL.FTZ R37, R2.reuse, R37 ;  /* 0x0000002502257220 */ /* 0x040fe20000410000 */
[----:B------:R-:W-:Y:S01]  /*8560*/  MOV R148, R171 ;  /* 0x000000ab00947202 */ /* 0x000fe20000000f00 */
[----:B------:R-:W-:Y:S01]  /*8570*/  FMUL.FTZ R40, R2, R40 ;  /* 0x0000002802287220 */ /* 0x000fe20000410000 */
[----:B------:R-:W-:Y:S01]  /*8580*/  FSEL R172, R14, -INF , !P0 ;  /* 0xff8000000eac7808 */ /* 0x000fe20004000000 */
[C---:B------:R-:W-:Y:S01]  /*8590*/  FMUL.FTZ R41, R2.reuse, R41 ;  /* 0x0000002902297220 */ /* 0x040fe20000410000 */
[----:B------:R-:W-:Y:S01]  /*85a0*/  ISETP.GT.AND P0, PT, R3, 0x11, !P6 ;  /* 0x000000110300780c */ /* 0x000fe20007704270 */
[C---:B------:R-:W-:Y:S01]  /*85b0*/  FMUL.FTZ R44, R2.reuse, R44 ;  /* 0x0000002c022c7220 */ /* 0x040fe20000410000 */
[----:B------:R-:W-:Y:S01]  /*85c0*/  LOP3.LUT P6, RZ, R177, 0x20, RZ, 0xc0, !PT ;  /* 0x00000020b1ff7812 */ /* 0x000fe200078cc0ff */
[----:B------:R-:W-:Y:S01]  /*85d0*/  FMUL.FTZ R45, R2, R45 ;  /* 0x0000002d022d7220 */ /* 0x000fe20000410000 */
[----:B------:R-:W-:Y:S01]  /*85e0*/  ISETP.LT.OR P0, PT, R4, 0x12, P0 ;  /* 0x000000120400780c */ /* 0x000fe20000701670 */
[C---:B------:R-:W-:Y:S01]  /*85f0*/  FMUL.FTZ R48, R2.reuse, R48 ;  /* 0x0000003002307220 */ /* 0x040fe20000410000 */
[----:B------:R-:W-:Y:S01]  /*8600*/  MOV R14, R9 ;  /* 0x00000009000e7202 */ /* 0x000fe20000000f00 */
[C---:B------:R-:W-:Y:S01]  /*8610*/  FMUL.FTZ R9, R2.reuse, R153 ;  /* 0x0000009902097220 */ /* 0x040fe20000410000 */
[----:B------:R-:W-:Y:S01]  /*8620*/  FSEL R173, R15, -INF , !P0 ;  /* 0xff8000000fad7808 */ /* 0x000fe20004000000 */
[C---:B------:R-:W-:Y:S01]  /*8630*/  FMUL.FTZ R49, R2.reuse, R49 ;  /* 0x0000003102317220 */ /* 0x040fe20000410000 */
[C---:B------:R-:W-:Y:S01]  /*8640*/  ISETP.GT.AND P0, PT, R3.reuse, 0x18, !P5 ;  /* 0x000000180300780c */ /* 0x040fe20006f04270 */
[C---:B------:R-:W-:Y:S01]  /*8650*/  FMUL.FTZ R52, R2.reuse, R52 ;  /* 0x0000003402347220 */ /* 0x040fe20000410000 */
[----:B------:R-:W-:Y:S01]  /*8660*/  MOV R15, R8 ;  /* 0x00000008000f7202 */ /* 0x000fe20000000f00 */
[----:B------:R-:W-:Y:S01]  /*8670*/  FMUL.FTZ R53, R2, R53 ;  /* 0x0000003502357220 */ /* 0x000fe20000410000 */
[----:B------:R-:W-:Y:S01]  /*8680*/  ISETP.LT.OR P0, PT, R4, 0x19, P0 ;  /* 0x000000190400780c */ /* 0x000fe20000701670 */
[----:B------:R3:W-:Y:S01]  /*8690*/  MUFU.EX2 R8, R21 ;  /* 0x0000001500087308 */ /* 0x0007e20000000800 */
[----:B------:R-:W-:Y:S02]  /*86a0*/  FMUL.FTZ R56, R2, R56 ;  /* 0x0000003802387220 */ /* 0x000fe40000410000 */
[----:B------:R-:W-:Y:S01]  /*86b0*/  FSEL R174, R18, -INF , !P0 ;  /* 0xff80000012ae7808 */ /* 0x000fe20004000000 */
[C---:B------:R-:W-:Y:S01]  /*86c0*/  FMUL.FTZ R57, R2.reuse, R57 ;  /* 0x0000003902397220 */ /* 0x040fe20000410000 */
[----:B------:R-:W-:Y:S01]  /*86d0*/  ISETP.GT.AND P0, PT, R3, 0x19, !P4 ;  /* 0x000000190300780c */ /* 0x000fe20006704270 */
[C---:B------:R-:W-:Y:S01]  /*86e0*/  FMUL.FTZ R60, R2.reuse, R60 ;  /* 0x0000003c023c7220 */ /* 0x040fe20000410000 */
[----:B------:R-:W-:Y:S01]  /*86f0*/  MOV R18, R170 ;  /* 0x000000aa00127202 */ /* 0x000fe20000000f00 */
        /* <DEDUP_REMOVED lines=12> */
[C---:B------:R-:W-:Y:S02]  /*87c0*/  FMUL.FTZ R72, R2.reuse, R72 ;  /* 0x0000004802487220 */ /* 0x040fe40000410000 */
[----:B------:R-:W-:Y:S01]  /*87d0*/  FMUL.FTZ R73, R2, R73 ;  /* 0x0000004902497220 */ /* 0x000fe20000410000 */
[----:B------:R-:W-:Y:S01]  /*87e0*/  FSEL R176, R22, -INF , !P0 ;  /* 0xff80000016b07808 */ /* 0x000fe20004000000 */
[C---:B---3--:R-:W-:Y:S01]  /*87f0*/  FMUL.FTZ R21, R2.reuse, R141 ;  /* 0x0000008d02157220 */ /* 0x048fe20000410000 */
        /* <DEDUP_REMOVED lines=8> */
[----:B-1----:R-:W-:Y:S01]  /*8880*/  FSEL R177, R23, -INF , !P0 ;  /* 0xff80000017b17808 */ /* 0x002fe20004000000 */
        /* <DEDUP_REMOVED lines=13> */
[----:B------:R-:W1:Y:S01]  /*8960*/  MUFU.EX2 R3, R20 ;  /* 0x0000001400037308 */ /* 0x000e620000000800 */
[----:B------:R-:W-:Y:S01]  /*8970*/  MOV R26, R25 ;  /* 0x00000019001a7202 */ /* 0x000fe20000000f00 */
[----:B------:R-:W-:Y:S01]  /*8980*/  FMUL.FTZ R25, R2, R137 ;  /* 0x0000008902197220 */ /* 0x000fe20000410000 */
[----:B------:R-:W-:Y:S01]  /*8990*/  ISETP.LT.OR P0, PT, R4, 0x2a, P0 ;  /* 0x0000002a0400780c */ /* 0x000fe20000701670 */
[C---:B------:R-:W-:Y:S02]  /*89a0*/  FMUL.FTZ R97, R2.reuse, R97 ;  /* 0x0000006102617220 */ /* 0x040fe40000410000 */
[C---:B------:R-:W-:Y:S01]  /*89b0*/  FMUL.FTZ R100, R2.reuse, R100 ;  /* 0x0000006402647220 */ /* 0x040fe20000410000 */
[----:B------:R-:W-:Y:S01]  /*89c0*/  FSEL R132, R27, -INF , !P0 ;  /* 0xff8000001b847808 */ /* 0x000fe20004000000 */
        /* <DEDUP_REMOVED lines=8> */
[C---:B------:R-:W-:Y:S01]  /*8a50*/  FMUL.FTZ R116, R2.reuse, R116 ;  /* 0x0000007402747220 */ /* 0x040fe20000410000 */
[C---:B-1----:R-:W-:Y:S01]  /*8a60*/  F2FP.PACK_AB R168, R3.reuse, R5 ;  /* 0x0000000503a8723e */ /* 0x042fe200000000ff */
        /* <DEDUP_REMOVED lines=9> */
[----:B------:R1:W2:Y:S01]  /*8b00*/  MUFU.EX2 R5, R24 ;  /* 0x0000001800057308 */ /* 0x0002a20000000800 */
[----:B------:R-:W-:Y:S02]  /*8b10*/  FMUL.FTZ R16, R2, R144 ;  /* 0x0000009002107220 */ /* 0x000fe40000410000 */
[----:B------:R-:W-:Y:S01]  /*8b20*/  FADD.FTZ R4, R3, R0 ;  /* 0x0000000003047221 */ /* 0x000fe20000010000 */
[----:B------:R-:W-:Y:S03]  /*8b30*/  FMNMX.FTZ R0, R6, R134, !PT ;  /* 0x0000008606007209 */ /* 0x000fe60007810000 */
[----:B------:R-:W-:Y:S01]  /*8b40*/  FADD.FTZ R4, R8, R4 ;  /* 0x0000000408047221 */ /* 0x000fe20000010000 */
[----:B------:R-:W-:Y:S04]  /*8b50*/  FMNMX.FTZ R0, R7, R0, !PT ;  /* 0x0000000007007209 */ /* 0x000fe80007810000 */
[----:B------:R-:W-:Y:S04]  /*8b60*/  FMNMX.FTZ R0, R10, R0, !PT ;  /* 0x000000000a007209 */ /* 0x000fe80007810000 */
[----:B------:R-:W-:Y:S04]  /*8b70*/  FMNMX.FTZ R0, R169, R0, !PT ;  /* 0x00000000a9007209 */ /* 0x000fe80007810000 */
[----:B------:R-:W-:Y:S01]  /*8b80*/  FMNMX.FTZ R0, R172, R0, !PT ;  /* 0x00000000ac007209 */ /* 0x000fe20007810000 */
[C---:B-1----:R-:W-:Y:S03]  /*8b90*/  FMUL.FTZ R24, R2.reuse, R136 ;  /* 0x0000008802187220 */ /* 0x042fe60000410000 */
[----:B------:R-:W-:Y:S01]  /*8ba0*/  FMNMX.FTZ R0, R173, R0, !PT ;  /* 0x00000000ad007209 */ /* 0x000fe20007810000 */
[----:B------:R-:W3:Y:S01]  /*8bb0*/  LDL.LU R136, [R1+0x2c] ;  /* 0x00002c0001887983 */ /* 0x000ee20000300800 */
[C---:B--2---:R-:W-:Y:S01]  /*8bc0*/  FADD.FTZ R179, R5.reuse, R4 ;  /* 0x0000000405b37221 */ /* 0x044fe20000010000 */
[----:B------:R-:W-:Y:S01]  /*8bd0*/  F2FP.PACK_AB R170, R5, R8 ;  /* 0x0000000805aa723e */ /* 0x000fe200000000ff */
[----:B------:R-:W-:Y:S01]  /*8be0*/  FMUL.FTZ R5, R2, R157 ;  /* 0x0000009d02057220 */ /* 0x000fe20000410000 */
[----:B------:R-:W-:Y:S01]  /*8bf0*/  FMNMX.FTZ R0, R174, R0, !PT ;  /* 0x00000000ae007209 */ /* 0x000fe20007810000 */
[----:B------:R-:W-:Y:S01]  /*8c00*/  FMUL.FTZ R8, R2, R152 ;  /* 0x0000009802087220 */ /* 0x000fe20000410000 */
[----:B------:R-:W-:Y:S02]  /*8c10*/  MOV R157, R19 ;  /* 0x00000013009d7202 */ /* 0x000fe40000000f00 */
[----:B------:R-:W-:Y:S04]  /*8c20*/  FMNMX.FTZ R0, R175, R0, !PT ;  /* 0x00000000af007209 */ /* 0x000fe80007810000 */
[----:B------:R-:W-:Y:S01]  /*8c30*/  FMNMX.FTZ R0, R176, R0, !PT ;  /* 0x00000000b0007209 */ /* 0x000fe20007810000 */
[----:B------:R-:W-:Y:S03]  /*8c40*/  MUFU.EX2 R157, R157 ;  /* 0x0000009d009d7308 */ /* 0x000fe60000000800 */
[----:B------:R-:W-:Y:S04]  /*8c50*/  FMNMX.FTZ R0, R177, R0, !PT ;  /* 0x00000000b1007209 */ /* 0x000fe80007810000 */
[----:B------:R-:W-:Y:S04]  /*8c60*/  FMNMX.FTZ R0, R178, R0, !PT ;  /* 0x00000000b2007209 */ /* 0x000fe80007810000 */
[----:B------:R-:W-:Y:S05]  /*8c70*/  FMNMX.FTZ R0, R132, R0, !PT ;  /* 0x0000000084007209 */ /* 0x000fea0007810000 */
[----:B------:R-:W1:Y:S02]  /*8c80*/  SHFL.BFLY PT, R3, R0, 0x2, 0x1f ;  /* 0x0c401f0000037f89 */ /* 0x000e6400000e0000 */
[----:B-1----:R-:W-:Y:S06]  /*8c90*/  FMNMX.FTZ R0, R0, R3, !PT ;  /* 0x0000000300007209 */ /* 0x002fec0007810000 */
[----:B------:R-:W1:Y:S02]  /*8ca0*/  SHFL.BFLY PT, R3, R0, 0x1, 0x1f ;  /* 0x0c201f0000037f89 */ /* 0x000e6400000e0000 */
[----:B-1----:R-:W-:Y:S04]  /*8cb0*/  FMNMX.FTZ R3, R0, R3, !PT ;  /* 0x0000000300037209 */ /* 0x002fe80007810000 */
[C---:B------:R-:W-:Y:S01]  /*8cc0*/  FSETP.NEU.FTZ.AND P0, PT, R3.reuse, -INF , PT ;  /* 0xff8000000300780b */ /* 0x040fe20003f1d000 */
[C---:B------:R-:W-:Y:S03]  /*8cd0*/  FMUL.FTZ R4, R3.reuse, c[0x0][0x2d0] ;  /* 0x0000b40003047a20 */ /* 0x040fe60000410000 */
[----:B------:R-:W-:Y:S05]  /*8ce0*/  FSEL R0, R3, RZ, P0 ;  /* 0x000000ff03007208 */ /* 0x000fea0000000000 */
[----:B------:R-:W-:Y:S01]  /*8cf0*/  FADD.FTZ R0, -R0, R134 ;  /* 0x0000008600007221 */ /* 0x000fe20000010100 */
[----:B------:R-:W-:Y:S01]  /*8d00*/  FSEL R134, R4, RZ, P0 ;  /* 0x000000ff04867208 */ /* 0x000fe20000000000 */
[----:B------:R-:W-:Y:S01]  /*8d10*/  FMUL.FTZ R4, R2, R156 ;  /* 0x0000009c02047220 */ /* 0x000fe20000410000 */
[----:B------:R-:W-:Y:S01]  /*8d20*/  MOV R156, R22 ;  /* 0x00000016009c7202 */ /* 0x000fe20000000f00 */
[----:B------:R-:W-:Y:S02]  /*8d30*/  FMUL.FTZ R0, R0, c[0x0][0x2d0] ;  /* 0x0000b40000007a20 */ /* 0x000fe40000410000 */
[--C-:B------:R-:W-:Y:S02]  /*8d40*/  FFMA.FTZ R2, R10, c[0x0][0x2d0], -R134.reuse ;  /* 0x0000b4000a027a23 */ /* 0x100fe40000010886 */
[--C-:B------:R-:W-:Y:S01]  /*8d50*/  FFMA.FTZ R6, R6, c[0x0][0x2d0], -R134.reuse ;  /* 0x0000b40006067a23 */ /* 0x100fe20000010886 */
[----:B------:R-:W-:Y:S01]  /*8d60*/  MUFU.EX2 R156, R156 ;  /* 0x0000009c009c7308 */ /* 0x000fe20000000800 */
[----:B------:R-:W-:Y:S09]  /*8d70*/  FFMA.FTZ R7, R7, c[0x0][0x2d0], -R134 ;  /* 0x0000b40007077a23 */ /* 0x000ff20000010886 */
[----:B------:R-:W1:Y:S10]  /*8d80*/  MUFU.EX2 R0, R0 ;  /* 0x0000000000007308 */ /* 0x000e740000000800 */
[----:B------:R2:W3:Y:S10]  /*8d90*/  MUFU.EX2 R140, R6 ;  /* 0x00000006008c7308 */ /* 0x0004f40000000800 */
[----:B------:R4:W3:Y:S01]  /*8da0*/  MUFU.EX2 R152, R7 ;  /* 0x0000000700987308 */ /* 0x0008e20000000800 */
[C---:B-1----:R-:W-:Y:S02]  /*8db0*/  FMUL.FTZ R10, R0.reuse, R154 ;  /* 0x0000009a000a7220 */ /* 0x042fe40000410000 */
[----:B------:R-:W5:Y:S01]  /*8dc0*/  LDL R154, [R1+0x4] ;  /* 0x00000400019a7983 */ /* 0x000f620000100800 */
[C---:B------:R-:W-:Y:S02]  /*8dd0*/  FMUL.FTZ R27, R0.reuse, R139 ;  /* 0x0000008b001b7220 */ /* 0x040fe40000410000 */
[C---:B------:R-:W-:Y:S02]  /*8de0*/  FMUL.FTZ R22, R0.reuse, R142 ;  /* 0x0000008e00167220 */ /* 0x040fe40000410000 */
[C---:B------:R-:W-:Y:S02]  /*8df0*/  FMUL.FTZ R23, R0.reuse, R143 ;  /* 0x0000008f00177220 */ /* 0x040fe40000410000 */
[C---:B------:R-:W-:Y:S01]  /*8e00*/  FMUL.FTZ R11, R0.reuse, R155 ;  /* 0x0000009b000b7220 */ /* 0x040fe20000410000 */
[----:B------:R-:W-:Y:S01]  /*8e10*/  MOV R155, R148 ;  /* 0x00000094009b7202 */ /* 0x000fe20000000f00 */
[C---:B--2---:R-:W-:Y:S01]  /*8e20*/  FMUL.FTZ R6, R0.reuse, R158 ;  /* 0x0000009e00067220 */ /* 0x044fe20000410000 */
[----:B------:R-:W-:Y:S01]  /*8e30*/  MOV R158, R15 ;  /* 0x0000000f009e7202 */ /* 0x000fe20000000f00 */
[C---:B------:R-:W-:Y:S02]  /*8e40*/  FMUL.FTZ R14, R0.reuse, R150 ;  /* 0x00000096000e7220 */ /* 0x040fe40000410000 */
[C---:B------:R-:W-:Y:S02]  /*8e50*/  FMUL.FTZ R15, R0.reuse, R151 ;  /* 0x00000097000f7220 */ /* 0x040fe40000410000 */
[C---:B------:R-:W-:Y:S02]  /*8e60*/  FMUL.FTZ R18, R0.reuse, R146 ;  /* 0x0000009200127220 */ /* 0x040fe40000410000 */
[C---:B------:R-:W-:Y:S02]  /*8e70*/  FMUL.FTZ R19, R0.reuse, R147 ;  /* 0x0000009300137220 */ /* 0x040fe40000410000 */
[C---:B----4-:R-:W-:Y:S01]  /*8e80*/  FMUL.FTZ R7, R0.reuse, R159 ;  /* 0x0000009f00077220 */ /* 0x050fe20000410000 */
[----:B------:R-:W-:Y:S01]  /*8e90*/  MOV R159, R26 ;  /* 0x0000001a009f7202 */ /* 0x000fe20000000f00 */
        /* <DEDUP_REMOVED lines=20> */
[----:B-1----:R-:W-:Y:S01]  /*8fe0*/  MOV R159, R141 ;  /* 0x0000008d009f7202 */ /* 0x002fe20000000f00 */
        /* <DEDUP_REMOVED lines=35> */
[----:B---3--:R-:W-:Y:S02]  /*9220*/  FFMA.FTZ R144, R0, R136, R140 ;  /* 0x0000008800907223 */ /* 0x008fe4000001008c */
[----:B------:R-:W1:Y:S01]  /*9230*/  LDSM.16.MT88.4 R136, [R238] ;  /* 0x00000000ee88783b */ /* 0x000e620000004200 */
[----:B------:R-:W-:Y:S01]  /*9240*/  FFMA.FTZ R0, R169, c[0x0][0x2d0], -R134 ;  /* 0x0000b400a9007a23 */ /* 0x000fe20000010886 */
[C---:B------:R-:W-:Y:S01]  /*9250*/  F2FP.PACK_AB R169, R152.reuse, R140 ;  /* 0x0000008c98a9723e */ /* 0x040fe200000000ff */
[----:B------:R-:W-:Y:S02]  /*9260*/  FADD.FTZ R144, R152, R144 ;  /* 0x0000009098907221 */ /* 0x000fe40000010000 */
[----:B------:R-:W2:Y:S03]  /*9270*/  MUFU.EX2 R146, R0 ;  /* 0x0000000000927308 */ /* 0x000ea60000000800 */
[----:B------:R-:W-:Y:S07]  /*9280*/  LDSM.16.MT88.4 R140, [R238+0x800] ;  /* 0x00080000ee8c783b */ /* 0x000fee0000004200 */
[----:B------:R-:W-:Y:S01]  /*9290*/  MUFU.EX2 R152, R158 ;  /* 0x0000009e00987308 */ /* 0x000fe20000000800 */
[----:B--2---:R-:W-:Y:S01]  /*92a0*/  F2FP.PACK_AB R171, R146, R147 ;  /* 0x0000009392ab723e */ /* 0x004fe200000000ff */
[--C-:B------:R-:W-:Y:S06]  /*92b0*/  FFMA.FTZ R0, R172, c[0x0][0x2d0], -R134.reuse ;  /* 0x0000b400ac007a23 */ /* 0x100fec0000010886 */
        /* <DEDUP_REMOVED lines=8> */
[----:B-----5:R1:W2:Y:S03]  /*9340*/  LDSM.16.MT88.4 R136, [R154] ;  /* 0x000000009a88783b */ /* 0x0202a60000004200 */
[----:B-1----:R-:W-:Y:S02]  /*9350*/  MOV R154, R149 ;  /* 0x00000095009a7202 */ /* 0x002fe40000000f00 */
[----:B------:R1:W-:Y:S02]  /*9360*/  MUFU.EX2 R149, R0 ;  /* 0x0000000000957308 */ /* 0x0003e40000000800 */
[C---:B--2---:R-:W-:Y:S08]  /*9370*/  HMMA.16816.F32 R28, R168.reuse, R136, R28 ;  /* 0x00000088a81c723c */ /* 0x044ff0000000181c */
[C---:B------:R-:W-:Y:S01]  /*9380*/  HMMA.16816.F32 R32, R168.reuse, R138, R32 ;  /* 0x0000008aa820723c */ /* 0x040fe20000001820 */
[----:B------:R-:W2:Y:S03]  /*9390*/  LDSM.16.MT88.4 R136, [R238+0x1800] ;  /* 0x00180000ee88783b */ /* 0x000ea60000004200 */
[--C-:B-1----:R-:W-:Y:S04]  /*93a0*/  FFMA.FTZ R0, R173, c[0x0][0x2d0], -R134.reuse ;  /* 0x0000b400ad007a23 */ /* 0x102fe80000010886 */
[----:B------:R1:W3:Y:S04]  /*93b0*/  MUFU.EX2 R150, R0 ;  /* 0x0000000000967308 */ /* 0x0002e80000000800 */
[--C-:B-1----:R-:W-:Y:S06]  /*93c0*/  FFMA.FTZ R0, R174, c[0x0][0x2d0], -R134.reuse ;  /* 0x0000b400ae007a23 */ /* 0x102fec0000010886 */
[----:B------:R1:W-:Y:S01]  /*93d0*/  MUFU.EX2 R148, R0 ;  /* 0x0000000000947308 */ /* 0x0003e20000000800 */
[C---:B--2---:R-:W-:Y:S08]  /*93e0*/  HMMA.16816.F32 R36, R168.reuse, R136, R36 ;  /* 0x00000088a824723c */ /* 0x044ff00000001824 */
[C---:B------:R-:W-:Y:S01]  /*93f0*/  HMMA.16816.F32 R40, R168.reuse, R138, R40 ;  /* 0x0000008aa828723c */ /* 0x040fe20000001828 */
[----:B------:R-:W2:Y:S03]  /*9400*/  LDSM.16.MT88.4 R136, [R240+0x1800] ;  /* 0x00180000f088783b */ /* 0x000ea60000004200 */
[----:B-1----:R-:W-:Y:S02]  /*9410*/  FFMA.FTZ R0, R175, c[0x0][0x2d0], -R134 ;  /* 0x0000b400af007a23 */ /* 0x002fe40000010886 */
[----:B------:R-:W-:Y:S10]  /*9420*/  MUFU.EX2 R175, R155 ;  /* 0x0000009b00af7308 */ /* 0x000ff40000000800 */
[----:B------:R1:W4:Y:S01]  /*9430*/  MUFU.EX2 R174, R0 ;  /* 0x0000000000ae7308 */ /* 0x0003220000000800 */
[C---:B--2---:R-:W-:Y:S03]  /*9440*/  HMMA.16816.F32 R44, R168.reuse, R136, R44 ;  /* 0x00000088a82c723c */ /* 0x044fe6000000182c */
[----:B-1----:R-:W-:Y:S05]  /*9450*/  FADD.FTZ R0, R2, R179 ;  /* 0x000000b302007221 */ /* 0x002fea0000010000 */
[C---:B------:R-:W-:Y:S01]  /*9460*/  HMMA.16816.F32 R48, R168.reuse, R138, R48 ;  /* 0x0000008aa830723c */ /* 0x040fe20000001830 */
[----:B------:R-:W1:Y:S01]  /*9470*/  LDSM.16.MT88.4 R136, [R239+0x1800] ;  /* 0x00180000ef88783b */ /* 0x000e620000004200 */
[----:B------:R-:W2:Y:S02]  /*9480*/  MUFU.EX2 R179, R154 ;  /* 0x0000009a00b37308 */ /* 0x000ea40000000800 */
[----:B------:R-:W-:Y:S02]  /*9490*/  FADD.FTZ R151, R145, R0 ;  /* 0x0000000091977221 */ /* 0x000fe40000010000 */
[----:B------:R-:W-:Y:S02]  /*94a0*/  FADD.FTZ R0, R147, R144 ;  /* 0x0000009093007221 */ /* 0x000fe40000010000 */
        /* <DEDUP_REMOVED lines=31> */
[----:B---3--:R-:W-:Y:S01]  /*96a0*/  F2FP.PACK_AB R137, R150, R149 ;  /* 0x000000959689723e */ /* 0x008fe200000000ff */
[----:B------:R-:W-:Y:S02]  /*96b0*/  FADD.FTZ R2, R146, R0 ;  /* 0x0000000092027221 */ /* 0x000fe40000010000 */
[----:B------:R-:W-:Y:S01]  /*96c0*/  F2FP.PACK_AB R138, R157, R156 ;  /* 0x0000009c9d8a723e */ /* 0x000fe200000000ff */
[----:B------:R-:W-:Y:S01]  /*96d0*/  FFMA.FTZ R0, R176, c[0x0][0x2d0], -R134 ;  /* 0x0000b400b0007a23 */ /* 0x000fe20000010886 */
[----:B----4-:R-:W-:Y:S03]  /*96e0*/  F2FP.PACK_AB R139, R174, R148 ;  /* 0x00000094ae8b723e */ /* 0x010fe600000000ff */
[----:B------:R-:W-:Y:S01]  /*96f0*/  MOV R176, R153 ;  /* 0x0000009900b07202 */ /* 0x000fe20000000f00 */
[----:B------:R1:W-:Y:S01]  /*9700*/  MUFU.EX2 R172, R0 ;  /* 0x0000000000ac7308 */ /* 0x0003e20000000800 */
[----:B--2---:R-:W-:Y:S01]  /*9710*/  F2FP.PACK_AB R168, R179, R175 ;  /* 0x000000afb3a8723e */ /* 0x004fe200000000ff */
[----:B------:R-:W-:Y:S01]  /*9720*/  FADD.FTZ R2, R149, R2 ;  /* 0x0000000295027221 */ /* 0x000fe20000010000 */
[C---:B------:R-:W-:Y:S05]  /*9730*/  HMMA.16816.F32 R4, R136.reuse, R140, R4 ;  /* 0x0000008c8804723c */ /* 0x040fea0000001804 */
[----:B------:R-:W-:Y:S03]  /*9740*/  FADD.FTZ R2, R150, R2 ;  /* 0x0000000296027221 */ /* 0x000fe60000010000 */
[C---:B------:R-:W-:Y:S01]  /*9750*/  HMMA.16816.F32 R8, R136.reuse, R142, R8 ;  /* 0x0000008e8808723c */ /* 0x040fe20000001808 */
[----:B------:R-:W2:Y:S03]  /*9760*/  LDSM.16.MT88.4 R140, [R240+0x800] ;  /* 0x00080000f08c783b */ /* 0x000ea60000004200 */
[----:B------:R-:W-:Y:S04]  /*9770*/  FADD.FTZ R2, R148, R2 ;  /* 0x0000000294027221 */ /* 0x000fe80000010000 */
[----:B------:R-:W-:Y:S04]  /*9780*/  FADD.FTZ R2, R174, R2 ;  /* 0x00000002ae027221 */ /* 0x000fe80000010000 */
[--C-:B-1----:R-:W-:Y:S02]  /*9790*/  FFMA.FTZ R0, R177, c[0x0][0x2d0], -R134.reuse ;  /* 0x0000b400b1007a23 */ /* 0x102fe40000010886 */
[----:B------:R-:W3:Y:S02]  /*97a0*/  LDL R177, [R1+0x24] ;  /* 0x0000240001b17983 */ /* 0x000ee40000100800 */
[----:B------:R1:W4:Y:S01]  /*97b0*/  MUFU.EX2 R173, R0 ;  /* 0x0000000000ad7308 */ /* 0x0003220000000800 */
[C---:B--2---:R-:W-:Y:S03]  /*97c0*/  HMMA.16816.F32 R12, R136.reuse, R140, R12 ;  /* 0x0000008c880c723c */ /* 0x044fe6000000180c */
[--C-:B-1----:R-:W-:Y:S01]  /*97d0*/  FFMA.FTZ R0, R178, c[0x0][0x2d0], -R134.reuse ;  /* 0x0000b400b2007a23 */ /* 0x102fe20000010886 */
[----:B------:R-:W-:Y:S01]  /*97e0*/  MOV R178, R152 ;  /* 0x0000009800b27202 */ /* 0x000fe20000000f00 */
[----:B------:R-:W-:Y:S01]  /*97f0*/  FFMA.FTZ R134, R132, c[0x0][0x2d0], -R134 ;  /* 0x0000b40084867a23 */ /* 0x000fe20000010886 */
[----:B------:R-:W-:Y:S01]  /*9800*/  LDSM.16.MT88.4 R152, [R238+0x1000] ;  /* 0x00100000ee98783b */ /* 0x000fe20000004200 */
[----:B----4-:R-:W-:Y:S01]  /*9810*/  F2FP.PACK_AB R169, R173, R172 ;  /* 0x000000acada9723e */ /* 0x010fe200000000ff */
[C---:B------:R-:W-:Y:S01]  /*9820*/  HMMA.16816.F32 R16, R136.reuse, R142, R16 ;  /* 0x0000008e8810723c */ /* 0x040fe20000001810 */
[----:B------:R1:W-:Y:S05]  /*9830*/  MUFU.EX2 R132, R0 ;  /* 0x0000000000847308 */ /* 0x0003ea0000000800 */
[----:B------:R-:W2:Y:S05]  /*9840*/  LDSM.16.MT88.4 R140, [R239+0x800] ;  /* 0x00080000ef8c783b */ /* 0x000eaa0000004200 */
[----:B------:R-:W4:Y:S01]  /*9850*/  MUFU.EX2 R134, R134 ;  /* 0x0000008600867308 */ /* 0x000f220000000800 */
[----:B-1----:R-:W-:Y:S04]  /*9860*/  FADD.FTZ R0, R156, R151 ;  /* 0x000000979c007221 */ /* 0x002fe80000010000 */
[----:B------:R-:W-:Y:S04]  /*9870*/  FADD.FTZ R0, R157, R0 ;  /* 0x000000009d007221 */ /* 0x000fe80000010000 */
[----:B------:R-:W-:Y:S01]  /*9880*/  FADD.FTZ R0, R175, R0 ;  /* 0x00000000af007221 */ /* 0x000fe20000010000 */
[----:B----4-:R-:W-:Y:S01]  /*9890*/  F2FP.PACK_AB R171, R134, R132 ;  /* 0x0000008486ab723e */ /* 0x010fe200000000ff */
[C---:B--2---:R-:W-:Y:S08]  /*98a0*/  HMMA.16816.F32 R20, R136.reuse, R140, R20 ;  /* 0x0000008c8814723c */ /* 0x044ff00000001814 */
        /* <DEDUP_REMOVED lines=13> */
[----:B------:R-:W1:Y:S02]  /*9980*/  LDSM.16.MT88.4 R140, [R241+0x2000] ;  /* 0x00200000f18c783b */ /* 0x000e640000004200 */
[----:B---3--:R-:W-:Y:S05]  /*9990*/  ISETP.GT.AND P0, PT, R176, R177, PT ;  /* 0x000000b1b000720c */ /* 0x008fea0003f04270 */
        /* <DEDUP_REMOVED lines=22> */
[----:B------:R-:W-:Y:S01]  /*9b00*/  MOV R141, R145 ;  /* 0x00000091008d7202 */ /* 0x000fe20000000f00 */
[C---:B------:R-:W-:Y:S01]  /*9b10*/  HMMA.16816.F32 R120, R136.reuse, R142, R120 ;  /* 0x0000008e8878723c */ /* 0x040fe20000001878 */
[----:B------:R-:W1:Y:S03]  /*9b20*/  LDSM.16.MT88.4 R144, [R241+0x5000] ;  /* 0x00500000f190783b */ /* 0x000e660000004200 */
[-C--:B------:R-:W-:Y:S04]  /*9b30*/  F2FP.PACK_AB R170, R178, R141.reuse ;  /* 0x0000008db2aa723e */ /* 0x080fe800000000ff */
[C---:B-1----:R-:W-:Y:S08]  /*9b40*/  HMMA.16816.F32 R124, R136.reuse, R144, R124 ;  /* 0x00000090887c723c */ /* 0x042ff0000000187c */
        /* <DEDUP_REMOVED lines=9> */
[C---:B------:R-:W-:Y:S07]  /*9be0*/  HMMA.16816.F32 R144, R168.reuse, R146, R16 ;  /* 0x00000092a890723c */ /* 0x040fee0000001810 */
[----:B------:R-:W-:Y:S02]  /*9bf0*/  MOV R19, R141 ;  /* 0x0000008d00137202 */ /* 0x000fe40000000f00 */
        /* <DEDUP_REMOVED lines=39> */
[----:B------:R-:W-:Y:S02]  /*9e70*/  FADD.FTZ R2, R179, R0 ;  /* 0x00000000b3027221 */ /* 0x000fe40000010000 */
[----:B------:R-:W-:Y:S02]  /*9e80*/  FADD.FTZ R0, R173, R4 ;  /* 0x00000004ad007221 */ /* 0x000fe40000010000 */
[----:B------:R-:W-:Y:S04]  /*9e90*/  FADD.FTZ R2, R19, R2 ;  /* 0x0000000213027221 */ /* 0x000fe80000010000 */
[----:B------:R-:W-:Y:S01]  /*9ea0*/  FADD.FTZ R4, R178, R2 ;  /* 0x00000002b2047221 */ /* 0x000fe20000010000 */
[----:B------:R-:W-:Y:S01]  /*9eb0*/  IADD3 R2, R176, -0x1, RZ ;  /* 0xffffffffb0027810 */ /* 0x000fe20007ffe0ff */
[----:B------:R-:W-:Y:S01]  /*9ec0*/  FADD.FTZ R0, R132, R0 ;  /* 0x0000000084007221 */ /* 0x000fe20000010000 */
[-C--:B------:R-:W-:Y:S02]  /*9ed0*/  MOV R132, R3.reuse ;  /* 0x0000000300847202 */ /* 0x080fe40000000f00 */
[----:B------:R-:W-:Y:S01]  /*9ee0*/  STL [R1+0x28], R4 ;  /* 0x0000280401007387 */ /* 0x000fe20000100800 */
[----:B------:R-:W-:Y:S01]  /*9ef0*/  FADD.FTZ R0, R134, R0 ;  /* 0x0000000086007221 */ /* 0x000fe20000010000 */
[----:B------:R-:W-:Y:S04]  /*9f00*/  MOV R134, R3 ;  /* 0x0000000300867202 */ /* 0x000fe80000000f00 */
[----:B------:R1:W-:Y:S04]  /*9f10*/  STL [R1+0x2c], R0 ;  /* 0x00002c0001007387 */ /* 0x0003e80000100800 */
[----:B------:R2:W-:Y:S01]  /*9f20*/  STL [R1+0x1c], R2 ;  /* 0x00001c0201007387 */ /* 0x0005e20000100800 */
[----:B-1----:R-:W-:Y:S02]  /*9f30*/  MOV R0, R2 ;  /* 0x0000000200007202 */ /* 0x002fe40000000f00 */
[----:B--2---:R-:W-:Y:S03]  /*9f40*/  MOV R2, R133 ;  /* 0x0000008500027202 */ /* 0x004fe60000000f00 */
[----:B------:R1:W-:Y:S01]  /*9f50*/  STL [R1+0x20], R0 ;  /* 0x0000200001007387 */ /* 0x0003e20000100800 */
[----:B------:R-:W-:-:S05]  /*9f60*/  @P0 BRA `(.L_x_436) ;  /* 0xffffc95000000947 */ /* 0x000fca000383ffff */
.L_x_423:
[----:B-1----:R-:W2:Y:S04]  /*9f70*/  LDL R0, [R1+0x68] ;  /* 0x0000680001007983 */ /* 0x002ea80000100800 */
[----:B------:R-:W3:Y:S04]  /*9f80*/  LDL R4, [R1+0x40] ;  /* 0x0000400001047983 */ /* 0x000ee80000100800 */
[----:B------:R-:W3:Y:S01]  /*9f90*/  LDL R3, [R1+0x44] ;  /* 0x0000440001037983 */ /* 0x000ee20000100800 */
[----:B------:R-:W-:-:S05]  /*9fa0*/  IMAD.MOV.U32 R5, RZ, RZ, c[0x0][0x2c4] ;  /* 0x0000b100ff057624 */ /* 0x000fca00078e00ff */
[----:B------:R-:W-:Y:S01]  /*9fb0*/  ISETP.NE.AND P0, PT, R5, 0x1, PT ;  /* 0x000000010500780c */ /* 0x000fe20003f05270 */
[----:B------:R-:W-:Y:S01]  /*9fc0*/  IMAD.MOV.U32 R5, RZ, RZ, c[0x0][0x32c] ;  /* 0x0000cb00ff057624 */ /* 0x000fe200078e00ff */
[----:B--2---:R-:W-:-:S11]  /*9fd0*/  IADD3 R0, R0, 0x7f, RZ ;  /* 0x0000007f00007810 */ /* 0x004fd60007ffe0ff */
[----:B------:R-:W-:-:S05]  /*9fe0*/  @P0 IMAD.HI.U32 R2, R0, c[0x0][0x2c8], RZ ;  /* 0x0000b20000020a27 */ /* 0x000fca00078e00ff */
[----:B------:R-:W-:Y:S02]  /*9ff0*/  @P0 SHF.R.U32.HI R0, RZ, c[0x0][0x2cc], R2 ;  /* 0x0000b300ff000a19 */ /* 0x000fe40000011602 */
[----:B------:R-:W-:Y:S02]  /*a000*/  ISETP.GE.AND P0, PT, R5, 0x1, PT ;  /* 0x000000010500780c */ /* 0x000fe40003f06270 */
[----:B---3--:R-:W-:-:S05]  /*a010*/  IADD3 R2, R3, 0x1, -R4 ;  /* 0x0000000103027810 */ /* 0x008fca0007ffe804 */
[----:B------:R-:W-:-:S05]  /*a020*/  IMAD.IADD R0, R2, 0x1, R0 ;  /* 0x0000000102007824 */ /* 0x000fca00078e0200 */
[----:B------:R-:W-:Y:S01]  /*a030*/  IADD3 R2, R0, -c[0x0][0x324], RZ ;  /* 0x8000c90000027a10 */ /* 0x000fe20007ffe0ff */
[----:B------:R-:W-:Y:S05]  /*a040*/  @!P0 BRA `(.L_x_437) ;  /* 0x0000011000008947 */ /* 0x000fea0003800000 */
[----:B------:R-:W-:Y:S01]  /*a050*/  ISETP.GT.AND P0, PT, R0, -0x1, PT ;  /* 0xffffffff0000780c */ /* 0x000fe20003f04270 */
[----:B------:R-:W-:-:S12]  /*a060*/  BSSY B0, `(.L_x_438) ;  /* 0x000000d000007945 */ /* 0x000fd80003800000 */
        /* <DEDUP_REMOVED lines=8> */
.L_x_439:
[----:B------:R-:W-:-:S04]  /*a0f0*/  MOV R3, c[0x0][0x32c] ;  /* 0x0000cb0000037a02 */ /* 0x000fc80000000f00 */
[----:B------:R-:W-:-:S13]  /*a100*/  ISETP.NE.AND P0, PT, R3, 0x1, PT ;  /* 0x000000010300780c */ /* 0x000fda0003f05270 */
[----:B------:R-:W-:-:S05]  /*a110*/  @P0 IMAD.HI.U32 R3, R0, c[0x0][0x330], RZ ;  /* 0x0000cc0000030a27 */ /* 0x000fca00078e00ff */
[----:B------:R-:W-:Y:S02]  /*a120*/  @P0 SHF.R.U32.HI R0, RZ, c[0x0][0x334], R3 ;  /* 0x0000cd00ff000a19 */ /* 0x000fe40000011603 */
.L_x_440:
[----:B------:R-:W-:Y:S05]  /*a130*/  BSYNC B0 ;  /* 0x0000000000007941 */ /* 0x000fea0003800000 */
.L_x_438:
[----:B------:R-:W-:-:S05]  /*a140*/  IMAD R0, R0, c[0x0][0x32c], RZ ;  /* 0x0000cb0000007a24 */ /* 0x000fca00078e02ff */
[----:B------:R-:W-:Y:S02]  /*a150*/  IMNMX R2, R2, R0, !PT ;  /* 0x0000000002027217 */ /* 0x000fe40007800200 */
.L_x_437:
[----:B------:R-:W2:Y:S04]  /*a160*/  LDL R0, [R1+0x1c] ;  /* 0x00001c0001007983 */ /* 0x000ea80000100800 */
[----:B------:R-:W3:Y:S01]  /*a170*/  LDL R4, [R1+0x34] ;  /* 0x0000340001047983 */ /* 0x000ee20000100800 */
[----:B------:R-:W-:-:S05]  /*a180*/  IADD3 R2, R2, 0x2f, RZ ;  /* 0x0000002f02027810 */ /* 0x000fca0007ffe0ff */
[----:B------:R-:W-:-:S04]  /*a190*/  IMAD.HI R2, R2, 0x2aaaaaab, RZ ;  /* 0x2aaaaaab02027827 */ /* 0x000fc800078e02ff */
[----:B--2---:R-:W-:Y:S01]  /*a1a0*/  IMAD.MOV.U32 R3, RZ, RZ, R0 ;  /* 0x000000ffff037224 */ /* 0x004fe200078e0000 */
[----:B------:R-:W-:-:S04]  /*a1b0*/  SHF.R.U32.HI R0, RZ, 0x1f, R2 ;  /* 0x0000001fff007819 */ /* 0x000fc80000011602 */
[----:B------:R-:W-:-:S04]  /*a1c0*/  LEA.HI.SX32 R0, R2, R0, 0x1d ;  /* 0x0000000002007211 */ /* 0x000fc800078feaff */
[----:B---3--:R-:W-:-:S04]  /*a1d0*/  IMNMX R4, R4, R0, !PT ;  /* 0x0000000004047217 */ /* 0x008fc80007800200 */
[----:B------:R-:W-:Y:S01]  /*a1e0*/  ISETP.GE.AND P0, PT, R3, R4, PT ;  /* 0x000000040300720c */ /* 0x000fe20003f06270 */
[----:B------:R1:W-:-:S12]  /*a1f0*/  STL [R1+0x64], R4 ;  /* 0x0000640401007387 */ /* 0x0003d80000100800 */
[----:B------:R-:W-:Y:S05]  /*a200*/  @!P0 BRA `(.L_x_441) ;  /* 0x00002ad000008947 */ /* 0x000fea0003800000 */
.L_x_446:
[----:B------:R-:W2:Y:S01]  /*a210*/  LDL R0, [R1] ;  /* 0x0000000001007983 */ /* 0x000ea20000100800 */
[----:B------:R-:W-:Y:S04]  /*a220*/  DEPBAR.LE SB0, 0x0 ;  /* 0x000080000000791a */ /* 0x000fe80000000000 */
[----:B------:R-:W3:Y:S01]  /*a230*/  LDL R7, [R1+0x1c] ;  /* 0x00001c0001077983 */ /* 0x000ee20000100800 */
[----:B------:R-:W-:Y:S01]  /*a240*/  WARPSYNC 0xffffffff ;  /* 0xffffffff00007948 */ /* 0x000fe20003800000 */
[----:B------:R-:W-:Y:S02]  /*a250*/  BSSY B0, `(.L_x_442) ;  /* 0x0000036000007945 */ /* 0x000fe40003800000 */
[----:B------:R-:W4:Y:S04]  /*a260*/  LDL R134, [R1+0x34] ;  /* 0x0000340001867983 */ /* 0x000f280000100800 */
[----:B------:R-:W5:Y:S04]  /*a270*/  LDL R2, [R1+0x14] ;  /* 0x0000140001027983 */ /* 0x000f680000100800 */
[----:B------:R-:W-:Y:S06]  /*a280*/  BAR.SYNC.DEFER_BLOCKING 0x0 ;  /* 0x0000000000007b1d */ /* 0x000fec0000010000 */
[----:B------:R-:W1:Y:S04]  /*a290*/  LDSM.16.M88.4 R8, [R135] ;  /* 0x000000008708783b */ /* 0x000e680000000200 */
[----:B------:R-:W1:Y:S04]  /*a2a0*/  LDSM.16.M88.4 R16, [R135+0x800] ;  /* 0x000800008710783b */ /* 0x000e680000000200 */
[----:B------:R-:W1:Y:S04]  /*a2b0*/  LDSM.16.M88.4 R24, [R135+0x1000] ;  /* 0x001000008718783b */ /* 0x000e680000000200 */
[----:B------:R-:W1:Y:S04]  /*a2c0*/  LDSM.16.M88.4 R168, [R242] ;  /* 0x00000000f2a8783b */ /* 0x000e680000000200 */
[----:B------:R-:W1:Y:S04]  /*a2d0*/  LDSM.16.M88.4 R172, [R252] ;  /* 0x00000000fcac783b */ /* 0x000e680000000200 */
[----:B--2---:R2:W1:Y:S04]  /*a2e0*/  LDSM.16.M88.4 R176, [R0] ;  /* 0x0000000000b0783b */ /* 0x0044680000000200 */
[----:B---3--:R3:W-:Y:S01]  /*a2f0*/  STL [R1+0x60], R7 ;  /* 0x0000600701007387 */ /* 0x0087e20000100800 */
[----:B----4-:R-:W-:Y:S02]  /*a300*/  ISETP.GT.AND P0, PT, R134, R7, PT ;  /* 0x000000078600720c */ /* 0x010fe40003f04270 */
[C---:B-----5:R-:W-:Y:S02]  /*a310*/  LOP3.LUT P6, RZ, R2.reuse, 0x100, RZ, 0xc0, !PT ;  /* 0x0000010002ff7812 */ /* 0x060fe400078cc0ff */
[C---:B------:R-:W-:Y:S02]  /*a320*/  LOP3.LUT P5, RZ, R2.reuse, 0x80, RZ, 0xc0, !PT ;  /* 0x0000008002ff7812 */ /* 0x040fe400078ac0ff */
[----:B------:R-:W-:Y:S01]  /*a330*/  LOP3.LUT P4, RZ, R2, 0x40, RZ, 0xc0, !PT ;  /* 0x0000004002ff7812 */ /* 0x000fe2000788c0ff */
[----:B--2---:R-:W-:Y:S06]  /*a340*/  IMAD.MOV.U32 R0, RZ, RZ, R133 ;  /* 0x000000ffff007224 */ /* 0x004fec00078e0085 */
[----:B------:R-:W-:-:S05]  /*a350*/  @P0 BRA `(.L_x_443) ;  /* 0x0000025000000947 */ /* 0x000fca0003800000 */
[----:B------:R-:W2:Y:S01]  /*a360*/  LDL.64 R20, [R1+0x58] ;  /* 0x0000580001147983 */ /* 0x000ea20000100a00 */
[----:B------:R-:W-:Y:S02]  /*a370*/  LOP3.LUT P3, RZ, R2, 0x200, RZ, 0xc0, !PT ;  /* 0x0000020002ff7812 */ /* 0x000fe4000786c0ff */
[----:B------:R-:W-:Y:S01]  /*a380*/  SHF.R.S32.HI R2, RZ, 0x1f, R7 ;  /* 0x0000001fff027819 */ /* 0x000fe20000011407 */
[----:B------:R-:W4:Y:S04]  /*a390*/  LDL.64 R14, [R1+0x48] ;  /* 0x00004800010e7983 */ /* 0x000f280000100a00 */
[----:B------:R-:W5:Y:S01]  /*a3a0*/  LDL R12, [R1+0x18] ;  /* 0x00001800010c7983 */ /* 0x000f620000100800 */
[----:B-1----:R-:W-:Y:S02]  /*a3b0*/  IMAD R4, R2, c[0x0][0x208], RZ ;  /* 0x0000820002047a24 */ /* 0x002fe400078e02ff */
[C---:B------:R-:W-:Y:S01]  /*a3c0*/  IMAD.WIDE.U32 R2, R7.reuse, c[0x0][0x208], RZ ;  /* 0x0000820007027a25 */ /* 0x040fe200078e00ff */
[----:B------:R-:W1:Y:S03]  /*a3d0*/  S2R R5, SR_TID.X ;  /* 0x0000000000057919 */ /* 0x000e660000002100 */
        /* <DEDUP_REMOVED lines=8> */
[----:B--2---:R-:W-:Y:S01]  /*a460*/  IADD3 R5, P1, R20, R2, RZ ;  /* 0x0000000214057210 */ /* 0x004fe20007f3e0ff */
[----:B------:R-:W-:Y:S05]  /*a470*/  @!P2 IMAD.MOV.U32 R2, RZ, RZ, c[0x0][0x20c] ;  /* 0x00008300ff02a624 */ /* 0x000fea00078e00ff */
[----:B------:R-:W-:Y:S01]  /*a480*/  @!P2 LEA.HI.X R2, R4, R3, R2, 0x5, P0 ;  /* 0x000000030402a211 */ /* 0x000fe200000f2c02 */
[----:B----4-:R-:W-:Y:S01]  /*a490*/  IMAD.X R3, R3, 0x1, R15, P1 ;  /* 0x0000000103037824 */ /* 0x010fe200008e060f */
[C---:B------:R-:W-:Y:S04]  /*a4a0*/  LEA R4, P0, R5.reuse, c[0x0][0x1f8], 0x1 ;  /* 0x00007e0005047a11 */ /* 0x040fe800078008ff */
[----:B------:R-:W-:Y:S02]  /*a4b0*/  LEA.HI.X R5, R5, c[0x0][0x1fc], R3, 0x1, P0 ;  /* 0x00007f0005057a11 */ /* 0x000fe400000f0c03 */
[----:B------:R-:W-:Y:S03]  /*a4c0*/  @!P2 IADD3 R3, P0, R6, R20, RZ ;  /* 0x000000140603a210 */ /* 0x000fe60007f1e0ff */
[----:B------:R-:W-:Y:S01]  /*a4d0*/  @!PT LDS RZ, [RZ] ;  /* 0x00000000fffff984 */ /* 0x000fe20000000800 */
[----:B------:R-:W-:Y:S01]  /*a4e0*/  @!PT LDS RZ, [RZ] ;  /* 0x00000000fffff984 */ /* 0x000fe20000000800 */
[----:B------:R-:W-:Y:S01]  /*a4f0*/  @!PT LDS RZ, [RZ] ;  /* 0x00000000fffff984 */ /* 0x000fe20000000800 */
[----:B-----5:R1:W-:Y:S02]  /*a500*/  LDGSTS.E.BYPASS.LTC128B.128 [R12+0x4080], [R4.64], !P3 ;  /* 0x04080000040c7fae */ /* 0x0203e4000d901d46 */
        /* <DEDUP_REMOVED lines=10> */
.L_x_443:
[----:B------:R-:W-:Y:S05]  /*a5b0*/  BSYNC B0 ;  /* 0x0000000000007941 */ /* 0x000fea0003800000 */
.L_x_442:
[----:B-1----:R-:W-:Y:S01]  /*a5c0*/  IMAD.MOV.U32 R2, RZ, RZ, R7 ;  /* 0x000000ffff027224 */ /* 0x002fe200078e0007 */
[----:B------:R-:W0:Y:S01]  /*a5d0*/  LDGDEPBAR ;  /* 0x00000000000079af */ /* 0x000e220000000000 */
[C---:B---3--:R-:W-:Y:S01]  /*a5e0*/  HMMA.16816.F32 R4, R160.reuse, R8, RZ ;  /* 0x00000008a004723c */ /* 0x048fe200000018ff */
[----:B------:R-:W-:Y:S07]  /*a5f0*/  BSSY B0, `(.L_x_444) ;  /* 0x00000bc000007945 */ /* 0x000fee0003800000 */
        /* <DEDUP_REMOVED lines=137> */
[C---:B--2---:R-:W-:Y:S07]  /*ae90*/  HMMA.16816.F32 R20, R232.reuse, R172, R20 ;  /* 0x000000ace814723c */ /* 0x044fee0000001814 */
[----:B------:R-:W-:Y:S01]  /*aea0*/  MOV R173, R2 ;  /* 0x0000000200ad7202 */ /* 0x000fe20000000f00 */
[----:B------:R-:W-:Y:S03]  /*aeb0*/  HMMA.16816.F32 R24, R232, R174, R24 ;  /* 0x000000aee818723c */ /* 0x000fe60000001818 */
[----:B------:R-:W-:Y:S11]  /*aec0*/  ISETP.GT.AND P0, PT, R173, R134, PT ;  /* 0x00000086ad00720c */ /* 0x000ff60003f04270 */
[----:B------:R-:W-:Y:S02]  /*aed0*/  @!UPT UIADD3 URZ, URZ, URZ, URZ ;  /* 0x0000003f3f3ff290 */ /* 0x000fe4000fffe03f */
[----:B------:R-:W-:-:S05]  /*aee0*/  @!P0 BRA `(.L_x_445) ;  /* 0x000002c000008947 */ /* 0x000fca0003800000 */
[----:B------:R-:W2:Y:S04]  /*aef0*/  LDL.64 R170, [R1+0x50] ;  /* 0x0000500001aa7983 */ /* 0x000ea80000100a00 */
[----:B------:R-:W3:Y:S04]  /*af00*/  LDL.64 R178, [R1+0x38] ;  /* 0x0000380001b27983 */ /* 0x000ee80000100a00 */
[----:B------:R-:W4:Y:S04]  /*af10*/  LDL R176, [R1+0x14] ;  /* 0x0000140001b07983 */ /* 0x000f280000100800 */
[----:B------:R-:W5:Y:S04]  /*af20*/  LDL R177, [R1+0x18] ;  /* 0x0000180001b17983 */ /* 0x000f680000100800 */
        /* <DEDUP_REMOVED lines=14> */
[----:B------:R-:W-:Y:S02]  /*b010*/  IMAD R134, R134, 0x30, RZ ;  /* 0x0000003086867824 */ /* 0x000fe400078e02ff */
[----:B------:R-:W-:Y:S02]  /*b020*/  @P0 IMAD.MOV.U32 R168, RZ, RZ, c[0x0][0x1e0] ;  /* 0x00007800ffa80624 */ /* 0x000fe400078e00ff */
[----:B------:R-:W-:Y:S02]  /*b030*/  IMAD.IADD R3, R3, 0x1, R134 ;  /* 0x0000000103037824 */ /* 0x000fe400078e0286 */
[----:B------:R-:W-:Y:S01]  /*b040*/  @P0 IMAD.MOV.U32 R169, RZ, RZ, c[0x0][0x1e4] ;  /* 0x00007900ffa90624 */ /* 0x000fe200078e00ff */
[-C--:B--2---:R-:W-:Y:S02]  /*b050*/  @P1 IADD3 R134, P3, R170, R2.reuse, RZ ;  /* 0x00000002aa861210 */ /* 0x084fe40007f7e0ff */
[C---:B------:R-:W-:Y:S04]  /*b060*/  @P0 LEA R2, P2, R168.reuse, R2, 0x5 ;  /* 0x00000002a8020211 */ /* 0x040fe800078428ff */
[----:B------:R-:W-:Y:S01]  /*b070*/  @P0 LEA.HI.X R168, R168, R3, R169, 0x5, P2 ;  /* 0x00000003a8a80211 */ /* 0x000fe200010f2ca9 */
[--C-:B---3--:R-:W-:Y:S01]  /*b080*/  @P1 IMAD.X R169, R3, 0x1, R179.reuse, P3 ;  /* 0x0000000103a91824 */ /* 0x108fe200018e06b3 */
[----:B------:R-:W-:Y:S02]  /*b090*/  @P0 IADD3 R3, P2, R2, R170, RZ ;  /* 0x000000aa02030210 */ /* 0x000fe40007f5e0ff */
[----:B----4-:R-:W-:Y:S03]  /*b0a0*/  LOP3.LUT P3, RZ, R176, 0x200, RZ, 0xc0, !PT ;  /* 0x00000200b0ff7812 */ /* 0x010fe6000786c0ff */
        /* <DEDUP_REMOVED lines=8> */
[----:B-----5:R1:W-:Y:S04]  /*b130*/  @P1 LDGSTS.E.BYPASS.LTC128B.128 [R177+0x14080], [R168.64], !P3 ;  /* 0x14080000a8b11fae */ /* 0x0203e8000d901d46 */
[----:B------:R1:W-:Y:S04]  /*b140*/  @P1 LDGSTS.E.BYPASS.LTC128B.128 [R177+0x15880], [R168.64+0x80], !P6 ;  /* 0x15880080a8b11fae */ /* 0x0003e8000f101d46 */
[----:B------:R1:W-:Y:S04]  /*b150*/  @P1 LDGSTS.E.BYPASS.LTC128B.128 [R177+0x17080], [R168.64+0x100], !P5 ;  /* 0x17080100a8b11fae */ /* 0x0003e8000e901d46 */
[----:B------:R1:W-:Y:S04]  /*b160*/  @P1 LDGSTS.E.BYPASS.LTC128B.128 [R177+0x18880], [R168.64+0x180], !P4 ;  /* 0x18880180a8b11fae */ /* 0x0003e8000e101d46 */
[----:B------:R1:W-:Y:S04]  /*b170*/  @P0 LDGSTS.E.BYPASS.LTC128B.128 [R177+0x15080], [R2.64], !P3 ;  /* 0x1508000002b10fae */ /* 0x0003e8000d901d46 */
[----:B------:R1:W-:Y:S04]  /*b180*/  @P0 LDGSTS.E.BYPASS.LTC128B.128 [R177+0x16880], [R2.64+0x80], !P6 ;  /* 0x1688008002b10fae */ /* 0x0003e8000f101d46 */
[----:B------:R1:W-:Y:S04]  /*b190*/  @P0 LDGSTS.E.BYPASS.LTC128B.128 [R177+0x18080], [R2.64+0x100], !P5 ;  /* 0x1808010002b10fae */ /* 0x0003e8000e901d46 */
[----:B------:R1:W-:Y:S02]  /*b1a0*/  @P0 LDGSTS.E.BYPASS.LTC128B.128 [R177+0x19880], [R2.64+0x180], !P4 ;  /* 0x1988018002b10fae */ /* 0x0003e4000e101d46 */
.L_x_445:
[----:B------:R-:W-:Y:S05]  /*b1b0*/  BSYNC B0 ;  /* 0x0000000000007941 */ /* 0x000fea0003800000 */
.L_x_444:
[----:B------:R-:W2:Y:S01]  /*b1c0*/  LDL.LU R171, [R1+0x28] ;  /* 0x0000280001ab7983 */ /* 0x000ea20000300800 */
[----:B-1----:R-:W-:Y:S03]  /*b1d0*/  FMNMX.FTZ R2, R4, R133, !PT ;  /* 0x0000008504027209 */ /* 0x002fe60007810000 */
[----:B------:R-:W0:Y:S01]  /*b1e0*/  LDGDEPBAR ;  /* 0x00000000000079af */ /* 0x000e220000000000 */
        /* <DEDUP_REMOVED lines=26> */
[--C-:B------:R-:W-:Y:S01]  /*b390*/  FFMA.FTZ R21, R25, c[0x0][0x2d0], -R2.reuse ;  /* 0x0000b40019157a23 */ /* 0x100fe20000010802 */
[----:B------:R-:W-:Y:S01]  /*b3a0*/  MOV R25, R168 ;  /* 0x000000a800197202 */ /* 0x000fe20000000f00 */
[--C-:B------:R-:W-:Y:S01]  /*b3b0*/  FFMA.FTZ R169, R24, c[0x0][0x2d0], -R2.reuse ;  /* 0x0000b40018a97a23 */ /* 0x100fe20000010802 */
[----:B------:R-:W-:Y:S01]  /*b3c0*/  MOV R24, R170 ;  /* 0x000000aa00187202 */ /* 0x000fe20000000f00 */
[--C-:B------:R-:W-:Y:S02]  /*b3d0*/  FFMA.FTZ R5, R5, c[0x0][0x2d0], -R2.reuse ;  /* 0x0000b40005057a23 */ /* 0x100fe40000010802 */
[--C-:B------:R-:W-:Y:S02]  /*b3e0*/  FFMA.FTZ R4, R8, c[0x0][0x2d0], -R2.reuse ;  /* 0x0000b40008047a23 */ /* 0x100fe40000010802 */
[----:B------:R-:W-:Y:S01]  /*b3f0*/  MUFU.EX2 R8, R134 ;  /* 0x0000008600087308 */ /* 0x000fe20000000800 */
[----:B-1----:R-:W-:Y:S02]  /*b400*/  FFMA.FTZ R0, R9, c[0x0][0x2d0], -R2 ;  /* 0x0000b40009007a23 */ /* 0x002fe40000010802 */
[----:B------:R-:W4:Y:S01]  /*b410*/  LDL.LU R9, [R1+0x2c] ;  /* 0x00002c0001097983 */ /* 0x000f220000300800 */
[C---:B---3--:R-:W-:Y:S02]  /*b420*/  FMUL.FTZ R13, R3.reuse, R149 ;  /* 0x00000095030d7220 */ /* 0x048fe40000410000 */
[C---:B------:R-:W-:Y:S04]  /*b430*/  FMUL.FTZ R28, R3.reuse, R28 ;  /* 0x0000001c031c7220 */ /* 0x040fe80000410000 */
        /* <DEDUP_REMOVED lines=25> */
[C---:B------:R-:W-:Y:S01]  /*b5d0*/  FMUL.FTZ R72, R3.reuse, R72 ;  /* 0x0000004803487220 */ /* 0x040fe20000410000 */
[----:B---3--:R-:W-:Y:S01]  /*b5e0*/  F2FP.PACK_AB R170, R2, R4 ;  /* 0x0000000402aa723e */ /* 0x008fe200000000ff */
        /* <DEDUP_REMOVED lines=30> */
[----:B------:R-:W-:Y:S02]  /*b7d0*/  FMUL.FTZ R8, R3, R152 ;  /* 0x0000009803087220 */ /* 0x000fe40000410000 */
[----:B------:R-:W-:Y:S02]  /*b7e0*/  FADD.FTZ R0, R5, R0 ;  /* 0x0000000005007221 */ /* 0x000fe40000010000 */
[----:B------:R-:W-:Y:S02]  /*b7f0*/  FMUL.FTZ R5, R3, R157 ;  /* 0x0000009d03057220 */ /* 0x000fe40000410000 */
[----:B------:R-:W-:Y:S04]  /*b800*/  FADD.FTZ R0, R4, R0 ;  /* 0x0000000004007221 */ /* 0x000fe80000010000 */
[----:B------:R-:W-:Y:S01]  /*b810*/  FADD.FTZ R12, R2, R0 ;  /* 0x00000000020c7221 */ /* 0x000fe20000010000 */
        /* <DEDUP_REMOVED lines=27> */
[----:B------:R-:W4:Y:S01]  /*b9d0*/  MUFU.EX2 R6, R6 ;  /* 0x0000000600067308 */ /* 0x000f220000000800 */
[--C-:B------:R-:W-:Y:S02]  /*b9e0*/  FFMA.FTZ R20, R26, c[0x0][0x2d0], -R4.reuse ;  /* 0x0000b4001a147a23 */ /* 0x100fe40000010804 */
[--C-:B------:R-:W-:Y:S02]  /*b9f0*/  FFMA.FTZ R27, R27, c[0x0][0x2d0], -R4.reuse ;  /* 0x0000b4001b1b7a23 */ /* 0x100fe40000010804 */
[--C-:B------:R-:W-:Y:S01]  /*ba00*/  FFMA.FTZ R134, R10, c[0x0][0x2d0], -R4.reuse ;  /* 0x0000b4000a867a23 */ /* 0x100fe20000010804 */
[----:B------:R-:W-:Y:S01]  /*ba10*/  MOV R10, R169 ;  /* 0x000000a9000a7202 */ /* 0x000fe20000000f00 */
[--C-:B------:R-:W-:Y:S01]  /*ba20*/  FFMA.FTZ R171, R11, c[0x0][0x2d0], -R4.reuse ;  /* 0x0000b4000bab7a23 */ /* 0x100fe20000010804 */
[----:B------:R-:W-:Y:S01]  /*ba30*/  MOV R11, R173 ;  /* 0x000000ad000b7202 */ /* 0x000fe20000000f00 */
[----:B------:R-:W-:Y:S01]  /*ba40*/  FFMA.FTZ R173, R14, c[0x0][0x2d0], -R4 ;  /* 0x0000b4000ead7a23 */ /* 0x000fe20000010804 */
[----:B------:R-:W2:Y:S01]  /*ba50*/  MUFU.EX2 R7, R7 ;  /* 0x0000000700077308 */ /* 0x000ea20000000800 */
[----:B------:R-:W-:Y:S01]  /*ba60*/  MOV R152, R20 ;  /* 0x0000001400987202 */ /* 0x000fe20000000f00 */
[C---:B------:R-:W-:Y:S01]  /*ba70*/  FMUL.FTZ R20, R3.reuse, R140 ;  /* 0x0000008c03147220 */ /* 0x040fe20000410000 */
[----:B------:R-:W-:Y:S01]  /*ba80*/  MOV R140, R21 ;  /* 0x00000015008c7202 */ /* 0x000fe20000000f00 */
[C---:B-1----:R-:W-:Y:S01]  /*ba90*/  FMUL.FTZ R26, R0.reuse, R138 ;  /* 0x0000008a001a7220 */ /* 0x042fe20000410000 */
        /* <DEDUP_REMOVED lines=9> */
[C---:B----4-:R-:W-:Y:S02]  /*bb30*/  FFMA.FTZ R4, R0.reuse, R9, R6 ;  /* 0x0000000900047223 */ /* 0x050fe40000010006 */
[C---:B------:R-:W-:Y:S02]  /*bb40*/  FMUL.FTZ R19, R0.reuse, R147 ;  /* 0x0000009300137220 */ /* 0x040fe40000410000 */
[C---:B------:R-:W-:Y:S02]  /*bb50*/  FMUL.FTZ R22, R0.reuse, R142 ;  /* 0x0000008e00167220 */ /* 0x040fe40000410000 */
[C---:B------:R-:W-:Y:S02]  /*bb60*/  FMUL.FTZ R23, R0.reuse, R143 ;  /* 0x0000008f00177220 */ /* 0x040fe40000410000 */
[----:B------:R-:W-:Y:S01]  /*bb70*/  FMUL.FTZ R9, R3, R153 ;  /* 0x0000009903097220 */ /* 0x000fe20000410000 */
[----:B------:R-:W-:Y:S01]  /*bb80*/  MOV R153, R16 ;  /* 0x0000001000997202 */ /* 0x000fe20000000f00 */
[C---:B--2---:R-:W-:Y:S01]  /*bb90*/  FADD.FTZ R132, R7.reuse, R4 ;  /* 0x0000000407847221 */ /* 0x044fe20000010000 */
[----:B------:R-:W-:Y:S01]  /*bba0*/  F2FP.PACK_AB R169, R7, R6 ;  /* 0x0000000607a9723e */ /* 0x000fe200000000ff */
[C---:B------:R-:W-:Y:S02]  /*bbb0*/  FMUL.FTZ R6, R0.reuse, R158 ;  /* 0x0000009e00067220 */ /* 0x040fe40000410000 */
[----:B------:R-:W2:Y:S01]  /*bbc0*/  LDL R158, [R1+0x4] ;  /* 0x00000400019e7983 */ /* 0x000ea20000100800 */
[C---:B------:R-:W-:Y:S01]  /*bbd0*/  FMUL.FTZ R4, R3.reuse, R156 ;  /* 0x0000009c03047220 */ /* 0x040fe20000410000 */
[----:B------:R-:W-:Y:S01]  /*bbe0*/  MOV R156, R11 ;  /* 0x0000000b009c7202 */ /* 0x000fe20000000f00 */
[C---:B------:R-:W-:Y:S01]  /*bbf0*/  FMUL.FTZ R12, R3.reuse, R148 ;  /* 0x00000094030c7220 */ /* 0x040fe20000410000 */
[----:B------:R-:W-:Y:S01]  /*bc00*/  MOV R11, R24 ;  /* 0x00000018000b7202 */ /* 0x000fe20000000f00 */
[C---:B------:R-:W-:Y:S02]  /*bc10*/  FMUL.FTZ R24, R3.reuse, R136 ;  /* 0x0000008803187220 */ /* 0x040fe40000410000 */
[----:B------:R-:W1:Y:S01]  /*bc20*/  LDSM.16.MT88.4 R136, [R238] ;  /* 0x00000000ee88783b */ /* 0x000e620000004200 */
[C---:B------:R-:W-:Y:S01]  /*bc30*/  FMUL.FTZ R16, R3.reuse, R144 ;  /* 0x0000009003107220 */ /* 0x040fe20000410000 */
[----:B------:R-:W-:Y:S01]  /*bc40*/  MOV R144, R17 ;  /* 0x0000001100907202 */ /* 0x000fe20000000f00 */
[----:B------:R-:W-:Y:S01]  /*bc50*/  FMUL.FTZ R17, R3, R145 ;  /* 0x0000009103117220 */ /* 0x000fe20000410000 */
        /* <DEDUP_REMOVED lines=8> */
[----:B------:R-:W-:Y:S01]  /*bce0*/  LDSM.16.MT88.4 R140, [R238+0x800] ;  /* 0x00080000ee8c783b */ /* 0x000fe20000004200 */
[C---:B------:R-:W-:Y:S01]  /*bcf0*/  FMUL.FTZ R15, R0.reuse, R151 ;  /* 0x00000097000f7220 */ /* 0x040fe20000410000 */
[----:B------:R-:W-:Y:S01]  /*bd00*/  MUFU.EX2 R150, R171 ;  /* 0x000000ab00967308 */ /* 0x000fe20000000800 */
[C---:B------:R-:W-:Y:S01]  /*bd10*/  FMUL.FTZ R30, R0.reuse, R30 ;  /* 0x0000001e001e7220 */ /* 0x040fe20000410000 */
[----:B------:R-:W-:Y:S01]  /*bd20*/  MOV R155, R3 ;  /* 0x00000003009b7202 */ /* 0x000fe20000000f00 */
[C---:B------:R-:W-:Y:S01]  /*bd30*/  FMUL.FTZ R31, R0.reuse, R31 ;  /* 0x0000001f001f7220 */ /* 0x040fe20000410000 */
        /* <DEDUP_REMOVED lines=56> */
[----:B------:R-:W3:Y:S10]  /*c0c0*/  MUFU.EX2 R0, R134 ;  /* 0x0000008600007308 */ /* 0x000ef40000000800 */
[----:B------:R-:W-:Y:S10]  /*c0d0*/  MUFU.EX2 R134, R176 ;  /* 0x000000b000867308 */ /* 0x000ff40000000800 */
[----:B------:R-:W-:Y:S01]  /*c0e0*/  MUFU.EX2 R176, R175 ;  /* 0x000000af00b07308 */ /* 0x000fe20000000800 */
[----:B---3--:R-:W-:Y:S01]  /*c0f0*/  F2FP.PACK_AB R171, R150, R0 ;  /* 0x0000000096ab723e */ /* 0x008fe200000000ff */
[----:B------:R-:W-:Y:S08]  /*c100*/  FADD.FTZ R148, R0, R132 ;  /* 0x0000008400947221 */ /* 0x000ff00000010000 */
[----:B------:R3:W4:Y:S01]  /*c110*/  MUFU.EX2 R132, R179 ;  /* 0x000000b300847308 */ /* 0x0007220000000800 */
[C---:B-1----:R-:W-:Y:S08]  /*c120*/  HMMA.16816.F32 R4, R168.reuse, R136, R4 ;  /* 0x00000088a804723c */ /* 0x042ff00000001804 */
[C---:B------:R-:W-:Y:S01]  /*c130*/  HMMA.16816.F32 R8, R168.reuse, R138, R8 ;  /* 0x0000008aa808723c */ /* 0x040fe20000001808 */
[----:B------:R-:W1:Y:S01]  /*c140*/  LDSM.16.MT88.4 R136, [R240] ;  /* 0x00000000f088783b */ /* 0x000e620000004200 */
[----:B------:R-:W-:Y:S07]  /*c150*/  MUFU.EX2 R175, R153 ;  /* 0x0000009900af7308 */ /* 0x000fee0000000800 */
[----:B---3--:R-:W3:Y:S03]  /*c160*/  LDL.LU R179, [R1+0x60] ;  /* 0x0000600001b37983 */ /* 0x008ee60000300800 */
[----:B----4-:R-:W-:Y:S01]  /*c170*/  FADD.FTZ R0, R132, R151 ;  /* 0x0000009784007221 */ /* 0x010fe20000010000 */
[----:B------:R-:W-:Y:S03]  /*c180*/  MOV R151, R145 ;  /* 0x0000009100977202 */ /* 0x000fe60000000f00 */
[C---:B------:R-:W-:Y:S01]  /*c190*/  FADD.FTZ R0, R3.reuse, R0 ;  /* 0x0000000003007221 */ /* 0x040fe20000010000 */
[C---:B-1----:R-:W-:Y:S08]  /*c1a0*/  HMMA.16816.F32 R12, R168.reuse, R136, R12 ;  /* 0x00000088a80c723c */ /* 0x042ff0000000180c */
[C---:B------:R-:W-:Y:S01]  /*c1b0*/  HMMA.16816.F32 R16, R168.reuse, R138, R16 ;  /* 0x0000008aa810723c */ /* 0x040fe20000001810 */
[----:B------:R-:W1:Y:S07]  /*c1c0*/  LDSM.16.MT88.4 R136, [R239] ;  /* 0x00000000ef88783b */ /* 0x000e6e0000004200 */
[C---:B-1----:R-:W-:Y:S08]  /*c1d0*/  HMMA.16816.F32 R20, R168.reuse, R136, R20 ;  /* 0x00000088a814723c */ /* 0x042ff00000001814 */
[C---:B------:R-:W-:Y:S01]  /*c1e0*/  HMMA.16816.F32 R24, R168.reuse, R138, R24 ;  /* 0x0000008aa818723c */ /* 0x040fe20000001818 */
[----:B--2---:R1:W2:Y:S03]  /*c1f0*/  LDSM.16.MT88.4 R136, [R158] ;  /* 0x000000009e88783b */ /* 0x0042a60000004200 */
[----:B-1----:R-:W-:Y:S02]  /*c200*/  MOV R158, R144 ;  /* 0x00000090009e7202 */ /* 0x002fe40000000f00 */
[----:B------:R-:W1:Y:S10]  /*c210*/  MUFU.EX2 R144, R177 ;  /* 0x000000b100907308 */ /* 0x000e740000000800 */
[----:B------:R-:W4:Y:S01]  /*c220*/  MUFU.EX2 R177, R174 ;  /* 0x000000ae00b17308 */ /* 0x000f220000000800 */
[C---:B--2---:R-:W-:Y:S09]  /*c230*/  HMMA.16816.F32 R28, R168.reuse, R136, R28 ;  /* 0x00000088a81c723c */ /* 0x044ff2000000181c */
[----:B------:R-:W2:Y:S01]  /*c240*/  MUFU.EX2 R174, R158 ;  /* 0x0000009e00ae7308 */ /* 0x000ea20000000800 */
[C---:B------:R-:W-:Y:S01]  /*c250*/  HMMA.16816.F32 R32, R168.reuse, R138, R32 ;  /* 0x0000008aa820723c */ /* 0x040fe20000001820 */
[----:B------:R-:W5:Y:S02]  /*c260*/  LDSM.16.MT88.4 R136, [R238+0x1800] ;  /* 0x00180000ee88783b */ /* 0x000f640000004200 */
[----:B-1----:R-:W-:Y:S04]  /*c270*/  FADD.FTZ R0, R144, R0 ;  /* 0x0000000090007221 */ /* 0x002fe80000010000 */
[----:B------:R-:W-:Y:S01]  /*c280*/  FADD.FTZ R0, R134, R0 ;  /* 0x0000000086007221 */ /* 0x000fe20000010000 */
[C---:B-----5:R-:W-:Y:S08]  /*c290*/  HMMA.16816.F32 R36, R168.reuse, R136, R36 ;  /* 0x00000088a824723c */ /* 0x060ff00000001824 */
        /* <DEDUP_REMOVED lines=36> */
[----:B------:R-:W-:Y:S03]  /*c4e0*/  F2FP.PACK_AB R137, R178, R149 ;  /* 0x00000095b289723e */ /* 0x000fe600000000ff */
[----:B------:R-:W-:Y:S02]  /*c4f0*/  F2FP.PACK_AB R138, R134, R144 ;  /* 0x00000090868a723e */ /* 0x000fe400000000ff */
[----:B------:R-:W1:Y:S02]  /*c500*/  LDSM.16.MT88.4 R144, [R240+0x800] ;  /* 0x00080000f090783b */ /* 0x000e640000004200 */
[----:B------:R-:W-:Y:S01]  /*c510*/  MUFU.EX2 R134, R159 ;  /* 0x0000009f00867308 */ /* 0x000fe20000000800 */
[----:B----4-:R-:W-:Y:S02]  /*c520*/  F2FP.PACK_AB R139, R176, R177 ;  /* 0x000000b1b08b723e */ /* 0x010fe400000000ff */
[----:B--2---:R-:W-:Y:S02]  /*c530*/  F2FP.PACK_AB R169, R175, R174 ;  /* 0x000000aeafa9723e */ /* 0x004fe400000000ff */
[----:B------:R-:W-:Y:S03]  /*c540*/  F2FP.PACK_AB R171, R173, R172 ;  /* 0x000000acadab723e */ /* 0x000fe600000000ff */
[C---:B------:R-:W-:Y:S02]  /*c550*/  HMMA.16816.F32 R4, R136.reuse, R140, R4 ;  /* 0x0000008c8804723c */ /* 0x040fe40000001804 */
[----:B------:R-:W2:Y:S06]  /*c560*/  MUFU.EX2 R132, R151 ;  /* 0x0000009700847308 */ /* 0x000eac0000000800 */
[C---:B------:R-:W-:Y:S01]  /*c570*/  HMMA.16816.F32 R8, R136.reuse, R142, R8 ;  /* 0x0000008e8808723c */ /* 0x040fe20000001808 */
[----:B------:R-:W4:Y:S03]  /*c580*/  LDSM.16.MT88.4 R140, [R239+0x800] ;  /* 0x00080000ef8c783b */ /* 0x000f260000004200 */
[C---:B--2---:R-:W-:Y:S01]  /*c590*/  F2FP.PACK_AB R168, R3.reuse, R132 ;  /* 0x0000008403a8723e */ /* 0x044fe200000000ff */
[----:B------:R-:W-:Y:S01]  /*c5a0*/  FADD.FTZ R0, R132, R0 ;  /* 0x0000000084007221 */ /* 0x000fe20000010000 */
[----:B------:R-:W-:Y:S02]  /*c5b0*/  MOV R132, R156 ;  /* 0x0000009c00847202 */ /* 0x000fe40000000f00 */
[C---:B-1----:R-:W-:Y:S04]  /*c5c0*/  HMMA.16816.F32 R12, R136.reuse, R144, R12 ;  /* 0x00000090880c723c */ /* 0x042fe8000000180c */
[----:B------:R-:W-:Y:S01]  /*c5d0*/  IADD3 R132, R132, -0x1, RZ ;  /* 0xffffffff84847810 */ /* 0x000fe20007ffe0ff */
[----:B------:R-:W-:Y:S02]  /*c5e0*/  FADD.FTZ R0, R3, R0 ;  /* 0x0000000003007221 */ /* 0x000fe40000010000 */
[----:B------:R-:W-:Y:S01]  /*c5f0*/  FADD.FTZ R3, R150, R148 ;  /* 0x0000009496037221 */ /* 0x000fe20000010000 */
[C---:B------:R-:W-:Y:S01]  /*c600*/  HMMA.16816.F32 R16, R136.reuse, R146, R16 ;  /* 0x000000928810723c */ /* 0x040fe20000001810 */
[----:B------:R-:W1:Y:S07]  /*c610*/  LDSM.16.MT88.4 R144, [R241+0x800] ;  /* 0x00080000f190783b */ /* 0x000e6e0000004200 */
[C---:B----4-:R-:W-:Y:S08]  /*c620*/  HMMA.16816.F32 R20, R136.reuse, R140, R20 ;  /* 0x0000008c8814723c */ /* 0x050ff00000001814 */
        /* <DEDUP_REMOVED lines=37> */
[C---:B------:R-:W-:Y:S04]  /*c880*/  HMMA.16816.F32 R120, R136.reuse, R142, R120 ;  /* 0x0000008e8878723c */ /* 0x040fe80000001878 */
[----:B--2---:R-:W-:Y:S01]  /*c890*/  FADD.FTZ R0, R140, R0 ;  /* 0x000000008c007221 */ /* 0x004fe20000010000 */
[C---:B------:R-:W-:Y:S01]  /*c8a0*/  F2FP.PACK_AB R170, R134.reuse, R140 ;  /* 0x0000008c86aa723e */ /* 0x040fe200000000ff */
[----:B------:R-:W2:Y:S02]  /*c8b0*/  LDSM.16.MT88.4 R152, [R238+0x1000] ;  /* 0x00100000ee98783b */ /* 0x000ea40000004200 */
[----:B------:R-:W-:Y:S01]  /*c8c0*/  FADD.FTZ R0, R134, R0 ;  /* 0x0000000086007221 */ /* 0x000fe20000010000 */
[C---:B-1----:R-:W-:Y:S05]  /*c8d0*/  HMMA.16816.F32 R124, R136.reuse, R144, R124 ;  /* 0x00000090887c723c */ /* 0x042fea000000187c */
[----:B------:R1:W-:Y:S03]  /*c8e0*/  STL [R1+0x28], R0 ;  /* 0x0000280001007387 */ /* 0x0003e60000100800 */
[----:B------:R-:W-:Y:S01]  /*c8f0*/  HMMA.16816.F32 R128, R136, R146, R128 ;  /* 0x000000928880723c */ /* 0x000fe20000001880 */
[----:B------:R-:W3:Y:S04]  /*c900*/  LDL R134, [R1+0x64] ;  /* 0x0000640001867983 */ /* 0x000ee80000100800 */
[----:B------:R-:W4:Y:S08]  /*c910*/  LDSM.16.MT88.4 R144, [R240+0x1000] ;  /* 0x00100000f090783b */ /* 0x000f300000004200 */
[----:B------:R-:W5:Y:S08]  /*c920*/  LDSM.16.MT88.4 R136, [R239+0x1000] ;  /* 0x00100000ef88783b */ /* 0x000f700000004200 */
[----:B------:R4:W-:Y:S01]  /*c930*/  STL [R1+0x1c], R132 ;  /* 0x00001c8401007387 */ /* 0x0009e20000100800 */
[----:B-1----:R-:W-:Y:S04]  /*c940*/  FADD.FTZ R0, R149, R3 ;  /* 0x0000000395007221 */ /* 0x002fe80000010000 */
[----:B------:R-:W-:Y:S01]  /*c950*/  FADD.FTZ R0, R178, R0 ;  /* 0x00000000b2007221 */ /* 0x000fe20000010000 */
[C---:B--2---:R-:W-:Y:S01]  /*c960*/  HMMA.16816.F32 R156, R168.reuse, R152, R4 ;  /* 0x00000098a89c723c */ /* 0x044fe20000001804 */
[----:B------:R-:W1:Y:S04]  /*c970*/  LDSM.16.MT88.4 R4, [R241+0x1000] ;  /* 0x00100000f104783b */ /* 0x000e680000004200 */
[----:B------:R-:W-:Y:S03]  /*c980*/  FADD.FTZ R0, R177, R0 ;  /* 0x00000000b1007221 */ /* 0x000fe60000010000 */
[C---:B------:R-:W-:Y:S01]  /*c990*/  HMMA.16816.F32 R152, R168.reuse, R154, R8 ;  /* 0x0000009aa898723c */ /* 0x040fe20000001808 */
[----:B------:R-:W2:Y:S03]  /*c9a0*/  LDSM.16.MT88.4 R8, [R238+0x2800] ;  /* 0x00280000ee08783b */ /* 0x000ea60000004200 */
[----:B------:R-:W-:Y:S04]  /*c9b0*/  FADD.FTZ R0, R176, R0 ;  /* 0x00000000b0007221 */ /* 0x000fe80000010000 */
[C---:B----4-:R-:W-:Y:S01]  /*c9c0*/  HMMA.16816.F32 R148, R168.reuse, R144, R12 ;  /* 0x00000090a894723c */ /* 0x050fe2000000180c */
[----:B------:R-:W4:Y:S03]  /*c9d0*/  LDSM.16.MT88.4 R12, [R240+0x2800] ;  /* 0x00280000f00c783b */ /* 0x000f260000004200 */
[----:B------:R-:W-:Y:S01]  /*c9e0*/  FADD.FTZ R0, R174, R0 ;  /* 0x00000000ae007221 */ /* 0x000fe20000010000 */
[----:B------:R-:W-:Y:S03]  /*c9f0*/  MOV R132, R2 ;  /* 0x0000000200847202 */ /* 0x000fe60000000f00 */
[C---:B------:R-:W-:Y:S04]  /*ca00*/  HMMA.16816.F32 R144, R168.reuse, R146, R16 ;  /* 0x00000092a890723c */ /* 0x040fe80000001810 */
[----:B------:R-:W-:Y:S04]  /*ca10*/  FADD.FTZ R0, R175, R0 ;  /* 0x00000000af007221 */ /* 0x000fe80000010000 */
[C---:B-----5:R-:W-:Y:S04]  /*ca20*/  HMMA.16816.F32 R140, R168.reuse, R136, R20 ;  /* 0x00000088a88c723c */ /* 0x060fe80000001814 */
[----:B------:R-:W-:Y:S04]  /*ca30*/  FADD.FTZ R0, R172, R0 ;  /* 0x00000000ac007221 */ /* 0x000fe80000010000 */
[C---:B------:R-:W-:Y:S04]  /*ca40*/  HMMA.16816.F32 R136, R168.reuse, R138, R24 ;  /* 0x0000008aa888723c */ /* 0x040fe80000001818 */
[----:B------:R-:W-:Y:S04]  /*ca50*/  FADD.FTZ R0, R173, R0 ;  /* 0x00000000ad007221 */ /* 0x000fe80000010000 */
[C---:B-1----:R-:W-:Y:S01]  /*ca60*/  HMMA.16816.F32 R28, R168.reuse, R4, R28 ;  /* 0x00000004a81c723c */ /* 0x042fe2000000181c */
[----:B------:R-:W-:Y:S07]  /*ca70*/  STL [R1+0x2c], R0 ;  /* 0x00002c0001007387 */ /* 0x000fee0000100800 */
[C---:B------:R-:W-:Y:S01]  /*ca80*/  HMMA.16816.F32 R32, R168.reuse, R6, R32 ;  /* 0x00000006a820723c */ /* 0x040fe20000001820 */
[----:B------:R-:W1:Y:S07]  /*ca90*/  LDSM.16.MT88.4 R4, [R239+0x2800] ;  /* 0x00280000ef04783b */ /* 0x000e6e0000004200 */
[C---:B--2---:R-:W-:Y:S08]  /*caa0*/  HMMA.16816.F32 R36, R168.reuse, R8, R36 ;  /* 0x00000008a824723c */ /* 0x044ff00000001824 */
[C---:B------:R-:W-:Y:S01]  /*cab0*/  HMMA.16816.F32 R40, R168.reuse, R10, R40 ;  /* 0x0000000aa828723c */ /* 0x040fe20000001828 */
[----:B------:R-:W2:Y:S07]  /*cac0*/  LDSM.16.MT88.4 R8, [R241+0x2800] ;  /* 0x00280000f108783b */ /* 0x000eae0000004200 */
[C---:B----4-:R-:W-:Y:S08]  /*cad0*/  HMMA.16816.F32 R44, R168.reuse, R12, R44 ;  /* 0x0000000ca82c723c */ /* 0x050ff0000000182c */
[C---:B------:R-:W-:Y:S01]  /*cae0*/  HMMA.16816.F32 R48, R168.reuse, R14, R48 ;  /* 0x0000000ea830723c */ /* 0x040fe20000001830 */
[----:B------:R-:W4:Y:S07]  /*caf0*/  LDSM.16.MT88.4 R12, [R238+0x4000] ;  /* 0x00400000ee0c783b */ /* 0x000f2e0000004200 */
[C---:B-1----:R-:W-:Y:S08]  /*cb00*/  HMMA.16816.F32 R52, R168.reuse, R4, R52 ;  /* 0x00000004a834723c */ /* 0x042ff00000001834 */
        /* <DEDUP_REMOVED lines=21> */
[C---:B------:R-:W-:Y:S08]  /*cc60*/  HMMA.16816.F32 R112, R168.reuse, R10, R112 ;  /* 0x0000000aa870723c */ /* 0x040ff00000001870 */
[C---:B----4-:R-:W-:Y:S08]  /*cc70*/  HMMA.16816.F32 R116, R168.reuse, R12, R116 ;  /* 0x0000000ca874723c */ /* 0x050ff00000001874 */
[C---:B------:R-:W-:Y:S08]  /*cc80*/  HMMA.16816.F32 R120, R168.reuse, R14, R120 ;  /* 0x0000000ea878723c */ /* 0x040ff00000001878 */
[C---:B-1----:R-:W-:Y:S08]  /*cc90*/  HMMA.16816.F32 R124, R168.reuse, R4, R124 ;  /* 0x00000004a87c723c */ /* 0x042ff0000000187c */
[----:B------:R-:W-:Y:S03]  /*cca0*/  HMMA.16816.F32 R128, R168, R6, R128 ;  /* 0x00000006a880723c */ /* 0x000fe60000001880 */
[----:B---3--:R-:W-:Y:S11]  /*ccb0*/  ISETP.GT.AND P0, PT, R179, R134, PT ;  /* 0x00000086b300720c */ /* 0x008ff60003f04270 */
[----:B------:R-:W-:Y:S02]  /*ccc0*/  @!UPT UIADD3 URZ, URZ, URZ, URZ ;  /* 0x0000003f3f3ff290 */ /* 0x000fe4000fffe03f */
[----:B------:R-:W-:-:S05]  /*ccd0*/  @P0 BRA `(.L_x_446) ;  /* 0xffffd53000000947 */ /* 0x000fca000383ffff */
.L_x_441:
[----:B------:R-:W2:Y:S04]  /*cce0*/  LDL R2, [R1+0x34] ;  /* 0x0000340001027983 */ /* 0x000ea80000100800 */
[----:B------:R-:W2:Y:S02]  /*ccf0*/  LDL R0, [R1+0x1c] ;  /* 0x00001c0001007983 */ /* 0x000ea40000100800 */
[----:B--2---:R-:W-:-:S13]  /*cd00*/  ISETP.GE.AND P0, PT, R0, R2, PT ;  /* 0x000000020000720c */ /* 0x004fda0003f06270 */
[----:B------:R-:W-:Y:S05]  /*cd10*/  @!P0 BRA `(.L_x_447) ;  /* 0x000036d000008947 */ /* 0x000fea0003800000 */
[----:B------:R-:W-:Y:S02]  /*cd20*/  MOV R134, R132 ;  /* 0x0000008400867202 */ /* 0x000fe40000000f00 */
[----:B------:R-:W-:Y:S02]  /*cd30*/  MOV R2, R133 ;  /* 0x0000008500027202 */ /* 0x000fe40000000f00 */
.L_x_458:
[----:B--2---:R-:W2:Y:S01]  /*cd40*/  LDL R0, [R1+0x14] ;  /* 0x0000140001007983 */ /* 0x004ea20000100800 */
[----:B------:R-:W-:Y:S04]  /*cd50*/  DEPBAR.LE SB0, 0x0 ;  /* 0x000080000000791a */ /* 0x000fe80000000000 */
[----:B------:R-:W3:Y:S01]  /*cd60*/  LDL R7, [R1+0x1c] ;  /* 0x00001c0001077983 */ /* 0x000ee20000100800 */
[----:B------:R-:W-:Y:S01]  /*cd70*/  WARPSYNC 0xffffffff ;  /* 0xffffffff00007948 */ /* 0x000fe20003800000 */
[----:B------:R-:W-:Y:S03]  /*cd80*/  BSSY B0, `(.L_x_448) ;  /* 0x00000f1000007945 */ /* 0x000fe60003800000 */
[----:B------:R-:W4:Y:S05]  /*cd90*/  LDL.64 R10, [R1+0x58] ;  /* 0x00005800010a7983 */ /* 0x000f2a0000100a00 */
[----:B------:R-:W4:Y:S05]  /*cda0*/  LDL.64 R8, [R1+0x48] ;  /* 0x0000480001087983 */ /* 0x000f2a0000100a00 */
[----:B------:R-:W4:Y:S05]  /*cdb0*/  LDL R14, [R1] ;  /* 0x00000000010e7983 */ /* 0x000f2a0000100800 */
[----:B------:R-:W4:Y:S05]  /*cdc0*/  LDL R20, [R1+0x18] ;  /* 0x0000180001147983 */ /* 0x000f2a0000100800 */
[----:B------:R-:W1:Y:S05]  /*cdd0*/  S2R R3, SR_TID.X ;  /* 0x0000000000037919 */ /* 0x000e6a0000002100 */
[----:B------:R-:W-:Y:S06]  /*cde0*/  BAR.SYNC.DEFER_BLOCKING 0x0 ;  /* 0x0000000000007b1d */ /* 0x000fec0000010000 */
[----:B------:R-:W-:Y:S05]  /*cdf0*/  LDSM.16.M88.4 R16, [R135+0x800] ;  /* 0x000800008710783b */ /* 0x000fea0000000200 */
[----:B------:R-:W-:Y:S05]  /*ce00*/  LDSM.16.M88.4 R24, [R135+0x1000] ;  /* 0x001000008718783b */ /* 0x000fea0000000200 */
[----:B------:R-:W-:Y:S05]  /*ce10*/  LDSM.16.M88.4 R168, [R242] ;  /* 0x00000000f2a8783b */ /* 0x000fea0000000200 */
[----:B------:R-:W-:Y:S01]  /*ce20*/  LDSM.16.M88.4 R172, [R252] ;  /* 0x00000000fcac783b */ /* 0x000fe20000000200 */
[----:B-1----:R-:W-:Y:S11]  /*ce30*/  ISETP.GT.AND P1, PT, R3, 0x7f, PT ;  /* 0x0000007f0300780c */ /* 0x002ff60003f24270 */
[----:B------:R-:W-:Y:S02]  /*ce40*/  @!UPT UIADD3 URZ, URZ, URZ, URZ ;  /* 0x0000003f3f3ff290 */ /* 0x000fe4000fffe03f */
[----:B------:R-:W-:Y:S01]  /*ce50*/  @!P1 IMAD.MOV.U32 R6, RZ, RZ, c[0x0][0x20c] ;  /* 0x00008300ff069624 */ /* 0x000fe200078e00ff */
[C---:B--2---:R-:W-:Y:S02]  /*ce60*/  LOP3.LUT P2, RZ, R0.reuse, 0x200, RZ, 0xc0, !PT ;  /* 0x0000020000ff7812 */ /* 0x044fe4000784c0ff */
[C---:B------:R-:W-:Y:S02]  /*ce70*/  LOP3.LUT P6, RZ, R0.reuse, 0x100, RZ, 0xc0, !PT ;  /* 0x0000010000ff7812 */ /* 0x040fe400078cc0ff */
[C---:B------:R-:W-:Y:S01]  /*ce80*/  LOP3.LUT P5, RZ, R0.reuse, 0x80, RZ, 0xc0, !PT ;  /* 0x0000008000ff7812 */ /* 0x040fe200078ac0ff */
[C---:B---3--:R-:W-:Y:S01]  /*ce90*/  IMAD.WIDE.U32 R4, R7.reuse, c[0x0][0x208], RZ ;  /* 0x0000820007047a25 */ /* 0x048fe200078e00ff */
[----:B------:R-:W-:Y:S02]  /*cea0*/  LOP3.LUT P4, RZ, R0, 0x40, RZ, 0xc0, !PT ;  /* 0x0000004000ff7812 */ /* 0x000fe4000788c0ff */
[----:B------:R-:W-:Y:S05]  /*ceb0*/  SHF.R.S32.HI R0, RZ, 0x1f, R7 ;  /* 0x0000001fff007819 */ /* 0x000fea0000011407 */
[----:B------:R-:W-:Y:S04]  /*cec0*/  IMAD R0, R0, c[0x0][0x208], RZ ;  /* 0x0000820000007a24 */ /* 0x000fe800078e02ff */
[----:B------:R-:W-:Y:S01]  /*ced0*/  IMAD R0, R7, c[0x0][0x20c], R0 ;  /* 0x0000830007007a24 */ /* 0x000fe200078e0200 */
[----:B----4-:R-:W-:Y:S03]  /*cee0*/  LDSM.16.M88.4 R176, [R14] ;  /* 0x000000000eb0783b */ /* 0x010fe60000000200 */
[----:B------:R-:W-:Y:S02]  /*cef0*/  IMAD.IADD R0, R5, 0x1, R0 ;  /* 0x0000000105007824 */ /* 0x000fe400078e0200 */
[----:B------:R-:W-:Y:S04]  /*cf00*/  IMAD.WIDE.U32 R4, R4, 0x30, RZ ;  /* 0x0000003004047825 */ /* 0x000fe800078e00ff */
[----:B------:R-:W-:Y:S02]  /*cf10*/  IMAD R3, R0, 0x30, RZ ;  /* 0x0000003000037824 */ /* 0x000fe400078e02ff */
[----:B------:R-:W-:Y:S02]  /*cf20*/  @!P1 IMAD.MOV.U32 R0, RZ, RZ, c[0x0][0x208] ;  /* 0x00008200ff009624 */ /* 0x000fe400078e00ff */
[----:B------:R-:W-:Y:S03]  /*cf30*/  IMAD.IADD R3, R5, 0x1, R3 ;  /* 0x0000000105037824 */ /* 0x000fe600078e0203 */
[CC--:B------:R-:W-:Y:S04]  /*cf40*/  @!P1 LEA R5, P0, R0.reuse, R4.reuse, 0x5 ;  /* 0x0000000400059211 */ /* 0x0c0fe800078028ff */
[----:B------:R-:W-:Y:S02]  /*cf50*/  @!P1 LEA.HI.X R6, R0, R3, R6, 0x5, P0 ;  /* 0x0000000300069211 */ /* 0x000fe400000f2c06 */
[----:B------:R-:W-:Y:S05]  /*cf60*/  IADD3 R0, P0, R10, R4, RZ ;  /* 0x000000040a007210 */ /* 0x000fea0007f1e0ff */
[----:B------:R-:W-:Y:S01]  /*cf70*/  IMAD.X R3, R3, 0x1, R9, P0 ;  /* 0x0000000103037824 */ /* 0x000fe200000e0609 */
[C---:B------:R-:W-:Y:S04]  /*cf80*/  LEA R12, P0, R0.reuse, c[0x0][0x1f8], 0x1 ;  /* 0x00007e00000c7a11 */ /* 0x040fe800078008ff */
[----:B------:R-:W-:Y:S02]  /*cf90*/  LEA.HI.X R13, R0, c[0x0][0x1fc], R3, 0x1, P0 ;  /* 0x00007f00000d7a11 */ /* 0x000fe400000f0c03 */
[----:B------:R-:W-:Y:S05]  /*cfa0*/  @!P1 IADD3 R0, P0, R5, R10, RZ ;  /* 0x0000000a05009210 */ /* 0x000fea0007f1e0ff */
[----:B------:R-:W-:Y:S01]  /*cfb0*/  @!P1 IMAD.X R3, R6, 0x1, R9, P0 ;  /* 0x0000000106039824 */ /* 0x000fe200000e0609 */
[C---:B------:R-:W-:Y:S01]  /*cfc0*/  @!P1 LEA R132, P0, R0.reuse, c[0x0][0x1f8], 0x1 ;  /* 0x00007e0000849a11 */ /* 0x040fe200078008ff */
[----:B------:R-:W1:Y:S03]  /*cfd0*/  LDSM.16.M88.4 R8, [R135] ;  /* 0x000000008708783b */ /* 0x000e660000000200 */
[----:B------:R-:W-:Y:S01]  /*cfe0*/  @!P1 LEA.HI.X R133, R0, c[0x0][0x1fc], R3, 0x1, P0 ;  /* 0x00007f0000859a11 */ /* 0x000fe200000f0c03 */
[----:B------:R-:W-:Y:S01]  /*cff0*/  IMAD.MOV.U32 R3, RZ, RZ, R7 ;  /* 0x000000ffff037224 */ /* 0x000fe200078e0007 */
[----:B------:R-:W-:Y:S01]  /*d000*/  @!PT LDS RZ, [RZ] ;  /* 0x00000000fffff984 */ /* 0x000fe20000000800 */
[----:B------:R-:W-:Y:S01]  /*d010*/  @!PT LDS RZ, [RZ] ;  /* 0x00000000fffff984 */ /* 0x000fe20000000800 */
[----:B------:R-:W-:Y:S01]  /*d020*/  @!PT LDS RZ, [RZ] ;  /* 0x00000000fffff984 */ /* 0x000fe20000000800 */
[----:B------:R2:W-:Y:S05]  /*d030*/  LDGSTS.E.BYPASS.LTC128B.128 [R20+0x4080], [R12.64], !P2 ;  /* 0x040800000c147fae */ /* 0x0005ea000d101d46 */
[----:B------:R2:W-:Y:S05]  /*d040*/  LDGSTS.E.BYPASS.LTC128B.128 [R20+0x5880], [R12.64+0x80], !P6 ;  /* 0x058800800c147fae */ /* 0x0005ea000f101d46 */
[----:B------:R2:W-:Y:S05]  /*d050*/  LDGSTS.E.BYPASS.LTC128B.128 [R20+0x7080], [R12.64+0x100], !P5 ;  /* 0x070801000c147fae */ /* 0x0005ea000e901d46 */
[----:B------:R2:W-:Y:S05]  /*d060*/  LDGSTS.E.BYPASS.LTC128B.128 [R20+0x8880], [R12.64+0x180], !P4 ;  /* 0x088801800c147fae */ /* 0x0005ea000e101d46 */
[----:B------:R3:W-:Y:S05]  /*d070*/  @!P1 LDGSTS.E.BYPASS.LTC128B.128 [R20+0x5080], [R132.64], !P2 ;  /* 0x0508000084149fae */ /* 0x0007ea000d101d46 */
[----:B------:R3:W-:Y:S05]  /*d080*/  @!P1 LDGSTS.E.BYPASS.LTC128B.128 [R20+0x6880], [R132.64+0x80], !P6 ;  /* 0x0688008084149fae */ /* 0x0007ea000f101d46 */
[----:B------:R3:W-:Y:S01]  /*d090*/  @!P1 LDGSTS.E.BYPASS.LTC128B.128 [R20+0x8080], [R132.64+0x100], !P5 ;  /* 0x0808010084149fae */ /* 0x0007e2000e901d46 */
[C---:B-1----:R-:W-:Y:S04]  /*d0a0*/  HMMA.16816.F32 R4, R160.reuse, R8, RZ ;  /* 0x00000008a004723c */ /* 0x042fe800000018ff */
[----:B------:R3:W-:Y:S05]  /*d0b0*/  @!P1 LDGSTS.E.BYPASS.LTC128B.128 [R20+0x9880], [R132.64+0x180], !P4 ;  /* 0x0988018084149fae */ /* 0x0007ea000e101d46 */
[----:B------:R-:W0:Y:S01]  /*d0c0*/  LDGDEPBAR ;  /* 0x00000000000079af */ /* 0x000e220000000000 */
[C---:B------:R-:W-:Y:S08]  /*d0d0*/  HMMA.16816.F32 R8, R160.reuse, R10, RZ ;  /* 0x0000000aa008723c */ /* 0x040ff000000018ff */
[C---:B--2---:R-:W-:Y:S08]  /*d0e0*/  HMMA.16816.F32 R12, R160.reuse, R16, RZ ;  /* 0x00000010a00c723c */ /* 0x044ff000000018ff */
[C---:B------:R-:W-:Y:S08]  /*d0f0*/  HMMA.16816.F32 R16, R160.reuse, R18, RZ ;  /* 0x00000012a010723c */ /* 0x040ff000000018ff */
[C---:B---3--:R-:W-:Y:S08]  /*d100*/  HMMA.16816.F32 R20, R160.reuse, R24, RZ ;  /* 0x00000018a014723c */ /* 0x048ff000000018ff */
[----:B------:R-:W-:Y:S08]  /*d110*/  HMMA.16816.F32 R24, R160, R26, RZ ;  /* 0x0000001aa018723c */ /* 0x000ff000000018ff */
[C---:B------:R-:W-:Y:S08]  /*d120*/  HMMA.16816.F32 R4, R164.reuse, R168, R4 ;  /* 0x000000a8a404723c */ /* 0x040ff00000001804 */
[C---:B------:R-:W-:Y:S01]  /*d130*/  HMMA.16816.F32 R8, R164.reuse, R170, R8 ;  /* 0x000000aaa408723c */ /* 0x040fe20000001808 */
[----:B------:R-:W1:Y:S07]  /*d140*/  LDSM.16.M88.4 R168, [R237] ;  /* 0x00000000eda8783b */ /* 0x000e6e0000000200 */
[C---:B------:R-:W-:Y:S08]  /*d150*/  HMMA.16816.F32 R12, R164.reuse, R172, R12 ;  /* 0x000000aca40c723c */ /* 0x040ff0000000180c */
[C---:B------:R-:W-:Y:S01]  /*d160*/  HMMA.16816.F32 R16, R164.reuse, R174, R16 ;  /* 0x000000aea410723c */ /* 0x040fe20000001810 */
[----:B------:R-:W2:Y:S07]  /*d170*/  LDSM.16.M88.4 R172, [R237+0x800] ;  /* 0x00080000edac783b */ /* 0x000eae0000000200 */
[C---:B------:R-:W-:Y:S01]  /*d180*/  HMMA.16816.F32 R20, R164.reuse, R176, R20 ;  /* 0x000000b0a414723c */ /* 0x040fe20000001814 */
[----:B------:R3:W5:Y:S07]  /*d190*/  LDL R177, [R1+0x14] ;  /* 0x0000140001b17983 */ /* 0x00076e0000100800 */
[----:B------:R-:W-:Y:S01]  /*d1a0*/  HMMA.16816.F32 R24, R164, R178, R24 ;  /* 0x000000b2a418723c */ /* 0x000fe20000001818 */
[----:B------:R-:W4:Y:S06]  /*d1b0*/  LDL R179, [R1+0x34] ;  /* 0x0000340001b37983 */ /* 0x000f2c0000100800 */
[----:B------:R-:W-:Y:S01]  /*d1c0*/  IMAD.MOV.U32 R178, RZ, RZ, R3 ;  /* 0x000000ffffb27224 */ /* 0x000fe200078e0003 */
        /* <DEDUP_REMOVED lines=35> */
[----:B------:R-:W2:Y:S02]  /*d400*/  LDSM.16.M88.4 R172, [R237+0x2000] ;  /* 0x00200000edac783b */ /* 0x000ea40000000200 */
[----:B----4-:R-:W-:Y:S05]  /*d410*/  ISETP.GT.AND P0, PT, R178, R179, PT ;  /* 0x000000b3b200720c */ /* 0x010fea0003f04270 */
        /* <DEDUP_REMOVED lines=84> */
[----:B------:R-:W-:Y:S04]  /*d960*/  DEPBAR.LE SB0, 0x0 ;  /* 0x000080000000791a */ /* 0x000fe80000000000 */
[----:B------:R-:W-:Y:S02]  /*d970*/  BAR.SYNC.DEFER_BLOCKING 0x0 ;  /* 0x0000000000007b1d */ /* 0x000fe40000010000 */
[C---:B-1----:R-:W-:Y:S08]  /*d980*/  HMMA.16816.F32 R12, R232.reuse, R168, R12 ;  /* 0x000000a8e80c723c */ /* 0x042ff0000000180c */
[C---:B------:R-:W-:Y:S08]  /*d990*/  HMMA.16816.F32 R16, R232.reuse, R170, R16 ;  /* 0x000000aae810723c */ /* 0x040ff00000001810 */
[C---:B--2---:R-:W-:Y:S08]  /*d9a0*/  HMMA.16816.F32 R20, R232.reuse, R172, R20 ;  /* 0x000000ace814723c */ /* 0x044ff00000001814 */
[----:B------:R-:W-:Y:S01]  /*d9b0*/  HMMA.16816.F32 R24, R232, R174, R24 ;  /* 0x000000aee818723c */ /* 0x000fe20000001818 */
[----:B------:R-:W-:Y:S07]  /*d9c0*/  @!UPT UIADD3 URZ, URZ, URZ, URZ ;  /* 0x0000003f3f3ff290 */ /* 0x000fee000fffe03f */
[----:B------:R-:W-:-:S11]  /*d9d0*/  @!P0 BRA `(.L_x_449) ;  /* 0x000002b000008947 */ /* 0x000fd60003800000 */
[----:B---3--:R-:W2:Y:S04]  /*d9e0*/  LDL.64 R172, [R1+0x50] ;  /* 0x0000500001ac7983 */ /* 0x008ea80000100a00 */
[----:B------:R-:W3:Y:S04]  /*d9f0*/  LDL.64 R170, [R1+0x38] ;  /* 0x0000380001aa7983 */ /* 0x000ee80000100a00 */
[----:B------:R-:W4:Y:S04]  /*da00*/  LDL R176, [R1+0x18] ;  /* 0x0000180001b07983 */ /* 0x000f280000100800 */
        /* <DEDUP_REMOVED lines=19> */
[----:B------:R-:W-:Y:S03]  /*db40*/  @P0 LEA R132, P2, R168, R132, 0x5 ;  /* 0x00000084a8840211 */ /* 0x000fe600078428ff */
[----:B---3--:R-:W-:Y:S01]  /*db50*/  @P1 IMAD.X R169, R0, 0x1, R171, P3 ;  /* 0x0000000100a91824 */ /* 0x008fe200018e06ab */
        /* <DEDUP_REMOVED lines=11> */
[----:B----4-:R1:W-:Y:S04]  /*dc10*/  @P1 LDGSTS.E.BYPASS.LTC128B.128 [R176+0x14080], [R168.64], !P3 ;  /* 0x14080000a8b01fae */ /* 0x0103e8000d901d46 */
[----:B------:R1:W-:Y:S04]  /*dc20*/  @P1 LDGSTS.E.BYPASS.LTC128B.128 [R176+0x15880], [R168.64+0x80], !P6 ;  /* 0x15880080a8b01fae */ /* 0x0003e8000f101d46 */
[----:B------:R1:W-:Y:S04]  /*dc30*/  @P1 LDGSTS.E.BYPASS.LTC128B.128 [R176+0x17080], [R168.64+0x100], !P5 ;  /* 0x17080100a8b01fae */ /* 0x0003e8000e901d46 */
[----:B------:R1:W-:Y:S04]  /*dc40*/  @P1 LDGSTS.E.BYPASS.LTC128B.128 [R176+0x18880], [R168.64+0x180], !P4 ;  /* 0x18880180a8b01fae */ /* 0x0003e8000e101d46 */
[----:B------:R1:W-:Y:S04]  /*dc50*/  @P0 LDGSTS.E.BYPASS.LTC128B.128 [R176+0x15080], [R132.64], !P3 ;  /* 0x1508000084b00fae */ /* 0x0003e8000d901d46 */
[----:B------:R1:W-:Y:S04]  /*dc60*/  @P0 LDGSTS.E.BYPASS.LTC128B.128 [R176+0x16880], [R132.64+0x80], !P6 ;  /* 0x1688008084b00fae */ /* 0x0003e8000f101d46 */
[----:B------:R1:W-:Y:S04]  /*dc70*/  @P0 LDGSTS.E.BYPASS.LTC128B.128 [R176+0x18080], [R132.64+0x100], !P5 ;  /* 0x1808010084b00fae */ /* 0x0003e8000e901d46 */
[----:B------:R1:W-:Y:S02]  /*dc80*/  @P0 LDGSTS.E.BYPASS.LTC128B.128 [R176+0x19880], [R132.64+0x180], !P4 ;  /* 0x1988018084b00fae */ /* 0x0003e4000e101d46 */
.L_x_449:
[----:B---3--:R-:W-:Y:S05]  /*dc90*/  BSYNC B0 ;  /* 0x0000000000007941 */ /* 0x008fea0003800000 */
.L_x_448:
[----:B------:R-:W2:Y:S01]  /*dca0*/  LDL R3, [R1+0x68] ;  /* 0x0000680001037983 */ /* 0x000ea20000100800 */
        /* <DEDUP_REMOVED lines=36> */
.L_x_452:
[----:B------:R-:W-:Y:S04]  /*def0*/  MOV R169, c[0x0][0x32c] ;  /* 0x0000cb0000a97a02 */ /* 0x000fe80000000f00 */
[----:B------:R-:W-:Y:S11]  /*df00*/  ISETP.NE.AND P0, PT, R169, 0x1, PT ;  /* 0x00000001a900780c */ /* 0x000ff60003f05270 */
[----:B------:R-:W-:Y:S02]  /*df10*/  @!UPT UIADD3 URZ, URZ, URZ, URZ ;  /* 0x0000003f3f3ff290 */ /* 0x000fe4000fffe03f */
[----:B------:R-:W-:Y:S05]  /*df20*/  @P0 IMAD.HI.U32 R169, R133, c[0x0][0x330], RZ ;  /* 0x0000cc0085a90a27 */ /* 0x000fea00078e00ff */
[----:B------:R-:W-:Y:S02]  /*df30*/  @P0 SHF.R.U32.HI R133, RZ, c[0x0][0x334], R169 ;  /* 0x0000cd00ff850a19 */ /* 0x000fe400000116a9 */
.L_x_453:
[----:B------:R-:W-:Y:S05]  /*df40*/  BSYNC B0 ;  /* 0x0000000000007941 */ /* 0x000fea0003800000 */
.L_x_451:
[----:B------:R-:W-:Y:S04]  /*df50*/  IMAD.IADD R169, R0, 0x1, -R170 ;  /* 0x0000000100a97824 */ /* 0x000fe800078e0aaa */
[----:B------:R-:W-:Y:S05]  /*df60*/  IMAD R133, R133, c[0x0][0x32c], R169 ;  /* 0x0000cb0085857a24 */ /* 0x000fea00078e02a9 */
[----:B------:R-:W-:Y:S02]  /*df70*/  IMNMX R3, R3, R133, !PT ;  /* 0x0000008503037217 */ /* 0x000fe40007800200 */
[----:B------:R-:W-:Y:S04]  /*df80*/  IADD3 R133, R133, c[0x0][0x32c], RZ ;  /* 0x0000cb0085857a10 */ /* 0x000fe80007ffe0ff */
[----:B------:R-:W-:Y:S02]  /*df90*/  IMNMX R132, R132, R133, PT ;  /* 0x0000008584847217 */ /* 0x000fe40003800200 */
.L_x_450:
        /* <DEDUP_REMOVED lines=84> */
.L_x_456:
[----:B------:R-:W-:Y:S04]  /*e4e0*/  MOV R20, c[0x0][0x32c] ;  /* 0x0000cb0000147a02 */ /* 0x000fe80000000f00 */
[----:B------:R-:W-:Y:S11]  /*e4f0*/  ISETP.NE.AND P0, PT, R20, 0x1, PT ;  /* 0x000000011400780c */ /* 0x000ff60003f05270 */
[----:B------:R-:W-:Y:S02]  /*e500*/  @!UPT UIADD3 URZ, URZ, URZ, URZ ;  /* 0x0000003f3f3ff290 */ /* 0x000fe4000fffe03f */
[----:B------:R-:W-:Y:S05]  /*e510*/  @P0 IMAD.HI.U32 R20, R5, c[0x0][0x330], RZ ;  /* 0x0000cc0005140a27 */ /* 0x000fea00078e00ff */
[----:B------:R-:W-:Y:S02]  /*e520*/  @P0 SHF.R.U32.HI R5, RZ, c[0x0][0x334], R20 ;  /* 0x0000cd00ff050a19 */ /* 0x000fe40000011614 */
.L_x_457:
[----:B------:R-:W-:Y:S05]  /*e530*/  BSYNC B0 ;  /* 0x0000000000007941 */ /* 0x000fea0003800000 */
.L_x_455:
[----:B------:R-:W2:Y:S02]  /*e540*/  LDL R20, [R1+0x30] ;  /* 0x0000300001147983 */ /* 0x000ea40000100800 */
[----:B--2---:R-:W-:Y:S04]  /*e550*/  IMAD.IADD R0, R0, 0x1, -R20 ;  /* 0x0000000100007824 */ /* 0x004fe800078e0a14 */
[----:B------:R-:W-:Y:S05]  /*e560*/  IMAD R0, R5, c[0x0][0x32c], R0 ;  /* 0x0000cb0005007a24 */ /* 0x000fea00078e0200 */
[----:B------:R-:W-:Y:S02]  /*e570*/  IMNMX R3, R3, R0, !PT ;  /* 0x0000000003037217 */ /* 0x000fe40007800200 */
[----:B------:R-:W-:Y:S04]  /*e580*/  IADD3 R0, R0, c[0x0][0x32c], RZ ;  /* 0x0000cb0000007a10 */ /* 0x000fe80007ffe0ff */
[----:B------:R-:W-:Y:S02]  /*e590*/  IMNMX R4, R4, R0, PT ;  /* 0x0000000004047217 */ /* 0x000fe40003800200 */
.L_x_454:
        /* <DEDUP_REMOVED lines=37> */
[--C-:B------:R-:W-:Y:S01]  /*e7f0*/  FFMA.FTZ R17, R17, c[0x0][0x2d0], -R2.reuse ;  /* 0x0000b40011117a23 */ /* 0x100fe20000010802 */
[----:B------:R-:W-:Y:S01]  /*e800*/  MOV R170, R179 ;  /* 0x000000b300aa7202 */ /* 0x000fe20000000f00 */
[--C-:B------:R-:W-:Y:S01]  /*e810*/  FFMA.FTZ R179, R16, c[0x0][0x2d0], -R2.reuse ;  /* 0x0000b40010b37a23 */ /* 0x100fe20000010802 */
[----:B------:R-:W-:Y:S01]  /*e820*/  ISETP.LT.OR P0, PT, R4, 0x2, P0 ;  /* 0x000000020400780c */ /* 0x000fe20000701670 */
[--C-:B------:R-:W-:Y:S01]  /*e830*/  FFMA.FTZ R12, R12, c[0x0][0x2d0], -R2.reuse ;  /* 0x0000b4000c0c7a23 */ /* 0x100fe20000010802 */
[----:B------:R-:W-:Y:S01]  /*e840*/  MOV R16, R178 ;  /* 0x000000b200107202 */ /* 0x000fe20000000f00 */
[--C-:B------:R-:W-:Y:S01]  /*e850*/  FFMA.FTZ R9, R9, c[0x0][0x2d0], -R2.reuse ;  /* 0x0000b40009097a23 */ /* 0x100fe20000010802 */
[----:B------:R-:W-:Y:S01]  /*e860*/  FSEL R7, R7, -INF , !P0 ;  /* 0xff80000007077808 */ /* 0x000fe20004000000 */
[----:B------:R-:W-:Y:S01]  /*e870*/  FFMA.FTZ R8, R8, c[0x0][0x2d0], -R2 ;  /* 0x0000b40008087a23 */ /* 0x000fe20000010802 */
[----:B------:R-:W-:Y:S01]  /*e880*/  LOP3.LUT P0, RZ, R177, 0x4, RZ, 0xc0, !PT ;  /* 0x00000004b1ff7812 */ /* 0x000fe2000780c0ff */
[----:B------:R-:W3:Y:S03]  /*e890*/  MUFU.EX2 R2, R0 ;  /* 0x0000000000027308 */ /* 0x000ee60000000800 */
[----:B------:R-:W-:Y:S04]  /*e8a0*/  ISETP.GT.AND P0, PT, R3, 0x8, !P0 ;  /* 0x000000080300780c */ /* 0x000fe80004704270 */
[----:B------:R-:W-:Y:S04]  /*e8b0*/  ISETP.LT.OR P0, PT, R4, 0x9, P0 ;  /* 0x000000090400780c */ /* 0x000fe80000701670 */
[----:B------:R-:W-:Y:S02]  /*e8c0*/  FSEL R10, R10, -INF , !P0 ;  /* 0xff8000000a0a7808 */ /* 0x000fe40004000000 */
[----:B------:R-:W-:Y:S04]  /*e8d0*/  LOP3.LUT P0, RZ, R177, 0x2, RZ, 0xc0, !PT ;  /* 0x00000002b1ff7812 */ /* 0x000fe8000780c0ff */
[----:B------:R-:W-:Y:S04]  /*e8e0*/  ISETP.GT.AND P0, PT, R3, 0x9, !P0 ;  /* 0x000000090300780c */ /* 0x000fe80004704270 */
[----:B------:R-:W-:Y:S01]  /*e8f0*/  ISETP.LT.OR P0, PT, R4, 0xa, P0 ;  /* 0x0000000a0400780c */ /* 0x000fe20000701670 */
[C---:B---3--:R-:W-:Y:S03]  /*e900*/  FMUL.FTZ R28, R2.reuse, R28 ;  /* 0x0000001c021c7220 */ /* 0x048fe60000410000 */
        /* <DEDUP_REMOVED lines=39> */
[C---:B------:R-:W-:Y:S02]  /*eb80*/  FMUL.FTZ R61, R2.reuse, R61 ;  /* 0x0000003d023d7220 */ /* 0x040fe40000410000 */
        /* <DEDUP_REMOVED lines=43> */
[----:B------:R-:W-:Y:S01]  /*ee40*/  MOV R27, R25 ;  /* 0x00000019001b7202 */ /* 0x000fe20000000f00 */
        /* <DEDUP_REMOVED lines=20> */
[----:B------:R-:W-:Y:S01]  /*ef90*/  FMUL.FTZ R13, R2, R149 ;  /* 0x00000095020d7220 */ /* 0x000fe20000410000 */
[----:B------:R-:W-:Y:S01]  /*efa0*/  MOV R149, R11 ;  /* 0x0000000b00957202 */ /* 0x000fe20000000f00 */
        /* <DEDUP_REMOVED lines=44> */
[C---:B------:R-:W-:Y:S01]  /*f270*/  FMUL.FTZ R10, R0.reuse, R154 ;  /* 0x0000009a000a7220 */ /* 0x040fe20000410000 */
[----:B------:R-:W-:Y:S01]  /*f280*/  MOV R154, R27 ;  /* 0x0000001b009a7202 */ /* 0x000fe20000000f00 */
[C---:B------:R-:W-:Y:S02]  /*f290*/  FMUL.FTZ R27, R0.reuse, R139 ;  /* 0x0000008b001b7220 */ /* 0x040fe40000410000 */
[C---:B------:R-:W-:Y:S02]  /*f2a0*/  FMUL.FTZ R22, R0.reuse, R142 ;  /* 0x0000008e00167220 */ /* 0x040fe40000410000 */
[C---:B------:R-:W-:Y:S02]  /*f2b0*/  FMUL.FTZ R23, R0.reuse, R143 ;  /* 0x0000008f00177220 */ /* 0x040fe40000410000 */
[C---:B--2---:R-:W-:Y:S01]  /*f2c0*/  FMUL.FTZ R6, R0.reuse, R158 ;  /* 0x0000009e00067220 */ /* 0x044fe20000410000 */
[----:B------:R-:W-:Y:S01]  /*f2d0*/  MOV R158, R18 ;  /* 0x00000012009e7202 */ /* 0x000fe20000000f00 */
        /* <DEDUP_REMOVED lines=70> */
[--C-:B------:R-:W-:Y:S01]  /*f740*/  FFMA.FTZ R0, R172, c[0x0][0x2d0], -R134.reuse ;  /* 0x0000b400ac007a23 */ /* 0x100fe20000010886 */
[----:B------:R-:W-:Y:S05]  /*f750*/  MOV R172, R148 ;  /* 0x0000009400ac7202 */ /* 0x000fea0000000f00 */
        /* <DEDUP_REMOVED lines=67> */
[----:B--2---:R-:W-:Y:S01]  /*fb90*/  F2FP.PACK_AB R168, R179, R175 ;  /* 0x000000afb3a8723e */ /* 0x004fe200000000ff */
[----:B------:R-:W-:Y:S01]  /*fba0*/  FADD.FTZ R2, R149, R2 ;  /* 0x0000000295027221 */ /* 0x000fe20000010000 */
[----:B------:R-:W-:Y:S01]  /*fbb0*/  MOV R176, R158 ;  /* 0x0000009e00b07202 */ /* 0x000fe20000000f00 */
[----:B------:R1:W-:Y:S01]  /*fbc0*/  MUFU.EX2 R172, R0 ;  /* 0x0000000000ac7308 */ /* 0x0003e20000000800 */
[C---:B------:R-:W-:Y:S05]  /*fbd0*/  HMMA.16816.F32 R4, R136.reuse, R140, R4 ;  /* 0x0000008c8804723c */ /* 0x040fea0000001804 */
[----:B------:R-:W-:Y:S03]  /*fbe0*/  FADD.FTZ R2, R150, R2 ;  /* 0x0000000296027221 */ /* 0x000fe60000010000 */
[C---:B------:R-:W-:Y:S01]  /*fbf0*/  HMMA.16816.F32 R8, R136.reuse, R142, R8 ;  /* 0x0000008e8808723c */ /* 0x040fe20000001808 */
[----:B------:R-:W2:Y:S03]  /*fc00*/  LDSM.16.MT88.4 R140, [R240+0x800] ;  /* 0x00080000f08c783b */ /* 0x000ea60000004200 */
[----:B------:R-:W-:Y:S04]  /*fc10*/  FADD.FTZ R2, R148, R2 ;  /* 0x0000000294027221 */ /* 0x000fe80000010000 */
[----:B------:R-:W-:Y:S04]  /*fc20*/  FADD.FTZ R2, R174, R2 ;  /* 0x00000002ae027221 */ /* 0x000fe80000010000 */
[--C-:B-1----:R-:W-:Y:S01]  /*fc30*/  FFMA.FTZ R0, R177, c[0x0][0x2d0], -R134.reuse ;  /* 0x0000b400b1007a23 */ /* 0x102fe20000010886 */
[----:B------:R-:W-:Y:S03]  /*fc40*/  MOV R177, R153 ;  /* 0x0000009900b17202 */ /* 0x000fe60000000f00 */
[----:B------:R-:W1:Y:S01]  /*fc50*/  MUFU.EX2 R173, R0 ;  /* 0x0000000000ad7308 */ /* 0x000e620000000800 */
[----:B------:R-:W-:Y:S01]  /*fc60*/  ISETP.GT.AND P0, PT, R176, R177, PT ;  /* 0x000000b1b000720c */ /* 0x000fe20003f04270 */
[C---:B--2---:R-:W-:Y:S03]  /*fc70*/  HMMA.16816.F32 R12, R136.reuse, R140, R12 ;  /* 0x0000008c880c723c */ /* 0x044fe6000000180c */
[----:B-1----:R-:W-:Y:S01]  /*fc80*/  F2FP.PACK_AB R169, R173, R172 ;  /* 0x000000acada9723e */ /* 0x002fe200000000ff */
[--C-:B------:R-:W-:Y:S01]  /*fc90*/  FFMA.FTZ R0, R178, c[0x0][0x2d0], -R134.reuse ;  /* 0x0000b400b2007a23 */ /* 0x100fe20000010886 */
[----:B------:R-:W-:Y:S01]  /*fca0*/  MOV R178, R152 ;  /* 0x0000009800b27202 */ /* 0x000fe20000000f00 */
[----:B------:R-:W-:Y:S01]  /*fcb0*/  FFMA.FTZ R134, R132, c[0x0][0x2d0], -R134 ;  /* 0x0000b40084867a23 */ /* 0x000fe20000010886 */
[----:B------:R-:W-:Y:S01]  /*fcc0*/  LDSM.16.MT88.4 R152, [R238+0x1000] ;  /* 0x00100000ee98783b */ /* 0x000fe20000004200 */
[C---:B------:R-:W-:Y:S01]  /*fcd0*/  HMMA.16816.F32 R16, R136.reuse, R142, R16 ;  /* 0x0000008e8810723c */ /* 0x040fe20000001810 */
[----:B------:R1:W-:Y:S06]  /*fce0*/  MUFU.EX2 R132, R0 ;  /* 0x0000000000847308 */ /* 0x0003ec0000000800 */
[----:B------:R-:W2:Y:S04]  /*fcf0*/  LDSM.16.MT88.4 R140, [R239+0x800] ;  /* 0x00080000ef8c783b */ /* 0x000ea80000004200 */
[----:B------:R-:W3:Y:S01]  /*fd00*/  MUFU.EX2 R134, R134 ;  /* 0x0000008600867308 */ /* 0x000ee20000000800 */
[----:B-1----:R-:W-:Y:S04]  /*fd10*/  FADD.FTZ R0, R156, R151 ;  /* 0x000000979c007221 */ /* 0x002fe80000010000 */
[----:B------:R-:W-:Y:S04]  /*fd20*/  FADD.FTZ R0, R157, R0 ;  /* 0x000000009d007221 */ /* 0x000fe80000010000 */
[----:B------:R-:W-:Y:S01]  /*fd30*/  FADD.FTZ R0, R175, R0 ;  /* 0x00000000af007221 */ /* 0x000fe20000010000 */
[----:B---3--:R-:W-:Y:S01]  /*fd40*/  F2FP.PACK_AB R171, R134, R132 ;  /* 0x0000008486ab723e */ /* 0x008fe200000000ff */
        /* <DEDUP_REMOVED lines=95> */
[----:B------:R-:W-:Y:S02]  /*10340*/  FADD.FTZ R4, R178, R2 ;  /* 0x00000002b2047221 */ /* 0x000fe40000010000 */
[----:B------:R-:W-:Y:S01]  /*10350*/  FADD.FTZ R0, R132, R0 ;  /* 0x0000000084007221 */ /* 0x000fe20000010000 */
[-C--:B------:R-:W-:Y:S02]  /*10360*/  MOV R132, R3.reuse ;  /* 0x0000000300847202 */ /* 0x080fe40000000f00 */
[----:B------:R-:W-:Y:S01]  /*10370*/  STL [R1+0x28], R4 ;  /* 0x0000280401007387 */ /* 0x000fe20000100800 */
[----:B------:R-:W-:Y:S01]  /*10380*/  FADD.FTZ R2, R134, R0 ;  /* 0x0000000086027221 */ /* 0x000fe20000010000 */
[----:B------:R-:W-:Y:S02]  /*10390*/  IADD3 R0, R176, -0x1, RZ ;  /* 0xffffffffb0007810 */ /* 0x000fe40007ffe0ff */
[----:B------:R-:W-:Y:S02]  /*103a0*/  MOV R134, R3 ;  /* 0x0000000300867202 */ /* 0x000fe40000000f00 */
[----:B------:R1:W-:Y:S04]  /*103b0*/  STL [R1+0x2c], R2 ;  /* 0x00002c0201007387 */ /* 0x0003e80000100800 */
[----:B------:R2:W-:Y:S01]  /*103c0*/  STL [R1+0x1c], R0 ;  /* 0x00001c0001007387 */ /* 0x0005e20000100800 */
[----:B-1----:R-:W-:Y:S01]  /*103d0*/  MOV R2, R133 ;  /* 0x0000008500027202 */ /* 0x002fe20000000f00 */
[----:B------:R-:W-:-:S05]  /*103e0*/  @P0 BRA `(.L_x_458) ;  /* 0xffffc95000000947 */ /* 0x000fca000383ffff */
.L_x_447:
[----:B------:R-:W-:Y:S02]  /*103f0*/  MOV R7, 0x1f ;  /* 0x0000001f00077802 */ /* 0x000fe40000000f00 */
[----:B------:R-:W-:Y:S01]  /*10400*/  MOV R6, 0xffffffff ;  /* 0xffffffff00067802 */ /* 0x000fe20000000f00 */
[----:B------:R-:W-:Y:S05]  /*10410*/  BRA.DIV ~URZ, `(.L_x_459) ;  /* 0x00005e327f007947 */ /* 0x000fea000b800000 */
[----:B------:R-:W3:Y:S04]  /*10420*/  LDL R2, [R1+0x28] ;  /* 0x0000280001027983 */ /* 0x000ee80000100800 */
[----:B--23--:R2:W3:Y:S02]  /*10430*/  SHFL.BFLY PT, R0, R2, 0x2, 0x1f ;  /* 0x0c401f0002007f89 */ /* 0x00c4e400000e0000 */
.L_x_526:
[----:B--2---:R-:W2:Y:S02]  /*10440*/  LDL.LU R2, [R1+0x28] ;  /* 0x0000280001027983 */ /* 0x004ea40000300800 */
[----:B--23--:R-:W-:Y:S01]  /*10450*/  FADD.FTZ R0, R0, R2 ;  /* 0x0000000200007221 */ /* 0x00cfe20000010000 */
[----:B------:R-:W-:Y:S05]  /*10460*/  BRA.DIV ~URZ, `(.L_x_460) ;  /* 0x00005e427f007947 */ /* 0x000fea000b800000 */
[----:B------:R-:W2:Y:S04]  /*10470*/  LDL.LU R6, [R1+0x2c] ;  /* 0x00002c0001067983 */ /* 0x000ea80000300800 */
[----:B------:R-:W3:Y:S02]  /*10480*/  SHFL.BFLY PT, R5, R0, 0x1, 0x1f ;  /* 0x0c201f0000057f89 */ /* 0x000ee400000e0000 */
[----:B---3--:R-:W-:-:S02]  /*10490*/  FADD.FTZ R0, R0, R5 ;  /* 0x0000000500007221 */ /* 0x008fc40000010000 */
[----:B--2---:R-:W2:Y:S02]  /*104a0*/  SHFL.BFLY PT, R2, R6, 0x2, 0x1f ;  /* 0x0c401f0006027f89 */ /* 0x004ea400000e0000 */
[----:B-12---:R-:W-:-:S05]  /*104b0*/  FADD.FTZ R4, R2, R6 ;  /* 0x0000000602047221 */ /* 0x006fca0000010000 */
[----:B------:R1:W2:Y:S02]  /*104c0*/  SHFL.BFLY PT, R3, R4, 0x1, 0x1f ;  /* 0x0c201f0004037f89 */ /* 0x0002a400000e0000 */
.L_x_527:
        /* <DEDUP_REMOVED lines=149> */
.L_x_408:
[----:B---3--:R3:W5:Y:S01]  /*10e20*/  LDL R6, [R1+0x70] ;  /* 0x0000700001067983 */ /* 0x0087620000100800 */
[----:B------:R-:W-:Y:S03]  /*10e30*/  BSSY B0, `(.L_x_461) ;  /* 0x0000012000007945 */ /* 0x000fe60003800000 */
[----:B------:R-:W4:Y:S02]  /*10e40*/  S2R R26, SR_TID.X ;  /* 0x00000000001a7919 */ /* 0x000f240000002100 */
[----:B----4-:R-:W-:-:S13]  /*10e50*/  LOP3.LUT P0, RZ, R26, 0xff, RZ, 0xc0, !PT ;  /* 0x000000ff1aff7812 */ /* 0x010fda000780c0ff */
[----:B------:R-:W-:Y:S05]  /*10e60*/  @P0 BRA `(.L_x_462) ;  /* 0x000000e000000947 */ /* 0x000fea0003800000 */
[----:B---3--:R-:W3:Y:S01]  /*10e70*/  S2R R4, SR_LANEID ;  /* 0x0000000000047919 */ /* 0x008ee20000000000 */
[----:B------:R-:W-:Y:S01]  /*10e80*/  VOTEU.ANY UR4, UPT, PT ;  /* 0x0000000000047886 */ /* 0x000fe200038e0100 */
[----:B--2---:R-:W-:Y:S01]  /*10e90*/  IMAD.MOV.U32 R5, RZ, RZ, c[0x0][0x564] ;  /* 0x00015900ff057624 */ /* 0x004fe200078e00ff */
[----:B------:R-:W3:Y:S08]  /*10ea0*/  FLO.U32 R3, UR4 ;  /* 0x0000000400037d00 */ /* 0x000ef000080e0000 */
[----:B------:R-:W2:Y:S01]  /*10eb0*/  POPC R2, UR4 ;  /* 0x0000000400027d09 */ /* 0x000ea20008000000 */
[----:B---3--:R-:W-:Y:S01]  /*10ec0*/  ISETP.EQ.U32.AND P0, PT, R3, R4, PT ;  /* 0x000000040300720c */ /* 0x008fe20003f02070 */
[----:B------:R-:W-:-:S12]  /*10ed0*/  IMAD.MOV.U32 R4, RZ, RZ, c[0x0][0x560] ;  /* 0x00015800ff047624 */ /* 0x000fd800078e00ff */
[----:B--2---:R2:W3:Y:S04]  /*10ee0*/  @P0 ATOMG.E.ADD.STRONG.GPU PT, R2, [R4.64], R2 ;  /* 0x00000002040209a8 */ /* 0x0044e800081ee1c6 */
[----:B--2---:R-:W2:Y:S04]  /*10ef0*/  S2R R4, SR_LTMASK ;  /* 0x0000000000047919 */ /* 0x004ea80000003900 */
[----:B---3--:R2:W3:Y:S02]  /*10f00*/  SHFL.IDX PT, R3, R2, R3, 0x1f ;  /* 0x00001f0302037589 */ /* 0x0084e400000e0000 */
[----:B--2---:R-:W-:-:S06]  /*10f10*/  LOP3.LUT R2, R4, UR4, RZ, 0xc0, !PT ;  /* 0x0000000404027c12 */ /* 0x004fcc000f8ec0ff */
[----:B------:R-:W3:Y:S02]  /*10f20*/  POPC R2, R2 ;  /* 0x0000000200027309 */ /* 0x000ee40000000000 */
[----:B---3-5:R-:W-:-:S05]  /*10f30*/  IADD3 R6, R3, c[0x0][0xc], R2 ;  /* 0x0000030003067a10 */ /* 0x028fca0007ffe002 */
[----:B------:R2:W-:Y:S02]  /*10f40*/  STL [R1+0x70], R6 ;  /* 0x0000700601007387 */ /* 0x0005e40000100800 */
.L_x_462:
[----:B---3--:R-:W-:Y:S05]  /*10f50*/  BSYNC B0 ;  /* 0x0000000000007941 */ /* 0x008fea0003800000 */
.L_x_461:
[----:B------:R-:W-:Y:S01]  /*10f60*/  SHF.R.S32.HI R25, RZ, 0x1f, R26 ;  /* 0x0000001fff197819 */ /* 0x000fe2000001141a */
[----:B------:R-:W-:Y:S01]  /*10f70*/  BSSY B1, `(.L_x_463) ;  /* 0x00003e0000017945 */ /* 0x000fe20003800000 */
[----:B------:R-:W-:Y:S01]  /*10f80*/  PRMT R0, R0, 0x9910, RZ ;  /* 0x0000991000007816 */ /* 0x000fe200000000ff */
[----:B-----5:R-:W-:Y:S01]  /*10f90*/  IMAD.MOV.U32 R111, RZ, RZ, R6 ;  /* 0x000000ffff6f7224 */ /* 0x020fe200078e0006 */
[----:B------:R-:W-:Y:S02]  /*10fa0*/  LEA.HI R25, R25, R26, RZ, 0x3 ;  /* 0x0000001a19197211 */ /* 0x000fe400078f18ff */
[----:B------:R-:W-:Y:S02]  /*10fb0*/  ISETP.NE.AND P0, PT, R0, RZ, PT ;  /* 0x000000ff0000720c */ /* 0x000fe40003f05270 */
[----:B------:R-:W-:-:S05]  /*10fc0*/  LOP3.LUT R25, R25, 0xfffffff8, RZ, 0xc0, !PT ;  /* 0xfffffff819197812 */ /* 0x000fca00078ec0ff */
[----:B------:R-:W-:-:S04]  /*10fd0*/  IMAD.IADD R25, R26, 0x1, -R25 ;  /* 0x000000011a197824 */ /* 0x000fc800078e0a19 */
[----:B------:R-:W-:-:S05]  /*10fe0*/  IMAD.SHL.U32 R11, R25, 0x8, RZ ;  /* 0x00000008190b7824 */ /* 0x000fca00078e00ff */
[C---:B------:R-:W-:Y:S02]  /*10ff0*/  IADD3 R34, R11.reuse, 0x40, RZ ;  /* 0x000000400b227810 */ /* 0x040fe40007ffe0ff */
[C---:B------:R-:W-:Y:S02]  /*11000*/  IADD3 R32, R11.reuse, 0xc0, RZ ;  /* 0x000000c00b207810 */ /* 0x040fe40007ffe0ff */
[----:B------:R-:W-:Y:S01]  /*11010*/  IADD3 R33, R11, 0x80, RZ ;  /* 0x000000800b217810 */ /* 0x000fe20007ffe0ff */
[----:B------:R-:W-:Y:S05]  /*11020*/  @!P0 BRA `(.L_x_464) ;  /* 0x00002f4000008947 */ /* 0x000fea0003800000 */
[----:B------:R-:W3:Y:S04]  /*11030*/  LDL R8, [R1+0x88] ;  /* 0x0000880001087983 */ /* 0x000ee80000100800 */
[----:B------:R-:W4:Y:S04]  /*11040*/  LDL R13, [R1+0x8c] ;  /* 0x00008c00010d7983 */ /* 0x000f280000100800 */
[----:B--2---:R-:W2:Y:S04]  /*11050*/  LDL R9, [R1+0x94] ;  /* 0x0000940001097983 */ /* 0x004ea80000100800 */
[----:B------:R-:W2:Y:S04]  /*11060*/  LDL R12, [R1+0x90] ;  /* 0x00009000010c7983 */ /* 0x000ea80000100800 */
[----:B------:R-:W2:Y:S04]  /*11070*/  LDL R7, [R1+0xa4] ;  /* 0x0000a40001077983 */ /* 0x000ea80000100800 */
[----:B------:R-:W2:Y:S04]  /*11080*/  LDL R6, [R1+0x9c] ;  /* 0x00009c0001067983 */ /* 0x000ea80000100800 */
[----:B------:R-:W2:Y:S04]  /*11090*/  LDL R5, [R1+0xa0] ;  /* 0x0000a00001057983 */ /* 0x000ea80000100800 */
[----:B------:R-:W2:Y:S01]  /*110a0*/  LDL R10, [R1+0x98] ;  /* 0x00009800010a7983 */ /* 0x000ea20000100800 */
[----:B------:R-:W-:Y:S01]  /*110b0*/  WARPSYNC 0xffffffff ;  /* 0xffffffff00007948 */ /* 0x000fe20003800000 */
[----:B------:R-:W-:-:S02]  /*110c0*/  F2FP.PACK_AB R0, R185, R184 ;  /* 0x000000b8b900723e */ /* 0x000fc400000000ff */
[----:B------:R-:W-:Y:S01]  /*110d0*/  BAR.SYNC.DEFER_BLOCKING 0x1, 0x100 ;  /* 0x0044000000007b1d */ /* 0x000fe20000010000 */
[----:B------:R-:W-:Y:S02]  /*110e0*/  F2FP.PACK_AB R2, R117, R116 ;  /* 0x000000747502723e */ /* 0x000fe400000000ff */
[----:B------:R-:W-:Y:S02]  /*110f0*/  F2FP.PACK_AB R3, R153, R152 ;  /* 0x000000989903723e */ /* 0x000fe400000000ff */
[----:B------:R-:W-:Y:S01]  /*11100*/  F2FP.PACK_AB R4, R93, R92 ;  /* 0x0000005c5d04723e */ /* 0x000fe200000000ff */
[----:B---3--:R3:W-:Y:S04]  /*11110*/  STS [R8], R0 ;  /* 0x0000000008007388 */ /* 0x0087e80000000800 */
[----:B------:R1:W-:Y:S04]  /*11120*/  STS [R8+0x400], R2 ;  /* 0x0004000208007388 */ /* 0x0003e80000000800 */
[----:B----4-:R4:W-:Y:S01]  /*11130*/  STS [R13], R3 ;  /* 0x000000030d007388 */ /* 0x0109e20000000800 */
[----:B---3--:R-:W-:-:S02]  /*11140*/  F2FP.PACK_AB R0, R213, R212 ;  /* 0x000000d4d500723e */ /* 0x008fc400000000ff */
[----:B-1----:R-:W-:-:S03]  /*11150*/  F2FP.PACK_AB R2, R149, R148 ;  /* 0x000000949502723e */ /* 0x002fc600000000ff */
[----:B------:R1:W-:Y:S01]  /*11160*/  STS [R13+0x400], R0 ;  /* 0x000400000d007388 */ /* 0x0003e20000000800 */
[----:B----4-:R-:W-:-:S03]  /*11170*/  F2FP.PACK_AB R3, R203, R202 ;  /* 0x000000cacb03723e */ /* 0x010fc600000000ff */
[----:B--2---:R2:W-:Y:S04]  /*11180*/  STS [R9], R2 ;  /* 0x0000000209007388 */ /* 0x0045e80000000800 */
        /* <DEDUP_REMOVED lines=85> */
[----:B------:R-:W-:Y:S01]  /*116e0*/  STS [R8+0xc000], R2 ;  /* 0x00c0000208007388 */ /* 0x000fe20000000800 */
[----:B-1----:R-:W-:Y:S02]  /*116f0*/  F2FP.PACK_AB R0, R83, R82 ;  /* 0x000000525300723e */ /* 0x002fe400000000ff */
[----:B--2---:R-:W-:-:S03]  /*11700*/  F2FP.PACK_AB R3, R211, R210 ;  /* 0x000000d2d303723e */ /* 0x004fc600000000ff */
[----:B------:R1:W-:Y:S01]  /*11710*/  STS [R8+0xc400], R0 ;  /* 0x00c4000008007388 */ /* 0x0003e20000000800 */
[----:B---3--:R-:W-:-:S03]  /*11720*/  F2FP.PACK_AB R4, R101, R100 ;  /* 0x000000646504723e */ /* 0x008fc600000000ff */
[----:B-1----:R-:W2:Y:S01]  /*11730*/  LDL R8, [R1+0x7c] ;  /* 0x00007c0001087983 */ /* 0x002ea20000100800 */
[----:B------:R-:W-:Y:S02]  /*11740*/  F2FP.PACK_AB R2, R105, R104 ;  /* 0x000000686902723e */ /* 0x000fe400000000ff */
[----:B------:R-:W-:Y:S01]  /*11750*/  F2FP.PACK_AB R0, R107, R106 ;  /* 0x0000006a6b00723e */ /* 0x000fe200000000ff */
[----:B------:R1:W-:Y:S04]  /*11760*/  STS [R13+0xc000], R4 ;  /* 0x00c000040d007388 */ /* 0x0003e80000000800 */
[----:B------:R3:W-:Y:S04]  /*11770*/  STS [R13+0xc400], R3 ;  /* 0x00c400030d007388 */ /* 0x0007e80000000800 */
[----:B------:R4:W-:Y:S04]  /*11780*/  STS [R9+0xc000], R2 ;  /* 0x00c0000209007388 */ /* 0x0009e80000000800 */
[----:B------:R4:W-:Y:S01]  /*11790*/  STS [R9+0xc400], R0 ;  /* 0x00c4000009007388 */ /* 0x0009e20000000800 */
[----:B-1----:R-:W-:-:S02]  /*117a0*/  F2FP.PACK_AB R4, R109, R108 ;  /* 0x0000006c6d04723e */ /* 0x002fc400000000ff */
[----:B---3--:R-:W-:-:S03]  /*117b0*/  F2FP.PACK_AB R3, R103, R102 ;  /* 0x000000666703723e */ /* 0x008fc600000000ff */
[----:B------:R1:W-:Y:S01]  /*117c0*/  STS [R12+0xc000], R4 ;  /* 0x00c000040c007388 */ /* 0x0003e20000000800 */
[----:B----4-:R-:W-:-:S03]  /*117d0*/  F2FP.PACK_AB R2, R191, R190 ;  /* 0x000000bebf02723e */ /* 0x010fc600000000ff */
[----:B------:R3:W-:Y:S01]  /*117e0*/  STS [R12+0xc400], R3 ;  /* 0x00c400030c007388 */ /* 0x0007e20000000800 */
[----:B------:R-:W-:-:S03]  /*117f0*/  F2FP.PACK_AB R0, R99, R98 ;  /* 0x000000626300723e */ /* 0x000fc600000000ff */
[----:B------:R4:W-:Y:S04]  /*11800*/  STS [R7+0xc000], R2 ;  /* 0x00c0000207007388 */ /* 0x0009e80000000800 */
[----:B------:R4:W-:Y:S01]  /*11810*/  STS [R7+0xc400], R0 ;  /* 0x00c4000007007388 */ /* 0x0009e20000000800 */
[----:B------:R-:W-:Y:S02]  /*11820*/  ISETP.NE.U32.AND P0, PT, RZ, c[0x0][0x508], PT ;  /* 0x00014200ff007a0c */ /* 0x000fe40003f05070 */
[----:B------:R-:W-:Y:S01]  /*11830*/  ISETP.NE.U32.AND P2, PT, RZ, c[0x0][0x500], PT ;  /* 0x00014000ff007a0c */ /* 0x000fe20003f45070 */
[----:B------:R-:W2:Y:S01]  /*11840*/  LDL.LU R9, [R1+0x74] ;  /* 0x0000740001097983 */ /* 0x000ea20000300800 */
[----:B------:R-:W-:Y:S01]  /*11850*/  ISETP.NE.AND.EX P1, PT, RZ, c[0x0][0x50c], PT, P0 ;  /* 0x00014300ff007a0c */ /* 0x000fe20003f25300 */
[----:B------:R-:W-:Y:S01]  /*11860*/  IMAD.MOV.U32 R15, RZ, RZ, c[0x0][0x388] ;  /* 0x0000e200ff0f7624 */ /* 0x000fe200078e00ff */
[----:B------:R-:W-:-:S02]  /*11870*/  ISETP.NE.AND.EX P2, PT, RZ, c[0x0][0x504], PT, P2 ;  /* 0x00014100ff007a0c */ /* 0x000fc40003f45320 */
[----:B-1----:R-:W-:Y:S02]  /*11880*/  F2FP.PACK_AB R4, R189, R188 ;  /* 0x000000bcbd04723e */ /* 0x002fe400000000ff */
[----:B---3--:R-:W-:-:S03]  /*11890*/  F2FP.PACK_AB R3, R91, R90 ;  /* 0x0000005a5b03723e */ /* 0x008fc600000000ff */
[----:B------:R1:W-:Y:S01]  /*118a0*/  STS [R6+0xc000], R4 ;  /* 0x00c0000406007388 */ /* 0x0003e20000000800 */
[----:B----4-:R-:W-:-:S03]  /*118b0*/  F2FP.PACK_AB R2, R113, R112 ;  /* 0x000000707102723e */ /* 0x010fc600000000ff */
[----:B------:R3:W-:Y:S01]  /*118c0*/  STS [R6+0xc400], R3 ;  /* 0x00c4000306007388 */ /* 0x0007e20000000800 */
[----:B------:R-:W-:-:S03]  /*118d0*/  F2FP.PACK_AB R0, R87, R86 ;  /* 0x000000565700723e */ /* 0x000fc600000000ff */
[----:B------:R4:W-:Y:S04]  /*118e0*/  STS [R5+0xc000], R2 ;  /* 0x00c0000205007388 */ /* 0x0009e80000000800 */
[----:B------:R4:W-:Y:S01]  /*118f0*/  STS [R5+0xc400], R0 ;  /* 0x00c4000005007388 */ /* 0x0009e20000000800 */
[----:B-1----:R-:W-:Y:S01]  /*11900*/  IMAD.MOV.U32 R4, RZ, RZ, 0x4 ;  /* 0x00000004ff047424 */ /* 0x002fe200078e00ff */
[----:B---3--:R-:W-:Y:S01]  /*11910*/  F2FP.PACK_AB R3, R77, R76 ;  /* 0x0000004c4d03723e */ /* 0x008fe200000000ff */
[----:B----4-:R-:W-:-:S04]  /*11920*/  IMAD.MOV.U32 R2, RZ, RZ, RZ ;  /* 0x000000ffff027224 */ /* 0x010fc800078e00ff */
[----:B------:R1:W-:Y:S01]  /*11930*/  STS [R10+0xc000], R3 ;  /* 0x00c000030a007388 */ /* 0x0003e20000000800 */
[----:B------:R-:W-:-:S05]  /*11940*/  F2FP.PACK_AB R0, R79, R78 ;  /* 0x0000004e4f00723e */ /* 0x000fca00000000ff */
[----:B------:R3:W-:Y:S01]  /*11950*/  STS [R10+0xc400], R0 ;  /* 0x00c400000a007388 */ /* 0x0007e20000000800 */
[----:B--2---:R-:W-:-:S03]  /*11960*/  @P1 IMAD.WIDE R6, R8, R4, c[0x0][0x508] ;  /* 0x0001420008061625 */ /* 0x004fc600078e0204 */
[----:B------:R-:W-:Y:S01]  /*11970*/  BAR.SYNC.DEFER_BLOCKING 0x1, 0x100 ;  /* 0x0044000000007b1d */ /* 0x000fe20000010000 */
[----:B------:R-:W-:-:S05]  /*11980*/  IMAD.WIDE R4, R8, R4, c[0x0][0x500] ;  /* 0x0001400008047625 */ /* 0x000fca00078e0204 */
[----:B------:R3:W5:Y:S04]  /*11990*/  @P1 LDG.E R15, [R6.64] ;  /* 0x00000006060f1981 */ /* 0x000768000c1e1900 */
[----:B------:R3:W5:Y:S01]  /*119a0*/  @P2 LDG.E R2, [R4.64] ;  /* 0x0000000604022981 */ /* 0x000762000c1e1900 */
[----:B------:R-:W-:-:S04]  /*119b0*/  ISETP.NE.AND P0, PT, R9, RZ, PT ;  /* 0x000000ff0900720c */ /* 0x000fc80003f05270 */
[----:B-1----:R-:W-:Y:S01]  /*119c0*/  SEL R3, R9, c[0x0][0x3d4], P0 ;  /* 0x0000f50009037a07 */ /* 0x002fe20000000000 */
[----:B------:R-:W-:Y:S05]  /*119d0*/  @P1 BRA `(.L_x_465) ;  /* 0x0000004000001947 */ /* 0x000fea0003800000 */
[----:B---3--:R-:W-:Y:S05]  /*119e0*/  @!P2 BRA `(.L_x_465) ;  /* 0x000000300000a947 */ /* 0x008fea0003800000 */
[----:B------:R1:W2:Y:S04]  /*119f0*/  LDG.E R0, [R4.64] ;  /* 0x0000000604007981 */ /* 0x0002a8000c1e1900 */
[----:B-1----:R-:W2:Y:S02]  /*11a00*/  LDG.E R4, [R4.64+0x4] ;  /* 0x0000040604047981 */ /* 0x002ea4000c1e1900 */
[----:B--2--5:R-:W-:Y:S02]  /*11a10*/  IADD3 R15, -R0, R4, RZ ;  /* 0x00000004000f7210 */ /* 0x024fe40007ffe1ff */
.L_x_465:
[----:B---3--:R-:W2:Y:S04]  /*11a20*/  LDL R4, [R1+0x80] ;  /* 0x0000800001047983 */ /* 0x008ea80000100800 */
[----:B------:R-:W2:Y:S04]  /*11a30*/  LDL R114, [R1+0x68] ;  /* 0x0000680001727983 */ /* 0x000ea80000100800 */
[----:B------:R-:W3:Y:S01]  /*11a40*/  LDL R23, [R1+0x84] ;  /* 0x0000840001177983 */ /* 0x000ee20000100800 */
[----:B------:R-:W-:Y:S01]  /*11a50*/  IMAD.MOV.U32 R0, RZ, RZ, 0x368 ;  /* 0x00000368ff007424 */ /* 0x000fe200078e00ff */
[----:B------:R-:W-:-:S02]  /*11a60*/  ISETP.GT.AND P2, PT, R3, 0x1, PT ;  /* 0x000000010300780c */ /* 0x000fc40003f44270 */
[----:B------:R-:W4:Y:S02]  /*11a70*/  LDL R13, [R1+0x78] ;  /* 0x00007800010d7983 */ /* 0x000f240000100800 */
[----:B------:R-:W-:-:S04]  /*11a80*/  SEL R0, R0, 0x328, P2 ;  /* 0x0000032800007807 */ /* 0x000fc80001000000 */
[----:B------:R1:W2:Y:S08]  /*11a90*/  LDC.64 R6, c[0x0][R0+0x170] ;  /* 0x00005c0000067b82 */ /* 0x0002b00000000a00 */
[----:B------:R1:W3:Y:S01]  /*11aa0*/  LDC.64 R16, c[0x0][R0+0x168] ;  /* 0x00005a0000107b82 */ /* 0x0002e20000000a00 */
[----:B------:R-:W-:-:S04]  /*11ab0*/  ISETP.NE.U32.AND P0, PT, RZ, c[0x0][0x500], PT ;  /* 0x00014000ff007a0c */ /* 0x000fc80003f05070 */
[----:B------:R-:W-:-:S03]  /*11ac0*/  ISETP.NE.AND.EX P0, PT, RZ, c[0x0][0x504], PT, P0 ;  /* 0x00014100ff007a0c */ /* 0x000fc60003f05300 */
[----:B------:R1:W2:Y:S01]  /*11ad0*/  LDC.64 R18, c[0x0][R0+0x178] ;  /* 0x00005e0000127b82 */ /* 0x0002a20000000a00 */
[----:B------:R-:W-:-:S07]  /*11ae0*/  SHF.R.S32.HI R3, RZ, 0x1f, R8 ;  /* 0x0000001fff037819 */ /* 0x000fce0000011408 */
[----:B------:R1:W2:Y:S02]  /*11af0*/  LDC.64 R20, c[0x0][R0+0x160] ;  /* 0x0000580000147b82 */ /* 0x0002a40000000a00 */
[----:B-1----:R-:W-:-:S05]  /*11b00*/  IMAD.MOV.U32 R0, RZ, RZ, c[0x0][0x4e8] ;  /* 0x00013a00ff007624 */ /* 0x002fca00078e00ff */
[----:B------:R-:W-:Y:S02]  /*11b10*/  ISETP.NE.AND P3, PT, R0, 0x1, PT ;  /* 0x000000010000780c */ /* 0x000fe40003f65270 */
[----:B------:R-:W-:Y:S01]  /*11b20*/  SEL R0, R8, RZ, !P0 ;  /* 0x000000ff08007207 */ /* 0x000fe20004000000 */
[----:B--2---:R-:W-:Y:S01]  /*11b30*/  IMAD.IADD R9, R4, 0x1, R114 ;  /* 0x0000000104097824 */ /* 0x004fe200078e0272 */
[----:B------:R-:W-:-:S03]  /*11b40*/  SEL R4, R3, RZ, !P0 ;  /* 0x000000ff03047207 */ /* 0x000fc60004000000 */
[----:B------:R-:W-:-:S04]  /*11b50*/  IMAD R3, R7, R0, RZ ;  /* 0x0000000007037224 */ /* 0x000fc800078e02ff */
[C---:B------:R-:W-:Y:S02]  /*11b60*/  IMAD R12, R6.reuse, R4, R3 ;  /* 0x00000004060c7224 */ /* 0x040fe400078e0203 */
[----:B------:R-:W-:-:S04]  /*11b70*/  IMAD.WIDE.U32 R4, R6, R0, RZ ;  /* 0x0000000006047225 */ /* 0x000fc800078e00ff */
[----:B---3--:R-:W-:Y:S02]  /*11b80*/  IMAD.WIDE.U32 R6, R16, R23, RZ ;  /* 0x0000001710067225 */ /* 0x008fe400078e00ff */
[----:B------:R-:W2:Y:S02]  /*11b90*/  LDL R16, [R1+0xac] ;  /* 0x0000ac0001107983 */ /* 0x000ea40000100800 */
[----:B------:R-:W-:-:S04]  /*11ba0*/  @P3 IMAD.HI.U32 R8, R9, c[0x0][0x4ec], RZ ;  /* 0x00013b0009083a27 */ /* 0x000fc800078e00ff */
[----:B------:R-:W-:Y:S01]  /*11bb0*/  IMAD.MOV.U32 R3, RZ, RZ, R9 ;  /* 0x000000ffff037224 */ /* 0x000fe200078e0009 */
[----:B------:R-:W-:Y:S01]  /*11bc0*/  @P3 SHF.R.U32.HI R3, RZ, c[0x0][0x4f0], R8 ;  /* 0x00013c00ff033a19 */ /* 0x000fe20000011608 */
[----:B------:R-:W-:Y:S01]  /*11bd0*/  IMAD R10, R17, R23, RZ ;  /* 0x00000017110a7224 */ /* 0x000fe200078e02ff */
[----:B----4-:R-:W-:Y:S01]  /*11be0*/  SEL R8, R13, RZ, P2 ;  /* 0x000000ff0d087207 */ /* 0x010fe20001000000 */
[----:B------:R-:W-:Y:S01]  /*11bf0*/  IMAD.IADD R13, R5, 0x1, R12 ;  /* 0x00000001050d7824 */ /* 0x000fe200078e020c */
[----:B-----5:R-:W-:Y:S01]  /*11c00*/  IADD3 R14, P1, P0, R4, R6, R2 ;  /* 0x00000006040e7210 */ /* 0x020fe2000783e002 */
        /* <DEDUP_REMOVED lines=18> */
[----:B------:R-:W-:Y:S01]  /*11d30*/  SHF.R.S32.HI R8, RZ, 0x1f, R26 ;  /* 0x0000001fff087819 */ /* 0x000fe2000001141a */
        /* <DEDUP_REMOVED lines=9> */
[----:B------:R2:W-:Y:S01]  /*11dd0*/  SHFL.IDX PT, R4, R3, 0x1, 0x1c1f ;  /* 0x003c1f0003047f89 */ /* 0x0005e200000e0000 */
[----:B------:R-:W-:-:S03]  /*11de0*/  IMAD R12, R15, c[0x0][0x4e8], RZ ;  /* 0x00013a000f0c7a24 */ /* 0x000fc600078e02ff */
[----:B------:R-:W3:Y:S01]  /*11df0*/  SHFL.IDX PT, R5, R5, 0x1, 0x1c1f ;  /* 0x003c1f0005057f89 */ /* 0x000ee200000e0000 */
[----:B------:R-:W-:Y:S01]  /*11e00*/  LOP3.LUT P0, RZ, R8, 0x3, RZ, 0xc0, !PT ;  /* 0x0000000308ff7812 */ /* 0x000fe2000780c0ff */
[----:B--2---:R-:W-:-:S05]  /*11e10*/  IMAD.IADD R3, R16, 0x1, R114 ;  /* 0x0000000110037824 */ /* 0x004fca00078e0272 */
        /* <DEDUP_REMOVED lines=9> */
[----:B------:R-:W2:Y:S01]  /*11eb0*/  LDL R13, [R1+0x18] ;  /* 0x00001800010d7983 */ /* 0x000ea20000100800 */
[----:B------:R-:W-:Y:S01]  /*11ec0*/  SHF.R.S32.HI R35, RZ, 0x1f, R26 ;  /* 0x0000001fff237819 */ /* 0x000fe2000001141a */
[----:B------:R-:W-:Y:S01]  /*11ed0*/  IMAD R10, R10, c[0x0][0x3a0], RZ ;  /* 0x0000e8000a0a7a24 */ /* 0x000fe200078e02ff */
[----:B-1----:R-:W-:Y:S01]  /*11ee0*/  SHF.R.S32.HI R7, RZ, 0x1f, R0 ;  /* 0x0000001fff077819 */ /* 0x002fe20000011400 */
[----:B------:R-:W-:Y:S01]  /*11ef0*/  IMAD.WIDE.U32 R4, R2, c[0x0][0x3a0], RZ ;  /* 0x0000e80002047a25 */ /* 0x000fe200078e00ff */
[----:B------:R-:W-:-:S03]  /*11f00*/  LEA.HI R35, R35, R26, RZ, 0x3 ;  /* 0x0000001a23237211 */ /* 0x000fc600078f18ff */
[----:B------:R-:W-:Y:S01]  /*11f10*/  IMAD R2, R2, c[0x0][0x3a4], R10 ;  /* 0x0000e90002027a24 */ /* 0x000fe200078e020a */
[----:B------:R-:W-:-:S04]  /*11f20*/  SHF.R.S32.HI R35, RZ, 0x3, R35 ;  /* 0x00000003ff237819 */ /* 0x000fc80000011423 */
[----:B------:R-:W-:Y:S02]  /*11f30*/  LEA R6, R25, R35, 0x5 ;  /* 0x0000002319067211 */ /* 0x000fe400078e28ff */
[----:B------:R-:W-:Y:S02]  /*11f40*/  IADD3 R3, R5, R2, RZ ;  /* 0x0000000205037210 */ /* 0x000fe40007ffe0ff */
[----:B------:R-:W-:Y:S02]  /*11f50*/  MOV R2, R4 ;  /* 0x0000000400027202 */ /* 0x000fe40000000f00 */
[----:B------:R-:W-:-:S03]  /*11f60*/  IADD3 R6, R114, R6, RZ ;  /* 0x0000000672067210 */ /* 0x000fc60007ffe0ff */
[----:B------:R-:W-:Y:S01]  /*11f70*/  IMAD.WIDE.U32 R4, R23, c[0x0][0x3e8], R2 ;  /* 0x0000fa0017047a25 */ /* 0x000fe200078e0002 */
[----:B------:R-:W-:-:S03]  /*11f80*/  MOV R2, R6 ;  /* 0x0000000600027202 */ /* 0x000fc60000000f00 */
[----:B------:R-:W-:Y:S02]  /*11f90*/  IMAD R3, R7, c[0x0][0x3f0], RZ ;  /* 0x0000fc0007037a24 */ /* 0x000fe400078e02ff */
[----:B------:R-:W-:-:S04]  /*11fa0*/  @P3 IMAD.HI.U32 R7, R6, c[0x0][0x4ec], RZ ;  /* 0x00013b0006073a27 */ /* 0x000fc800078e00ff */
[----:B------:R-:W-:Y:S01]  /*11fb0*/  IMAD R5, R23, c[0x0][0x3ec], R5 ;  /* 0x0000fb0017057a24 */ /* 0x000fe200078e0205 */
[----:B------:R-:W-:Y:S01]  /*11fc0*/  @P3 SHF.R.U32.HI R2, RZ, c[0x0][0x4f0], R7 ;  /* 0x00013c00ff023a19 */ /* 0x000fe20000011607 */
[C---:B------:R-:W-:Y:S02]  /*11fd0*/  IMAD R8, R0.reuse, c[0x0][0x3f4], R3 ;  /* 0x0000fd0000087a24 */ /* 0x040fe400078e0203 */
[----:B------:R-:W-:Y:S01]  /*11fe0*/  IMAD.WIDE.U32 R4, R0, c[0x0][0x3f0], R4 ;  /* 0x0000fc0000047a25 */ /* 0x000fe200078e0004 */
[----:B------:R-:W-:Y:S02]  /*11ff0*/  SHF.R.S32.HI R3, RZ, 0x1f, R2 ;  /* 0x0000001fff037819 */ /* 0x000fe40000011402 */
[----:B------:R-:W-:Y:S02]  /*12000*/  IADD3 R0, -R2, RZ, RZ ;  /* 0x000000ff02007210 */ /* 0x000fe40007ffe1ff */
[----:B------:R-:W-:Y:S01]  /*12010*/  IADD3 R5, R5, R8, RZ ;  /* 0x0000000805057210 */ /* 0x000fe20007ffe0ff */
[----:B------:R-:W-:-:S02]  /*12020*/  IMAD R3, R3, c[0x0][0x3e0], RZ ;  /* 0x0000f80003037a24 */ /* 0x000fc400078e02ff */
        /* <DEDUP_REMOVED lines=11> */
[----:B--2---:R-:W1:Y:S04]  /*120e0*/  LDS.128 R28, [R13+0x80] ;  /* 0x000080000d1c7984 */ /* 0x004e680000000c00 */
[----:B------:R-:W2:Y:S04]  /*120f0*/  LDS.128 R48, [R13+0x1080] ;  /* 0x001080000d307984 */ /* 0x000ea80000000c00 */
[----:B------:R-:W3:Y:S04]  /*12100*/  LDS.128 R64, [R13+0x2080] ;  /* 0x002080000d407984 */ /* 0x000ee80000000c00 */
[----:B------:R-:W4:Y:S04]  /*12110*/  LDS.128 R76, [R13+0x3080] ;  /* 0x003080000d4c7984 */ /* 0x000f280000000c00 */
[----:B------:R-:W1:Y:S04]  /*12120*/  LDS.128 R24, [R13+0x4080] ;  /* 0x004080000d187984 */ /* 0x000e680000000c00 */
        /* <DEDUP_REMOVED lines=10> */
[----:B------:R5:W1:Y:S02]  /*121d0*/  LDS.128 R80, [R13+0xf080] ;  /* 0x00f080000d507984 */ /* 0x000a640000000c00 */
[----:B-----5:R-:W-:Y:S01]  /*121e0*/  IADD3 R13, R35, R114, RZ ;  /* 0x00000072230d7210 */ /* 0x020fe20007ffe0ff */
[----:B------:R-:W-:Y:S05]  /*121f0*/  BRA.DIV ~URZ, `(.L_x_467) ;  /* 0x000041c27f007947 */ /* 0x000fea000b800000 */
[----:B--234-:R2:W3:Y:S02]  /*12200*/  SHFL.IDX PT, R10, R14, RZ, 0x181f ;  /* 0x00181fff0e0a7589 */ /* 0x01c4e400000e0000 */
.L_x_528:
[----:B------:R-:W-:Y:S05]  /*12210*/  BRA.DIV ~URZ, `(.L_x_468) ;  /* 0x000042127f007947 */ /* 0x000fea000b800000 */
[----:B------:R4:W2:Y:S02]  /*12220*/  SHFL.IDX PT, R0, R15, RZ, 0x181f ;  /* 0x00181fff0f007589 */ /* 0x0008a400000e0000 */
.L_x_529:
[----:B------:R-:W-:Y:S01]  /*12230*/  ISETP.GE.AND P0, PT, R13, R12, PT ;  /* 0x0000000c0d00720c */ /* 0x000fe20003f06270 */
[----:B------:R-:W-:Y:S01]  /*12240*/  BSSY B0, `(.L_x_469) ;  /* 0x0000016000007945 */ /* 0x000fe20003800000 */
[----:B------:R-:W-:-:S02]  /*12250*/  SHF.R.S32.HI R85, RZ, 0x1f, R11 ;  /* 0x0000001fff557819 */ /* 0x000fc4000001140b */
[----:B------:R-:W-:Y:S02]  /*12260*/  SHF.R.S32.HI R86, RZ, 0x1f, R32 ;  /* 0x0000001fff567819 */ /* 0x000fe40000011420 */
[----:B------:R-:W-:Y:S02]  /*12270*/  SHF.R.S32.HI R84, RZ, 0x1f, R33 ;  /* 0x0000001fff547819 */ /* 0x000fe40000011421 */
[----:B------:R-:W-:-:S05]  /*12280*/  SHF.R.S32.HI R35, RZ, 0x1f, R34 ;  /* 0x0000001fff237819 */ /* 0x000fca0000011422 */
[----:B------:R-:W-:Y:S05]  /*12290*/  @P0 BRA `(.L_x_470) ;  /* 0x0000010000000947 */ /* 0x000fea0003800000 */
[----:B------:R-:W-:Y:S02]  /*122a0*/  ISETP.GE.AND P3, PT, R11, c[0x0][0x3c8], PT ;  /* 0x0000f2000b007a0c */ /* 0x000fe40003f66270 */
[----:B------:R-:W-:Y:S02]  /*122b0*/  ISETP.GE.AND P2, PT, R34, c[0x0][0x3c8], PT ;  /* 0x0000f20022007a0c */ /* 0x000fe40003f46270 */
[----:B------:R-:W-:Y:S02]  /*122c0*/  ISETP.GE.AND P1, PT, R33, c[0x0][0x3c8], PT ;  /* 0x0000f20021007a0c */ /* 0x000fe40003f26270 */
[----:B------:R-:W-:-:S07]  /*122d0*/  ISETP.GE.AND P0, PT, R32, c[0x0][0x3c8], PT ;  /* 0x0000f20020007a0c */ /* 0x000fce0003f06270 */
[-C--:B--2---:R-:W-:Y:S02]  /*122e0*/  @!P3 LEA R8, P4, R11, R0.reuse, 0x1 ;  /* 0x000000000b08b211 */ /* 0x084fe400078808ff */
[-C--:B------:R-:W-:Y:S02]  /*122f0*/  @!P2 LEA R6, P6, R34, R0.reuse, 0x1 ;  /* 0x000000002206a211 */ /* 0x080fe400078c08ff */
[----:B------:R-:W-:Y:S02]  /*12300*/  @!P1 LEA R4, P5, R33, R0, 0x1 ;  /* 0x0000000021049211 */ /* 0x000fe400078a08ff */
[----:B---3--:R-:W-:Y:S02]  /*12310*/  @!P3 LEA.HI.X R9, R11, R10, R85, 0x1, P4 ;  /* 0x0000000a0b09b211 */ /* 0x008fe400020f0c55 */
[----:B------:R-:W-:Y:S02]  /*12320*/  @!P0 LEA R2, P4, R32, R0, 0x1 ;  /* 0x0000000020028211 */ /* 0x000fe400078808ff */
[-C--:B------:R-:W-:Y:S01]  /*12330*/  @!P2 LEA.HI.X R7, R34, R10.reuse, R35, 0x1, P6 ;  /* 0x0000000a2207a211 */ /* 0x080fe200030f0c23 */
[----:B-1----:R1:W-:Y:S01]  /*12340*/  @!P3 ST.E.128 [R8.64], R28 ;  /* 0x0000001c0800b985 */ /* 0x0023e2000c101d06 */
[----:B------:R-:W-:-:S02]  /*12350*/  @!P1 LEA.HI.X R5, R33, R10, R84, 0x1, P5 ;  /* 0x0000000a21059211 */ /* 0x000fc400028f0c54 */
[----:B------:R-:W-:Y:S01]  /*12360*/  @!P0 LEA.HI.X R3, R32, R10, R86, 0x1, P4 ;  /* 0x0000000a20038211 */ /* 0x000fe200020f0c56 */
[----:B------:R1:W-:Y:S04]  /*12370*/  @!P2 ST.E.128 [R6.64], R24 ;  /* 0x000000180600a985 */ /* 0x0003e8000c101d06 */
[----:B------:R1:W-:Y:S04]  /*12380*/  @!P1 ST.E.128 [R4.64], R20 ;  /* 0x0000001404009985 */ /* 0x0003e8000c101d06 */
[----:B------:R1:W-:Y:S02]  /*12390*/  @!P0 ST.E.128 [R2.64], R16 ;  /* 0x0000001002008985 */ /* 0x0003e4000c101d06 */
.L_x_470:
[----:B------:R-:W-:Y:S05]  /*123a0*/  BSYNC B0 ;  /* 0x0000000000007941 */ /* 0x000fea0003800000 */
.L_x_469:
[----:B------:R-:W-:Y:S05]  /*123b0*/  BRA.DIV ~URZ, `(.L_x_471) ;  /* 0x000040d27f007947 */ /* 0x000fea000b800000 */
[----:B---3--:R3:W4:Y:S04]  /*123c0*/  SHFL.IDX PT, R10, R14, 0x1, 0x181f ;  /* 0x00381f000e0a7f89 */ /* 0x00872800000e0000 */
[----:B--2---:R3:W2:Y:S02]  /*123d0*/  SHFL.IDX PT, R0, R15, 0x1, 0x181f ;  /* 0x00381f000f007f89 */ /* 0x0046a400000e0000 */
.L_x_530:
[----:B-1----:R-:W-:Y:S01]  /*123e0*/  IADD3 R2, R13, 0x20, RZ ;  /* 0x000000200d027810 */ /* 0x002fe20007ffe0ff */
        /* <DEDUP_REMOVED lines=10> */
[----:B----4-:R-:W-:Y:S02]  /*12490*/  @!P3 LEA.HI.X R9, R11, R10, R85, 0x1, P4 ;  /* 0x0000000a0b09b211 */ /* 0x010fe400020f0c55 */
[----:B------:R-:W-:Y:S02]  /*124a0*/  @!P0 LEA R2, P4, R32, R0, 0x1 ;  /* 0x0000000020028211 */ /* 0x000fe400078808ff */
[-C--:B------:R-:W-:Y:S01]  /*124b0*/  @!P2 LEA.HI.X R7, R34, R10.reuse, R35, 0x1, P6 ;  /* 0x0000000a2207a211 */ /* 0x080fe200030f0c23 */
[----:B------:R1:W-:Y:S01]  /*124c0*/  @!P3 ST.E.128 [R8.64], R48 ;  /* 0x000000300800b985 */ /* 0x0003e2000c101d06 */
[----:B------:R-:W-:-:S02]  /*124d0*/  @!P1 LEA.HI.X R5, R33, R10, R84, 0x1, P5 ;  /* 0x0000000a21059211 */ /* 0x000fc400028f0c54 */
[----:B------:R-:W-:Y:S01]  /*124e0*/  @!P0 LEA.HI.X R3, R32, R10, R86, 0x1, P4 ;  /* 0x0000000a20038211 */ /* 0x000fe200020f0c56 */
[----:B------:R1:W-:Y:S04]  /*124f0*/  @!P2 ST.E.128 [R6.64], R44 ;  /* 0x0000002c0600a985 */ /* 0x0003e8000c101d06 */
[----:B------:R1:W-:Y:S04]  /*12500*/  @!P1 ST.E.128 [R4.64], R40 ;  /* 0x0000002804009985 */ /* 0x0003e8000c101d06 */
[----:B------:R1:W-:Y:S02]  /*12510*/  @!P0 ST.E.128 [R2.64], R36 ;  /* 0x0000002402008985 */ /* 0x0003e4000c101d06 */
.L_x_473:
[----:B------:R-:W-:Y:S05]  /*12520*/  BSYNC B0 ;  /* 0x0000000000007941 */ /* 0x000fea0003800000 */
.L_x_472:
[----:B------:R-:W-:Y:S05]  /*12530*/  BRA.DIV ~URZ, `(.L_x_474) ;  /* 0x000040127f007947 */ /* 0x000fea000b800000 */
[----:B----4-:R4:W1:Y:S02]  /*12540*/  SHFL.IDX PT, R10, R14, 0x2, 0x181f ;  /* 0x00581f000e0a7f89 */ /* 0x01086400000e0000 */
.L_x_531:
[----:B------:R-:W-:Y:S05]  /*12550*/  BRA.DIV ~URZ, `(.L_x_475) ;  /* 0x000040627f007947 */ /* 0x000fea000b800000 */
[----:B--2---:R2:W3:Y:S02]  /*12560*/  SHFL.IDX PT, R0, R15, 0x2, 0x181f ;  /* 0x00581f000f007f89 */ /* 0x0044e400000e0000 */
.L_x_532:
        /* <DEDUP_REMOVED lines=8> */
[-C--:B---3--:R-:W-:Y:S02]  /*125f0*/  @!P3 LEA R8, P4, R11, R0.reuse, 0x1 ;  /* 0x000000000b08b211 */ /* 0x088fe400078808ff */
[-C--:B------:R-:W-:Y:S02]  /*12600*/  @!P2 LEA R6, P6, R34, R0.reuse, 0x1 ;  /* 0x000000002206a211 */ /* 0x080fe400078c08ff */
[----:B------:R-:W-:Y:S02]  /*12610*/  @!P1 LEA R4, P5, R33, R0, 0x1 ;  /* 0x0000000021049211 */ /* 0x000fe400078a08ff */
[----:B------:R-:W-:Y:S02]  /*12620*/  @!P3 LEA.HI.X R9, R11, R10, R85, 0x1, P4 ;  /* 0x0000000a0b09b211 */ /* 0x000fe400020f0c55 */
        /* <DEDUP_REMOVED lines=8> */
.L_x_477:
[----:B------:R-:W-:Y:S05]  /*126b0*/  BSYNC B0 ;  /* 0x0000000000007941 */ /* 0x000fea0003800000 */
.L_x_476:
[----:B------:R-:W-:Y:S05]  /*126c0*/  BRA.DIV ~URZ, `(.L_x_478) ;  /* 0x00003f527f007947 */ /* 0x000fea000b800000 */
[----:B-1----:R1:W2:Y:S04]  /*126d0*/  SHFL.IDX PT, R8, R14, 0x3, 0x181f ;  /* 0x00781f000e087f89 */ /* 0x0022a800000e0000 */
[----:B---3--:R1:W3:Y:S02]  /*126e0*/  SHFL.IDX PT, R0, R15, 0x3, 0x181f ;  /* 0x00781f000f007f89 */ /* 0x0082e400000e0000 */
.L_x_533:
[----:B------:R-:W-:-:S04]  /*126f0*/  IADD3 R2, R13, 0x60, RZ ;  /* 0x000000600d027810 */ /* 0x000fc80007ffe0ff */
[----:B------:R-:W-:-:S13]  /*12700*/  ISETP.GE.AND P0, PT, R2, R12, PT ;  /* 0x0000000c0200720c */ /* 0x000fda0003f06270 */
[----:B------:R-:W-:Y:S05]  /*12710*/  @P0 BRA `(.L_x_479) ;  /* 0x0000265000000947 */ /* 0x000fea0003800000 */
[----:B------:R-:W-:Y:S02]  /*12720*/  ISETP.GE.AND P2, PT, R11, c[0x0][0x3c8], PT ;  /* 0x0000f2000b007a0c */ /* 0x000fe40003f46270 */
[----:B------:R-:W-:Y:S02]  /*12730*/  ISETP.GE.AND P1, PT, R34, c[0x0][0x3c8], PT ;  /* 0x0000f20022007a0c */ /* 0x000fe40003f26270 */
[----:B------:R-:W-:-:S09]  /*12740*/  ISETP.GE.AND P0, PT, R33, c[0x0][0x3c8], PT ;  /* 0x0000f20021007a0c */ /* 0x000fd20003f06270 */
[-C--:B---3--:R-:W-:Y:S02]  /*12750*/  @!P2 LEA R6, P5, R11, R0.reuse, 0x1 ;  /* 0x000000000b06a211 */ /* 0x088fe400078a08ff */
[CC--:B------:R-:W-:Y:S02]  /*12760*/  @!P1 LEA R4, P4, R34.reuse, R0.reuse, 0x1 ;  /* 0x0000000022049211 */ /* 0x0c0fe400078808ff */
[----:B------:R-:W-:Y:S02]  /*12770*/  @!P0 LEA R2, P3, R33, R0, 0x1 ;  /* 0x0000000021028211 */ /* 0x000fe400078608ff */
[-C--:B--2---:R-:W-:Y:S02]  /*12780*/  @!P2 LEA.HI.X R7, R11, R8.reuse, R85, 0x1, P5 ;  /* 0x000000080b07a211 */ /* 0x084fe400028f0c55 */
[-C--:B------:R-:W-:Y:S02]  /*12790*/  @!P1 LEA.HI.X R5, R34, R8.reuse, R35, 0x1, P4 ;  /* 0x0000000822059211 */ /* 0x080fe400020f0c23 */
[----:B------:R-:W-:Y:S01]  /*127a0*/  @!P0 LEA.HI.X R3, R33, R8, R84, 0x1, P3 ;  /* 0x0000000821038211 */ /* 0x000fe200018f0c54 */
[----:B------:R2:W-:Y:S04]  /*127b0*/  @!P2 ST.E.128 [R6.64], R76 ;  /* 0x0000004c0600a985 */ /* 0x0005e8000c101d06 */
[----:B------:R2:W-:Y:S04]  /*127c0*/  @!P1 ST.E.128 [R4.64], R72 ;  /* 0x0000004804009985 */ /* 0x0005e8000c101d06 */
[----:B------:R2:W-:Y:S01]  /*127d0*/  @!P0 ST.E.128 [R2.64], R68 ;  /* 0x0000004402008985 */ /* 0x0005e2000c101d06 */
[----:B------:R-:W-:-:S13]  /*127e0*/  ISETP.GE.AND P0, PT, R32, c[0x0][0x3c8], PT ;  /* 0x0000f20020007a0c */ /* 0x000fda0003f06270 */
[----:B------:R-:W-:Y:S05]  /*127f0*/  @P0 BRA `(.L_x_479) ;  /* 0x0000257000000947 */ /* 0x000fea0003800000 */
[----:B--2---:R-:W-:-:S04]  /*12800*/  LEA R2, P0, R32, R0, 0x1 ;  /* 0x0000000020027211 */ /* 0x004fc800078008ff */
[----:B------:R-:W-:-:S05]  /*12810*/  LEA.HI.X R3, R32, R8, R86, 0x1, P0 ;  /* 0x0000000820037211 */ /* 0x000fca00000f0c56 */
[----:B------:R2:W-:Y:S01]  /*12820*/  ST.E.128 [R2.64], R80 ;  /* 0x0000005002007985 */ /* 0x0005e2000c101d06 */
[----:B------:R-:W-:Y:S05]  /*12830*/  BRA `(.L_x_479) ;  /* 0x0000253000007947 */ /* 0x000fea0003800000 */
.L_x_466:
[----:B-1----:R-:W2:Y:S04]  /*12840*/  LDL.LU R7, [R1+0x84] ;  /* 0x0000840001077983 */ /* 0x002ea80000300800 */
[----:B------:R-:W3:Y:S01]  /*12850*/  LDL.LU R6, [R1+0x78] ;  /* 0x0000780001067983 */ /* 0x000ee20000300800 */
[----:B------:R-:W-:Y:S02]  /*12860*/  IMAD R10, R10, c[0x0][0x408], RZ ;  /* 0x000102000a0a7a24 */ /* 0x000fe400078e02ff */
[----:B------:R-:W-:-:S04]  /*12870*/  IMAD.WIDE.U32 R4, R2, c[0x0][0x408], RZ ;  /* 0x0001020002047a25 */ /* 0x000fc800078e00ff */
[----:B------:R-:W-:-:S05]  /*12880*/  IMAD R2, R2, c[0x0][0x40c], R10 ;  /* 0x0001030002027a24 */ /* 0x000fca00078e020a */
[----:B------:R-:W-:Y:S02]  /*12890*/  IADD3 R3, R5, R2, RZ ;  /* 0x0000000205037210 */ /* 0x000fe40007ffe0ff */
[----:B------:R-:W-:Y:S02]  /*128a0*/  MOV R2, R4 ;  /* 0x0000000400027202 */ /* 0x000fe40000000f00 */
[----:B------:R-:W-:-:S05]  /*128b0*/  SHF.R.S32.HI R5, RZ, 0x1f, R0 ;  /* 0x0000001fff057819 */ /* 0x000fca0000011400 */
[----:B------:R-:W-:Y:S02]  /*128c0*/  IMAD R4, R5, c[0x0][0x440], RZ ;  /* 0x0001100005047a24 */ /* 0x000fe400078e02ff */
[----:B------:R-:W-:-:S04]  /*128d0*/  @P3 IMAD.HI.U32 R5, R9, c[0x0][0x4ec], RZ ;  /* 0x00013b0009053a27 */ /* 0x000fc800078e00ff */
[----:B------:R-:W-:Y:S02]  /*128e0*/  IMAD R4, R0, c[0x0][0x444], R4 ;  /* 0x0001110000047a24 */ /* 0x000fe400078e0204 */
[----:B--2---:R-:W-:-:S04]  /*128f0*/  IMAD.WIDE.U32 R2, R7, c[0x0][0x438], R2 ;  /* 0x00010e0007027a25 */ /* 0x004fc800078e0002 */
[----:B------:R-:W-:-:S04]  /*12900*/  IMAD R3, R7, c[0x0][0x43c], R3 ;  /* 0x00010f0007037a24 */ /* 0x000fc800078e0203 */
[----:B------:R-:W-:Y:S01]  /*12910*/  IMAD.WIDE.U32 R2, R0, c[0x0][0x440], R2 ;  /* 0x0001100000027a25 */ /* 0x000fe200078e0002 */
[----:B------:R-:W-:Y:S02]  /*12920*/  MOV R0, R9 ;  /* 0x0000000900007202 */ /* 0x000fe40000000f00 */
[----:B------:R-:W-:Y:S02]  /*12930*/  @P3 SHF.R.U32.HI R0, RZ, c[0x0][0x4f0], R5 ;  /* 0x00013c00ff003a19 */ /* 0x000fe40000011605 */
        /* <DEDUP_REMOVED lines=19> */
.L_x_534:
[----:B------:R-:W-:Y:S05]  /*12a70*/  BRA.DIV ~URZ, `(.L_x_481) ;  /* 0x00003cd27f007947 */ /* 0x000fea000b800000 */
[----:B------:R3:W4:Y:S02]  /*12a80*/  SHFL.IDX PT, R0, R14, RZ, 0x1c1f ;  /* 0x001c1fff0e007589 */ /* 0x00072400000e0000 */
.L_x_535:
        /* <DEDUP_REMOVED lines=69> */
[----:B------:R-:W-:-:S05]  /*12ee0*/  ISETP.GE.AND P6, PT, R41, c[0x0][0x3c8], PT ;  /* 0x0000f20029007a0c */ /* 0x000fca0003fc6270 */
[----:B----4-:R-:W-:Y:S02]  /*12ef0*/  @!P1 IMAD.MOV.U32 R6, RZ, RZ, R0 ;  /* 0x000000ffff069224 */ /* 0x010fe400078e0000 */
[----:B--2---:R-:W-:Y:S01]  /*12f00*/  @!P1 IMAD.MOV.U32 R7, RZ, RZ, R4 ;  /* 0x000000ffff079224 */ /* 0x004fe200078e0004 */
[----:B------:R-:W-:-:S03]  /*12f10*/  @!P0 LEA R2, P2, R13, R0, 0x2 ;  /* 0x000000000d028211 */ /* 0x000fc600078410ff */
[----:B------:R-:W-:Y:S01]  /*12f20*/  @!P1 IMAD.WIDE R6, R5, 0x4, R6 ;  /* 0x0000000405069825 */ /* 0x000fe200078e0206 */
[----:B------:R-:W-:Y:S02]  /*12f30*/  @!P0 LEA.HI.X R3, R13, R4, R15, 0x2, P2 ;  /* 0x000000040d038211 */ /* 0x000fe400010f140f */
[----:B------:R-:W-:Y:S02]  /*12f40*/  ISETP.GE.AND P2, PT, R18, c[0x0][0x3c8], PT ;  /* 0x0000f20012007a0c */ /* 0x000fe40003f46270 */
[----:B------:R2:W-:Y:S01]  /*12f50*/  @!P1 ST.E.64 [R6.64], R184 ;  /* 0x000000b806009985 */ /* 0x0005e2000c101b06 */
[----:B------:R-:W-:-:S03]  /*12f60*/  ISETP.GE.AND P1, PT, R19, c[0x0][0x3c8], PT ;  /* 0x0000f20013007a0c */ /* 0x000fc60003f26270 */
[----:B------:R4:W-:Y:S01]  /*12f70*/  @!P0 ST.E.64 [R2.64], R152 ;  /* 0x0000009802008985 */ /* 0x0009e2000c101b06 */
[CC--:B--2---:R-:W-:Y:S02]  /*12f80*/  @!P3 LEA R6, P5, R17.reuse, R0.reuse, 0x2 ;  /* 0x000000001106b211 */ /* 0x0c4fe400078a10ff */
[C---:B----4-:R-:W-:Y:S02]  /*12f90*/  @!P4 LEA R2, P0, R16.reuse, R0, 0x2 ;  /* 0x000000001002c211 */ /* 0x050fe400078010ff */
[-C--:B------:R-:W-:Y:S02]  /*12fa0*/  @!P3 LEA.HI.X R7, R17, R4.reuse, R47, 0x2, P5 ;  /* 0x000000041107b211 */ /* 0x080fe400028f142f */
[----:B------:R-:W-:-:S03]  /*12fb0*/  @!P4 LEA.HI.X R3, R16, R4, R46, 0x2, P0 ;  /* 0x000000041003c211 */ /* 0x000fc600000f142e */
[----:B------:R2:W-:Y:S01]  /*12fc0*/  @!P3 ST.E.64 [R6.64], R148 ;  /* 0x000000940600b985 */ /* 0x0005e2000c101b06 */
[----:B------:R-:W-:-:S03]  /*12fd0*/  ISETP.GE.AND P3, PT, R20, c[0x0][0x3c8], PT ;  /* 0x0000f20014007a0c */ /* 0x000fc60003f66270 */
[----:B------:R4:W-:Y:S01]  /*12fe0*/  @!P4 ST.E.64 [R2.64], R144 ;  /* 0x000000900200c985 */ /* 0x0009e2000c101b06 */
[----:B------:R-:W-:Y:S02]  /*12ff0*/  ISETP.GE.AND P4, PT, R21, c[0x0][0x3c8], PT ;  /* 0x0000f20015007a0c */ /* 0x000fe40003f86270 */
        /* <DEDUP_REMOVED lines=75> */
[----:B------:R-:W-:Y:S02]  /*134b0*/  @!P4 LEA.HI.X R3, R37, R4, R67, 0x2, P0 ;  /* 0x000000042503c211 */ /* 0x000fe400000f1443 */
[----:B------:R-:W-:Y:S01]  /*134c0*/  @!P2 LEA R8, P0, R38, R0, 0x2 ;  /* 0x000000002608a211 */ /* 0x000fe200078010ff */
[----:B------:R2:W-:Y:S01]  /*134d0*/  @!P3 ST.E.64 [R6.64], R92 ;  /* 0x0000005c0600b985 */ /* 0x0005e2000c101b06 */
[----:B------:R-:W-:-:S02]  /*134e0*/  ISETP.GE.AND P5, PT, R40, c[0x0][0x3c8], PT ;  /* 0x0000f20028007a0c */ /* 0x000fc40003fa6270 */
[----:B------:R-:W-:Y:S01]  /*134f0*/  @!P2 LEA.HI.X R9, R38, R4, R68, 0x2, P0 ;  /* 0x000000042609a211 */ /* 0x000fe200000f1444 */
[----:B------:R4:W-:Y:S01]  /*13500*/  @!P4 ST.E.64 [R2.64], R96 ;  /* 0x000000600200c985 */ /* 0x0009e2000c101b06 */
[----:B------:R-:W-:-:S03]  /*13510*/  ISETP.GE.AND P4, PT, R42, c[0x0][0x3c8], PT ;  /* 0x0000f2002a007a0c */ /* 0x000fc60003f86270 */
[----:B------:R-:W-:Y:S01]  /*13520*/  @!P2 ST.E.64 [R8.64], R186 ;  /* 0x000000ba0800a985 */ /* 0x000fe2000c101b06 */
[----:B------:R-:W-:Y:S02]  /*13530*/  ISETP.GE.AND P2, PT, R43, c[0x0][0x3c8], PT ;  /* 0x0000f2002b007a0c */ /* 0x000fe40003f46270 */
[-C--:B--2---:R-:W-:Y:S02]  /*13540*/  @!P6 LEA R6, P0, R41, R0.reuse, 0x2 ;  /* 0x000000002906e211 */ /* 0x084fe400078010ff */
[----:B----4-:R-:W-:Y:S02]  /*13550*/  @!P1 LEA R2, P3, R39, R0, 0x2 ;  /* 0x0000000027029211 */ /* 0x010fe400078610ff */
[-C--:B------:R-:W-:Y:S02]  /*13560*/  @!P6 LEA.HI.X R7, R41, R4.reuse, R71, 0x2, P0 ;  /* 0x000000042907e211 */ /* 0x080fe400000f1447 */
[----:B------:R-:W-:Y:S02]  /*13570*/  @!P1 LEA.HI.X R3, R39, R4, R69, 0x2, P3 ;  /* 0x0000000427039211 */ /* 0x000fe400018f1445 */
[----:B------:R-:W-:-:S03]  /*13580*/  ISETP.GE.AND P0, PT, R45, c[0x0][0x3c8], PT ;  /* 0x0000f2002d007a0c */ /* 0x000fc60003f06270 */
        /* <DEDUP_REMOVED lines=18> */
.L_x_483:
[----:B------:R-:W-:Y:S05]  /*136b0*/  BSYNC B0 ;  /* 0x0000000000007941 */ /* 0x000fea0003800000 */
.L_x_482:
[----:B------:R-:W-:Y:S05]  /*136c0*/  BRA.DIV ~URZ, `(.L_x_484) ;  /* 0x000030e27f007947 */ /* 0x000fea000b800000 */
[----:B--2---:R2:W1:Y:S04]  /*136d0*/  SHFL.IDX PT, R4, R12, 0x1, 0x1c1f ;  /* 0x003c1f000c047f89 */ /* 0x00446800000e0000 */
[----:B----4-:R2:W4:Y:S02]  /*136e0*/  SHFL.IDX PT, R0, R14, 0x1, 0x1c1f ;  /* 0x003c1f000e007f89 */ /* 0x01052400000e0000 */
.L_x_536:
        /* <DEDUP_REMOVED lines=136> */
.L_x_464:
[----:B------:R-:W3:Y:S04]  /*13f70*/  LDL.LU R0, [R1+0x74] ;  /* 0x0000740001007983 */ /* 0x000ee80000300800 */
[----:B------:R-:W4:Y:S01]  /*13f80*/  LDL R7, [R1+0x7c] ;  /* 0x00007c0001077983 */ /* 0x000f220000100800 */
[----:B------:R-:W-:Y:S01]  /*13f90*/  ISETP.NE.U32.AND P0, PT, RZ, c[0x0][0x508], PT ;  /* 0x00014200ff007a0c */ /* 0x000fe20003f05070 */
[----:B------:R-:W-:Y:S01]  /*13fa0*/  IMAD.MOV.U32 R4, RZ, RZ, 0x4 ;  /* 0x00000004ff047424 */ /* 0x000fe200078e00ff */
[----:B------:R-:W-:Y:S01]  /*13fb0*/  ISETP.NE.U32.AND P2, PT, RZ, c[0x0][0x500], PT ;  /* 0x00014000ff007a0c */ /* 0x000fe20003f45070 */
[----:B------:R-:W-:Y:S01]  /*13fc0*/  IMAD.MOV.U32 R20, RZ, RZ, c[0x0][0x388] ;  /* 0x0000e200ff147624 */ /* 0x000fe200078e00ff */
[----:B------:R-:W-:Y:S01]  /*13fd0*/  ISETP.NE.AND.EX P0, PT, RZ, c[0x0][0x50c], PT, P0 ;  /* 0x00014300ff007a0c */ /* 0x000fe20003f05300 */
[----:B--2---:R-:W-:Y:S01]  /*13fe0*/  IMAD.MOV.U32 R6, RZ, RZ, RZ ;  /* 0x000000ffff067224 */ /* 0x004fe200078e00ff */
[----:B------:R-:W-:Y:S01]  /*13ff0*/  ISETP.NE.AND.EX P2, PT, RZ, c[0x0][0x504], PT, P2 ;  /* 0x00014100ff007a0c */ /* 0x000fe20003f45320 */
[----:B----4-:R-:W-:-:S10]  /*14000*/  IMAD.WIDE R2, R7, R4, c[0x0][0x500] ;  /* 0x0001400007027625 */ /* 0x010fd400078e0204 */
[----:B------:R-:W-:Y:S02]  /*14010*/  @P0 IMAD.WIDE R4, R7, R4, c[0x0][0x508] ;  /* 0x0001420007040625 */ /* 0x000fe400078e0204 */
[----:B------:R2:W5:Y:S04]  /*14020*/  @P2 LDG.E R6, [R2.64] ;  /* 0x0000000602062981 */ /* 0x000568000c1e1900 */
[----:B------:R2:W5:Y:S01]  /*14030*/  @P0 LDG.E R20, [R4.64] ;  /* 0x0000000604140981 */ /* 0x000562000c1e1900 */
[----:B---3--:R-:W-:-:S04]  /*14040*/  ISETP.NE.AND P1, PT, R0, RZ, PT ;  /* 0x000000ff0000720c */ /* 0x008fc80003f25270 */
[----:B------:R-:W-:Y:S01]  /*14050*/  SEL R19, R0, c[0x0][0x3d4], P1 ;  /* 0x0000f50000137a07 */ /* 0x000fe20000800000 */
[----:B------:R-:W-:Y:S05]  /*14060*/  @P0 BRA `(.L_x_485) ;  /* 0x0000004000000947 */ /* 0x000fea0003800000 */
[----:B------:R-:W-:Y:S05]  /*14070*/  @!P2 BRA `(.L_x_485) ;  /* 0x000000300000a947 */ /* 0x000fea0003800000 */
[----:B------:R3:W4:Y:S04]  /*14080*/  LDG.E R0, [R2.64] ;  /* 0x0000000602007981 */ /* 0x000728000c1e1900 */
[----:B--23--:R-:W4:Y:S02]  /*14090*/  LDG.E R2, [R2.64+0x4] ;  /* 0x0000040602027981 */ /* 0x00cf24000c1e1900 */
[----:B----45:R-:W-:Y:S02]  /*140a0*/  IADD3 R20, -R0, R2, RZ ;  /* 0x0000000200147210 */ /* 0x030fe40007ffe1ff */
.L_x_485:
[----:B--2---:R-:W2:Y:S01]  /*140b0*/  S2R R3, SR_TID.X ;  /* 0x0000000000037919 */ /* 0x004ea20000002100 */
[----:B------:R-:W-:Y:S01]  /*140c0*/  SHF.R.S32.HI R0, RZ, 0x1f, R7 ;  /* 0x0000001fff007819 */ /* 0x000fe20000011407 */
[----:B------:R-:W-:Y:S01]  /*140d0*/  BSSY B0, `(.L_x_486) ;  /* 0x0000038000007945 */ /* 0x000fe20003800000 */
[----:B-----5:R-:W-:-:S02]  /*140e0*/  SHF.R.S32.HI R18, RZ, 0x1f, R6 ;  /* 0x0000001fff127819 */ /* 0x020fc40000011406 */
[----:B------:R-:W-:Y:S02]  /*140f0*/  SEL R16, R7, RZ, !P2 ;  /* 0x000000ff07107207 */ /* 0x000fe40005000000 */
[----:B------:R-:W-:Y:S02]  /*14100*/  SEL R21, R0, RZ, !P2 ;  /* 0x000000ff00157207 */ /* 0x000fe40005000000 */
[----:B--2---:R-:W-:-:S13]  /*14110*/  ISETP.GT.AND P0, PT, R3, 0x7f, PT ;  /* 0x0000007f0300780c */ /* 0x004fda0003f04270 */
[----:B------:R-:W-:Y:S05]  /*14120*/  @P0 BRA `(.L_x_487) ;  /* 0x0000032000000947 */ /* 0x000fea0003800000 */
[----:B------:R-:W2:Y:S01]  /*14130*/  LDL R2, [R1+0x68] ;  /* 0x0000680001027983 */ /* 0x000ea20000100800 */
[----:B------:R-:W-:Y:S01]  /*14140*/  IMAD R0, R20, c[0x0][0x4e8], RZ ;  /* 0x00013a0014007a24 */ /* 0x000fe200078e02ff */
[----:B--2---:R-:W-:-:S04]  /*14150*/  IADD3 R10, R2, R3, RZ ;  /* 0x00000003020a7210 */ /* 0x004fc80007ffe0ff */
[----:B------:R-:W-:-:S13]  /*14160*/  ISETP.GE.AND P0, PT, R10, R0, PT ;  /* 0x000000000a00720c */ /* 0x000fda0003f06270 */
[----:B------:R-:W-:Y:S05]  /*14170*/  @P0 BRA `(.L_x_487) ;  /* 0x000002d000000947 */ /* 0x000fea0003800000 */
[----:B------:R-:W2:Y:S04]  /*14180*/  LDL R2, [R1+0x84] ;  /* 0x0000840001027983 */ /* 0x000ea80000100800 */
[----:B------:R-:W3:Y:S01]  /*14190*/  LDL.LU R22, [R1+0x78] ;  /* 0x0000780001167983 */ /* 0x000ee20000300800 */
[----:B------:R-:W-:Y:S01]  /*141a0*/  IMAD.MOV.U32 R0, RZ, RZ, 0x368 ;  /* 0x00000368ff007424 */ /* 0x000fe200078e00ff */
[----:B------:R-:W-:-:S04]  /*141b0*/  ISETP.GT.AND P2, PT, R19, 0x1, PT ;  /* 0x000000011300780c */ /* 0x000fc80003f44270 */
[----:B------:R-:W-:-:S04]  /*141c0*/  SEL R0, R0, 0x328, P2 ;  /* 0x0000032800007807 */ /* 0x000fc80001000000 */
[----:B------:R4:W5:Y:S08]  /*141d0*/  LDC.64 R8, c[0x0][R0+0x170] ;  /* 0x00005c0000087b82 */ /* 0x0009700000000a00 */
[----:B------:R4:W2:Y:S08]  /*141e0*/  LDC.64 R4, c[0x0][R0+0x168] ;  /* 0x00005a0000047b82 */ /* 0x0008b00000000a00 */
[----:B------:R4:W1:Y:S08]  /*141f0*/  LDC.64 R14, c[0x0][R0+0x178] ;  /* 0x00005e00000e7b82 */ /* 0x0008700000000a00 */
[----:B------:R4:W1:Y:S02]  /*14200*/  LDC.64 R12, c[0x0][R0+0x160] ;  /* 0x00005800000c7b82 */ /* 0x0008640000000a00 */
[----:B----4-:R-:W-:-:S02]  /*14210*/  IMAD.MOV.U32 R0, RZ, RZ, c[0x0][0x4e8] ;  /* 0x00013a00ff007624 */ /* 0x010fc400078e00ff */
[----:B-----5:R-:W-:-:S03]  /*14220*/  IMAD R7, R9, R16, RZ ;  /* 0x0000001009077224 */ /* 0x020fc600078e02ff */
[----:B------:R-:W-:Y:S02]  /*14230*/  ISETP.NE.AND P0, PT, R0, 0x1, PT ;  /* 0x000000010000780c */ /* 0x000fe40003f05270 */
[----:B------:R-:W-:-:S11]  /*14240*/  MOV R0, R10 ;  /* 0x0000000a00007202 */ /* 0x000fd60000000f00 */
[----:B------:R-:W-:-:S05]  /*14250*/  @P0 IMAD.HI.U32 R17, R10, c[0x0][0x4ec], RZ ;  /* 0x00013b000a110a27 */ /* 0x000fca00078e00ff */
[----:B------:R-:W-:Y:S01]  /*14260*/  @P0 SHF.R.U32.HI R0, RZ, c[0x0][0x4f0], R17 ;  /* 0x00013c00ff000a19 */ /* 0x000fe20000011611 */
[-C--:B--2---:R-:W-:Y:S02]  /*14270*/  IMAD R9, R5, R2.reuse, RZ ;  /* 0x0000000205097224 */ /* 0x084fe400078e02ff */
[----:B------:R-:W-:-:S04]  /*14280*/  IMAD.WIDE.U32 R4, R4, R2, RZ ;  /* 0x0000000204047225 */ /* 0x000fc800078e00ff */
[----:B------:R-:W-:-:S04]  /*14290*/  IMAD.WIDE.U32 R2, R8, R16, RZ ;  /* 0x0000001008027225 */ /* 0x000fc800078e00ff */
[----:B------:R-:W-:Y:S01]  /*142a0*/  IMAD R8, R8, R21, R7 ;  /* 0x0000001508087224 */ /* 0x000fe200078e0207 */
[----:B---3--:R-:W-:Y:S01]  /*142b0*/  SEL R7, R22, RZ, P2 ;  /* 0x000000ff16077207 */ /* 0x008fe20001000000 */
[----:B------:R-:W-:Y:S01]  /*142c0*/  IMAD.IADD R9, R5, 0x1, R9 ;  /* 0x0000000105097824 */ /* 0x000fe200078e0209 */
[----:B------:R-:W-:Y:S01]  /*142d0*/  IADD3 R17, P1, P0, R2, R4, R6 ;  /* 0x0000000402117210 */ /* 0x000fe2000783e006 */
[----:B------:R-:W-:Y:S01]  /*142e0*/  IMAD.MOV R2, RZ, RZ, -R0 ;  /* 0x000000ffff027224 */ /* 0x000fe200078e0a00 */
[----:B------:R-:W-:Y:S01]  /*142f0*/  IADD3 R3, R3, R8, RZ ;  /* 0x0000000803037210 */ /* 0x000fe20007ffe0ff */
[-C--:B-1----:R-:W-:Y:S02]  /*14300*/  IMAD R8, R15, R7.reuse, RZ ;  /* 0x000000070f087224 */ /* 0x082fe400078e02ff */
[----:B------:R-:W-:Y:S01]  /*14310*/  IMAD.WIDE.U32 R4, R14, R7, RZ ;  /* 0x000000070e047225 */ /* 0x000fe200078e00ff */
[----:B------:R-:W-:Y:S02]  /*14320*/  IADD3.X R9, R3, R9, R18, P1, P0 ;  /* 0x0000000903097210 */ /* 0x000fe40000fe0412 */
[----:B------:R-:W-:Y:S01]  /*14330*/  SHF.R.S32.HI R3, RZ, 0x1f, R0 ;  /* 0x0000001fff037819 */ /* 0x000fe20000011400 */
[----:B------:R-:W-:Y:S01]  /*14340*/  IMAD R2, R2, c[0x0][0x4e8], R10 ;  /* 0x00013a0002027a24 */ /* 0x000fe200078e020a */
[----:B------:R-:W-:Y:S01]  /*14350*/  IADD3 R5, R5, R8, RZ ;  /* 0x0000000805057210 */ /* 0x000fe20007ffe0ff */
[----:B------:R-:W-:Y:S01]  /*14360*/  IMAD.MOV.U32 R8, RZ, RZ, c[0x0][0x4a8] ;  /* 0x00012a00ff087624 */ /* 0x000fe200078e00ff */
[----:B------:R-:W-:Y:S01]  /*14370*/  IADD3 R4, P1, P0, R0, R17, R4 ;  /* 0x0000001100047210 */ /* 0x000fe2000783e004 */
[----:B------:R-:W-:Y:S01]  /*14380*/  IMAD R0, R13, R2, RZ ;  /* 0x000000020d007224 */ /* 0x000fe200078e02ff */
[----:B------:R-:W-:-:S02]  /*14390*/  SHF.R.S32.HI R7, RZ, 0x1f, R2 ;  /* 0x0000001fff077819 */ /* 0x000fc40000011402 */
        /* <DEDUP_REMOVED lines=11> */
.L_x_487:
[----:B------:R-:W-:Y:S05]  /*14450*/  BSYNC B0 ;  /* 0x0000000000007941 */ /* 0x000fea0003800000 */
.L_x_486:
        /* <DEDUP_REMOVED lines=19> */
[----:B------:R-:W-:Y:S01]  /*14590*/  IADD3 R14, R8, R9, RZ ;  /* 0x00000009080e7210 */ /* 0x000fe20007ffe0ff */
[----:B------:R-:W-:Y:S02]  /*145a0*/  IMAD R6, R6, c[0x0][0x3a4], R0 ;  /* 0x0000e90006067a24 */ /* 0x000fe400078e0200 */
[----:B------:R-:W-:-:S03]  /*145b0*/  IMAD.IADD R4, R9, 0x1, R4 ;  /* 0x0000000109047824 */ /* 0x000fc600078e0204 */
        /* <DEDUP_REMOVED lines=25> */
.L_x_537:
[----:B------:R-:W-:Y:S05]  /*14750*/  BRA.DIV ~URZ, `(.L_x_489) ;  /* 0x000021827f007947 */ /* 0x000fea000b800000 */
[----:B------:R3:W4:Y:S02]  /*14760*/  SHFL.IDX PT, R0, R15, RZ, 0x181f ;  /* 0x00181fff0f007589 */ /* 0x00072400000e0000 */
.L_x_538:
[----:B------:R-:W-:Y:S01]  /*14770*/  IMAD R13, R20, c[0x0][0x4e8], RZ ;  /* 0x00013a00140d7a24 */ /* 0x000fe200078e02ff */
[----:B------:R-:W-:Y:S01]  /*14780*/  BSSY B0, `(.L_x_490) ;  /* 0x0000017000007945 */ /* 0x000fe20003800000 */
[----:B------:R-:W-:Y:S02]  /*14790*/  SHF.R.S32.HI R19, RZ, 0x1f, R33 ;  /* 0x0000001fff137819 */ /* 0x000fe40000011421 */
[----:B------:R-:W-:Y:S02]  /*147a0*/  SHF.R.S32.HI R18, RZ, 0x1f, R34 ;  /* 0x0000001fff127819 */ /* 0x000fe40000011422 */
[----:B------:R-:W-:Y:S02]  /*147b0*/  ISETP.GE.AND P0, PT, R14, R13, PT ;  /* 0x0000000d0e00720c */ /* 0x000fe40003f06270 */
[----:B------:R-:W-:Y:S02]  /*147c0*/  SHF.R.S32.HI R16, RZ, 0x1f, R11 ;  /* 0x0000001fff107819 */ /* 0x000fe4000001140b */
[----:B------:R-:W-:-:S09]  /*147d0*/  SHF.R.S32.HI R17, RZ, 0x1f, R32 ;  /* 0x0000001fff117819 */ /* 0x000fd20000011420 */
[----:B------:R-:W-:Y:S05]  /*147e0*/  @P0 BRA `(.L_x_491) ;  /* 0x0000010000000947 */ /* 0x000fea0003800000 */
[----:B------:R-:W-:Y:S02]  /*147f0*/  ISETP.GE.AND P3, PT, R11, c[0x0][0x3c8], PT ;  /* 0x0000f2000b007a0c */ /* 0x000fe40003f66270 */
[----:B------:R-:W-:Y:S02]  /*14800*/  ISETP.GE.AND P2, PT, R34, c[0x0][0x3c8], PT ;  /* 0x0000f20022007a0c */ /* 0x000fe40003f46270 */
[----:B------:R-:W-:Y:S02]  /*14810*/  ISETP.GE.AND P1, PT, R33, c[0x0][0x3c8], PT ;  /* 0x0000f20021007a0c */ /* 0x000fe40003f26270 */
[----:B------:R-:W-:-:S07]  /*14820*/  ISETP.GE.AND P0, PT, R32, c[0x0][0x3c8], PT ;  /* 0x0000f20020007a0c */ /* 0x000fce0003f06270 */
[-C--:B----4-:R-:W-:Y:S02]  /*14830*/  @!P3 LEA R8, P4, R11, R0.reuse, 0x1 ;  /* 0x000000000b08b211 */ /* 0x090fe400078808ff */
[-C--:B------:R-:W-:Y:S02]  /*14840*/  @!P2 LEA R6, P6, R34, R0.reuse, 0x1 ;  /* 0x000000002206a211 */ /* 0x080fe400078c08ff */
[----:B------:R-:W-:Y:S02]  /*14850*/  @!P1 LEA R4, P5, R33, R0, 0x1 ;  /* 0x0000000021049211 */ /* 0x000fe400078a08ff */
        /* <DEDUP_REMOVED lines=9> */
.L_x_491:
[----:B------:R-:W-:Y:S05]  /*148f0*/  BSYNC B0 ;  /* 0x0000000000007941 */ /* 0x000fea0003800000 */
.L_x_490:
[----:B------:R-:W-:Y:S05]  /*14900*/  BRA.DIV ~URZ, `(.L_x_492) ;  /* 0x000020327f007947 */ /* 0x000fea000b800000 */
[----:B--2---:R2:W1:Y:S04]  /*14910*/  SHFL.IDX PT, R10, R12, 0x1, 0x181f ;  /* 0x00381f000c0a7f89 */ /* 0x00446800000e0000 */
[----:B----4-:R2:W4:Y:S02]  /*14920*/  SHFL.IDX PT, R0, R15, 0x1, 0x181f ;  /* 0x00381f000f007f89 */ /* 0x01052400000e0000 */
.L_x_539:
        /* <DEDUP_REMOVED lines=20> */
.L_x_494:
[----:B------:R-:W-:Y:S05]  /*14a70*/  BSYNC B0 ;  /* 0x0000000000007941 */ /* 0x000fea0003800000 */
.L_x_493:
[----:B------:R-:W-:Y:S05]  /*14a80*/  BRA.DIV ~URZ, `(.L_x_495) ;  /* 0x00001f727f007947 */ /* 0x000fea000b800000 */
[----:B-1----:R1:W2:Y:S02]  /*14a90*/  SHFL.IDX PT, R10, R12, 0x2, 0x181f ;  /* 0x00581f000c0a7f89 */ /* 0x0022a400000e0000 */
.L_x_540:
[----:B------:R-:W-:Y:S05]  /*14aa0*/  BRA.DIV ~URZ, `(.L_x_496) ;  /* 0x00001fc27f007947 */ /* 0x000fea000b800000 */
[----:B----4-:R4:W1:Y:S02]  /*14ab0*/  SHFL.IDX PT, R0, R15, 0x2, 0x181f ;  /* 0x00581f000f007f89 */ /* 0x01086400000e0000 */
.L_x_541:
        /* <DEDUP_REMOVED lines=20> */
.L_x_498:
[----:B------:R-:W-:Y:S05]  /*14c00*/  BSYNC B0 ;  /* 0x0000000000007941 */ /* 0x000fea0003800000 */
.L_x_497:
[----:B------:R-:W-:Y:S05]  /*14c10*/  BRA.DIV ~URZ, `(.L_x_499) ;  /* 0x00001eb27f007947 */ /* 0x000fea000b800000 */
[----:B--2---:R2:W3:Y:S04]  /*14c20*/  SHFL.IDX PT, R10, R12, 0x3, 0x181f ;  /* 0x00781f000c0a7f89 */ /* 0x0044e800000e0000 */
[----:B-1----:R2:W1:Y:S02]  /*14c30*/  SHFL.IDX PT, R0, R15, 0x3, 0x181f ;  /* 0x00781f000f007f89 */ /* 0x00246400000e0000 */
.L_x_542:
[----:B------:R-:W-:-:S04]  /*14c40*/  IADD3 R2, R14, 0x60, RZ ;  /* 0x000000600e027810 */ /* 0x000fc80007ffe0ff */
[----:B------:R-:W-:-:S13]  /*14c50*/  ISETP.GE.AND P0, PT, R2, R13, PT ;  /* 0x0000000d0200720c */ /* 0x000fda0003f06270 */
[----:B------:R-:W-:Y:S05]  /*14c60*/  @P0 BRA `(.L_x_479) ;  /* 0x0000010000000947 */ /* 0x000fea0003800000 */
[----:B------:R-:W-:Y:S02]  /*14c70*/  ISETP.GE.AND P3, PT, R11, c[0x0][0x3c8], PT ;  /* 0x0000f2000b007a0c */ /* 0x000fe40003f66270 */
[----:B------:R-:W-:Y:S02]  /*14c80*/  ISETP.GE.AND P2, PT, R34, c[0x0][0x3c8], PT ;  /* 0x0000f20022007a0c */ /* 0x000fe40003f46270 */
[----:B------:R-:W-:Y:S02]  /*14c90*/  ISETP.GE.AND P1, PT, R33, c[0x0][0x3c8], PT ;  /* 0x0000f20021007a0c */ /* 0x000fe40003f26270 */
[----:B------:R-:W-:-:S07]  /*14ca0*/  ISETP.GE.AND P0, PT, R32, c[0x0][0x3c8], PT ;  /* 0x0000f20020007a0c */ /* 0x000fce0003f06270 */
[CC--:B-1----:R-:W-:Y:S02]  /*14cb0*/  @!P3 LEA R8, P4, R11.reuse, R0.reuse, 0x1 ;  /* 0x000000000b08b211 */ /* 0x0c2fe400078808ff */
[----:B------:R-:W-:Y:S02]  /*14cc0*/  @!P2 LEA R6, P6, R34, R0, 0x1 ;  /* 0x000000002206a211 */ /* 0x000fe400078c08ff */
[----:B---3--:R-:W-:Y:S02]  /*14cd0*/  @!P3 LEA.HI.X R9, R11, R10, R16, 0x1, P4 ;  /* 0x0000000a0b09b211 */ /* 0x008fe400020f0c10 */
[-C--:B------:R-:W-:Y:S02]  /*14ce0*/  @!P1 LEA R4, P5, R33, R0.reuse, 0x1 ;  /* 0x0000000021049211 */ /* 0x080fe400078a08ff */
[----:B------:R-:W-:Y:S01]  /*14cf0*/  @!P0 LEA R2, P4, R32, R0, 0x1 ;  /* 0x0000000020028211 */ /* 0x000fe200078808ff */
[----:B------:R1:W-:Y:S01]  /*14d00*/  @!P3 ST.E.128 [R8.64], RZ ;  /* 0x000000ff0800b985 */ /* 0x0003e2000c101d06 */
[----:B------:R-:W-:-:S02]  /*14d10*/  @!P2 LEA.HI.X R7, R34, R10, R18, 0x1, P6 ;  /* 0x0000000a2207a211 */ /* 0x000fc400030f0c12 */
[-C--:B------:R-:W-:Y:S02]  /*14d20*/  @!P1 LEA.HI.X R5, R33, R10.reuse, R19, 0x1, P5 ;  /* 0x0000000a21059211 */ /* 0x080fe400028f0c13 */
[----:B------:R-:W-:Y:S01]  /*14d30*/  @!P0 LEA.HI.X R3, R32, R10, R17, 0x1, P4 ;  /* 0x0000000a20038211 */ /* 0x000fe200020f0c11 */
[----:B------:R1:W-:Y:S04]  /*14d40*/  @!P2 ST.E.128 [R6.64], RZ ;  /* 0x000000ff0600a985 */ /* 0x0003e8000c101d06 */
[----:B------:R1:W-:Y:S04]  /*14d50*/  @!P1 ST.E.128 [R4.64], RZ ;  /* 0x000000ff04009985 */ /* 0x0003e8000c101d06 */
[----:B------:R1:W-:Y:S02]  /*14d60*/  @!P0 ST.E.128 [R2.64], RZ ;  /* 0x000000ff02008985 */ /* 0x0003e4000c101d06 */
.L_x_479:
[----:B------:R-:W-:Y:S05]  /*14d70*/  BSYNC B1 ;  /* 0x0000000000017941 */ /* 0x000fea0003800000 */
.L_x_463:
[----:B-1-34-:R-:W3:Y:S02]  /*14d80*/  LDL R0, [R1+0xa8] ;  /* 0x0000a80001007983 */ /* 0x01aee40000100800 */
[----:B---3--:R-:W-:-:S13]  /*14d90*/  ISETP.NE.AND P0, PT, R0, RZ, PT ;  /* 0x000000ff0000720c */ /* 0x008fda0003f05270 */
[----:B------:R-:W-:Y:S01]  /*14da0*/  @P0 WARPSYNC 0xffffffff ;  /* 0xffffffff00000948 */ /* 0x000fe20003800000 */
[----:B------:R-:W-:Y:S06]  /*14db0*/  @P0 BAR.SYNC.DEFER_BLOCKING 0x5, 0x100 ;  /* 0x0144000000000b1d */ /* 0x000fec0000010000 */
[----:B--2---:R-:W1:Y:S04]  /*14dc0*/  @P0 LDS.128 R4, [0x1a080] ;  /* 0x01a08000ff040984 */ /* 0x004e680000000c00 */
[----:B-1----:R1:W-:Y:S04]  /*14dd0*/  @P0 STL.64 [R1+0x70], R4 ;  /* 0x0000700401000387 */ /* 0x0023e80000100a00 */
[----:B------:R1:W-:Y:S04]  /*14de0*/  @P0 STL.64 [R1+0x78], R6 ;  /* 0x0000780601000387 */ /* 0x0003e80000100a00 */
[----:B------:R-:W-:Y:S06]  /*14df0*/  @P0 BAR.ARV 0x4, 0x100 ;  /* 0x0104000000000b1d */ /* 0x000fec0000002000 */
[----:B------:R-:W-:Y:S05]  /*14e00*/  @P0 BRA `(.L_x_500) ;  /* 0x0000105000000947 */ /* 0x000fea0003800000 */
[----:B------:R-:W2:Y:S01]  /*14e10*/  S2R R0, SR_TID.X ;  /* 0x0000000000007919 */ /* 0x000ea20000002100 */
[----:B-1----:R-:W-:Y:S01]  /*14e20*/  IMAD.MOV.U32 R7, RZ, RZ, RZ ;  /* 0x000000ffff077224 */ /* 0x002fe200078e00ff */
[----:B--2---:R-:W-:-:S04]  /*14e30*/  LOP3.LUT R14, R0, 0x1f, RZ, 0xc0, !PT ;  /* 0x0000001f000e7812 */ /* 0x004fc800078ec0ff */
[----:B------:R-:W-:Y:S01]  /*14e40*/  ISETP.NE.AND P6, PT, R14, 0x1f, PT ;  /* 0x0000001f0e00780c */ /* 0x000fe20003fc5270 */
[----:B------:R-:W-:Y:S10]  /*14e50*/  BRA.DIV ~URZ, `(.L_x_501) ;  /* 0x00001d327f007947 */ /* 0x000ff4000b800000 */
[----:B------:R1:W2:Y:S02]  /*14e60*/  SHFL.IDX PT, R9, R111, RZ, 0x1f ;  /* 0x00001fff6f097589 */ /* 0x0002a400000e0000 */
.L_x_543:
[----:B------:R-:W-:Y:S05]  /*14e70*/  BRA.DIV ~URZ, `(.L_x_502) ;  /* 0x00001d827f007947 */ /* 0x000fea000b800000 */
[----:B------:R3:W4:Y:S02]  /*14e80*/  SHFL.IDX PT, R8, R111, 0x1, 0x1f ;  /* 0x00201f006f087f89 */ /* 0x00072400000e0000 */
.L_x_544:
        /* <DEDUP_REMOVED lines=18> */
[----:B------:R1:W3:Y:S02]  /*14fb0*/  SHFL.UP PT, R4, R0, 0x1, RZ ;  /* 0x0420000000047989 */ /* 0x0002e400000e00ff */
.L_x_545:
        /* <DEDUP_REMOVED lines=16> */
.L_x_546:
[----:B---3--:R-:W-:Y:S01]  /*150c0*/  IMAD R0, R0, c[0x0][0x538], RZ ;  /* 0x00014e0000007a24 */ /* 0x008fe200078e02ff */
[----:B------:R-:W-:Y:S04]  /*150d0*/  BSSY B1, `(.L_x_505) ;  /* 0x00000cf000017945 */ /* 0x000fe80003800000 */
[----:B----4-:R-:W-:-:S04]  /*150e0*/  IADD3 R8, R0, R8, RZ ;  /* 0x0000000800087210 */ /* 0x010fc80007ffe0ff */
[----:B--2---:R-:W-:-:S13]  /*150f0*/  ISETP.GT.AND P0, PT, R8, R9, PT ;  /* 0x000000090800720c */ /* 0x004fda0003f04270 */
[----:B------:R-:W-:Y:S05]  /*15100*/  @P0 BRA `(.L_x_506) ;  /* 0x0000025000000947 */ /* 0x000fea0003800000 */
.L_x_510:
[----:B------:R-:W2:Y:S02]  /*15110*/  LDL.LU R0, [R1+0x7c] ;  /* 0x00007c0001007983 */ /* 0x000ea40000300800 */
[----:B--2---:R-:W-:-:S04]  /*15120*/  IADD3 R0, R0, 0x1f, RZ ;  /* 0x0000001f00007810 */ /* 0x004fc80007ffe0ff */
[----:B------:R-:W-:-:S13]  /*15130*/  ISETP.GE.AND P0, PT, R0, c[0x0][0x53c], PT ;  /* 0x00014f0000007a0c */ /* 0x000fda0003f06270 */
[----:B------:R-:W-:Y:S05]  /*15140*/  @P0 BRA `(.L_x_507) ;  /* 0x00000c2000000947 */ /* 0x000fea0003800000 */
[----:B------:R2:W-:Y:S01]  /*15150*/  STL [R1+0x7c], R0 ;  /* 0x00007c0001007387 */ /* 0x0005e20000100800 */
[----:B------:R-:W-:Y:S01]  /*15160*/  CS2R R6, SRZ ;  /* 0x0000000000067805 */ /* 0x000fe2000001ff00 */
[----:B--2---:R-:W-:-:S04]  /*15170*/  IADD3 R0, R0, R14, RZ ;  /* 0x0000000e00007210 */ /* 0x004fc80007ffe0ff */
[----:B------:R-:W-:-:S13]  /*15180*/  ISETP.GE.OR P0, PT, R0, c[0x0][0x53c], !P6 ;  /* 0x00014f0000007a0c */ /* 0x000fda0007706670 */
[----:B------:R-:W-:Y:S02]  /*15190*/  @!P0 MOV R2, 0x4 ;  /* 0x0000000400028802 */ /* 0x000fe40000000f00 */
[----:B------:R-:W-:-:S03]  /*151a0*/  @!P0 MOV R3, 0x4 ;  /* 0x0000000400038802 */ /* 0x000fc60000000f00 */
[----:B-1----:R-:W-:-:S04]  /*151b0*/  @!P0 IMAD.WIDE R4, R0, R2, c[0x0][0x580] ;  /* 0x0001600000048625 */ /* 0x002fc800078e0202 */
[----:B------:R-:W-:Y:S01]  /*151c0*/  @!P0 IMAD.WIDE R2, R0, R3, c[0x0][0x578] ;  /* 0x00015e0000028625 */ /* 0x000fe200078e0203 */
[----:B------:R-:W2:Y:S04]  /*151d0*/  @!P0 LDG.E R6, [R4.64] ;  /* 0x0000000604068981 */ /* 0x000ea8000c1e1900 */
[----:B------:R-:W2:Y:S02]  /*151e0*/  @!P0 LDG.E R7, [R2.64] ;  /* 0x0000000602078981 */ /* 0x000ea4000c1e1900 */
[----:B--2---:R-:W-:Y:S01]  /*151f0*/  IMAD R0, R7, R6, RZ ;  /* 0x0000000607007224 */ /* 0x004fe200078e02ff */
[----:B------:R-:W-:Y:S05]  /*15200*/  BRA.DIV ~URZ, `(.L_x_508) ;  /* 0x00001c427f007947 */ /* 0x000fea000b800000 */
[----:B------:R1:W2:Y:S02]  /*15210*/  SHFL.UP PT, R2, R0, 0x1, RZ ;  /* 0x0420000000027989 */ /* 0x0002a400000e00ff */
.L_x_547:
        /* <DEDUP_REMOVED lines=16> */
.L_x_548:
[----:B--2---:R-:W-:-:S05]  /*15320*/  IMAD R0, R0, c[0x0][0x538], RZ ;  /* 0x00014e0000007a24 */ /* 0x004fca00078e02ff */
[----:B------:R-:W-:-:S04]  /*15330*/  IADD3 R8, R0, R8, RZ ;  /* 0x0000000800087210 */ /* 0x000fc80007ffe0ff */
[----:B------:R-:W-:-:S13]  /*15340*/  ISETP.GT.AND P0, PT, R8, R9, PT ;  /* 0x000000090800720c */ /* 0x000fda0003f04270 */
[----:B-1----:R-:W-:Y:S05]  /*15350*/  @!P0 BRA `(.L_x_510) ;  /* 0xfffffdb000008947 */ /* 0x002fea000383ffff */
.L_x_506:
[----:B------:R-:W-:-:S05]  /*15360*/  IADD3 R11, -R0, R8, RZ ;  /* 0x00000008000b7210 */ /* 0x000fca0007ffe1ff */
[----:B------:R-:W-:-:S05]  /*15370*/  IMAD R0, R4, c[0x0][0x538], R11 ;  /* 0x00014e0004007a24 */ /* 0x000fca00078e020b */
[----:B------:R-:W-:Y:S01]  /*15380*/  ISETP.GT.AND P0, PT, R0, R9, PT ;  /* 0x000000090000720c */ /* 0x000fe20003f04270 */
[----:B------:R-:W-:-:S12]  /*15390*/  BRA.DIV ~URZ, `(.L_x_511) ;  /* 0x00001ca27f007947 */ /* 0x000fd8000b800000 */
[----:B------:R-:W-:-:S03]  /*153a0*/  VOTE.ANY R10, PT, !P0 ;  /* 0x00000000000a7806 */ /* 0x000fc600040e0100 */
.L_x_549:
[----:B------:R-:W2:Y:S01]  /*153b0*/  LDL.LU R0, [R1+0x7c] ;  /* 0x00007c0001007983 */ /* 0x000ea20000300800 */
[----:B------:R-:W2:Y:S02]  /*153c0*/  POPC R8, R10 ;  /* 0x0000000a00087309 */ /* 0x000ea40000000000 */
[----:B--2---:R-:W-:-:S05]  /*153d0*/  IADD3 R0, R8, R0, RZ ;  /* 0x0000000008007210 */ /* 0x004fca0007ffe0ff */
[----:B------:R2:W-:Y:S01]  /*153e0*/  STL [R1+0x7c], R0 ;  /* 0x00007c0001007387 */ /* 0x0005e20000100800 */
[----:B------:R-:W-:Y:S05]  /*153f0*/  BRA.DIV ~URZ, `(.L_x_512) ;  /* 0x00001c927f007947 */ /* 0x000fea000b800000 */
[----:B------:R3:W4:Y:S04]  /*15400*/  SHFL.IDX PT, R12, R6, R8, 0x1f ;  /* 0x00001f08060c7589 */ /* 0x00072800000e0000 */
[----:B------:R3:W1:Y:S02]  /*15410*/  SHFL.IDX PT, R7, R7, R8, 0x1f ;  /* 0x00001f0807077589 */ /* 0x00066400000e0000 */
.L_x_550:
[----:B------:R-:W-:Y:S01]  /*15420*/  ISETP.NE.AND P0, PT, R10, RZ, PT ;  /* 0x000000ff0a00720c */ /* 0x000fe20003f05270 */
[----:B------:R-:W-:-:S12]  /*15430*/  BSSY B0, `(.L_x_513) ;  /* 0x0000005000007945 */ /* 0x000fd80003800000 */
[----:B------:R-:W-:Y:S05]  /*15440*/  @!P0 BRA `(.L_x_514) ;  /* 0x0000003000008947 */ /* 0x000fea0003800000 */
[----:B------:R-:W-:Y:S01]  /*15450*/  IADD3 R3, R8, -0x1, RZ ;  /* 0xffffffff08037810 */ /* 0x000fe20007ffe0ff */
[----:B------:R-:W-:Y:S05]  /*15460*/  BRA.DIV ~URZ, `(.L_x_515) ;  /* 0x00001cf27f007947 */ /* 0x000fea000b800000 */
[----:B------:R2:W3:Y:S02]  /*15470*/  SHFL.IDX PT, R13, R4, R3, 0x1f ;  /* 0x00001f03040d7589 */ /* 0x0004e400000e0000 */
.L_x_514:
[----:B------:R-:W-:Y:S05]  /*15480*/  BSYNC B0 ;  /* 0x0000000000007941 */ /* 0x000fea0003800000 */
.L_x_513:
[----:B--23--:R-:W-:Y:S01]  /*15490*/  IMAD R0, R13, c[0x0][0x538], R11 ;  /* 0x00014e000d007a24 */ /* 0x00cfe200078e020b */
[----:B-1----:R-:W-:Y:S01]  /*154a0*/  ISETP.NE.AND P0, PT, R7, 0x1, PT ;  /* 0x000000010700780c */ /* 0x002fe20003f05270 */
[----:B------:R-:W-:Y:S03]  /*154b0*/  BSSY B0, `(.L_x_516) ;  /* 0x0000087000007945 */ /* 0x000fe60003800000 */
[----:B------:R1:W-:Y:S01]  /*154c0*/  STL [R1+0x70], R0 ;  /* 0x0000700001007387 */ /* 0x0003e20000100800 */
[----:B------:R-:W-:-:S08]  /*154d0*/  IADD3 R9, -R0, R9, RZ ;  /* 0x0000000900097210 */ /* 0x000fd00007ffe1ff */
[----:B------:R-:W-:Y:S05]  /*154e0*/  @!P0 BRA `(.L_x_517) ;  /* 0x000003e000008947 */ /* 0x000fea0003800000 */
[-C--:B----4-:R-:W-:Y:S02]  /*154f0*/  IABS R2, R12.reuse ;  /* 0x0000000c00027213 */ /* 0x090fe40000000000 */
[----:B------:R-:W-:Y:S02]  /*15500*/  IABS R8, R12 ;  /* 0x0000000c00087213 */ /* 0x000fe40000000000 */
[----:B-1----:R-:W1:Y:S08]  /*15510*/  I2F.RP R0, R2 ;  /* 0x0000000200007306 */ /* 0x002e700000209400 */
[----:B-1----:R-:W1:Y:S02]  /*15520*/  MUFU.RCP R0, R0 ;  /* 0x0000000000007308 */ /* 0x002e640000001000 */
[----:B-1----:R-:W-:-:S06]  /*15530*/  IADD3 R0, R0, 0xffffffe, RZ ;  /* 0x0ffffffe00007810 */ /* 0x002fcc0007ffe0ff */
[----:B------:R-:W1:Y:S02]  /*15540*/  F2I.FTZ.U32.TRUNC.NTZ R5, R0 ;  /* 0x0000000000057305 */ /* 0x000e64000021f000 */
[----:B-1----:R-:W-:Y:S01]  /*15550*/  IMAD.MOV R3, RZ, RZ, -R5 ;  /* 0x000000ffff037224 */ /* 0x002fe200078e0a05 */
[----:B------:R-:W-:-:S03]  /*15560*/  IABS R0, R7 ;  /* 0x0000000700007213 */ /* 0x000fc60000000000 */
[----:B------:R-:W-:Y:S01]  /*15570*/  IMAD.MOV.U32 R4, RZ, RZ, R3 ;  /* 0x000000ffff047224 */ /* 0x000fe200078e0003 */
[----:B------:R-:W-:Y:S01]  /*15580*/  IABS R3, R9 ;  /* 0x0000000900037213 */ /* 0x000fe20000000000 */
[----:B------:R-:W-:Y:S02]  /*15590*/  IMAD.MOV.U32 R6, RZ, RZ, R0 ;  /* 0x000000ffff067224 */ /* 0x000fe400078e0000 */
[----:B------:R-:W-:Y:S02]  /*155a0*/  IMAD R0, R4, R2, RZ ;  /* 0x0000000204007224 */ /* 0x000fe400078e02ff */
[----:B------:R-:W-:Y:S01]  /*155b0*/  IMAD.MOV.U32 R4, RZ, RZ, RZ ;  /* 0x000000ffff047224 */ /* 0x000fe200078e00ff */
[----:B------:R-:W1:Y:S03]  /*155c0*/  I2F.RP R10, R6 ;  /* 0x00000006000a7306 */ /* 0x000e660000209400 */
[----:B------:R-:W-:-:S04]  /*155d0*/  IMAD.HI.U32 R5, R5, R0, R4 ;  /* 0x0000000005057227 */ /* 0x000fc800078e0004 */
[----:B------:R-:W-:-:S05]  /*155e0*/  IMAD.MOV R0, RZ, RZ, -R8 ;  /* 0x000000ffff007224 */ /* 0x000fca00078e0a08 */
[----:B------:R-:W-:Y:S01]  /*155f0*/  MOV R4, R0 ;  /* 0x0000000000047202 */ /* 0x000fe20000000f00 */
[----:B------:R-:W-:-:S04]  /*15600*/  IMAD.HI.U32 R0, R5, R3, RZ ;  /* 0x0000000305007227 */ /* 0x000fc800078e00ff */
[----:B------:R-:W-:Y:S02]  /*15610*/  IMAD R3, R0, R4, R3 ;  /* 0x0000000400037224 */ /* 0x000fe400078e0203 */
[----:B-1----:R-:W1:Y:S03]  /*15620*/  MUFU.RCP R4, R10 ;  /* 0x0000000a00047308 */ /* 0x002e660000001000 */
        /* <DEDUP_REMOVED lines=9> */
[----:B------:R-:W-:Y:S01]  /*156c0*/  @P2 IADD3 R0, R0, 0x1, RZ ;  /* 0x0000000100002810 */ /* 0x000fe20007ffe0ff */
[----:B-1----:R-:W-:-:S06]  /*156d0*/  IMAD.MOV R2, RZ, RZ, -R3 ;  /* 0x000000ffff027224 */ /* 0x002fcc00078e0a03 */
[----:B------:R-:W-:Y:S01]  /*156e0*/  @!P1 IMAD.MOV R0, RZ, RZ, -R0 ;  /* 0x000000ffff009224 */ /* 0x000fe200078e0a00 */
[----:B------:R-:W-:Y:S02]  /*156f0*/  @!P0 LOP3.LUT R0, RZ, R12, RZ, 0x33, !PT ;  /* 0x0000000cff008212 */ /* 0x000fe400078e33ff */
[----:B------:R-:W-:Y:S02]  /*15700*/  MOV R4, R2 ;  /* 0x0000000200047202 */ /* 0x000fe40000000f00 */
[----:B------:R-:W-:Y:S02]  /*15710*/  IABS R2, R7 ;  /* 0x0000000700027213 */ /* 0x000fe40000000000 */
[----:B------:R-:W-:Y:S01]  /*15720*/  IABS R8, R0 ;  /* 0x0000000000087213 */ /* 0x000fe20000000000 */
[----:B------:R-:W-:Y:S02]  /*15730*/  IMAD R4, R4, R6, RZ ;  /* 0x0000000604047224 */ /* 0x000fe400078e02ff */
[----:B------:R-:W-:-:S02]  /*15740*/  IMAD.MOV R5, RZ, RZ, -R2 ;  /* 0x000000ffff057224 */ /* 0x000fc400078e0a02 */
[----:B------:R-:W-:-:S04]  /*15750*/  IMAD.MOV.U32 R2, RZ, RZ, RZ ;  /* 0x000000ffff027224 */ /* 0x000fc800078e00ff */
[----:B------:R-:W-:Y:S01]  /*15760*/  IMAD.HI.U32 R2, R3, R4, R2 ;  /* 0x0000000403027227 */ /* 0x000fe200078e0002 */
[----:B------:R-:W-:-:S03]  /*15770*/  MOV R4, R5 ;  /* 0x0000000500047202 */ /* 0x000fc60000000f00 */
[----:B------:R-:W-:-:S04]  /*15780*/  IMAD.MOV.U32 R3, RZ, RZ, R8 ;  /* 0x000000ffff037224 */ /* 0x000fc800078e0008 */
[----:B------:R-:W-:-:S04]  /*15790*/  IMAD.HI.U32 R2, R2, R3, RZ ;  /* 0x0000000302027227 */ /* 0x000fc800078e00ff */
[----:B------:R-:W-:Y:S01]  /*157a0*/  IMAD R3, R2, R4, R3 ;  /* 0x0000000402037224 */ /* 0x000fe200078e0203 */
[----:B------:R-:W-:-:S04]  /*157b0*/  IADD3 R4, -R0, RZ, RZ ;  /* 0x000000ff00047210 */ /* 0x000fc80007ffe1ff */
        /* <DEDUP_REMOVED lines=9> */
[----:B------:R-:W-:-:S05]  /*15850*/  @!P0 LOP3.LUT R2, RZ, R7, RZ, 0x33, !PT ;  /* 0x00000007ff028212 */ /* 0x000fca00078e33ff */
[----:B------:R-:W-:-:S04]  /*15860*/  IMAD.MOV R3, RZ, RZ, -R2 ;  /* 0x000000ffff037224 */ /* 0x000fc800078e0a02 */
[C---:B------:R-:W-:Y:S02]  /*15870*/  IMAD R3, R7.reuse, R3, R0 ;  /* 0x0000000307037224 */ /* 0x040fe400078e0200 */
[----:B------:R-:W-:Y:S02]  /*15880*/  IMAD R0, R7, 0x1000000, R2 ;  /* 0x0100000007007824 */ /* 0x000fe400078e0202 */
[----:B------:R-:W-:Y:S02]  /*15890*/  IMAD R2, R12, R4, R9 ;  /* 0x000000040c027224 */ /* 0x000fe400078e0209 */
[----:B------:R-:W-:-:S05]  /*158a0*/  IMAD R0, R3, 0x10000, R0 ;  /* 0x0001000003007824 */ /* 0x000fca00078e0200 */
[----:B------:R1:W-:Y:S01]  /*158b0*/  STL [R1+0x78], R0 ;  /* 0x0000780001007387 */ /* 0x0003e20000100800 */
[----:B------:R-:W-:Y:S05]  /*158c0*/  BRA `(.L_x_518) ;  /* 0x0000045000007947 */ /* 0x000fea0003800000 */
.L_x_517:
[----:B-1----:R-:W2:Y:S01]  /*158d0*/  LDL R0, [R1+0x7c] ;  /* 0x00007c0001007983 */ /* 0x002ea20000100800 */
[----:B------:R-:W-:-:S04]  /*158e0*/  IMAD.MOV.U32 R2, RZ, RZ, 0x4 ;  /* 0x00000004ff027424 */ /* 0x000fc800078e00ff */
[----:B--2---:R-:W-:-:S05]  /*158f0*/  IMAD.WIDE R2, R0, R2, c[0x0][0x590] ;  /* 0x0001640000027625 */ /* 0x004fca00078e0202 */
[----:B------:R-:W2:Y:S02]  /*15900*/  LDG.E R4, [R2.64] ;  /* 0x0000000602047981 */ /* 0x000ea4000c1e1900 */
[----:B--2-4-:R-:W-:-:S05]  /*15910*/  IMAD R8, R4, R12, RZ ;  /* 0x0000000c04087224 */ /* 0x014fca00078e02ff */
[-C--:B------:R-:W-:Y:S02]  /*15920*/  IABS R0, R8.reuse ;  /* 0x0000000800007213 */ /* 0x080fe40000000000 */
        /* <DEDUP_REMOVED lines=10> */
[----:B------:R-:W-:Y:S01]  /*159d0*/  MOV R2, RZ ;  /* 0x000000ff00027202 */ /* 0x000fe20000000f00 */
[----:B------:R-:W-:-:S04]  /*159e0*/  IMAD.MOV.U32 R6, RZ, RZ, R0 ;  /* 0x000000ffff067224 */ /* 0x000fc800078e0000 */
        /* <DEDUP_REMOVED lines=11> */
[----:B------:R-:W-:-:S05]  /*15aa0*/  @P2 IADD3 R0, R0, 0x1, RZ ;  /* 0x0000000100002810 */ /* 0x000fca0007ffe0ff */
[----:B------:R-:W-:-:S05]  /*15ab0*/  IMAD.MOV.U32 R2, RZ, RZ, R0 ;  /* 0x000000ffff027224 */ /* 0x000fca00078e0000 */
[----:B------:R-:W-:Y:S02]  /*15ac0*/  @!P1 IADD3 R2, -R2, RZ, RZ ;  /* 0x000000ff02029210 */ /* 0x000fe40007ffe1ff */
[----:B------:R-:W-:-:S05]  /*15ad0*/  @!P0 LOP3.LUT R2, RZ, R8, RZ, 0x33, !PT ;  /* 0x00000008ff028212 */ /* 0x000fca00078e33ff */
[----:B------:R-:W-:Y:S02]  /*15ae0*/  IMAD R10, R4, R2, RZ ;  /* 0x00000002040a7224 */ /* 0x000fe400078e02ff */
[----:B------:R-:W-:-:S03]  /*15af0*/  IMAD.MOV R2, RZ, RZ, -R2 ;  /* 0x000000ffff027224 */ /* 0x000fc600078e0a02 */
[----:B------:R-:W-:Y:S01]  /*15b00*/  IADD3 R0, -R10, c[0x0][0x538], RZ ;  /* 0x00014e000a007a10 */ /* 0x000fe20007ffe1ff */
[----:B------:R-:W-:-:S03]  /*15b10*/  IMAD R5, R8, R2, R9 ;  /* 0x0000000208057224 */ /* 0x000fc600078e0209 */
[----:B------:R-:W-:Y:S02]  /*15b20*/  IMNMX R0, R4, R0, PT ;  /* 0x0000000004007217 */ /* 0x000fe40003800200 */
[----:B------:R-:W-:Y:S02]  /*15b30*/  IABS R2, R5 ;  /* 0x0000000500027213 */ /* 0x000fe40000000000 */
        /* <DEDUP_REMOVED lines=8> */
[----:B------:R-:W-:Y:S01]  /*15bc0*/  IMAD R7, R6, R4, RZ ;  /* 0x0000000406077224 */ /* 0x000fe200078e02ff */
[----:B------:R-:W-:Y:S01]  /*15bd0*/  MOV R6, R2 ;  /* 0x0000000200067202 */ /* 0x000fe20000000f00 */
[----:B------:R-:W-:-:S04]  /*15be0*/  IMAD.MOV.U32 R2, RZ, RZ, RZ ;  /* 0x000000ffff027224 */ /* 0x000fc800078e00ff */
[----:B------:R-:W-:-:S04]  /*15bf0*/  IMAD.HI.U32 R7, R3, R7, R2 ;  /* 0x0000000703077227 */ /* 0x000fc800078e0002 */
[----:B------:R-:W-:-:S04]  /*15c00*/  IMAD.MOV R2, RZ, RZ, -R8 ;  /* 0x000000ffff027224 */ /* 0x000fc800078e0a08 */
[----:B------:R-:W-:Y:S02]  /*15c10*/  IMAD.MOV.U32 R3, RZ, RZ, R2 ;  /* 0x000000ffff037224 */ /* 0x000fe400078e0002 */
[----:B------:R-:W-:-:S04]  /*15c20*/  IMAD.HI.U32 R2, R7, R6, RZ ;  /* 0x0000000607027227 */ /* 0x000fc800078e00ff */
[----:B------:R-:W-:-:S05]  /*15c30*/  IMAD R3, R2, R3, R6 ;  /* 0x0000000302037224 */ /* 0x000fca00078e0206 */
[----:B------:R-:W-:-:S13]  /*15c40*/  ISETP.GT.U32.AND P0, PT, R4, R3, PT ;  /* 0x000000030400720c */ /* 0x000fda0003f04070 */
[-C--:B------:R-:W-:Y:S02]  /*15c50*/  @!P0 IADD3 R3, R3, -R4.reuse, RZ ;  /* 0x8000000403038210 */ /* 0x080fe40007ffe0ff */
[----:B------:R-:W-:Y:S02]  /*15c60*/  @!P0 IADD3 R2, R2, 0x1, RZ ;  /* 0x0000000102028810 */ /* 0x000fe40007ffe0ff */
[----:B------:R-:W-:Y:S02]  /*15c70*/  ISETP.GE.U32.AND P2, PT, R3, R4, PT ;  /* 0x000000040300720c */ /* 0x000fe40003f46070 */
[----:B------:R-:W-:Y:S02]  /*15c80*/  LOP3.LUT R3, R5, R0, RZ, 0x3c, !PT ;  /* 0x0000000005037212 */ /* 0x000fe400078e3cff */
[----:B------:R-:W-:Y:S02]  /*15c90*/  ISETP.NE.AND P0, PT, R0, RZ, PT ;  /* 0x000000ff0000720c */ /* 0x000fe40003f05270 */
[----:B------:R-:W-:Y:S01]  /*15ca0*/  ISETP.GE.AND P1, PT, R3, RZ, PT ;  /* 0x000000ff0300720c */ /* 0x000fe20003f26270 */
[----:B------:R-:W-:Y:S01]  /*15cb0*/  IMAD.MOV R3, RZ, RZ, -R0 ;  /* 0x000000ffff037224 */ /* 0x000fe200078e0a00 */
[----:B------:R-:W-:-:S05]  /*15cc0*/  IADD3 R5, R10, 0x1000000, R5 ;  /* 0x010000000a057810 */ /* 0x000fca0007ffe005 */
[----:B------:R-:W-:-:S06]  /*15cd0*/  @P2 IADD3 R2, R2, 0x1, RZ ;  /* 0x0000000102022810 */ /* 0x000fcc0007ffe0ff */
[----:B------:R-:W-:Y:S01]  /*15ce0*/  @!P1 IMAD.MOV R2, RZ, RZ, -R2 ;  /* 0x000000ffff029224 */ /* 0x000fe200078e0a02 */
[----:B------:R-:W-:-:S05]  /*15cf0*/  @!P0 LOP3.LUT R2, RZ, R0, RZ, 0x33, !PT ;  /* 0x00000000ff028212 */ /* 0x000fca00078e33ff */
[----:B------:R-:W-:-:S05]  /*15d00*/  IMAD R0, R2, R3, R5 ;  /* 0x0000000302007224 */ /* 0x000fca00078e0205 */
[----:B------:R1:W-:Y:S02]  /*15d10*/  STL [R1+0x78], R0 ;  /* 0x0000780001007387 */ /* 0x0003e40000100800 */
.L_x_518:
[----:B------:R-:W-:Y:S05]  /*15d20*/  BSYNC B0 ;  /* 0x0000000000007941 */ /* 0x000fea0003800000 */
.L_x_516:
[----:B------:R-:W-:-:S04]  /*15d30*/  LOP3.LUT R2, RZ, R2, RZ, 0x33, !PT ;  /* 0x00000002ff027212 */ /* 0x000fc800078e33ff */
[----:B-1----:R-:W-:-:S05]  /*15d40*/  IADD3 R0, R2, R12, RZ ;  /* 0x0000000c02007210 */ /* 0x002fca0007ffe0ff */
[----:B------:R1:W-:Y:S01]  /*15d50*/  STL [R1+0x74], R0 ;  /* 0x0000740001007387 */ /* 0x0003e20000100800 */
[----:B------:R-:W-:Y:S05]  /*15d60*/  BRA `(.L_x_519) ;  /* 0x0000005000007947 */ /* 0x000fea0003800000 */
.L_x_507:
[----:B------:R-:W-:Y:S01]  /*15d70*/  MOV R0, c[0x0][0x53c] ;  /* 0x00014f0000007a02 */ /* 0x000fe20000000f00 */
[----:B------:R2:W-:Y:S04]  /*15d80*/  STL [R1+0x70], R9 ;  /* 0x0000700901007387 */ /* 0x0005e80000100800 */
[----:B------:R2:W-:Y:S04]  /*15d90*/  STL [R1+0x74], RZ ;  /* 0x000074ff01007387 */ /* 0x0005e80000100800 */
[----:B------:R2:W-:Y:S04]  /*15da0*/  STL [R1+0x78], RZ ;  /* 0x000078ff01007387 */ /* 0x0005e80000100800 */
[----:B------:R2:W-:Y:S02]  /*15db0*/  STL [R1+0x7c], R0 ;  /* 0x00007c0001007387 */ /* 0x0005e40000100800 */
.L_x_519:
[----:B------:R-:W-:Y:S05]  /*15dc0*/  BSYNC B1 ;  /* 0x0000000000017941 */ /* 0x000fea0003800000 */
.L_x_505:
[----:B-1----:R-:W3:Y:S04]  /*15dd0*/  LDL R4, [R1+0x70] ;  /* 0x0000700001047983 */ /* 0x002ee80000100800 */
[----:B------:R-:W3:Y:S04]  /*15de0*/  LDL R5, [R1+0x74] ;  /* 0x0000740001057983 */ /* 0x000ee80000100800 */
[----:B------:R-:W3:Y:S04]  /*15df0*/  LDL R6, [R1+0x78] ;  /* 0x0000780001067983 */ /* 0x000ee80000100800 */
[----:B------:R-:W3:Y:S01]  /*15e00*/  LDL R7, [R1+0x7c] ;  /* 0x00007c0001077983 */ /* 0x000ee20000100800 */
[----:B------:R-:W-:Y:S03]  /*15e10*/  WARPSYNC 0xffffffff ;  /* 0xffffffff00007948 */ /* 0x000fe60003800000 */
[----:B------:R-:W-:Y:S01]  /*15e20*/  BAR.SYNC.DEFER_BLOCKING 0x4, 0x100 ;  /* 0x0104000000007b1d */ /* 0x000fe20000010000 */
[----:B------:R-:W-:-:S13]  /*15e30*/  ISETP.NE.AND P0, PT, R14, RZ, PT ;  /* 0x000000ff0e00720c */ /* 0x000fda0003f05270 */
[----:B---3--:R1:W-:Y:S04]  /*15e40*/  @!P0 STS.128 [0x1a080], R4 ;  /* 0x01a08004ff008388 */ /* 0x0083e80000000c00 */
[----:B------:R-:W-:Y:S06]  /*15e50*/  BAR.ARV 0x5, 0x100 ;  /* 0x0144000000007b1d */ /* 0x000fec0000002000 */
.L_x_500:
[----:B--2---:R-:W2:Y:S02]  /*15e60*/  LDL R0, [R1+0x7c] ;  /* 0x00007c0001007983 */ /* 0x004ea40000100800 */
[----:B--2---:R-:W-:-:S13]  /*15e70*/  ISETP.GE.AND P0, PT, R0, c[0x0][0x53c], PT ;  /* 0x00014f0000007a0c */ /* 0x004fda0003f06270 */
[----:B-1----:R-:W-:Y:S01]  /*15e80*/  @P0 CALL.REL.NOINC `(.L_x_520) ;  /* 0x0000001000000944 */ /* 0x002fe20003c00000 */
[----:B------:R-:W-:Y:S05]  /*15e90*/  BRA `(.L_x_521) ;  /* 0xfffeb9f000007947 */ /* 0x000fea000383ffff */
.L_x_520:
[----:B------:R-:W-:Y:S05]  /*15ea0*/  EXIT ;  /* 0x000000000000794d */ /* 0x000fea0003800000 */
.L_x_383:
[----:B------:R-:W-:Y:S01]  /*15eb0*/  IMAD.MOV.U32 R0, RZ, RZ, R5 ;  /* 0x000000ffff007224 */ /* 0x000fe200078e0005 */
[----:B------:R-:W-:Y:S02]  /*15ec0*/  MOV R2, 0x1 ;  /* 0x0000000100027802 */ /* 0x000fe40000000f00 */
[----:B------:R-:W-:Y:S02]  /*15ed0*/  MOV R3, 0x15ef0 ;  /* 0x00015ef000037802 */ /* 0x000fe40000000f00 */
[----:B------:R-:W-:Y:S05]  /*15ee0*/  CALL.REL.NOINC `($__internal_10_$__cuda_sm70_shflsync_up_p) ;  /* 0x0000137000007944 */ /* 0x000fea0003c00000 */
[----:B------:R-:W-:Y:S01]  /*15ef0*/  MOV R0, R4 ;  /* 0x0000000400007202 */ /* 0x000fe20000000f00 */
[----:B------:R-:W-:Y:S05]  /*15f00*/  BRA `(.L_x_522) ;  /* 0xfffea55000007947 */ /* 0x000fea000383ffff */
.L_x_384:
[----:B------:R-:W-:Y:S01]  /*15f10*/  IMAD.MOV.U32 R0, RZ, RZ, R5 ;  /* 0x000000ffff007224 */ /* 0x000fe200078e0005 */
[----:B------:R-:W-:Y:S02]  /*15f20*/  MOV R2, 0x2 ;  /* 0x0000000200027802 */ /* 0x000fe40000000f00 */
[----:B------:R-:W-:Y:S02]  /*15f30*/  MOV R3, 0x15f50 ;  /* 0x00015f5000037802 */ /* 0x000fe40000000f00 */
[----:B------:R-:W-:Y:S05]  /*15f40*/  CALL.REL.NOINC `($__internal_10_$__cuda_sm70_shflsync_up_p) ;  /* 0x0000131000007944 */ /* 0x000fea0003c00000 */
[----:B------:R-:W-:Y:S01]  /*15f50*/  SEL R0, R4, RZ, P4 ;  /* 0x000000ff04007207 */ /* 0x000fe20002000000 */
[----:B------:R-:W-:Y:S01]  /*15f60*/  IMAD.MOV.U32 R2, RZ, RZ, 0x4 ;  /* 0x00000004ff027424 */ /* 0x000fe200078e00ff */
[----:B------:R-:W-:-:S03]  /*15f70*/  MOV R3, 0x15fa0 ;  /* 0x00015fa000037802 */ /* 0x000fc60000000f00 */
[----:B------:R-:W-:Y:S02]  /*15f80*/  IMAD.IADD R0, R5, 0x1, R0 ;  /* 0x0000000105007824 */ /* 0x000fe400078e0200 */
        /* <DEDUP_REMOVED lines=14> */
[----:B------:R-:W-:Y:S01]  /*16070*/  IMAD.IADD R4, R0, 0x1, R4 ;  /* 0x0000000100047824 */ /* 0x000fe200078e0204 */
[----:B------:R-:W-:-:S03]  /*16080*/  MOV R0, 0x1f ;  /* 0x0000001f00007802 */ /* 0x000fc60000000f00 */
[----:B------:R-:W-:Y:S02]  /*16090*/  IMAD.MOV.U32 R5, RZ, RZ, R4 ;  /* 0x000000ffff057224 */ /* 0x000fe400078e0004 */
[----:B------:R-:W-:Y:S05]  /*160a0*/  CALL.REL.NOINC `($__internal_9_$__cuda_sm70_shflsync_idx_p) ;  /* 0x0000116000007944 */ /* 0x000fea0003c00000 */
[----:B------:R-:W-:Y:S05]  /*160b0*/  BRA `(.L_x_523) ;  /* 0xfffea4a000007947 */ /* 0x000fea000383ffff */
.L_x_386:
[----:B------:R-:W-:Y:S02]  /*160c0*/  SEL R0, RZ, 0x1, P0 ;  /* 0x00000001ff007807 */ /* 0x000fe40000000000 */
[----:B------:R-:W-:Y:S02]  /*160d0*/  MOV R2, 0x160f0 ;  /* 0x000160f000027802 */ /* 0x000fe40000000f00 */
[----:B------:R-:W-:Y:S05]  /*160e0*/  CALL.REL.NOINC `($__internal_11_$__cuda_sm70_votesync_ballot) ;  /* 0x000011e000007944 */ /* 0x000fea0003c00000 */
[----:B------:R-:W-:Y:S01]  /*160f0*/  MOV R10, R0 ;  /* 0x00000000000a7202 */ /* 0x000fe20000000f00 */
[----:B------:R-:W-:Y:S05]  /*16100*/  BRA `(.L_x_524) ;  /* 0xfffea4e000007947 */ /* 0x000fea000383ffff */
.L_x_387:
[----:B------:R-:W-:Y:S01]  /*16110*/  IMAD.MOV.U32 R5, RZ, RZ, R9 ;  /* 0x000000ffff057224 */ /* 0x000fe200078e0009 */
[----:B------:R-:W-:Y:S01]  /*16120*/  MOV R3, R6 ;  /* 0x0000000600037202 */ /* 0x000fe20000000f00 */
[----:B-1----:R-:W-:Y:S01]  /*16130*/  IMAD.MOV.U32 R0, RZ, RZ, 0x1f ;  /* 0x0000001fff007424 */ /* 0x002fe200078e00ff */
[----:B------:R-:W-:Y:S02]  /*16140*/  MOV R2, 0x16160 ;  /* 0x0001616000027802 */ /* 0x000fe40000000f00 */
[----:B------:R-:W-:Y:S05]  /*16150*/  CALL.REL.NOINC `($__internal_9_$__cuda_sm70_shflsync_idx_p) ;  /* 0x000010b000007944 */ /* 0x000fea0003c00000 */
[----:B------:R-:W-:Y:S01]  /*16160*/  IMAD.MOV.U32 R12, RZ, RZ, R0 ;  /* 0x000000ffff0c7224 */ /* 0x000fe200078e0000 */
[----:B------:R-:W-:Y:S01]  /*16170*/  MOV R5, R8 ;  /* 0x0000000800057202 */ /* 0x000fe20000000f00 */
[----:B------:R-:W-:Y:S01]  /*16180*/  IMAD.MOV.U32 R7, RZ, RZ, RZ ;  /* 0x000000ffff077224 */ /* 0x000fe200078e00ff */
[----:B------:R-:W-:Y:S01]  /*16190*/  MOV R3, R6 ;  /* 0x0000000600037202 */ /* 0x000fe20000000f00 */
[----:B------:R-:W-:Y:S01]  /*161a0*/  IMAD.MOV.U32 R0, RZ, RZ, 0x1f ;  /* 0x0000001fff007424 */ /* 0x000fe200078e00ff */
[----:B------:R-:W-:-:S02]  /*161b0*/  MOV R2, 0x161d0 ;  /* 0x000161d000027802 */ /* 0x000fc40000000f00 */
[----:B------:R-:W-:Y:S05]  /*161c0*/  CALL.REL.NOINC `($__internal_9_$__cuda_sm70_shflsync_idx_p) ;  /* 0x0000104000007944 */ /* 0x000fea0003c00000 */
[----:B------:R-:W-:Y:S01]  /*161d0*/  MOV R9, R0 ;  /* 0x0000000000097202 */ /* 0x000fe20000000f00 */
[----:B------:R-:W-:Y:S05]  /*161e0*/  BRA `(.L_x_525) ;  /* 0xfffea47000007947 */ /* 0x000fea000383ffff */
.L_x_390:
[----:B------:R-:W-:Y:S01]  /*161f0*/  IMAD.MOV.U32 R5, RZ, RZ, R4 ;  /* 0x000000ffff057224 */ /* 0x000fe200078e0004 */
[----:B-1----:R-:W-:-:S02]  /*16200*/  MOV R0, 0x1f ;  /* 0x0000001f00007802 */ /* 0x002fc40000000f00 */
[----:B------:R-:W-:Y:S02]  /*16210*/  MOV R2, 0x16230 ;  /* 0x0001623000027802 */ /* 0x000fe40000000f00 */
[----:B--234-:R-:W-:Y:S05]  /*16220*/  CALL.REL.NOINC `($__internal_9_$__cuda_sm70_shflsync_idx_p) ;  /* 0x00000fe000007944 */ /* 0x01cfea0003c00000 */
[----:B------:R-:W-:Y:S01]  /*16230*/  MOV R7, R0 ;  /* 0x0000000000077202 */ /* 0x000fe20000000f00 */
[----:B------:R-:W-:Y:S05]  /*16240*/  BRA `(.L_x_389) ;  /* 0xfffea47000007947 */ /* 0x000fea000383ffff */
.L_x_459:
[----:B------:R3:W5:Y:S01]  /*16250*/  LDL R2, [R1+0x28] ;  /* 0x0000280001027983 */ /* 0x0007620000100800 */
[----:B------:R-:W-:Y:S02]  /*16260*/  MOV R5, 0x2 ;  /* 0x0000000200057802 */ /* 0x000fe40000000f00 */
[----:B------:R-:W-:Y:S02]  /*16270*/  MOV R3, 0x16290 ;  /* 0x0001629000037802 */ /* 0x000fe40000000f00 */
[----:B-123-5:R-:W-:Y:S05]  /*16280*/  CALL.REL.NOINC `($__internal_8_$__cuda_sm70_shflsync_bfly_p) ;  /* 0x00000f3000007944 */ /* 0x02efea0003c00000 */
[----:B------:R-:W-:Y:S01]  /*16290*/  MOV R0, R5 ;  /* 0x0000000500007202 */ /* 0x000fe20000000f00 */
[----:B------:R-:W-:Y:S05]  /*162a0*/  BRA `(.L_x_526) ;  /* 0xffffa19000007947 */ /* 0x000fea000383ffff */
.L_x_460:
[----:B------:R-:W-:Y:S01]  /*162b0*/  IMAD.MOV.U32 R2, RZ, RZ, R0 ;  /* 0x000000ffff027224 */ /* 0x000fe200078e0000 */
[----:B------:R-:W-:Y:S02]  /*162c0*/  MOV R5, 0x1 ;  /* 0x0000000100057802 */ /* 0x000fe40000000f00 */
[----:B------:R-:W-:Y:S02]  /*162d0*/  MOV R3, 0x162f0 ;  /* 0x000162f000037802 */ /* 0x000fe40000000f00 */
[----:B-1----:R-:W-:Y:S05]  /*162e0*/  CALL.REL.NOINC `($__internal_8_$__cuda_sm70_shflsync_bfly_p) ;  /* 0x00000ed000007944 */ /* 0x002fea0003c00000 */
[----:B------:R1:W5:Y:S01]  /*162f0*/  LDL R2, [R1+0x2c] ;  /* 0x00002c0001027983 */ /* 0x0003620000100800 */
[----:B------:R-:W-:Y:S01]  /*16300*/  FADD.FTZ R0, R0, R5 ;  /* 0x0000000500007221 */ /* 0x000fe20000010000 */
[----:B------:R-:W-:-:S02]  /*16310*/  MOV R5, 0x2 ;  /* 0x0000000200057802 */ /* 0x000fc40000000f00 */
[----:B------:R-:W-:Y:S02]  /*16320*/  MOV R3, 0x16340 ;  /* 0x0001634000037802 */ /* 0x000fe40000000f00 */
[----:B-1---5:R-:W-:Y:S05]  /*16330*/  CALL.REL.NOINC `($__internal_8_$__cuda_sm70_shflsync_bfly_p) ;  /* 0x00000e8000007944 */ /* 0x022fea0003c00000 */
[----:B------:R-:W2:Y:S01]  /*16340*/  LDL.LU R2, [R1+0x2c] ;  /* 0x00002c0001027983 */ /* 0x000ea20000300800 */
[----:B------:R-:W-:Y:S01]  /*16350*/  MOV R3, 0x163a0 ;  /* 0x000163a000037802 */ /* 0x000fe20000000f00 */
[----:B--2---:R-:W-:Y:S01]  /*16360*/  FADD.FTZ R4, R2, R5 ;  /* 0x0000000502047221 */ /* 0x004fe20000010000 */
[----:B------:R-:W-:-:S04]  /*16370*/  MOV R5, 0x1 ;  /* 0x0000000100057802 */ /* 0x000fc80000000f00 */
[----:B------:R-:W-:Y:S02]  /*16380*/  MOV R2, R4 ;  /* 0x0000000400027202 */ /* 0x000fe40000000f00 */
[----:B------:R-:W-:Y:S05]  /*16390*/  CALL.REL.NOINC `($__internal_8_$__cuda_sm70_shflsync_bfly_p) ;  /* 0x00000e2000007944 */ /* 0x000fea0003c00000 */
[----:B------:R-:W-:Y:S01]  /*163a0*/  MOV R3, R5 ;  /* 0x0000000500037202 */ /* 0x000fe20000000f00 */
[----:B------:R-:W-:Y:S05]  /*163b0*/  BRA `(.L_x_527) ;  /* 0xffffa11000007947 */ /* 0x000fea000383ffff */
.L_x_467:
[----:B--234-:R-:W-:Y:S01]  /*163c0*/  IMAD.MOV.U32 R5, RZ, RZ, R14 ;  /* 0x000000ffff057224 */ /* 0x01cfe200078e000e */
[----:B------:R-:W-:Y:S01]  /*163d0*/  MOV R3, RZ ;  /* 0x000000ff00037202 */ /* 0x000fe20000000f00 */
[----:B------:R-:W-:Y:S01]  /*163e0*/  IMAD.MOV.U32 R0, RZ, RZ, 0x181f ;  /* 0x0000181fff007424 */ /* 0x000fe200078e00ff */
[----:B------:R-:W-:Y:S02]  /*163f0*/  MOV R2, 0x16410 ;  /* 0x0001641000027802 */ /* 0x000fe40000000f00 */
[----:B-1----:R-:W-:Y:S05]  /*16400*/  CALL.REL.NOINC `($__internal_9_$__cuda_sm70_shflsync_idx_p) ;  /* 0x00000e0000007944 */ /* 0x002fea0003c00000 */
[----:B------:R-:W-:Y:S01]  /*16410*/  MOV R10, R0 ;  /* 0x00000000000a7202 */ /* 0x000fe20000000f00 */
[----:B------:R-:W-:Y:S05]  /*16420*/  BRA `(.L_x_528) ;  /* 0xffffbde000007947 */ /* 0x000fea000383ffff */
.L_x_468:
[----:B------:R-:W-:Y:S01]  /*16430*/  IMAD.MOV.U32 R5, RZ, RZ, R15 ;  /* 0x000000ffff057224 */ /* 0x000fe200078e000f */
[----:B------:R-:W-:Y:S01]  /*16440*/  MOV R3, RZ ;  /* 0x000000ff00037202 */ /* 0x000fe20000000f00 */
[----:B------:R-:W-:Y:S01]  /*16450*/  IMAD.MOV.U32 R0, RZ, RZ, 0x181f ;  /* 0x0000181fff007424 */ /* 0x000fe200078e00ff */
[----:B------:R-:W-:Y:S02]  /*16460*/  MOV R2, 0x16480 ;  /* 0x0001648000027802 */ /* 0x000fe40000000f00 */
[----:B-123--:R-:W-:Y:S05]  /*16470*/  CALL.REL.NOINC `($__internal_9_$__cuda_sm70_shflsync_idx_p) ;  /* 0x00000d9000007944 */ /* 0x00efea0003c00000 */
[----:B------:R-:W-:Y:S05]  /*16480*/  BRA `(.L_x_529) ;  /* 0xffffbda000007947 */ /* 0x000fea000383ffff */
.L_x_471:
[----:B-1----:R-:W-:Y:S01]  /*16490*/  IMAD.MOV.U32 R5, RZ, RZ, R14 ;  /* 0x000000ffff057224 */ /* 0x002fe200078e000e */
[----:B------:R-:W-:Y:S01]  /*164a0*/  MOV R3, 0x1 ;  /* 0x0000000100037802 */ /* 0x000fe20000000f00 */
[----:B--2---:R-:W-:Y:S01]  /*164b0*/  IMAD.MOV.U32 R0, RZ, RZ, 0x181f ;  /* 0x0000181fff007424 */ /* 0x004fe200078e00ff */
[----:B------:R-:W-:-:S02]  /*164c0*/  MOV R2, 0x164e0 ;  /* 0x000164e000027802 */ /* 0x000fc40000000f00 */
[----:B---34-:R-:W-:Y:S05]  /*164d0*/  CALL.REL.NOINC `($__internal_9_$__cuda_sm70_shflsync_idx_p) ;  /* 0x00000d3000007944 */ /* 0x018fea0003c00000 */
[----:B------:R-:W-:Y:S01]  /*164e0*/  IMAD.MOV.U32 R10, RZ, RZ, R0 ;  /* 0x000000ffff0a7224 */ /* 0x000fe200078e0000 */
[----:B------:R-:W-:Y:S01]  /*164f0*/  MOV R3, 0x1 ;  /* 0x0000000100037802 */ /* 0x000fe20000000f00 */
[----:B------:R-:W-:Y:S01]  /*16500*/  IMAD.MOV.U32 R5, RZ, RZ, R15 ;  /* 0x000000ffff057224 */ /* 0x000fe200078e000f */
[----:B------:R-:W-:-:S02]  /*16510*/  MOV R0, 0x181f ;  /* 0x0000181f00007802 */ /* 0x000fc40000000f00 */
[----:B------:R-:W-:Y:S02]  /*16520*/  MOV R2, 0x16540 ;  /* 0x0001654000027802 */ /* 0x000fe40000000f00 */
[----:B------:R-:W-:Y:S05]  /*16530*/  CALL.REL.NOINC `($__internal_9_$__cuda_sm70_shflsync_idx_p) ;  /* 0x00000cd000007944 */ /* 0x000fea0003c00000 */
[----:B------:R-:W-:Y:S05]  /*16540*/  BRA `(.L_x_530) ;  /* 0xffffbe9000007947 */ /* 0x000fea000383ffff */
.L_x_474:
[----:B-1----:R-:W-:Y:S01]  /*16550*/  IMAD.MOV.U32 R5, RZ, RZ, R14 ;  /* 0x000000ffff057224 */ /* 0x002fe200078e000e */
[----:B------:R-:W-:Y:S01]  /*16560*/  MOV R3, 0x2 ;  /* 0x0000000200037802 */ /* 0x000fe20000000f00 */
[----:B--2---:R-:W-:Y:S01]  /*16570*/  IMAD.MOV.U32 R0, RZ, RZ, 0x181f ;  /* 0x0000181fff007424 */ /* 0x004fe200078e00ff */
[----:B------:R-:W-:Y:S02]  /*16580*/  MOV R2, 0x165a0 ;  /* 0x000165a000027802 */ /* 0x000fe40000000f00 */
[----:B---34-:R-:W-:Y:S05]  /*16590*/  CALL.REL.NOINC `($__internal_9_$__cuda_sm70_shflsync_idx_p) ;  /* 0x00000c7000007944 */ /* 0x018fea0003c00000 */
[----:B------:R-:W-:Y:S01]  /*165a0*/  MOV R10, R0 ;  /* 0x00000000000a7202 */ /* 0x000fe20000000f00 */
[----:B------:R-:W-:Y:S05]  /*165b0*/  BRA `(.L_x_531) ;  /* 0xffffbf9000007947 */ /* 0x000fea000383ffff */
.L_x_475:
[----:B-1----:R-:W-:Y:S01]  /*165c0*/  IMAD.MOV.U32 R5, RZ, RZ, R15 ;  /* 0x000000ffff057224 */ /* 0x002fe200078e000f */
[----:B------:R-:W-:Y:S01]  /*165d0*/  MOV R3, 0x2 ;  /* 0x0000000200037802 */ /* 0x000fe20000000f00 */
[----:B--2---:R-:W-:Y:S01]  /*165e0*/  IMAD.MOV.U32 R0, RZ, RZ, 0x181f ;  /* 0x0000181fff007424 */ /* 0x004fe200078e00ff */
[----:B------:R-:W-:Y:S02]  /*165f0*/  MOV R2, 0x16610 ;  /* 0x0001661000027802 */ /* 0x000fe40000000f00 */
[----:B---34-:R-:W-:Y:S05]  /*16600*/  CALL.REL.NOINC `($__internal_9_$__cuda_sm70_shflsync_idx_p) ;  /* 0x00000c0000007944 */ /* 0x018fea0003c00000 */
[----:B------:R-:W-:Y:S05]  /*16610*/  BRA `(.L_x_532) ;  /* 0xffffbf5000007947 */ /* 0x000fea000383ffff */
.L_x_478:
[----:B-1----:R-:W-:Y:S01]  /*16620*/  IMAD.MOV.U32 R5, RZ, RZ, R14 ;  /* 0x000000ffff057224 */ /* 0x002fe200078e000e */
[----:B------:R-:W-:Y:S01]  /*16630*/  MOV R3, 0x3 ;  /* 0x0000000300037802 */ /* 0x000fe20000000f00 */
[----:B---3--:R-:W-:Y:S01]  /*16640*/  IMAD.MOV.U32 R0, RZ, RZ, 0x181f ;  /* 0x0000181fff007424 */ /* 0x008fe200078e00ff */
[----:B------:R-:W-:-:S02]  /*16650*/  MOV R2, 0x16670 ;  /* 0x0001667000027802 */ /* 0x000fc40000000f00 */
[----:B--2-4-:R-:W-:Y:S05]  /*16660*/  CALL.REL.NOINC `($__internal_9_$__cuda_sm70_shflsync_idx_p) ;  /* 0x00000ba000007944 */ /* 0x014fea0003c00000 */
[----:B------:R-:W-:Y:S01]  /*16670*/  IMAD.MOV.U32 R8, RZ, RZ, R0 ;  /* 0x000000ffff087224 */ /* 0x000fe200078e0000 */
[----:B------:R-:W-:Y:S01]  /*16680*/  MOV R3, 0x3 ;  /* 0x0000000300037802 */ /* 0x000fe20000000f00 */
[----:B------:R-:W-:Y:S01]  /*16690*/  IMAD.MOV.U32 R5, RZ, RZ, R15 ;  /* 0x000000ffff057224 */ /* 0x000fe200078e000f */
[----:B------:R-:W-:-:S02]  /*166a0*/  MOV R0, 0x181f ;  /* 0x0000181f00007802 */ /* 0x000fc40000000f00 */
[----:B------:R-:W-:Y:S02]  /*166b0*/  MOV R2, 0x166d0 ;  /* 0x000166d000027802 */ /* 0x000fe40000000f00 */
[----:B------:R-:W-:Y:S05]  /*166c0*/  CALL.REL.NOINC `($__internal_9_$__cuda_sm70_shflsync_idx_p) ;  /* 0x00000b4000007944 */ /* 0x000fea0003c00000 */
[----:B------:R-:W-:Y:S05]  /*166d0*/  BRA `(.L_x_533) ;  /* 0xffffc01000007947 */ /* 0x000fea000383ffff */
.L_x_480:
[----:B------:R-:W-:Y:S01]  /*166e0*/  IMAD.MOV.U32 R5, RZ, RZ, R12 ;  /* 0x000000ffff057224 */ /* 0x000fe200078e000c */
[----:B------:R-:W-:Y:S01]  /*166f0*/  MOV R3, RZ ;  /* 0x000000ff00037202 */ /* 0x000fe20000000f00 */
[----:B------:R-:W-:Y:S01]  /*16700*/  IMAD.MOV.U32 R0, RZ, RZ, 0x1c1f ;  /* 0x00001c1fff007424 */ /* 0x000fe200078e00ff */
[----:B------:R-:W-:Y:S02]  /*16710*/  MOV R2, 0x16730 ;  /* 0x0001673000027802 */ /* 0x000fe40000000f00 */
[----:B------:R-:W-:Y:S05]  /*16720*/  CALL.REL.NOINC `($__internal_9_$__cuda_sm70_shflsync_idx_p) ;  /* 0x00000ae000007944 */ /* 0x000fea0003c00000 */
[----:B------:R-:W-:Y:S01]  /*16730*/  MOV R4, R0 ;  /* 0x0000000000047202 */ /* 0x000fe20000000f00 */
[----:B------:R-:W-:Y:S05]  /*16740*/  BRA `(.L_x_534) ;  /* 0xffffc32000007947 */ /* 0x000fea000383ffff */
.L_x_481:
[----:B------:R-:W-:Y:S01]  /*16750*/  IMAD.MOV.U32 R5, RZ, RZ, R14 ;  /* 0x000000ffff057224 */ /* 0x000fe200078e000e */
[----:B------:R-:W-:Y:S01]  /*16760*/  MOV R3, RZ ;  /* 0x000000ff00037202 */ /* 0x000fe20000000f00 */
[----:B------:R-:W-:Y:S01]  /*16770*/  IMAD.MOV.U32 R0, RZ, RZ, 0x1c1f ;  /* 0x00001c1fff007424 */ /* 0x000fe200078e00ff */
[----:B------:R-:W-:Y:S02]  /*16780*/  MOV R2, 0x167a0 ;  /* 0x000167a000027802 */ /* 0x000fe40000000f00 */
[----:B-12---:R-:W-:Y:S05]  /*16790*/  CALL.REL.NOINC `($__internal_9_$__cuda_sm70_shflsync_idx_p) ;  /* 0x00000a7000007944 */ /* 0x006fea0003c00000 */
[----:B------:R-:W-:Y:S05]  /*167a0*/  BRA `(.L_x_535) ;  /* 0xffffc2e000007947 */ /* 0x000fea000383ffff */
.L_x_484:
[----:B------:R-:W-:Y:S01]  /*167b0*/  IMAD.MOV.U32 R5, RZ, RZ, R12 ;  /* 0x000000ffff057224 */ /* 0x000fe200078e000c */
[----:B----4-:R-:W-:Y:S01]  /*167c0*/  MOV R3, 0x1 ;  /* 0x0000000100037802 */ /* 0x010fe20000000f00 */
[----:B------:R-:W-:Y:S01]  /*167d0*/  IMAD.MOV.U32 R0, RZ, RZ, 0x1c1f ;  /* 0x00001c1fff007424 */ /* 0x000fe200078e00ff */
[----:B------:R-:W-:-:S02]  /*167e0*/  MOV R2, 0x16800 ;  /* 0x0001680000027802 */ /* 0x000fc40000000f00 */
[----:B-123--:R-:W-:Y:S05]  /*167f0*/  CALL.REL.NOINC `($__internal_9_$__cuda_sm70_shflsync_idx_p) ;  /* 0x00000a1000007944 */ /* 0x00efea0003c00000 */
[----:B------:R-:W-:Y:S01]  /*16800*/  IMAD.MOV.U32 R4, RZ, RZ, R0 ;  /* 0x000000ffff047224 */ /* 0x000fe200078e0000 */
[----:B------:R-:W-:Y:S01]  /*16810*/  MOV R3, 0x1 ;  /* 0x0000000100037802 */ /* 0x000fe20000000f00 */
[----:B------:R-:W-:Y:S01]  /*16820*/  IMAD.MOV.U32 R5, RZ, RZ, R14 ;  /* 0x000000ffff057224 */ /* 0x000fe200078e000e */
[----:B------:R-:W-:-:S02]  /*16830*/  MOV R0, 0x1c1f ;  /* 0x00001c1f00007802 */ /* 0x000fc40000000f00 */
[----:B------:R-:W-:Y:S02]  /*16840*/  MOV R2, 0x16860 ;  /* 0x0001686000027802 */ /* 0x000fe40000000f00 */
[----:B------:R-:W-:Y:S05]  /*16850*/  CALL.REL.NOINC `($__internal_9_$__cuda_sm70_shflsync_idx_p) ;  /* 0x000009b000007944 */ /* 0x000fea0003c00000 */
[----:B------:R-:W-:Y:S05]  /*16860*/  BRA `(.L_x_536) ;  /* 0xffffce8000007947 */ /* 0x000fea000383ffff */
.L_x_488:
[----:B------:R-:W-:Y:S01]  /*16870*/  IMAD.MOV.U32 R5, RZ, RZ, R12 ;  /* 0x000000ffff057224 */ /* 0x000fe200078e000c */
[----:B------:R-:W-:Y:S01]  /*16880*/  MOV R3, RZ ;  /* 0x000000ff00037202 */ /* 0x000fe20000000f00 */
[----:B------:R-:W-:Y:S01]  /*16890*/  IMAD.MOV.U32 R0, RZ, RZ, 0x181f ;  /* 0x0000181fff007424 */ /* 0x000fe200078e00ff */
[----:B------:R-:W-:Y:S02]  /*168a0*/  MOV R2, 0x168c0 ;  /* 0x000168c000027802 */ /* 0x000fe40000000f00 */
[----:B------:R-:W-:Y:S05]  /*168b0*/  CALL.REL.NOINC `($__internal_9_$__cuda_sm70_shflsync_idx_p) ;  /* 0x0000095000007944 */ /* 0x000fea0003c00000 */
[----:B------:R-:W-:Y:S01]  /*168c0*/  MOV R10, R0 ;  /* 0x00000000000a7202 */ /* 0x000fe20000000f00 */
[----:B------:R-:W-:Y:S05]  /*168d0*/  BRA `(.L_x_537) ;  /* 0xffffde7000007947 */ /* 0x000fea000383ffff */
.L_x_489:
[----:B------:R-:W-:Y:S01]  /*168e0*/  IMAD.MOV.U32 R5, RZ, RZ, R15 ;  /* 0x000000ffff057224 */ /* 0x000fe200078e000f */
[----:B------:R-:W-:Y:S01]  /*168f0*/  MOV R3, RZ ;  /* 0x000000ff00037202 */ /* 0x000fe20000000f00 */
[----:B------:R-:W-:Y:S01]  /*16900*/  IMAD.MOV.U32 R0, RZ, RZ, 0x181f ;  /* 0x0000181fff007424 */ /* 0x000fe200078e00ff */
[----:B------:R-:W-:Y:S02]  /*16910*/  MOV R2, 0x16930 ;  /* 0x0001693000027802 */ /* 0x000fe40000000f00 */
[----:B-12---:R-:W-:Y:S05]  /*16920*/  CALL.REL.NOINC `($__internal_9_$__cuda_sm70_shflsync_idx_p) ;  /* 0x000008e000007944 */ /* 0x006fea0003c00000 */
[----:B------:R-:W-:Y:S05]  /*16930*/  BRA `(.L_x_538) ;  /* 0xffffde3000007947 */ /* 0x000fea000383ffff */
.L_x_492:
[----:B--2---:R-:W-:Y:S01]  /*16940*/  IMAD.MOV.U32 R5, RZ, RZ, R12 ;  /* 0x000000ffff057224 */ /* 0x004fe200078e000c */
[----:B------:R-:W-:Y:S01]  /*16950*/  MOV R3, 0x1 ;  /* 0x0000000100037802 */ /* 0x000fe20000000f00 */
[----:B----4-:R-:W-:Y:S01]  /*16960*/  IMAD.MOV.U32 R0, RZ, RZ, 0x181f ;  /* 0x0000181fff007424 */ /* 0x010fe200078e00ff */
[----:B------:R-:W-:-:S02]  /*16970*/  MOV R2, 0x16990 ;  /* 0x0001699000027802 */ /* 0x000fc40000000f00 */
[----:B-1-3--:R-:W-:Y:S05]  /*16980*/  CALL.REL.NOINC `($__internal_9_$__cuda_sm70_shflsync_idx_p) ;  /* 0x0000088000007944 */ /* 0x00afea0003c00000 */
[----:B------:R-:W-:Y:S01]  /*16990*/  IMAD.MOV.U32 R10, RZ, RZ, R0 ;  /* 0x000000ffff0a7224 */ /* 0x000fe200078e0000 */
[----:B------:R-:W-:Y:S01]  /*169a0*/  MOV R3, 0x1 ;  /* 0x0000000100037802 */ /* 0x000fe20000000f00 */
[----:B------:R-:W-:Y:S01]  /*169b0*/  IMAD.MOV.U32 R5, RZ, RZ, R15 ;  /* 0x000000ffff057224 */ /* 0x000fe200078e000f */
[----:B------:R-:W-:-:S02]  /*169c0*/  MOV R0, 0x181f ;  /* 0x0000181f00007802 */ /* 0x000fc40000000f00 */
[----:B------:R-:W-:Y:S02]  /*169d0*/  MOV R2, 0x169f0 ;  /* 0x000169f000027802 */ /* 0x000fe40000000f00 */
[----:B------:R-:W-:Y:S05]  /*169e0*/  CALL.REL.NOINC `($__internal_9_$__cuda_sm70_shflsync_idx_p) ;  /* 0x0000082000007944 */ /* 0x000fea0003c00000 */
[----:B------:R-:W-:Y:S05]  /*169f0*/  BRA `(.L_x_539) ;  /* 0xffffdf3000007947 */ /* 0x000fea000383ffff */
.L_x_495:
[----:B-1----:R-:W-:Y:S01]  /*16a00*/  IMAD.MOV.U32 R5, RZ, RZ, R12 ;  /* 0x000000ffff057224 */ /* 0x002fe200078e000c */
[----:B------:R-:W-:Y:S01]  /*16a10*/  MOV R3, 0x2 ;  /* 0x0000000200037802 */ /* 0x000fe20000000f00 */
[----:B----4-:R-:W-:Y:S01]  /*16a20*/  IMAD.MOV.U32 R0, RZ, RZ, 0x181f ;  /* 0x0000181fff007424 */ /* 0x010fe200078e00ff */
[----:B------:R-:W-:Y:S02]  /*16a30*/  MOV R2, 0x16a50 ;  /* 0x00016a5000027802 */ /* 0x000fe40000000f00 */
[----:B--23--:R-:W-:Y:S05]  /*16a40*/  CALL.REL.NOINC `($__internal_9_$__cuda_sm70_shflsync_idx_p) ;  /* 0x000007c000007944 */ /* 0x00cfea0003c00000 */
[----:B------:R-:W-:Y:S01]  /*16a50*/  MOV R10, R0 ;  /* 0x00000000000a7202 */ /* 0x000fe20000000f00 */
[----:B------:R-:W-:Y:S05]  /*16a60*/  BRA `(.L_x_540) ;  /* 0xffffe03000007947 */ /* 0x000fea000383ffff */
.L_x_496:
[----:B------:R-:W-:Y:S01]  /*16a70*/  IMAD.MOV.U32 R5, RZ, RZ, R15 ;  /* 0x000000ffff057224 */ /* 0x000fe200078e000f */
[----:B------:R-:W-:Y:S01]  /*16a80*/  MOV R3, 0x2 ;  /* 0x0000000200037802 */ /* 0x000fe20000000f00 */
[----:B----4-:R-:W-:Y:S01]  /*16a90*/  IMAD.MOV.U32 R0, RZ, RZ, 0x181f ;  /* 0x0000181fff007424 */ /* 0x010fe200078e00ff */
[----:B------:R-:W-:Y:S02]  /*16aa0*/  MOV R2, 0x16ac0 ;  /* 0x00016ac000027802 */ /* 0x000fe40000000f00 */
[----:B-123--:R-:W-:Y:S05]  /*16ab0*/  CALL.REL.NOINC `($__internal_9_$__cuda_sm70_shflsync_idx_p) ;  /* 0x0000075000007944 */ /* 0x00efea0003c00000 */
[----:B------:R-:W-:Y:S05]  /*16ac0*/  BRA `(.L_x_541) ;  /* 0xffffdff000007947 */ /* 0x000fea000383ffff */
.L_x_499:
[----:B-1----:R-:W-:Y:S01]  /*16ad0*/  IMAD.MOV.U32 R5, RZ, RZ, R12 ;  /* 0x000000ffff057224 */ /* 0x002fe200078e000c */
[----:B------:R-:W-:Y:S01]  /*16ae0*/  MOV R3, 0x3 ;  /* 0x0000000300037802 */ /* 0x000fe20000000f00 */
[----:B------:R-:W-:Y:S01]  /*16af0*/  IMAD.MOV.U32 R0, RZ, RZ, 0x181f ;  /* 0x0000181fff007424 */ /* 0x000fe200078e00ff */
[----:B------:R-:W-:-:S02]  /*16b00*/  MOV R2, 0x16b20 ;  /* 0x00016b2000027802 */ /* 0x000fc40000000f00 */
[----:B--234-:R-:W-:Y:S05]  /*16b10*/  CALL.REL.NOINC `($__internal_9_$__cuda_sm70_shflsync_idx_p) ;  /* 0x000006f000007944 */ /* 0x01cfea0003c00000 */
[----:B------:R-:W-:Y:S01]  /*16b20*/  IMAD.MOV.U32 R10, RZ, RZ, R0 ;  /* 0x000000ffff0a7224 */ /* 0x000fe200078e0000 */
[----:B------:R-:W-:Y:S01]  /*16b30*/  MOV R3, 0x3 ;  /* 0x0000000300037802 */ /* 0x000fe20000000f00 */
[----:B------:R-:W-:Y:S01]  /*16b40*/  IMAD.MOV.U32 R5, RZ, RZ, R15 ;  /* 0x000000ffff057224 */ /* 0x000fe200078e000f */
[----:B------:R-:W-:-:S02]  /*16b50*/  MOV R0, 0x181f ;  /* 0x0000181f00007802 */ /* 0x000fc40000000f00 */
[----:B------:R-:W-:Y:S02]  /*16b60*/  MOV R2, 0x16b80 ;  /* 0x00016b8000027802 */ /* 0x000fe40000000f00 */
[----:B------:R-:W-:Y:S05]  /*16b70*/  CALL.REL.NOINC `($__internal_9_$__cuda_sm70_shflsync_idx_p) ;  /* 0x0000069000007944 */ /* 0x000fea0003c00000 */
[----:B------:R-:W-:Y:S05]  /*16b80*/  BRA `(.L_x_542) ;  /* 0xffffe0b000007947 */ /* 0x000fea000383ffff */
.L_x_501:
[----:B------:R-:W-:Y:S01]  /*16b90*/  IMAD.MOV.U32 R5, RZ, RZ, R111 ;  /* 0x000000ffff057224 */ /* 0x000fe200078e006f */
[----:B------:R-:W-:Y:S01]  /*16ba0*/  MOV R3, RZ ;  /* 0x000000ff00037202 */ /* 0x000fe20000000f00 */
[----:B------:R-:W-:Y:S01]  /*16bb0*/  IMAD.MOV.U32 R0, RZ, RZ, 0x1f ;  /* 0x0000001fff007424 */ /* 0x000fe200078e00ff */
[----:B------:R-:W-:Y:S02]  /*16bc0*/  MOV R2, 0x16be0 ;  /* 0x00016be000027802 */ /* 0x000fe40000000f00 */
[----:B------:R-:W-:Y:S05]  /*16bd0*/  CALL.REL.NOINC `($__internal_9_$__cuda_sm70_shflsync_idx_p) ;  /* 0x0000063000007944 */ /* 0x000fea0003c00000 */
[----:B------:R-:W-:Y:S01]  /*16be0*/  MOV R9, R0 ;  /* 0x0000000000097202 */ /* 0x000fe20000000f00 */
[----:B------:R-:W-:Y:S05]  /*16bf0*/  BRA `(.L_x_543) ;  /* 0xffffe27000007947 */ /* 0x000fea000383ffff */
.L_x_502:
[----:B------:R-:W-:Y:S01]  /*16c00*/  IMAD.MOV.U32 R5, RZ, RZ, R111 ;  /* 0x000000ffff057224 */ /* 0x000fe200078e006f */
[----:B------:R-:W-:Y:S01]  /*16c10*/  MOV R3, 0x1 ;  /* 0x0000000100037802 */ /* 0x000fe20000000f00 */
[----:B------:R-:W-:Y:S01]  /*16c20*/  IMAD.MOV.U32 R0, RZ, RZ, 0x1f ;  /* 0x0000001fff007424 */ /* 0x000fe200078e00ff */
[----:B------:R-:W-:Y:S02]  /*16c30*/  MOV R2, 0x16c50 ;  /* 0x00016c5000027802 */ /* 0x000fe40000000f00 */
[----:B-12---:R-:W-:Y:S05]  /*16c40*/  CALL.REL.NOINC `($__internal_9_$__cuda_sm70_shflsync_idx_p) ;  /* 0x000005c000007944 */ /* 0x006fea0003c00000 */
[----:B------:R-:W-:Y:S01]  /*16c50*/  MOV R8, R0 ;  /* 0x0000000000087202 */ /* 0x000fe20000000f00 */
[----:B------:R-:W-:Y:S05]  /*16c60*/  BRA `(.L_x_544) ;  /* 0xffffe22000007947 */ /* 0x000fea000383ffff */
.L_x_503:
[----:B------:R-:W-:Y:S02]  /*16c70*/  MOV R2, 0x1 ;  /* 0x0000000100027802 */ /* 0x000fe40000000f00 */
[----:B------:R-:W-:-:S02]  /*16c80*/  MOV R3, 0x16ca0 ;  /* 0x00016ca000037802 */ /* 0x000fc40000000f00 */
[----:B-1234-:R-:W-:Y:S05]  /*16c90*/  CALL.REL.NOINC `($__internal_10_$__cuda_sm70_shflsync_up_p) ;  /* 0x000005c000007944 */ /* 0x01efea0003c00000 */
[----:B------:R-:W-:Y:S05]  /*16ca0*/  BRA `(.L_x_545) ;  /* 0xffffe31000007947 */ /* 0x000fea000383ffff */
.L_x_504:
[----:B------:R-:W-:Y:S02]  /*16cb0*/  MOV R2, 0x2 ;  /* 0x0000000200027802 */ /* 0x000fe40000000f00 */
[----:B------:R-:W-:-:S02]  /*16cc0*/  MOV R3, 0x16ce0 ;  /* 0x00016ce000037802 */ /* 0x000fc40000000f00 */
[----:B--2-4-:R-:W-:Y:S05]  /*16cd0*/  CALL.REL.NOINC `($__internal_10_$__cuda_sm70_shflsync_up_p) ;  /* 0x0000058000007944 */ /* 0x014fea0003c00000 */
[----:B------:R-:W-:Y:S01]  /*16ce0*/  SEL R3, R4, RZ, P1 ;  /* 0x000000ff04037207 */ /* 0x000fe20000800000 */
[----:B------:R-:W-:-:S04]  /*16cf0*/  IMAD.MOV.U32 R2, RZ, RZ, 0x4 ;  /* 0x00000004ff027424 */ /* 0x000fc800078e00ff */
[----:B------:R-:W-:Y:S01]  /*16d00*/  IMAD.IADD R0, R0, 0x1, R3 ;  /* 0x0000000100007824 */ /* 0x000fe200078e0203 */
        /* <DEDUP_REMOVED lines=20> */
.L_x_508:
[----:B------:R-:W-:Y:S02]  /*16e50*/  MOV R2, 0x1 ;  /* 0x0000000100027802 */ /* 0x000fe40000000f00 */
[----:B------:R-:W-:Y:S02]  /*16e60*/  MOV R3, 0x16e80 ;  /* 0x00016e8000037802 */ /* 0x000fe40000000f00 */
[----:B------:R-:W-:Y:S05]  /*16e70*/  CALL.REL.NOINC `($__internal_10_$__cuda_sm70_shflsync_up_p) ;  /* 0x000003e000007944 */ /* 0x000fea0003c00000 */
[----:B------:R-:W-:Y:S01]  /*16e80*/  MOV R2, R4 ;  /* 0x0000000400027202 */ /* 0x000fe20000000f00 */
[----:B------:R-:W-:Y:S05]  /*16e90*/  BRA `(.L_x_547) ;  /* 0xffffe38000007947 */ /* 0x000fea000383ffff */
.L_x_509:
        /* <DEDUP_REMOVED lines=26> */
.L_x_511:
[----:B------:R-:W-:Y:S02]  /*17040*/  SEL R0, RZ, 0x1, P0 ;  /* 0x00000001ff007807 */ /* 0x000fe40000000000 */
[----:B------:R-:W-:Y:S02]  /*17050*/  MOV R2, 0x17070 ;  /* 0x0001707000027802 */ /* 0x000fe40000000f00 */
[----:B-1----:R-:W-:Y:S05]  /*17060*/  CALL.REL.NOINC `($__internal_11_$__cuda_sm70_votesync_ballot) ;  /* 0x0000026000007944 */ /* 0x002fea0003c00000 */
[----:B------:R-:W-:Y:S01]  /*17070*/  MOV R10, R0 ;  /* 0x00000000000a7202 */ /* 0x000fe20000000f00 */
[----:B------:R-:W-:Y:S05]  /*17080*/  BRA `(.L_x_549) ;  /* 0xffffe32000007947 */ /* 0x000fea000383ffff */
.L_x_512:
[----:B------:R-:W-:Y:S01]  /*17090*/  IMAD.MOV.U32 R5, RZ, RZ, R6 ;  /* 0x000000ffff057224 */ /* 0x000fe200078e0006 */
[----:B------:R-:W-:Y:S01]  /*170a0*/  MOV R3, R8 ;  /* 0x0000000800037202 */ /* 0x000fe20000000f00 */
[----:B--2---:R-:W-:Y:S01]  /*170b0*/  IMAD.MOV.U32 R0, RZ, RZ, 0x1f ;  /* 0x0000001fff007424 */ /* 0x004fe200078e00ff */
[----:B------:R-:W-:Y:S02]  /*170c0*/  MOV R2, 0x170e0 ;  /* 0x000170e000027802 */ /* 0x000fe40000000f00 */
[----:B-1----:R-:W-:Y:S05]  /*170d0*/  CALL.REL.NOINC `($__internal_9_$__cuda_sm70_shflsync_idx_p) ;  /* 0x0000013000007944 */ /* 0x002fea0003c00000 */
[----:B------:R-:W-:Y:S01]  /*170e0*/  IMAD.MOV.U32 R12, RZ, RZ, R0 ;  /* 0x000000ffff0c7224 */ /* 0x000fe200078e0000 */
[----:B------:R-:W-:Y:S01]  /*170f0*/  MOV R3, R8 ;  /* 0x0000000800037202 */ /* 0x000fe20000000f00 */
[----:B------:R-:W-:Y:S01]  /*17100*/  IMAD.MOV.U32 R5, RZ, RZ, R7 ;  /* 0x000000ffff057224 */ /* 0x000fe200078e0007 */
[----:B------:R-:W-:Y:S02]  /*17110*/  MOV R0, 0x1f ;  /* 0x0000001f00007802 */ /* 0x000fe40000000f00 */
[----:B------:R-:W-:-:S02]  /*17120*/  MOV R2, 0x17140 ;  /* 0x0001714000027802 */ /* 0x000fc40000000f00 */
[----:B------:R-:W-:Y:S05]  /*17130*/  CALL.REL.NOINC `($__internal_9_$__cuda_sm70_shflsync_idx_p) ;  /* 0x000000d000007944 */ /* 0x000fea0003c00000 */
[----:B------:R-:W-:Y:S01]  /*17140*/  MOV R7, R0 ;  /* 0x0000000000077202 */ /* 0x000fe20000000f00 */
[----:B------:R-:W-:Y:S05]  /*17150*/  BRA `(.L_x_550) ;  /* 0xffffe2c000007947 */ /* 0x000fea000383ffff */
.L_x_515:
[----:B------:R-:W-:Y:S01]  /*17160*/  IMAD.MOV.U32 R5, RZ, RZ, R4 ;  /* 0x000000ffff057224 */ /* 0x000fe200078e0004 */
[----:B--2---:R-:W-:-:S02]  /*17170*/  MOV R0, 0x1f ;  /* 0x0000001f00007802 */ /* 0x004fc40000000f00 */
[----:B------:R-:W-:Y:S02]  /*17180*/  MOV R2, 0x171a0 ;  /* 0x000171a000027802 */ /* 0x000fe40000000f00 */
[----:B-1-34-:R-:W-:Y:S05]  /*17190*/  CALL.REL.NOINC `($__internal_9_$__cuda_sm70_shflsync_idx_p) ;  /* 0x0000007000007944 */ /* 0x01afea0003c00000 */
[----:B------:R-:W-:Y:S01]  /*171a0*/  MOV R13, R0 ;  /* 0x00000000000d7202 */ /* 0x000fe20000000f00 */
[----:B------:R-:W-:Y:S05]  /*171b0*/  BRA `(.L_x_514) ;  /* 0xffffe2c000007947 */ /* 0x000fea000383ffff */
        .weak           $__internal_8_$__cuda_sm70_shflsync_bfly_p
        .type           $__internal_8_$__cuda_sm70_shflsync_bfly_p,@function
        .size           $__internal_8_$__cuda_sm70_shflsync_bfly_p,($__internal_9_$__cuda_sm70_shflsync_idx_p - $__internal_8_$__cuda_sm70_shflsync_bfly_p)
$__internal_8_$__cuda_sm70_shflsync_bfly_p:
[----:B------:R-:W-:Y:S04]  /*171c0*/  WARPSYNC R6 ;  /* 0x0000000600007348 */ /* 0x000fe80003800000 */
[----:B------:R1:W2:Y:S02]  /*171d0*/  SHFL.BFLY PT, R5, R2, R5, R7 ;  /* 0x0c00000502057389 */ /* 0x0002a400000e0007 */
[----:B-1----:R-:W-:Y:S02]  /*171e0*/  MOV R2, R3 ;  /* 0x0000000300027202 */ /* 0x002fe40000000f00 */
[----:B------:R-:W-:-:S04]  /*171f0*/  MOV R3, 0x0 ;  /* 0x0000000000037802 */ /* 0x000fc80000000f00 */
[----:B--2---:R-:W-:Y:S05]  /*17200*/  RET.REL.NODEC R2 `(_ZN7cutlass13device_kernelIN5flash19enable_sm80_to_sm89INS1_16FlashAttnFwdSm80INS1_25CollectiveMainloopFwdSm80ILi8ELi1ELb1EN4cute5tupleIJNS5_1CILi128EEENS7_ILi48EEENS7_ILi256EEEEEELi256ENS_6half_tEfNS_4arch4Sm80ELb0ELb1ELb0ELb1ELb0ELb0ELb1ELb1EEENS1_21CollectiveEpilogueFwdINS6_IJS8_SA_S9_EEENS6_IJNS7_ILi1EEESI_SI_EEESC_SE_Li256ELb1ELb1ELb1ELb0EEENS1_36VarlenDynamicPersistentTileSchedulerILi128ELi48ELi256ELi256ELb1ELb1ELb0ELb1ELb0ELb1EEEEEEEEEvNT_6ParamsE) ;  /* 0xfffe8df002007950 */ /* 0x004fea0003c3ffff */
        .weak           $__internal_9_$__cuda_sm70_shflsync_idx_p
        .type           $__internal_9_$__cuda_sm70_shflsync_idx_p,@function
        .size           $__internal_9_$__cuda_sm70_shflsync_idx_p,($__internal_10_$__cuda_sm70_shflsync_up_p - $__internal_9_$__cuda_sm70_shflsync_idx_p)
$__internal_9_$__cuda_sm70_shflsync_idx_p:
[----:B------:R-:W-:-:S04]  /*17210*/  MOV R114, 0xffffffff ;  /* 0xffffffff00727802 */ /* 0x000fc80000000f00 */
[----:B------:R-:W-:Y:S04]  /*17220*/  WARPSYNC R114 ;  /* 0x0000007200007348 */ /* 0x000fe80003800000 */
[----:B------:R1:W2:Y:S02]  /*17230*/  SHFL.IDX PT, R0, R5, R3, R0 ;  /* 0x0000000305007389 */ /* 0x0002a400000e0000 */
[----:B-1----:R-:W-:-:S04]  /*17240*/  MOV R3, 0x0 ;  /* 0x0000000000037802 */ /* 0x002fc80000000f00 */
[----:B--2---:R-:W-:Y:S05]  /*17250*/  RET.REL.NODEC R2 `(_ZN7cutlass13device_kernelIN5flash19enable_sm80_to_sm89INS1_16FlashAttnFwdSm80INS1_25CollectiveMainloopFwdSm80ILi8ELi1ELb1EN4cute5tupleIJNS5_1CILi128EEENS7_ILi48EEENS7_ILi256EEEEEELi256ENS_6half_tEfNS_4arch4Sm80ELb0ELb1ELb0ELb1ELb0ELb0ELb1ELb1EEENS1_21CollectiveEpilogueFwdINS6_IJS8_SA_S9_EEENS6_IJNS7_ILi1EEESI_SI_EEESC_SE_Li256ELb1ELb1ELb1ELb0EEENS1_36VarlenDynamicPersistentTileSchedulerILi128ELi48ELi256ELi256ELb1ELb1ELb0ELb1ELb0ELb1EEEEEEEEEvNT_6ParamsE) ;  /* 0xfffe8da002007950 */ /* 0x004fea0003c3ffff */
        .weak           $__internal_10_$__cuda_sm70_shflsync_up_p
        .type           $__internal_10_$__cuda_sm70_shflsync_up_p,@function
        .size           $__internal_10_$__cuda_sm70_shflsync_up_p,($__internal_11_$__cuda_sm70_votesync_ballot - $__internal_10_$__cuda_sm70_shflsync_up_p)
$__internal_10_$__cuda_sm70_shflsync_up_p:
[----:B------:R-:W-:Y:S02]  /*17260*/  IMAD.MOV.U32 R4, RZ, RZ, RZ ;  /* 0x000000ffff047224 */ /* 0x000fe400078e00ff */
[----:B------:R-:W-:-:S04]  /*17270*/  IMAD.MOV.U32 R10, RZ, RZ, -0x1 ;  /* 0xffffffffff0a7424 */ /* 0x000fc800078e00ff */
[----:B------:R-:W-:Y:S04]  /*17280*/  WARPSYNC R10 ;  /* 0x0000000a00007348 */ /* 0x000fe80003800000 */
[----:B------:R1:W2:Y:S02]  /*17290*/  SHFL.UP PT, R4, R0, R2, R4 ;  /* 0x0400000200047389 */ /* 0x0002a400000e0004 */
[----:B-1----:R-:W-:Y:S02]  /*172a0*/  MOV R2, R3 ;  /* 0x0000000300027202 */ /* 0x002fe40000000f00 */
[----:B------:R-:W-:-:S04]  /*172b0*/  MOV R3, 0x0 ;  /* 0x0000000000037802 */ /* 0x000fc80000000f00 */
[----:B--2---:R-:W-:Y:S05]  /*172c0*/  RET.REL.NODEC R2 `(_ZN7cutlass13device_kernelIN5flash19enable_sm80_to_sm89INS1_16FlashAttnFwdSm80INS1_25CollectiveMainloopFwdSm80ILi8ELi1ELb1EN4cute5tupleIJNS5_1CILi128EEENS7_ILi48EEENS7_ILi256EEEEEELi256ENS_6half_tEfNS_4arch4Sm80ELb0ELb1ELb0ELb1ELb0ELb0ELb1ELb1EEENS1_21CollectiveEpilogueFwdINS6_IJS8_SA_S9_EEENS6_IJNS7_ILi1EEESI_SI_EEESC_SE_Li256ELb1ELb1ELb1ELb0EEENS1_36VarlenDynamicPersistentTileSchedulerILi128ELi48ELi256ELi256ELb1ELb1ELb0ELb1ELb0ELb1EEEEEEEEEvNT_6ParamsE) ;  /* 0xfffe8d3002007950 */ /* 0x004fea0003c3ffff */
        .weak           $__internal_11_$__cuda_sm70_votesync_ballot
        .type           $__internal_11_$__cuda_sm70_votesync_ballot,@function
        .size           $__internal_11_$__cuda_sm70_votesync_ballot,(.L_x_2569 - $__internal_11_$__cuda_sm70_votesync_ballot)
$__internal_11_$__cuda_sm70_votesync_ballot:
[----:B------:R-:W-:Y:S01]  /*172d0*/  ISETP.NE.U32.AND P0, PT, R0, 0x1, PT ;  /* 0x000000010000780c */ /* 0x000fe20003f05070 */
[----:B------:R-:W-:-:S04]  /*172e0*/  IMAD.MOV.U32 R3, RZ, RZ, -0x1 ;  /* 0xffffffffff037424 */ /* 0x000fc800078e00ff */
[----:B------:R-:W-:Y:S08]  /*172f0*/  WARPSYNC R3 ;  /* 0x0000000300007348 */ /* 0x000ff00003800000 */
[----:B------:R-:W-:-:S04]  /*17300*/  VOTE.ANY R0, PT, !P0 ;  /* 0x0000000000007806 */ /* 0x000fc800040e0100 */
[----:B------:R-:W-:Y:S01]  /*17310*/  LOP3.LUT R0, R0, R3, RZ, 0xc0, !PT ;  /* 0x0000000300007212 */ /* 0x000fe200078ec0ff */
[----:B------:R-:W-:-:S04]  /*17320*/  IMAD.MOV.U32 R3, RZ, RZ, 0x0 ;  /* 0x00000000ff037424 */ /* 0x000fc800078e00ff */
[----:B------:R-:W-:Y:S05]  /*17330*/  RET.REL.NODEC R2 `(_ZN7cutlass13device_kernelIN5flash19enable_sm80_to_sm89INS1_16FlashAttnFwdSm80INS1_25CollectiveMainloopFwdSm80ILi8ELi1ELb1EN4cute5tupleIJNS5_1CILi128EEENS7_ILi48EEENS7_ILi256EEEEEELi256ENS_6half_tEfNS_4arch4Sm80ELb0ELb1ELb0ELb1ELb0ELb0ELb1ELb1EEENS1_21CollectiveEpilogueFwdINS6_IJS8_SA_S9_EEENS6_IJNS7_ILi1EEESI_SI_EEESC_SE_Li256ELb1ELb1ELb1ELb0EEENS1_36VarlenDynamicPersistentTileSchedulerILi128ELi48ELi256ELi256ELb1ELb1ELb0ELb1ELb0ELb1EEEEEEEEEvNT_6ParamsE) ;  /* 0xfffe8cc002007950 */ /* 0x000fea0003c3ffff */
.L_x_551:
        /* <DEDUP_REMOVED lines=12> */
.L_x_2569:


//--------------------- .text._ZN7cutlass13device_kernelIN5flash19enable_sm80_to_sm89INS1_16FlashAttnFwdSm80INS1_25CollectiveMainloopFwdSm80ILi8ELi1ELb0EN4cute5tupleIJNS5_1CILi128EEENS7_ILi32EEENS7_ILi256EEEEEELi256ENS_6half_tEfNS_4arch4Sm80ELb0ELb1ELb0ELb1ELb0ELb1ELb1ELb1EEENS1_21CollectiveEpilogueFwdINS6_IJS8_SA_S9_EEENS6_IJNS7_ILi1EEESI_SI_EEESC_SE_Li256ELb1ELb1ELb1ELb0EEENS1_36VarlenDynamicPersistentTileSchedulerILi128ELi32ELi256ELi256ELb1ELb1ELb0ELb1ELb0ELb1EEEEEEEEEvNT_6ParamsE --------------------------
	.section	.text._ZN7cutlass13device_kernelIN5flash19enable_sm80_to_sm89INS1_16FlashAttnFwdSm80INS1_25CollectiveMainloopFwdSm80ILi8ELi1ELb0EN4cute5tupleIJNS5_1CILi128EEENS7_ILi32EEENS7_ILi256EEEEEELi256ENS_6half_tEfNS_4arch4Sm80ELb0ELb1ELb0ELb1ELb0ELb1ELb1ELb1EEENS1_21CollectiveEpilogueFwdINS6_IJS8_SA_S9_EEENS6_IJNS7_ILi1EEESI_SI_EEESC_SE_Li256ELb1ELb1ELb1ELb0EEENS1_36VarlenDynamicPersistentTileSchedulerILi128ELi32ELi256ELi256ELb1ELb1ELb0ELb1ELb0ELb1EEEEEEEEEvNT_6ParamsE,"ax",@progbits
	.sectioninfo	@"SHI_REGISTERS=255"
	.align	128
.text._ZN7cutlass13device_kernelIN5flash19enable_sm80_to_sm89INS1_16FlashAttnFwdSm80INS1_25CollectiveMainloopFwdSm80ILi8ELi1ELb0EN4cute5tupleIJNS5_1CILi128EEENS7_ILi32EEENS7_ILi256EEEEEELi256ENS_6half_tEfNS_4arch4Sm80ELb0ELb1ELb0ELb1ELb0ELb1ELb1ELb1EEENS1_21CollectiveEpilogueFwdINS6_IJS8_SA_S9_EEENS6_IJNS7_ILi1EEESI_SI_EEESC_SE_Li256ELb1ELb1ELb1ELb0EEENS1_36VarlenDynamicPersistentTileSchedulerILi128ELi32ELi256ELi256ELb1ELb1ELb0ELb1ELb0ELb1EEEEEEEEEvNT_6ParamsE:
        .type           _ZN7cutlass13device_kernelIN5flash19enable_sm80_to_sm89INS1_16FlashAttnFwdSm80INS1_25CollectiveMainloopFwdSm80ILi8ELi1ELb0EN4cute5tupleIJNS5_1CILi128EEENS7_ILi32EEENS7_ILi256EEEEEELi256ENS_6half_tEfNS_4arch4Sm80ELb0ELb1ELb0ELb1ELb0ELb1ELb1ELb1EEENS1_21CollectiveEpilogueFwdINS6_IJS8_SA_S9_EEENS6_IJNS7_ILi1EEESI_SI_EEESC_SE_Li256ELb1ELb1ELb1ELb0EEENS1_36VarlenDynamicPersistentTileSchedulerILi128ELi32ELi256ELi256ELb1ELb1ELb0ELb1ELb0ELb1EEEEEEEEEvNT_6ParamsE,@function
        .size           _ZN7cutlass13device_kernelIN5flash19enable_sm80_to_sm89INS1_16FlashAttnFwdSm80INS1_25CollectiveMainloopFwdSm80ILi8ELi1ELb0EN4cute5tupleIJNS5_1CILi128EEENS7_ILi32EEENS7_ILi256EEEEEELi256ENS_6half_tEfNS_4arch4Sm80ELb0ELb1ELb0ELb1ELb0ELb1ELb1ELb1EEENS1_21CollectiveEpilogueFwdINS6_IJS8_SA_S9_EEENS6_IJNS7_ILi1EEESI_SI_EEESC_SE_Li256ELb1ELb1ELb1ELb0EEENS1_36VarlenDynamicPersistentTileSchedulerILi128ELi32ELi256ELi256ELb1ELb1ELb0ELb1ELb0ELb1EEEEEEEEEvNT_6ParamsE,(.L_x_2574 - _ZN7cutlass13device_kernelIN5flash19enable_sm80_to_sm89INS1_16FlashAttnFwdSm80INS1_25CollectiveMainloopFwdSm80ILi8ELi1ELb0EN4cute5tupleIJNS5_1CILi128EEENS7_ILi32EEENS7_ILi256EEEEEELi256ENS_6half_tEfNS_4arch4Sm80ELb0ELb1ELb0ELb1ELb0ELb1ELb1ELb1EEENS1_21CollectiveEpilogueFwdINS6_IJS8_SA_S9_EEENS6_IJNS7_ILi1EEESI_SI_EEESC_SE_Li256ELb1ELb1ELb1ELb0EEENS1_36VarlenDynamicPersistentTileSchedulerILi128ELi32ELi256ELi256ELb1ELb1ELb0ELb1ELb0ELb1EEEEEEEEEvNT_6ParamsE)
        .other          _ZN7cutlass13device_kernelIN5flash19enable_sm80_to_sm89INS1_16FlashAttnFwdSm80INS1_25CollectiveMainloopFwdSm80ILi8ELi1ELb0EN4cute5tupleIJNS5_1CILi128EEENS7_ILi32EEENS7_ILi256EEEEEELi256ENS_6half_tEfNS_4arch4Sm80ELb0ELb1ELb0ELb1ELb0ELb1ELb1ELb1EEENS1_21CollectiveEpilogueFwdINS6_IJS8_SA_S9_EEENS6_IJNS7_ILi1EEESI_SI_EEESC_SE_Li256ELb1ELb1ELb1ELb0EEENS1_36VarlenDynamicPersistentTileSchedulerILi128ELi32ELi256ELi256ELb1ELb1ELb0ELb1ELb0ELb1EEEEEEEEEvNT_6ParamsE,@"STO_CUDA_ENTRY STV_DEFAULT"
_ZN7cutlass13device_kernelIN5flash19enable_sm80_to_sm89INS1_16FlashAttnFwdSm80INS1_25CollectiveMainloopFwdSm80ILi8ELi1ELb0EN4cute5tupleIJNS5_1CILi128EEENS7_ILi32EEENS7_ILi256EEEEEELi256ENS_6half_tEfNS_4arch4Sm80ELb0ELb1ELb0ELb1ELb0ELb1ELb1ELb1EEENS1_21CollectiveEpilogueFwdINS6_IJS8_SA_S9_EEENS6_IJNS7_ILi1EEESI_SI_EEESC_SE_Li256ELb1ELb1ELb1ELb0EEENS1_36VarlenDynamicPersistentTileSchedulerILi128ELi32ELi256ELi256ELb1ELb1ELb0ELb1ELb0ELb1EEEEEEEEEvNT_6ParamsE:
        /* <DEDUP_REMOVED lines=13> */
[----:B------:R-:W-:-:S02]  /*00d0*/  IMAD.MOV.U32 R10, RZ, RZ, RZ ;  /* 0x000000ffff0a7224 */ /* 0x000fc400078e00ff */
[----:B------:R-:W-:Y:S01]  /*00e0*/  IMAD.MOV.U32 R8, RZ, RZ, RZ ;  /* 0x000000ffff087224 */ /* 0x000fe200078e00ff */
        /* <DEDUP_REMOVED lines=13> */
[----:B------:R-:W-:Y:S02]  /*01c0*/  ISETP.GE.U32.AND P1, PT, R13, 0x10, PT ;  /* 0x000000100d00780c */ /* 0x000fe40003f26070 */
[----:B------:R-:W-:Y:S01]  /*01d0*/  MOV R7, RZ ;  /* 0x000000ff00077202 */ /* 0x000fe20000000f00 */
[----:B---3--:R-:W-:-:S05]  /*01e0*/  IMAD R4, R10, R8, RZ ;  /* 0x000000080a047224 */ /* 0x008fca00078e02ff */
[----:B------:R-:W3:Y:S02]  /*01f0*/  SHFL.UP PT, R0, R4, 0x1, RZ ;  /* 0x0420000004007989 */ /* 0x000ee400000e00ff */
[----:B---3--:R-:W-:-:S05]  /*0200*/  SEL R0, R0, RZ, P5 ;  /* 0x000000ff00007207 */ /* 0x008fca0002800000 */
[----:B------:R-:W-:-:S05]  /*0210*/  IMAD.IADD R4, R4, 0x1, R0 ;  /* 0x0000000104047824 */ /* 0x000fca00078e0200 */
[----:B------:R-:W3:Y:S02]  /*0220*/  SHFL.UP PT, R0, R4, 0x2, RZ ;  /* 0x0440000004007989 */ /* 0x000ee400000e00ff */
[----:B---3--:R-:W-:-:S04]  /*0230*/  SEL R0, R0, RZ, P4 ;  /* 0x000000ff00007207 */ /* 0x008fc80002000000 */
[----:B------:R-:W-:-:S05]  /*0240*/  IADD3 R4, R4, R0, RZ ;  /* 0x0000000004047210 */ /* 0x000fca0007ffe0ff */
        /* <DEDUP_REMOVED lines=16> */
.L_x_557:
        /* <DEDUP_REMOVED lines=17> */
.L_x_790:
        /* <DEDUP_REMOVED lines=16> */
.L_x_791:
[----:B---3--:R-:W-:-:S05]  /*0560*/  IMAD R0, R0, c[0x0][0x538], RZ ;  /* 0x00014e0000007a24 */ /* 0x008fca00078e02ff */
[----:B------:R-:W-:-:S04]  /*0570*/  IADD3 R6, R0, R6, RZ ;  /* 0x0000000600067210 */ /* 0x000fc80007ffe0ff */
[----:B------:R-:W-:-:S13]  /*0580*/  ISETP.GT.AND P0, PT, R6, UR4, PT ;  /* 0x0000000406007c0c */ /* 0x000fda000bf04270 */
[----:B-12---:R-:W-:Y:S05]  /*0590*/  @!P0 BRA `(.L_x_557) ;  /* 0xfffffdb000008947 */ /* 0x006fea000383ffff */
.L_x_553:
[----:B------:R-:W-:-:S05]  /*05a0*/  IADD3 R12, -R0, R6, RZ ;  /* 0x00000006000c7210 */ /* 0x000fca0007ffe1ff */
[----:B------:R-:W-:-:S05]  /*05b0*/  IMAD R0, R4, c[0x0][0x538], R12 ;  /* 0x00014e0004007a24 */ /* 0x000fca00078e020c */
[----:B------:R-:W-:Y:S01]  /*05c0*/  ISETP.GT.AND P0, PT, R0, UR4, PT ;  /* 0x0000000400007c0c */ /* 0x000fe2000bf04270 */
[----:B------:R-:W-:-:S12]  /*05d0*/  BRA.DIV ~URZ, `(.L_x_558) ;  /* 0x0001e5827f007947 */ /* 0x000fd8000b800000 */
[----:B------:R-:W-:-:S04]  /*05e0*/  VOTE.ANY R11, PT, !P0 ;  /* 0x00000000000b7806 */ /* 0x000fc800040e0100 */
.L_x_792:
[----:B------:R-:W1:Y:S02]  /*05f0*/  POPC R0, R11 ;  /* 0x0000000b00007309 */ /* 0x000e640000000000 */
[----:B-12---:R-:W-:Y:S01]  /*0600*/  IADD3 R231, R0, R7, RZ ;  /* 0x0000000700e77210 */ /* 0x006fe20007ffe0ff */
[----:B------:R-:W-:Y:S05]  /*0610*/  BRA.DIV ~URZ, `(.L_x_559) ;  /* 0x0001e5927f007947 */ /* 0x000fea000b800000 */
[----:B------:R1:W2:Y:S01]  /*0620*/  SHFL.IDX PT, R229, R10, R0, 0x1f ;  /* 0x00001f000ae57589 */ /* 0x0002a200000e0000 */
[----:B------:R-:W-:-:S03]  /*0630*/  MOV R6, RZ ;  /* 0x000000ff00067202 */ /* 0x000fc60000000f00 */
[----:B------:R1:W3:Y:S04]  /*0640*/  SHFL.IDX PT, R10, R8, R0, 0x1f ;  /* 0x00001f00080a7589 */ /* 0x0002e800000e0000 */
.L_x_793:
[----:B------:R-:W-:Y:S01]  /*0650*/  ISETP.NE.AND P0, PT, R11, RZ, PT ;  /* 0x000000ff0b00720c */ /* 0x000fe20003f05270 */
[----:B------:R-:W-:-:S12]  /*0660*/  BSSY B0, `(.L_x_560) ;  /* 0x0000005000007945 */ /* 0x000fd80003800000 */
[----:B------:R-:W-:Y:S05]  /*0670*/  @!P0 BRA `(.L_x_561) ;  /* 0x0000003000008947 */ /* 0x000fea0003800000 */
[----:B------:R-:W-:Y:S01]  /*0680*/  IADD3 R5, R0, -0x1, RZ ;  /* 0xffffffff00057810 */ /* 0x000fe20007ffe0ff */
[----:B------:R-:W-:Y:S05]  /*0690*/  BRA.DIV ~URZ, `(.L_x_562) ;  /* 0x0001e5f27f007947 */ /* 0x000fea000b800000 */
[----:B------:R4:W1:Y:S02]  /*06a0*/  SHFL.IDX PT, R6, R4, R5, 0x1f ;  /* 0x00001f0504067589 */ /* 0x00086400000e0000 */
.L_x_561:
[----:B------:R-:W-:Y:S05]  /*06b0*/  BSYNC B0 ;  /* 0x0000000000007941 */ /* 0x000fea0003800000 */
.L_x_560:
[----:B---3--:R-:W-:Y:S01]  /*06c0*/  ISETP.NE.AND P0, PT, R10, 0x1, PT ;  /* 0x000000010a00780c */ /* 0x008fe20003f05270 */
[----:B-1----:R-:W-:Y:S01]  /*06d0*/  IMAD R228, R6, c[0x0][0x538], R12 ;  /* 0x00014e0006e47a24 */ /* 0x002fe200078e020c */
[----:B------:R-:W-:Y:S04]  /*06e0*/  BSSY B0, `(.L_x_563) ;  /* 0x0000085000007945 */ /* 0x000fe80003800000 */
[----:B------:R-:W-:-:S07]  /*06f0*/  IADD3 R9, -R228, UR4, RZ ;  /* 0x00000004e4097c10 */ /* 0x000fce000fffe1ff */
[----:B------:R-:W-:Y:S05]  /*0700*/  @!P0 BRA `(.L_x_564) ;  /* 0x000003e000008947 */ /* 0x000fea0003800000 */
[-C--:B--2---:R-:W-:Y:S02]  /*0710*/  IABS R0, R229.reuse ;  /* 0x000000e500007213 */ /* 0x084fe40000000000 */
[----:B------:R-:W-:-:S03]  /*0720*/  IABS R6, R229 ;  /* 0x000000e500067213 */ /* 0x000fc60000000000 */
[----:B----4-:R-:W-:Y:S01]  /*0730*/  IMAD.MOV.U32 R5, RZ, RZ, R0 ;  /* 0x000000ffff057224 */ /* 0x010fe200078e0000 */
        /* <DEDUP_REMOVED lines=57> */
[----:B------:R-:W-:Y:S01]  /*0ad0*/  IMAD R230, R3, 0x10000, R2 ;  /* 0x0001000003e67824 */ /* 0x000fe200078e0202 */
[----:B------:R-:W-:Y:S05]  /*0ae0*/  BRA `(.L_x_565) ;  /* 0x0000044000007947 */ /* 0x000fea0003800000 */
.L_x_564:
[----:B------:R-:W-:-:S04]  /*0af0*/  IMAD.MOV.U32 R2, RZ, RZ, 0x4 ;  /* 0x00000004ff027424 */ /* 0x000fc800078e00ff */
[----:B------:R-:W-:-:S05]  /*0b00*/  IMAD.WIDE R2, R231, R2, c[0x0][0x590] ;  /* 0x00016400e7027625 */ /* 0x000fca00078e0202 */
[----:B------:R-:W3:Y:S02]  /*0b10*/  LDG.E R7, [R2.64] ;  /* 0x0000000602077981 */ /* 0x000ee4000c1e1900 */
[----:B--23--:R-:W-:-:S05]  /*0b20*/  IMAD R11, R7, R229, RZ ;  /* 0x000000e5070b7224 */ /* 0x00cfca00078e02ff */
        /* <DEDUP_REMOVED lines=10> */
[----:B----4-:R-:W-:Y:S01]  /*0bd0*/  IMAD R4, R2, R6, RZ ;  /* 0x0000000602047224 */ /* 0x010fe200078e02ff */
        /* <DEDUP_REMOVED lines=52> */
[----:B------:R-:W-:Y:S02]  /*0f20*/  IMAD R230, R0, R2, R3 ;  /* 0x0000000200e67224 */ /* 0x000fe400078e0203 */
.L_x_565:
[----:B------:R-:W-:Y:S05]  /*0f30*/  BSYNC B0 ;  /* 0x0000000000007941 */ /* 0x000fea0003800000 */
.L_x_563:
[----:B------:R-:W-:-:S04]  /*0f40*/  LOP3.LUT R0, RZ, R0, RZ, 0x33, !PT ;  /* 0x00000000ff007212 */ /* 0x000fc800078e33ff */
[----:B------:R-:W-:Y:S01]  /*0f50*/  IADD3 R229, R0, R229, RZ ;  /* 0x000000e500e57210 */ /* 0x000fe20007ffe0ff */
[----:B------:R-:W-:Y:S05]  /*0f60*/  BRA `(.L_x_566) ;  /* 0x0000004000007947 */ /* 0x000fea0003800000 */
.L_x_554:
[----:B--2---:R-:W-:Y:S01]  /*0f70*/  IMAD.MOV.U32 R229, RZ, RZ, RZ ;  /* 0x000000ffffe57224 */ /* 0x004fe200078e00ff */
[----:B------:R-:W-:Y:S01]  /*0f80*/  MOV R230, RZ ;  /* 0x000000ff00e67202 */ /* 0x000fe20000000f00 */
[----:B------:R-:W-:Y:S01]  /*0f90*/  IMAD.U32 R228, RZ, RZ, UR4 ;  /* 0x00000004ffe47e24 */ /* 0x000fe2000f8e00ff */
[----:B------:R-:W-:Y:S02]  /*0fa0*/  MOV R231, c[0x0][0x53c] ;  /* 0x00014f0000e77a02 */ /* 0x000fe40000000f00 */
.L_x_566:
[----:B------:R-:W-:Y:S01]  /*0fb0*/  ISETP.NE.AND P0, PT, R13, RZ, PT ;  /* 0x000000ff0d00720c */ /* 0x000fe20003f05270 */
[----:B------:R-:W-:-:S12]  /*0fc0*/  WARPSYNC 0xffffffff ;  /* 0xffffffff00007948 */ /* 0x000fd80003800000 */
[----:B------:R1:W-:Y:S04]  /*0fd0*/  @!P0 STS.128 [0x20080], R228 ;  /* 0x020080e4ff008388 */ /* 0x0003e80000000c00 */
[----:B------:R-:W-:Y:S06]  /*0fe0*/  BAR.ARV 0x5, 0x100 ;  /* 0x0144000000007b1d */ /* 0x000fec0000002000 */
.L_x_552:
[----:B-12---:R-:W-:-:S13]  /*0ff0*/  ISETP.GE.AND P0, PT, R231, c[0x0][0x53c], PT ;  /* 0x00014f00e7007a0c */ /* 0x006fda0003f06270 */
[----:B------:R-:W-:Y:S05]  /*1000*/  @P0 EXIT ;  /* 0x000000000000094d */ /* 0x000fea0003800000 */
[----:B------:R-:W1:Y:S02]  /*1010*/  S2R R14, SR_TID.X ;  /* 0x00000000000e7919 */ /* 0x000e640000002100 */
[----:B-1----:R-:W-:-:S04]  /*1020*/  SHF.R.S32.HI R12, RZ, 0x1f, R14 ;  /* 0x0000001fff0c7819 */ /* 0x002fc8000001140e */
[CC--:B------:R-:W-:Y:S02]  /*1030*/  LEA.HI R2, R12.reuse, R14.reuse, RZ, 0x4 ;  /* 0x0000000e0c027211 */ /* 0x0c0fe400078f20ff */
[CC--:B------:R-:W-:Y:S02]  /*1040*/  LEA.HI R9, R12.reuse, R14.reuse, RZ, 0x3 ;  /* 0x0000000e0c097211 */ /* 0x0c0fe400078f18ff */
[----:B------:R-:W-:Y:S02]  /*1050*/  SHF.R.S32.HI R3, RZ, 0x4, R2 ;  /* 0x00000004ff037819 */ /* 0x000fe40000011402 */
[----:B------:R-:W-:Y:S02]  /*1060*/  LEA.HI R13, R12, R14, RZ, 0x2 ;  /* 0x0000000e0c0d7211 */ /* 0x000fe400078f10ff */
[----:B------:R-:W-:Y:S02]  /*1070*/  LEA.HI R0, R2, R3, RZ, 0x1 ;  /* 0x0000000302007211 */ /* 0x000fe400078f08ff */
[----:B------:R-:W-:-:S02]  /*1080*/  SHF.R.S32.HI R213, RZ, 0x3, R9 ;  /* 0x00000003ffd57819 */ /* 0x000fc40000011409 */
[----:B------:R-:W-:Y:S02]  /*1090*/  LOP3.LUT R0, R0, 0xfffffffe, RZ, 0xc0, !PT ;  /* 0xfffffffe00007812 */ /* 0x000fe400078ec0ff */
[--C-:B------:R-:W-:Y:S02]  /*10a0*/  SHF.R.S32.HI R6, RZ, 0x2, R13.reuse ;  /* 0x00000002ff067819 */ /* 0x100fe4000001140d */
[----:B------:R-:W-:Y:S01]  /*10b0*/  LOP3.LUT R4, R9, 0xfffffff8, RZ, 0xc0, !PT ;  /* 0xfffffff809047812 */ /* 0x000fe200078ec0ff */
[----:B------:R-:W-:Y:S01]  /*10c0*/  IMAD.IADD R11, R3, 0x1, -R0 ;  /* 0x00000001030b7824 */ /* 0x000fe200078e0a00 */
[----:B------:R-:W-:Y:S02]  /*10d0*/  SHF.R.S32.HI R3, RZ, 0x1f, R13 ;  /* 0x0000001fff037819 */ /* 0x000fe4000001140d */
[----:B------:R-:W-:Y:S01]  /*10e0*/  LOP3.LUT R0, R2, 0xfffffff0, RZ, 0xc0, !PT ;  /* 0xfffffff002007812 */ /* 0x000fe200078ec0ff */
[----:B------:R-:W-:Y:S01]  /*10f0*/  IMAD.SHL.U32 R2, R213, 0x40, RZ ;  /* 0x00000040d5027824 */ /* 0x000fe200078e00ff */
[----:B------:R-:W-:Y:S01]  /*1100*/  LEA.HI R3, R3, R6, RZ, 0x3 ;  /* 0x0000000603037211 */ /* 0x000fe200078f18ff */
[----:B------:R-:W-:-:S02]  /*1110*/  IMAD.IADD R237, R14, 0x1, -R4 ;  /* 0x000000010eed7824 */ /* 0x000fc400078e0a04 */
[----:B------:R-:W-:Y:S01]  /*1120*/  IMAD.IADD R0, R14, 0x1, -R0 ;  /* 0x000000010e007824 */ /* 0x000fe200078e0a00 */
[----:B------:R-:W-:Y:S01]  /*1130*/  LOP3.LUT R3, R3, 0xfffffff8, RZ, 0xc0, !PT ;  /* 0xfffffff803037812 */ /* 0x000fe200078ec0ff */
[C---:B------:R-:W-:Y:S01]  /*1140*/  IMAD.SHL.U32 R144, R237.reuse, 0x8, RZ ;  /* 0x00000008ed907824 */ /* 0x040fe200078e00ff */
[----:B------:R-:W-:Y:S01]  /*1150*/  LOP3.LUT R2, R2, 0x1c0, RZ, 0xc0, !PT ;  /* 0x000001c002027812 */ /* 0x000fe200078ec0ff */
[C---:B------:R-:W-:Y:S01]  /*1160*/  IMAD.SHL.U32 R7, R237.reuse, 0x40, RZ ;  /* 0x00000040ed077824 */ /* 0x040fe200078e00ff */
[----:B------:R-:W-:Y:S01]  /*1170*/  SHF.R.S32.HI R10, RZ, 0x1f, R0 ;  /* 0x0000001fff0a7819 */ /* 0x000fe20000011400 */
[----:B------:R-:W-:Y:S01]  /*1180*/  IMAD.IADD R6, R6, 0x1, -R3 ;  /* 0x0000000106067824 */ /* 0x000fe200078e0a03 */
[----:B------:R-:W-:Y:S01]  /*1190*/  SHF.R.U32.HI R5, RZ, 0x3, R2 ;  /* 0x00000003ff057819 */ /* 0x000fe20000011602 */
[----:B------:R-:W-:Y:S01]  /*11a0*/  IMAD.SHL.U32 R156, R237, 0x4, RZ ;  /* 0x00000004ed9c7824 */ /* 0x000fe200078e00ff */
[----:B------:R-:W-:Y:S02]  /*11b0*/  LOP3.LUT R4, R2, 0x38, R144, 0xf8, !PT ;  /* 0x0000003802047812 */ /* 0x000fe400078ef890 */
[----:B------:R-:W-:-:S02]  /*11c0*/  LEA.HI R3, R12, R14, RZ, 0x6 ;  /* 0x0000000e0c037211 */ /* 0x000fc400078f30ff */
[----:B------:R-:W-:Y:S02]  /*11d0*/  LOP3.LUT R2, R7, 0x1c0, RZ, 0xc0, !PT ;  /* 0x000001c007027812 */ /* 0x000fe400078ec0ff */
[----:B------:R-:W-:Y:S01]  /*11e0*/  LEA.HI R10, R10, R0, RZ, 0x3 ;  /* 0x000000000a0a7211 */ /* 0x000fe200078f18ff */
[----:B------:R-:W-:Y:S01]  /*11f0*/  IMAD.SHL.U32 R3, R3, 0x8, RZ ;  /* 0x0000000803037824 */ /* 0x000fe200078e00ff */
[----:B------:R-:W-:Y:S02]  /*1200*/  LOP3.LUT R8, R4, R5, RZ, 0x3c, !PT ;  /* 0x0000000504087212 */ /* 0x000fe400078e3cff */
[----:B------:R-:W-:Y:S02]  /*1210*/  LOP3.LUT R4, R2, 0x8, R9, 0xf8, !PT ;  /* 0x0000000802047812 */ /* 0x000fe400078ef809 */
[----:B------:R-:W-:Y:S02]  /*1220*/  LOP3.LUT R5, R10, 0xfffffff8, RZ, 0xc0, !PT ;  /* 0xfffffff80a057812 */ /* 0x000fe400078ec0ff */
[----:B------:R-:W-:-:S02]  /*1230*/  SHF.R.U32.HI R2, RZ, 0x3, R2 ;  /* 0x00000003ff027819 */ /* 0x000fc40000011602 */
[----:B------:R-:W-:Y:S01]  /*1240*/  LEA.HI R9, R12, R14, RZ, 0x5 ;  /* 0x0000000e0c097211 */ /* 0x000fe200078f28ff */
[----:B------:R-:W-:Y:S01]  /*1250*/  IMAD.IADD R7, R0, 0x1, -R5 ;  /* 0x0000000100077824 */ /* 0x000fe200078e0a05 */
[----:B------:R-:W-:Y:S02]  /*1260*/  LOP3.LUT R12, R4, R2, RZ, 0x3c, !PT ;  /* 0x00000002040c7212 */ /* 0x000fe400078e3cff */
[----:B------:R-:W-:Y:S02]  /*1270*/  LOP3.LUT R3, R3, 0xfffffe00, RZ, 0xc0, !PT ;  /* 0xfffffe0003037812 */ /* 0x000fe400078ec0ff */
[--C-:B------:R-:W-:Y:S02]  /*1280*/  SHF.R.S32.HI R2, RZ, 0x5, R9.reuse ;  /* 0x00000005ff027819 */ /* 0x100fe40000011409 */
[----:B------:R-:W-:Y:S02]  /*1290*/  SHF.R.S32.HI R0, RZ, 0x1f, R9 ;  /* 0x0000001fff007819 */ /* 0x000fe40000011409 */
[----:B------:R-:W-:-:S02]  /*12a0*/  LOP3.LUT R5, R13, 0xfffffffc, RZ, 0xc0, !PT ;  /* 0xfffffffc0d057812 */ /* 0x000fc400078ec0ff */
[----:B------:R-:W-:Y:S02]  /*12b0*/  LOP3.LUT R4, R9, 0xffffffe0, RZ, 0xc0, !PT ;  /* 0xffffffe009047812 */ /* 0x000fe400078ec0ff */
[----:B------:R-:W-:Y:S02]  /*12c0*/  LOP3.LUT R217, R8, R3, RZ, 0xfc, !PT ;  /* 0x0000000308d97212 */ /* 0x000fe400078efcff */
[----:B------:R-:W-:Y:S01]  /*12d0*/  LEA.HI R3, R0, R2, RZ, 0x3 ;  /* 0x0000000200037211 */ /* 0x000fe200078f18ff */
[----:B------:R-:W-:Y:S01]  /*12e0*/  IMAD.IADD R0, R14, 0x1, -R5 ;  /* 0x000000010e007824 */ /* 0x000fe200078e0a05 */
[----:B------:R-:W-:Y:S01]  /*12f0*/  LOP3.LUT R5, R6, 0x1, RZ, 0xc0, !PT ;  /* 0x0000000106057812 */ /* 0x000fe200078ec0ff */
[----:B------:R-:W-:Y:S01]  /*1300*/  IMAD.IADD R14, R14, 0x1, -R4 ;  /* 0x000000010e0e7824 */ /* 0x000fe200078e0a04 */
[----:B------:R-:W-:Y:S01]  /*1310*/  LOP3.LUT R4, R3, 0xffffff8, RZ, 0xc0, !PT ;  /* 0x0ffffff803047812 */ /* 0x000fe200078ec0ff */
[----:B------:R-:W-:Y:S01]  /*1320*/  IMAD.SHL.U32 R217, R217, 0x2, RZ ;  /* 0x00000002d9d97824 */ /* 0x000fe200078e00ff */
[----:B------:R-:W-:Y:S01]  /*1330*/  ISETP.NE.U32.AND P0, PT, R5, 0x1, PT ;  /* 0x000000010500780c */ /* 0x000fe20003f05070 */
[----:B------:R-:W-:Y:S01]  /*1340*/  IMAD.SHL.U32 R5, R11, 0x8, RZ ;  /* 0x000000080b057824 */ /* 0x000fe200078e00ff */
[----:B------:R-:W-:Y:S01]  /*1350*/  LEA.HI R3, R0, R0, RZ, 0x1 ;  /* 0x0000000000037211 */ /* 0x000fe200078f08ff */
[----:B------:R-:W-:Y:S01]  /*1360*/  IMAD.IADD R9, R2, 0x1, -R4 ;  /* 0x0000000102097824 */ /* 0x000fe200078e0a04 */
[C---:B------:R-:W-:Y:S01]  /*1370*/  R2P PR, R6.reuse, 0x6 ;  /* 0x0000000606007804 */ /* 0x040fe20000000000 */
[----:B------:R-:W-:Y:S01]  /*1380*/  IMAD.SHL.U32 R4, R6, 0x40, RZ ;  /* 0x0000004006047824 */ /* 0x000fe200078e00ff */
[----:B------:R-:W-:Y:S01]  /*1390*/  LOP3.LUT R3, R3, 0x1ffffffe, RZ, 0xc0, !PT ;  /* 0x1ffffffe03037812 */ /* 0x000fe200078ec0ff */
[----:B------:R-:W-:Y:S01]  /*13a0*/  IMAD.SHL.U32 R6, R2, 0x400, RZ ;  /* 0x0000040002067824 */ /* 0x000fe200078e00ff */
[----:B------:R-:W-:-:S02]  /*13b0*/  SHF.R.S32.HI R8, RZ, 0x1f, R14 ;  /* 0x0000001fff087819 */ /* 0x000fc4000001140e */
[----:B------:R-:W-:Y:S01]  /*13c0*/  LOP3.LUT R2, R4, 0x1c0, RZ, 0xc0, !PT ;  /* 0x000001c004027812 */ /* 0x000fe200078ec0ff */
[----:B------:R-:W-:Y:S01]  /*13d0*/  IMAD R4, R0, 0x2, R6 ;  /* 0x0000000200047824 */ /* 0x000fe200078e0206 */
[----:B------:R-:W-:Y:S01]  /*13e0*/  LEA.HI R8, R8, R14, RZ, 0x2 ;  /* 0x0000000e08087211 */ /* 0x000fe200078f10ff */
[----:B------:R-:W-:Y:S01]  /*13f0*/  IMAD.IADD R225, R0, 0x1, -R3 ;  /* 0x0000000100e17824 */ /* 0x000fe200078e0a03 */
[----:B------:R-:W-:Y:S01]  /*1400*/  LEA.HI R2, R2, R2, RZ, 0x1d ;  /* 0x0000000202027211 */ /* 0x000fe200078fe8ff */
[C---:B------:R-:W-:Y:S01]  /*1410*/  IMAD.SHL.U32 R0, R7.reuse, 0x40, RZ ;  /* 0x0000004007007824 */ /* 0x040fe200078e00ff */
[----:B------:R-:W-:Y:S02]  /*1420*/  SHF.R.S32.HI R3, RZ, 0x2, R8 ;  /* 0x00000002ff037819 */ /* 0x000fe40000011408 */
[----:B------:R-:W-:Y:S01]  /*1430*/  LOP3.LUT P4, RZ, R7, 0x2, RZ, 0xc0, !PT ;  /* 0x0000000207ff7812 */ /* 0x000fe2000788c0ff */
[----:B------:R-:W-:Y:S01]  /*1440*/  IMAD.IADD R2, R4, 0x1, R2 ;  /* 0x0000000104027824 */ /* 0x000fe200078e0202 */
[----:B------:R-:W-:Y:S01]  /*1450*/  LOP3.LUT R0, R0, 0x1c0, RZ, 0xc0, !PT ;  /* 0x000001c000007812 */ /* 0x000fe200078ec0ff */
[----:B------:R-:W-:Y:S01]  /*1460*/  IMAD R13, R9, 0x10, R3 ;  /* 0x00000010090d7824 */ /* 0x000fe200078e0203 */
[----:B------:R-:W-:Y:S01]  /*1470*/  LOP3.LUT P3, RZ, R7, 0x4, RZ, 0xc0, !PT ;  /* 0x0000000407ff7812 */ /* 0x000fe2000786c0ff */
[----:B------:R-:W-:Y:S01]  /*1480*/  IMAD.SHL.U32 R238, R2, 0x2, RZ ;  /* 0x0000000202ee7824 */ /* 0x000fe200078e00ff */
[----:B------:R-:W-:Y:S01]  /*1490*/  LOP3.LUT R3, R0, 0x8, R5, 0xf8, !PT ;  /* 0x0000000800037812 */ /* 0x000fe200078ef805 */
[----:B------:R-:W-:Y:S01]  /*14a0*/  IMAD.SHL.U32 R4, R10, 0x40, RZ ;  /* 0x000000400a047824 */ /* 0x000fe200078e00ff */
[----:B------:R-:W-:Y:S01]  /*14b0*/  SHF.R.U32.HI R0, RZ, 0x3, R0 ;  /* 0x00000003ff007819 */ /* 0x000fe20000011600 */
[----:B------:R1:W-:Y:S01]  /*14c0*/  STL [R1+0x4], R13 ;  /* 0x0000040d01007387 */ /* 0x0003e20000100800 */
[C---:B------:R-:W-:Y:S01]  /*14d0*/  IADD3 R5, R238.reuse, 0x80, RZ ;  /* 0x00000080ee057810 */ /* 0x040fe20007ffe0ff */
[----:B------:R-:W-:Y:S01]  /*14e0*/  IMAD R2, R11, 0x200, R12 ;  /* 0x000002000b027824 */ /* 0x000fe200078e020c */
[----:B------:R-:W-:Y:S01]  /*14f0*/  IADD3 R239, R238, 0x70, RZ ;  /* 0x00000070eeef7810 */ /* 0x000fe20007ffe0ff */
[----:B------:R-:W-:Y:S01]  /*1500*/  IMAD.MOV.U32 R7, RZ, RZ, 0x20 ;  /* 0x00000020ff077424 */ /* 0x000fe200078e00ff */
[----:B------:R-:W-:Y:S01]  /*1510*/  @P0 IADD3 R239, R5, 0x10, RZ ;  /* 0x0000001005ef0810 */ /* 0x000fe20007ffe0ff */
[----:B------:R-:W-:Y:S01]  /*1520*/  IMAD.MOV.U32 R9, RZ, RZ, 0x40 ;  /* 0x00000040ff097424 */ /* 0x000fe200078e00ff */
[----:B------:R-:W-:Y:S01]  /*1530*/  LOP3.LUT R5, R8, 0x7ffffffc, RZ, 0xc0, !PT ;  /* 0x7ffffffc08057812 */ /* 0x000fe200078ec0ff */
[----:B------:R-:W-:Y:S01]  /*1540*/  IMAD R225, R225, 0x8, R13 ;  /* 0x00000008e1e17824 */ /* 0x000fe200078e020d */
[----:B------:R-:W-:-:S02]  /*1550*/  LOP3.LUT R0, R3, R0, RZ, 0x3c, !PT ;  /* 0x0000000003007212 */ /* 0x000fc400078e3cff */
[----:B------:R-:W-:Y:S01]  /*1560*/  LOP3.LUT R4, R4, 0xfffffe00, RZ, 0xc0, !PT ;  /* 0xfffffe0004047812 */ /* 0x000fe200078ec0ff */
[----:B------:R-:W-:Y:S01]  /*1570*/  IMAD.IADD R209, R14, 0x1, -R5 ;  /* 0x000000010ed17824 */ /* 0x000fe200078e0a05 */
[----:B------:R-:W-:Y:S02]  /*1580*/  LEA R177, R2, 0xc080, 0x1 ;  /* 0x0000c08002b17811 */ /* 0x000fe400078e08ff */
[CC--:B------:R-:W-:Y:S01]  /*1590*/  IADD3 R3, R0.reuse, R4.reuse, R6 ;  /* 0x0000000400037210 */ /* 0x0c0fe20007ffe006 */
[----:B------:R-:W-:Y:S01]  /*15a0*/  IMAD.SHL.U32 R209, R209, 0x2, RZ ;  /* 0x00000002d1d17824 */ /* 0x000fe200078e00ff */
[----:B------:R-:W-:Y:S02]  /*15b0*/  LOP3.LUT R4, R0, R4, RZ, 0xfc, !PT ;  /* 0x0000000400047212 */ /* 0x000fe400078efcff */
[----:B------:R-:W-:Y:S02]  /*15c0*/  IADD3 R0, R156, 0x40, RZ ;  /* 0x000000409c007810 */ /* 0x000fe40007ffe0ff */
[----:B------:R-:W-:-:S02]  /*15d0*/  SEL R5, R7, 0xffffffe0, !P1 ;  /* 0xffffffe007057807 */ /* 0x000fc40004800000 */
[----:B------:R-:W-:Y:S01]  /*15e0*/  SEL R2, R7, 0xffffffe0, !P4 ;  /* 0xffffffe007027807 */ /* 0x000fe20006000000 */
[----:B------:R-:W-:Y:S01]  /*15f0*/  IMAD.IADD R146, R156, 0x1, R0 ;  /* 0x000000019c927824 */ /* 0x000fe200078e0200 */
[----:B------:R-:W-:Y:S01]  /*1600*/  LEA R182, R3, 0x10080, 0x1 ;  /* 0x0001008003b67811 */ /* 0x000fe200078e08ff */
[----:B------:R-:W-:Y:S01]  /*1610*/  IMAD.IADD R241, R238, 0x1, R5 ;  /* 0x00000001eef17824 */ /* 0x000fe200078e0205 */
[----:B------:R-:W-:Y:S01]  /*1620*/  LEA R178, R4, 0x8080, 0x1 ;  /* 0x0000808004b27811 */ /* 0x000fe200078e08ff */
[----:B------:R-:W-:Y:S01]  /*1630*/  IMAD.IADD R240, R5, 0x1, R239 ;  /* 0x0000000105f07824 */ /* 0x000fe200078e02ef */
[C---:B------:R-:W-:Y:S01]  /*1640*/  SEL R6, R9.reuse, 0xffffffc0, !P2 ;  /* 0xffffffc009067807 */ /* 0x040fe20005000000 */
[----:B------:R-:W-:Y:S01]  /*1650*/  IMAD.IADD R183, R182, 0x1, R2 ;  /* 0x00000001b6b77824 */ /* 0x000fe200078e0202 */
[----:B------:R-:W-:Y:S01]  /*1660*/  SEL R0, R9, 0xffffffc0, !P3 ;  /* 0xffffffc009007807 */ /* 0x000fe20005800000 */
[----:B------:R-:W-:Y:S01]  /*1670*/  IMAD.IADD R179, R2, 0x1, R178 ;  /* 0x0000000102b37824 */ /* 0x000fe200078e02b2 */
[----:B------:R-:W-:Y:S01]  /*1680*/  SHF.R.S32.HI R7, RZ, 0x1f, R209 ;  /* 0x0000001fff077819 */ /* 0x000fe200000114d1 */
[--C-:B------:R-:W-:Y:S01]  /*1690*/  IMAD.IADD R245, R238, 0x1, R6.reuse ;  /* 0x00000001eef57824 */ /* 0x100fe200078e0206 */
[C---:B------:R-:W-:Y:S01]  /*16a0*/  IADD3 R10, R209.reuse, 0x8, RZ ;  /* 0x00000008d10a7810 */ /* 0x040fe20007ffe0ff */
[C---:B------:R-:W-:Y:S01]  /*16b0*/  IMAD.IADD R244, R6.reuse, 0x1, R241 ;  /* 0x0000000106f47824 */ /* 0x040fe200078e02f1 */
[C---:B------:R-:W-:Y:S01]  /*16c0*/  IADD3 R9, R209.reuse, 0x10, RZ ;  /* 0x00000010d1097810 */ /* 0x040fe20007ffe0ff */
[----:B------:R-:W-:Y:S01]  /*16d0*/  IMAD.IADD R243, R6, 0x1, R239 ;  /* 0x0000000106f37824 */ /* 0x000fe200078e02ef */
[C---:B------:R-:W-:Y:S01]  /*16e0*/  IADD3 R8, R209.reuse, 0x18, RZ ;  /* 0x00000018d1087810 */ /* 0x040fe20007ffe0ff */
[----:B------:R-:W-:Y:S01]  /*16f0*/  IMAD.IADD R242, R240, 0x1, R6 ;  /* 0x00000001f0f27824 */ /* 0x000fe200078e0206 */
[C---:B------:R-:W-:Y:S01]  /*1700*/  IADD3 R7, R209.reuse, 0x20, RZ ;  /* 0x00000020d1077810 */ /* 0x040fe20007ffe0ff */
[----:B------:R-:W-:Y:S01]  /*1710*/  IMAD.IADD R185, R182, 0x1, R0 ;  /* 0x00000001b6b97824 */ /* 0x000fe200078e0200 */
[C---:B------:R-:W-:Y:S01]  /*1720*/  IADD3 R252, R209.reuse, 0x28, RZ ;  /* 0x00000028d1fc7810 */ /* 0x040fe20007ffe0ff */
[C---:B------:R-:W-:Y:S01]  /*1730*/  IMAD.IADD R181, R0.reuse, 0x1, R178 ;  /* 0x0000000100b57824 */ /* 0x040fe200078e02b2 */
[----:B------:R-:W-:Y:S01]  /*1740*/  IADD3 R251, R209, 0x30, RZ ;  /* 0x00000030d1fb7810 */ /* 0x000fe20007ffe0ff */
[----:B------:R-:W-:Y:S01]  /*1750*/  IMAD.IADD R184, R183, 0x1, R0 ;  /* 0x00000001b7b87824 */ /* 0x000fe200078e0200 */
[C---:B------:R-:W-:Y:S01]  /*1760*/  IADD3 R250, R209.reuse, 0x38, RZ ;  /* 0x00000038d1fa7810 */ /* 0x040fe20007ffe0ff */
[----:B------:R-:W-:Y:S01]  /*1770*/  IMAD.IADD R180, R0, 0x1, R179 ;  /* 0x0000000100b47824 */ /* 0x000fe200078e02b3 */
[----:B------:R-:W-:-:S02]  /*1780*/  IADD3 R249, R209, 0x40, RZ ;  /* 0x00000040d1f97810 */ /* 0x000fc40007ffe0ff */
[----:B------:R-:W-:Y:S02]  /*1790*/  SHF.R.S32.HI R12, RZ, 0x1f, R10 ;  /* 0x0000001fff0c7819 */ /* 0x000fe4000001140a */
[----:B------:R-:W-:Y:S02]  /*17a0*/  SHF.R.S32.HI R11, RZ, 0x1f, R9 ;  /* 0x0000001fff0b7819 */ /* 0x000fe40000011409 */
[----:B------:R-:W-:Y:S02]  /*17b0*/  SHF.R.S32.HI R10, RZ, 0x1f, R8 ;  /* 0x0000001fff0a7819 */ /* 0x000fe40000011408 */
[----:B------:R-:W-:Y:S02]  /*17c0*/  SHF.R.S32.HI R9, RZ, 0x1f, R7 ;  /* 0x0000001fff097819 */ /* 0x000fe40000011407 */
[----:B------:R-:W-:Y:S02]  /*17d0*/  SHF.R.S32.HI R8, RZ, 0x1f, R252 ;  /* 0x0000001fff087819 */ /* 0x000fe400000114fc */
[----:B------:R-:W-:-:S02]  /*17e0*/  SHF.R.S32.HI R7, RZ, 0x1f, R251 ;  /* 0x0000001fff077819 */ /* 0x000fc400000114fb */
[C---:B------:R-:W-:Y:S02]  /*17f0*/  IADD3 R158, R156.reuse, 0x20, RZ ;  /* 0x000000209c9e7810 */ /* 0x040fe40007ffe0ff */
[----:B------:R-:W-:Y:S02]  /*1800*/  IADD3 R147, R156, 0x60, RZ ;  /* 0x000000609c937810 */ /* 0x000fe40007ffe0ff */
[C---:B------:R-:W-:Y:S02]  /*1810*/  IADD3 R215, R144.reuse, 0x80, RZ ;  /* 0x0000008090d77810 */ /* 0x040fe40007ffe0ff */
[----:B------:R-:W-:Y:S02]  /*1820*/  IADD3 R216, R144, 0xc0, RZ ;  /* 0x000000c090d87810 */ /* 0x000fe40007ffe0ff */
[----:B------:R-:W-:Y:S02]  /*1830*/  IADD3 R246, R209, 0x48, RZ ;  /* 0x00000048d1f67810 */ /* 0x000fe40007ffe0ff */
[----:B------:R-:W-:-:S02]  /*1840*/  SHF.R.S32.HI R8, RZ, 0x1f, R250 ;  /* 0x0000001fff087819 */ /* 0x000fc400000114fa */
[----:B-1----:R-:W-:Y:S02]  /*1850*/  SHF.R.S32.HI R7, RZ, 0x1f, R249 ;  /* 0x0000001fff077819 */ /* 0x002fe400000114f9 */
.L_x_789:
[----:B------:R-:W-:Y:S01]  /*1860*/  ISETP.NE.U32.AND P0, PT, RZ, c[0x0][0x370], PT ;  /* 0x0000dc00ff007a0c */ /* 0x000fe20003f05070 */
[----:B------:R-:W-:Y:S01]  /*1870*/  IMAD.MOV.U32 R15, RZ, RZ, 0x4 ;  /* 0x00000004ff0f7424 */ /* 0x000fe200078e00ff */
[----:B------:R-:W-:Y:S01]  /*1880*/  ISETP.NE.U32.AND P1, PT, RZ, c[0x0][0x360], PT ;  /* 0x0000d800ff007a0c */ /* 0x000fe20003f25070 */
[----:B------:R-:W-:Y:S01]  /*1890*/  CS2R R116, SRZ ;  /* 0x0000000000747805 */ /* 0x000fe2000001ff00 */
[----:B------:R-:W-:Y:S01]  /*18a0*/  ISETP.NE.AND.EX P2, PT, RZ, c[0x0][0x374], PT, P0 ;  /* 0x0000dd00ff007a0c */ /* 0x000fe20003f45300 */
[----:B------:R-:W-:Y:S01]  /*18b0*/  IMAD.MOV.U32 R115, RZ, RZ, RZ ;  /* 0x000000ffff737224 */ /* 0x000fe200078e00ff */
[----:B------:R-:W-:Y:S01]  /*18c0*/  ISETP.NE.AND.EX P0, PT, RZ, c[0x0][0x364], PT, P1 ;  /* 0x0000d900ff007a0c */ /* 0x000fe20003f05310 */
[----:B------:R-:W-:Y:S01]  /*18d0*/  IMAD.MOV.U32 R13, RZ, RZ, RZ ;  /* 0x000000ffff0d7224 */ /* 0x000fe200078e00ff */
[----:B------:R-:W-:Y:S01]  /*18e0*/  ISETP.NE.U32.AND P3, PT, RZ, c[0x0][0x350], PT ;  /* 0x0000d400ff007a0c */ /* 0x000fe20003f65070 */
[----:B------:R-:W-:Y:S01]  /*18f0*/  IMAD.WIDE R6, R231, R15, c[0x0][0x348] ;  /* 0x0000d200e7067625 */ /* 0x000fe200078e020f */
[----:B------:R-:W-:-:S02]  /*1900*/  ISETP.NE.U32.AND P1, PT, RZ, c[0x0][0x348], PT ;  /* 0x0000d200ff007a0c */ /* 0x000fc40003f25070 */
[----:B------:R-:W-:Y:S01]  /*1910*/  ISETP.NE.U32.AND P4, PT, RZ, c[0x0][0x358], PT ;  /* 0x0000d600ff007a0c */ /* 0x000fe20003f85070 */
[CC--:B------:R-:W-:Y:S01]  /*1920*/  IMAD.WIDE R4, R231.reuse, R15.reuse, c[0x0][0x350] ;  /* 0x0000d400e7047625 */ /* 0x0c0fe200078e020f */
[----:B------:R-:W-:Y:S02]  /*1930*/  ISETP.NE.AND.EX P5, PT, RZ, c[0x0][0x354], PT, P3 ;  /* 0x0000d500ff007a0c */ /* 0x000fe40003fa5330 */
[----:B------:R-:W-:Y:S01]  /*1940*/  ISETP.NE.AND.EX P1, PT, RZ, c[0x0][0x34c], PT, P1 ;  /* 0x0000d300ff007a0c */ /* 0x000fe20003f25310 */
[CC--:B------:R-:W-:Y:S01]  /*1950*/  @P2 IMAD.WIDE R10, R231.reuse, R15.reuse, c[0x0][0x370] ;  /* 0x0000dc00e70a2625 */ /* 0x0c0fe200078e020f */
[----:B------:R-:W-:Y:S01]  /*1960*/  ISETP.NE.AND.EX P3, PT, RZ, c[0x0][0x35c], PT, P4 ;  /* 0x0000d700ff007a0c */ /* 0x000fe20003f65340 */
[----:B------:R-:W-:Y:S01]  /*1970*/  YIELD ;  /* 0x0000000000007946 */ /* 0x000fe20003800000 */
[----:B------:R-:W-:Y:S01]  /*1980*/  P2R R14, PR, RZ, 0x20 ;  /* 0x00000020ff0e7803 */ /* 0x000fe20000000000 */
[CC--:B------:R-:W-:Y:S01]  /*1990*/  @P0 IMAD.WIDE R8, R231.reuse, R15.reuse, c[0x0][0x360] ;  /* 0x0000d800e7080625 */ /* 0x0c0fe200078e020f */
[----:B------:R1:W5:Y:S03]  /*19a0*/  @P2 LDG.E R117, [R10.64] ;  /* 0x000000060a752981 */ /* 0x000366000c1e1900 */
[----:B------:R-:W-:Y:S01]  /*19b0*/  IMAD.WIDE R2, R231, R15, c[0x0][0x358] ;  /* 0x0000d600e7027625 */ /* 0x000fe200078e020f */
[----:B------:R1:W5:Y:S04]  /*19c0*/  @P0 LDG.E R211, [R8.64] ;  /* 0x0000000608d30981 */ /* 0x000368000c1e1900 */
[----:B------:R1:W5:Y:S04]  /*19d0*/  @P1 LDG.E R115, [R6.64] ;  /* 0x0000000606731981 */ /* 0x000368000c1e1900 */
[----:B------:R1:W5:Y:S04]  /*19e0*/  @P5 LDG.E R116, [R4.64] ;  /* 0x0000000604745981 */ /* 0x000368000c1e1900 */
[----:B------:R1:W5:Y:S01]  /*19f0*/  @P3 LDG.E R13, [R2.64] ;  /* 0x00000006020d3981 */ /* 0x000362000c1e1900 */
[----:B------:R-:W-:Y:S01]  /*1a00*/  LOP3.LUT R226, R230, 0xffff, RZ, 0xc0, !PT ;  /* 0x0000ffffe6e27812 */ /* 0x000fe200078ec0ff */
[----:B------:R-:W-:Y:S05]  /*1a10*/  @P0 BRA `(.L_x_567) ;  /* 0x0000005000000947 */ /* 0x000fea0003800000 */
[----:B-----5:R-:W-:Y:S01]  /*1a20*/  MOV R211, c[0x0][0x168] ;  /* 0x00005a0000d37a02 */ /* 0x020fe20000000f00 */
[----:B------:R-:W-:Y:S05]  /*1a30*/  @!P1 BRA `(.L_x_567) ;  /* 0x0000003000009947 */ /* 0x000fea0003800000 */
[----:B-1----:R-:W2:Y:S04]  /*1a40*/  LDG.E R8, [R6.64] ;  /* 0x0000000606087981 */ /* 0x002ea8000c1e1900 */
[----:B------:R-:W2:Y:S02]  /*1a50*/  LDG.E R0, [R6.64+0x4] ;  /* 0x0000040606007981 */ /* 0x000ea4000c1e1900 */
[----:B--2---:R-:W-:-:S02]  /*1a60*/  IADD3 R211, -R8, R0, RZ ;  /* 0x0000000008d37210 */ /* 0x004fc40007ffe1ff */
.L_x_567:
[----:B------:R-:W-:-:S04]  /*1a70*/  ISETP.NE.U32.AND P0, PT, RZ, c[0x0][0x368], PT ;  /* 0x0000da00ff007a0c */ /* 0x000fc80003f05070 */
[----:B------:R-:W-:-:S13]  /*1a80*/  ISETP.NE.AND.EX P0, PT, RZ, c[0x0][0x36c], PT, P0 ;  /* 0x0000db00ff007a0c */ /* 0x000fda0003f05300 */
[----:B------:R-:W-:Y:S05]  /*1a90*/  @!P0 BRA `(.L_x_568) ;  /* 0x0000003000008947 */ /* 0x000fea0003800000 */
[----:B-1----:R-:W-:-:S05]  /*1aa0*/  IMAD.WIDE R4, R231, R15, c[0x0][0x368] ;  /* 0x0000da00e7047625 */ /* 0x002fca00078e020f */
[----:B------:R1:W5:Y:S01]  /*1ab0*/  LDG.E R12, [R4.64] ;  /* 0x00000006040c7981 */ /* 0x000362000c1e1900 */
[----:B------:R-:W-:Y:S05]  /*1ac0*/  BRA `(.L_x_569) ;  /* 0x0000005000007947 */ /* 0x000fea0003800000 */
.L_x_568:
[----:B------:R-:W-:Y:S01]  /*1ad0*/  MOV R12, c[0x0][0x1d0] ;  /* 0x00007400000c7a02 */ /* 0x000fe20000000f00 */
[----:B------:R-:W-:Y:S05]  /*1ae0*/  @!P5 BRA `(.L_x_569) ;  /* 0x000000300000d947 */ /* 0x000fea0003800000 */
[----:B-1----:R-:W2:Y:S04]  /*1af0*/  LDG.E R6, [R4.64] ;  /* 0x0000000604067981 */ /* 0x002ea8000c1e1900 */
[----:B------:R-:W2:Y:S02]  /*1b00*/  LDG.E R0, [R4.64+0x4] ;  /* 0x0000040604007981 */ /* 0x000ea4000c1e1900 */
[----:B--2---:R-:W-:Y:S02]  /*1b10*/  IADD3 R12, -R6, R0, RZ ;  /* 0x00000000060c7210 */ /* 0x004fe40007ffe1ff */
.L_x_569:
[----:B-1----:R1:W2:Y:S04]  /*1b20*/  @P3 LDG.E R5, [R2.64] ;  /* 0x0000000602053981 */ /* 0x0022a8000c1e1900 */
[----:B------:R1:W2:Y:S01]  /*1b30*/  @P3 LDG.E R4, [R2.64+0x4] ;  /* 0x0000040602043981 */ /* 0x0002a2000c1e1900 */
[----:B------:R-:W-:Y:S01]  /*1b40*/  ISETP.NE.U32.AND P0, PT, RZ, c[0x0][0x378], PT ;  /* 0x0000de00ff007a0c */ /* 0x000fe20003f05070 */
[----:B------:R-:W-:-:S02]  /*1b50*/  IMAD.MOV.U32 R0, RZ, RZ, c[0x0][0x2c4] ;  /* 0x0000b100ff007624 */ /* 0x000fc400078e00ff */
[----:B-----5:R-:W-:Y:S01]  /*1b60*/  IMAD.MOV.U32 R112, RZ, RZ, R12 ;  /* 0x000000ffff707224 */ /* 0x020fe200078e000c */
[----:B------:R-:W-:Y:S02]  /*1b70*/  ISETP.NE.AND.EX P0, PT, RZ, c[0x0][0x37c], PT, P0 ;  /* 0x0000df00ff007a0c */ /* 0x000fe40003f05300 */
[----:B------:R-:W-:Y:S01]  /*1b80*/  ISETP.NE.AND P2, PT, R0, 0x1, PT ;  /* 0x000000010000780c */ /* 0x000fe20003f45270 */
[----:B------:R-:W-:Y:S02]  /*1b90*/  IMAD.SHL.U32 R224, R229, 0x80, RZ ;  /* 0x00000080e5e07824 */ /* 0x000fe400078e00ff */
[----:B------:R-:W-:Y:S02]  /*1ba0*/  IMAD.MOV.U32 R66, RZ, RZ, c[0x0][0x228] ;  /* 0x00008a00ff427624 */ /* 0x000fe400078e00ff */
[----:B------:R-:W-:Y:S01]  /*1bb0*/  IMAD.IADD R11, R12, 0x1, -R117 ;  /* 0x000000010c0b7824 */ /* 0x000fe200078e0a75 */
[----:B------:R-:W-:Y:S01]  /*1bc0*/  IADD3 R0, R224, 0x7f, RZ ;  /* 0x0000007fe0007810 */ /* 0x000fe20007ffe0ff */
[----:B------:R-:W-:Y:S01]  /*1bd0*/  IMAD.MOV.U32 R6, RZ, RZ, c[0x0][0x32c] ;  /* 0x0000cb00ff067624 */ /* 0x000fe200078e00ff */
[----:B------:R-:W-:-:S03]  /*1be0*/  LOP3.LUT R214, R214, 0xffffffdf, RZ, 0xc0, !PT ;  /* 0xffffffdfd6d67812 */ /* 0x000fc600078ec0ff */
[----:B-1----:R-:W-:Y:S01]  /*1bf0*/  @P0 IMAD.WIDE R2, R231, R15, c[0x0][0x378] ;  /* 0x0000de00e7020625 */ /* 0x002fe200078e020f */
[----:B------:R-:W-:-:S04]  /*1c00*/  ISETP.GE.AND P1, PT, R6, 0x1, PT ;  /* 0x000000010600780c */ /* 0x000fc80003f26270 */
[----:B------:R1:W5:Y:S01]  /*1c10*/  @P0 LDG.E R112, [R2.64] ;  /* 0x0000000602700981 */ /* 0x000362000c1e1900 */
[----:B------:R-:W-:-:S04]  /*1c20*/  @P2 LOP3.LUT R214, R214, 0x20, RZ, 0xfc, !PT ;  /* 0x00000020d6d62812 */ /* 0x000fc800078efcff */
[----:B------:R-:W-:-:S04]  /*1c30*/  LOP3.LUT R214, R214, 0xffffffbf, RZ, 0xc0, !PT ;  /* 0xffffffbfd6d67812 */ /* 0x000fc800078ec0ff */
[----:B------:R-:W-:Y:S01]  /*1c40*/  @P1 LOP3.LUT R214, R214, 0x40, RZ, 0xfc, !PT ;  /* 0x00000040d6d61812 */ /* 0x000fe200078efcff */
[----:B-1----:R-:W-:-:S05]  /*1c50*/  @P2 IMAD.HI.U32 R3, R0, c[0x0][0x2c8], RZ ;  /* 0x0000b20000032a27 */ /* 0x002fca00078e00ff */
[----:B------:R-:W-:Y:S01]  /*1c60*/  @P2 SHF.R.U32.HI R0, RZ, c[0x0][0x2cc], R3 ;  /* 0x0000b300ff002a19 */ /* 0x000fe20000011603 */
[----:B--2---:R-:W-:-:S04]  /*1c70*/  @P3 IMAD.IADD R66, R4, 0x1, -R5 ;  /* 0x0000000104423824 */ /* 0x004fc800078e0a05 */
[----:B------:R-:W-:-:S05]  /*1c80*/  IMAD.IADD R210, R11, 0x1, R66 ;  /* 0x000000010bd27824 */ /* 0x000fca00078e0242 */
[C---:B------:R-:W-:Y:S02]  /*1c90*/  IADD3 R2, R210.reuse, 0x1f, RZ ;  /* 0x0000001fd2027810 */ /* 0x040fe40007ffe0ff */
[----:B------:R-:W-:Y:S02]  /*1ca0*/  IADD3 R3, R210, 0x1, -R211 ;  /* 0x00000001d2037810 */ /* 0x000fe40007ffe8d3 */
[----:B------:R-:W-:-:S03]  /*1cb0*/  SHF.R.S32.HI R4, RZ, 0x1f, R2 ;  /* 0x0000001fff047819 */ /* 0x000fc60000011402 */
[----:B------:R-:W-:Y:S01]  /*1cc0*/  IMAD.IADD R0, R3, 0x1, R0 ;  /* 0x0000000103007824 */ /* 0x000fe200078e0200 */
[----:B------:R-:W-:-:S04]  /*1cd0*/  LEA.HI R2, R4, R2, RZ, 0x5 ;  /* 0x0000000204027211 */ /* 0x000fc800078f28ff */
[----:B------:R-:W-:Y:S02]  /*1ce0*/  IADD3 R3, R0, c[0x0][0x328], RZ ;  /* 0x0000ca0000037a10 */ /* 0x000fe40007ffe0ff */
[----:B------:R-:W-:Y:S01]  /*1cf0*/  SHF.R.S32.HI R123, RZ, 0x5, R2 ;  /* 0x00000005ff7b7819 */ /* 0x000fe20000011402 */
        /* <DEDUP_REMOVED lines=11> */
.L_x_572:
[----:B------:R-:W-:-:S13]  /*1db0*/  ISETP.NE.AND P0, PT, R6, 0x1, PT ;  /* 0x000000010600780c */ /* 0x000fda0003f05270 */
[----:B------:R-:W-:-:S05]  /*1dc0*/  @P0 IMAD.HI.U32 R0, R2, c[0x0][0x330], RZ ;  /* 0x0000cc0002000a27 */ /* 0x000fca00078e00ff */
[----:B------:R-:W-:Y:S02]  /*1dd0*/  @P0 SHF.R.U32.HI R2, RZ, c[0x0][0x334], R0 ;  /* 0x0000cd00ff020a19 */ /* 0x000fe40000011600 */
.L_x_573:
[----:B------:R-:W-:Y:S05]  /*1de0*/  BSYNC B0 ;  /* 0x0000000000007941 */ /* 0x000fea0003800000 */
.L_x_571:
[----:B------:R-:W-:-:S05]  /*1df0*/  IMAD R2, R2, R6, c[0x0][0x32c] ;  /* 0x0000cb0002027624 */ /* 0x000fca00078e0206 */
[----:B------:R-:W-:-:S04]  /*1e00*/  IMNMX R3, R3, R2, PT ;  /* 0x0000000203037217 */ /* 0x000fc80003800200 */
.L_x_570:
[----:B------:R-:W-:Y:S01]  /*1e10*/  IADD3 R3, R3, 0x1f, RZ ;  /* 0x0000001f03037810 */ /* 0x000fe20007ffe0ff */
[----:B------:R-:W-:-:S03]  /*1e20*/  @P2 IMAD.HI.U32 R2, R224, c[0x0][0x2c8], RZ ;  /* 0x0000b200e0022a27 */ /* 0x000fc600078e00ff */
[----:B------:R-:W-:Y:S01]  /*1e30*/  SHF.R.S32.HI R4, RZ, 0x1f, R3 ;  /* 0x0000001fff047819 */ /* 0x000fe20000011403 */
[----:B------:R-:W-:Y:S01]  /*1e40*/  IMAD.MOV.U32 R0, RZ, RZ, R224 ;  /* 0x000000ffff007224 */ /* 0x000fe200078e00e0 */
[----:B------:R-:W-:Y:S01]  /*1e50*/  @P2 SHF.R.U32.HI R0, RZ, c[0x0][0x2cc], R2 ;  /* 0x0000b300ff002a19 */ /* 0x000fe20000011602 */
[----:B------:R-:W-:Y:S01]  /*1e60*/  IMAD.IADD R122, R210, 0x1, -R211 ;  /* 0x00000001d27a7824 */ /* 0x000fe200078e0ad3 */
[----:B------:R-:W-:-:S03]  /*1e70*/  LEA.HI R3, R4, R3, RZ, 0x5 ;  /* 0x0000000304037211 */ /* 0x000fc600078f28ff */
[----:B------:R-:W-:Y:S01]  /*1e80*/  IMAD.IADD R0, R122, 0x1, R0 ;  /* 0x000000017a007824 */ /* 0x000fe200078e0200 */
[----:B------:R-:W-:-:S04]  /*1e90*/  SHF.R.S32.HI R3, RZ, 0x5, R3 ;  /* 0x00000005ff037819 */ /* 0x000fc80000011403 */
        /* <DEDUP_REMOVED lines=12> */
.L_x_576:
[----:B------:R-:W-:-:S13]  /*1f60*/  ISETP.NE.AND P0, PT, R6, 0x1, PT ;  /* 0x000000010600780c */ /* 0x000fda0003f05270 */
[----:B------:R-:W-:-:S05]  /*1f70*/  @P0 IMAD.HI.U32 R3, R0, c[0x0][0x330], RZ ;  /* 0x0000cc0000030a27 */ /* 0x000fca00078e00ff */
[----:B------:R-:W-:Y:S02]  /*1f80*/  @P0 SHF.R.U32.HI R0, RZ, c[0x0][0x334], R3 ;  /* 0x0000cd00ff000a19 */ /* 0x000fe40000011603 */
.L_x_577:
[----:B------:R-:W-:Y:S05]  /*1f90*/  BSYNC B0 ;  /* 0x0000000000007941 */ /* 0x000fea0003800000 */
.L_x_575:
[----:B------:R-:W-:-:S05]  /*1fa0*/  IMAD R0, R0, c[0x0][0x32c], RZ ;  /* 0x0000cb0000007a24 */ /* 0x000fca00078e02ff */
[----:B------:R-:W-:-:S04]  /*1fb0*/  IMNMX R2, R2, R0, !PT ;  /* 0x0000000002027217 */ /* 0x000fc80007800200 */
.L_x_574:
[----:B------:R-:W-:Y:S01]  /*1fc0*/  SHF.R.S32.HI R0, RZ, 0x1f, R2 ;  /* 0x0000001fff007819 */ /* 0x000fe20000011402 */
[----:B------:R-:W-:Y:S01]  /*1fd0*/  BSSY B0, `(.L_x_578) ;  /* 0x000002d000007945 */ /* 0x000fe20003800000 */
[----:B------:R-:W-:Y:S02]  /*1fe0*/  LOP3.LUT R3, R230, 0xff000000, RZ, 0xc0, !PT ;  /* 0xff000000e6037812 */ /* 0x000fe400078ec0ff */
[----:B------:R-:W-:Y:S02]  /*1ff0*/  LEA.HI R0, R0, R2, RZ, 0x5 ;  /* 0x0000000200007211 */ /* 0x000fe400078f28ff */
[----:B------:R-:W-:Y:S02]  /*2000*/  LOP3.LUT R4, R230, 0xff0000, RZ, 0xc0, !PT ;  /* 0x00ff0000e6047812 */ /* 0x000fe400078ec0ff */
[----:B------:R-:W-:Y:S02]  /*2010*/  SHF.R.S32.HI R0, RZ, 0x5, R0 ;  /* 0x00000005ff007819 */ /* 0x000fe40000011400 */
[----:B------:R-:W-:-:S02]  /*2020*/  SHF.R.U32.HI R2, RZ, 0x8, R3 ;  /* 0x00000008ff027819 */ /* 0x000fc40000011603 */
[----:B------:R-:W-:Y:S01]  /*2030*/  IMNMX R5, RZ, R0, !PT ;  /* 0x00000000ff057217 */ /* 0x000fe20007800200 */
[----:B------:R-:W-:Y:S01]  /*2040*/  IMAD.MOV.U32 R0, RZ, RZ, RZ ;  /* 0x000000ffff007224 */ /* 0x000fe200078e00ff */
[----:B------:R-:W-:Y:S02]  /*2050*/  LEA.HI R2, R4, R2, RZ, 0x10 ;  /* 0x0000000204027211 */ /* 0x000fe400078f80ff */
[----:B------:R-:W-:Y:S02]  /*2060*/  ISETP.GT.AND P0, PT, R8, R5, PT ;  /* 0x000000050800720c */ /* 0x000fe40003f04270 */
[----:B------:R-:W-:Y:S02]  /*2070*/  SHF.R.U32.HI R247, RZ, 0x10, R2 ;  /* 0x00000010fff77819 */ /* 0x000fe40000011602 */
[----:B------:R-:W-:Y:S02]  /*2080*/  LOP3.LUT R248, R2, 0xff, RZ, 0xc0, !PT ;  /* 0x000000ff02f87812 */ /* 0x000fe400078ec0ff */
[----:B------:R-:W-:-:S04]  /*2090*/  ISETP.NE.AND P1, PT, R247, RZ, PT ;  /* 0x000000fff700720c */ /* 0x000fc80003f25270 */
[----:B------:R-:W-:-:S03]  /*20a0*/  SEL R111, R247, c[0x0][0x338], P1 ;  /* 0x0000ce00f76f7a07 */ /* 0x000fc60000800000 */
[----:B------:R-:W-:Y:S05]  /*20b0*/  @!P0 BRA `(.L_x_579) ;  /* 0x000001e000008947 */ /* 0x000fea0003800000 */
[----:B------:R-:W-:-:S05]  /*20c0*/  IABS R0, R111 ;  /* 0x0000006f00007213 */ /* 0x000fca0000000000 */
[----:B------:R-:W-:-:S04]  /*20d0*/  IMAD.MOV.U32 R4, RZ, RZ, R0 ;  /* 0x000000ffff047224 */ /* 0x000fc800078e0000 */
[----:B------:R-:W1:Y:S08]  /*20e0*/  I2F.RP R2, R4 ;  /* 0x0000000400027306 */ /* 0x000e700000209400 */
[----:B-1----:R-:W1:Y:S02]  /*20f0*/  MUFU.RCP R2, R2 ;  /* 0x0000000200027308 */ /* 0x002e640000001000 */
[----:B-1----:R-:W-:-:S06]  /*2100*/  IADD3 R2, R2, 0xffffffe, RZ ;  /* 0x0ffffffe02027810 */ /* 0x002fcc0007ffe0ff */
[----:B------:R1:W2:Y:S02]  /*2110*/  F2I.FTZ.U32.TRUNC.NTZ R3, R2 ;  /* 0x0000000200037305 */ /* 0x0002a4000021f000 */
[----:B-1----:R-:W-:Y:S01]  /*2120*/  IADD3 R2, R111, -0x1, R8 ;  /* 0xffffffff6f027810 */ /* 0x002fe20007ffe008 */
[----:B--2---:R-:W-:-:S04]  /*2130*/  IMAD.MOV R0, RZ, RZ, -R3 ;  /* 0x000000ffff007224 */ /* 0x004fc800078e0a03 */
[----:B------:R-:W-:Y:S01]  /*2140*/  IMAD.MOV.U32 R7, RZ, RZ, R0 ;  /* 0x000000ffff077224 */ /* 0x000fe200078e0000 */
[----:B------:R-:W-:Y:S01]  /*2150*/  IABS R0, R111 ;  /* 0x0000006f00007213 */ /* 0x000fe20000000000 */
[----:B------:R-:W-:Y:S01]  /*2160*/  IMAD.IADD R6, R2, 0x1, -R5 ;  /* 0x0000000102067824 */ /* 0x000fe200078e0a05 */
[----:B------:R-:W-:Y:S01]  /*2170*/  MOV R2, RZ ;  /* 0x000000ff00027202 */ /* 0x000fe20000000f00 */
[----:B------:R-:W-:Y:S02]  /*2180*/  IMAD R7, R7, R4, RZ ;  /* 0x0000000407077224 */ /* 0x000fe400078e02ff */
[----:B------:R-:W-:Y:S01]  /*2190*/  IMAD.MOV R9, RZ, RZ, -R0 ;  /* 0x000000ffff097224 */ /* 0x000fe200078e0a00 */
[----:B------:R-:W-:Y:S01]  /*21a0*/  IABS R10, R6 ;  /* 0x00000006000a7213 */ /* 0x000fe20000000000 */
[----:B------:R-:W-:-:S04]  /*21b0*/  IMAD.HI.U32 R0, R3, R7, R2 ;  /* 0x0000000703007227 */ /* 0x000fc800078e0002 */
[----:B------:R-:W-:Y:S02]  /*21c0*/  IMAD.MOV.U32 R2, RZ, RZ, R10 ;  /* 0x000000ffff027224 */ /* 0x000fe400078e000a */
        /* <DEDUP_REMOVED lines=9> */
[----:B------:R-:W-:-:S07]  /*2260*/  ISETP.GE.AND P1, PT, R2, RZ, PT ;  /* 0x000000ff0200720c */ /* 0x000fce0003f26270 */
[----:B------:R-:W-:-:S06]  /*2270*/  @P2 IADD3 R0, R0, 0x1, RZ ;  /* 0x0000000100002810 */ /* 0x000fcc0007ffe0ff */
[----:B------:R-:W-:Y:S01]  /*2280*/  @!P1 IMAD.MOV R0, RZ, RZ, -R0 ;  /* 0x000000ffff009224 */ /* 0x000fe200078e0a00 */
[----:B------:R-:W-:Y:S02]  /*2290*/  @!P0 LOP3.LUT R0, RZ, R111, RZ, 0x33, !PT ;  /* 0x0000006fff008212 */ /* 0x000fe400078e33ff */
.L_x_579:
[----:B------:R-:W-:Y:S05]  /*22a0*/  BSYNC B0 ;  /* 0x0000000000007941 */ /* 0x000fea0003800000 */
.L_x_578:
[----:B------:R-:W-:Y:S01]  /*22b0*/  IMAD R2, R248, R0, R5 ;  /* 0x00000000f8027224 */ /* 0x000fe200078e0205 */
        /* <DEDUP_REMOVED lines=33> */
[----:B------:R-:W-:Y:S01]  /*24d0*/  IADD3 R103, P0, R213, R13, RZ ;  /* 0x0000000dd5677210 */ /* 0x000fe20007f1e0ff */
[----:B------:R-:W-:Y:S01]  /*24e0*/  IMAD.MOV.U32 R120, RZ, RZ, 0x5 ;  /* 0x00000005ff787424 */ /* 0x000fe200078e00ff */
[----:B------:R-:W-:Y:S01]  /*24f0*/  SHF.R.S32.HI R145, RZ, 0x1f, R144 ;  /* 0x0000001fff917819 */ /* 0x000fe20000011490 */
[----:B------:R-:W-:Y:S01]  /*2500*/  IMAD.MOV.U32 R130, RZ, RZ, c[0x0][0x27c] ;  /* 0x00009f00ff827624 */ /* 0x000fe200078e00ff */
[----:B------:R-:W-:Y:S01]  /*2510*/  LEA.HI.X.SX32 R106, R13, R19, 0x1, P0 ;  /* 0x000000130d6a7211 */ /* 0x000fe200000f0eff */
[----:B------:R-:W-:Y:S01]  /*2520*/  IMAD.WIDE.U32 R128, R213, c[0x0][0x1e0], RZ ;  /* 0x00007800d5807a25 */ /* 0x000fe200078e00ff */
[----:B------:R-:W-:Y:S02]  /*2530*/  IADD3 R48, R0, -0x1, RZ ;  /* 0xffffffff00307810 */ /* 0x000fe40007ffe0ff */
[----:B------:R-:W-:Y:S01]  /*2540*/  SHF.R.S32.HI R8, RZ, 0x1f, R231 ;  /* 0x0000001fff087819 */ /* 0x000fe200000114e7 */
[----:B------:R-:W-:Y:S01]  /*2550*/  IMAD R4, R106, c[0x0][0x238], RZ ;  /* 0x00008e006a047a24 */ /* 0x000fe200078e02ff */
[----:B------:R-:W-:Y:S01]  /*2560*/  SEL R10, R231, RZ, !P3 ;  /* 0x000000ffe70a7207 */ /* 0x000fe20005800000 */
[----:B------:R-:W-:Y:S01]  /*2570*/  IMAD R0, R48, -0x20, R102 ;  /* 0xffffffe030007824 */ /* 0x000fe200078e0266 */
[----:B------:R-:W-:Y:S01]  /*2580*/  SEL R11, R8, RZ, !P3 ;  /* 0x000000ff080b7207 */ /* 0x000fe20005800000 */
[----:B------:R-:W-:Y:S01]  /*2590*/  IMAD R4, R103, c[0x0][0x23c], R4 ;  /* 0x00008f0067047a24 */ /* 0x000fe200078e0204 */
[----:B------:R-:W-:-:S02]  /*25a0*/  MOV R127, c[0x0][0x238] ;  /* 0x00008e00007f7a02 */ /* 0x000fc40000000f00 */
[----:B------:R-:W-:Y:S01]  /*25b0*/  ISETP.GT.AND P0, PT, R0, RZ, PT ;  /* 0x000000ff0000720c */ /* 0x000fe20003f04270 */
[----:B------:R-:W-:Y:S01]  /*25c0*/  IMAD R0, R11, c[0x0][0x248], RZ ;  /* 0x000092000b007a24 */ /* 0x000fe200078e02ff */
[C---:B------:R-:W-:Y:S02]  /*25d0*/  SHF.L.U64.HI R121, R127.reuse, R120, c[0x0][0x23c] ;  /* 0x00008f007f797619 */ /* 0x040fe40000010278 */
[----:B------:R-:W-:Y:S01]  /*25e0*/  SHF.L.U32 R127, R127, 0x5, RZ ;  /* 0x000000057f7f7819 */ /* 0x000fe200000006ff */
[----:B-1----:R-:W-:Y:S01]  /*25f0*/  IMAD.WIDE.U32 R2, R103, c[0x0][0x238], R144 ;  /* 0x00008e0067027a25 */ /* 0x002fe200078e0090 */
[----:B------:R-:W-:Y:S02]  /*2600*/  ISETP.GE.AND P6, PT, R144, c[0x0][0x1d4], PT ;  /* 0x0000750090007a0c */ /* 0x000fe40003fc6270 */
[----:B------:R-:W-:Y:S01]  /*2610*/  ISETP.GE.AND P5, PT, R146, c[0x0][0x1d4], PT ;  /* 0x0000750092007a0c */ /* 0x000fe20003fa6270 */
[----:B------:R-:W-:Y:S01]  /*2620*/  IMAD.IADD R3, R3, 0x1, R4 ;  /* 0x0000000103037824 */ /* 0x000fe200078e0204 */
[----:B------:R-:W-:Y:S01]  /*2630*/  ISETP.GE.AND P4, PT, R215, c[0x0][0x1d4], PT ;  /* 0x00007500d7007a0c */ /* 0x000fe20003f86270 */
[----:B------:R-:W-:Y:S01]  /*2640*/  IMAD R4, R10, c[0x0][0x24c], R0 ;  /* 0x000093000a047a24 */ /* 0x000fe200078e0200 */
[----:B------:R-:W-:Y:S01]  /*2650*/  ISETP.GE.AND P3, PT, R216, c[0x0][0x1d4], PT ;  /* 0x00007500d8007a0c */ /* 0x000fe20003f66270 */
[----:B------:R-:W-:Y:S01]  /*2660*/  IMAD.WIDE.U32 R2, R226, c[0x0][0x240], R2 ;  /* 0x00009000e2027a25 */ /* 0x000fe200078e0002 */
[----:B------:R-:W-:-:S02]  /*2670*/  SHF.R.S32.HI R157, RZ, 0x1f, R156 ;  /* 0x0000001fff9d7819 */ /* 0x000fc4000001149c */
[----:B-----5:R-:W-:Y:S01]  /*2680*/  SHF.R.S32.HI R20, RZ, 0x1f, R112 ;  /* 0x0000001fff147819 */ /* 0x020fe20000011470 */
[----:B------:R-:W-:Y:S02]  /*2690*/  IMAD R3, R226, c[0x0][0x244], R3 ;  /* 0x00009100e2037a24 */ /* 0x000fe400078e0203 */
[----:B------:R-:W-:Y:S02]  /*26a0*/  @P0 IMAD R0, R121, R48, RZ ;  /* 0x0000003079000224 */ /* 0x000fe400078e02ff */
[----:B------:R-:W-:Y:S01]  /*26b0*/  IMAD.WIDE.U32 R80, R10, c[0x0][0x248], R2 ;  /* 0x000092000a507a25 */ /* 0x000fe200078e0002 */
[----:B------:R-:W-:-:S03]  /*26c0*/  @P0 SHF.R.S32.HI R2, RZ, 0x1f, R48 ;  /* 0x0000001fff020819 */ /* 0x000fc60000011430 */
[----:B------:R-:W-:Y:S01]  /*26d0*/  IMAD.IADD R71, R81, 0x1, R4 ;  /* 0x0000000151477824 */ /* 0x000fe200078e0204 */
[----:B------:R-:W-:Y:S01]  /*26e0*/  @P0 MOV R70, R80 ;  /* 0x0000005000460202 */ /* 0x000fe20000000f00 */
[----:B------:R-:W-:-:S04]  /*26f0*/  @P0 IMAD R0, R2, R127, R0 ;  /* 0x0000007f02000224 */ /* 0x000fc800078e0200 */
[----:B------:R-:W-:-:S04]  /*2700*/  @P0 IMAD.WIDE.U32 R6, R48, R127, R70 ;  /* 0x0000007f30060225 */ /* 0x000fc800078e0046 */
[----:B------:R-:W-:Y:S01]  /*2710*/  @P0 IMAD.IADD R0, R7, 0x1, R0 ;  /* 0x0000000107000824 */ /* 0x000fe200078e0200 */
[----:B------:R-:W-:-:S04]  /*2720*/  @P0 LEA R2, P1, R6, c[0x0][0x220], 0x1 ;  /* 0x0000880006020a11 */ /* 0x000fc800078208ff */
[----:B------:R-:W-:Y:S01]  /*2730*/  @P0 LEA.HI.X R3, R6, c[0x0][0x224], R0, 0x1, P1 ;  /* 0x0000890006030a11 */ /* 0x000fe200008f0c00 */
[----:B------:R-:W-:Y:S01]  /*2740*/  IMAD.IADD R0, R12, 0x1, R116 ;  /* 0x000000010c007824 */ /* 0x000fe200078e0274 */
[----:B------:R-:W-:-:S03]  /*2750*/  ISETP.GE.AND P1, PT, R144, c[0x0][0x27c], PT ;  /* 0x00009f0090007a0c */ /* 0x000fc60003f26270 */
[----:B------:R-:W-:Y:S01]  /*2760*/  @!PT LDS RZ, [RZ] ;  /* 0x00000000fffff984 */ /* 0x000fe20000000800 */
[----:B------:R-:W-:Y:S01]  /*2770*/  @!PT LDS RZ, [RZ] ;  /* 0x00000000fffff984 */ /* 0x000fe20000000800 */
[----:B------:R-:W-:Y:S01]  /*2780*/  @!PT LDS RZ, [RZ] ;  /* 0x00000000fffff984 */ /* 0x000fe20000000800 */
[----:B------:R1:W-:Y:S01]  /*2790*/  @P0 LDGSTS.E.BYPASS.LTC128B.128 [R195+0xc080], [R2.64], !P6 ;  /* 0x0c08000002c30fae */ /* 0x0003e2000f101d46 */
[----:B------:R-:W-:-:S03]  /*27a0*/  SHF.R.S32.HI R7, RZ, 0x1f, R0 ;  /* 0x0000001fff077819 */ /* 0x000fc60000011400 */
[----:B------:R1:W-:Y:S02]  /*27b0*/  @P0 LDGSTS.E.BYPASS.LTC128B.128 [R195+0xd080], [R2.64+0x80], !P5 ;  /* 0x0d08008002c30fae */ /* 0x0003e4000e901d46 */
[----:B------:R-:W-:Y:S02]  /*27c0*/  IMAD R6, R7, c[0x0][0x1e0], RZ ;  /* 0x0000780007067a24 */ /* 0x000fe400078e02ff */
[----:B------:R1:W-:Y:S02]  /*27d0*/  @P0 LDGSTS.E.BYPASS.LTC128B.128 [R195+0xe080], [R2.64+0x100], !P4 ;  /* 0x0e08010002c30fae */ /* 0x0003e4000e101d46 */
[C---:B------:R-:W-:Y:S02]  /*27e0*/  IMAD R6, R0.reuse, c[0x0][0x1e4], R6 ;  /* 0x0000790000067a24 */ /* 0x040fe400078e0206 */
[----:B------:R1:W-:Y:S04]  /*27f0*/  @P0 LDGSTS.E.BYPASS.LTC128B.128 [R195+0xf080], [R2.64+0x180], !P3 ;  /* 0x0f08018002c30fae */ /* 0x0003e8000d901d46 */
[----:B------:R-:W0:Y:S01]  /*2800*/  LDGDEPBAR ;  /* 0x00000000000079af */ /* 0x000e220000000000 */
[----:B------:R-:W-:Y:S01]  /*2810*/  WARPSYNC 0xffffffff ;  /* 0xffffffff00007948 */ /* 0x000fe20003800000 */
[----:B-1----:R-:W-:-:S05]  /*2820*/  IMAD.WIDE.U32 R2, R0, c[0x0][0x1e0], RZ ;  /* 0x0000780000027a25 */ /* 0x002fca00078e00ff */
[----:B------:R-:W-:-:S05]  /*2830*/  IADD3 R3, R3, R6, RZ ;  /* 0x0000000603037210 */ /* 0x000fca0007ffe0ff */
[----:B------:R-:W-:-:S04]  /*2840*/  IMAD.WIDE.U32 R2, R226, c[0x0][0x1e8], R2 ;  /* 0x00007a00e2027a25 */ /* 0x000fc800078e0002 */
[----:B------:R-:W-:Y:S01]  /*2850*/  IMAD R3, R226, c[0x0][0x1ec], R3 ;  /* 0x00007b00e2037a24 */ /* 0x000fe200078e0203 */
[----:B--2---:R-:W-:Y:S02]  /*2860*/  @P2 SHF.R.S32.HI R5, RZ, 0x1f, R9 ;  /* 0x0000001fff052819 */ /* 0x004fe40000011409 */
[----:B------:R-:W-:Y:S01]  /*2870*/  @P2 MOV R4, R9 ;  /* 0x0000000900042202 */ /* 0x000fe20000000f00 */
[----:B------:R-:W-:Y:S01]  /*2880*/  @!P2 IMAD.MOV.U32 R4, RZ, RZ, R231 ;  /* 0x000000ffff04a224 */ /* 0x000fe200078e00e7 */
[----:B------:R-:W-:Y:S02]  /*2890*/  @!P2 MOV R5, R8 ;  /* 0x000000080005a202 */ /* 0x000fe40000000f00 */
[----:B------:R-:W-:-:S04]  /*28a0*/  ISETP.NE.AND P2, PT, R14, RZ, PT ;  /* 0x000000ff0e00720c */ /* 0x000fc80003f45270 */
[----:B------:R-:W-:Y:S02]  /*28b0*/  SEL R8, R5, RZ, !P2 ;  /* 0x000000ff05087207 */ /* 0x000fe40005000000 */
[----:B------:R-:W-:Y:S01]  /*28c0*/  SEL R14, R4, RZ, !P2 ;  /* 0x000000ff040e7207 */ /* 0x000fe20005000000 */
[----:B------:R-:W-:Y:S02]  /*28d0*/  IMAD R4, R19, c[0x0][0x1e0], RZ ;  /* 0x0000780013047a24 */ /* 0x000fe400078e02ff */
[----:B------:R-:W-:Y:S02]  /*28e0*/  IMAD R5, R8, c[0x0][0x1f0], RZ ;  /* 0x00007c0008057a24 */ /* 0x000fe400078e02ff */
[----:B------:R-:W-:-:S04]  /*28f0*/  IMAD.WIDE.U32 R64, R14, c[0x0][0x1f0], R2 ;  /* 0x00007c000e407a25 */ /* 0x000fc800078e0002 */
[----:B------:R-:W-:Y:S01]  /*2900*/  IMAD R2, R14, c[0x0][0x1f4], R5 ;  /* 0x00007d000e027a24 */ /* 0x000fe200078e0205 */
[----:B------:R-:W-:Y:S01]  /*2910*/  SHF.L.U32 R5, R130, 0x1, RZ ;  /* 0x0000000182057819 */ /* 0x000fe200000006ff */
[----:B------:R-:W-:-:S03]  /*2920*/  IMAD R4, R213, c[0x0][0x1e4], R4 ;  /* 0x00007900d5047a24 */ /* 0x000fc600078e0204 */
[----:B------:R-:W-:Y:S01]  /*2930*/  IADD3 R63, R65, R2, RZ ;  /* 0x00000002413f7210 */ /* 0x000fe20007ffe0ff */
[----:B------:R-:W-:Y:S02]  /*2940*/  IMAD.IADD R104, R129, 0x1, R4 ;  /* 0x0000000181687824 */ /* 0x000fe400078e0204 */
[--C-:B------:R-:W-:Y:S01]  /*2950*/  IADD3 R110, P2, P0, R64, R128, R144.reuse ;  /* 0x00000080406e7210 */ /* 0x100fe2000785e090 */
[----:B------:R-:W-:Y:S01]  /*2960*/  IMAD.WIDE.U32 R2, R226, c[0x0][0x260], R144 ;  /* 0x00009800e2027a25 */ /* 0x000fe200078e0090 */
[----:B------:R-:W-:Y:S01]  /*2970*/  IADD3 R17, -R5, c[0x0][0x1d4], RZ ;  /* 0x0000750005117a10 */ /* 0x000fe20007ffe1ff */
[----:B------:R-:W-:Y:S01]  /*2980*/  BAR.SYNC.DEFER_BLOCKING 0x0 ;  /* 0x0000000000007b1d */ /* 0x000fe20000010000 */
[----:B------:R-:W-:Y:S01]  /*2990*/  IADD3.X R109, R63, R104, R145, P2, P0 ;  /* 0x000000683f6d7210 */ /* 0x000fe200017e0491 */
[----:B------:R-:W-:Y:S01]  /*29a0*/  IMAD.MOV.U32 R4, RZ, RZ, R2 ;  /* 0x000000ffff047224 */ /* 0x000fe200078e0002 */
[----:B------:R-:W-:Y:S01]  /*29b0*/  IADD3 R108, P0, R213, R0, RZ ;  /* 0x00000000d56c7210 */ /* 0x000fe20007f1e0ff */
[----:B------:R-:W-:Y:S01]  /*29c0*/  IMAD R0, R11, c[0x0][0x268], RZ ;  /* 0x00009a000b007a24 */ /* 0x000fe200078e02ff */
[-C--:B------:R-:W-:Y:S01]  /*29d0*/  SEL R16, R5, R17.reuse, !P1 ;  /* 0x0000001105107207 */ /* 0x080fe20004800000 */
[----:B------:R-:W-:Y:S01]  /*29e0*/  IMAD R8, R8, c[0x0][0x218], RZ ;  /* 0x0000860008087a24 */ /* 0x000fe200078e02ff */
[----:B------:R-:W-:Y:S01]  /*29f0*/  SEL R15, RZ, c[0x0][0x27c], !P1 ;  /* 0x00009f00ff0f7a07 */ /* 0x000fe20004800000 */
[C---:B------:R-:W-:Y:S01]  /*2a00*/  IMAD.X R107, R19.reuse, 0x1, R7, P0 ;  /* 0x00000001136b7824 */ /* 0x040fe200000e0607 */
[----:B------:R-:W-:Y:S01]  /*2a10*/  ISETP.GE.AND P0, PT, R146, c[0x0][0x27c], PT ;  /* 0x00009f0092007a0c */ /* 0x000fe20003f06270 */
[----:B------:R-:W-:Y:S01]  /*2a20*/  IMAD R22, R10, c[0x0][0x26c], R0 ;  /* 0x00009b000a167a24 */ /* 0x000fe200078e0200 */
[----:B------:R-:W-:Y:S01]  /*2a30*/  ULDC.U8 UR4, c[0x0][0x298] ;  /* 0x0000a60000047ab9 */ /* 0x000fe20000000000 */
[----:B------:R-:W-:Y:S01]  /*2a40*/  IMAD R0, R19, c[0x0][0x290], RZ ;  /* 0x0000a40013007a24 */ /* 0x000fe200078e02ff */
[----:B------:R-:W-:Y:S01]  /*2a50*/  SEL R17, R5, R17, !P0 ;  /* 0x0000001105117207 */ /* 0x000fe20004000000 */
[C---:B------:R-:W-:Y:S01]  /*2a60*/  IMAD R5, R226.reuse, c[0x0][0x264], R3 ;  /* 0x00009900e2057a24 */ /* 0x040fe200078e0203 */
[----:B------:R-:W-:Y:S01]  /*2a70*/  SEL R18, RZ, c[0x0][0x27c], !P0 ;  /* 0x00009f00ff127a07 */ /* 0x000fe20004000000 */
[----:B------:R-:W-:Y:S01]  /*2a80*/  IMAD.WIDE.U32 R6, R226, c[0x0][0x210], R144 ;  /* 0x00008400e2067a25 */ /* 0x000fe200078e0090 */
[----:B------:R-:W-:-:S02]  /*2a90*/  ISETP.GE.AND P0, PT, R130, 0x1, PT ;  /* 0x000000018200780c */ /* 0x000fc40003f06270 */
[----:B------:R-:W-:Y:S01]  /*2aa0*/  ISETP.NE.AND P0, PT, RZ, UR4, PT ;  /* 0x00000004ff007c0c */ /* 0x000fe2000bf05270 */
[----:B------:R-:W-:-:S03]  /*2ab0*/  IMAD.WIDE.U32 R84, R10, c[0x0][0x268], R4 ;  /* 0x00009a000a547a25 */ /* 0x000fc600078e0004 */
[----:B------:R-:W-:Y:S01]  /*2ac0*/  P2R R88, PR, RZ, 0x1 ;  /* 0x00000001ff587803 */ /* 0x000fe20000000000 */
[----:B------:R-:W-:Y:S02]  /*2ad0*/  IMAD R9, R19, c[0x0][0x280], RZ ;  /* 0x0000a00013097a24 */ /* 0x000fe400078e02ff */
[----:B------:R-:W-:-:S04]  /*2ae0*/  IMAD.WIDE.U32 R4, R213, c[0x0][0x290], R144 ;  /* 0x0000a400d5047a25 */ /* 0x000fc800078e0090 */
[C---:B------:R-:W-:Y:S02]  /*2af0*/  IMAD R0, R213.reuse, c[0x0][0x294], R0 ;  /* 0x0000a500d5007a24 */ /* 0x040fe400078e0200 */
[----:B------:R-:W-:-:S04]  /*2b00*/  IMAD.WIDE.U32 R10, R213, c[0x0][0x290], R156 ;  /* 0x0000a400d50a7a25 */ /* 0x000fc800078e009c */
[----:B------:R-:W-:Y:S02]  /*2b10*/  IMAD R3, R226, c[0x0][0x214], R7 ;  /* 0x00008500e2037a24 */ /* 0x000fe400078e0207 */
[----:B------:R-:W-:Y:S02]  /*2b20*/  IMAD.MOV.U32 R2, RZ, RZ, R6 ;  /* 0x000000ffff027224 */ /* 0x000fe400078e0006 */
[----:B------:R-:W-:Y:S02]  /*2b30*/  IMAD R21, R14, c[0x0][0x21c], R8 ;  /* 0x000087000e157a24 */ /* 0x000fe400078e0208 */
[----:B------:R-:W-:-:S04]  /*2b40*/  IMAD.WIDE.U32 R6, R213, c[0x0][0x280], R144 ;  /* 0x0000a000d5067a25 */ /* 0x000fc800078e0090 */
[C---:B------:R-:W-:Y:S02]  /*2b50*/  IMAD R8, R213.reuse, c[0x0][0x284], R9 ;  /* 0x0000a100d5087a24 */ /* 0x040fe400078e0209 */
[----:B------:R-:W-:-:S04]  /*2b60*/  IMAD.WIDE.U32 R12, R213, c[0x0][0x280], R156 ;  /* 0x0000a000d50c7a25 */ /* 0x000fc800078e009c */
[----:B------:R-:W-:Y:S02]  /*2b70*/  IMAD.IADD R9, R5, 0x1, R0 ;  /* 0x0000000105097824 */ /* 0x000fe400078e0200 */
[----:B------:R-:W-:Y:S01]  /*2b80*/  IMAD.IADD R5, R0, 0x1, R11 ;  /* 0x0000000100057824 */ /* 0x000fe200078e020b */
[----:B------:R-:W-:Y:S01]  /*2b90*/  IADD3 R11, R144, R15, RZ ;  /* 0x0000000f900b7210 */ /* 0x000fe20007ffe0ff */
[----:B------:R-:W-:Y:S01]  /*2ba0*/  IMAD.WIDE.U32 R82, R14, c[0x0][0x218], R2 ;  /* 0x000086000e527a25 */ /* 0x000fe200078e0002 */
[----:B------:R-:W-:Y:S02]  /*2bb0*/  SHF.R.S32.HI R14, RZ, 0x1f, R16 ;  /* 0x0000001fff0e7819 */ /* 0x000fe40000011410 */
[----:B------:R-:W-:Y:S01]  /*2bc0*/  SHF.R.S32.HI R15, RZ, 0x1f, R17 ;  /* 0x0000001fff0f7819 */ /* 0x000fe20000011411 */
[----:B------:R-:W-:Y:S02]  /*2bd0*/  IMAD.IADD R7, R7, 0x1, R8 ;  /* 0x0000000107077824 */ /* 0x000fe400078e0208 */
[----:B------:R-:W-:Y:S01]  /*2be0*/  IMAD.IADD R3, R8, 0x1, R13 ;  /* 0x0000000108037824 */ /* 0x000fe200078e020d */
[----:B------:R-:W-:Y:S01]  /*2bf0*/  LEA.HI R15, R15, R17, RZ, 0x4 ;  /* 0x000000110f0f7211 */ /* 0x000fe200078f20ff */
[----:B------:R-:W-:-:S02]  /*2c00*/  IMAD.MOV.U32 R8, RZ, RZ, R4 ;  /* 0x000000ffff087224 */ /* 0x000fc400078e0004 */
[----:B------:R-:W-:Y:S01]  /*2c10*/  IMAD.MOV.U32 R4, RZ, RZ, R10 ;  /* 0x000000ffff047224 */ /* 0x000fe200078e000a */
[----:B------:R-:W-:Y:S01]  /*2c20*/  SHF.R.S32.HI R10, RZ, 0x1f, R11 ;  /* 0x0000001fff0a7819 */ /* 0x000fe2000001140b */
[----:B------:R-:W-:Y:S02]  /*2c30*/  IMAD.IADD R0, R146, 0x1, R18 ;  /* 0x0000000192007824 */ /* 0x000fe400078e0212 */
[----:B------:R-:W-:Y:S01]  /*2c40*/  IMAD.MOV.U32 R2, RZ, RZ, R12 ;  /* 0x000000ffff027224 */ /* 0x000fe200078e000c */
[CC--:B------:R-:W-:Y:S01]  /*2c50*/  LEA.HI R12, R10.reuse, R11.reuse, RZ, 0x3 ;  /* 0x0000000b0a0c7211 */ /* 0x0c0fe200078f18ff */
[----:B------:R-:W-:Y:S01]  /*2c60*/  IMAD.MOV.U32 R124, RZ, RZ, c[0x0][0x290] ;  /* 0x0000a400ff7c7624 */ /* 0x000fe200078e00ff */
[----:B------:R-:W-:Y:S01]  /*2c70*/  SHF.R.S32.HI R13, RZ, 0x1f, R0 ;  /* 0x0000001fff0d7819 */ /* 0x000fe20000011400 */
[----:B------:R-:W-:Y:S01]  /*2c80*/  IMAD.MOV.U32 R125, RZ, RZ, c[0x0][0x280] ;  /* 0x0000a000ff7d7624 */ /* 0x000fe200078e00ff */
[----:B------:R-:W-:Y:S01]  /*2c90*/  LEA.HI R18, R10, R11, RZ, 0x6 ;  /* 0x0000000b0a127211 */ /* 0x000fe200078f30ff */
[----:B------:R-:W-:Y:S01]  /*2ca0*/  IMAD.MOV.U32 R126, RZ, RZ, c[0x0][0x1e0] ;  /* 0x00007800ff7e7624 */ /* 0x000fe200078e00ff */
[----:B------:R-:W-:Y:S01]  /*2cb0*/  LEA.HI R10, R14, R16, RZ, 0x4 ;  /* 0x000000100e0a7211 */ /* 0x000fe200078f20ff */
[----:B------:R-:W-:Y:S01]  /*2cc0*/  IMAD.WIDE.U32 R72, R112, c[0x0][0x280], R2 ;  /* 0x0000a00070487a25 */ /* 0x000fe200078e0002 */
[----:B------:R-:W-:-:S02]  /*2cd0*/  LEA.HI R11, R13, R0, RZ, 0x3 ;  /* 0x000000000d0b7211 */ /* 0x000fc400078f18ff */
[----:B------:R-:W-:Y:S01]  /*2ce0*/  LEA.HI R16, R13, R0, RZ, 0x6 ;  /* 0x000000000d107211 */ /* 0x000fe200078f30ff */
[----:B------:R-:W-:Y:S01]  /*2cf0*/  IMAD.SHL.U32 R14, R18, 0x20, RZ ;  /* 0x00000020120e7824 */ /* 0x000fe200078e00ff */
[----:B------:R-:W-:Y:S01]  /*2d00*/  SHF.R.S32.HI R0, RZ, 0x4, R10 ;  /* 0x00000004ff007819 */ /* 0x000fe2000001140a */
[----:B------:R-:W-:Y:S01]  /*2d10*/  IMAD.WIDE.U32 R78, R112, c[0x0][0x290], R8 ;  /* 0x0000a400704e7a25 */ /* 0x000fe200078e0008 */
[----:B------:R-:W-:Y:S02]  /*2d20*/  SHF.R.S32.HI R13, RZ, 0x4, R15 ;  /* 0x00000004ff0d7819 */ /* 0x000fe4000001140f */
[----:B------:R-:W-:Y:S01]  /*2d30*/  LEA.HI.SX32 R10, R12, R0, 0x1d ;  /* 0x000000000c0a7211 */ /* 0x000fe200078feaff */
[----:B------:R-:W-:Y:S01]  /*2d40*/  IMAD.WIDE.U32 R76, R112, c[0x0][0x280], R6 ;  /* 0x0000a000704c7a25 */ /* 0x000fe200078e0006 */
[----:B------:R-:W-:Y:S02]  /*2d50*/  LEA.HI.SX32 R0, R11, R13, 0x1d ;  /* 0x0000000d0b007211 */ /* 0x000fe400078feaff */
[----:B------:R-:W-:Y:S01]  /*2d60*/  LOP3.LUT R19, R14, 0x7ffff800, RZ, 0xc0, !PT ;  /* 0x7ffff8000e137812 */ /* 0x000fe200078ec0ff */
[----:B------:R-:W-:Y:S01]  /*2d70*/  IMAD.SHL.U32 R67, R10, 0x8, RZ ;  /* 0x000000080a437824 */ /* 0x000fe200078e00ff */
[----:B------:R-:W-:Y:S01]  /*2d80*/  SHF.R.S32.HI R14, RZ, 0x1f, R0 ;  /* 0x0000001fff0e7819 */ /* 0x000fe20000011400 */
[----:B------:R-:W-:Y:S01]  /*2d90*/  IMAD.WIDE.U32 R74, R112, c[0x0][0x290], R4 ;  /* 0x0000a400704a7a25 */ /* 0x000fe200078e0004 */
[----:B------:R-:W-:-:S02]  /*2da0*/  SHF.R.S32.HI R13, RZ, 0x1f, R10 ;  /* 0x0000001fff0d7819 */ /* 0x000fc4000001140a */
[----:B------:R-:W-:Y:S01]  /*2db0*/  LOP3.LUT R15, R113, 0x38, R12, 0xf8, !PT ;  /* 0x00000038710f7812 */ /* 0x000fe200078ef80c */
[----:B------:R-:W-:Y:S01]  /*2dc0*/  IMAD.IADD R101, R85, 0x1, R22 ;  /* 0x0000000155657824 */ /* 0x000fe200078e0216 */
[----:B------:R-:W-:Y:S01]  /*2dd0*/  LEA.HI R14, R14, R0, RZ, 0x3 ;  /* 0x000000000e0e7211 */ /* 0x000fe200078f18ff */
[----:B------:R-:W-:Y:S01]  /*2de0*/  IMAD.IADD R100, R83, 0x1, R21 ;  /* 0x0000000153647824 */ /* 0x000fe200078e0215 */
[----:B------:R-:W-:Y:S02]  /*2df0*/  LEA.HI R13, R13, R10, RZ, 0x3 ;  /* 0x0000000a0d0d7211 */ /* 0x000fe400078f18ff */
        /* <DEDUP_REMOVED lines=18> */
[----:B------:R-:W-:Y:S01]  /*2f20*/  IMAD R10, R112, c[0x0][0x294], R0 ;  /* 0x0000a500700a7a24 */ /* 0x000fe200078e0200 */
        /* <DEDUP_REMOVED lines=10> */
[CC--:B------:R-:W-:Y:S01]  /*2fd0*/  SHF.L.U64.HI R119, R125.reuse, R120.reuse, c[0x0][0x284] ;  /* 0x0000a1007d777619 */ /* 0x0c0fe20000010278 */
        /* <DEDUP_REMOVED lines=12> */
.L_x_599:
[-C--:B------:R-:W-:Y:S01]  /*30a0*/  IMAD R0, R120, R48.reuse, RZ ;  /* 0x0000003078007224 */ /* 0x080fe200078e02ff */
[----:B------:R-:W-:Y:S01]  /*30b0*/  SHF.R.S32.HI R62, RZ, 0x1f, R48 ;  /* 0x0000001fff3e7819 */ /* 0x000fe20000011430 */
[----:B------:R-:W-:Y:S01]  /*30c0*/  IMAD.WIDE.U32 R10, R126, R48, RZ ;  /* 0x000000307e0a7225 */ /* 0x000fe200078e00ff */
[----:B------:R-:W-:Y:S04]  /*30d0*/  DEPBAR.LE SB0, 0x0 ;  /* 0x000080000000791a */ /* 0x000fe80000000000 */
[----:B------:R-:W-:Y:S01]  /*30e0*/  WARPSYNC 0xffffffff ;  /* 0xffffffff00007948 */ /* 0x000fe20003800000 */
[----:B------:R-:W-:Y:S01]  /*30f0*/  BAR.SYNC.DEFER_BLOCKING 0x0 ;  /* 0x0000000000007b1d */ /* 0x000fe20000010000 */
[----:B------:R-:W-:Y:S01]  /*3100*/  ISETP.GE.AND P1, PT, R130, 0x1, PT ;  /* 0x000000018200780c */ /* 0x000fe20003f26270 */
[----:B------:R-:W-:Y:S04]  /*3110*/  IMAD R0, R62, R126, R0 ;  /* 0x0000007e3e007224 */ /* 0x000fe800078e0200 */
[----:B------:R-:W-:Y:S01]  /*3120*/  IMAD.IADD R18, R11, 0x1, R0 ;  /* 0x000000010b127824 */ /* 0x000fe200078e0200 */
[----:B------:R-:W-:Y:S05]  /*3130*/  IADD3 R0, P0, R110, R10, RZ ;  /* 0x0000000a6e007210 */ /* 0x000fea0007f1e0ff */
        /* <DEDUP_REMOVED lines=9> */
[-C--:B------:R-:W-:Y:S03]  /*31d0*/  IMAD.WIDE.U32 R8, R125, R48.reuse, RZ ;  /* 0x000000307d087225 */ /* 0x080fe600078e00ff */
[----:B------:R-:W-:Y:S01]  /*31e0*/  IMNMX R20, R3, 0x20, PT ;  /* 0x0000002003147817 */ /* 0x000fe20003800200 */
[----:B------:R-:W-:Y:S04]  /*31f0*/  IMAD.WIDE.U32 R16, R124, R48, RZ ;  /* 0x000000307c107225 */ /* 0x000fe800078e00ff */
[C---:B------:R-:W-:Y:S02]  /*3200*/  IMAD R2, R62.reuse, R125, R2 ;  /* 0x0000007d3e027224 */ /* 0x040fe400078e0202 */
[----:B------:R-:W-:Y:S03]  /*3210*/  IMAD R0, R62, R124, R0 ;  /* 0x0000007c3e007224 */ /* 0x000fe600078e0200 */
[----:B------:R-:W-:Y:S02]  /*3220*/  IADD3 R21, R9, R2, RZ ;  /* 0x0000000209157210 */ /* 0x000fe40007ffe0ff */
[----:B------:R-:W-:Y:S01]  /*3230*/  IADD3 R34, R17, R0, RZ ;  /* 0x0000000011227210 */ /* 0x000fe20007ffe0ff */
[----:B------:R-:W-:-:S05]  /*3240*/  @!P1 BRA `(.L_x_583) ;  /* 0x000011b000009947 */ /* 0x000fca0003800000 */
[----:B------:R-:W-:Y:S01]  /*3250*/  ISETP.GE.AND P1, PT, R213, R20, PT ;  /* 0x00000014d500720c */ /* 0x000fe20003f26270 */
[----:B------:R-:W-:Y:S01]  /*3260*/  BSSY B0, `(.L_x_584) ;  /* 0x0000027000007945 */ /* 0x000fe20003800000 */
[----:B------:R-:W-:Y:S01]  /*3270*/  IADD3 R19, R156, 0x40, RZ ;  /* 0x000000409c137810 */ /* 0x000fe20007ffe0ff */
[----:B------:R-:W-:Y:S01]  /*3280*/  CS2R R32, SRZ ;  /* 0x0000000000207805 */ /* 0x000fe2000001ff00 */
[----:B------:R-:W-:Y:S01]  /*3290*/  CS2R R30, SRZ ;  /* 0x00000000001e7805 */ /* 0x000fe2000001ff00 */
[----:B------:R-:W-:Y:S01]  /*32a0*/  CS2R R28, SRZ ;  /* 0x00000000001c7805 */ /* 0x000fe2000001ff00 */
[----:B------:R-:W-:Y:S01]  /*32b0*/  CS2R R22, SRZ ;  /* 0x0000000000167805 */ /* 0x000fe2000001ff00 */
[----:B------:R-:W-:Y:S01]  /*32c0*/  CS2R R14, SRZ ;  /* 0x00000000000e7805 */ /* 0x000fe2000001ff00 */
[----:B------:R-:W-:Y:S01]  /*32d0*/  CS2R R12, SRZ ;  /* 0x00000000000c7805 */ /* 0x000fe2000001ff00 */
[----:B------:R-:W-:Y:S01]  /*32e0*/  CS2R R6, SRZ ;  /* 0x0000000000067805 */ /* 0x000fe2000001ff00 */
[----:B------:R-:W-:Y:S03]  /*32f0*/  CS2R R2, SRZ ;  /* 0x0000000000027805 */ /* 0x000fe6000001ff00 */
        /* <DEDUP_REMOVED lines=17> */
[----:B------:R-:W-:-:S12]  /*3410*/  CS2R R2, SRZ ;  /* 0x0000000000027805 */ /* 0x000fd8000001ff00 */
[----:B------:R1:W5:Y:S04]  /*3420*/  @!P0 LDG.E.64 R22, [R8.64] ;  /* 0x0000000608168981 */ /* 0x000368000c1e1b00 */
[----:B------:R1:W5:Y:S01]  /*3430*/  @!P0 LDG.E.64 R2, [R4.64] ;  /* 0x0000000604028981 */ /* 0x000362000c1e1b00 */
[----:B------:R-:W-:-:S13]  /*3440*/  ISETP.GE.AND P0, PT, R158, c[0x0][0x27c], PT ;  /* 0x00009f009e007a0c */ /* 0x000fda0003f06270 */
[----:B------:R1:W5:Y:S04]  /*3450*/  @!P0 LDG.E.64 R28, [R8.64+0x40] ;  /* 0x00004006081c8981 */ /* 0x000368000c1e1b00 */
[----:B------:R1:W5:Y:S01]  /*3460*/  @!P0 LDG.E.64 R6, [R4.64+0x40] ;  /* 0x0000400604068981 */ /* 0x000362000c1e1b00 */
[----:B------:R-:W-:-:S13]  /*3470*/  ISETP.GE.AND P0, PT, R19, c[0x0][0x27c], PT ;  /* 0x00009f0013007a0c */ /* 0x000fda0003f06270 */
[----:B------:R1:W5:Y:S04]  /*3480*/  @!P0 LDG.E.64 R30, [R8.64+0x80] ;  /* 0x00008006081e8981 */ /* 0x000368000c1e1b00 */
[----:B------:R1:W5:Y:S01]  /*3490*/  @!P0 LDG.E.64 R12, [R4.64+0x80] ;  /* 0x00008006040c8981 */ /* 0x000362000c1e1b00 */
[----:B------:R-:W-:-:S13]  /*34a0*/  ISETP.GE.AND P0, PT, R147, c[0x0][0x27c], PT ;  /* 0x00009f0093007a0c */ /* 0x000fda0003f06270 */
[----:B------:R1:W5:Y:S04]  /*34b0*/  @!P0 LDG.E.64 R32, [R8.64+0xc0] ;  /* 0x0000c00608208981 */ /* 0x000368000c1e1b00 */
[----:B------:R1:W5:Y:S02]  /*34c0*/  @!P0 LDG.E.64 R14, [R4.64+0xc0] ;  /* 0x0000c006040e8981 */ /* 0x000364000c1e1b00 */
.L_x_585:
[----:B------:R-:W-:Y:S05]  /*34d0*/  BSYNC B0 ;  /* 0x0000000000007941 */ /* 0x000fea0003800000 */
.L_x_584:
        /* <DEDUP_REMOVED lines=36> */
[----:B------:R-:W-:Y:S02]  /*3720*/  @!P0 HADD2.F32 R25, -RZ, R25.H0_H0 ;  /* 0x20000019ff198230 */ /* 0x000fe40000004100 */
        /* <DEDUP_REMOVED lines=11> */
[----:B------:R-:W-:Y:S02]  /*37e0*/  @!P0 FFMA.FTZ R42, R2, R23, -R37 ;  /* 0x00000017022a8223 */ /* 0x000fe40000010825 */
        /* <DEDUP_REMOVED lines=9> */
[-C--:B------:R-:W-:Y:S01]  /*3880*/  @!P0 FMUL.FTZ R40, R22, R16.reuse ;  /* 0x0000001016288220 */ /* 0x080fe20000410000 */
[----:B------:R-:W-:Y:S01]  /*3890*/  @!P0 HADD2.F32 R23, -RZ, R26.H0_H0 ;  /* 0x2000001aff178230 */ /* 0x000fe20000004100 */
[----:B------:R-:W-:Y:S01]  /*38a0*/  @!P0 F2FP.PACK_AB R2, R2, R41 ;  /* 0x000000290202823e */ /* 0x000fe200000000ff */
[----:B------:R-:W-:Y:S01]  /*38b0*/  @!P0 HADD2.F32 R26, -RZ, R3.H1_H1 ;  /* 0x30000003ff1a8230 */ /* 0x000fe20000004100 */
[C---:B------:R-:W-:Y:S02]  /*38c0*/  @!P0 FMUL.FTZ R3, R4.reuse, R16 ;  /* 0x0000001004038220 */ /* 0x040fe40000410000 */
[----:B------:R-:W-:Y:S01]  /*38d0*/  @!P0 FFMA.FTZ R40, R4, R23, -R40 ;  /* 0x0000001704288223 */ /* 0x000fe20000010828 */
[----:B------:R-:W-:Y:S01]  /*38e0*/  @!P0 MOV R9, R2 ;  /* 0x0000000200098202 */ /* 0x000fe20000000f00 */
[-C--:B------:R-:W-:Y:S02]  /*38f0*/  @!P0 FMUL.FTZ R37, R26, R17.reuse ;  /* 0x000000111a258220 */ /* 0x080fe40000410000 */
[C---:B------:R-:W-:Y:S02]  /*3900*/  @!P0 FMUL.FTZ R4, R5.reuse, R17 ;  /* 0x0000001105048220 */ /* 0x040fe40000410000 */
        /* <DEDUP_REMOVED lines=10> */
.L_x_588:
[----:B------:R-:W-:Y:S05]  /*39b0*/  BSYNC B0 ;  /* 0x0000000000007941 */ /* 0x000fea0003800000 */
.L_x_587:
[----:B------:R-:W-:Y:S01]  /*39c0*/  ISETP.GE.AND P0, PT, R146, c[0x0][0x1d4], PT ;  /* 0x0000750092007a0c */ /* 0x000fe20003f06270 */
[----:B------:R-:W-:-:S12]  /*39d0*/  BSSY B0, `(.L_x_589) ;  /* 0x0000035000007945 */ /* 0x000fd80003800000 */
[----:B------:R-:W-:-:S05]  /*39e0*/  @P0 BRA `(.L_x_590) ;  /* 0x0000033000000947 */ /* 0x000fca0003800000 */
[----:B------:R-:W-:Y:S01]  /*39f0*/  ISETP.GE.AND P0, PT, R158, c[0x0][0x27c], PT ;  /* 0x00009f009e007a0c */ /* 0x000fe20003f06270 */
[----:B-1----:R-:W1:-:S12]  /*3a00*/  LDS.128 R8, [R195+0xd080] ;  /* 0x00d08000c3087984 */ /* 0x002e580000000c00 */
        /* <DEDUP_REMOVED lines=36> */
[-C--:B------:R-:W-:Y:S02]  /*3c50*/  @!P0 FFMA.FTZ R6, R6, R22.reuse, -R4 ;  /* 0x0000001606068223 */ /* 0x080fe40000010804 */
[-C--:B------:R-:W-:Y:S02]  /*3c60*/  @!P0 FMUL.FTZ R4, R5, R7.reuse ;  /* 0x0000000705048220 */ /* 0x080fe40000410000 */
        /* <DEDUP_REMOVED lines=11> */
.L_x_590:
[----:B------:R-:W-:Y:S05]  /*3d20*/  BSYNC B0 ;  /* 0x0000000000007941 */ /* 0x000fea0003800000 */
.L_x_589:
[----:B------:R-:W-:Y:S01]  /*3d30*/  ISETP.GE.AND P0, PT, R215, c[0x0][0x1d4], PT ;  /* 0x00007500d7007a0c */ /* 0x000fe20003f06270 */
[----:B------:R-:W-:-:S12]  /*3d40*/  BSSY B0, `(.L_x_591) ;  /* 0x0000035000007945 */ /* 0x000fd80003800000 */
[----:B------:R-:W-:-:S05]  /*3d50*/  @P0 BRA `(.L_x_592) ;  /* 0x0000033000000947 */ /* 0x000fca0003800000 */
[----:B------:R-:W-:Y:S01]  /*3d60*/  ISETP.GE.AND P0, PT, R19, c[0x0][0x27c], PT ;  /* 0x00009f0013007a0c */ /* 0x000fe20003f06270 */
[----:B-1----:R-:W1:-:S12]  /*3d70*/  LDS.128 R8, [R195+0xe080] ;  /* 0x00e08000c3087984 */ /* 0x002e580000000c00 */
        /* <DEDUP_REMOVED lines=49> */
.L_x_592:
[----:B------:R-:W-:Y:S05]  /*4090*/  BSYNC B0 ;  /* 0x0000000000007941 */ /* 0x000fea0003800000 */
.L_x_591:
[----:B------:R-:W-:-:S13]  /*40a0*/  ISETP.GE.AND P0, PT, R216, c[0x0][0x1d4], PT ;  /* 0x00007500d8007a0c */ /* 0x000fda0003f06270 */
        /* <DEDUP_REMOVED lines=53> */
.L_x_583:
        /* <DEDUP_REMOVED lines=23> */
[----:B------:R-:W-:-:S12]  /*4570*/  CS2R R12, SRZ ;  /* 0x00000000000c7805 */ /* 0x000fd8000001ff00 */
[----:B------:R1:W5:Y:S04]  /*4580*/  @!P0 LDG.E.128 R24, [R8.64] ;  /* 0x0000000608188981 */ /* 0x000368000c1e1d00 */
[----:B------:R1:W5:Y:S01]  /*4590*/  @!P0 LDG.E.128 R4, [R2.64] ;  /* 0x0000000602048981 */ /* 0x000362000c1e1d00 */
[----:B------:R-:W-:-:S13]  /*45a0*/  ISETP.GE.AND P0, PT, R146, c[0x0][0x27c], PT ;  /* 0x00009f0092007a0c */ /* 0x000fda0003f06270 */
[----:B------:R1:W5:Y:S04]  /*45b0*/  @!P0 LDG.E.128 R36, [R8.64+0x80] ;  /* 0x0000800608248981 */ /* 0x000368000c1e1d00 */
[----:B------:R1:W5:Y:S02]  /*45c0*/  @!P0 LDG.E.128 R12, [R2.64+0x80] ;  /* 0x00008006020c8981 */ /* 0x000364000c1e1d00 */
.L_x_594:
[----:B------:R-:W-:Y:S05]  /*45d0*/  BSYNC B0 ;  /* 0x0000000000007941 */ /* 0x000fea0003800000 */
.L_x_593:
        /* <DEDUP_REMOVED lines=36> */
[----:B------:R-:W-:-:S13]  /*4820*/  ISETP.GE.AND P0, PT, R144, c[0x0][0x27c], PT ;  /* 0x00009f0090007a0c */ /* 0x000fda0003f06270 */
        /* <DEDUP_REMOVED lines=99> */
.L_x_596:
[----:B------:R-:W-:Y:S05]  /*4e60*/  BSYNC B0 ;  /* 0x0000000000007941 */ /* 0x000fea0003800000 */
.L_x_595:
[----:B------:R-:W-:-:S13]  /*4e70*/  ISETP.GE.AND P0, PT, R146, c[0x0][0x1d4], PT ;  /* 0x0000750092007a0c */ /* 0x000fda0003f06270 */
[----:B------:R-:W-:-:S05]  /*4e80*/  @P0 BRA `(.L_x_586) ;  /* 0x0000080000000947 */ /* 0x000fca0003800000 */
[----:B------:R-:W-:Y:S01]  /*4e90*/  LDS.128 R32, [R87+0xc080] ;  /* 0x00c0800057207984 */ /* 0x000fe20000000c00 */
[----:B------:R-:W-:Y:S04]  /*4ea0*/  IADD3 R0, P1, P0, R64, R59, R69 ;  /* 0x0000003b40007210 */ /* 0x000fe8000783e045 */
[----:B------:R-:W-:Y:S02]  /*4eb0*/  IADD3.X R2, R63, R58, R95, P1, P0 ;  /* 0x0000003a3f027210 */ /* 0x000fe40000fe045f */
[C---:B-1----:R-:W-:Y:S01]  /*4ec0*/  LEA R40, P0, R0.reuse, c[0x0][0x1c8], 0x1 ;  /* 0x0000720000287a11 */ /* 0x042fe200078008ff */
[----:B------:R-:W1:Y:S03]  /*4ed0*/  LDS.128 R16, [R90+0xc080] ;  /* 0x00c080005a107984 */ /* 0x000e660000000c00 */
[----:B------:R-:W-:Y:S02]  /*4ee0*/  LEA.HI.X R41, R0, c[0x0][0x1cc], R2, 0x1, P0 ;  /* 0x0000730000297a11 */ /* 0x000fe400000f0c02 */
[----:B------:R-:W-:-:S13]  /*4ef0*/  ISETP.GE.AND P0, PT, R146, c[0x0][0x27c], PT ;  /* 0x00009f0092007a0c */ /* 0x000fda0003f06270 */
[--C-:B------:R-:W-:Y:S01]  /*4f00*/  @!P0 SHF.R.U32.HI R8, RZ, 0x10, R13.reuse ;  /* 0x00000010ff088819 */ /* 0x100fe2000001160d */
[--C-:B------:R-:W-:Y:S01]  /*4f10*/  @!P0 HADD2.F32 R0, -RZ, R22.reuse.H0_H0 ;  /* 0x20000016ff008230 */ /* 0x100fe20000004100 */
[----:B------:R-:W-:Y:S01]  /*4f20*/  @!P0 SHF.R.U64 R7, R12, 0x10, R13 ;  /* 0x000000100c078819 */ /* 0x000fe2000000120d */
[----:B------:R-:W-:Y:S01]  /*4f30*/  @!P0 HADD2.F32 R3, -RZ, R22.H1_H1 ;  /* 0x30000016ff038230 */ /* 0x000fe20000004100 */
[--C-:B------:R-:W-:Y:S01]  /*4f40*/  @!P0 SHF.R.U64 R11, R14, 0x10, R15.reuse ;  /* 0x000000100e0b8819 */ /* 0x100fe2000000120f */
[--C-:B------:R-:W-:Y:S01]  /*4f50*/  @!P0 HADD2.F32 R12, -RZ, R46.reuse.H0_H0 ;  /* 0x2000002eff0c8230 */ /* 0x100fe20000004100 */
[----:B------:R-:W-:Y:S01]  /*4f60*/  @!P0 SHF.R.U32.HI R9, RZ, 0x10, R15 ;  /* 0x00000010ff098819 */ /* 0x000fe2000001160f */
[----:B------:R-:W-:Y:S01]  /*4f70*/  @!P0 HADD2.F32 R15, -RZ, R46.H1_H1 ;  /* 0x3000002eff0f8230 */ /* 0x000fe20000004100 */
[--C-:B------:R-:W-:Y:S01]  /*4f80*/  @!P0 SHF.R.U32.HI R21, RZ, 0x10, R37.reuse ;  /* 0x00000010ff158819 */ /* 0x100fe20000011625 */
[----:B------:R-:W-:Y:S01]  /*4f90*/  @!P0 HADD2.F32 R7, -RZ, R7.H0_H0 ;  /* 0x20000007ff078230 */ /* 0x000fe20000004100 */
[----:B------:R-:W-:Y:S01]  /*4fa0*/  @!P0 SHF.R.U64 R25, R36, 0x10, R37 ;  /* 0x0000001024198819 */ /* 0x000fe20000001225 */
[----:B------:R-:W-:Y:S01]  /*4fb0*/  @!P0 HADD2.F32 R11, -RZ, R11.H0_H0 ;  /* 0x2000000bff0b8230 */ /* 0x000fe20000004100 */
[--C-:B------:R-:W-:Y:S01]  /*4fc0*/  @!P0 SHF.R.U32.HI R29, RZ, 0x10, R39.reuse ;  /* 0x00000010ff1d8819 */ /* 0x100fe20000011627 */
[----:B------:R-:W-:Y:S01]  /*4fd0*/  @!P0 HADD2.F32 R21, -RZ, R21.H0_H0 ;  /* 0x20000015ff158230 */ /* 0x000fe20000004100 */
[----:B------:R-:W-:Y:S01]  /*4fe0*/  @!P0 SHF.R.U64 R30, R38, 0x10, R39 ;  /* 0x00000010261e8819 */ /* 0x000fe20000001227 */
[----:B------:R-:W-:Y:S02]  /*4ff0*/  @!P0 HADD2.F32 R27, -RZ, R47.H0_H0 ;  /* 0x2000002fff1b8230 */ /* 0x000fe40000004100 */
[----:B------:R-:W-:Y:S01]  /*5000*/  @!P0 HADD2.F32 R29, -RZ, R29.H0_H0 ;  /* 0x2000001dff1d8230 */ /* 0x000fe20000004100 */
[----:B-1----:R-:W-:Y:S02]  /*5010*/  @!P0 MOV R6, R16 ;  /* 0x0000001000068202 */ /* 0x002fe40000000f00 */
[----:B------:R-:W-:Y:S02]  /*5020*/  @!P0 MOV R24, R32 ;  /* 0x0000002000188202 */ /* 0x000fe40000000f00 */
[----:B------:R-:W-:Y:S01]  /*5030*/  @!P0 MOV R13, R33 ;  /* 0x00000021000d8202 */ /* 0x000fe20000000f00 */
[----:B------:R-:W-:Y:S01]  /*5040*/  @!P0 HADD2.F32 R2, -RZ, R6.H0_H0 ;  /* 0x20000006ff028230 */ /* 0x000fe20000004100 */
[----:B------:R-:W-:Y:S01]  /*5050*/  @!P0 MOV R5, R17 ;  /* 0x0000001100058202 */ /* 0x000fe20000000f00 */
[--C-:B------:R-:W-:Y:S02]  /*5060*/  @!P0 HADD2.F32 R10, -RZ, R24.reuse.H0_H0 ;  /* 0x20000018ff0a8230 */ /* 0x100fe40000004100 */
[----:B------:R-:W-:Y:S02]  /*5070*/  @!P0 HADD2.F32 R14, -RZ, R13.H0_H0 ;  /* 0x2000000dff0e8230 */ /* 0x000fe40000004100 */
[--C-:B------:R-:W-:Y:S01]  /*5080*/  @!P0 HADD2.F32 R4, -RZ, R5.reuse.H0_H0 ;  /* 0x20000005ff048230 */ /* 0x100fe20000004100 */
[-C--:B------:R-:W-:Y:S02]  /*5090*/  @!P0 FMUL.FTZ R22, R10, R0.reuse ;  /* 0x000000000a168220 */ /* 0x080fe40000410000 */
[----:B------:R-:W-:Y:S02]  /*50a0*/  @!P0 FMUL.FTZ R0, R2, R0 ;  /* 0x0000000002008220 */ /* 0x000fe40000410000 */
[-C--:B------:R-:W-:Y:S02]  /*50b0*/  @!P0 FMUL.FTZ R20, R14, R3.reuse ;  /* 0x000000030e148220 */ /* 0x080fe40000410000 */
[-C--:B------:R-:W-:Y:S01]  /*50c0*/  @!P0 FFMA.FTZ R42, R2, R12.reuse, -R22 ;  /* 0x0000000c022a8223 */ /* 0x080fe20000010816 */
[----:B------:R-:W-:Y:S01]  /*50d0*/  @!P0 HADD2.F32 R2, -RZ, R5.H1_H1 ;  /* 0x30000005ff028230 */ /* 0x000fe20000004100 */
[----:B------:R-:W-:Y:S01]  /*50e0*/  @!P0 FFMA.FTZ R0, R10, R12, R0 ;  /* 0x0000000c0a008223 */ /* 0x000fe20000010000 */
[----:B------:R-:W-:Y:S01]  /*50f0*/  @!P0 HADD2.F32 R12, -RZ, R24.H1_H1 ;  /* 0x30000018ff0c8230 */ /* 0x000fe20000004100 */
[C---:B------:R-:W-:Y:S01]  /*5100*/  @!P0 FMUL.FTZ R3, R4.reuse, R3 ;  /* 0x0000000304038220 */ /* 0x040fe20000410000 */
[----:B------:R-:W-:Y:S01]  /*5110*/  @!P0 HADD2.F32 R5, -RZ, R6.H1_H1 ;  /* 0x30000006ff058230 */ /* 0x000fe20000004100 */
[----:B------:R-:W-:Y:S01]  /*5120*/  @!P0 FFMA.FTZ R39, R4, R15, -R20 ;  /* 0x0000000f04278223 */ /* 0x000fe20000010814 */
[----:B------:R-:W-:Y:S01]  /*5130*/  @!P0 HADD2.F32 R20, -RZ, R13.H1_H1 ;  /* 0x3000000dff148230 */ /* 0x000fe20000004100 */
[----:B------:R-:W-:Y:S01]  /*5140*/  @!P0 FMUL.FTZ R6, R12, R7 ;  /* 0x000000070c068220 */ /* 0x000fe20000410000 */
[----:B------:R-:W-:Y:S01]  /*5150*/  @!P0 HADD2.F32 R4, -RZ, R8.H0_H0 ;  /* 0x20000008ff048230 */ /* 0x000fe20000004100 */
[----:B------:R-:W-:Y:S01]  /*5160*/  @!P0 IMAD.MOV.U32 R10, RZ, RZ, R35 ;  /* 0x000000ffff0a8224 */ /* 0x000fe200078e0023 */
[----:B------:R-:W-:Y:S02]  /*5170*/  @!P0 HADD2.F32 R13, -RZ, R25.H0_H0 ;  /* 0x20000019ff0d8230 */ /* 0x000fe40000004100 */
[----:B------:R-:W-:Y:S01]  /*5180*/  @!P0 HADD2.F32 R25, -RZ, R30.H0_H0 ;  /* 0x2000001eff198230 */ /* 0x000fe20000004100 */
[-C--:B------:R-:W-:Y:S01]  /*5190*/  @!P0 FMUL.FTZ R8, R20, R4.reuse ;  /* 0x0000000414088220 */ /* 0x080fe20000410000 */
[--C-:B------:R-:W-:Y:S01]  /*51a0*/  @!P0 HADD2.F32 R26, -RZ, R10.reuse.H0_H0 ;  /* 0x2000000aff1a8230 */ /* 0x100fe20000004100 */
[C---:B------:R-:W-:Y:S01]  /*51b0*/  @!P0 FMUL.FTZ R4, R2.reuse, R4 ;  /* 0x0000000402048220 */ /* 0x040fe20000410000 */
[----:B------:R-:W-:Y:S01]  /*51c0*/  @!P0 HADD2.F32 R28, -RZ, R10.H1_H1 ;  /* 0x3000000aff1c8230 */ /* 0x000fe20000004100 */
[----:B------:R-:W-:Y:S01]  /*51d0*/  @!P0 FFMA.FTZ R38, R2, R21, -R8 ;  /* 0x0000001502268223 */ /* 0x000fe20000010808 */
[----:B------:R-:W-:Y:S01]  /*51e0*/  @!P0 HADD2.F32 R8, -RZ, R9.H0_H0 ;  /* 0x20000009ff088230 */ /* 0x000fe20000004100 */
[C---:B------:R-:W-:Y:S01]  /*51f0*/  @!P0 FMUL.FTZ R2, R5.reuse, R7 ;  /* 0x0000000705028220 */ /* 0x040fe20000410000 */
[----:B------:R-:W-:Y:S01]  /*5200*/  @!P0 HADD2.F32 R7, -RZ, R23.H0_H0 ;  /* 0x20000017ff078230 */ /* 0x000fe20000004100 */
[----:B------:R-:W-:Y:S01]  /*5210*/  @!P0 FFMA.FTZ R37, R5, R13, -R6 ;  /* 0x0000000d05258223 */ /* 0x000fe20000010806 */
[----:B------:R-:W-:Y:S01]  /*5220*/  @!P0 MOV R5, R19 ;  /* 0x0000001300058202 */ /* 0x000fe20000000f00 */
[----:B------:R-:W-:Y:S02]  /*5230*/  @!P0 FMUL.FTZ R10, R28, R8 ;  /* 0x000000081c0a8220 */ /* 0x000fe40000410000 */
[----:B------:R-:W-:Y:S02]  /*5240*/  @!P0 FMUL.FTZ R9, R26, R7 ;  /* 0x000000071a098220 */ /* 0x000fe40000410000 */
[----:B------:R-:W-:Y:S01]  /*5250*/  @!P0 FFMA.FTZ R2, R12, R13, R2 ;  /* 0x0000000d0c028223 */ /* 0x000fe20000010002 */
[--C-:B------:R-:W-:Y:S01]  /*5260*/  @!P0 HADD2.F32 R6, -RZ, R5.reuse.H0_H0 ;  /* 0x20000005ff068230 */ /* 0x100fe20000004100 */
[----:B------:R-:W-:Y:S01]  /*5270*/  @!P0 FFMA.FTZ R3, R14, R15, R3 ;  /* 0x0000000f0e038223 */ /* 0x000fe20000010003 */
[----:B------:R-:W-:Y:S01]  /*5280*/  @!P0 F2FP.PACK_AB R12, R37, R42 ;  /* 0x0000002a250c823e */ /* 0x000fe200000000ff */
[----:B------:R-:W-:Y:S01]  /*5290*/  @!P0 FFMA.FTZ R4, R20, R21, R4 ;  /* 0x0000001514048223 */ /* 0x000fe20000010004 */
[----:B------:R-:W-:Y:S01]  /*52a0*/  @!P0 F2FP.PACK_AB R13, R38, R39 ;  /* 0x00000027260d823e */ /* 0x000fe200000000ff */
[C---:B------:R-:W-:Y:S01]  /*52b0*/  @!P0 FFMA.FTZ R36, R6.reuse, R27, -R9 ;  /* 0x0000001b06248223 */ /* 0x040fe20000010809 */
[----:B------:R-:W-:Y:S01]  /*52c0*/  @!P0 MOV R9, R34 ;  /* 0x0000002200098202 */ /* 0x000fe20000000f00 */
[----:B------:R-:W-:Y:S01]  /*52d0*/  @!P0 FMUL.FTZ R7, R6, R7 ;  /* 0x0000000706078220 */ /* 0x000fe20000410000 */
[----:B------:R-:W-:Y:S01]  /*52e0*/  @!P0 MOV R6, R18 ;  /* 0x0000001200068202 */ /* 0x000fe20000000f00 */
[----:B------:R-:W-:Y:S01]  /*52f0*/  @!P0 IMAD.MOV.U32 R16, RZ, RZ, R12 ;  /* 0x000000ffff108224 */ /* 0x000fe200078e000c */
[----:B------:R-:W-:Y:S01]  /*5300*/  @!P0 MOV R17, R13 ;  /* 0x0000000d00118202 */ /* 0x000fe20000000f00 */
[----:B------:R-:W-:Y:S01]  /*5310*/  @!P0 HADD2.F32 R5, -RZ, R5.H1_H1 ;  /* 0x30000005ff058230 */ /* 0x000fe20000004100 */
[----:B------:R-:W-:Y:S01]  /*5320*/  @!P0 F2FP.PACK_AB R3, R4, R3 ;  /* 0x000000030403823e */ /* 0x000fe200000000ff */
[--C-:B------:R-:W-:Y:S02]  /*5330*/  @!P0 HADD2.F32 R24, -RZ, R9.reuse.H1_H1 ;  /* 0x30000009ff188230 */ /* 0x100fe40000004100 */
[----:B------:R-:W-:Y:S01]  /*5340*/  @!P0 HADD2.F32 R22, -RZ, R9.H0_H0 ;  /* 0x20000009ff168230 */ /* 0x000fe20000004100 */
[C---:B------:R-:W-:Y:S01]  /*5350*/  @!P0 FMUL.FTZ R8, R5.reuse, R8 ;  /* 0x0000000805088220 */ /* 0x040fe20000410000 */
[--C-:B------:R-:W-:Y:S01]  /*5360*/  @!P0 HADD2.F32 R9, -RZ, R6.reuse.H1_H1 ;  /* 0x30000006ff098230 */ /* 0x100fe20000004100 */
[----:B------:R-:W-:Y:S01]  /*5370*/  @!P0 FFMA.FTZ R31, R5, R29, -R10 ;  /* 0x0000001d051f8223 */ /* 0x000fe2000001080a */
[----:B------:R-:W-:Y:S01]  /*5380*/  @!P0 MOV R33, R3 ;  /* 0x0000000300218202 */ /* 0x000fe20000000f00 */
[----:B------:R-:W-:Y:S01]  /*5390*/  @!P0 FMUL.FTZ R30, R24, R11 ;  /* 0x0000000b181e8220 */ /* 0x000fe20000410000 */
[----:B------:R-:W-:Y:S02]  /*53a0*/  @!P0 HADD2.F32 R5, -RZ, R23.H1_H1 ;  /* 0x30000017ff058230 */ /* 0x000fe40000004100 */
[----:B------:R-:W-:Y:S01]  /*53b0*/  @!P0 HADD2.F32 R23, -RZ, R47.H1_H1 ;  /* 0x3000002fff178230 */ /* 0x000fe20000004100 */
[C---:B------:R-:W-:Y:S01]  /*53c0*/  @!P0 FFMA.FTZ R30, R9.reuse, R25, -R30 ;  /* 0x00000019091e8223 */ /* 0x040fe2000001081e */
[----:B------:R-:W-:Y:S01]  /*53d0*/  @!P0 HADD2.F32 R10, -RZ, R6.H0_H0 ;  /* 0x20000006ff0a8230 */ /* 0x000fe20000004100 */
[-C--:B------:R-:W-:Y:S04]  /*53e0*/  @!P0 FMUL.FTZ R6, R22, R5.reuse ;  /* 0x0000000516068220 */ /* 0x080fe80000410000 */
[C---:B------:R-:W-:Y:S02]  /*53f0*/  @!P0 FMUL.FTZ R5, R10.reuse, R5 ;  /* 0x000000050a058220 */ /* 0x040fe40000410000 */
[----:B------:R-:W-:Y:S02]  /*5400*/  @!P0 FFMA.FTZ R10, R10, R23, -R6 ;  /* 0x000000170a0a8223 */ /* 0x000fe40000010806 */
[----:B------:R-:W-:Y:S01]  /*5410*/  @!P0 FMUL.FTZ R6, R9, R11 ;  /* 0x0000000b09068220 */ /* 0x000fe20000410000 */
[----:B------:R-:W-:Y:S01]  /*5420*/  @!P0 F2FP.PACK_AB R11, R31, R36 ;  /* 0x000000241f0b823e */ /* 0x000fe200000000ff */
[----:B------:R-:W-:Y:S01]  /*5430*/  @!P0 FFMA.FTZ R5, R22, R23, R5 ;  /* 0x0000001716058223 */ /* 0x000fe20000010005 */
[----:B------:R-:W-:Y:S01]  /*5440*/  @!P0 F2FP.PACK_AB R10, R30, R10 ;  /* 0x0000000a1e0a823e */ /* 0x000fe200000000ff */
[----:B------:R-:W-:Y:S01]  /*5450*/  @!P0 FFMA.FTZ R6, R24, R25, R6 ;  /* 0x0000001918068223 */ /* 0x000fe20000010006 */
[----:B------:R-:W-:Y:S01]  /*5460*/  @!P0 MOV R19, R11 ;  /* 0x0000000b00138202 */ /* 0x000fe20000000f00 */
[----:B------:R-:W-:Y:S01]  /*5470*/  @!P0 FFMA.FTZ R7, R26, R27, R7 ;  /* 0x0000001b1a078223 */ /* 0x000fe20000010007 */
        /* <DEDUP_REMOVED lines=9> */
[----:B------:R-:W-:-:S13]  /*5510*/  ISETP.GE.AND P0, PT, R68, c[0x0][0x1d4], PT ;  /* 0x0000750044007a0c */ /* 0x000fda0003f06270 */
[----:B------:R-:W-:-:S05]  /*5520*/  @P0 BRA `(.L_x_586) ;  /* 0x0000016000000947 */ /* 0x000fca0003800000 */
[----:B------:R-:W-:Y:S04]  /*5530*/  IADD3 R0, P1, P0, R64, R59, R68 ;  /* 0x0000003b40007210 */ /* 0x000fe8000783e044 */
[----:B------:R-:W-:Y:S02]  /*5540*/  IADD3.X R3, R63, R58, R91, P1, P0 ;  /* 0x0000003a3f037210 */ /* 0x000fe40000fe045b */
[C---:B------:R-:W-:Y:S04]  /*5550*/  LEA R2, P0, R0.reuse, c[0x0][0x1c8], 0x1 ;  /* 0x0000720000027a11 */ /* 0x040fe800078008ff */
[----:B------:R-:W-:Y:S05]  /*5560*/  LEA.HI.X R3, R0, c[0x0][0x1cc], R3, 0x1, P0 ;  /* 0x0000730000037a11 */ /* 0x000fea00000f0c03 */
[----:B------:R2:W-:Y:S01]  /*5570*/  STG.E.128 [R2.64], R32 ;  /* 0x0000002002007986 */ /* 0x0005e2000c101d06 */
[----:B------:R-:W-:-:S05]  /*5580*/  BRA `(.L_x_586) ;  /* 0x0000010000007947 */ /* 0x000fca0003800000 */
.L_x_582:
[----:B------:R-:W-:Y:S05]  /*5590*/  IMAD R0, R48, -0x20, R66 ;  /* 0xffffffe030007824 */ /* 0x000fea00078e0242 */
[----:B------:R-:W-:Y:S04]  /*55a0*/  IMNMX R0, R0, 0x20, PT ;  /* 0x0000002000007817 */ /* 0x000fe80003800200 */
[----:B------:R-:W-:-:S13]  /*55b0*/  ISETP.GE.AND P0, PT, R213, R0, PT ;  /* 0x00000000d500720c */ /* 0x000fda0003f06270 */
[----:B------:R-:W-:-:S05]  /*55c0*/  @P0 BRA `(.L_x_586) ;  /* 0x000000c000000947 */ /* 0x000fca0003800000 */
[----:B------:R-:W-:-:S13]  /*55d0*/  ISETP.GE.AND P0, PT, R144, c[0x0][0x1d4], PT ;  /* 0x0000750090007a0c */ /* 0x000fda0003f06270 */
[----:B------:R-:W1:Y:S04]  /*55e0*/  @!P0 LDS.128 R8, [R195+0xc080] ;  /* 0x00c08000c3088984 */ /* 0x000e680000000c00 */
[----:B-1----:R-:W-:Y:S01]  /*55f0*/  @!P0 STG.E.128 [R38.64], R8 ;  /* 0x0000000826008986 */ /* 0x002fe2000c101d06 */
[----:B------:R-:W-:-:S13]  /*5600*/  ISETP.GE.AND P0, PT, R146, c[0x0][0x1d4], PT ;  /* 0x0000750092007a0c */ /* 0x000fda0003f06270 */
[----:B------:R-:W1:Y:S04]  /*5610*/  @!P0 LDS.128 R4, [R195+0xd080] ;  /* 0x00d08000c3048984 */ /* 0x000e680000000c00 */
[----:B-1----:R-:W-:Y:S01]  /*5620*/  @!P0 STG.E.128 [R38.64+0x80], R4 ;  /* 0x0000800426008986 */ /* 0x002fe2000c101d06 */
[----:B------:R-:W-:-:S13]  /*5630*/  ISETP.GE.AND P0, PT, R215, c[0x0][0x1d4], PT ;  /* 0x00007500d7007a0c */ /* 0x000fda0003f06270 */
[----:B------:R-:W1:Y:S04]  /*5640*/  @!P0 LDS.128 R4, [R195+0xe080] ;  /* 0x00e08000c3048984 */ /* 0x000e680000000c00 */
[----:B-1----:R-:W-:Y:S01]  /*5650*/  @!P0 STG.E.128 [R38.64+0x100], R4 ;  /* 0x0001000426008986 */ /* 0x002fe2000c101d06 */
[----:B------:R-:W-:-:S13]  /*5660*/  ISETP.GE.AND P0, PT, R216, c[0x0][0x1d4], PT ;  /* 0x00007500d8007a0c */ /* 0x000fda0003f06270 */
[----:B------:R-:W1:Y:S04]  /*5670*/  @!P0 LDS.128 R4, [R195+0xf080] ;  /* 0x00f08000c3048984 */ /* 0x000e680000000c00 */
[----:B-1----:R1:W-:Y:S02]  /*5680*/  @!P0 STG.E.128 [R38.64+0x180], R4 ;  /* 0x0001800426008986 */ /* 0x0023e4000c101d06 */
.L_x_586:
[----:B------:R-:W-:Y:S05]  /*5690*/  BSYNC B1 ;  /* 0x0000000000017941 */ /* 0x000fea0003800000 */
.L_x_581:
[----:B------:R-:W-:Y:S01]  /*56a0*/  IMAD.SHL.U32 R0, R48, 0x20, RZ ;  /* 0x0000002030007824 */ /* 0x000fe200078e00ff */
[----:B------:R-:W-:Y:S03]  /*56b0*/  BSSY B0, `(.L_x_597) ;  /* 0x0000031000007945 */ /* 0x000fe60003800000 */
[----:B-12--5:R-:W-:Y:S01]  /*56c0*/  IMAD.IADD R2, R102, 0x1, -R0 ;  /* 0x0000000166027824 */ /* 0x026fe200078e0a00 */
[----:B------:R-:W-:Y:S04]  /*56d0*/  IADD3 R0, -R0, R66, RZ ;  /* 0x0000004200007210 */ /* 0x000fe80007ffe1ff */
[----:B------:R-:W-:Y:S02]  /*56e0*/  ISETP.GE.AND P0, PT, R2, 0x1, PT ;  /* 0x000000010200780c */ /* 0x000fe40003f06270 */
[----:B------:R-:W-:Y:S11]  /*56f0*/  IMNMX R0, R0, 0x20, PT ;  /* 0x0000002000007817 */ /* 0x000ff60003800200 */
[C---:B------:R-:W-:Y:S02]  /*5700*/  @P0 LEA R4, P1, R48.reuse, R103, 0x5 ;  /* 0x0000006730040211 */ /* 0x040fe400078228ff */
[----:B------:R-:W-:Y:S02]  /*5710*/  @P0 MOV R3, R101 ;  /* 0x0000006500030202 */ /* 0x000fe40000000f00 */
[----:B------:R-:W-:Y:S05]  /*5720*/  @P0 LEA.HI.X R2, R48, R106, R62, 0x5, P1 ;  /* 0x0000006a30020211 */ /* 0x000fea00008f2c3e */
[----:B------:R-:W-:Y:S02]  /*5730*/  @P0 IMAD R5, R2, c[0x0][0x258], RZ ;  /* 0x0000960002050a24 */ /* 0x000fe400078e02ff */
[----:B------:R-:W-:Y:S04]  /*5740*/  @P0 IMAD.MOV.U32 R2, RZ, RZ, R84 ;  /* 0x000000ffff020224 */ /* 0x000fe800078e0054 */
[C---:B------:R-:W-:Y:S04]  /*5750*/  @P0 IMAD.WIDE.U32 R2, R4.reuse, c[0x0][0x258], R2 ;  /* 0x0000960004020a25 */ /* 0x040fe800078e0002 */
[----:B------:R-:W-:Y:S04]  /*5760*/  @P0 IMAD R4, R4, c[0x0][0x25c], R5 ;  /* 0x0000970004040a24 */ /* 0x000fe800078e0205 */
        /* <DEDUP_REMOVED lines=37> */
.L_x_598:
[----:B-1----:R-:W-:Y:S05]  /*59c0*/  BSYNC B0 ;  /* 0x0000000000007941 */ /* 0x002fea0003800000 */
.L_x_597:
        /* <DEDUP_REMOVED lines=22> */
.L_x_580:
[----:B------:R-:W-:Y:S01]  /*5b30*/  IMAD.MOV.U32 R0, RZ, RZ, c[0x0][0x2c4] ;  /* 0x0000b100ff007624 */ /* 0x000fe200078e00ff */
[----:B------:R-:W-:Y:S01]  /*5b40*/  IADD3 R2, R210, 0x1, -R211 ;  /* 0x00000001d2027810 */ /* 0x000fe20007ffe8d3 */
[----:B-1----:R-:W-:-:S02]  /*5b50*/  IMAD.MOV.U32 R4, RZ, RZ, c[0x0][0x32c] ;  /* 0x0000cb00ff047624 */ /* 0x002fc400078e00ff */
[----:B------:R-:W-:Y:S01]  /*5b60*/  IMAD.IADD R11, R116, 0x1, R117 ;  /* 0x00000001740b7824 */ /* 0x000fe200078e0275 */
[----:B------:R-:W-:Y:S02]  /*5b70*/  ISETP.NE.AND P3, PT, R0, 0x1, PT ;  /* 0x000000010000780c */ /* 0x000fe40003f65270 */
[----:B------:R-:W-:Y:S02]  /*5b80*/  IADD3 R0, R224, 0x7f, RZ ;  /* 0x0000007fe0007810 */ /* 0x000fe40007ffe0ff */
[----:B------:R-:W-:-:S09]  /*5b90*/  ISETP.GE.AND P1, PT, R4, 0x1, PT ;  /* 0x000000010400780c */ /* 0x000fd20003f26270 */
[----:B------:R-:W-:-:S05]  /*5ba0*/  @P3 IMAD.HI.U32 R3, R0, c[0x0][0x2c8], RZ ;  /* 0x0000b20000033a27 */ /* 0x000fca00078e00ff */
[----:B------:R-:W-:-:S05]  /*5bb0*/  @P3 SHF.R.U32.HI R0, RZ, c[0x0][0x2cc], R3 ;  /* 0x0000b300ff003a19 */ /* 0x000fca0000011603 */
[----:B------:R-:W-:-:S05]  /*5bc0*/  IMAD.IADD R0, R2, 0x1, R0 ;  /* 0x0000000102007824 */ /* 0x000fca00078e0200 */
[----:B------:R-:W-:Y:S01]  /*5bd0*/  IADD3 R3, R0, c[0x0][0x328], RZ ;  /* 0x0000ca0000037a10 */ /* 0x000fe20007ffe0ff */
[----:B------:R-:W-:Y:S05]  /*5be0*/  @!P1 BRA `(.L_x_600) ;  /* 0x0000011000009947 */ /* 0x000fea0003800000 */
[C---:B------:R-:W-:Y:S01]  /*5bf0*/  ISETP.GT.AND P0, PT, R0.reuse, RZ, PT ;  /* 0x000000ff0000720c */ /* 0x040fe20003f04270 */
[----:B------:R-:W-:Y:S01]  /*5c00*/  BSSY B0, `(.L_x_601) ;  /* 0x000000d000007945 */ /* 0x000fe20003800000 */
[----:B------:R-:W-:Y:S01]  /*5c10*/  IADD3 R2, R0, -0x1, RZ ;  /* 0xffffffff00027810 */ /* 0x000fe20007ffe0ff */
[----:B------:R-:W-:-:S10]  /*5c20*/  IMAD.MOV.U32 R4, RZ, RZ, c[0x0][0x32c] ;  /* 0x0000cb00ff047624 */ /* 0x000fd400078e00ff */
[----:B------:R-:W-:Y:S05]  /*5c30*/  @P0 BRA `(.L_x_602) ;  /* 0x0000006000000947 */ /* 0x000fea0003800000 */
[----:B------:R-:W-:Y:S01]  /*5c40*/  ISETP.NE.AND P0, PT, R4, 0x1, PT ;  /* 0x000000010400780c */ /* 0x000fe20003f05270 */
[----:B------:R-:W-:-:S12]  /*5c50*/  IMAD.MOV R0, RZ, RZ, -R0 ;  /* 0x000000ffff007224 */ /* 0x000fd800078e0a00 */
[----:B------:R-:W-:-:S05]  /*5c60*/  @P0 IMAD.HI.U32 R2, R0, c[0x0][0x330], RZ ;  /* 0x0000cc0000020a27 */ /* 0x000fca00078e00ff */
[----:B------:R-:W-:-:S04]  /*5c70*/  @P0 SHF.R.U32.HI R0, RZ, c[0x0][0x334], R2 ;  /* 0x0000cd00ff000a19 */ /* 0x000fc80000011602 */
[----:B------:R-:W-:Y:S01]  /*5c80*/  LOP3.LUT R2, RZ, R0, RZ, 0x33, !PT ;  /* 0x00000000ff027212 */ /* 0x000fe200078e33ff */
[----:B------:R-:W-:Y:S05]  /*5c90*/  BRA `(.L_x_603) ;  /* 0x0000003000007947 */ /* 0x000fea0003800000 */
.L_x_602:
[----:B------:R-:W-:-:S13]  /*5ca0*/  ISETP.NE.AND P0, PT, R4, 0x1, PT ;  /* 0x000000010400780c */ /* 0x000fda0003f05270 */
[----:B------:R-:W-:-:S05]  /*5cb0*/  @P0 IMAD.HI.U32 R0, R2, c[0x0][0x330], RZ ;  /* 0x0000cc0002000a27 */ /* 0x000fca00078e00ff */
[----:B------:R-:W-:Y:S02]  /*5cc0*/  @P0 SHF.R.U32.HI R2, RZ, c[0x0][0x334], R0 ;  /* 0x0000cd00ff020a19 */ /* 0x000fe40000011600 */
.L_x_603:
[----:B------:R-:W-:Y:S05]  /*5cd0*/  BSYNC B0 ;  /* 0x0000000000007941 */ /* 0x000fea0003800000 */
.L_x_601:
[----:B------:R-:W-:-:S05]  /*5ce0*/  IMAD R2, R2, R4, c[0x0][0x32c] ;  /* 0x0000cb0002027624 */ /* 0x000fca00078e0204 */
[----:B------:R-:W-:-:S04]  /*5cf0*/  IMNMX R3, R3, R2, PT ;  /* 0x0000000203037217 */ /* 0x000fc80003800200 */
.L_x_600:
[----:B------:R-:W-:Y:S01]  /*5d00*/  IADD3 R3, R3, 0x1f, RZ ;  /* 0x0000001f03037810 */ /* 0x000fe20007ffe0ff */
[----:B------:R-:W-:-:S03]  /*5d10*/  @P3 IMAD.HI.U32 R2, R224, c[0x0][0x2c8], RZ ;  /* 0x0000b200e0023a27 */ /* 0x000fc600078e00ff */
[----:B------:R-:W-:Y:S01]  /*5d20*/  SHF.R.S32.HI R4, RZ, 0x1f, R3 ;  /* 0x0000001fff047819 */ /* 0x000fe20000011403 */
[----:B------:R-:W-:Y:S01]  /*5d30*/  IMAD.MOV.U32 R0, RZ, RZ, R224 ;  /* 0x000000ffff007224 */ /* 0x000fe200078e00e0 */
[----:B------:R-:W-:Y:S02]  /*5d40*/  @P3 SHF.R.U32.HI R0, RZ, c[0x0][0x2cc], R2 ;  /* 0x0000b300ff003a19 */ /* 0x000fe40000011602 */
        /* <DEDUP_REMOVED lines=16> */
.L_x_606:
[----:B------:R-:W-:-:S04]  /*5e50*/  MOV R3, c[0x0][0x32c] ;  /* 0x0000cb0000037a02 */ /* 0x000fc80000000f00 */
[----:B------:R-:W-:-:S13]  /*5e60*/  ISETP.NE.AND P0, PT, R3, 0x1, PT ;  /* 0x000000010300780c */ /* 0x000fda0003f05270 */
[----:B------:R-:W-:-:S05]  /*5e70*/  @P0 IMAD.HI.U32 R3, R0, c[0x0][0x330], RZ ;  /* 0x0000cc0000030a27 */ /* 0x000fca00078e00ff */
[----:B------:R-:W-:Y:S02]  /*5e80*/  @P0 SHF.R.U32.HI R0, RZ, c[0x0][0x334], R3 ;  /* 0x0000cd00ff000a19 */ /* 0x000fe40000011603 */
.L_x_607:
[----:B------:R-:W-:Y:S05]  /*5e90*/  BSYNC B0 ;  /* 0x0000000000007941 */ /* 0x000fea0003800000 */
.L_x_605:
[----:B------:R-:W-:-:S05]  /*5ea0*/  IMAD R0, R0, c[0x0][0x32c], RZ ;  /* 0x0000cb0000007a24 */ /* 0x000fca00078e02ff */
[----:B------:R-:W-:-:S04]  /*5eb0*/  IMNMX R2, R2, R0, !PT ;  /* 0x0000000002027217 */ /* 0x000fc80007800200 */
.L_x_604:
[----:B------:R-:W-:Y:S01]  /*5ec0*/  SHF.R.S32.HI R0, RZ, 0x1f, R2 ;  /* 0x0000001fff007819 */ /* 0x000fe20000011402 */
[----:B------:R-:W-:Y:S03]  /*5ed0*/  BSSY B0, `(.L_x_608) ;  /* 0x0000025000007945 */ /* 0x000fe60003800000 */
[----:B------:R-:W-:-:S04]  /*5ee0*/  LEA.HI R0, R0, R2, RZ, 0x5 ;  /* 0x0000000200007211 */ /* 0x000fc800078f28ff */
[----:B------:R-:W-:-:S04]  /*5ef0*/  SHF.R.S32.HI R0, RZ, 0x5, R0 ;  /* 0x00000005ff007819 */ /* 0x000fc80000011400 */
[----:B------:R-:W-:Y:S01]  /*5f00*/  IMNMX R5, RZ, R0, !PT ;  /* 0x00000000ff057217 */ /* 0x000fe20007800200 */
[----:B------:R-:W-:-:S03]  /*5f10*/  IMAD.MOV.U32 R0, RZ, RZ, RZ ;  /* 0x000000ffff007224 */ /* 0x000fc600078e00ff */
[----:B------:R-:W-:-:S13]  /*5f20*/  ISETP.GT.AND P0, PT, R7, R5, PT ;  /* 0x000000050700720c */ /* 0x000fda0003f04270 */
        /* <DEDUP_REMOVED lines=31> */
.L_x_609:
[----:B------:R-:W-:Y:S05]  /*6120*/  BSYNC B0 ;  /* 0x0000000000007941 */ /* 0x000fea0003800000 */
.L_x_608:
[----:B------:R-:W-:Y:S01]  /*6130*/  IMAD R208, R248, R0, R5 ;  /* 0x00000000f8d07224 */ /* 0x000fe200078e0205 */
        /* <DEDUP_REMOVED lines=75> */
[----:B------:R1:W2:Y:S01]  /*65f0*/  @P1 LDG.E R19, [R2.64] ;  /* 0x0000000602131981 */ /* 0x0002a2000c1e1900 */
[----:B------:R-:W-:Y:S01]  /*6600*/  SHF.R.S32.HI R0, RZ, 0x1f, R115 ;  /* 0x0000001fff007819 */ /* 0x000fe20000011473 */
[----:B------:R-:W-:Y:S01]  /*6610*/  IMAD R5, R237, 0x20, R213 ;  /* 0x00000020ed057824 */ /* 0x000fe200078e02d5 */
[----:B------:R-:W-:Y:S01]  /*6620*/  ISETP.NE.U32.AND P0, PT, RZ, c[0x0][0x348], PT ;  /* 0x0000d200ff007a0c */ /* 0x000fe20003f05070 */
[----:B------:R-:W-:Y:S01]  /*6630*/  IMAD.MOV.U32 R14, RZ, RZ, R144 ;  /* 0x000000ffff0e7224 */ /* 0x000fe200078e0090 */
[----:B------:R-:W-:Y:S01]  /*6640*/  SHF.R.S32.HI R18, RZ, 0x1f, R231 ;  /* 0x0000001fff127819 */ /* 0x000fe200000114e7 */
[----:B------:R-:W-:Y:S01]  /*6650*/  IMAD R0, R0, c[0x0][0x178], RZ ;  /* 0x00005e0000007a24 */ /* 0x000fe200078e02ff */
[----:B------:R-:W-:Y:S01]  /*6660*/  ISETP.NE.AND.EX P0, PT, RZ, c[0x0][0x34c], PT, P0 ;  /* 0x0000d300ff007a0c */ /* 0x000fe20003f05300 */
[----:B------:R-:W-:Y:S01]  /*6670*/  IMAD.IADD R5, R224, 0x1, R5 ;  /* 0x00000001e0057824 */ /* 0x000fe200078e0205 */
[----:B------:R-:W-:Y:S01]  /*6680*/  SHF.R.S32.HI R9, RZ, 0x1f, R213 ;  /* 0x0000001fff097819 */ /* 0x000fe200000114d5 */
[----:B------:R-:W-:Y:S01]  /*6690*/  IMAD R0, R115, c[0x0][0x17c], R0 ;  /* 0x00005f0073007a24 */ /* 0x000fe200078e0200 */
[----:B------:R-:W-:Y:S01]  /*66a0*/  SEL R6, R18, RZ, !P0 ;  /* 0x000000ff12067207 */ /* 0x000fe20004000000 */
[----:B------:R-:W-:Y:S01]  /*66b0*/  @P3 IMAD.HI.U32 R7, R5, c[0x0][0x2c8], RZ ;  /* 0x0000b20005073a27 */ /* 0x000fe200078e00ff */
[----:B------:R-:W-:-:S02]  /*66c0*/  SEL R4, R231, RZ, !P0 ;  /* 0x000000ffe7047207 */ /* 0x000fc40004000000 */
[----:B------:R-:W-:Y:S01]  /*66d0*/  ISETP.GE.AND P6, PT, R146, c[0x0][0x1d4], PT ;  /* 0x0000750092007a0c */ /* 0x000fe20003fc6270 */
[----:B------:R-:W-:Y:S01]  /*66e0*/  IMAD R6, R6, c[0x0][0x1c0], RZ ;  /* 0x0000700006067a24 */ /* 0x000fe200078e02ff */
[----:B------:R-:W-:Y:S02]  /*66f0*/  SHF.R.S32.HI R15, RZ, 0x1f, R144 ;  /* 0x0000001fff0f7819 */ /* 0x000fe40000011490 */
[----:B------:R-:W-:Y:S01]  /*6700*/  ISETP.GE.AND P2, PT, R144, c[0x0][0x1d4], PT ;  /* 0x0000750090007a0c */ /* 0x000fe20003f46270 */
[----:B------:R-:W-:Y:S01]  /*6710*/  IMAD R6, R4, c[0x0][0x1c4], R6 ;  /* 0x0000710004067a24 */ /* 0x000fe200078e0206 */
[----:B------:R-:W-:Y:S02]  /*6720*/  ISETP.GE.AND P5, PT, R215, c[0x0][0x1d4], PT ;  /* 0x00007500d7007a0c */ /* 0x000fe40003fa6270 */
[----:B------:R-:W-:Y:S01]  /*6730*/  ISETP.GE.AND P4, PT, R216, c[0x0][0x1d4], PT ;  /* 0x00007500d8007a0c */ /* 0x000fe20003f86270 */
[----:B-1----:R-:W-:Y:S01]  /*6740*/  IMAD.WIDE.U32 R2, R115, c[0x0][0x178], RZ ;  /* 0x00005e0073027a25 */ /* 0x002fe200078e00ff */
[----:B------:R-:W-:-:S02]  /*6750*/  LOP3.LUT R214, R214, 0xfffffffe, RZ, 0xc0, !PT ;  /* 0xfffffffed6d67812 */ /* 0x000fc400078ec0ff */
[----:B------:R-:W-:Y:S02]  /*6760*/  IADD3 R108, R236, -0x1, RZ ;  /* 0xffffffffec6c7810 */ /* 0x000fe40007ffe0ff */
[----:B------:R-:W-:Y:S01]  /*6770*/  IADD3 R3, R3, R0, RZ ;  /* 0x0000000003037210 */ /* 0x000fe20007ffe0ff */
[----:B------:R-:W-:Y:S01]  /*6780*/  IMAD.MOV.U32 R0, RZ, RZ, R5 ;  /* 0x000000ffff007224 */ /* 0x000fe200078e0005 */
[----:B------:R-:W-:Y:S02]  /*6790*/  @P3 SHF.R.U32.HI R0, RZ, c[0x0][0x2cc], R7 ;  /* 0x0000b300ff003a19 */ /* 0x000fe40000011607 */
[----:B------:R-:W-:Y:S01]  /*67a0*/  @P2 LOP3.LUT R214, R214, 0x1, RZ, 0xfc, !PT ;  /* 0x00000001d6d62812 */ /* 0x000fe200078efcff */
[----:B------:R-:W-:Y:S01]  /*67b0*/  IMAD.WIDE.U32 R2, R226, c[0x0][0x1b8], R2 ;  /* 0x00006e00e2027a25 */ /* 0x000fe200078e0002 */
[----:B------:R-:W-:Y:S02]  /*67c0*/  SHF.R.S32.HI R8, RZ, 0x1f, R0 ;  /* 0x0000001fff087819 */ /* 0x000fe40000011400 */
[----:B------:R-:W-:Y:S01]  /*67d0*/  IADD3 R7, -R0, RZ, RZ ;  /* 0x000000ff00077210 */ /* 0x000fe20007ffe1ff */
[----:B------:R-:W-:Y:S01]  /*67e0*/  IMAD R3, R226, c[0x0][0x1bc], R3 ;  /* 0x00006f00e2037a24 */ /* 0x000fe200078e0203 */
[----:B------:R-:W-:Y:S01]  /*67f0*/  LOP3.LUT R214, R214, 0xfffffffd, RZ, 0xc0, !PT ;  /* 0xfffffffdd6d67812 */ /* 0x000fe200078ec0ff */
[----:B------:R-:W-:Y:S01]  /*6800*/  IMAD R8, R8, c[0x0][0x1b0], RZ ;  /* 0x00006c0008087a24 */ /* 0x000fe200078e02ff */
[----:B------:R-:W-:Y:S01]  /*6810*/  ISETP.GE.AND P3, PT, R146, c[0x0][0x198], PT ;  /* 0x0000660092007a0c */ /* 0x000fe20003f66270 */
[----:B------:R-:W-:Y:S01]  /*6820*/  IMAD.WIDE.U32 R2, R4, c[0x0][0x1c0], R2 ;  /* 0x0000700004027a25 */ /* 0x000fe200078e0002 */
[----:B------:R-:W-:-:S03]  /*6830*/  IADD3 R4, P0, R213, R11, RZ ;  /* 0x0000000bd5047210 */ /* 0x000fc60007f1e0ff */
[----:B------:R-:W-:Y:S01]  /*6840*/  IMAD.IADD R3, R3, 0x1, R6 ;  /* 0x0000000103037824 */ /* 0x000fe200078e0206 */
[----:B------:R-:W-:Y:S01]  /*6850*/  LEA.HI.X.SX32 R6, R11, R9, 0x1, P0 ;  /* 0x000000090b067211 */ /* 0x000fe200000f0eff */
[----:B------:R-:W-:Y:S02]  /*6860*/  IMAD R5, R7, c[0x0][0x2c4], R5 ;  /* 0x0000b10007057a24 */ /* 0x000fe400078e0205 */
[C---:B------:R-:W-:Y:S02]  /*6870*/  IMAD R12, R0.reuse, c[0x0][0x1b4], R8 ;  /* 0x00006d00000c7a24 */ /* 0x040fe400078e0208 */
[----:B------:R-:W-:Y:S01]  /*6880*/  IMAD.WIDE.U32 R2, R0, c[0x0][0x1b0], R2 ;  /* 0x00006c0000027a25 */ /* 0x000fe200078e0002 */
[----:B------:R-:W-:-:S03]  /*6890*/  SHF.R.S32.HI R11, RZ, 0x1f, R5 ;  /* 0x0000001fff0b7819 */ /* 0x000fc60000011405 */
[C---:B------:R-:W-:Y:S01]  /*68a0*/  IMAD R0, R6.reuse, c[0x0][0x1e0], RZ ;  /* 0x0000780006007a24 */ /* 0x040fe200078e02ff */
[----:B------:R-:W-:Y:S01]  /*68b0*/  IADD3 R3, R3, R12, RZ ;  /* 0x0000000c03037210 */ /* 0x000fe20007ffe0ff */
[----:B------:R-:W-:Y:S02]  /*68c0*/  IMAD R10, R6, c[0x0][0x208], RZ ;  /* 0x00008200060a7a24 */ /* 0x000fe400078e02ff */
[C---:B------:R-:W-:Y:S01]  /*68d0*/  IMAD R13, R4.reuse, c[0x0][0x1e4], R0 ;  /* 0x00007900040d7a24 */ /* 0x040fe200078e0200 */
[----:B------:R-:W-:Y:S01]  /*68e0*/  SEL R0, RZ, 0xffffffff, P6 ;  /* 0xffffffffff007807 */ /* 0x000fe20003000000 */
[----:B------:R-:W-:-:S04]  /*68f0*/  IMAD.WIDE.U32 R6, R4, c[0x0][0x1e0], R14 ;  /* 0x0000780004067a25 */ /* 0x000fc800078e000e */
[----:B------:R-:W-:-:S04]  /*6900*/  IMAD.WIDE.U32 R8, R4, c[0x0][0x208], R14 ;  /* 0x0000820004087a25 */ /* 0x000fc800078e000e */
[----:B------:R-:W-:Y:S01]  /*6910*/  IMAD R12, R4, c[0x0][0x20c], R10 ;  /* 0x00008300040c7a24 */ /* 0x000fe200078e020a */
[----:B------:R-:W-:Y:S01]  /*6920*/  SEL R10, RZ, 0x1, P2 ;  /* 0x00000001ff0a7807 */ /* 0x000fe20001000000 */
[----:B------:R-:W-:Y:S01]  /*6930*/  IMAD R4, R11, c[0x0][0x1a8], RZ ;  /* 0x00006a000b047a24 */ /* 0x000fe200078e02ff */
[----:B------:R-:W-:Y:S01]  /*6940*/  ISETP.GE.AND P2, PT, R215, c[0x0][0x198], PT ;  /* 0x00006600d7007a0c */ /* 0x000fe20003f46270 */
[----:B------:R-:W-:Y:S02]  /*6950*/  IMAD.SHL.U32 R0, R0, 0x2, RZ ;  /* 0x0000000200007824 */ /* 0x000fe400078e00ff */
[C---:B------:R-:W-:Y:S02]  /*6960*/  IMAD R4, R5.reuse, c[0x0][0x1ac], R4 ;  /* 0x00006b0005047a24 */ /* 0x040fe400078e0204 */
[----:B------:R-:W-:Y:S01]  /*6970*/  IMAD.WIDE.U32 R2, R5, c[0x0][0x1a8], R2 ;  /* 0x00006a0005027a25 */ /* 0x000fe200078e0002 */
[----:B------:R-:W-:Y:S02]  /*6980*/  LOP3.LUT R10, R0, 0x2, R10, 0xe2, !PT ;  /* 0x00000002000a7812 */ /* 0x000fe400078ee20a */
[----:B------:R-:W-:Y:S01]  /*6990*/  IADD3 R5, R9, R12, RZ ;  /* 0x0000000c09057210 */ /* 0x000fe20007ffe0ff */
[----:B------:R-:W-:Y:S01]  /*69a0*/  IMAD.IADD R0, R3, 0x1, R4 ;  /* 0x0000000103007824 */ /* 0x000fe200078e0204 */
[C---:B------:R-:W-:Y:S01]  /*69b0*/  LEA R17, P0, R2.reuse, c[0x0][0x160], 0x1 ;  /* 0x0000580002117a11 */ /* 0x040fe200078008ff */
[----:B------:R-:W-:Y:S01]  /*69c0*/  IMAD.IADD R7, R7, 0x1, R13 ;  /* 0x0000000107077824 */ /* 0x000fe200078e020d */
[----:B------:R-:W-:Y:S01]  /*69d0*/  SEL R9, RZ, 0x4, P5 ;  /* 0x00000004ff097807 */ /* 0x000fe20002800000 */
[----:B------:R-:W-:Y:S01]  /*69e0*/  IMAD.MOV.U32 R4, RZ, RZ, R8 ;  /* 0x000000ffff047224 */ /* 0x000fe200078e0008 */
[----:B------:R-:W-:Y:S01]  /*69f0*/  LEA.HI.X R16, R2, c[0x0][0x164], R0, 0x1, P0 ;  /* 0x0000590002107a11 */ /* 0x000fe200000f0c00 */
[----:B------:R-:W-:Y:S01]  /*6a00*/  IMAD.WIDE.U32 R6, R226, c[0x0][0x1e8], R6 ;  /* 0x00007a00e2067a25 */ /* 0x000fe200078e0006 */
[----:B------:R-:W-:-:S02]  /*6a10*/  ISETP.NE.U32.AND P0, PT, RZ, c[0x0][0x350], PT ;  /* 0x0000d400ff007a0c */ /* 0x000fc40003f05070 */
[----:B------:R-:W-:Y:S01]  /*6a20*/  SEL R8, RZ, 0x8, P4 ;  /* 0x00000008ff087807 */ /* 0x000fe20002000000 */
[----:B------:R-:W-:Y:S01]  /*6a30*/  IMAD.WIDE.U32 R4, R226, c[0x0][0x210], R4 ;  /* 0x00008400e2047a25 */ /* 0x000fe200078e0004 */
[----:B------:R-:W-:Y:S02]  /*6a40*/  ISETP.NE.AND.EX P0, PT, RZ, c[0x0][0x354], PT, P0 ;  /* 0x0000d500ff007a0c */ /* 0x000fe40003f05300 */
[----:B------:R-:W-:Y:S01]  /*6a50*/  LOP3.LUT R128, R8, R10, R9, 0xfe, !PT ;  /* 0x0000000a08807212 */ /* 0x000fe200078efe09 */
[C---:B------:R-:W-:Y:S01]  /*6a60*/  IMAD R7, R226.reuse, c[0x0][0x1ec], R7 ;  /* 0x00007b00e2077a24 */ /* 0x040fe200078e0207 */
[----:B------:R-:W-:Y:S01]  /*6a70*/  IADD3 R13, R213, R224, RZ ;  /* 0x000000e0d50d7210 */ /* 0x000fe20007ffe0ff */
[----:B------:R-:W-:Y:S01]  /*6a80*/  IMAD R5, R226, c[0x0][0x214], R5 ;  /* 0x00008500e2057a24 */ /* 0x000fe200078e0205 */
[----:B--2---:R-:W-:Y:S01]  /*6a90*/  @P1 MOV R2, R19 ;  /* 0x0000001300021202 */ /* 0x004fe20000000f00 */
[----:B------:R-:W-:Y:S01]  /*6aa0*/  @!P1 IMAD.MOV.U32 R2, RZ, RZ, R231 ;  /* 0x000000ffff029224 */ /* 0x000fe200078e00e7 */
[----:B------:R-:W-:Y:S01]  /*6ab0*/  @P1 SHF.R.S32.HI R3, RZ, 0x1f, R19 ;  /* 0x0000001fff031819 */ /* 0x000fe20000011413 */
[----:B------:R-:W-:Y:S01]  /*6ac0*/  @!P1 IMAD.MOV.U32 R3, RZ, RZ, R18 ;  /* 0x000000ffff039224 */ /* 0x000fe200078e0012 */
[----:B------:R-:W-:-:S02]  /*6ad0*/  ISETP.GE.AND P1, PT, R216, c[0x0][0x198], PT ;  /* 0x00006600d8007a0c */ /* 0x000fc40003f26270 */
[----:B------:R-:W-:Y:S02]  /*6ae0*/  SEL R0, R2, RZ, !P0 ;  /* 0x000000ff02007207 */ /* 0x000fe40004000000 */
[----:B------:R-:W-:Y:S02]  /*6af0*/  SEL R2, R3, RZ, !P0 ;  /* 0x000000ff03027207 */ /* 0x000fe40004000000 */
[----:B------:R-:W-:Y:S01]  /*6b00*/  ISETP.GE.AND P0, PT, R144, c[0x0][0x198], PT ;  /* 0x0000660090007a0c */ /* 0x000fe20003f06270 */
[----:B------:R-:W-:-:S04]  /*6b10*/  IMAD.WIDE.U32 R218, R0, c[0x0][0x1f0], R6 ;  /* 0x00007c0000da7a25 */ /* 0x000fc800078e0006 */
[C---:B------:R-:W-:Y:S02]  /*6b20*/  IMAD R8, R2.reuse, c[0x0][0x1f0], RZ ;  /* 0x00007c0002087a24 */ /* 0x040fe400078e02ff */
[----:B------:R-:W-:Y:S02]  /*6b30*/  IMAD R3, R2, c[0x0][0x218], RZ ;  /* 0x0000860002037a24 */ /* 0x000fe400078e02ff */
[----:B------:R-:W-:-:S04]  /*6b40*/  IMAD.WIDE.U32 R220, R0, c[0x0][0x218], R4 ;  /* 0x0000860000dc7a25 */ /* 0x000fc800078e0004 */
[----:B------:R-:W-:Y:S01]  /*6b50*/  IMAD R2, R0, c[0x0][0x1f4], R8 ;  /* 0x00007d0000027a24 */ /* 0x000fe200078e0208 */
[----:B------:R-:W-:Y:S01]  /*6b60*/  @P0 LOP3.LUT R214, R214, 0x2, RZ, 0xfc, !PT ;  /* 0x00000002d6d60812 */ /* 0x000fe200078efcff */
[----:B------:R-:W-:Y:S02]  /*6b70*/  IMAD R0, R0, c[0x0][0x21c], R3 ;  /* 0x0000870000007a24 */ /* 0x000fe400078e0203 */
[----:B------:R-:W-:-:S03]  /*6b80*/  IMAD.IADD R222, R219, 0x1, R2 ;  /* 0x00000001dbde7824 */ /* 0x000fc600078e0202 */
[----:B------:R-:W-:Y:S01]  /*6b90*/  IADD3 R223, R221, R0, RZ ;  /* 0x00000000dddf7210 */ /* 0x000fe20007ffe0ff */
[----:B------:R-:W-:Y:S05]  /*6ba0*/  BRA.DIV ~URZ, `(.L_x_611) ;  /* 0x000181427f007947 */ /* 0x000fea000b800000 */
[----:B------:R1:W2:Y:S02]  /*6bb0*/  SHFL.IDX PT, R10, R16, RZ, 0x181f ;  /* 0x00181fff100a7589 */ /* 0x0002a400000e0000 */
.L_x_794:
[----:B------:R-:W-:Y:S05]  /*6bc0*/  BRA.DIV ~URZ, `(.L_x_612) ;  /* 0x000181927f007947 */ /* 0x000fea000b800000 */
[----:B------:R3:W4:Y:S02]  /*6bd0*/  SHFL.IDX PT, R2, R17, RZ, 0x181f ;  /* 0x00181fff11027589 */ /* 0x00072400000e0000 */
.L_x_795:
[----:B------:R-:W-:Y:S01]  /*6be0*/  IMAD R43, R211, c[0x0][0x2c4], RZ ;  /* 0x0000b100d32b7a24 */ /* 0x000fe200078e02ff */
[----:B------:R-:W-:Y:S01]  /*6bf0*/  SHF.R.S32.HI R91, RZ, 0x1f, R146 ;  /* 0x0000001fff5b7819 */ /* 0x000fe20000011492 */
[----:B------:R-:W-:Y:S01]  /*6c00*/  BSSY B0, `(.L_x_613) ;  /* 0x000001a000007945 */ /* 0x000fe20003800000 */
[----:B------:R-:W-:Y:S02]  /*6c10*/  LOP3.LUT R214, R214, 0xfffffff7, RZ, 0xc0, !PT ;  /* 0xfffffff7d6d67812 */ /* 0x000fe400078ec0ff */
[----:B------:R-:W-:Y:S02]  /*6c20*/  ISETP.GE.AND P0, PT, R13, R43, PT ;  /* 0x0000002b0d00720c */ /* 0x000fe40003f06270 */
[----:B------:R-:W-:Y:S02]  /*6c30*/  LEA.HI R89, R91, R146, RZ, 0x3 ;  /* 0x000000925b597211 */ /* 0x000fe400078f18ff */
[----:B------:R-:W-:-:S02]  /*6c40*/  SHF.R.S32.HI R12, RZ, 0x1f, R216 ;  /* 0x0000001fff0c7819 */ /* 0x000fc400000114d8 */
[----:B------:R-:W-:Y:S02]  /*6c50*/  LOP3.LUT R0, R89, 0xfffffff8, RZ, 0xc0, !PT ;  /* 0xfffffff859007812 */ /* 0x000fe400078ec0ff */
[----:B------:R-:W-:Y:S02]  /*6c60*/  SHF.R.S32.HI R11, RZ, 0x1f, R215 ;  /* 0x0000001fff0b7819 */ /* 0x000fe400000114d7 */
[----:B------:R-:W-:-:S03]  /*6c70*/  SHF.R.S32.HI R24, RZ, 0x1f, R0 ;  /* 0x0000001fff187819 */ /* 0x000fc60000011400 */
[----:B------:R-:W-:Y:S01]  /*6c80*/  @P0 LOP3.LUT R214, R214, 0x8, RZ, 0xfc, !PT ;  /* 0x00000008d6d60812 */ /* 0x000fe200078efcff */
[----:B------:R-:W-:Y:S05]  /*6c90*/  @P0 BRA `(.L_x_614) ;  /* 0x0000010000000947 */ /* 0x000fea0003800000 */
[----:B----4-:R-:W-:-:S04]  /*6ca0*/  LEA R8, P0, R144, R2, 0x1 ;  /* 0x0000000290087211 */ /* 0x010fc800078008ff */
[----:B--2---:R-:W-:Y:S02]  /*6cb0*/  LEA.HI.X R9, R144, R10, R15, 0x1, P0 ;  /* 0x0000000a90097211 */ /* 0x004fe400000f0c0f */
[----:B------:R-:W-:-:S04]  /*6cc0*/  LEA R6, P0, R0, R2, 0x1 ;  /* 0x0000000200067211 */ /* 0x000fc800078008ff */
[----:B------:R-:W-:Y:S02]  /*6cd0*/  LEA.HI.X R7, R0, R10, R24, 0x1, P0 ;  /* 0x0000000a00077211 */ /* 0x000fe400000f0c18 */
[----:B------:R-:W-:-:S04]  /*6ce0*/  LEA R4, P0, R215, R2, 0x1 ;  /* 0x00000002d7047211 */ /* 0x000fc800078008ff */
[----:B------:R-:W-:Y:S02]  /*6cf0*/  LEA.HI.X R5, R215, R10, R11, 0x1, P0 ;  /* 0x0000000ad7057211 */ /* 0x000fe400000f0c0b */
[----:B------:R-:W-:-:S04]  /*6d00*/  LEA R2, P0, R216, R2, 0x1 ;  /* 0x00000002d8027211 */ /* 0x000fc800078008ff */
[----:B------:R-:W-:Y:S02]  /*6d10*/  LEA.HI.X R3, R216, R10, R12, 0x1, P0 ;  /* 0x0000000ad8037211 */ /* 0x000fe400000f0c0c */
[----:B------:R-:W-:-:S13]  /*6d20*/  LOP3.LUT P0, RZ, R214, 0x2, RZ, 0xc0, !PT ;  /* 0x00000002d6ff7812 */ /* 0x000fda000780c0ff */
[----:B------:R-:W-:Y:S01]  /*6d30*/  @!PT LDS RZ, [RZ] ;  /* 0x00000000fffff984 */ /* 0x000fe20000000800 */
[----:B------:R-:W-:Y:S01]  /*6d40*/  @!PT LDS RZ, [RZ] ;  /* 0x00000000fffff984 */ /* 0x000fe20000000800 */
[----:B------:R-:W-:Y:S01]  /*6d50*/  @!PT LDS RZ, [RZ] ;  /* 0x00000000fffff984 */ /* 0x000fe20000000800 */
[----:B------:R2:W-:Y:S04]  /*6d60*/  LDGSTS.E.BYPASS.LTC128B.128 [R195+0x10080], [R8.64], !P0 ;  /* 0x1008000008c37fae */ /* 0x0005e8000c101d46 */
[----:B------:R2:W-:Y:S04]  /*6d70*/  LDGSTS.E.BYPASS.LTC128B.128 [R195+0x14080], [R6.64], !P3 ;  /* 0x1408000006c37fae */ /* 0x0005e8000d901d46 */
[----:B------:R2:W-:Y:S04]  /*6d80*/  LDGSTS.E.BYPASS.LTC128B.128 [R195+0x18080], [R4.64], !P2 ;  /* 0x1808000004c37fae */ /* 0x0005e8000d101d46 */
[----:B------:R2:W-:Y:S02]  /*6d90*/  LDGSTS.E.BYPASS.LTC128B.128 [R195+0x1c080], [R2.64], !P1 ;  /* 0x1c08000002c37fae */ /* 0x0005e4000c901d46 */
.L_x_614:
[----:B------:R-:W-:Y:S05]  /*6da0*/  BSYNC B0 ;  /* 0x0000000000007941 */ /* 0x000fea0003800000 */
.L_x_613:
[----:B------:R-:W-:Y:S05]  /*6db0*/  BRA.DIV ~URZ, `(.L_x_615) ;  /* 0x000180127f007947 */ /* 0x000fea000b800000 */
[----:B--2---:R2:W1:Y:S04]  /*6dc0*/  SHFL.IDX PT, R10, R16, 0x1, 0x181f ;  /* 0x00381f00100a7f89 */ /* 0x00446800000e0000 */
[----:B----4-:R2:W4:Y:S02]  /*6dd0*/  SHFL.IDX PT, R2, R17, 0x1, 0x181f ;  /* 0x00381f0011027f89 */ /* 0x01052400000e0000 */
.L_x_796:
[----:B------:R-:W-:Y:S01]  /*6de0*/  IADD3 R3, R13, 0x20, RZ ;  /* 0x000000200d037810 */ /* 0x000fe20007ffe0ff */
[----:B------:R-:W-:Y:S01]  /*6df0*/  BSSY B0, `(.L_x_616) ;  /* 0x0000015000007945 */ /* 0x000fe20003800000 */
[----:B------:R-:W-:-:S02]  /*6e00*/  LOP3.LUT R214, R214, 0xffffffef, RZ, 0xc0, !PT ;  /* 0xffffffefd6d67812 */ /* 0x000fc400078ec0ff */
[----:B------:R-:W-:-:S13]  /*6e10*/  ISETP.GE.AND P0, PT, R3, R43, PT ;  /* 0x0000002b0300720c */ /* 0x000fda0003f06270 */
[----:B------:R-:W-:Y:S01]  /*6e20*/  @P0 LOP3.LUT R214, R214, 0x10, RZ, 0xfc, !PT ;  /* 0x00000010d6d60812 */ /* 0x000fe200078efcff */
[----:B------:R-:W-:Y:S05]  /*6e30*/  @P0 BRA `(.L_x_617) ;  /* 0x0000010000000947 */ /* 0x000fea0003800000 */
[----:B----4-:R-:W-:-:S04]  /*6e40*/  LEA R8, P0, R144, R2, 0x1 ;  /* 0x0000000290087211 */ /* 0x010fc800078008ff */
[----:B-1----:R-:W-:Y:S02]  /*6e50*/  LEA.HI.X R9, R144, R10, R15, 0x1, P0 ;  /* 0x0000000a90097211 */ /* 0x002fe400000f0c0f */
        /* <DEDUP_REMOVED lines=14> */
.L_x_617:
[----:B------:R-:W-:Y:S05]  /*6f40*/  BSYNC B0 ;  /* 0x0000000000007941 */ /* 0x000fea0003800000 */
.L_x_616:
[----:B------:R-:W-:Y:S05]  /*6f50*/  BRA.DIV ~URZ, `(.L_x_618) ;  /* 0x00017f427f007947 */ /* 0x000fea000b800000 */
[----:B-1----:R1:W2:Y:S02]  /*6f60*/  SHFL.IDX PT, R10, R16, 0x2, 0x181f ;  /* 0x00581f00100a7f89 */ /* 0x0022a400000e0000 */
.L_x_797:
[----:B------:R-:W-:Y:S05]  /*6f70*/  BRA.DIV ~URZ, `(.L_x_619) ;  /* 0x00017f927f007947 */ /* 0x000fea000b800000 */
[----:B----4-:R4:W1:Y:S02]  /*6f80*/  SHFL.IDX PT, R2, R17, 0x2, 0x181f ;  /* 0x00581f0011027f89 */ /* 0x01086400000e0000 */
.L_x_798:
[----:B------:R-:W-:Y:S01]  /*6f90*/  IADD3 R3, R13, 0x40, RZ ;  /* 0x000000400d037810 */ /* 0x000fe20007ffe0ff */
[----:B------:R-:W-:Y:S01]  /*6fa0*/  BSSY B0, `(.L_x_620) ;  /* 0x0000015000007945 */ /* 0x000fe20003800000 */
[----:B------:R-:W-:-:S02]  /*6fb0*/  LOP3.LUT R214, R214, 0xffffff7f, RZ, 0xc0, !PT ;  /* 0xffffff7fd6d67812 */ /* 0x000fc400078ec0ff */
[----:B------:R-:W-:-:S13]  /*6fc0*/  ISETP.GE.AND P0, PT, R3, R43, PT ;  /* 0x0000002b0300720c */ /* 0x000fda0003f06270 */
[----:B------:R-:W-:Y:S01]  /*6fd0*/  @P0 LOP3.LUT R214, R214, 0x80, RZ, 0xfc, !PT ;  /* 0x00000080d6d60812 */ /* 0x000fe200078efcff */
[----:B------:R-:W-:Y:S05]  /*6fe0*/  @P0 BRA `(.L_x_621) ;  /* 0x0000010000000947 */ /* 0x000fea0003800000 */
[----:B-1----:R-:W-:-:S04]  /*6ff0*/  LEA R8, P0, R144, R2, 0x1 ;  /* 0x0000000290087211 */ /* 0x002fc800078008ff */
        /* <DEDUP_REMOVED lines=15> */
.L_x_621:
[----:B------:R-:W-:Y:S05]  /*70f0*/  BSYNC B0 ;  /* 0x0000000000007941 */ /* 0x000fea0003800000 */
.L_x_620:
[----:B------:R-:W-:Y:S05]  /*7100*/  BRA.DIV ~URZ, `(.L_x_622) ;  /* 0x00017e727f007947 */ /* 0x000fea000b800000 */
[----:B--2---:R2:W3:Y:S04]  /*7110*/  SHFL.IDX PT, R10, R16, 0x3, 0x181f ;  /* 0x00781f00100a7f89 */ /* 0x0044e800000e0000 */
[----:B-1----:R2:W1:Y:S02]  /*7120*/  SHFL.IDX PT, R2, R17, 0x3, 0x181f ;  /* 0x00781f0011027f89 */ /* 0x00246400000e0000 */
.L_x_799:
[----:B------:R-:W-:Y:S01]  /*7130*/  IADD3 R3, R13, 0x60, RZ ;  /* 0x000000600d037810 */ /* 0x000fe20007ffe0ff */
[----:B------:R-:W-:Y:S01]  /*7140*/  IMAD.SHL.U32 R126, R108, 0x20, RZ ;  /* 0x000000206c7e7824 */ /* 0x000fe200078e00ff */
[----:B--2---:R-:W-:-:S02]  /*7150*/  P2R R16, PR, RZ, 0x10 ;  /* 0x00000010ff107803 */ /* 0x004fc40000000000 */
[----:B------:R-:W-:Y:S02]  /*7160*/  ISETP.GE.AND P4, PT, R3, R43, PT ;  /* 0x0000002b0300720c */ /* 0x000fe40003f86270 */
[----:B------:R-:W-:Y:S02]  /*7170*/  SHF.R.S32.HI R133, RZ, 0x1f, R108 ;  /* 0x0000001fff857819 */ /* 0x000fe4000001146c */
[----:B------:R-:W-:-:S09]  /*7180*/  P2R R80, PR, RZ, 0x10 ;  /* 0x00000010ff507803 */ /* 0x000fd20000000000 */
[----:B-1----:R-:W-:-:S04]  /*7190*/  @!P4 LEA R4, P0, R215, R2, 0x1 ;  /* 0x00000002d704c211 */ /* 0x002fc800078008ff */
[----:B---3--:R-:W-:Y:S02]  /*71a0*/  @!P4 LEA.HI.X R5, R215, R10, R11, 0x1, P0 ;  /* 0x0000000ad705c211 */ /* 0x008fe400000f0c0b */
[----:B------:R-:W-:-:S04]  /*71b0*/  @!P4 LEA R8, P0, R144, R2, 0x1 ;  /* 0x000000029008c211 */ /* 0x000fc800078008ff */
[----:B------:R-:W-:Y:S02]  /*71c0*/  @!P4 LEA.HI.X R9, R144, R10, R15, 0x1, P0 ;  /* 0x0000000a9009c211 */ /* 0x000fe400000f0c0f */
[----:B------:R-:W-:-:S04]  /*71d0*/  @!P4 LEA R6, P0, R0, R2, 0x1 ;  /* 0x000000020006c211 */ /* 0x000fc800078008ff */
[----:B------:R-:W-:Y:S02]  /*71e0*/  @!P4 LEA.HI.X R7, R0, R10, R24, 0x1, P0 ;  /* 0x0000000a0007c211 */ /* 0x000fe400000f0c18 */
[----:B------:R-:W-:-:S04]  /*71f0*/  @!P4 LEA R2, P0, R216, R2, 0x1 ;  /* 0x00000002d802c211 */ /* 0x000fc800078008ff */
[----:B------:R-:W-:Y:S02]  /*7200*/  @!P4 LEA.HI.X R3, R216, R10, R12, 0x1, P0 ;  /* 0x0000000ad803c211 */ /* 0x000fe400000f0c0c */
[----:B------:R-:W-:-:S13]  /*7210*/  LOP3.LUT P0, RZ, R214, 0x2, RZ, 0xc0, !PT ;  /* 0x00000002d6ff7812 */ /* 0x000fda000780c0ff */
[----:B------:R-:W-:Y:S01]  /*7220*/  @!PT LDS RZ, [RZ] ;  /* 0x00000000fffff984 */ /* 0x000fe20000000800 */
[----:B------:R-:W-:Y:S01]  /*7230*/  @!PT LDS RZ, [RZ] ;  /* 0x00000000fffff984 */ /* 0x000fe20000000800 */
[----:B------:R-:W-:Y:S01]  /*7240*/  @!PT LDS RZ, [RZ] ;  /* 0x00000000fffff984 */ /* 0x000fe20000000800 */
[----:B------:R1:W-:Y:S04]  /*7250*/  @!P4 LDGSTS.E.BYPASS.LTC128B.128 [R217+0x13080], [R8.64], !P0 ;  /* 0x1308000008d9cfae */ /* 0x0003e8000c101d46 */
[----:B------:R1:W-:Y:S04]  /*7260*/  @!P4 LDGSTS.E.BYPASS.LTC128B.128 [R217+0x17080], [R6.64], !P3 ;  /* 0x1708000006d9cfae */ /* 0x0003e8000d901d46 */
[----:B------:R1:W-:Y:S04]  /*7270*/  @!P4 LDGSTS.E.BYPASS.LTC128B.128 [R217+0x1b080], [R4.64], !P2 ;  /* 0x1b08000004d9cfae */ /* 0x0003e8000d101d46 */
[----:B------:R2:W-:Y:S01]  /*7280*/  @!P4 LDGSTS.E.BYPASS.LTC128B.128 [R217+0x1f080], [R2.64], !P1 ;  /* 0x1f08000002d9cfae */ /* 0x0005e2000c901d46 */
[----:B------:R-:W-:-:S03]  /*7290*/  ISETP.NE.AND P4, PT, R16, RZ, PT ;  /* 0x000000ff1000720c */ /* 0x000fc60003f85270 */
[----:B------:R-:W0:Y:S01]  /*72a0*/  LDGDEPBAR ;  /* 0x00000000000079af */ /* 0x000e220000000000 */
[----:B------:R-:W-:Y:S01]  /*72b0*/  WARPSYNC 0xffffffff ;  /* 0xffffffff00007948 */ /* 0x000fe20003800000 */
[----:B------:R-:W-:Y:S01]  /*72c0*/  BSSY B0, `(.L_x_623) ;  /* 0x0000015000007945 */ /* 0x000fe20003800000 */
[----:B--2---:R-:W-:Y:S01]  /*72d0*/  IADD3 R2, -R126, R210, -R213 ;  /* 0x000000d27e027210 */ /* 0x004fe20007ffe9d5 */
[----:B------:R-:W-:Y:S03]  /*72e0*/  BAR.SYNC.DEFER_BLOCKING 0x0 ;  /* 0x0000000000007b1d */ /* 0x000fe60000010000 */
[----:B------:R-:W-:-:S13]  /*72f0*/  ISETP.GE.AND P0, PT, R2, 0x1, PT ;  /* 0x000000010200780c */ /* 0x000fda0003f06270 */
[----:B------:R-:W-:Y:S05]  /*7300*/  @!P0 BRA `(.L_x_624) ;  /* 0x0000010000008947 */ /* 0x000fea0003800000 */
[----:B-1----:R-:W-:Y:S01]  /*7310*/  IMAD R4, R133, c[0x0][0x1e0], RZ ;  /* 0x0000780085047a24 */ /* 0x002fe200078e02ff */
[----:B------:R-:W-:Y:S01]  /*7320*/  LOP3.LUT P3, RZ, R214, 0x1, RZ, 0xc0, !PT ;  /* 0x00000001d6ff7812 */ /* 0x000fe2000786c0ff */
[----:B------:R-:W-:-:S04]  /*7330*/  IMAD.WIDE.U32 R2, R108, c[0x0][0x1e0], RZ ;  /* 0x000078006c027a25 */ /* 0x000fc800078e00ff */
[----:B------:R-:W-:-:S04]  /*7340*/  IMAD R4, R108, c[0x0][0x1e4], R4 ;  /* 0x000079006c047a24 */ /* 0x000fc800078e0204 */
[----:B------:R-:W-:Y:S01]  /*7350*/  IMAD.IADD R4, R3, 0x1, R4 ;  /* 0x0000000103047824 */ /* 0x000fe200078e0204 */
[----:B------:R-:W-:-:S04]  /*7360*/  LEA R3, P0, R2, R218, 0x5 ;  /* 0x000000da02037211 */ /* 0x000fc800078028ff */
[----:B------:R-:W-:Y:S02]  /*7370*/  LEA.HI.X R4, R2, R222, R4, 0x5, P0 ;  /* 0x000000de02047211 */ /* 0x000fe400000f2c04 */
[----:B------:R-:W-:-:S04]  /*7380*/  LEA R2, P0, R3, c[0x0][0x1c8], 0x1 ;  /* 0x0000720003027a11 */ /* 0x000fc800078008ff */
        /* <DEDUP_REMOVED lines=8> */
.L_x_624:
[----:B-1----:R-:W-:Y:S05]  /*7410*/  BSYNC B0 ;  /* 0x0000000000007941 */ /* 0x002fea0003800000 */
.L_x_623:
[----:B------:R-:W-:Y:S01]  /*7420*/  ISETP.LT.AND P0, PT, RZ, c[0x0][0x27c], PT ;  /* 0x00009f00ff007a0c */ /* 0x000fe20003f01270 */
[----:B------:R-:W0:Y:S01]  /*7430*/  LDGDEPBAR ;  /* 0x00000000000079af */ /* 0x000e220000000000 */
[----:B------:R-:W-:-:S11]  /*7440*/  MOV R136, c[0x0][0x2c4] ;  /* 0x0000b10000887a02 */ /* 0x000fd60000000f00 */
[----:B------:R-:W-:Y:S05]  /*7450*/  @P0 BRA `(.L_x_625) ;  /* 0x0000002000000947 */ /* 0x000fea0003800000 */
[----:B------:R-:W-:-:S04]  /*7460*/  DEPBAR.LE SB0, 0x1 ;  /* 0x000080400000791a */ /* 0x000fc80000000000 */
[----:B------:R-:W-:Y:S05]  /*7470*/  BRA `(.L_x_626) ;  /* 0x0000902000007947 */ /* 0x000fea0003800000 */
.L_x_625:
[----:B------:R-:W-:Y:S01]  /*7480*/  ULDC.U8 UR4, c[0x0][0x298] ;  /* 0x0000a60000047ab9 */ /* 0x000fe20000000000 */
[----:B-----5:R-:W-:Y:S01]  /*7490*/  SHF.R.S32.HI R2, RZ, 0x1f, R112 ;  /* 0x0000001fff027819 */ /* 0x020fe20000011470 */
[----:B------:R-:W-:Y:S01]  /*74a0*/  IMAD.WIDE.U32 R6, R112, c[0x0][0x280], RZ ;  /* 0x0000a00070067a25 */ /* 0x000fe200078e00ff */
[----:B------:R-:W-:Y:S01]  /*74b0*/  ISETP.NE.AND P0, PT, RZ, UR4, PT ;  /* 0x00000004ff007c0c */ /* 0x000fe2000bf05270 */
[----:B------:R-:W-:Y:S01]  /*74c0*/  BSSY B2, `(.L_x_626) ;  /* 0x00008fd000027945 */ /* 0x000fe20003800000 */
[C---:B------:R-:W-:Y:S01]  /*74d0*/  IADD3 R134, R213.reuse, 0x40, RZ ;  /* 0x00000040d5867810 */ /* 0x040fe20007ffe0ff */
[C---:B------:R-:W-:Y:S01]  /*74e0*/  IMAD R3, R2.reuse, c[0x0][0x280], RZ ;  /* 0x0000a00002037a24 */ /* 0x040fe200078e02ff */
[----:B------:R-:W-:Y:S01]  /*74f0*/  IADD3 R135, R213, 0x60, RZ ;  /* 0x00000060d5877810 */ /* 0x000fe20007ffe0ff */
[----:B------:R-:W-:Y:S02]  /*7500*/  IMAD R2, R2, c[0x0][0x290], RZ ;  /* 0x0000a40002027a24 */ /* 0x000fe400078e02ff */
[----:B------:R-:W-:-:S02]  /*7510*/  IMAD R3, R112, c[0x0][0x284], R3 ;  /* 0x0000a10070037a24 */ /* 0x000fc400078e0203 */
[C---:B------:R-:W-:Y:S01]  /*7520*/  IMAD R8, R112.reuse, c[0x0][0x294], R2 ;  /* 0x0000a50070087a24 */ /* 0x040fe200078e0202 */
[----:B------:R-:W-:Y:S01]  /*7530*/  LEA R2, R237, R13, 0x5 ;  /* 0x0000000ded027211 */ /* 0x000fe200078e28ff */
[----:B------:R-:W-:Y:S01]  /*7540*/  IMAD.WIDE.U32 R4, R112, c[0x0][0x290], RZ ;  /* 0x0000a40070047a25 */ /* 0x000fe200078e00ff */
[----:B------:R-:W-:-:S04]  /*7550*/  IADD3 R3, R3, R7, RZ ;  /* 0x0000000703037210 */ /* 0x000fc80007ffe0ff */
[----:B------:R-:W-:Y:S01]  /*7560*/  IADD3 R8, R8, R5, RZ ;  /* 0x0000000508087210 */ /* 0x000fe20007ffe0ff */
[----:B------:R-:W-:Y:S05]  /*7570*/  @!P0 BRA `(.L_x_627) ;  /* 0x0000464000008947 */ /* 0x000fea0003800000 */
[----:B------:R-:W-:Y:S01]  /*7580*/  ISETP.NE.AND P1, PT, R136, 0x1, PT ;  /* 0x000000018800780c */ /* 0x000fe20003f25270 */
[----:B------:R-:W-:Y:S01]  /*7590*/  IMAD.MOV.U32 R7, RZ, RZ, R3 ;  /* 0x000000ffff077224 */ /* 0x000fe200078e0003 */
[----:B------:R-:W-:Y:S01]  /*75a0*/  IADD3 R42, R156, 0x40, RZ ;  /* 0x000000409c2a7810 */ /* 0x000fe20007ffe0ff */
[----:B------:R-:W-:Y:S01]  /*75b0*/  BSSY B0, `(.L_x_628) ;  /* 0x0000052000007945 */ /* 0x000fe20003800000 */
[----:B------:R-:W-:Y:S01]  /*75c0*/  SHF.R.S32.HI R37, RZ, 0x1f, R147 ;  /* 0x0000001fff257819 */ /* 0x000fe20000011493 */
[----:B------:R-:W-:Y:S01]  /*75d0*/  CS2R R66, SRZ ;  /* 0x0000000000427805 */ /* 0x000fe2000001ff00 */
[----:B------:R-:W-:Y:S01]  /*75e0*/  SHF.R.S32.HI R35, RZ, 0x1f, R156 ;  /* 0x0000001fff237819 */ /* 0x000fe2000001149c */
[----:B------:R-:W-:Y:S01]  /*75f0*/  CS2R R44, SRZ ;  /* 0x00000000002c7805 */ /* 0x000fe2000001ff00 */
[----:B------:R-:W-:Y:S01]  /*7600*/  SHF.R.S32.HI R30, RZ, 0x1f, R158 ;  /* 0x0000001fff1e7819 */ /* 0x000fe2000001149e */
[----:B------:R-:W-:Y:S01]  /*7610*/  CS2R R38, SRZ ;  /* 0x0000000000267805 */ /* 0x000fe2000001ff00 */
[----:B------:R-:W-:Y:S01]  /*7620*/  CS2R R26, SRZ ;  /* 0x00000000001a7805 */ /* 0x000fe2000001ff00 */
[----:B------:R-:W-:Y:S01]  /*7630*/  CS2R R22, SRZ ;  /* 0x0000000000167805 */ /* 0x000fe2000001ff00 */
[----:B------:R-:W-:Y:S01]  /*7640*/  CS2R R46, SRZ ;  /* 0x00000000002e7805 */ /* 0x000fe2000001ff00 */
[----:B------:R-:W-:Y:S01]  /*7650*/  @P1 IMAD.HI.U32 R0, R2, c[0x0][0x2c8], RZ ;  /* 0x0000b20002001a27 */ /* 0x000fe200078e00ff */
[----:B------:R-:W-:Y:S01]  /*7660*/  CS2R R40, SRZ ;  /* 0x0000000000287805 */ /* 0x000fe2000001ff00 */
[----:B------:R-:W-:Y:S01]  /*7670*/  CS2R R28, SRZ ;  /* 0x00000000001c7805 */ /* 0x000fe2000001ff00 */
[----:B------:R-:W-:Y:S01]  /*7680*/  CS2R R24, SRZ ;  /* 0x0000000000187805 */ /* 0x000fe2000001ff00 */
[----:B------:R-:W-:-:S02]  /*7690*/  SHF.R.S32.HI R33, RZ, 0x1f, R42 ;  /* 0x0000001fff217819 */ /* 0x000fc4000001142a */
[----:B------:R-:W-:Y:S02]  /*76a0*/  @P1 SHF.R.U32.HI R2, RZ, c[0x0][0x2cc], R0 ;  /* 0x0000b300ff021a19 */ /* 0x000fe40000011600 */
[----:B------:R-:W-:Y:S02]  /*76b0*/  LOP3.LUT P1, RZ, R214, 0x8, RZ, 0xc0, !PT ;  /* 0x00000008d6ff7812 */ /* 0x000fe4000782c0ff */
[----:B------:R-:W-:Y:S01]  /*76c0*/  SHF.R.S32.HI R0, RZ, 0x1f, R2 ;  /* 0x0000001fff007819 */ /* 0x000fe20000011402 */
[----:B------:R-:W-:-:S04]  /*76d0*/  IMAD.WIDE.U32 R6, R2, c[0x0][0x280], R6 ;  /* 0x0000a00002067a25 */ /* 0x000fc800078e0006 */
[----:B------:R-:W-:Y:S01]  /*76e0*/  IMAD R5, R0, c[0x0][0x280], RZ ;  /* 0x0000a00000057a24 */ /* 0x000fe200078e02ff */
[----:B------:R-:W-:Y:S01]  /*76f0*/  LEA R36, P0, R6, c[0x0][0x270], 0x1 ;  /* 0x00009c0006247a11 */ /* 0x000fe200078008ff */
[----:B------:R-:W-:Y:S02]  /*7700*/  IMAD R0, R0, c[0x0][0x290], RZ ;  /* 0x0000a40000007a24 */ /* 0x000fe400078e02ff */
[C---:B------:R-:W-:Y:S02]  /*7710*/  IMAD R3, R2.reuse, c[0x0][0x284], R5 ;  /* 0x0000a10002037a24 */ /* 0x040fe400078e0205 */
[----:B------:R-:W-:Y:S02]  /*7720*/  IMAD.MOV.U32 R5, RZ, RZ, R8 ;  /* 0x000000ffff057224 */ /* 0x000fe400078e0008 */
[----:B------:R-:W-:Y:S02]  /*7730*/  IMAD.IADD R3, R7, 0x1, R3 ;  /* 0x0000000107037824 */ /* 0x000fe400078e0203 */
[----:B------:R-:W-:-:S03]  /*7740*/  IMAD.WIDE.U32 R4, R2, c[0x0][0x290], R4 ;  /* 0x0000a40002047a25 */ /* 0x000fc600078e0004 */
[----:B------:R-:W-:Y:S01]  /*7750*/  LEA.HI.X R34, R6, c[0x0][0x274], R3, 0x1, P0 ;  /* 0x00009d0006227a11 */ /* 0x000fe200000f0c03 */
[----:B------:R-:W-:Y:S01]  /*7760*/  IMAD R2, R2, c[0x0][0x294], R0 ;  /* 0x0000a50002027a24 */ /* 0x000fe200078e0200 */
[C---:B------:R-:W-:Y:S01]  /*7770*/  LEA R32, P0, R4.reuse, c[0x0][0x288], 0x1 ;  /* 0x0000a20004207a11 */ /* 0x040fe200078008ff */
[----:B------:R1:W2:Y:S02]  /*7780*/  SHFL.IDX PT, R3, R36, RZ, 0x181f ;  /* 0x00181fff24037589 */ /* 0x0002a400000e0000 */
[----:B------:R-:W-:Y:S02]  /*7790*/  IMAD.IADD R2, R5, 0x1, R2 ;  /* 0x0000000105027824 */ /* 0x000fe400078e0202 */
[----:B------:R1:W3:Y:S03]  /*77a0*/  SHFL.IDX PT, R0, R32, RZ, 0x181f ;  /* 0x00181fff20007589 */ /* 0x0002e600000e0000 */
[----:B------:R-:W-:-:S02]  /*77b0*/  LEA.HI.X R31, R4, c[0x0][0x28c], R2, 0x1, P0 ;  /* 0x0000a300041f7a11 */ /* 0x000fc400000f0c02 */
[----:B------:R1:W4:Y:S04]  /*77c0*/  SHFL.IDX PT, R4, R34, RZ, 0x181f ;  /* 0x00181fff22047589 */ /* 0x00032800000e0000 */
[----:B------:R1:W1:Y:S01]  /*77d0*/  SHFL.IDX PT, R2, R31, RZ, 0x181f ;  /* 0x00181fff1f027589 */ /* 0x00026200000e0000 */
[----:B------:R-:W-:Y:S05]  /*77e0*/  @P1 BRA `(.L_x_629) ;  /* 0x000002e000001947 */ /* 0x000fea0003800000 */
[----:B------:R-:W-:Y:S01]  /*77f0*/  ISETP.GE.AND P3, PT, R156, c[0x0][0x27c], PT ;  /* 0x00009f009c007a0c */ /* 0x000fe20003f66270 */
[----:B------:R-:W-:Y:S01]  /*7800*/  CS2R R22, SRZ ;  /* 0x0000000000167805 */ /* 0x000fe2000001ff00 */
[----:B------:R-:W-:Y:S01]  /*7810*/  ISETP.GE.AND P2, PT, R158, c[0x0][0x27c], PT ;  /* 0x00009f009e007a0c */ /* 0x000fe20003f46270 */
[----:B------:R-:W-:Y:S01]  /*7820*/  CS2R R24, SRZ ;  /* 0x0000000000187805 */ /* 0x000fe2000001ff00 */
[----:B------:R-:W-:Y:S02]  /*7830*/  ISETP.GE.AND P1, PT, R42, c[0x0][0x27c], PT ;  /* 0x00009f002a007a0c */ /* 0x000fe40003f26270 */
[----:B------:R-:W-:-:S07]  /*7840*/  P2R R21, PR, RZ, 0x10 ;  /* 0x00000010ff157803 */ /* 0x000fce0000000000 */
[C---:B------:R-:W-:Y:S01]  /*7850*/  @!P3 IMAD.SHL.U32 R6, R156.reuse, 0x2, RZ ;  /* 0x000000029c06b824 */ /* 0x040fe200078e00ff */
[----:B------:R-:W-:-:S04]  /*7860*/  @!P3 SHF.L.U64.HI R5, R156, 0x1, R35 ;  /* 0x000000019c05b819 */ /* 0x000fc80000010223 */
[----:B--2---:R-:W-:-:S05]  /*7870*/  @!P3 IADD3 R18, P0, R3, R6, RZ ;  /* 0x000000060312b210 */ /* 0x004fca0007f1e0ff */
[--C-:B----4-:R-:W-:Y:S01]  /*7880*/  @!P3 IMAD.X R19, R4, 0x1, R5.reuse, P0 ;  /* 0x000000010413b824 */ /* 0x110fe200000e0605 */
[----:B---3--:R-:W-:Y:S02]  /*7890*/  @!P3 IADD3 R16, P0, R0, R6, RZ ;  /* 0x000000060010b210 */ /* 0x008fe40007f1e0ff */
[----:B------:R-:W-:Y:S01]  /*78a0*/  @!P2 SHF.L.U64.HI R6, R158, 0x1, R30 ;  /* 0x000000019e06a819 */ /* 0x000fe2000001021e */
[----:B------:R-:W-:Y:S01]  /*78b0*/  CS2R R26, SRZ ;  /* 0x00000000001a7805 */ /* 0x000fe2000001ff00 */
[----:B------:R-:W-:Y:S01]  /*78c0*/  CS2R R28, SRZ ;  /* 0x00000000001c7805 */ /* 0x000fe2000001ff00 */
[----:B-1----:R-:W-:Y:S01]  /*78d0*/  @!P3 IMAD.X R17, R2, 0x1, R5, P0 ;  /* 0x000000010211b824 */ /* 0x002fe200000e0605 */
[----:B------:R-:W-:Y:S01]  /*78e0*/  CS2R R38, SRZ ;  /* 0x0000000000267805 */ /* 0x000fe2000001ff00 */
[----:B------:R-:W-:Y:S01]  /*78f0*/  @!P2 IMAD.SHL.U32 R5, R158, 0x2, RZ ;  /* 0x000000029e05a824 */ /* 0x000fe200078e00ff */
[----:B------:R-:W-:Y:S01]  /*7900*/  CS2R R40, SRZ ;  /* 0x0000000000287805 */ /* 0x000fe2000001ff00 */
[----:B------:R-:W-:Y:S01]  /*7910*/  CS2R R44, SRZ ;  /* 0x00000000002c7805 */ /* 0x000fe2000001ff00 */
[----:B------:R-:W-:Y:S01]  /*7920*/  CS2R R46, SRZ ;  /* 0x00000000002e7805 */ /* 0x000fe2000001ff00 */
[----:B------:R1:W5:Y:S01]  /*7930*/  @!P3 LD.E.64 R22, [R18.64] ;  /* 0x000000061216b980 */ /* 0x000362000c101b00 */
[----:B------:R-:W-:-:S03]  /*7940*/  @!P2 IADD3 R14, P0, R3, R5, RZ ;  /* 0x00000005030ea210 */ /* 0x000fc60007f1e0ff */
[----:B------:R1:W5:Y:S02]  /*7950*/  @!P3 LD.E.64 R24, [R16.64] ;  /* 0x000000061018b980 */ /* 0x000364000c101b00 */
[----:B------:R-:W-:Y:S01]  /*7960*/  @!P2 IMAD.X R15, R4, 0x1, R6, P0 ;  /* 0x00000001040fa824 */ /* 0x000fe200000e0606 */
[----:B------:R-:W-:Y:S01]  /*7970*/  @!P2 IADD3 R12, P0, R0, R5, RZ ;  /* 0x00000005000ca210 */ /* 0x000fe20007f1e0ff */
[----:B------:R-:W-:-:S03]  /*7980*/  @!P1 IMAD.SHL.U32 R5, R42, 0x2, RZ ;  /* 0x000000022a059824 */ /* 0x000fc600078e00ff */
[----:B------:R1:W5:Y:S01]  /*7990*/  @!P2 LD.E.64 R26, [R14.64] ;  /* 0x000000060e1aa980 */ /* 0x000362000c101b00 */
[----:B------:R-:W-:Y:S01]  /*79a0*/  @!P2 IMAD.X R13, R2, 0x1, R6, P0 ;  /* 0x00000001020da824 */ /* 0x000fe200000e0606 */
[----:B------:R-:W-:Y:S02]  /*79b0*/  @!P1 SHF.L.U64.HI R6, R42, 0x1, R33 ;  /* 0x000000012a069819 */ /* 0x000fe40000010221 */
[-C--:B------:R-:W-:Y:S02]  /*79c0*/  @!P1 IADD3 R10, P0, R3, R5.reuse, RZ ;  /* 0x00000005030a9210 */ /* 0x080fe40007f1e0ff */
[----:B------:R1:W5:Y:S03]  /*79d0*/  @!P2 LD.E.64 R28, [R12.64] ;  /* 0x000000060c1ca980 */ /* 0x000366000c101b00 */
[----:B------:R-:W-:Y:S01]  /*79e0*/  @!P1 IMAD.X R11, R4, 0x1, R6, P0 ;  /* 0x00000001040b9824 */ /* 0x000fe200000e0606 */
[----:B------:R-:W-:-:S04]  /*79f0*/  @!P1 IADD3 R8, P0, R0, R5, RZ ;  /* 0x0000000500089210 */ /* 0x000fc80007f1e0ff */
[----:B------:R1:W5:Y:S01]  /*7a00*/  @!P1 LD.E.64 R38, [R10.64] ;  /* 0x000000060a269980 */ /* 0x000362000c101b00 */
[----:B------:R-:W-:Y:S01]  /*7a10*/  @!P1 IMAD.X R9, R2, 0x1, R6, P0 ;  /* 0x0000000102099824 */ /* 0x000fe200000e0606 */
[----:B------:R-:W-:-:S04]  /*7a20*/  ISETP.GE.AND P0, PT, R147, c[0x0][0x27c], PT ;  /* 0x00009f0093007a0c */ /* 0x000fc80003f06270 */
[----:B------:R1:W5:Y:S09]  /*7a30*/  @!P1 LD.E.64 R40, [R8.64] ;  /* 0x0000000608289980 */ /* 0x000372000c101b00 */
[C---:B------:R-:W-:Y:S01]  /*7a40*/  @!P0 IMAD.SHL.U32 R5, R147.reuse, 0x2, RZ ;  /* 0x0000000293058824 */ /* 0x040fe200078e00ff */
[----:B------:R-:W-:-:S04]  /*7a50*/  @!P0 SHF.L.U64.HI R20, R147, 0x1, R37 ;  /* 0x0000000193148819 */ /* 0x000fc80000010225 */
[----:B------:R-:W-:-:S05]  /*7a60*/  @!P0 IADD3 R6, P4, R3, R5, RZ ;  /* 0x0000000503068210 */ /* 0x000fca0007f9e0ff */
[----:B------:R-:W-:Y:S01]  /*7a70*/  @!P0 IMAD.X R7, R4, 0x1, R20, P4 ;  /* 0x0000000104078824 */ /* 0x000fe200020e0614 */
[----:B------:R-:W-:-:S04]  /*7a80*/  @!P0 IADD3 R4, P4, R0, R5, RZ ;  /* 0x0000000500048210 */ /* 0x000fc80007f9e0ff */
[----:B------:R1:W5:Y:S01]  /*7a90*/  @!P0 LD.E.64 R44, [R6.64] ;  /* 0x00000006062c8980 */ /* 0x000362000c101b00 */
[----:B------:R-:W-:Y:S01]  /*7aa0*/  @!P0 IMAD.X R5, R2, 0x1, R20, P4 ;  /* 0x0000000102058824 */ /* 0x000fe200020e0614 */
[----:B------:R-:W-:-:S04]  /*7ab0*/  ISETP.NE.AND P4, PT, R21, RZ, PT ;  /* 0x000000ff1500720c */ /* 0x000fc80003f85270 */
[----:B------:R1:W5:Y:S04]  /*7ac0*/  @!P0 LD.E.64 R46, [R4.64] ;  /* 0x00000006042e8980 */ /* 0x000368000c101b00 */
.L_x_629:
[----:B------:R-:W-:Y:S05]  /*7ad0*/  BSYNC B0 ;  /* 0x0000000000007941 */ /* 0x000fea0003800000 */
.L_x_628:
[----:B---3-5:R-:W-:Y:S01]  /*7ae0*/  IMAD.MOV.U32 R0, RZ, RZ, R45 ;  /* 0x000000ffff007224 */ /* 0x028fe200078e002d */
[----:B------:R-:W-:Y:S01]  /*7af0*/  LOP3.LUT P0, RZ, R214, 0x10, RZ, 0xc0, !PT ;  /* 0x00000010d6ff7812 */ /* 0x000fe2000780c0ff */
[----:B-1----:R-:W-:Y:S01]  /*7b00*/  IMAD.MOV.U32 R2, RZ, RZ, R44 ;  /* 0x000000ffff027224 */ /* 0x002fe200078e002c */
[----:B------:R-:W-:Y:S01]  /*7b10*/  MOV R5, R41 ;  /* 0x0000002900057202 */ /* 0x000fe20000000f00 */
[----:B----4-:R-:W-:Y:S01]  /*7b20*/  IMAD.MOV.U32 R4, RZ, RZ, R38 ;  /* 0x000000ffff047224 */ /* 0x010fe200078e0026 */
[----:B------:R-:W-:Y:S01]  /*7b30*/  PRMT R101, R101, 0x5410, R0 ;  /* 0x0000541065657816 */ /* 0x000fe20000000000 */
[----:B--2---:R-:W-:Y:S01]  /*7b40*/  IMAD.MOV.U32 R3, RZ, RZ, R39 ;  /* 0x000000ffff037224 */ /* 0x004fe200078e0027 */
[----:B------:R-:W-:Y:S01]  /*7b50*/  PRMT R100, R100, 0x5410, R2 ;  /* 0x0000541064647816 */ /* 0x000fe20000000002 */
[----:B------:R-:W-:Y:S01]  /*7b60*/  IMAD.MOV.U32 R0, RZ, RZ, R27 ;  /* 0x000000ffff007224 */ /* 0x000fe200078e001b */
[----:B------:R-:W-:Y:S01]  /*7b70*/  MOV R2, R26 ;  /* 0x0000001a00027202 */ /* 0x000fe20000000f00 */
[----:B------:R-:W-:Y:S01]  /*7b80*/  IMAD.MOV.U32 R6, RZ, RZ, R40 ;  /* 0x000000ffff067224 */ /* 0x000fe200078e0028 */
[----:B------:R-:W-:Y:S01]  /*7b90*/  PRMT R97, R4, 0x5410, R3 ;  /* 0x0000541004617816 */ /* 0x000fe20000000003 */
[----:B------:R-:W-:Y:S01]  /*7ba0*/  IMAD.MOV.U32 R4, RZ, RZ, R22 ;  /* 0x000000ffff047224 */ /* 0x000fe200078e0016 */
        /* <DEDUP_REMOVED lines=11> */
[----:B------:R1:W2:Y:S01]  /*7c60*/  SHFL.IDX PT, R4, R34, 0x1, 0x181f ;  /* 0x00381f0022047f89 */ /* 0x0002a200000e0000 */
[----:B------:R-:W-:Y:S01]  /*7c70*/  MOV R6, R24 ;  /* 0x0000001800067202 */ /* 0x000fe20000000f00 */
[----:B------:R-:W-:Y:S01]  /*7c80*/  BSSY B0, `(.L_x_630) ;  /* 0x000003c000007945 */ /* 0x000fe20003800000 */
[----:B------:R-:W-:Y:S01]  /*7c90*/  PRMT R94, R8, 0x5410, R7 ;  /* 0x00005410085e7816 */ /* 0x000fe20000000007 */
[----:B------:R1:W3:Y:S01]  /*7ca0*/  SHFL.IDX PT, R3, R36, 0x1, 0x181f ;  /* 0x00381f0024037f89 */ /* 0x0002e200000e0000 */
[----:B------:R-:W-:Y:S01]  /*7cb0*/  PRMT R92, R6, 0x5410, R5 ;  /* 0x00005410065c7816 */ /* 0x000fe20000000005 */
[----:B------:R-:W-:Y:S01]  /*7cc0*/  CS2R R56, SRZ ;  /* 0x0000000000387805 */ /* 0x000fe2000001ff00 */
[----:B------:R-:W-:Y:S01]  /*7cd0*/  CS2R R52, SRZ ;  /* 0x0000000000347805 */ /* 0x000fe2000001ff00 */
[----:B------:R1:W4:Y:S01]  /*7ce0*/  SHFL.IDX PT, R2, R31, 0x1, 0x181f ;  /* 0x00381f001f027f89 */ /* 0x00032200000e0000 */
[----:B------:R-:W-:Y:S01]  /*7cf0*/  CS2R R48, SRZ ;  /* 0x0000000000307805 */ /* 0x000fe2000001ff00 */
[----:B------:R-:W-:Y:S01]  /*7d00*/  CS2R R60, SRZ ;  /* 0x00000000003c7805 */ /* 0x000fe2000001ff00 */
[----:B------:R-:W-:Y:S01]  /*7d10*/  CS2R R58, SRZ ;  /* 0x00000000003a7805 */ /* 0x000fe2000001ff00 */
[----:B------:R1:W1:Y:S01]  /*7d20*/  SHFL.IDX PT, R0, R32, 0x1, 0x181f ;  /* 0x00381f0020007f89 */ /* 0x00026200000e0000 */
[----:B------:R-:W-:Y:S01]  /*7d30*/  CS2R R54, SRZ ;  /* 0x0000000000367805 */ /* 0x000fe2000001ff00 */
[----:B------:R-:W-:Y:S01]  /*7d40*/  CS2R R50, SRZ ;  /* 0x0000000000327805 */ /* 0x000fe2000001ff00 */
[----:B------:R-:W-:Y:S05]  /*7d50*/  @P0 BRA `(.L_x_631) ;  /* 0x000002e000000947 */ /* 0x000fea0003800000 */
[----:B------:R-:W-:Y:S01]  /*7d60*/  ISETP.GE.AND P3, PT, R156, c[0x0][0x27c], PT ;  /* 0x00009f009c007a0c */ /* 0x000fe20003f66270 */
[----:B------:R-:W-:Y:S01]  /*7d70*/  CS2R R48, SRZ ;  /* 0x0000000000307805 */ /* 0x000fe2000001ff00 */
[----:B------:R-:W-:Y:S01]  /*7d80*/  ISETP.GE.AND P2, PT, R158, c[0x0][0x27c], PT ;  /* 0x00009f009e007a0c */ /* 0x000fe20003f46270 */
[----:B------:R-:W-:Y:S01]  /*7d90*/  CS2R R50, SRZ ;  /* 0x0000000000327805 */ /* 0x000fe2000001ff00 */
[----:B------:R-:W-:-:S02]  /*7da0*/  ISETP.GE.AND P1, PT, R42, c[0x0][0x27c], PT ;  /* 0x00009f002a007a0c */ /* 0x000fc40003f26270 */
[----:B------:R-:W-:-:S07]  /*7db0*/  P2R R21, PR, RZ, 0x10 ;  /* 0x00000010ff157803 */ /* 0x000fce0000000000 */
[C---:B------:R-:W-:Y:S01]  /*7dc0*/  @!P3 IMAD.SHL.U32 R5, R156.reuse, 0x2, RZ ;  /* 0x000000029c05b824 */ /* 0x040fe200078e00ff */
[----:B------:R-:W-:-:S04]  /*7dd0*/  @!P3 SHF.L.U64.HI R6, R156, 0x1, R35 ;  /* 0x000000019c06b819 */ /* 0x000fc80000010223 */
[----:B---3--:R-:W-:-:S05]  /*7de0*/  @!P3 IADD3 R18, P0, R3, R5, RZ ;  /* 0x000000050312b210 */ /* 0x008fca0007f1e0ff */
[--C-:B--2---:R-:W-:Y:S01]  /*7df0*/  @!P3 IMAD.X R19, R4, 0x1, R6.reuse, P0 ;  /* 0x000000010413b824 */ /* 0x104fe200000e0606 */
[----:B-1----:R-:W-:Y:S01]  /*7e00*/  @!P3 IADD3 R16, P0, R0, R5, RZ ;  /* 0x000000050010b210 */ /* 0x002fe20007f1e0ff */
[----:B------:R-:W-:Y:S01]  /*7e10*/  @!P2 IMAD.SHL.U32 R5, R158, 0x2, RZ ;  /* 0x000000029e05a824 */ /* 0x000fe200078e00ff */
[----:B------:R-:W-:Y:S01]  /*7e20*/  CS2R R52, SRZ ;  /* 0x0000000000347805 */ /* 0x000fe2000001ff00 */
[----:B------:R-:W-:Y:S01]  /*7e30*/  CS2R R54, SRZ ;  /* 0x0000000000367805 */ /* 0x000fe2000001ff00 */
[----:B------:R-:W-:Y:S01]  /*7e40*/  CS2R R56, SRZ ;  /* 0x0000000000387805 */ /* 0x000fe2000001ff00 */
[----:B----4-:R-:W-:Y:S01]  /*7e50*/  @!P3 IMAD.X R17, R2, 0x1, R6, P0 ;  /* 0x000000010211b824 */ /* 0x010fe200000e0606 */
[----:B------:R-:W-:Y:S01]  /*7e60*/  @!P2 SHF.L.U64.HI R6, R158, 0x1, R30 ;  /* 0x000000019e06a819 */ /* 0x000fe2000001021e */
[----:B------:R-:W-:Y:S01]  /*7e70*/  CS2R R58, SRZ ;  /* 0x00000000003a7805 */ /* 0x000fe2000001ff00 */
[CC--:B------:R-:W-:Y:S01]  /*7e80*/  @!P2 IADD3 R14, P0, R3.reuse, R5.reuse, RZ ;  /* 0x00000005030ea210 */ /* 0x0c0fe20007f1e0ff */
[----:B------:R-:W-:Y:S01]  /*7e90*/  CS2R R66, SRZ ;  /* 0x0000000000427805 */ /* 0x000fe2000001ff00 */
[----:B------:R-:W-:Y:S01]  /*7ea0*/  CS2R R60, SRZ ;  /* 0x00000000003c7805 */ /* 0x000fe2000001ff00 */
[----:B------:R1:W5:Y:S02]  /*7eb0*/  @!P3 LD.E.64 R48, [R18.64] ;  /* 0x000000061230b980 */ /* 0x000364000c101b00 */
[--C-:B------:R-:W-:Y:S01]  /*7ec0*/  @!P2 IMAD.X R15, R4, 0x1, R6.reuse, P0 ;  /* 0x00000001040fa824 */ /* 0x100fe200000e0606 */
[----:B------:R-:W-:Y:S01]  /*7ed0*/  @!P2 IADD3 R12, P0, R0, R5, RZ ;  /* 0x00000005000ca210 */ /* 0x000fe20007f1e0ff */
[----:B------:R-:W-:Y:S01]  /*7ee0*/  @!P1 IMAD.SHL.U32 R5, R42, 0x2, RZ ;  /* 0x000000022a059824 */ /* 0x000fe200078e00ff */
[----:B------:R1:W5:Y:S03]  /*7ef0*/  @!P3 LD.E.64 R50, [R16.64] ;  /* 0x000000061032b980 */ /* 0x000366000c101b00 */
[----:B------:R-:W-:Y:S01]  /*7f00*/  @!P2 IMAD.X R13, R2, 0x1, R6, P0 ;  /* 0x00000001020da824 */ /* 0x000fe200000e0606 */
[----:B------:R-:W-:Y:S01]  /*7f10*/  @!P1 SHF.L.U64.HI R6, R42, 0x1, R33 ;  /* 0x000000012a069819 */ /* 0x000fe20000010221 */
[----:B------:R1:W5:Y:S01]  /*7f20*/  @!P2 LD.E.64 R52, [R14.64] ;  /* 0x000000060e34a980 */ /* 0x000362000c101b00 */
[----:B------:R-:W-:-:S03]  /*7f30*/  @!P1 IADD3 R10, P0, R3, R5, RZ ;  /* 0x00000005030a9210 */ /* 0x000fc60007f1e0ff */
[----:B------:R1:W5:Y:S02]  /*7f40*/  @!P2 LD.E.64 R54, [R12.64] ;  /* 0x000000060c36a980 */ /* 0x000364000c101b00 */
        /* <DEDUP_REMOVED lines=15> */
.L_x_631:
[----:B------:R-:W-:Y:S05]  /*8040*/  BSYNC B0 ;  /* 0x0000000000007941 */ /* 0x000fea0003800000 */
.L_x_630:
[----:B-12--5:R-:W-:Y:S01]  /*8050*/  IMAD.MOV.U32 R4, RZ, RZ, R66 ;  /* 0x000000ffff047224 */ /* 0x026fe200078e0042 */
[----:B------:R-:W-:Y:S01]  /*8060*/  LOP3.LUT P0, RZ, R214, 0x80, RZ, 0xc0, !PT ;  /* 0x00000080d6ff7812 */ /* 0x000fe2000780c0ff */
[----:B----4-:R-:W-:Y:S01]  /*8070*/  IMAD.MOV.U32 R2, RZ, RZ, R56 ;  /* 0x000000ffff027224 */ /* 0x010fe200078e0038 */
[----:B------:R-:W-:Y:S01]  /*8080*/  MOV R7, R55 ;  /* 0x0000003700077202 */ /* 0x000fe20000000f00 */
[----:B------:R-:W-:Y:S01]  /*8090*/  IMAD.MOV.U32 R0, RZ, RZ, R57 ;  /* 0x000000ffff007224 */ /* 0x000fe200078e0039 */
[----:B------:R-:W-:Y:S01]  /*80a0*/  PRMT R107, R107, 0x5410, R4 ;  /* 0x000054106b6b7816 */ /* 0x000fe20000000004 */
[----:B---3--:R-:W-:Y:S01]  /*80b0*/  IMAD.MOV.U32 R3, RZ, RZ, R67 ;  /* 0x000000ffff037224 */ /* 0x008fe200078e0043 */
[----:B------:R-:W-:Y:S01]  /*80c0*/  BSSY B0, `(.L_x_632) ;  /* 0x0000053000007945 */ /* 0x000fe20003800000 */
        /* <DEDUP_REMOVED lines=18> */
[----:B------:R1:W2:Y:S01]  /*81f0*/  SHFL.IDX PT, R4, R34, 0x2, 0x181f ;  /* 0x00581f0022047f89 */ /* 0x0002a200000e0000 */
[----:B------:R-:W-:Y:S01]  /*8200*/  PRMT R104, R2, 0x5410, R0 ;  /* 0x0000541002687816 */ /* 0x000fe20000000000 */
[----:B------:R-:W-:Y:S01]  /*8210*/  CS2R R90, SRZ ;  /* 0x00000000005a7805 */ /* 0x000fe2000001ff00 */
[----:B------:R-:W-:Y:S01]  /*8220*/  PRMT R102, R8, 0x5410, R7 ;  /* 0x0000541008667816 */ /* 0x000fe20000000007 */
[----:B------:R1:W3:Y:S01]  /*8230*/  SHFL.IDX PT, R3, R36, 0x2, 0x181f ;  /* 0x00581f0024037f89 */ /* 0x0002e200000e0000 */
[----:B------:R-:W-:Y:S01]  /*8240*/  PRMT R98, R6, 0x7610, R98 ;  /* 0x0000761006627816 */ /* 0x000fe20000000062 */
[----:B------:R-:W-:Y:S01]  /*8250*/  CS2R R76, SRZ ;  /* 0x00000000004c7805 */ /* 0x000fe2000001ff00 */
[----:B------:R-:W-:Y:S01]  /*8260*/  PRMT R99, R5, 0x7610, R99 ;  /* 0x0000761005637816 */ /* 0x000fe20000000063 */
[----:B------:R1:W4:Y:S01]  /*8270*/  SHFL.IDX PT, R2, R31, 0x2, 0x181f ;  /* 0x00581f001f027f89 */ /* 0x00032200000e0000 */
[----:B------:R-:W-:Y:S01]  /*8280*/  CS2R R72, SRZ ;  /* 0x0000000000487805 */ /* 0x000fe2000001ff00 */
[----:B------:R-:W-:Y:S01]  /*8290*/  CS2R R68, SRZ ;  /* 0x0000000000447805 */ /* 0x000fe2000001ff00 */
[----:B------:R-:W-:Y:S01]  /*82a0*/  CS2R R62, SRZ ;  /* 0x00000000003e7805 */ /* 0x000fe2000001ff00 */
[----:B------:R1:W1:Y:S01]  /*82b0*/  SHFL.IDX PT, R0, R32, 0x2, 0x181f ;  /* 0x00581f0020007f89 */ /* 0x00026200000e0000 */
[----:B------:R-:W-:Y:S01]  /*82c0*/  CS2R R78, SRZ ;  /* 0x00000000004e7805 */ /* 0x000fe2000001ff00 */
[----:B------:R-:W-:Y:S01]  /*82d0*/  CS2R R74, SRZ ;  /* 0x00000000004a7805 */ /* 0x000fe2000001ff00 */
        /* <DEDUP_REMOVED lines=49> */
.L_x_633:
[----:B------:R-:W-:Y:S05]  /*85f0*/  BSYNC B0 ;  /* 0x0000000000007941 */ /* 0x000fea0003800000 */
.L_x_632:
[----:B----45:R-:W-:Y:S01]  /*8600*/  IMAD.MOV.U32 R2, RZ, RZ, R76 ;  /* 0x000000ffff027224 */ /* 0x030fe200078e004c */
[----:B------:R-:W-:Y:S01]  /*8610*/  ISETP.NE.AND P0, PT, R80, RZ, PT ;  /* 0x000000ff5000720c */ /* 0x000fe20003f05270 */
[----:B-1----:R-:W-:Y:S01]  /*8620*/  IMAD.MOV.U32 R0, RZ, RZ, R77 ;  /* 0x000000ffff007224 */ /* 0x002fe200078e004d */
[----:B------:R-:W-:Y:S01]  /*8630*/  MOV R5, R75 ;  /* 0x0000004b00057202 */ /* 0x000fe20000000f00 */
[----:B--2---:R-:W-:Y:S01]  /*8640*/  IMAD.MOV.U32 R4, RZ, RZ, R72 ;  /* 0x000000ffff047224 */ /* 0x004fe200078e0048 */
[----:B------:R-:W-:Y:S01]  /*8650*/  BSSY B0, `(.L_x_634) ;  /* 0x0000050000007945 */ /* 0x000fe20003800000 */
[----:B---3--:R-:W-:Y:S01]  /*8660*/  IMAD.MOV.U32 R3, RZ, RZ, R73 ;  /* 0x000000ffff037224 */ /* 0x008fe200078e0049 */
        /* <DEDUP_REMOVED lines=12> */
[----:B------:R1:W2:Y:S01]  /*8730*/  SHFL.IDX PT, R4, R34, 0x3, 0x181f ;  /* 0x00781f0022047f89 */ /* 0x0002a200000e0000 */
[----:B------:R-:W-:Y:S01]  /*8740*/  IMAD.MOV.U32 R7, RZ, RZ, R71 ;  /* 0x000000ffff077224 */ /* 0x000fe200078e0047 */
[----:B------:R-:W-:Y:S01]  /*8750*/  PRMT R109, R3, 0x7610, R109 ;  /* 0x00007610036d7816 */ /* 0x000fe2000000006d */
[----:B------:R-:W-:Y:S01]  /*8760*/  CS2R R84, SRZ ;  /* 0x0000000000547805 */ /* 0x000fe2000001ff00 */
[----:B------:R-:W-:Y:S01]  /*8770*/  PRMT R112, R2, 0x5410, R0 ;  /* 0x0000541002707816 */ /* 0x000fe20000000000 */
[----:B------:R-:W3:Y:S01]  /*8780*/  SHFL.IDX PT, R3, R36, 0x3, 0x181f ;  /* 0x00781f0024037f89 */ /* 0x000ee200000e0000 */
[----:B------:R-:W-:Y:S01]  /*8790*/  CS2R R80, SRZ ;  /* 0x0000000000507805 */ /* 0x000fe2000001ff00 */
[----:B------:R-:W-:Y:S01]  /*87a0*/  CS2R R18, SRZ ;  /* 0x0000000000127805 */ /* 0x000fe2000001ff00 */
[----:B------:R-:W-:Y:S01]  /*87b0*/  CS2R R88, SRZ ;  /* 0x0000000000587805 */ /* 0x000fe2000001ff00 */
[----:B------:R4:W2:Y:S01]  /*87c0*/  SHFL.IDX PT, R2, R31, 0x3, 0x181f ;  /* 0x00781f001f027f89 */ /* 0x0008a200000e0000 */
[----:B------:R-:W-:Y:S01]  /*87d0*/  CS2R R86, SRZ ;  /* 0x0000000000567805 */ /* 0x000fe2000001ff00 */
[----:B------:R-:W-:Y:S01]  /*87e0*/  CS2R R82, SRZ ;  /* 0x0000000000527805 */ /* 0x000fe2000001ff00 */
[----:B------:R-:W-:Y:S01]  /*87f0*/  CS2R R20, SRZ ;  /* 0x0000000000147805 */ /* 0x000fe2000001ff00 */
[----:B------:R2:W3:Y:S01]  /*8800*/  SHFL.IDX PT, R0, R32, 0x3, 0x181f ;  /* 0x00781f0020007f89 */ /* 0x0004e200000e0000 */
[----:B-1----:R-:W-:Y:S01]  /*8810*/  PRMT R34, R6, 0x5410, R5 ;  /* 0x0000541006227816 */ /* 0x002fe20000000005 */
[----:B------:R-:W-:Y:S01]  /*8820*/  IMAD.MOV.U32 R5, RZ, RZ, R65 ;  /* 0x000000ffff057224 */ /* 0x000fe200078e0041 */
[----:B------:R-:W-:-:S04]  /*8830*/  MOV R6, R64 ;  /* 0x0000004000067202 */ /* 0x000fc80000000f00 */
[----:B----4-:R-:W-:Y:S02]  /*8840*/  PRMT R31, R6, 0x5410, R5 ;  /* 0x00005410061f7816 */ /* 0x010fe40000000005 */
[----:B--2---:R-:W-:Y:S01]  /*8850*/  PRMT R32, R8, 0x5410, R7 ;  /* 0x0000541008207816 */ /* 0x004fe20000000007 */
[----:B------:R-:W-:Y:S05]  /*8860*/  @P0 BRA `(.L_x_635) ;  /* 0x000002e000000947 */ /* 0x000fea0003800000 */
[----:B---3--:R-:W-:Y:S01]  /*8870*/  ISETP.GE.AND P3, PT, R158, c[0x0][0x27c], PT ;  /* 0x00009f009e007a0c */ /* 0x008fe20003f66270 */
[----:B------:R-:W-:Y:S01]  /*8880*/  CS2R R80, SRZ ;  /* 0x0000000000507805 */ /* 0x000fe2000001ff00 */
[----:B------:R-:W-:Y:S01]  /*8890*/  ISETP.GE.AND P1, PT, R42, c[0x0][0x27c], PT ;  /* 0x00009f002a007a0c */ /* 0x000fe20003f26270 */
[----:B------:R-:W-:Y:S01]  /*88a0*/  CS2R R82, SRZ ;  /* 0x0000000000527805 */ /* 0x000fe2000001ff00 */
[----:B------:R-:W-:Y:S02]  /*88b0*/  ISETP.GE.AND P2, PT, R156, c[0x0][0x27c], PT ;  /* 0x00009f009c007a0c */ /* 0x000fe40003f46270 */
[----:B------:R-:W-:-:S07]  /*88c0*/  P2R R21, PR, RZ, 0x10 ;  /* 0x00000010ff157803 */ /* 0x000fce0000000000 */
[C---:B------:R-:W-:Y:S01]  /*88d0*/  @!P3 IMAD.SHL.U32 R5, R158.reuse, 0x2, RZ ;  /* 0x000000029e05b824 */ /* 0x040fe200078e00ff */
[----:B------:R-:W-:-:S04]  /*88e0*/  @!P3 SHF.L.U64.HI R6, R158, 0x1, R30 ;  /* 0x000000019e06b819 */ /* 0x000fc8000001021e */
[----:B------:R-:W-:-:S05]  /*88f0*/  @!P3 IADD3 R18, P0, R3, R5, RZ ;  /* 0x000000050312b210 */ /* 0x000fca0007f1e0ff */
[--C-:B------:R-:W-:Y:S01]  /*8900*/  @!P3 IMAD.X R19, R4, 0x1, R6.reuse, P0 ;  /* 0x000000010413b824 */ /* 0x100fe200000e0606 */
[----:B------:R-:W-:Y:S01]  /*8910*/  @!P3 IADD3 R16, P0, R0, R5, RZ ;  /* 0x000000050010b210 */ /* 0x000fe20007f1e0ff */
[----:B------:R-:W-:Y:S01]  /*8920*/  @!P1 IMAD.SHL.U32 R5, R42, 0x2, RZ ;  /* 0x000000022a059824 */ /* 0x000fe200078e00ff */
[----:B------:R-:W-:Y:S01]  /*8930*/  CS2R R84, SRZ ;  /* 0x0000000000547805 */ /* 0x000fe2000001ff00 */
[----:B------:R-:W-:Y:S01]  /*8940*/  CS2R R86, SRZ ;  /* 0x0000000000567805 */ /* 0x000fe2000001ff00 */
[----:B------:R1:W5:Y:S01]  /*8950*/  @!P3 LD.E.64 R80, [R18.64] ;  /* 0x000000061250b980 */ /* 0x000362000c101b00 */
[----:B------:R-:W-:Y:S01]  /*8960*/  @!P3 IMAD.X R17, R2, 0x1, R6, P0 ;  /* 0x000000010211b824 */ /* 0x000fe200000e0606 */
[----:B------:R-:W-:Y:S02]  /*8970*/  @!P1 SHF.L.U64.HI R6, R42, 0x1, R33 ;  /* 0x000000012a069819 */ /* 0x000fe40000010221 */
[-C--:B------:R-:W-:Y:S01]  /*8980*/  @!P1 IADD3 R14, P0, R3, R5.reuse, RZ ;  /* 0x00000005030e9210 */ /* 0x080fe20007f1e0ff */
[----:B------:R-:W-:Y:S01]  /*8990*/  CS2R R90, SRZ ;  /* 0x00000000005a7805 */ /* 0x000fe2000001ff00 */
[----:B------:R-:W-:Y:S01]  /*89a0*/  CS2R R88, SRZ ;  /* 0x0000000000587805 */ /* 0x000fe2000001ff00 */
        /* <DEDUP_REMOVED lines=10> */
[----:B------:R-:W-:-:S05]  /*8a50*/  @!P2 IADD3 R8, P0, R0, R5, RZ ;  /* 0x000000050008a210 */ /* 0x000fca0007f1e0ff */
[----:B------:R-:W-:Y:S01]  /*8a60*/  @!P2 IMAD.X R9, R2, 0x1, R6, P0 ;  /* 0x000000010209a824 */ /* 0x000fe200000e0606 */
[----:B------:R-:W-:-:S13]  /*8a70*/  ISETP.GE.AND P0, PT, R147, c[0x0][0x27c], PT ;  /* 0x00009f0093007a0c */ /* 0x000fda0003f06270 */
[C---:B------:R-:W-:Y:S01]  /*8a80*/  @!P0 IMAD.SHL.U32 R5, R147.reuse, 0x2, RZ ;  /* 0x0000000293058824 */ /* 0x040fe200078e00ff */
[----:B------:R-:W-:-:S04]  /*8a90*/  @!P0 SHF.L.U64.HI R20, R147, 0x1, R37 ;  /* 0x0000000193148819 */ /* 0x000fc80000010225 */
[----:B------:R-:W-:-:S05]  /*8aa0*/  @!P0 IADD3 R6, P4, R3, R5, RZ ;  /* 0x0000000503068210 */ /* 0x000fca0007f9e0ff */
[----:B------:R-:W-:Y:S01]  /*8ab0*/  @!P0 IMAD.X R7, R4, 0x1, R20, P4 ;  /* 0x0000000104078824 */ /* 0x000fe200020e0614 */
[----:B------:R-:W-:Y:S01]  /*8ac0*/  @!P0 IADD3 R4, P4, R0, R5, RZ ;  /* 0x0000000500048210 */ /* 0x000fe20007f9e0ff */
[----:B-1----:R-:W-:-:S03]  /*8ad0*/  CS2R R18, SRZ ;  /* 0x0000000000127805 */ /* 0x002fc6000001ff00 */
[----:B------:R2:W5:Y:S01]  /*8ae0*/  @!P0 LD.E.64 R90, [R6.64] ;  /* 0x00000006065a8980 */ /* 0x000562000c101b00 */
[----:B------:R-:W-:Y:S01]  /*8af0*/  @!P0 IMAD.X R5, R2, 0x1, R20, P4 ;  /* 0x0000000102058824 */ /* 0x000fe200020e0614 */
[----:B------:R-:W-:Y:S02]  /*8b00*/  ISETP.NE.AND P4, PT, R21, RZ, PT ;  /* 0x000000ff1500720c */ /* 0x000fe40003f85270 */
[----:B------:R-:W-:Y:S01]  /*8b10*/  CS2R R20, SRZ ;  /* 0x0000000000147805 */ /* 0x000fe2000001ff00 */
[----:B------:R2:W5:Y:S04]  /*8b20*/  @!P2 LD.E.64 R18, [R10.64] ;  /* 0x000000060a12a980 */ /* 0x000568000c101b00 */
[----:B------:R2:W5:Y:S04]  /*8b30*/  @!P0 LD.E.64 R88, [R4.64] ;  /* 0x0000000604588980 */ /* 0x000568000c101b00 */
[----:B------:R2:W5:Y:S02]  /*8b40*/  @!P2 LD.E.64 R20, [R8.64] ;  /* 0x000000060814a980 */ /* 0x000564000c101b00 */
.L_x_635:
[----:B---3--:R-:W-:Y:S05]  /*8b50*/  BSYNC B0 ;  /* 0x0000000000007941 */ /* 0x008fea0003800000 */
.L_x_634:
[----:B-----5:R-:W-:Y:S01]  /*8b60*/  IMAD.MOV.U32 R0, RZ, RZ, R90 ;  /* 0x000000ffff007224 */ /* 0x020fe200078e005a */
[----:B------:R-:W-:-:S04]  /*8b70*/  DEPBAR.LE SB0, 0x1 ;  /* 0x000080400000791a */ /* 0x000fc80000000000 */
[----:B--2---:R-:W-:Y:S01]  /*8b80*/  IMAD.MOV.U32 R4, RZ, RZ, R91 ;  /* 0x000000ffff047224 */ /* 0x004fe200078e005b */
[----:B------:R-:W-:Y:S01]  /*8b90*/  BSSY B1, `(.L_x_636) ;  /* 0x00000d4000017945 */ /* 0x000fe20003800000 */
[----:B------:R-:W-:Y:S02]  /*8ba0*/  IMAD.MOV.U32 R3, RZ, RZ, R84 ;  /* 0x000000ffff037224 */ /* 0x000fe400078e0054 */
[----:B------:R-:W-:Y:S01]  /*8bb0*/  IMAD.MOV.U32 R2, RZ, RZ, R85 ;  /* 0x000000ffff027224 */ /* 0x000fe200078e0055 */
[----:B------:R-:W-:Y:S01]  /*8bc0*/  PRMT R116, R0, 0x5410, R4 ;  /* 0x0000541000747816 */ /* 0x000fe20000000004 */
[----:B------:R-:W-:Y:S01]  /*8bd0*/  IMAD.MOV.U32 R4, RZ, RZ, R81 ;  /* 0x000000ffff047224 */ /* 0x000fe200078e0051 */
[----:B------:R-:W-:Y:S02]  /*8be0*/  MOV R0, R80 ;  /* 0x0000005000007202 */ /* 0x000fe40000000f00 */
[----:B------:R-:W-:Y:S01]  /*8bf0*/  PRMT R114, R3, 0x5410, R2 ;  /* 0x0000541003727816 */ /* 0x000fe20000000002 */
[----:B------:R-:W-:Y:S01]  /*8c00*/  IMAD.MOV.U32 R3, RZ, RZ, R18 ;  /* 0x000000ffff037224 */ /* 0x000fe200078e0012 */
[----:B------:R-:W-:Y:S01]  /*8c10*/  PRMT R37, R0, 0x7610, R37 ;  /* 0x0000761000257816 */ /* 0x000fe20000000025 */
[----:B------:R-:W-:Y:S01]  /*8c20*/  IMAD.MOV.U32 R2, RZ, RZ, R19 ;  /* 0x000000ffff027224 */ /* 0x000fe200078e0013 */
[----:B------:R-:W-:-:S02]  /*8c30*/  MOV R0, R88 ;  /* 0x0000005800007202 */ /* 0x000fc40000000f00 */
[----:B------:R-:W-:Y:S01]  /*8c40*/  PRMT R37, R37, 0x5410, R4 ;  /* 0x0000541025257816 */ /* 0x000fe20000000004 */
[----:B------:R-:W-:Y:S01]  /*8c50*/  IMAD.IADD R4, R43, 0x1, -R224 ;  /* 0x000000012b047824 */ /* 0x000fe200078e0ae0 */
[----:B------:R-:W-:Y:S01]  /*8c60*/  PRMT R35, R3, 0x5410, R2 ;  /* 0x0000541003237816 */ /* 0x000fe20000000002 */
[----:B------:R-:W-:Y:S01]  /*8c70*/  IMAD.MOV.U32 R3, RZ, RZ, R89 ;  /* 0x000000ffff037224 */ /* 0x000fe200078e0059 */
[----:B------:R-:W-:Y:S01]  /*8c80*/  PRMT R115, R0, 0x7610, R115 ;  /* 0x0000761000737816 */ /* 0x000fe20000000073 */
[----:B------:R-:W-:Y:S01]  /*8c90*/  IMAD.MOV.U32 R2, RZ, RZ, R86 ;  /* 0x000000ffff027224 */ /* 0x000fe200078e0056 */
[----:B------:R-:W-:Y:S01]  /*8ca0*/  IMNMX R30, R4, 0x80, PT ;  /* 0x00000080041e7817 */ /* 0x000fe20003800200 */
[----:B------:R-:W-:Y:S01]  /*8cb0*/  IMAD.MOV.U32 R4, RZ, RZ, R82 ;  /* 0x000000ffff047224 */ /* 0x000fe200078e0052 */
[----:B------:R-:W-:Y:S01]  /*8cc0*/  MOV R0, R87 ;  /* 0x0000005700007202 */ /* 0x000fe20000000f00 */
[----:B------:R-:W-:Y:S01]  /*8cd0*/  BAR.SYNC.DEFER_BLOCKING 0x0 ;  /* 0x0000000000007b1d */ /* 0x000fe20000010000 */
[----:B------:R-:W-:-:S02]  /*8ce0*/  ISETP.GE.AND P0, PT, R213, R30, PT ;  /* 0x0000001ed500720c */ /* 0x000fc40003f06270 */
[----:B------:R-:W-:Y:S01]  /*8cf0*/  PRMT R115, R115, 0x5410, R3 ;  /* 0x0000541073737816 */ /* 0x000fe20000000003 */
[----:B------:R-:W-:Y:S01]  /*8d00*/  IMAD.MOV.U32 R3, RZ, RZ, R83 ;  /* 0x000000ffff037224 */ /* 0x000fe200078e0053 */
[----:B------:R-:W-:Y:S01]  /*8d10*/  PRMT R43, R2, 0x5410, R0 ;  /* 0x00005410022b7816 */ /* 0x000fe20000000000 */
[----:B------:R-:W-:Y:S01]  /*8d20*/  IMAD.MOV.U32 R0, RZ, RZ, R21 ;  /* 0x000000ffff007224 */ /* 0x000fe200078e0015 */
[----:B------:R-:W-:Y:S02]  /*8d30*/  MOV R2, R20 ;  /* 0x0000001400027202 */ /* 0x000fe40000000f00 */
[----:B------:R-:W-:Y:S02]  /*8d40*/  PRMT R36, R4, 0x5410, R3 ;  /* 0x0000541004247816 */ /* 0x000fe40000000003 */
[----:B------:R-:W-:-:S03]  /*8d50*/  PRMT R33, R2, 0x5410, R0 ;  /* 0x0000541002217816 */ /* 0x000fc60000000000 */
[----:B------:R-:W-:Y:S05]  /*8d60*/  @P0 BRA `(.L_x_637) ;  /* 0x00000b6000000947 */ /* 0x000fea0003800000 */
[----:B------:R-:W-:Y:S01]  /*8d70*/  ISETP.GE.AND P0, PT, R156, c[0x0][0x27c], PT ;  /* 0x00009f009c007a0c */ /* 0x000fe20003f06270 */
[----:B------:R-:W-:-:S12]  /*8d80*/  BSSY B0, `(.L_x_638) ;  /* 0x000002c000007945 */ /* 0x000fd80003800000 */
[----:B------:R-:W-:Y:S05]  /*8d90*/  @P0 BRA `(.L_x_639) ;  /* 0x000002a000000947 */ /* 0x000fea0003800000 */
[----:B------:R-:W1:Y:S01]  /*8da0*/  LDS.128 R4, [R195+0x10080] ;  /* 0x01008000c3047984 */ /* 0x000e620000000c00 */
[----:B------:R-:W-:Y:S02]  /*8db0*/  SHF.R.U32.HI R0, RZ, 0x10, R25 ;  /* 0x00000010ff007819 */ /* 0x000fe40000011619 */
[----:B------:R-:W-:Y:S02]  /*8dc0*/  SHF.R.U32.HI R2, RZ, 0x10, R23 ;  /* 0x00000010ff027819 */ /* 0x000fe40000011617 */
[----:B------:R-:W-:Y:S01]  /*8dd0*/  SHF.R.U64 R15, R24, 0x10, R25 ;  /* 0x00000010180f7819 */ /* 0x000fe20000001219 */
[----:B------:R-:W-:Y:S01]  /*8de0*/  HADD2.F32 R12, -RZ, R0.H0_H0 ;  /* 0x20000000ff0c7230 */ /* 0x000fe20000004100 */
[----:B------:R-:W-:Y:S01]  /*8df0*/  SHF.R.U64 R16, R22, 0x10, R23 ;  /* 0x0000001016107819 */ /* 0x000fe20000001217 */
[----:B------:R-:W-:Y:S02]  /*8e00*/  HADD2.F32 R0, -RZ, R92.H0_H0 ;  /* 0x2000005cff007230 */ /* 0x000fe40000004100 */
[----:B------:R-:W-:-:S02]  /*8e10*/  HADD2.F32 R17, -RZ, R2.H0_H0 ;  /* 0x20000002ff117230 */ /* 0x000fc40000004100 */
[----:B------:R-:W-:Y:S02]  /*8e20*/  HADD2.F32 R2, -RZ, R93.H0_H0 ;  /* 0x2000005dff027230 */ /* 0x000fe40000004100 */
[--C-:B-1----:R-:W-:Y:S02]  /*8e30*/  HADD2.F32 R10, -RZ, R7.reuse.H0_H0 ;  /* 0x20000007ff0a7230 */ /* 0x102fe40000004100 */
[----:B------:R-:W-:Y:S02]  /*8e40*/  HADD2.F32 R7, -RZ, R7.H1_H1 ;  /* 0x30000007ff077230 */ /* 0x000fe40000004100 */
[--C-:B------:R-:W-:Y:S02]  /*8e50*/  HADD2.F32 R9, -RZ, R4.reuse.H0_H0 ;  /* 0x20000004ff097230 */ /* 0x100fe40000004100 */
[----:B------:R-:W-:Y:S02]  /*8e60*/  HADD2.F32 R8, -RZ, R4.H1_H1 ;  /* 0x30000004ff087230 */ /* 0x000fe40000004100 */
[----:B------:R-:W-:-:S02]  /*8e70*/  HADD2.F32 R4, -RZ, R5.H0_H0 ;  /* 0x20000005ff047230 */ /* 0x000fc40000004100 */
[----:B------:R-:W-:Y:S01]  /*8e80*/  HADD2.F32 R3, -RZ, R5.H1_H1 ;  /* 0x30000005ff037230 */ /* 0x000fe20000004100 */
[----:B------:R-:W-:Y:S01]  /*8e90*/  FMUL.FTZ R5, R7, R12 ;  /* 0x0000000c07057220 */ /* 0x000fe20000410000 */
[--C-:B------:R-:W-:Y:S01]  /*8ea0*/  HADD2.F32 R11, -RZ, R6.reuse.H0_H0 ;  /* 0x20000006ff0b7230 */ /* 0x100fe20000004100 */
[-C--:B------:R-:W-:Y:S01]  /*8eb0*/  FMUL.FTZ R13, R8, R0.reuse ;  /* 0x00000000080d7220 */ /* 0x080fe20000410000 */
[----:B------:R-:W-:Y:S01]  /*8ec0*/  HADD2.F32 R6, -RZ, R6.H1_H1 ;  /* 0x30000006ff067230 */ /* 0x000fe20000004100 */
[----:B------:R-:W-:Y:S02]  /*8ed0*/  FFMA.FTZ R14, R10, R17, -R5 ;  /* 0x000000110a0e7223 */ /* 0x000fe40000010805 */
[C---:B------:R-:W-:Y:S01]  /*8ee0*/  FMUL.FTZ R5, R9.reuse, R0 ;  /* 0x0000000009057220 */ /* 0x040fe20000410000 */
[----:B------:R-:W-:Y:S01]  /*8ef0*/  HADD2.F32 R0, -RZ, R92.H1_H1 ;  /* 0x3000005cff007230 */ /* 0x000fe20000004100 */
[-C--:B------:R-:W-:Y:S02]  /*8f00*/  FFMA.FTZ R13, R9, R2.reuse, -R13 ;  /* 0x00000002090d7223 */ /* 0x080fe4000001080d */
[----:B------:R-:W-:Y:S01]  /*8f10*/  FFMA.FTZ R9, R8, R2, R5 ;  /* 0x0000000208097223 */ /* 0x000fe20000010005 */
[----:B------:R-:W-:Y:S01]  /*8f20*/  HADD2.F32 R8, -RZ, R15.H0_H0 ;  /* 0x2000000fff087230 */ /* 0x000fe20000004100 */
[----:B------:R-:W-:Y:S01]  /*8f30*/  FMUL.FTZ R12, R10, R12 ;  /* 0x0000000c0a0c7220 */ /* 0x000fe20000410000 */
[----:B------:R-:W-:Y:S01]  /*8f40*/  HADD2.F32 R2, -RZ, R93.H1_H1 ;  /* 0x3000005dff027230 */ /* 0x000fe20000004100 */
[----:B------:R-:W-:-:S02]  /*8f50*/  FMUL.FTZ R5, R6, R0 ;  /* 0x0000000006057220 */ /* 0x000fc40000410000 */
[----:B------:R-:W-:Y:S01]  /*8f60*/  FFMA.FTZ R10, R7, R17, R12 ;  /* 0x00000011070a7223 */ /* 0x000fe2000001000c */
[----:B------:R-:W-:Y:S01]  /*8f70*/  HADD2.F32 R12, -RZ, R16.H0_H0 ;  /* 0x20000010ff0c7230 */ /* 0x000fe20000004100 */
[----:B------:R-:W-:Y:S02]  /*8f80*/  FMUL.FTZ R0, R11, R0 ;  /* 0x000000000b007220 */ /* 0x000fe40000410000 */
[-C--:B------:R-:W-:Y:S02]  /*8f90*/  FMUL.FTZ R7, R3, R8.reuse ;  /* 0x0000000803077220 */ /* 0x080fe40000410000 */
[----:B------:R-:W-:Y:S02]  /*8fa0*/  FMUL.FTZ R8, R4, R8 ;  /* 0x0000000804087220 */ /* 0x000fe40000410000 */
[-C--:B------:R-:W-:Y:S02]  /*8fb0*/  FFMA.FTZ R5, R11, R2.reuse, -R5 ;  /* 0x000000020b057223 */ /* 0x080fe40000010805 */
[----:B------:R-:W-:-:S02]  /*8fc0*/  FFMA.FTZ R2, R6, R2, R0 ;  /* 0x0000000206027223 */ /* 0x000fc40000010000 */
[----:B------:R-:W-:Y:S01]  /*8fd0*/  FFMA.FTZ R0, R4, R12, -R7 ;  /* 0x0000000c04007223 */ /* 0x000fe20000010807 */
[----:B------:R-:W-:Y:S01]  /*8fe0*/  F2FP.PACK_AB R7, R10, R14 ;  /* 0x0000000e0a07723e */ /* 0x000fe200000000ff */
[----:B------:R-:W-:Y:S01]  /*8ff0*/  FFMA.FTZ R3, R3, R12, R8 ;  /* 0x0000000c03037223 */ /* 0x000fe20000010008 */
[----:B------:R-:W-:Y:S02]  /*9000*/  F2FP.PACK_AB R6, R2, R5 ;  /* 0x000000050206723e */ /* 0x000fe400000000ff */
[----:B------:R-:W-:Y:S02]  /*9010*/  F2FP.PACK_AB R4, R9, R13 ;  /* 0x0000000d0904723e */ /* 0x000fe400000000ff */
[----:B------:R-:W-:-:S05]  /*9020*/  F2FP.PACK_AB R5, R3, R0 ;  /* 0x000000000305723e */ /* 0x000fca00000000ff */
[----:B------:R1:W-:Y:S02]  /*9030*/  STS.128 [R195+0x10080], R4 ;  /* 0x01008004c3007388 */ /* 0x0003e40000000c00 */
.L_x_639:
[----:B------:R-:W-:Y:S05]  /*9040*/  BSYNC B0 ;  /* 0x0000000000007941 */ /* 0x000fea0003800000 */
.L_x_638:
[----:B------:R-:W-:Y:S01]  /*9050*/  ISETP.GE.AND P0, PT, R158, c[0x0][0x27c], PT ;  /* 0x00009f009e007a0c */ /* 0x000fe20003f06270 */
[----:B------:R-:W-:-:S12]  /*9060*/  BSSY B0, `(.L_x_640) ;  /* 0x000002c000007945 */ /* 0x000fd80003800000 */
[----:B------:R-:W-:Y:S05]  /*9070*/  @P0 BRA `(.L_x_641) ;  /* 0x000002a000000947 */ /* 0x000fea0003800000 */
[----:B-1----:R-:W1:Y:S01]  /*9080*/  LDS.128 R4, [R195+0x14080] ;  /* 0x01408000c3047984 */ /* 0x002e620000000c00 */
        /* <DEDUP_REMOVED lines=8> */
[----:B------:R-:W-:Y:S02]  /*9110*/  HADD2.F32 R15, -RZ, R15.H0_H0 ;  /* 0x2000000fff0f7230 */ /* 0x000fe40000004100 */
[--C-:B-1----:R-:W-:Y:S02]  /*9120*/  HADD2.F32 R10, -RZ, R7.reuse.H0_H0 ;  /* 0x20000007ff0a7230 */ /* 0x102fe40000004100 */
[----:B------:R-:W-:Y:S02]  /*9130*/  HADD2.F32 R7, -RZ, R7.H1_H1 ;  /* 0x30000007ff077230 */ /* 0x000fe40000004100 */
[--C-:B------:R-:W-:Y:S02]  /*9140*/  HADD2.F32 R9, -RZ, R4.reuse.H0_H0 ;  /* 0x20000004ff097230 */ /* 0x100fe40000004100 */
[----:B------:R-:W-:-:S02]  /*9150*/  HADD2.F32 R8, -RZ, R4.H1_H1 ;  /* 0x30000004ff087230 */ /* 0x000fc40000004100 */
[--C-:B------:R-:W-:Y:S02]  /*9160*/  HADD2.F32 R4, -RZ, R5.reuse.H0_H0 ;  /* 0x20000005ff047230 */ /* 0x100fe40000004100 */
        /* <DEDUP_REMOVED lines=8> */
[----:B------:R-:W-:-:S02]  /*91f0*/  FFMA.FTZ R13, R9, R2, -R13 ;  /* 0x00000002090d7223 */ /* 0x000fc4000001080d */
[----:B------:R-:W-:Y:S01]  /*9200*/  FFMA.FTZ R9, R8, R2, R5 ;  /* 0x0000000208097223 */ /* 0x000fe20000010005 */
[----:B------:R-:W-:Y:S01]  /*9210*/  HADD2.F32 R8, -RZ, R14.H0_H0 ;  /* 0x2000000eff087230 */ /* 0x000fe20000004100 */
[----:B------:R-:W-:Y:S01]  /*9220*/  FMUL.FTZ R12, R10, R12 ;  /* 0x0000000c0a0c7220 */ /* 0x000fe20000410000 */
[----:B------:R-:W-:Y:S01]  /*9230*/  HADD2.F32 R2, -RZ, R95.H1_H1 ;  /* 0x3000005fff027230 */ /* 0x000fe20000004100 */
[-C--:B------:R-:W-:Y:S02]  /*9240*/  FMUL.FTZ R5, R6, R0.reuse ;  /* 0x0000000006057220 */ /* 0x080fe40000410000 */
[----:B------:R-:W-:Y:S02]  /*9250*/  FFMA.FTZ R10, R7, R17, R12 ;  /* 0x00000011070a7223 */ /* 0x000fe4000001000c */
[----:B------:R-:W-:Y:S02]  /*9260*/  FMUL.FTZ R0, R11, R0 ;  /* 0x000000000b007220 */ /* 0x000fe40000410000 */
[----:B------:R-:W-:-:S02]  /*9270*/  FMUL.FTZ R7, R3, R8 ;  /* 0x0000000803077220 */ /* 0x000fc40000410000 */
[----:B------:R-:W-:Y:S02]  /*9280*/  FMUL.FTZ R8, R4, R8 ;  /* 0x0000000804087220 */ /* 0x000fe40000410000 */
[-C--:B------:R-:W-:Y:S02]  /*9290*/  FFMA.FTZ R5, R11, R2.reuse, -R5 ;  /* 0x000000020b057223 */ /* 0x080fe40000010805 */
[----:B------:R-:W-:Y:S02]  /*92a0*/  FFMA.FTZ R2, R6, R2, R0 ;  /* 0x0000000206027223 */ /* 0x000fe40000010000 */
[-C--:B------:R-:W-:Y:S01]  /*92b0*/  FFMA.FTZ R0, R4, R15.reuse, -R7 ;  /* 0x0000000f04007223 */ /* 0x080fe20000010807 */
[----:B------:R-:W-:Y:S01]  /*92c0*/  F2FP.PACK_AB R7, R10, R16 ;  /* 0x000000100a07723e */ /* 0x000fe200000000ff */
[----:B------:R-:W-:Y:S01]  /*92d0*/  FFMA.FTZ R3, R3, R15, R8 ;  /* 0x0000000f03037223 */ /* 0x000fe20000010008 */
[----:B------:R-:W-:Y:S02]  /*92e0*/  F2FP.PACK_AB R6, R2, R5 ;  /* 0x000000050206723e */ /* 0x000fe400000000ff */
[----:B------:R-:W-:-:S02]  /*92f0*/  F2FP.PACK_AB R4, R9, R13 ;  /* 0x0000000d0904723e */ /* 0x000fc400000000ff */
[----:B------:R-:W-:-:S05]  /*9300*/  F2FP.PACK_AB R5, R3, R0 ;  /* 0x000000000305723e */ /* 0x000fca00000000ff */
[----:B------:R1:W-:Y:S02]  /*9310*/  STS.128 [R195+0x14080], R4 ;  /* 0x01408004c3007388 */ /* 0x0003e40000000c00 */
.L_x_641:
[----:B------:R-:W-:Y:S05]  /*9320*/  BSYNC B0 ;  /* 0x0000000000007941 */ /* 0x000fea0003800000 */
.L_x_640:
        /* <DEDUP_REMOVED lines=45> */
.L_x_643:
[----:B------:R-:W-:Y:S05]  /*9600*/  BSYNC B0 ;  /* 0x0000000000007941 */ /* 0x000fea0003800000 */
.L_x_642:
[----:B------:R-:W-:-:S13]  /*9610*/  ISETP.GE.AND P0, PT, R147, c[0x0][0x27c], PT ;  /* 0x00009f0093007a0c */ /* 0x000fda0003f06270 */
[----:B------:R-:W-:Y:S05]  /*9620*/  @P0 BRA `(.L_x_637) ;  /* 0x000002a000000947 */ /* 0x000fea0003800000 */
[----:B-1----:R-:W1:Y:S01]  /*9630*/  LDS.128 R4, [R195+0x1c080] ;  /* 0x01c08000c3047984 */ /* 0x002e620000000c00 */
[----:B------:R-:W-:Y:S02]  /*9640*/  SHF.R.U32.HI R0, RZ, 0x10, R47 ;  /* 0x00000010ff007819 */ /* 0x000fe4000001162f */
[----:B------:R-:W-:Y:S02]  /*9650*/  SHF.R.U32.HI R2, RZ, 0x10, R45 ;  /* 0x00000010ff027819 */ /* 0x000fe4000001162d */
[----:B------:R-:W-:Y:S01]  /*9660*/  SHF.R.U64 R14, R46, 0x10, R47 ;  /* 0x000000102e0e7819 */ /* 0x000fe2000000122f */
[----:B------:R-:W-:Y:S01]  /*9670*/  HADD2.F32 R12, -RZ, R0.H0_H0 ;  /* 0x20000000ff0c7230 */ /* 0x000fe20000004100 */
[----:B------:R-:W-:Y:S01]  /*9680*/  SHF.R.U64 R15, R44, 0x10, R45 ;  /* 0x000000102c0f7819 */ /* 0x000fe2000000122d */
[----:B------:R-:W-:Y:S02]  /*9690*/  HADD2.F32 R0, -RZ, R98.H1_H1 ;  /* 0x30000062ff007230 */ /* 0x000fe40000004100 */
[----:B------:R-:W-:-:S02]  /*96a0*/  HADD2.F32 R17, -RZ, R2.H0_H0 ;  /* 0x20000002ff117230 */ /* 0x000fc40000004100 */
[----:B------:R-:W-:Y:S02]  /*96b0*/  HADD2.F32 R2, -RZ, R100.H1_H1 ;  /* 0x30000064ff027230 */ /* 0x000fe40000004100 */
        /* <DEDUP_REMOVED lines=13> */
[----:B------:R-:W-:Y:S01]  /*9790*/  HADD2.F32 R0, -RZ, R100.H0_H0 ;  /* 0x20000064ff007230 */ /* 0x000fe20000004100 */
        /* <DEDUP_REMOVED lines=19> */
.L_x_637:
[----:B------:R-:W-:Y:S05]  /*98d0*/  BSYNC B1 ;  /* 0x0000000000017941 */ /* 0x000fea0003800000 */
.L_x_636:
        /* <DEDUP_REMOVED lines=34> */
[----:B------:R-:W-:Y:S01]  /*9b00*/  HADD2.F32 R2, -RZ, R101.H0_H0 ;  /* 0x20000065ff027230 */ /* 0x000fe20000004100 */
        /* <DEDUP_REMOVED lines=14> */
.L_x_647:
[----:B------:R-:W-:Y:S05]  /*9bf0*/  BSYNC B0 ;  /* 0x0000000000007941 */ /* 0x000fea0003800000 */
.L_x_646:
        /* <DEDUP_REMOVED lines=45> */
.L_x_649:
[----:B------:R-:W-:Y:S05]  /*9ed0*/  BSYNC B0 ;  /* 0x0000000000007941 */ /* 0x000fea0003800000 */
.L_x_648:
        /* <DEDUP_REMOVED lines=45> */
.L_x_651:
[----:B------:R-:W-:Y:S05]  /*a1b0*/  BSYNC B0 ;  /* 0x0000000000007941 */ /* 0x000fea0003800000 */
.L_x_650:
        /* <DEDUP_REMOVED lines=44> */
.L_x_645:
[----:B------:R-:W-:Y:S05]  /*a480*/  BSYNC B1 ;  /* 0x0000000000017941 */ /* 0x000fea0003800000 */
.L_x_644:
[----:B------:R-:W-:Y:S01]  /*a490*/  ISETP.GE.AND P0, PT, R134, R30, PT ;  /* 0x0000001e8600720c */ /* 0x000fe20003f06270 */
[----:B------:R-:W-:-:S12]  /*a4a0*/  BSSY B1, `(.L_x_652) ;  /* 0x00000b8000017945 */ /* 0x000fd80003800000 */
        /* <DEDUP_REMOVED lines=46> */
.L_x_655:
[----:B------:R-:W-:Y:S05]  /*a790*/  BSYNC B0 ;  /* 0x0000000000007941 */ /* 0x000fea0003800000 */
.L_x_654:
        /* <DEDUP_REMOVED lines=45> */
.L_x_657:
[----:B------:R-:W-:Y:S05]  /*aa70*/  BSYNC B0 ;  /* 0x0000000000007941 */ /* 0x000fea0003800000 */
.L_x_656:
        /* <DEDUP_REMOVED lines=45> */
.L_x_659:
[----:B------:R-:W-:Y:S05]  /*ad50*/  BSYNC B0 ;  /* 0x0000000000007941 */ /* 0x000fea0003800000 */
.L_x_658:
        /* <DEDUP_REMOVED lines=44> */
.L_x_653:
[----:B------:R-:W-:Y:S05]  /*b020*/  BSYNC B1 ;  /* 0x0000000000017941 */ /* 0x000fea0003800000 */
.L_x_652:
        /* <DEDUP_REMOVED lines=47> */
.L_x_662:
[----:B------:R-:W-:Y:S05]  /*b320*/  BSYNC B0 ;  /* 0x0000000000007941 */ /* 0x000fea0003800000 */
.L_x_661:
        /* <DEDUP_REMOVED lines=45> */
.L_x_664:
[----:B------:R-:W-:Y:S05]  /*b600*/  BSYNC B0 ;  /* 0x0000000000007941 */ /* 0x000fea0003800000 */
.L_x_663:
        /* <DEDUP_REMOVED lines=45> */
.L_x_666:
[----:B------:R-:W-:Y:S05]  /*b8e0*/  BSYNC B0 ;  /* 0x0000000000007941 */ /* 0x000fea0003800000 */
.L_x_665:
        /* <DEDUP_REMOVED lines=43> */
[----:B------:R1:W-:Y:S01]  /*bba0*/  STS.128 [R195+0x1f080], R4 ;  /* 0x01f08004c3007388 */ /* 0x0003e20000000c00 */
[----:B------:R-:W-:Y:S05]  /*bbb0*/  BRA `(.L_x_660) ;  /* 0x000048d000007947 */ /* 0x000fea0003800000 */
.L_x_627:
[----:B------:R-:W-:Y:S01]  /*bbc0*/  ISETP.NE.AND P0, PT, R136, 0x1, PT ;  /* 0x000000018800780c */ /* 0x000fe20003f05270 */
[----:B------:R-:W-:Y:S01]  /*bbd0*/  IMAD.MOV.U32 R7, RZ, RZ, R3 ;  /* 0x000000ffff077224 */ /* 0x000fe200078e0003 */
[----:B------:R-:W-:Y:S01]  /*bbe0*/  LOP3.LUT P1, RZ, R214, 0x8, RZ, 0xc0, !PT ;  /* 0x00000008d6ff7812 */ /* 0x000fe2000782c0ff */
        /* <DEDUP_REMOVED lines=9> */
[----:B----4-:R-:W-:Y:S01]  /*bc80*/  CS2R R16, SRZ ;  /* 0x0000000000107805 */ /* 0x010fe2000001ff00 */
[----:B------:R-:W-:-:S05]  /*bc90*/  @P0 IMAD.HI.U32 R5, R2, c[0x0][0x2c8], RZ ;  /* 0x0000b20002050a27 */ /* 0x000fca00078e00ff */
[----:B------:R-:W-:-:S04]  /*bca0*/  @P0 SHF.R.U32.HI R2, RZ, c[0x0][0x2cc], R5 ;  /* 0x0000b300ff020a19 */ /* 0x000fc80000011605 */
[----:B------:R-:W-:Y:S01]  /*bcb0*/  SHF.R.S32.HI R5, RZ, 0x1f, R2 ;  /* 0x0000001fff057819 */ /* 0x000fe20000011402 */
[----:B------:R-:W-:-:S04]  /*bcc0*/  IMAD.WIDE.U32 R6, R2, c[0x0][0x280], R6 ;  /* 0x0000a00002067a25 */ /* 0x000fc800078e0006 */
[----:B------:R-:W-:Y:S01]  /*bcd0*/  IMAD R9, R5, c[0x0][0x280], RZ ;  /* 0x0000a00005097a24 */ /* 0x000fe200078e02ff */
[----:B------:R-:W-:-:S03]  /*bce0*/  LEA R27, P0, R6, c[0x0][0x270], 0x1 ;  /* 0x00009c00061b7a11 */ /* 0x000fc600078008ff */
[----:B------:R-:W-:-:S04]  /*bcf0*/  IMAD R3, R2, c[0x0][0x284], R9 ;  /* 0x0000a10002037a24 */ /* 0x000fc800078e0209 */
[----:B------:R-:W-:-:S05]  /*bd00*/  IMAD.IADD R3, R7, 0x1, R3 ;  /* 0x0000000107037824 */ /* 0x000fca00078e0203 */
[----:B------:R-:W-:Y:S01]  /*bd10*/  LEA.HI.X R26, R6, c[0x0][0x274], R3, 0x1, P0 ;  /* 0x00009d00061a7a11 */ /* 0x000fe200000f0c03 */
[----:B------:R-:W-:Y:S01]  /*bd20*/  IMAD R3, R5, c[0x0][0x290], RZ ;  /* 0x0000a40005037a24 */ /* 0x000fe200078e02ff */
[----:B------:R-:W-:-:S05]  /*bd30*/  MOV R5, R8 ;  /* 0x0000000800057202 */ /* 0x000fca0000000f00 */
[----:B------:R-:W-:-:S04]  /*bd40*/  IMAD.WIDE.U32 R4, R2, c[0x0][0x290], R4 ;  /* 0x0000a40002047a25 */ /* 0x000fc800078e0004 */
[----:B------:R-:W-:Y:S01]  /*bd50*/  IMAD R2, R2, c[0x0][0x294], R3 ;  /* 0x0000a50002027a24 */ /* 0x000fe200078e0203 */
[C---:B------:R-:W-:Y:S01]  /*bd60*/  LEA R25, P0, R4.reuse, c[0x0][0x288], 0x1 ;  /* 0x0000a20004197a11 */ /* 0x040fe200078008ff */
[----:B------:R1:W2:Y:S03]  /*bd70*/  SHFL.IDX PT, R3, R27, RZ, 0x181f ;  /* 0x00181fff1b037589 */ /* 0x0002a600000e0000 */
[----:B------:R-:W-:Y:S01]  /*bd80*/  IADD3 R2, R5, R2, RZ ;  /* 0x0000000205027210 */ /* 0x000fe20007ffe0ff */
[----:B------:R1:W3:Y:S03]  /*bd90*/  SHFL.IDX PT, R10, R25, RZ, 0x181f ;  /* 0x00181fff190a7589 */ /* 0x0002e600000e0000 */
[----:B------:R-:W-:Y:S01]  /*bda0*/  LEA.HI.X R13, R4, c[0x0][0x28c], R2, 0x1, P0 ;  /* 0x0000a300040d7a11 */ /* 0x000fe200000f0c02 */
[----:B------:R1:W4:Y:S04]  /*bdb0*/  SHFL.IDX PT, R5, R26, RZ, 0x181f ;  /* 0x00181fff1a057589 */ /* 0x00032800000e0000 */
[----:B------:R1:W1:Y:S01]  /*bdc0*/  SHFL.IDX PT, R12, R13, RZ, 0x181f ;  /* 0x00181fff0d0c7589 */ /* 0x00026200000e0000 */
[----:B------:R-:W-:Y:S05]  /*bdd0*/  @P1 BRA `(.L_x_668) ;  /* 0x000001a000001947 */ /* 0x000fea0003800000 */
[----:B------:R-:W-:Y:S01]  /*bde0*/  ISETP.GE.AND P1, PT, R144, c[0x0][0x27c], PT ;  /* 0x00009f0090007a0c */ /* 0x000fe20003f26270 */
[----:B------:R-:W-:Y:S01]  /*bdf0*/  CS2R R22, SRZ ;  /* 0x0000000000167805 */ /* 0x000fe2000001ff00 */
[----:B------:R-:W-:Y:S01]  /*be00*/  CS2R R20, SRZ ;  /* 0x0000000000147805 */ /* 0x000fe2000001ff00 */
[----:B------:R-:W-:Y:S01]  /*be10*/  CS2R R18, SRZ ;  /* 0x0000000000127805 */ /* 0x000fe2000001ff00 */
[----:B------:R-:W-:-:S09]  /*be20*/  CS2R R16, SRZ ;  /* 0x0000000000107805 */ /* 0x000fd2000001ff00 */
[C---:B------:R-:W-:Y:S01]  /*be30*/  @!P1 IMAD.SHL.U32 R2, R144.reuse, 0x2, RZ ;  /* 0x0000000290029824 */ /* 0x040fe200078e00ff */
[----:B------:R-:W-:-:S04]  /*be40*/  @!P1 SHF.L.U64.HI R4, R144, 0x1, R15 ;  /* 0x0000000190049819 */ /* 0x000fc8000001020f */
[----:B--2---:R-:W-:-:S05]  /*be50*/  @!P1 IADD3 R8, P0, R3, R2, RZ ;  /* 0x0000000203089210 */ /* 0x004fca0007f1e0ff */
[--C-:B----4-:R-:W-:Y:S01]  /*be60*/  @!P1 IMAD.X R9, R5, 0x1, R4.reuse, P0 ;  /* 0x0000000105099824 */ /* 0x110fe200000e0604 */
[----:B---3--:R-:W-:Y:S01]  /*be70*/  @!P1 IADD3 R6, P0, R10, R2, RZ ;  /* 0x000000020a069210 */ /* 0x008fe20007f1e0ff */
[----:B------:R-:W-:Y:S01]  /*be80*/  CS2R R34, SRZ ;  /* 0x0000000000227805 */ /* 0x000fe2000001ff00 */
[----:B------:R-:W-:Y:S01]  /*be90*/  CS2R R32, SRZ ;  /* 0x0000000000207805 */ /* 0x000fe2000001ff00 */
[----:B------:R-:W-:Y:S01]  /*bea0*/  CS2R R38, SRZ ;  /* 0x0000000000267805 */ /* 0x000fe2000001ff00 */
[----:B------:R-:W-:Y:S01]  /*beb0*/  CS2R R36, SRZ ;  /* 0x0000000000247805 */ /* 0x000fe2000001ff00 */
[----:B-1----:R-:W-:Y:S01]  /*bec0*/  @!P1 IMAD.X R7, R12, 0x1, R4, P0 ;  /* 0x000000010c079824 */ /* 0x002fe200000e0604 */
[----:B------:R-:W-:Y:S01]  /*bed0*/  ISETP.GE.AND P0, PT, R146, c[0x0][0x27c], PT ;  /* 0x00009f0092007a0c */ /* 0x000fe20003f06270 */
[----:B------:R1:W5:Y:S04]  /*bee0*/  @!P1 LD.E.128 R20, [R8.64] ;  /* 0x0000000608149980 */ /* 0x000368000c101d00 */
[----:B------:R1:W5:Y:S08]  /*bef0*/  @!P1 LD.E.128 R16, [R6.64] ;  /* 0x0000000606109980 */ /* 0x000370000c101d00 */
[C---:B------:R-:W-:Y:S01]  /*bf00*/  @!P0 IMAD.SHL.U32 R2, R0.reuse, 0x2, RZ ;  /* 0x0000000200028824 */ /* 0x040fe200078e00ff */
[----:B------:R-:W-:-:S04]  /*bf10*/  @!P0 SHF.L.U64.HI R11, R0, 0x1, R24 ;  /* 0x00000001000b8819 */ /* 0x000fc80000010218 */
[----:B------:R-:W-:-:S05]  /*bf20*/  @!P0 IADD3 R4, P2, R3, R2, RZ ;  /* 0x0000000203048210 */ /* 0x000fca0007f5e0ff */
[----:B------:R-:W-:Y:S01]  /*bf30*/  @!P0 IMAD.X R5, R5, 0x1, R11, P2 ;  /* 0x0000000105058824 */ /* 0x000fe200010e060b */
[----:B------:R-:W-:-:S04]  /*bf40*/  @!P0 IADD3 R2, P2, R10, R2, RZ ;  /* 0x000000020a028210 */ /* 0x000fc80007f5e0ff */
[----:B------:R1:W5:Y:S01]  /*bf50*/  @!P0 LD.E.128 R32, [R4.64] ;  /* 0x0000000604208980 */ /* 0x000362000c101d00 */
[----:B------:R-:W-:-:S05]  /*bf60*/  @!P0 IMAD.X R3, R12, 0x1, R11, P2 ;  /* 0x000000010c038824 */ /* 0x000fca00010e060b */
[----:B------:R1:W5:Y:S03]  /*bf70*/  @!P0 LD.E.128 R36, [R2.64] ;  /* 0x0000000602248980 */ /* 0x000366000c101d00 */
.L_x_668:
[----:B------:R-:W-:Y:S05]  /*bf80*/  BSYNC B0 ;  /* 0x0000000000007941 */ /* 0x000fea0003800000 */
.L_x_667:
[----:B-1---5:R-:W-:Y:S01]  /*bf90*/  IMAD.MOV.U32 R2, RZ, RZ, R35 ;  /* 0x000000ffff027224 */ /* 0x022fe200078e0023 */
[----:B------:R-:W-:Y:S01]  /*bfa0*/  LOP3.LUT P0, RZ, R214, 0x10, RZ, 0xc0, !PT ;  /* 0x00000010d6ff7812 */ /* 0x000fe2000780c0ff */
[----:B--2---:R-:W-:Y:S01]  /*bfb0*/  IMAD.MOV.U32 R3, RZ, RZ, R34 ;  /* 0x000000ffff037224 */ /* 0x004fe200078e0022 */
[----:B------:R1:W2:Y:S01]  /*bfc0*/  SHFL.IDX PT, R11, R26, 0x1, 0x181f ;  /* 0x00381f001a0b7f89 */ /* 0x0002a200000e0000 */
[----:B----4-:R-:W-:Y:S01]  /*bfd0*/  IMAD.MOV.U32 R5, RZ, RZ, R32 ;  /* 0x000000ffff057224 */ /* 0x010fe200078e0020 */
[----:B------:R-:W-:Y:S01]  /*bfe0*/  PRMT R102, R2, 0x7610, R102 ;  /* 0x0000761002667816 */ /* 0x000fe20000000066 */
[----:B------:R-:W-:Y:S01]  /*bff0*/  IMAD.MOV.U32 R2, RZ, RZ, R23 ;  /* 0x000000ffff027224 */ /* 0x000fe200078e0017 */
[----:B------:R1:W4:Y:S01]  /*c000*/  SHFL.IDX PT, R12, R13, 0x1, 0x181f ;  /* 0x00381f000d0c7f89 */ /* 0x00032200000e0000 */
        /* <DEDUP_REMOVED lines=16> */
[----:B---3--:R1:W3:Y:S01]  /*c110*/  SHFL.IDX PT, R10, R25, 0x1, 0x181f ;  /* 0x00381f00190a7f89 */ /* 0x0082e200000e0000 */
[----:B------:R-:W-:Y:S01]  /*c120*/  PRMT R100, R2, 0x7610, R100 ;  /* 0x0000761002647816 */ /* 0x000fe20000000064 */
[----:B------:R-:W-:Y:S01]  /*c130*/  IMAD.MOV.U32 R2, RZ, RZ, R17 ;  /* 0x000000ffff027224 */ /* 0x000fe200078e0011 */
[----:B------:R-:W-:Y:S01]  /*c140*/  PRMT R101, R101, 0x5410, R3 ;  /* 0x0000541065657816 */ /* 0x000fe20000000003 */
[----:B------:R-:W-:Y:S01]  /*c150*/  IMAD.MOV.U32 R3, RZ, RZ, R16 ;  /* 0x000000ffff037224 */ /* 0x000fe200078e0010 */
[----:B------:R-:W-:Y:S01]  /*c160*/  PRMT R30, R4, 0x7610, R30 ;  /* 0x00007610041e7816 */ /* 0x000fe2000000001e */
[----:B------:R-:W-:Y:S01]  /*c170*/  BSSY B0, `(.L_x_669) ;  /* 0x0000028000007945 */ /* 0x000fe20003800000 */
[----:B------:R-:W-:Y:S01]  /*c180*/  MOV R5, R19 ;  /* 0x0000001300057202 */ /* 0x000fe20000000f00 */
[----:B------:R1:W1:Y:S01]  /*c190*/  SHFL.IDX PT, R4, R27, 0x1, 0x181f ;  /* 0x00381f001b047f89 */ /* 0x00026200000e0000 */
[----:B------:R-:W-:Y:S01]  /*c1a0*/  PRMT R31, R6, 0x7610, R31 ;  /* 0x00007610061f7816 */ /* 0x000fe2000000001f */
[----:B------:R-:W-:Y:S01]  /*c1b0*/  CS2R R60, SRZ ;  /* 0x00000000003c7805 */ /* 0x000fe2000001ff00 */
[----:B------:R-:W-:Y:S01]  /*c1c0*/  PRMT R40, R5, 0x7610, R40 ;  /* 0x0000761005287816 */ /* 0x000fe20000000028 */
[----:B------:R-:W-:Y:S01]  /*c1d0*/  CS2R R46, SRZ ;  /* 0x00000000002e7805 */ /* 0x000fe2000001ff00 */
[----:B------:R-:W-:Y:S01]  /*c1e0*/  PRMT R28, R2, 0x5410, R3 ;  /* 0x00005410021c7816 */ /* 0x000fe20000000003 */
[----:B------:R-:W-:Y:S01]  /*c1f0*/  CS2R R44, SRZ ;  /* 0x00000000002c7805 */ /* 0x000fe2000001ff00 */
[----:B------:R-:W-:Y:S01]  /*c200*/  CS2R R58, SRZ ;  /* 0x00000000003a7805 */ /* 0x000fe2000001ff00 */
[----:B------:R-:W-:Y:S01]  /*c210*/  CS2R R56, SRZ ;  /* 0x0000000000387805 */ /* 0x000fe2000001ff00 */
[----:B------:R-:W-:Y:S01]  /*c220*/  CS2R R50, SRZ ;  /* 0x0000000000327805 */ /* 0x000fe2000001ff00 */
[----:B------:R-:W-:Y:S01]  /*c230*/  CS2R R48, SRZ ;  /* 0x0000000000307805 */ /* 0x000fe2000001ff00 */
[----:B------:R-:W-:Y:S05]  /*c240*/  @P0 BRA `(.L_x_670) ;  /* 0x000001a000000947 */ /* 0x000fea0003800000 */
[----:B--2-4-:R-:W-:Y:S01]  /*c250*/  ISETP.GE.AND P1, PT, R144, c[0x0][0x27c], PT ;  /* 0x00009f0090007a0c */ /* 0x014fe20003f26270 */
[----:B------:R-:W-:Y:S01]  /*c260*/  CS2R R46, SRZ ;  /* 0x00000000002e7805 */ /* 0x000fe2000001ff00 */
[----:B------:R-:W-:Y:S01]  /*c270*/  CS2R R44, SRZ ;  /* 0x00000000002c7805 */ /* 0x000fe2000001ff00 */
[----:B------:R-:W-:Y:S01]  /*c280*/  CS2R R50, SRZ ;  /* 0x0000000000327805 */ /* 0x000fe2000001ff00 */
[----:B------:R-:W-:-:S09]  /*c290*/  CS2R R48, SRZ ;  /* 0x0000000000307805 */ /* 0x000fd2000001ff00 */
[C---:B------:R-:W-:Y:S01]  /*c2a0*/  @!P1 IMAD.SHL.U32 R2, R144.reuse, 0x2, RZ ;  /* 0x0000000290029824 */ /* 0x040fe200078e00ff */
[----:B------:R-:W-:-:S04]  /*c2b0*/  @!P1 SHF.L.U64.HI R3, R144, 0x1, R15 ;  /* 0x0000000190039819 */ /* 0x000fc8000001020f */
[----:B-1----:R-:W-:-:S05]  /*c2c0*/  @!P1 IADD3 R8, P0, R4, R2, RZ ;  /* 0x0000000204089210 */ /* 0x002fca0007f1e0ff */
[--C-:B------:R-:W-:Y:S01]  /*c2d0*/  @!P1 IMAD.X R9, R11, 0x1, R3.reuse, P0 ;  /* 0x000000010b099824 */ /* 0x100fe200000e0603 */
[----:B---3--:R-:W-:Y:S01]  /*c2e0*/  @!P1 IADD3 R6, P0, R10, R2, RZ ;  /* 0x000000020a069210 */ /* 0x008fe20007f1e0ff */
[----:B------:R-:W-:Y:S01]  /*c2f0*/  CS2R R62, SRZ ;  /* 0x00000000003e7805 */ /* 0x000fe2000001ff00 */
[----:B------:R-:W-:Y:S01]  /*c300*/  CS2R R60, SRZ ;  /* 0x00000000003c7805 */ /* 0x000fe2000001ff00 */
[----:B------:R-:W-:Y:S01]  /*c310*/  CS2R R58, SRZ ;  /* 0x00000000003a7805 */ /* 0x000fe2000001ff00 */
[----:B------:R-:W-:Y:S01]  /*c320*/  CS2R R56, SRZ ;  /* 0x0000000000387805 */ /* 0x000fe2000001ff00 */
[----:B------:R-:W-:Y:S01]  /*c330*/  @!P1 IMAD.X R7, R12, 0x1, R3, P0 ;  /* 0x000000010c079824 */ /* 0x000fe200000e0603 */
        /* <DEDUP_REMOVED lines=11> */
.L_x_670:
[----:B--2-4-:R-:W-:Y:S05]  /*c3f0*/  BSYNC B0 ;  /* 0x0000000000007941 */ /* 0x014fea0003800000 */
.L_x_669:
[----:B-1---5:R-:W-:Y:S01]  /*c400*/  IMAD.MOV.U32 R5, RZ, RZ, R62 ;  /* 0x000000ffff057224 */ /* 0x022fe200078e003e */
[----:B------:R-:W-:Y:S01]  /*c410*/  LOP3.LUT P0, RZ, R214, 0x80, RZ, 0xc0, !PT ;  /* 0x00000080d6ff7812 */ /* 0x000fe2000780c0ff */
[----:B------:R-:W-:Y:S01]  /*c420*/  IMAD.MOV.U32 R3, RZ, RZ, R60 ;  /* 0x000000ffff037224 */ /* 0x000fe200078e003c */
[----:B------:R-:W-:Y:S01]  /*c430*/  MOV R6, R51 ;  /* 0x0000003300067202 */ /* 0x000fe20000000f00 */
[----:B------:R-:W-:Y:S01]  /*c440*/  IMAD.MOV.U32 R2, RZ, RZ, R61 ;  /* 0x000000ffff027224 */ /* 0x000fe200078e003d */
[----:B------:R1:W2:Y:S01]  /*c450*/  SHFL.IDX PT, R11, R13, 0x2, 0x181f ;  /* 0x00581f000d0b7f89 */ /* 0x0002a200000e0000 */
        /* <DEDUP_REMOVED lines=16> */
[----:B---3--:R1:W3:Y:S01]  /*c560*/  SHFL.IDX PT, R10, R25, 0x2, 0x181f ;  /* 0x00581f00190a7f89 */ /* 0x0082e200000e0000 */
[----:B------:R-:W-:Y:S01]  /*c570*/  PRMT R110, R110, 0x5410, R3 ;  /* 0x000054106e6e7816 */ /* 0x000fe20000000003 */
[----:B------:R-:W-:Y:S01]  /*c580*/  IMAD.MOV.U32 R3, RZ, RZ, R48 ;  /* 0x000000ffff037224 */ /* 0x000fe200078e0030 */
[----:B------:R-:W-:Y:S01]  /*c590*/  PRMT R109, R2, 0x5410, R4 ;  /* 0x00005410026d7816 */ /* 0x000fe20000000004 */
[----:B------:R-:W-:Y:S01]  /*c5a0*/  IMAD.MOV.U32 R2, RZ, RZ, R49 ;  /* 0x000000ffff027224 */ /* 0x000fe200078e0031 */
[----:B------:R-:W-:Y:S01]  /*c5b0*/  PRMT R111, R111, 0x5410, R5 ;  /* 0x000054106f6f7816 */ /* 0x000fe20000000005 */
[----:B------:R1:W4:Y:S01]  /*c5c0*/  SHFL.IDX PT, R4, R27, 0x2, 0x181f ;  /* 0x00581f001b047f89 */ /* 0x00032200000e0000 */
[----:B------:R-:W-:Y:S01]  /*c5d0*/  BSSY B0, `(.L_x_671) ;  /* 0x0000029000007945 */ /* 0x000fe20003800000 */
[----:B------:R-:W-:Y:S01]  /*c5e0*/  PRMT R105, R105, 0x5410, R7 ;  /* 0x0000541069697816 */ /* 0x000fe20000000007 */
[----:B------:R-:W-:Y:S01]  /*c5f0*/  CS2R R98, SRZ ;  /* 0x0000000000627805 */ /* 0x000fe2000001ff00 */
[----:B------:R1:W1:Y:S01]  /*c600*/  SHFL.IDX PT, R5, R26, 0x2, 0x181f ;  /* 0x00581f001a057f89 */ /* 0x00026200000e0000 */
        /* <DEDUP_REMOVED lines=8> */
[----:B------:R-:W-:Y:S01]  /*c690*/  CS2R R70, SRZ ;  /* 0x0000000000467805 */ /* 0x000fe2000001ff00 */
[----:B------:R-:W-:Y:S01]  /*c6a0*/  CS2R R68, SRZ ;  /* 0x0000000000447805 */ /* 0x000fe2000001ff00 */
[----:B------:R-:W-:Y:S05]  /*c6b0*/  @P0 BRA `(.L_x_672) ;  /* 0x000001a000000947 */ /* 0x000fea0003800000 */
[----:B--2---:R-:W-:Y:S01]  /*c6c0*/  ISETP.GE.AND P1, PT, R144, c[0x0][0x27c], PT ;  /* 0x00009f0090007a0c */ /* 0x004fe20003f26270 */
[----:B------:R-:W-:Y:S01]  /*c6d0*/  CS2R R66, SRZ ;  /* 0x0000000000427805 */ /* 0x000fe2000001ff00 */
[----:B------:R-:W-:Y:S01]  /*c6e0*/  CS2R R64, SRZ ;  /* 0x0000000000407805 */ /* 0x000fe2000001ff00 */
[----:B------:R-:W-:Y:S01]  /*c6f0*/  CS2R R70, SRZ ;  /* 0x0000000000467805 */ /* 0x000fe2000001ff00 */
[----:B------:R-:W-:-:S09]  /*c700*/  CS2R R68, SRZ ;  /* 0x0000000000447805 */ /* 0x000fd2000001ff00 */
[C---:B------:R-:W-:Y:S01]  /*c710*/  @!P1 IMAD.SHL.U32 R2, R144.reuse, 0x2, RZ ;  /* 0x0000000290029824 */ /* 0x040fe200078e00ff */
[----:B------:R-:W-:-:S04]  /*c720*/  @!P1 SHF.L.U64.HI R3, R144, 0x1, R15 ;  /* 0x0000000190039819 */ /* 0x000fc8000001020f */
[----:B----4-:R-:W-:-:S05]  /*c730*/  @!P1 IADD3 R8, P0, R4, R2, RZ ;  /* 0x0000000204089210 */ /* 0x010fca0007f1e0ff */
[--C-:B-1----:R-:W-:Y:S01]  /*c740*/  @!P1 IMAD.X R9, R5, 0x1, R3.reuse, P0 ;  /* 0x0000000105099824 */ /* 0x102fe200000e0603 */
        /* <DEDUP_REMOVED lines=17> */
.L_x_672:
[----:B--2---:R-:W-:Y:S05]  /*c860*/  BSYNC B0 ;  /* 0x0000000000007941 */ /* 0x004fea0003800000 */
.L_x_671:
[----:B-1---5:R-:W-:Y:S01]  /*c870*/  IMAD.MOV.U32 R3, RZ, RZ, R74 ;  /* 0x000000ffff037224 */ /* 0x022fe200078e004a */
[----:B------:R-:W-:Y:S01]  /*c880*/  ISETP.NE.AND P0, PT, R80, RZ, PT ;  /* 0x000000ff5000720c */ /* 0x000fe20003f05270 */
[----:B------:R-:W-:Y:S01]  /*c890*/  IMAD.MOV.U32 R2, RZ, RZ, R75 ;  /* 0x000000ffff027224 */ /* 0x000fe200078e004b */
[----:B------:R1:W2:Y:S01]  /*c8a0*/  SHFL.IDX PT, R11, R26, 0x3, 0x181f ;  /* 0x00781f001a0b7f89 */ /* 0x0002a200000e0000 */
[----:B------:R-:W-:Y:S01]  /*c8b0*/  IMAD.MOV.U32 R5, RZ, RZ, R72 ;  /* 0x000000ffff057224 */ /* 0x000fe200078e0048 */
[----:B------:R-:W-:Y:S01]  /*c8c0*/  BSSY B0, `(.L_x_673) ;  /* 0x0000040000007945 */ /* 0x000fe20003800000 */
[----:B----4-:R-:W-:Y:S01]  /*c8d0*/  IMAD.MOV.U32 R4, RZ, RZ, R73 ;  /* 0x000000ffff047224 */ /* 0x010fe200078e0049 */
[----:B------:R-:W-:Y:S01]  /*c8e0*/  PRMT R121, R2, 0x7610, R121 ;  /* 0x0000761002797816 */ /* 0x000fe20000000079 */
[----:B------:R-:W-:Y:S01]  /*c8f0*/  IMAD.MOV.U32 R2, RZ, RZ, R67 ;  /* 0x000000ffff027224 */ /* 0x000fe200078e0043 */
[----:B------:R-:W-:Y:S01]  /*c900*/  PRMT R122, R5, 0x5410, R3 ;  /* 0x00005410057a7816 */ /* 0x000fe20000000003 */
[----:B------:R-:W-:Y:S01]  /*c910*/  IMAD.MOV.U32 R3, RZ, RZ, R66 ;  /* 0x000000ffff037224 */ /* 0x000fe200078e0042 */
[----:B------:R-:W-:Y:S01]  /*c920*/  PRMT R120, R4, 0x7610, R120 ;  /* 0x0000761004787816 */ /* 0x000fe20000000078 */
[----:B------:R-:W-:Y:S01]  /*c930*/  IMAD.MOV.U32 R5, RZ, RZ, R64 ;  /* 0x000000ffff057224 */ /* 0x000fe200078e0040 */
[----:B------:R1:W4:Y:S01]  /*c940*/  SHFL.IDX PT, R12, R13, 0x3, 0x181f ;  /* 0x00781f000d0c7f89 */ /* 0x00032200000e0000 */
[----:B------:R-:W-:Y:S01]  /*c950*/  IMAD.MOV.U32 R4, RZ, RZ, R65 ;  /* 0x000000ffff047224 */ /* 0x000fe200078e0041 */
[----:B------:R-:W-:Y:S01]  /*c960*/  PRMT R118, R2, 0x5410, R3 ;  /* 0x0000541002767816 */ /* 0x000fe20000000003 */
[----:B------:R-:W-:Y:S01]  /*c970*/  IMAD.MOV.U32 R2, RZ, RZ, R79 ;  /* 0x000000ffff027224 */ /* 0x000fe200078e004f */
[----:B------:R-:W-:Y:S01]  /*c980*/  MOV R3, R78 ;  /* 0x0000004e00037202 */ /* 0x000fe20000000f00 */
        /* <DEDUP_REMOVED lines=8> */
[----:B------:R-:W-:Y:S01]  /*ca10*/  CS2R R96, SRZ ;  /* 0x0000000000607805 */ /* 0x000fe2000001ff00 */
[----:B------:R-:W-:Y:S01]  /*ca20*/  PRMT R120, R120, 0x5410, R3 ;  /* 0x0000541078787816 */ /* 0x000fe20000000003 */
[----:B------:R-:W-:Y:S01]  /*ca30*/  IMAD.MOV.U32 R3, RZ, RZ, R68 ;  /* 0x000000ffff037224 */ /* 0x000fe200078e0044 */
[----:B------:R-:W-:Y:S01]  /*ca40*/  PRMT R119, R2, 0x7610, R119 ;  /* 0x0000761002777816 */ /* 0x000fe20000000077 */
[----:B------:R-:W-:Y:S01]  /*ca50*/  IMAD.MOV.U32 R2, RZ, RZ, R69 ;  /* 0x000000ffff027224 */ /* 0x000fe200078e0045 */
        /* <DEDUP_REMOVED lines=38> */
.L_x_674:
[----:B--2-4-:R-:W-:Y:S05]  /*ccc0*/  BSYNC B0 ;  /* 0x0000000000007941 */ /* 0x014fea0003800000 */
.L_x_673:
[----:B-----5:R-:W-:Y:S01]  /*ccd0*/  IMAD.MOV.U32 R0, RZ, RZ, R98 ;  /* 0x000000ffff007224 */ /* 0x020fe200078e0062 */
[----:B------:R-:W-:-:S04]  /*cce0*/  DEPBAR.LE SB0, 0x1 ;  /* 0x000080400000791a */ /* 0x000fc80000000000 */
[----:B-1----:R-:W-:Y:S01]  /*ccf0*/  IMAD.MOV.U32 R4, RZ, RZ, R99 ;  /* 0x000000ffff047224 */ /* 0x002fe200078e0063 */
[----:B------:R-:W-:Y:S01]  /*cd00*/  BSSY B1, `(.L_x_675) ;  /* 0x00000ed000017945 */ /* 0x000fe20003800000 */
[----:B------:R-:W-:Y:S02]  /*cd10*/  IMAD.MOV.U32 R3, RZ, RZ, R96 ;  /* 0x000000ffff037224 */ /* 0x000fe400078e0060 */
        /* <DEDUP_REMOVED lines=16> */
[----:B------:R-:W-:Y:S02]  /*ce20*/  IMNMX R90, R4, 0x80, PT ;  /* 0x00000080045a7817 */ /* 0x000fe40003800200 */
[----:B------:R-:W-:Y:S01]  /*ce30*/  PRMT R130, R130, 0x5410, R0 ;  /* 0x0000541082827816 */ /* 0x000fe20000000000 */
[----:B------:R-:W-:Y:S01]  /*ce40*/  IMAD.MOV.U32 R0, RZ, RZ, R93 ;  /* 0x000000ffff007224 */ /* 0x000fe200078e005d */
[----:B------:R-:W-:Y:S01]  /*ce50*/  BAR.SYNC.DEFER_BLOCKING 0x0 ;  /* 0x0000000000007b1d */ /* 0x000fe20000010000 */
[----:B------:R-:W-:-:S02]  /*ce60*/  ISETP.GE.AND P0, PT, R213, R90, PT ;  /* 0x0000005ad500720c */ /* 0x000fc40003f06270 */
[----:B------:R-:W-:Y:S01]  /*ce70*/  PRMT R131, R3, 0x7610, R131 ;  /* 0x0000761003837816 */ /* 0x000fe20000000083 */
[----:B------:R-:W-:Y:S01]  /*ce80*/  IMAD.MOV.U32 R3, RZ, RZ, R87 ;  /* 0x000000ffff037224 */ /* 0x000fe200078e0057 */
[----:B------:R-:W-:Y:S01]  /*ce90*/  PRMT R129, R0, 0x5410, R2 ;  /* 0x0000541000817816 */ /* 0x000fe20000000002 */
[----:B------:R-:W-:Y:S01]  /*cea0*/  IMAD.MOV.U32 R2, RZ, RZ, R84 ;  /* 0x000000ffff027224 */ /* 0x000fe200078e0054 */
[----:B------:R-:W-:Y:S01]  /*ceb0*/  MOV R4, R86 ;  /* 0x0000005600047202 */ /* 0x000fe20000000f00 */
[----:B------:R-:W-:Y:S01]  /*cec0*/  IMAD.MOV.U32 R0, RZ, RZ, R85 ;  /* 0x000000ffff007224 */ /* 0x000fe200078e0055 */
[----:B------:R-:W-:Y:S02]  /*ced0*/  PRMT R125, R3, 0x7610, R125 ;  /* 0x00007610037d7816 */ /* 0x000fe4000000007d */
[----:B------:R-:W-:Y:S02]  /*cee0*/  PRMT R124, R124, 0x5410, R4 ;  /* 0x000054107c7c7816 */ /* 0x000fe40000000004 */
[----:B------:R-:W-:Y:S01]  /*cef0*/  PRMT R123, R0, 0x5410, R2 ;  /* 0x00005410007b7816 */ /* 0x000fe20000000002 */
[----:B------:R-:W-:Y:S05]  /*cf00*/  @P0 BRA `(.L_x_676) ;  /* 0x00000cc000000947 */ /* 0x000fea0003800000 */
[----:B------:R-:W-:Y:S01]  /*cf10*/  ISETP.GE.AND P0, PT, R144, c[0x0][0x27c], PT ;  /* 0x00009f0090007a0c */ /* 0x000fe20003f06270 */
[----:B------:R-:W-:-:S12]  /*cf20*/  BSSY B0, `(.L_x_677) ;  /* 0x0000061000007945 */ /* 0x000fd80003800000 */
[----:B------:R-:W-:Y:S05]  /*cf30*/  @P0 BRA `(.L_x_678) ;  /* 0x000005f000000947 */ /* 0x000fea0003800000 */
[----:B------:R-:W-:Y:S01]  /*cf40*/  MOV R0, c[0x0][0x27c] ;  /* 0x00009f0000007a02 */ /* 0x000fe20000000f00 */
[----:B------:R-:W1:Y:S01]  /*cf50*/  LDS.128 R4, [R195+0x10080] ;  /* 0x01008000c3047984 */ /* 0x000e620000000c00 */
[--C-:B------:R-:W-:Y:S02]  /*cf60*/  SHF.R.U32.HI R24, RZ, 0x10, R17.reuse ;  /* 0x00000010ff187819 */ /* 0x100fe40000011611 */
[----:B------:R-:W-:Y:S02]  /*cf70*/  LEA.HI R0, R0, R237, RZ, 0x1d ;  /* 0x000000ed00007211 */ /* 0x000fe400078fe8ff */
[----:B------:R-:W-:Y:S02]  /*cf80*/  SHF.R.U64 R52, R16, 0x10, R17 ;  /* 0x0000001010347819 */ /* 0x000fe40000001211 */
[----:B------:R-:W-:Y:S02]  /*cf90*/  SHF.R.S32.HI R3, RZ, 0x1f, R0 ;  /* 0x0000001fff037819 */ /* 0x000fe40000011400 */
[----:B------:R-:W-:-:S02]  /*cfa0*/  SHF.L.U32 R2, R0, 0x3, RZ ;  /* 0x0000000300027819 */ /* 0x000fc400000006ff */
[----:B------:R-:W-:Y:S02]  /*cfb0*/  LEA.HI R0, R3, R0, RZ, 0x3 ;  /* 0x0000000003007211 */ /* 0x000fe400078f18ff */
[----:B------:R-:W-:Y:S02]  /*cfc0*/  LOP3.LUT R2, R113, 0x38, R2, 0xf8, !PT ;  /* 0x0000003871027812 */ /* 0x000fe400078ef802 */
[----:B------:R-:W-:Y:S02]  /*cfd0*/  SHF.L.U32 R0, R0, 0xa, RZ ;  /* 0x0000000a00007819 */ /* 0x000fe400000006ff */
[----:B------:R-:W-:Y:S02]  /*cfe0*/  LOP3.LUT R2, R2, R140, RZ, 0x3c, !PT ;  /* 0x0000008c02027212 */ /* 0x000fe400078e3cff */
[----:B------:R-:W-:Y:S02]  /*cff0*/  LOP3.LUT R0, R0, 0x7fffe000, RZ, 0xc0, !PT ;  /* 0x7fffe00000007812 */ /* 0x000fe400078ec0ff */
[----:B------:R-:W-:-:S02]  /*d000*/  SHF.R.U32.HI R25, RZ, 0x10, R21 ;  /* 0x00000010ff197819 */ /* 0x000fc40000011615 */
[----:B------:R-:W-:Y:S02]  /*d010*/  IADD3 R0, R2, R0, R114 ;  /* 0x0000000002007210 */ /* 0x000fe40007ffe072 */
[----:B------:R-:W-:Y:S01]  /*d020*/  SHF.R.U64 R54, R20, 0x10, R21 ;  /* 0x0000001014367819 */ /* 0x000fe20000001215 */
[----:B------:R-:W-:Y:S01]  /*d030*/  HADD2.F32 R88, -RZ, R25.H0_H0 ;  /* 0x20000019ff587230 */ /* 0x000fe20000004100 */
[----:B------:R-:W-:Y:S01]  /*d040*/  SHF.L.U32 R29, R0, 0x1, RZ ;  /* 0x00000001001d7819 */ /* 0x000fe200000006ff */
[----:B------:R-:W-:Y:S01]  /*d050*/  HADD2.F32 R0, -RZ, R28.H0_H0 ;  /* 0x2000001cff007230 */ /* 0x000fe20000004100 */
[----:B------:R-:W-:Y:S01]  /*d060*/  SHF.R.U64 R41, R18, 0x10, R19 ;  /* 0x0000001012297819 */ /* 0x000fe20000001213 */
[----:B------:R-:W-:Y:S01]  /*d070*/  HADD2.F32 R54, -RZ, R54.H0_H0 ;  /* 0x20000036ff367230 */ /* 0x000fe20000004100 */
[----:B------:R-:W-:Y:S01]  /*d080*/  SHF.R.U64 R53, R22, 0x10, R23 ;  /* 0x0000001016357819 */ /* 0x000fe20000001217 */
[----:B---3--:R-:W2:Y:S01]  /*d090*/  LDS.128 R8, [R29+0x10080] ;  /* 0x010080001d087984 */ /* 0x008ea20000000c00 */
[----:B------:R-:W-:-:S02]  /*d0a0*/  SHF.R.U32.HI R22, RZ, 0x10, R19 ;  /* 0x00000010ff167819 */ /* 0x000fc40000011613 */
[----:B------:R-:W-:-:S03]  /*d0b0*/  SHF.R.U32.HI R26, RZ, 0x10, R23 ;  /* 0x00000010ff1a7819 */ /* 0x000fc60000011617 */
[----:B------:R-:W-:Y:S02]  /*d0c0*/  HADD2.F32 R22, -RZ, R22.H0_H0 ;  /* 0x20000016ff167230 */ /* 0x000fe40000004100 */
[----:B-1----:R-:W-:Y:S02]  /*d0d0*/  HADD2.F32 R15, -RZ, R5.H0_H0 ;  /* 0x20000005ff0f7230 */ /* 0x002fe40000004100 */
[--C-:B------:R-:W-:Y:S02]  /*d0e0*/  HADD2.F32 R17, -RZ, R7.reuse.H0_H0 ;  /* 0x20000007ff117230 */ /* 0x100fe40000004100 */
[----:B------:R-:W-:Y:S02]  /*d0f0*/  HADD2.F32 R16, -RZ, R7.H1_H1 ;  /* 0x30000007ff107230 */ /* 0x000fe40000004100 */
[----:B------:R-:W-:Y:S01]  /*d100*/  HADD2.F32 R14, -RZ, R5.H1_H1 ;  /* 0x30000005ff0e7230 */ /* 0x000fe20000004100 */
[----:B------:R-:W-:Y:S01]  /*d110*/  FMUL.FTZ R5, R15, R0 ;  /* 0x000000000f057220 */ /* 0x000fe20000410000 */
[----:B------:R-:W-:-:S02]  /*d120*/  HADD2.F32 R18, -RZ, R6.H0_H0 ;  /* 0x20000006ff127230 */ /* 0x000fc40000004100 */
[----:B------:R-:W-:Y:S02]  /*d130*/  HADD2.F32 R20, -RZ, R6.H1_H1 ;  /* 0x30000006ff147230 */ /* 0x000fe40000004100 */
[----:B------:R-:W-:Y:S02]  /*d140*/  HADD2.F32 R6, -RZ, R30.H0_H0 ;  /* 0x2000001eff067230 */ /* 0x000fe40000004100 */
[--C-:B------:R-:W-:Y:S02]  /*d150*/  HADD2.F32 R19, -RZ, R4.reuse.H0_H0 ;  /* 0x20000004ff137230 */ /* 0x100fe40000004100 */
[----:B------:R-:W-:Y:S02]  /*d160*/  HADD2.F32 R21, -RZ, R4.H1_H1 ;  /* 0x30000004ff157230 */ /* 0x000fe40000004100 */
[----:B------:R-:W-:Y:S02]  /*d170*/  HADD2.F32 R4, -RZ, R28.H1_H1 ;  /* 0x3000001cff047230 */ /* 0x000fe40000004100 */
[----:B--2---:R-:W-:-:S02]  /*d180*/  HADD2.F32 R3, -RZ, R9.H0_H0 ;  /* 0x20000009ff037230 */ /* 0x004fc40000004100 */
[----:B------:R-:W-:Y:S02]  /*d190*/  HADD2.F32 R2, -RZ, R9.H1_H1 ;  /* 0x30000009ff027230 */ /* 0x000fe40000004100 */
[--C-:B------:R-:W-:Y:S01]  /*d1a0*/  HADD2.F32 R9, -RZ, R8.reuse.H0_H0 ;  /* 0x20000008ff097230 */ /* 0x100fe20000004100 */
[C---:B------:R-:W-:Y:S01]  /*d1b0*/  FMUL.FTZ R30, R3.reuse, R0 ;  /* 0x00000000031e7220 */ /* 0x040fe20000410000 */
[----:B------:R-:W-:Y:S01]  /*d1c0*/  HADD2.F32 R13, -RZ, R8.H1_H1 ;  /* 0x30000008ff0d7230 */ /* 0x000fe20000004100 */
[----:B------:R-:W-:Y:S01]  /*d1d0*/  FFMA.FTZ R43, R3, R6, R5 ;  /* 0x00000006032b7223 */ /* 0x000fe20000010005 */
[--C-:B------:R-:W-:Y:S01]  /*d1e0*/  HADD2.F32 R8, -RZ, R11.reuse.H0_H0 ;  /* 0x2000000bff087230 */ /* 0x100fe20000004100 */
[-C--:B------:R-:W-:Y:S01]  /*d1f0*/  FMUL.FTZ R3, R19, R4.reuse ;  /* 0x0000000413037220 */ /* 0x080fe20000410000 */
[----:B------:R-:W-:Y:S01]  /*d200*/  HADD2.F32 R7, -RZ, R11.H1_H1 ;  /* 0x3000000bff077230 */ /* 0x000fe20000004100 */
[----:B------:R-:W-:Y:S01]  /*d210*/  FMUL.FTZ R27, R9, R4 ;  /* 0x00000004091b7220 */ /* 0x000fe20000410000 */
[----:B------:R-:W-:-:S02]  /*d220*/  HADD2.F32 R11, -RZ, R24.H0_H0 ;  /* 0x20000018ff0b7230 */ /* 0x000fc40000004100 */
[----:B------:R-:W-:Y:S02]  /*d230*/  HADD2.F32 R5, -RZ, R31.H1_H1 ;  /* 0x3000001fff057230 */ /* 0x000fe40000004100 */
[----:B------:R-:W-:Y:S01]  /*d240*/  HADD2.F32 R12, -RZ, R10.H0_H0 ;  /* 0x2000000aff0c7230 */ /* 0x000fe20000004100 */
[-C--:B------:R-:W-:Y:S01]  /*d250*/  FMUL.FTZ R0, R14, R11.reuse ;  /* 0x0000000b0e007220 */ /* 0x080fe20000410000 */
[----:B------:R-:W-:Y:S01]  /*d260*/  HADD2.F32 R4, -RZ, R55.H0_H0 ;  /* 0x20000037ff047230 */ /* 0x000fe20000004100 */
[C---:B------:R-:W-:Y:S01]  /*d270*/  FMUL.FTZ R28, R2.reuse, R11 ;  /* 0x0000000b021c7220 */ /* 0x040fe20000410000 */
[----:B------:R-:W-:Y:S01]  /*d280*/  HADD2.F32 R55, -RZ, R26.H0_H0 ;  /* 0x2000001aff377230 */ /* 0x000fe20000004100 */
[----:B------:R-:W-:Y:S01]  /*d290*/  FFMA.FTZ R42, R2, R88, R0 ;  /* 0x00000058022a7223 */ /* 0x000fe20000010000 */
[--C-:B------:R-:W-:Y:S02]  /*d2a0*/  HADD2.F32 R0, -RZ, R40.reuse.H0_H0 ;  /* 0x20000028ff007230 */ /* 0x100fe40000004100 */
[----:B------:R-:W-:Y:S01]  /*d2b0*/  HADD2.F32 R2, -RZ, R31.H0_H0 ;  /* 0x2000001fff027230 */ /* 0x000fe20000004100 */
[----:B------:R-:W-:Y:S01]  /*d2c0*/  FFMA.FTZ R31, R9, R5, R3 ;  /* 0x00000005091f7223 */ /* 0x000fe20000010003 */
[----:B------:R-:W-:Y:S01]  /*d2d0*/  HADD2.F32 R3, -RZ, R40.H1_H1 ;  /* 0x30000028ff037230 */ /* 0x000fe20000004100 */
[-C--:B------:R-:W-:Y:S01]  /*d2e0*/  FMUL.FTZ R9, R17, R0.reuse ;  /* 0x0000000011097220 */ /* 0x080fe20000410000 */
[----:B------:R-:W-:Y:S01]  /*d2f0*/  HADD2.F32 R10, -RZ, R10.H1_H1 ;  /* 0x3000000aff0a7230 */ /* 0x000fe20000004100 */
[----:B------:R-:W-:-:S02]  /*d300*/  FMUL.FTZ R23, R8, R0 ;  /* 0x0000000008177220 */ /* 0x000fc40000410000 */
[----:B------:R-:W-:Y:S01]  /*d310*/  FFMA.FTZ R24, R8, R3, R9 ;  /* 0x0000000308187223 */ /* 0x000fe20000010009 */
[----:B------:R-:W-:Y:S01]  /*d320*/  HADD2.F32 R8, -RZ, R52.H0_H0 ;  /* 0x20000034ff087230 */ /* 0x000fe20000004100 */
[----:B------:R-:W-:Y:S01]  /*d330*/  FMUL.FTZ R11, R18, R2 ;  /* 0x00000002120b7220 */ /* 0x000fe20000410000 */
[----:B------:R-:W-:Y:S01]  /*d340*/  HADD2.F32 R9, -RZ, R41.H0_H0 ;  /* 0x20000029ff097230 */ /* 0x000fe20000004100 */
[----:B------:R-:W-:Y:S01]  /*d350*/  FMUL.FTZ R0, R16, R22 ;  /* 0x0000001610007220 */ /* 0x000fe20000410000 */
[----:B------:R-:W-:Y:S01]  /*d360*/  HADD2.F32 R41, -RZ, R53.H0_H0 ;  /* 0x20000035ff297230 */ /* 0x000fe20000004100 */
[C---:B------:R-:W-:Y:S02]  /*d370*/  FMUL.FTZ R25, R12.reuse, R2 ;  /* 0x000000020c197220 */ /* 0x040fe40000410000 */
[----:B------:R-:W-:Y:S02]  /*d380*/  FFMA.FTZ R40, R12, R4, R11 ;  /* 0x000000040c287223 */ /* 0x000fe4000001000b */
[----:B------:R-:W-:-:S02]  /*d390*/  FMUL.FTZ R2, R21, R8 ;  /* 0x0000000815027220 */ /* 0x000fc40000410000 */
[C---:B------:R-:W-:Y:S02]  /*d3a0*/  FMUL.FTZ R11, R7.reuse, R22 ;  /* 0x00000016070b7220 */ /* 0x040fe40000410000 */
[----:B------:R-:W-:Y:S02]  /*d3b0*/  FFMA.FTZ R22, R7, R55, R0 ;  /* 0x0000003707167223 */ /* 0x000fe40000010000 */
[C---:B------:R-:W-:Y:S02]  /*d3c0*/  FMUL.FTZ R7, R13.reuse, R8 ;  /* 0x000000080d077220 */ /* 0x040fe40000410000 */
[-C--:B------:R-:W-:Y:S02]  /*d3d0*/  FMUL.FTZ R0, R20, R9.reuse ;  /* 0x0000000914007220 */ /* 0x080fe40000410000 */
[----:B------:R-:W-:Y:S02]  /*d3e0*/  FFMA.FTZ R13, R13, R54, R2 ;  /* 0x000000360d0d7223 */ /* 0x000fe40000010002 */
[----:B------:R-:W-:-:S02]  /*d3f0*/  FMUL.FTZ R2, R10, R9 ;  /* 0x000000090a027220 */ /* 0x000fc40000410000 */
        /* <DEDUP_REMOVED lines=9> */
[----:B------:R-:W-:-:S02]  /*d490*/  FFMA.FTZ R0, R16, R55, -R11 ;  /* 0x0000003710007223 */ /* 0x000fc4000001080b */
[----:B------:R-:W-:Y:S01]  /*d4a0*/  FFMA.FTZ R6, R21, R54, -R7 ;  /* 0x0000003615067223 */ /* 0x000fe20000010807 */
[----:B------:R-:W-:Y:S01]  /*d4b0*/  F2FP.PACK_AB R7, R22, R24 ;  /* 0x000000181607723e */ /* 0x000fe200000000ff */
[----:B------:R-:W-:Y:S01]  /*d4c0*/  FFMA.FTZ R2, R20, R41, -R2 ;  /* 0x0000002914027223 */ /* 0x000fe20000010802 */
[----:B------:R-:W-:Y:S02]  /*d4d0*/  F2FP.PACK_AB R11, R0, R3 ;  /* 0x00000003000b723e */ /* 0x000fe400000000ff */
[----:B------:R-:W-:Y:S02]  /*d4e0*/  F2FP.PACK_AB R8, R6, R12 ;  /* 0x0000000c0608723e */ /* 0x000fe400000000ff */
[----:B------:R-:W-:Y:S02]  /*d4f0*/  F2FP.PACK_AB R10, R2, R10 ;  /* 0x0000000a020a723e */ /* 0x000fe400000000ff */
[----:B------:R-:W-:-:S03]  /*d500*/  F2FP.PACK_AB R6, R26, R40 ;  /* 0x000000281a06723e */ /* 0x000fc600000000ff */
[----:B------:R1:W-:Y:S04]  /*d510*/  STS.128 [R195+0x10080], R8 ;  /* 0x01008008c3007388 */ /* 0x0003e80000000c00 */
[----:B------:R1:W-:Y:S02]  /*d520*/  STS.128 [R29+0x10080], R4 ;  /* 0x010080041d007388 */ /* 0x0003e40000000c00 */
.L_x_678:
[----:B------:R-:W-:Y:S05]  /*d530*/  BSYNC B0 ;  /* 0x0000000000007941 */ /* 0x000fea0003800000 */
.L_x_677:
[----:B------:R-:W-:-:S13]  /*d540*/  ISETP.GE.AND P0, PT, R146, c[0x0][0x27c], PT ;  /* 0x00009f0092007a0c */ /* 0x000fda0003f06270 */
[----:B------:R-:W-:Y:S05]  /*d550*/  @P0 BRA `(.L_x_676) ;  /* 0x0000067000000947 */ /* 0x000fea0003800000 */
[--C-:B------:R-:W-:Y:S02]  /*d560*/  SHF.R.S32.HI R0, RZ, 0x3, R89.reuse ;  /* 0x00000003ff007819 */ /* 0x100fe40000011459 */
[----:B------:R-:W-:Y:S02]  /*d570*/  MOV R3, c[0x0][0x27c] ;  /* 0x00009f0000037a02 */ /* 0x000fe40000000f00 */
[----:B------:R-:W-:Y:S02]  /*d580*/  LEA.HI R2, R91, R146, RZ, 0x6 ;  /* 0x000000925b027211 */ /* 0x000fe400078f30ff */
[----:B------:R-:W-:Y:S02]  /*d590*/  LEA.HI R0, R3, R0, RZ, 0x1d ;  /* 0x0000000003007211 */ /* 0x000fe400078fe8ff */
[----:B------:R-:W-:Y:S02]  /*d5a0*/  LOP3.LUT R3, R113, 0x38, R89, 0xf8, !PT ;  /* 0x0000003871037812 */ /* 0x000fe400078ef859 */
[----:B------:R-:W-:-:S02]  /*d5b0*/  SHF.L.U32 R2, R2, 0x7, RZ ;  /* 0x0000000702027819 */ /* 0x000fc400000006ff */
[----:B-1----:R-:W-:Y:S02]  /*d5c0*/  SHF.R.S32.HI R4, RZ, 0x1f, R0 ;  /* 0x0000001fff047819 */ /* 0x002fe40000011400 */
[----:B------:R-:W-:Y:S02]  /*d5d0*/  LOP3.LUT R3, R3, R140, RZ, 0x3c, !PT ;  /* 0x0000008c03037212 */ /* 0x000fe400078e3cff */
[----:B------:R-:W-:Y:S02]  /*d5e0*/  LOP3.LUT R2, R2, 0xffffe000, RZ, 0xc0, !PT ;  /* 0xffffe00002027812 */ /* 0x000fe400078ec0ff */
[----:B------:R-:W-:Y:S02]  /*d5f0*/  SHF.L.U32 R5, R0, 0x3, RZ ;  /* 0x0000000300057819 */ /* 0x000fe400000006ff */
[----:B------:R-:W-:Y:S02]  /*d600*/  LEA.HI R4, R4, R0, RZ, 0x3 ;  /* 0x0000000004047211 */ /* 0x000fe400078f18ff */
[----:B------:R-:W-:-:S02]  /*d610*/  IADD3 R0, R3, R2, R114 ;  /* 0x0000000203007210 */ /* 0x000fc40007ffe072 */
[----:B------:R-:W-:Y:S02]  /*d620*/  LOP3.LUT R3, R113, 0x38, R5, 0xf8, !PT ;  /* 0x0000003871037812 */ /* 0x000fe400078ef805 */
[----:B------:R-:W-:Y:S02]  /*d630*/  SHF.L.U32 R2, R4, 0xa, RZ ;  /* 0x0000000a04027819 */ /* 0x000fe400000006ff */
[----:B------:R-:W-:Y:S02]  /*d640*/  LEA R40, R0, 0x10080, 0x1 ;  /* 0x0001008000287811 */ /* 0x000fe400078e08ff */
[----:B------:R-:W-:Y:S02]  /*d650*/  LOP3.LUT R3, R3, R140, RZ, 0x3c, !PT ;  /* 0x0000008c03037212 */ /* 0x000fe400078e3cff */
[----:B------:R-:W-:Y:S01]  /*d660*/  LOP3.LUT R0, R2, 0x7fffe000, RZ, 0xc0, !PT ;  /* 0x7fffe00002007812 */ /* 0x000fe200078ec0ff */
[----:B------:R-:W1:Y:S01]  /*d670*/  LDS.128 R4, [R40] ;  /* 0x0000000028047984 */ /* 0x000e620000000c00 */
[----:B------:R-:W-:Y:S01]  /*d680*/  HADD2.F32 R2, -RZ, R100.H0_H0 ;  /* 0x20000064ff027230 */ /* 0x000fe20000004100 */
[----:B------:R-:W-:-:S02]  /*d690*/  SHF.R.U32.HI R21, RZ, 0x10, R33 ;  /* 0x00000010ff157819 */ /* 0x000fc40000011621 */
[----:B------:R-:W-:Y:S02]  /*d6a0*/  IADD3 R0, R3, R0, R114 ;  /* 0x0000000003007210 */ /* 0x000fe40007ffe072 */
[--C-:B------:R-:W-:Y:S02]  /*d6b0*/  SHF.R.U64 R30, R36, 0x10, R37.reuse ;  /* 0x00000010241e7819 */ /* 0x100fe40000001225 */
[----:B------:R-:W-:Y:S02]  /*d6c0*/  SHF.L.U32 R29, R0, 0x1, RZ ;  /* 0x00000001001d7819 */ /* 0x000fe400000006ff */
[----:B------:R-:W-:Y:S02]  /*d6d0*/  SHF.R.U32.HI R0, RZ, 0x10, R37 ;  /* 0x00000010ff007819 */ /* 0x000fe40000011625 */
[----:B------:R-:W-:Y:S01]  /*d6e0*/  SHF.R.U64 R41, R32, 0x10, R33 ;  /* 0x0000001020297819 */ /* 0x000fe20000001221 */
[----:B---3--:R-:W2:Y:S01]  /*d6f0*/  LDS.128 R8, [R29+0x10080] ;  /* 0x010080001d087984 */ /* 0x008ea20000000c00 */
[--C-:B------:R-:W-:Y:S01]  /*d700*/  SHF.R.U64 R36, R34, 0x10, R35.reuse ;  /* 0x0000001022247819 */ /* 0x100fe20000001223 */
[----:B------:R-:W-:Y:S01]  /*d710*/  HADD2.F32 R24, -RZ, R0.H0_H0 ;  /* 0x20000000ff187230 */ /* 0x000fe20000004100 */
[----:B------:R-:W-:Y:S01]  /*d720*/  SHF.R.U32.HI R23, RZ, 0x10, R35 ;  /* 0x00000010ff177819 */ /* 0x000fe20000011623 */
[----:B------:R-:W-:Y:S01]  /*d730*/  HADD2.F32 R0, -RZ, R100.H1_H1 ;  /* 0x30000064ff007230 */ /* 0x000fe20000004100 */
[--C-:B------:R-:W-:Y:S01]  /*d740*/  SHF.R.U64 R25, R38, 0x10, R39.reuse ;  /* 0x0000001026197819 */ /* 0x100fe20000001227 */
[----:B------:R-:W-:Y:S01]  /*d750*/  HADD2.F32 R37, -RZ, R41.H0_H0 ;  /* 0x20000029ff257230 */ /* 0x000fe20000004100 */
[----:B------:R-:W-:Y:S01]  /*d760*/  SHF.R.U32.HI R22, RZ, 0x10, R39 ;  /* 0x00000010ff167819 */ /* 0x000fe20000011627 */
[----:B------:R-:W-:-:S02]  /*d770*/  HADD2.F32 R39, -RZ, R21.H0_H0 ;  /* 0x20000015ff277230 */ /* 0x000fc40000004100 */
[----:B------:R-:W-:Y:S02]  /*d780*/  HADD2.F32 R38, -RZ, R23.H0_H0 ;  /* 0x20000017ff267230 */ /* 0x000fe40000004100 */
[----:B------:R-:W-:Y:S02]  /*d790*/  HADD2.F32 R22, -RZ, R22.H0_H0 ;  /* 0x20000016ff167230 */ /* 0x000fe40000004100 */
[----:B------:R-:W-:Y:S02]  /*d7a0*/  HADD2.F32 R36, -RZ, R36.H0_H0 ;  /* 0x20000024ff247230 */ /* 0x000fe40000004100 */
[--C-:B-1----:R-:W-:Y:S02]  /*d7b0*/  HADD2.F32 R14, -RZ, R5.reuse.H0_H0 ;  /* 0x20000005ff0e7230 */ /* 0x102fe40000004100 */
[----:B------:R-:W-:Y:S02]  /*d7c0*/  HADD2.F32 R13, -RZ, R5.H1_H1 ;  /* 0x30000005ff0d7230 */ /* 0x000fe40000004100 */
[----:B------:R-:W-:-:S02]  /*d7d0*/  HADD2.F32 R18, -RZ, R4.H0_H0 ;  /* 0x20000004ff127230 */ /* 0x000fc40000004100 */
[----:B------:R-:W-:Y:S02]  /*d7e0*/  HADD2.F32 R20, -RZ, R4.H1_H1 ;  /* 0x30000004ff147230 */ /* 0x000fe40000004100 */
[--C-:B------:R-:W-:Y:S02]  /*d7f0*/  HADD2.F32 R16, -RZ, R7.reuse.H0_H0 ;  /* 0x20000007ff107230 */ /* 0x100fe40000004100 */
[----:B------:R-:W-:Y:S02]  /*d800*/  HADD2.F32 R15, -RZ, R7.H1_H1 ;  /* 0x30000007ff0f7230 */ /* 0x000fe40000004100 */
[----:B------:R-:W-:Y:S02]  /*d810*/  HADD2.F32 R17, -RZ, R6.H0_H0 ;  /* 0x20000006ff117230 */ /* 0x000fe40000004100 */
[--C-:B--2---:R-:W-:Y:S02]  /*d820*/  HADD2.F32 R5, -RZ, R9.reuse.H0_H0 ;  /* 0x20000009ff057230 */ /* 0x104fe40000004100 */
[----:B------:R-:W-:-:S02]  /*d830*/  HADD2.F32 R4, -RZ, R9.H1_H1 ;  /* 0x30000009ff047230 */ /* 0x000fc40000004100 */
[----:B------:R-:W-:Y:S01]  /*d840*/  HADD2.F32 R19, -RZ, R6.H1_H1 ;  /* 0x30000006ff137230 */ /* 0x000fe20000004100 */
[----:B------:R-:W-:Y:S01]  /*d850*/  FMUL.FTZ R33, R5, R2 ;  /* 0x0000000205217220 */ /* 0x000fe20000410000 */
[--C-:B------:R-:W-:Y:S01]  /*d860*/  HADD2.F32 R12, -RZ, R8.reuse.H0_H0 ;  /* 0x20000008ff0c7230 */ /* 0x100fe20000004100 */
[----:B------:R-:W-:Y:S01]  /*d870*/  FMUL.FTZ R31, R4, R24 ;  /* 0x00000018041f7220 */ /* 0x000fe20000410000 */
[----:B------:R-:W-:Y:S02]  /*d880*/  HADD2.F32 R9, -RZ, R8.H1_H1 ;  /* 0x30000008ff097230 */ /* 0x000fe40000004100 */
[--C-:B------:R-:W-:Y:S02]  /*d890*/  HADD2.F32 R8, -RZ, R10.reuse.H0_H0 ;  /* 0x2000000aff087230 */ /* 0x100fe40000004100 */
[----:B------:R-:W-:Y:S01]  /*d8a0*/  HADD2.F32 R7, -RZ, R10.H1_H1 ;  /* 0x3000000aff077230 */ /* 0x000fe20000004100 */
[----:B------:R-:W-:Y:S01]  /*d8b0*/  FMUL.FTZ R10, R14, R2 ;  /* 0x000000020e0a7220 */ /* 0x000fe20000410000 */
[----:B------:R-:W-:Y:S01]  /*d8c0*/  HADD2.F32 R6, -RZ, R101.H0_H0 ;  /* 0x20000065ff067230 */ /* 0x000fe20000004100 */
[----:B------:R-:W-:Y:S01]  /*d8d0*/  FMUL.FTZ R2, R16, R0 ;  /* 0x0000000010027220 */ /* 0x000fe20000410000 */
[----:B------:R-:W-:-:S02]  /*d8e0*/  HADD2.F32 R3, -RZ, R11.H0_H0 ;  /* 0x2000000bff037230 */ /* 0x000fc40000004100 */
[----:B------:R-:W-:Y:S01]  /*d8f0*/  HADD2.F32 R11, -RZ, R11.H1_H1 ;  /* 0x3000000bff0b7230 */ /* 0x000fe20000004100 */
[----:B------:R-:W-:Y:S01]  /*d900*/  FFMA.FTZ R35, R5, R6, R10 ;  /* 0x0000000605237223 */ /* 0x000fe2000001000a */
[--C-:B------:R-:W-:Y:S01]  /*d910*/  HADD2.F32 R5, -RZ, R102.reuse.H0_H0 ;  /* 0x20000066ff057230 */ /* 0x100fe20000004100 */
[----:B------:R-:W-:Y:S01]  /*d920*/  FMUL.FTZ R26, R3, R0 ;  /* 0x00000000031a7220 */ /* 0x000fe20000410000 */
[----:B------:R-:W-:Y:S01]  /*d930*/  HADD2.F32 R0, -RZ, R101.H1_H1 ;  /* 0x30000065ff007230 */ /* 0x000fe20000004100 */
[----:B------:R-:W-:Y:S02]  /*d940*/  FMUL.FTZ R10, R13, R24 ;  /* 0x000000180d0a7220 */ /* 0x000fe40000410000 */
[----:B------:R-:W-:Y:S01]  /*d950*/  FFMA.FTZ R32, R3, R5, R2 ;  /* 0x0000000503207223 */ /* 0x000fe20000010002 */
[----:B------:R-:W-:Y:S01]  /*d960*/  HADD2.F32 R3, -RZ, R103.H0_H0 ;  /* 0x20000067ff037230 */ /* 0x000fe20000004100 */
[----:B------:R-:W-:Y:S01]  /*d970*/  FFMA.FTZ R34, R4, R39, R10 ;  /* 0x0000002704227223 */ /* 0x000fe2000001000a */
[----:B------:R-:W-:Y:S01]  /*d980*/  HADD2.F32 R2, -RZ, R102.H1_H1 ;  /* 0x30000066ff027230 */ /* 0x000fe20000004100 */
[----:B------:R-:W-:-:S02]  /*d990*/  FMUL.FTZ R10, R18, R0 ;  /* 0x00000000120a7220 */ /* 0x000fc40000410000 */
[----:B------:R-:W-:Y:S02]  /*d9a0*/  FMUL.FTZ R4, R15, R22 ;  /* 0x000000160f047220 */ /* 0x000fe40000410000 */
[C---:B------:R-:W-:Y:S01]  /*d9b0*/  FFMA.FTZ R27, R12.reuse, R3, R10 ;  /* 0x000000030c1b7223 */ /* 0x040fe2000001000a */
[----:B------:R-:W-:Y:S01]  /*d9c0*/  HADD2.F32 R10, -RZ, R30.H0_H0 ;  /* 0x2000001eff0a7230 */ /* 0x000fe20000004100 */
[C---:B------:R-:W-:Y:S02]  /*d9d0*/  FFMA.FTZ R28, R11.reuse, R38, R4 ;  /* 0x000000260b1c7223 */ /* 0x040fe40000010004 */
[----:B------:R-:W-:Y:S01]  /*d9e0*/  FMUL.FTZ R24, R11, R22 ;  /* 0x000000160b187220 */ /* 0x000fe20000410000 */
[----:B------:R-:W-:Y:S01]  /*d9f0*/  HADD2.F32 R11, -RZ, R25.H0_H0 ;  /* 0x20000019ff0b7230 */ /* 0x000fe20000004100 */
[----:B------:R-:W-:Y:S01]  /*da00*/  FMUL.FTZ R23, R12, R0 ;  /* 0x000000000c177220 */ /* 0x000fe20000410000 */
[----:B------:R-:W-:Y:S01]  /*da10*/  HADD2.F32 R0, -RZ, R103.H1_H1 ;  /* 0x30000067ff007230 */ /* 0x000fe20000004100 */
[----:B------:R-:W-:-:S02]  /*da20*/  FMUL.FTZ R4, R17, R2 ;  /* 0x0000000211047220 */ /* 0x000fc40000410000 */
[----:B------:R-:W-:Y:S02]  /*da30*/  FMUL.FTZ R21, R8, R2 ;  /* 0x0000000208157220 */ /* 0x000fe40000410000 */
[----:B------:R-:W-:Y:S02]  /*da40*/  FMUL.FTZ R2, R20, R10 ;  /* 0x0000000a14027220 */ /* 0x000fe40000410000 */
[----:B------:R-:W-:Y:S02]  /*da50*/  FFMA.FTZ R30, R8, R0, R4 ;  /* 0x00000000081e7223 */ /* 0x000fe40000010004 */
[C---:B------:R-:W-:Y:S02]  /*da60*/  FFMA.FTZ R22, R9.reuse, R37, R2 ;  /* 0x0000002509167223 */ /* 0x040fe40000010002 */
[----:B------:R-:W-:Y:S02]  /*da70*/  FMUL.FTZ R10, R9, R10 ;  /* 0x0000000a090a7220 */ /* 0x000fe40000410000 */
[----:B------:R-:W-:-:S02]  /*da80*/  FMUL.FTZ R2, R7, R11 ;  /* 0x0000000b07027220 */ /* 0x000fc40000410000 */
[----:B------:R-:W-:Y:S02]  /*da90*/  FMUL.FTZ R4, R19, R11 ;  /* 0x0000000b13047220 */ /* 0x000fe40000410000 */
[----:B------:R-:W-:Y:S02]  /*daa0*/  FFMA.FTZ R12, R18, R3, -R23 ;  /* 0x00000003120c7223 */ /* 0x000fe40000010817 */
[----:B------:R-:W-:Y:S02]  /*dab0*/  FFMA.FTZ R8, R14, R6, -R33 ;  /* 0x000000060e087223 */ /* 0x000fe40000010821 */
[----:B------:R-:W-:Y:S02]  /*dac0*/  FFMA.FTZ R9, R13, R39, -R31 ;  /* 0x000000270d097223 */ /* 0x000fe4000001081f */
[----:B------:R-:W-:Y:S02]  /*dad0*/  FFMA.FTZ R3, R17, R0, -R21 ;  /* 0x0000000011037223 */ /* 0x000fe40000010815 */
[----:B------:R-:W-:Y:S01]  /*dae0*/  FFMA.FTZ R11, R16, R5, -R26 ;  /* 0x00000005100b7223 */ /* 0x000fe2000001081a */
[----:B------:R-:W-:Y:S01]  /*daf0*/  F2FP.PACK_AB R9, R9, R8 ;  /* 0x000000080909723e */ /* 0x000fe200000000ff */
[----:B------:R-:W-:Y:S01]  /*db00*/  FFMA.FTZ R6, R15, R38, -R24 ;  /* 0x000000260f067223 */ /* 0x000fe20000010818 */
[----:B------:R-:W-:Y:S01]  /*db10*/  F2FP.PACK_AB R5, R34, R35 ;  /* 0x000000232205723e */ /* 0x000fe200000000ff */
[----:B------:R-:W-:-:S02]  /*db20*/  FFMA.FTZ R0, R20, R37, -R10 ;  /* 0x0000002514007223 */ /* 0x000fc4000001080a */
[-C--:B------:R-:W-:Y:S01]  /*db30*/  FFMA.FTZ R2, R19, R36.reuse, -R2 ;  /* 0x0000002413027223 */ /* 0x080fe20000010802 */
[----:B------:R-:W-:Y:S01]  /*db40*/  F2FP.PACK_AB R11, R6, R11 ;  /* 0x0000000b060b723e */ /* 0x000fe200000000ff */
[----:B------:R-:W-:Y:S01]  /*db50*/  FFMA.FTZ R25, R7, R36, R4 ;  /* 0x0000002407197223 */ /* 0x000fe20000010004 */
[----:B------:R-:W-:Y:S02]  /*db60*/  F2FP.PACK_AB R8, R0, R12 ;  /* 0x0000000c0008723e */ /* 0x000fe400000000ff */
[----:B------:R-:W-:Y:S02]  /*db70*/  F2FP.PACK_AB R10, R2, R3 ;  /* 0x00000003020a723e */ /* 0x000fe400000000ff */
[----:B------:R-:W-:Y:S02]  /*db80*/  F2FP.PACK_AB R7, R28, R32 ;  /* 0x000000201c07723e */ /* 0x000fe400000000ff */
[----:B------:R-:W-:Y:S01]  /*db90*/  F2FP.PACK_AB R4, R22, R27 ;  /* 0x0000001b1604723e */ /* 0x000fe200000000ff */
[----:B------:R1:W-:Y:S01]  /*dba0*/  STS.128 [R40], R8 ;  /* 0x0000000828007388 */ /* 0x0003e20000000c00 */
[----:B------:R-:W-:-:S05]  /*dbb0*/  F2FP.PACK_AB R6, R25, R30 ;  /* 0x0000001e1906723e */ /* 0x000fca00000000ff */
[----:B------:R1:W-:Y:S02]  /*dbc0*/  STS.128 [R29+0x10080], R4 ;  /* 0x010080041d007388 */ /* 0x0003e40000000c00 */
.L_x_676:
[----:B------:R-:W-:Y:S05]  /*dbd0*/  BSYNC B1 ;  /* 0x0000000000017941 */ /* 0x000fea0003800000 */
.L_x_675:
[----:B------:R-:W-:Y:S01]  /*dbe0*/  IADD3 R2, R213, 0x20, RZ ;  /* 0x00000020d5027810 */ /* 0x000fe20007ffe0ff */
[----:B------:R-:W-:Y:S01]  /*dbf0*/  BSSY B1, `(.L_x_679) ;  /* 0x00000d9000017945 */ /* 0x000fe20003800000 */
[----:B------:R-:W-:Y:S02]  /*dc00*/  SHF.R.S32.HI R52, RZ, 0x3, R89 ;  /* 0x00000003ff347819 */ /* 0x000fe40000011459 */
        /* <DEDUP_REMOVED lines=12> */
[----:B-1----:R-:W-:Y:S02]  /*dcd0*/  MOV R5, c[0x0][0x27c] ;  /* 0x00009f0000057a02 */ /* 0x002fe40000000f00 */
[----:B------:R-:W-:Y:S02]  /*dce0*/  LOP3.LUT R2, R0, 0x38, R144, 0xf8, !PT ;  /* 0x0000003800027812 */ /* 0x000fe400078ef890 */
[----:B------:R-:W-:Y:S02]  /*dcf0*/  LEA.HI R5, R5, R237, RZ, 0x1d ;  /* 0x000000ed05057211 */ /* 0x000fe400078fe8ff */
[----:B------:R-:W-:Y:S02]  /*dd00*/  SHF.R.U32.HI R14, RZ, 0x10, R49 ;  /* 0x00000010ff0e7819 */ /* 0x000fe40000011631 */
[----:B------:R-:W-:Y:S02]  /*dd10*/  SHF.R.S32.HI R4, RZ, 0x1f, R5 ;  /* 0x0000001fff047819 */ /* 0x000fe40000011405 */
[----:B------:R-:W-:Y:S01]  /*dd20*/  SHF.L.U32 R3, R5, 0x3, RZ ;  /* 0x0000000305037819 */ /* 0x000fe200000006ff */
[----:B------:R-:W-:Y:S01]  /*dd30*/  HADD2.F32 R14, -RZ, R14.H0_H0 ;  /* 0x2000000eff0e7230 */ /* 0x000fe20000004100 */
[----:B------:R-:W-:-:S02]  /*dd40*/  LEA.HI R5, R4, R5, RZ, 0x3 ;  /* 0x0000000504057211 */ /* 0x000fc400078f18ff */
[----:B------:R-:W-:Y:S02]  /*dd50*/  LOP3.LUT R4, R21, R2, R53, 0xf6, !PT ;  /* 0x0000000215047212 */ /* 0x000fe400078ef635 */
[----:B------:R-:W-:Y:S02]  /*dd60*/  LOP3.LUT R3, R0, 0x38, R3, 0xf8, !PT ;  /* 0x0000003800037812 */ /* 0x000fe400078ef803 */
[----:B------:R-:W-:Y:S02]  /*dd70*/  SHF.L.U32 R2, R5, 0xa, RZ ;  /* 0x0000000a05027819 */ /* 0x000fe400000006ff */
[----:B------:R-:W-:Y:S02]  /*dd80*/  LOP3.LUT R3, R3, R53, RZ, 0x3c, !PT ;  /* 0x0000003503037212 */ /* 0x000fe400078e3cff */
[----:B------:R-:W-:Y:S02]  /*dd90*/  LOP3.LUT R2, R2, 0x7fffe000, RZ, 0xc0, !PT ;  /* 0x7fffe00002027812 */ /* 0x000fe400078ec0ff */
[----:B------:R-:W-:-:S02]  /*dda0*/  LEA R34, R4, 0x10080, 0x1 ;  /* 0x0001008004227811 */ /* 0x000fc400078e08ff */
[----:B------:R-:W-:Y:S02]  /*ddb0*/  IADD3 R2, R3, R2, R21 ;  /* 0x0000000203027210 */ /* 0x000fe40007ffe015 */
[--C-:B------:R-:W-:Y:S01]  /*ddc0*/  SHF.R.U32.HI R24, RZ, 0x10, R45.reuse ;  /* 0x00000010ff187819 */ /* 0x100fe2000001162d */
[----:B------:R-:W1:Y:S01]  /*ddd0*/  LDS.128 R4, [R34] ;  /* 0x0000000022047984 */ /* 0x000e620000000c00 */
[----:B------:R-:W-:Y:S01]  /*dde0*/  SHF.L.U32 R32, R2, 0x1, RZ ;  /* 0x0000000102207819 */ /* 0x000fe200000006ff */
[----:B------:R-:W-:Y:S01]  /*ddf0*/  HADD2.F32 R2, -RZ, R104.H0_H0 ;  /* 0x20000068ff027230 */ /* 0x000fe20000004100 */
[----:B------:R-:W-:Y:S01]  /*de00*/  SHF.R.U64 R39, R44, 0x10, R45 ;  /* 0x000000102c277819 */ /* 0x000fe2000000122d */
[----:B------:R-:W-:Y:S01]  /*de10*/  HADD2.F32 R44, -RZ, R24.H0_H0 ;  /* 0x20000018ff2c7230 */ /* 0x000fe20000004100 */
[----:B------:R-:W-:Y:S01]  /*de20*/  SHF.R.U32.HI R25, RZ, 0x10, R51 ;  /* 0x00000010ff197819 */ /* 0x000fe20000011633 */
[----:B---3--:R-:W2:Y:S01]  /*de30*/  LDS.128 R8, [R32+0x10080] ;  /* 0x0100800020087984 */ /* 0x008ea20000000c00 */
[----:B------:R-:W-:Y:S01]  /*de40*/  SHF.R.U32.HI R27, RZ, 0x10, R47 ;  /* 0x00000010ff1b7819 */ /* 0x000fe2000001162f */
[----:B------:R-:W-:Y:S01]  /*de50*/  HADD2.F32 R39, -RZ, R39.H0_H0 ;  /* 0x20000027ff277230 */ /* 0x000fe20000004100 */
[----:B------:R-:W-:Y:S01]  /*de60*/  SHF.R.U64 R30, R48, 0x10, R49 ;  /* 0x00000010301e7819 */ /* 0x000fe20000001231 */
[----:B------:R-:W-:Y:S01]  /*de70*/  HADD2.F32 R25, -RZ, R25.H0_H0 ;  /* 0x20000019ff197230 */ /* 0x000fe20000004100 */
[----:B------:R-:W-:Y:S01]  /*de80*/  SHF.R.U64 R36, R50, 0x10, R51 ;  /* 0x0000001032247819 */ /* 0x000fe20000001233 */
[----:B------:R-:W-:Y:S01]  /*de90*/  HADD2.F32 R43, -RZ, R27.H0_H0 ;  /* 0x2000001bff2b7230 */ /* 0x000fe20000004100 */
[----:B------:R-:W-:Y:S01]  /*dea0*/  SHF.R.U64 R41, R46, 0x10, R47 ;  /* 0x000000102e297819 */ /* 0x000fe2000000122f */
[----:B-1----:R-:W-:-:S02]  /*deb0*/  HADD2.F32 R19, -RZ, R5.H0_H0 ;  /* 0x20000005ff137230 */ /* 0x002fc40000004100 */
[--C-:B------:R-:W-:Y:S02]  /*dec0*/  HADD2.F32 R20, -RZ, R4.reuse.H0_H0 ;  /* 0x20000004ff147230 */ /* 0x100fe40000004100 */
[----:B------:R-:W-:Y:S02]  /*ded0*/  HADD2.F32 R23, -RZ, R4.H1_H1 ;  /* 0x30000004ff177230 */ /* 0x000fe40000004100 */
[----:B--2---:R-:W-:Y:S02]  /*dee0*/  HADD2.F32 R4, -RZ, R9.H0_H0 ;  /* 0x20000009ff047230 */ /* 0x004fe40000004100 */
[----:B------:R-:W-:Y:S02]  /*def0*/  HADD2.F32 R15, -RZ, R5.H1_H1 ;  /* 0x30000005ff0f7230 */ /* 0x000fe40000004100 */
[--C-:B------:R-:W-:Y:S01]  /*df00*/  HADD2.F32 R17, -RZ, R7.reuse.H0_H0 ;  /* 0x20000007ff117230 */ /* 0x100fe20000004100 */
[----:B------:R-:W-:Y:S01]  /*df10*/  FMUL.FTZ R35, R4, R2 ;  /* 0x0000000204237220 */ /* 0x000fe20000410000 */
[----:B------:R-:W-:-:S02]  /*df20*/  HADD2.F32 R16, -RZ, R7.H1_H1 ;  /* 0x30000007ff107230 */ /* 0x000fc40000004100 */
[--C-:B------:R-:W-:Y:S02]  /*df30*/  HADD2.F32 R18, -RZ, R6.reuse.H0_H0 ;  /* 0x20000006ff127230 */ /* 0x100fe40000004100 */
[----:B------:R-:W-:Y:S01]  /*df40*/  HADD2.F32 R22, -RZ, R6.H1_H1 ;  /* 0x30000006ff167230 */ /* 0x000fe20000004100 */
[----:B------:R-:W-:Y:S01]  /*df50*/  FMUL.FTZ R6, R19, R2 ;  /* 0x0000000213067220 */ /* 0x000fe20000410000 */
[----:B------:R-:W-:Y:S01]  /*df60*/  HADD2.F32 R7, -RZ, R105.H0_H0 ;  /* 0x20000069ff077230 */ /* 0x000fe20000004100 */
[----:B------:R-:W-:Y:S01]  /*df70*/  FMUL.FTZ R2, R15, R14 ;  /* 0x0000000e0f027220 */ /* 0x000fe20000410000 */
[----:B------:R-:W-:Y:S02]  /*df80*/  HADD2.F32 R3, -RZ, R9.H1_H1 ;  /* 0x30000009ff037230 */ /* 0x000fe40000004100 */
[----:B------:R-:W-:Y:S01]  /*df90*/  HADD2.F32 R5, -RZ, R104.H1_H1 ;  /* 0x30000068ff057230 */ /* 0x000fe20000004100 */
[----:B------:R-:W-:Y:S01]  /*dfa0*/  FFMA.FTZ R42, R4, R7, R6 ;  /* 0x00000007042a7223 */ /* 0x000fe20000010006 */
[----:B------:R-:W-:Y:S01]  /*dfb0*/  HADD2.F32 R9, -RZ, R8.H0_H0 ;  /* 0x20000008ff097230 */ /* 0x000fe20000004100 */
[----:B------:R-:W-:Y:S01]  /*dfc0*/  FFMA.FTZ R40, R3, R44, R2 ;  /* 0x0000002c03287223 */ /* 0x000fe20000010002 */
[--C-:B------:R-:W-:Y:S01]  /*dfd0*/  HADD2.F32 R6, -RZ, R106.reuse.H1_H1 ;  /* 0x3000006aff067230 */ /* 0x100fe20000004100 */
[-C--:B------:R-:W-:Y:S01]  /*dfe0*/  FMUL.FTZ R4, R20, R5.reuse ;  /* 0x0000000514047220 */ /* 0x080fe20000410000 */
[----:B------:R-:W-:Y:S01]  /*dff0*/  HADD2.F32 R2, -RZ, R106.H0_H0 ;  /* 0x2000006aff027230 */ /* 0x000fe20000004100 */
[C---:B------:R-:W-:Y:S01]  /*e000*/  FMUL.FTZ R31, R9.reuse, R5 ;  /* 0x00000005091f7220 */ /* 0x040fe20000410000 */
[----:B------:R-:W-:Y:S01]  /*e010*/  HADD2.F32 R13, -RZ, R8.H1_H1 ;  /* 0x30000008ff0d7230 */ /* 0x000fe20000004100 */
[----:B------:R-:W-:Y:S01]  /*e020*/  FFMA.FTZ R37, R9, R6, R4 ;  /* 0x0000000609257223 */ /* 0x000fe20000010004 */
[----:B------:R-:W-:Y:S01]  /*e030*/  HADD2.F32 R8, -RZ, R11.H0_H0 ;  /* 0x2000000bff087230 */ /* 0x000fe20000004100 */
[----:B------:R-:W-:Y:S01]  /*e040*/  FMUL.FTZ R9, R17, R2 ;  /* 0x0000000211097220 */ /* 0x000fe20000410000 */
[----:B------:R-:W-:Y:S01]  /*e050*/  HADD2.F32 R4, -RZ, R107.H0_H0 ;  /* 0x2000006bff047230 */ /* 0x000fe20000004100 */
[----:B------:R-:W-:Y:S01]  /*e060*/  FMUL.FTZ R33, R3, R14 ;  /* 0x0000000e03217220 */ /* 0x000fe20000410000 */
[----:B------:R-:W-:Y:S01]  /*e070*/  HADD2.F32 R11, -RZ, R11.H1_H1 ;  /* 0x3000000bff0b7230 */ /* 0x000fe20000004100 */
[C---:B------:R-:W-:Y:S01]  /*e080*/  FMUL.FTZ R26, R8.reuse, R2 ;  /* 0x00000002081a7220 */ /* 0x040fe20000410000 */
[----:B------:R-:W-:Y:S01]  /*e090*/  HADD2.F32 R12, -RZ, R10.H0_H0 ;  /* 0x2000000aff0c7230 */ /* 0x000fe20000004100 */
[----:B------:R-:W-:Y:S01]  /*e0a0*/  FFMA.FTZ R28, R8, R4, R9 ;  /* 0x00000004081c7223 */ /* 0x000fe20000010009 */
[----:B------:R-:W-:Y:S01]  /*e0b0*/  HADD2.F32 R3, -RZ, R105.H1_H1 ;  /* 0x30000069ff037230 */ /* 0x000fe20000004100 */
[-C--:B------:R-:W-:Y:S01]  /*e0c0*/  FMUL.FTZ R2, R16, R25.reuse ;  /* 0x0000001910027220 */ /* 0x080fe20000410000 */
[----:B------:R-:W-:Y:S01]  /*e0d0*/  HADD2.F32 R8, -RZ, R30.H0_H0 ;  /* 0x2000001eff087230 */ /* 0x000fe20000004100 */
[C---:B------:R-:W-:Y:S01]  /*e0e0*/  FMUL.FTZ R24, R11.reuse, R25 ;  /* 0x000000190b187220 */ /* 0x040fe20000410000 */
[----:B------:R-:W-:Y:S01]  /*e0f0*/  HADD2.F32 R9, -RZ, R36.H0_H0 ;  /* 0x20000024ff097230 */ /* 0x000fe20000004100 */
[-C--:B------:R-:W-:Y:S01]  /*e100*/  FMUL.FTZ R14, R18, R3.reuse ;  /* 0x00000003120e7220 */ /* 0x080fe20000410000 */
[----:B------:R-:W-:Y:S01]  /*e110*/  HADD2.F32 R10, -RZ, R10.H1_H1 ;  /* 0x3000000aff0a7230 */ /* 0x000fe20000004100 */
[----:B------:R-:W-:Y:S01]  /*e120*/  FMUL.FTZ R29, R12, R3 ;  /* 0x000000030c1d7220 */ /* 0x000fe20000410000 */
[----:B------:R-:W-:Y:S01]  /*e130*/  HADD2.F32 R36, -RZ, R41.H0_H0 ;  /* 0x20000029ff247230 */ /* 0x000fe20000004100 */
[----:B------:R-:W-:Y:S01]  /*e140*/  FFMA.FTZ R25, R11, R43, R2 ;  /* 0x0000002b0b197223 */ /* 0x000fe20000010002 */
[----:B------:R-:W-:Y:S01]  /*e150*/  HADD2.F32 R5, -RZ, R107.H1_H1 ;  /* 0x3000006bff057230 */ /* 0x000fe20000004100 */
[----:B------:R-:W-:-:S02]  /*e160*/  FMUL.FTZ R3, R23, R8 ;  /* 0x0000000817037220 */ /* 0x000fc40000410000 */
[-C--:B------:R-:W-:Y:S02]  /*e170*/  FMUL.FTZ R2, R22, R9.reuse ;  /* 0x0000000916027220 */ /* 0x080fe40000410000 */
[C---:B------:R-:W-:Y:S02]  /*e180*/  FMUL.FTZ R11, R13.reuse, R8 ;  /* 0x000000080d0b7220 */ /* 0x040fe40000410000 */
[C---:B------:R-:W-:Y:S02]  /*e190*/  FMUL.FTZ R8, R10.reuse, R9 ;  /* 0x000000090a087220 */ /* 0x040fe40000410000 */
[----:B------:R-:W-:Y:S02]  /*e1a0*/  FFMA.FTZ R27, R13, R39, R3 ;  /* 0x000000270d1b7223 */ /* 0x000fe40000010003 */
[----:B------:R-:W-:Y:S02]  /*e1b0*/  FFMA.FTZ R30, R10, R36, R2 ;  /* 0x000000240a1e7223 */ /* 0x000fe40000010002 */
[----:B------:R-:W-:-:S02]  /*e1c0*/  FFMA.FTZ R38, R12, R5, R14 ;  /* 0x000000050c267223 */ /* 0x000fc4000001000e */
[----:B------:R-:W-:Y:S02]  /*e1d0*/  FFMA.FTZ R13, R20, R6, -R31 ;  /* 0x00000006140d7223 */ /* 0x000fe4000001081f */
[----:B------:R-:W-:Y:S02]  /*e1e0*/  FFMA.FTZ R10, R23, R39, -R11 ;  /* 0x00000027170a7223 */ /* 0x000fe4000001080b */
        /* <DEDUP_REMOVED lines=16> */
.L_x_682:
[----:B------:R-:W-:Y:S05]  /*e2f0*/  BSYNC B0 ;  /* 0x0000000000007941 */ /* 0x000fea0003800000 */
.L_x_681:
[----:B------:R-:W-:-:S13]  /*e300*/  ISETP.GE.AND P0, PT, R146, c[0x0][0x27c], PT ;  /* 0x00009f0092007a0c */ /* 0x000fda0003f06270 */
[----:B------:R-:W-:Y:S05]  /*e310*/  @P0 BRA `(.L_x_680) ;  /* 0x0000066000000947 */ /* 0x000fea0003800000 */
[----:B------:R-:W-:Y:S02]  /*e320*/  MOV R2, c[0x0][0x27c] ;  /* 0x00009f0000027a02 */ /* 0x000fe40000000f00 */
[----:B-1----:R-:W-:Y:S02]  /*e330*/  LEA.HI R4, R91, R146, RZ, 0x6 ;  /* 0x000000925b047211 */ /* 0x002fe400078f30ff */
[----:B------:R-:W-:Y:S02]  /*e340*/  LEA.HI R2, R2, R52, RZ, 0x1d ;  /* 0x0000003402027211 */ /* 0x000fe400078fe8ff */
[----:B------:R-:W-:Y:S02]  /*e350*/  LOP3.LUT R3, R0, 0x38, R89, 0xf8, !PT ;  /* 0x0000003800037812 */ /* 0x000fe400078ef859 */
[----:B------:R-:W-:Y:S02]  /*e360*/  SHF.R.S32.HI R5, RZ, 0x1f, R2 ;  /* 0x0000001fff057819 */ /* 0x000fe40000011402 */
[----:B------:R-:W-:-:S02]  /*e370*/  SHF.L.U32 R6, R2, 0x3, RZ ;  /* 0x0000000302067819 */ /* 0x000fc400000006ff */
[----:B------:R-:W-:Y:S02]  /*e380*/  LEA.HI R5, R5, R2, RZ, 0x3 ;  /* 0x0000000205057211 */ /* 0x000fe400078f18ff */
[----:B------:R-:W-:Y:S02]  /*e390*/  SHF.L.U32 R4, R4, 0x7, RZ ;  /* 0x0000000704047819 */ /* 0x000fe400000006ff */
        /* <DEDUP_REMOVED lines=8> */
[----:B------:R-:W-:Y:S01]  /*e420*/  HADD2.F32 R2, -RZ, R109.H0_H0 ;  /* 0x2000006dff027230 */ /* 0x000fe20000004100 */
[----:B------:R-:W-:Y:S02]  /*e430*/  LEA R33, R3, 0x10080, 0x1 ;  /* 0x0001008003217811 */ /* 0x000fe400078e08ff */
[----:B------:R-:W-:-:S02]  /*e440*/  SHF.L.U32 R29, R0, 0x1, RZ ;  /* 0x00000001001d7819 */ /* 0x000fc400000006ff */
[----:B------:R-:W-:Y:S01]  /*e450*/  SHF.R.U32.HI R0, RZ, 0x10, R57 ;  /* 0x00000010ff007819 */ /* 0x000fe20000011639 */
[----:B------:R-:W1:Y:S01]  /*e460*/  LDS.128 R4, [R33] ;  /* 0x0000000021047984 */ /* 0x000e620000000c00 */
[----:B------:R-:W-:Y:S02]  /*e470*/  SHF.R.U32.HI R21, RZ, 0x10, R61 ;  /* 0x00000010ff157819 */ /* 0x000fe4000001163d */
[----:B------:R-:W-:Y:S01]  /*e480*/  SHF.R.U32.HI R22, RZ, 0x10, R59 ;  /* 0x00000010ff167819 */ /* 0x000fe2000001163b */
[----:B---3--:R-:W2:Y:S01]  /*e490*/  LDS.128 R8, [R29+0x10080] ;  /* 0x010080001d087984 */ /* 0x008ea20000000c00 */
[----:B------:R-:W-:Y:S01]  /*e4a0*/  HADD2.F32 R24, -RZ, R0.H0_H0 ;  /* 0x20000000ff187230 */ /* 0x000fe20000004100 */
[----:B------:R-:W-:Y:S01]  /*e4b0*/  SHF.R.U32.HI R23, RZ, 0x10, R63 ;  /* 0x00000010ff177819 */ /* 0x000fe2000001163f */
[----:B------:R-:W-:Y:S01]  /*e4c0*/  HADD2.F32 R0, -RZ, R109.H1_H1 ;  /* 0x3000006dff007230 */ /* 0x000fe20000004100 */
[----:B------:R-:W-:Y:S01]  /*e4d0*/  SHF.R.U64 R25, R56, 0x10, R57 ;  /* 0x0000001038197819 */ /* 0x000fe20000001239 */
[----:B------:R-:W-:Y:S01]  /*e4e0*/  HADD2.F32 R41, -RZ, R21.H0_H0 ;  /* 0x20000015ff297230 */ /* 0x000fe20000004100 */
[----:B------:R-:W-:Y:S01]  /*e4f0*/  SHF.R.U64 R35, R60, 0x10, R61 ;  /* 0x000000103c237819 */ /* 0x000fe2000000123d */
[----:B------:R-:W-:Y:S01]  /*e500*/  HADD2.F32 R22, -RZ, R22.H0_H0 ;  /* 0x20000016ff167230 */ /* 0x000fe20000004100 */
[----:B------:R-:W-:Y:S01]  /*e510*/  SHF.R.U64 R30, R58, 0x10, R59 ;  /* 0x000000103a1e7819 */ /* 0x000fe2000000123b */
[----:B------:R-:W-:Y:S01]  /*e520*/  HADD2.F32 R40, -RZ, R23.H0_H0 ;  /* 0x20000017ff287230 */ /* 0x000fe20000004100 */
[----:B------:R-:W-:Y:S01]  /*e530*/  SHF.R.U64 R37, R62, 0x10, R63 ;  /* 0x000000103e257819 */ /* 0x000fe2000000123f */
[----:B------:R-:W-:-:S04]  /*e540*/  HADD2.F32 R39, -RZ, R35.H0_H0 ;  /* 0x20000023ff277230 */ /* 0x000fc80000004100 */
[----:B------:R-:W-:Y:S02]  /*e550*/  HADD2.F32 R35, -RZ, R37.H0_H0 ;  /* 0x20000025ff237230 */ /* 0x000fe40000004100 */
[--C-:B-1----:R-:W-:Y:S02]  /*e560*/  HADD2.F32 R14, -RZ, R5.reuse.H0_H0 ;  /* 0x20000005ff0e7230 */ /* 0x102fe40000004100 */
[----:B------:R-:W-:Y:S02]  /*e570*/  HADD2.F32 R13, -RZ, R5.H1_H1 ;  /* 0x30000005ff0d7230 */ /* 0x000fe40000004100 */
[--C-:B------:R-:W-:Y:S02]  /*e580*/  HADD2.F32 R18, -RZ, R4.reuse.H0_H0 ;  /* 0x20000004ff127230 */ /* 0x100fe40000004100 */
[----:B------:R-:W-:Y:S02]  /*e590*/  HADD2.F32 R20, -RZ, R4.H1_H1 ;  /* 0x30000004ff147230 */ /* 0x000fe40000004100 */
[----:B--2---:R-:W-:-:S02]  /*e5a0*/  HADD2.F32 R5, -RZ, R9.H0_H0 ;  /* 0x20000009ff057230 */ /* 0x004fc40000004100 */
[----:B------:R-:W-:Y:S02]  /*e5b0*/  HADD2.F32 R4, -RZ, R9.H1_H1 ;  /* 0x30000009ff047230 */ /* 0x000fe40000004100 */
[--C-:B------:R-:W-:Y:S01]  /*e5c0*/  HADD2.F32 R16, -RZ, R7.reuse.H0_H0 ;  /* 0x20000007ff107230 */ /* 0x100fe20000004100 */
[----:B------:R-:W-:Y:S01]  /*e5d0*/  FMUL.FTZ R34, R5, R2 ;  /* 0x0000000205227220 */ /* 0x000fe20000410000 */
[----:B------:R-:W-:Y:S01]  /*e5e0*/  HADD2.F32 R15, -RZ, R7.H1_H1 ;  /* 0x30000007ff0f7230 */ /* 0x000fe20000004100 */
[----:B------:R-:W-:Y:S01]  /*e5f0*/  FMUL.FTZ R31, R4, R24 ;  /* 0x00000018041f7220 */ /* 0x000fe20000410000 */
[--C-:B------:R-:W-:Y:S02]  /*e600*/  HADD2.F32 R17, -RZ, R6.reuse.H0_H0 ;  /* 0x20000006ff117230 */ /* 0x100fe40000004100 */
[----:B------:R-:W-:Y:S02]  /*e610*/  HADD2.F32 R19, -RZ, R6.H1_H1 ;  /* 0x30000006ff137230 */ /* 0x000fe40000004100 */
[----:B------:R-:W-:-:S02]  /*e620*/  HADD2.F32 R12, -RZ, R8.H0_H0 ;  /* 0x20000008ff0c7230 */ /* 0x000fc40000004100 */
[----:B------:R-:W-:Y:S02]  /*e630*/  HADD2.F32 R9, -RZ, R8.H1_H1 ;  /* 0x30000008ff097230 */ /* 0x000fe40000004100 */
[--C-:B------:R-:W-:Y:S02]  /*e640*/  HADD2.F32 R8, -RZ, R10.reuse.H0_H0 ;  /* 0x2000000aff087230 */ /* 0x100fe40000004100 */
[----:B------:R-:W-:Y:S01]  /*e650*/  HADD2.F32 R7, -RZ, R10.H1_H1 ;  /* 0x3000000aff077230 */ /* 0x000fe20000004100 */
[----:B------:R-:W-:Y:S01]  /*e660*/  FMUL.FTZ R10, R14, R2 ;  /* 0x000000020e0a7220 */ /* 0x000fe20000410000 */
[--C-:B------:R-:W-:Y:S01]  /*e670*/  HADD2.F32 R6, -RZ, R110.reuse.H0_H0 ;  /* 0x2000006eff067230 */ /* 0x100fe20000004100 */
[----:B------:R-:W-:Y:S01]  /*e680*/  FMUL.FTZ R2, R16, R0 ;  /* 0x0000000010027220 */ /* 0x000fe20000410000 */
[--C-:B------:R-:W-:Y:S02]  /*e690*/  HADD2.F32 R3, -RZ, R11.reuse.H0_H0 ;  /* 0x2000000bff037230 */ /* 0x100fe40000004100 */
[----:B------:R-:W-:Y:S01]  /*e6a0*/  HADD2.F32 R11, -RZ, R11.H1_H1 ;  /* 0x3000000bff0b7230 */ /* 0x000fe20000004100 */
[----:B------:R-:W-:Y:S01]  /*e6b0*/  FFMA.FTZ R38, R5, R6, R10 ;  /* 0x0000000605267223 */ /* 0x000fe2000001000a */
[----:B------:R-:W-:Y:S01]  /*e6c0*/  HADD2.F32 R5, -RZ, R111.H0_H0 ;  /* 0x2000006fff057230 */ /* 0x000fe20000004100 */
[----:B------:R-:W-:Y:S01]  /*e6d0*/  FMUL.FTZ R26, R3, R0 ;  /* 0x00000000031a7220 */ /* 0x000fe20000410000 */
[----:B------:R-:W-:Y:S01]  /*e6e0*/  HADD2.F32 R0, -RZ, R110.H1_H1 ;  /* 0x3000006eff007230 */ /* 0x000fe20000004100 */
[----:B------:R-:W-:-:S02]  /*e6f0*/  FMUL.FTZ R10, R13, R24 ;  /* 0x000000180d0a7220 */ /* 0x000fc40000410000 */
[----:B------:R-:W-:Y:S01]  /*e700*/  FFMA.FTZ R32, R3, R5, R2 ;  /* 0x0000000503207223 */ /* 0x000fe20000010002 */
[----:B------:R-:W-:Y:S01]  /*e710*/  HADD2.F32 R3, -RZ, R112.H0_H0 ;  /* 0x20000070ff037230 */ /* 0x000fe20000004100 */
[----:B------:R-:W-:Y:S01]  /*e720*/  FFMA.FTZ R36, R4, R41, R10 ;  /* 0x0000002904247223 */ /* 0x000fe2000001000a */
[----:B------:R-:W-:Y:S01]  /*e730*/  HADD2.F32 R2, -RZ, R111.H1_H1 ;  /* 0x3000006fff027230 */ /* 0x000fe20000004100 */
[----:B------:R-:W-:Y:S02]  /*e740*/  FMUL.FTZ R10, R18, R0 ;  /* 0x00000000120a7220 */ /* 0x000fe40000410000 */
[----:B------:R-:W-:Y:S02]  /*e750*/  FMUL.FTZ R4, R15, R22 ;  /* 0x000000160f047220 */ /* 0x000fe40000410000 */
[----:B------:R-:W-:Y:S01]  /*e760*/  FFMA.FTZ R27, R12, R3, R10 ;  /* 0x000000030c1b7223 */ /* 0x000fe2000001000a */
[----:B------:R-:W-:Y:S01]  /*e770*/  HADD2.F32 R10, -RZ, R25.H0_H0 ;  /* 0x20000019ff0a7230 */ /* 0x000fe20000004100 */
[----:B------:R-:W-:-:S02]  /*e780*/  FFMA.FTZ R28, R11, R40, R4 ;  /* 0x000000280b1c7223 */ /* 0x000fc40000010004 */
[----:B------:R-:W-:Y:S01]  /*e790*/  FMUL.FTZ R24, R11, R22 ;  /* 0x000000160b187220 */ /* 0x000fe20000410000 */
[----:B------:R-:W-:Y:S01]  /*e7a0*/  HADD2.F32 R11, -RZ, R30.H0_H0 ;  /* 0x2000001eff0b7230 */ /* 0x000fe20000004100 */
[----:B------:R-:W-:Y:S01]  /*e7b0*/  FMUL.FTZ R23, R12, R0 ;  /* 0x000000000c177220 */ /* 0x000fe20000410000 */
[----:B------:R-:W-:Y:S01]  /*e7c0*/  HADD2.F32 R0, -RZ, R112.H1_H1 ;  /* 0x30000070ff007230 */ /* 0x000fe20000004100 */
[-C--:B------:R-:W-:Y:S02]  /*e7d0*/  FMUL.FTZ R4, R17, R2.reuse ;  /* 0x0000000211047220 */ /* 0x080fe40000410000 */
[----:B------:R-:W-:Y:S02]  /*e7e0*/  FMUL.FTZ R21, R8, R2 ;  /* 0x0000000208157220 */ /* 0x000fe40000410000 */
[----:B------:R-:W-:Y:S02]  /*e7f0*/  FMUL.FTZ R2, R20, R10 ;  /* 0x0000000a14027220 */ /* 0x000fe40000410000 */
[----:B------:R-:W-:-:S02]  /*e800*/  FFMA.FTZ R30, R8, R0, R4 ;  /* 0x00000000081e7223 */ /* 0x000fc40000010004 */
[C---:B------:R-:W-:Y:S02]  /*e810*/  FFMA.FTZ R22, R9.reuse, R39, R2 ;  /* 0x0000002709167223 */ /* 0x040fe40000010002 */
[----:B------:R-:W-:Y:S02]  /*e820*/  FMUL.FTZ R10, R9, R10 ;  /* 0x0000000a090a7220 */ /* 0x000fe40000410000 */
[-C--:B------:R-:W-:Y:S02]  /*e830*/  FMUL.FTZ R2, R7, R11.reuse ;  /* 0x0000000b07027220 */ /* 0x080fe40000410000 */
[----:B------:R-:W-:Y:S02]  /*e840*/  FMUL.FTZ R4, R19, R11 ;  /* 0x0000000b13047220 */ /* 0x000fe40000410000 */
[----:B------:R-:W-:Y:S02]  /*e850*/  FFMA.FTZ R12, R18, R3, -R23 ;  /* 0x00000003120c7223 */ /* 0x000fe40000010817 */
[----:B------:R-:W-:-:S02]  /*e860*/  FFMA.FTZ R8, R14, R6, -R34 ;  /* 0x000000060e087223 */ /* 0x000fc40000010822 */
[----:B------:R-:W-:Y:S02]  /*e870*/  FFMA.FTZ R9, R13, R41, -R31 ;  /* 0x000000290d097223 */ /* 0x000fe4000001081f */
[----:B------:R-:W-:Y:S02]  /*e880*/  FFMA.FTZ R3, R17, R0, -R21 ;  /* 0x0000000011037223 */ /* 0x000fe40000010815 */
[----:B------:R-:W-:Y:S01]  /*e890*/  FFMA.FTZ R11, R16, R5, -R26 ;  /* 0x00000005100b7223 */ /* 0x000fe2000001081a */
[----:B------:R-:W-:Y:S01]  /*e8a0*/  F2FP.PACK_AB R9, R9, R8 ;  /* 0x000000080909723e */ /* 0x000fe200000000ff */
[----:B------:R-:W-:Y:S01]  /*e8b0*/  FFMA.FTZ R6, R15, R40, -R24 ;  /* 0x000000280f067223 */ /* 0x000fe20000010818 */
[----:B------:R-:W-:Y:S01]  /*e8c0*/  F2FP.PACK_AB R5, R36, R38 ;  /* 0x000000262405723e */ /* 0x000fe200000000ff */
[----:B------:R-:W-:Y:S02]  /*e8d0*/  FFMA.FTZ R0, R20, R39, -R10 ;  /* 0x0000002714007223 */ /* 0x000fe4000001080a */
[----:B------:R-:W-:Y:S01]  /*e8e0*/  FFMA.FTZ R2, R19, R35, -R2 ;  /* 0x0000002313027223 */ /* 0x000fe20000010802 */
[----:B------:R-:W-:Y:S01]  /*e8f0*/  F2FP.PACK_AB R11, R6, R11 ;  /* 0x0000000b060b723e */ /* 0x000fe200000000ff */
[----:B------:R-:W-:Y:S01]  /*e900*/  FFMA.FTZ R25, R7, R35, R4 ;  /* 0x0000002307197223 */ /* 0x000fe20000010004 */
[----:B------:R-:W-:-:S02]  /*e910*/  F2FP.PACK_AB R8, R0, R12 ;  /* 0x0000000c0008723e */ /* 0x000fc400000000ff */
[----:B------:R-:W-:Y:S02]  /*e920*/  F2FP.PACK_AB R10, R2, R3 ;  /* 0x00000003020a723e */ /* 0x000fe400000000ff */
[----:B------:R-:W-:Y:S02]  /*e930*/  F2FP.PACK_AB R7, R28, R32 ;  /* 0x000000201c07723e */ /* 0x000fe400000000ff */
[----:B------:R-:W-:Y:S01]  /*e940*/  F2FP.PACK_AB R4, R22, R27 ;  /* 0x0000001b1604723e */ /* 0x000fe200000000ff */
[----:B------:R1:W-:Y:S01]  /*e950*/  STS.128 [R33], R8 ;  /* 0x0000000821007388 */ /* 0x0003e20000000c00 */
[----:B------:R-:W-:-:S05]  /*e960*/  F2FP.PACK_AB R6, R25, R30 ;  /* 0x0000001e1906723e */ /* 0x000fca00000000ff */
[----:B------:R1:W-:Y:S02]  /*e970*/  STS.128 [R29+0x10080], R4 ;  /* 0x010080041d007388 */ /* 0x0003e40000000c00 */
.L_x_680:
[----:B------:R-:W-:Y:S05]  /*e980*/  BSYNC B1 ;  /* 0x0000000000017941 */ /* 0x000fea0003800000 */
.L_x_679:
[----:B------:R-:W-:Y:S01]  /*e990*/  ISETP.GE.AND P0, PT, R134, R90, PT ;  /* 0x0000005a8600720c */ /* 0x000fe20003f06270 */
[----:B------:R-:W-:-:S12]  /*e9a0*/  BSSY B1, `(.L_x_683) ;  /* 0x00000d7000017945 */ /* 0x000fd80003800000 */
        /* <DEDUP_REMOVED lines=26> */
[----:B------:R-:W-:Y:S01]  /*eb50*/  SHF.R.U32.HI R24, RZ, 0x10, R65 ;  /* 0x00000010ff187819 */ /* 0x000fe20000011641 */
[----:B------:R-:W1:Y:S01]  /*eb60*/  LDS.128 R4, [R34] ;  /* 0x0000000022047984 */ /* 0x000e620000000c00 */
[----:B------:R-:W-:Y:S01]  /*eb70*/  SHF.L.U32 R32, R2, 0x1, RZ ;  /* 0x0000000102207819 */ /* 0x000fe200000006ff */
[----:B------:R-:W-:Y:S01]  /*eb80*/  HADD2.F32 R2, -RZ, R115.H0_H0 ;  /* 0x20000073ff027230 */ /* 0x000fe20000004100 */
[----:B------:R-:W-:Y:S01]  /*eb90*/  SHF.R.U32.HI R25, RZ, 0x10, R71 ;  /* 0x00000010ff197819 */ /* 0x000fe20000011647 */
[----:B------:R-:W-:Y:S01]  /*eba0*/  HADD2.F32 R44, -RZ, R24.H0_H0 ;  /* 0x20000018ff2c7230 */ /* 0x000fe20000004100 */
[----:B------:R-:W-:Y:S01]  /*ebb0*/  SHF.R.U32.HI R27, RZ, 0x10, R67 ;  /* 0x00000010ff1b7819 */ /* 0x000fe20000011643 */
[----:B---3--:R-:W2:Y:S01]  /*ebc0*/  LDS.128 R8, [R32+0x10080] ;  /* 0x0100800020087984 */ /* 0x008ea20000000c00 */
[----:B------:R-:W-:Y:S01]  /*ebd0*/  SHF.R.U64 R30, R68, 0x10, R69 ;  /* 0x00000010441e7819 */ /* 0x000fe20000001245 */
[----:B------:R-:W-:Y:S01]  /*ebe0*/  HADD2.F32 R25, -RZ, R25.H0_H0 ;  /* 0x20000019ff197230 */ /* 0x000fe20000004100 */
[----:B------:R-:W-:Y:S01]  /*ebf0*/  SHF.R.U64 R36, R70, 0x10, R71 ;  /* 0x0000001046247819 */ /* 0x000fe20000001247 */
[----:B------:R-:W-:Y:S01]  /*ec00*/  HADD2.F32 R43, -RZ, R27.H0_H0 ;  /* 0x2000001bff2b7230 */ /* 0x000fe20000004100 */
[----:B------:R-:W-:-:S02]  /*ec10*/  SHF.R.U64 R39, R64, 0x10, R65 ;  /* 0x0000001040277819 */ /* 0x000fc40000001241 */
[----:B------:R-:W-:-:S03]  /*ec20*/  SHF.R.U64 R41, R66, 0x10, R67 ;  /* 0x0000001042297819 */ /* 0x000fc60000001243 */
[----:B------:R-:W-:Y:S02]  /*ec30*/  HADD2.F32 R39, -RZ, R39.H0_H0 ;  /* 0x20000027ff277230 */ /* 0x000fe40000004100 */
[----:B-1----:R-:W-:Y:S02]  /*ec40*/  HADD2.F32 R19, -RZ, R5.H0_H0 ;  /* 0x20000005ff137230 */ /* 0x002fe40000004100 */
[--C-:B------:R-:W-:Y:S02]  /*ec50*/  HADD2.F32 R20, -RZ, R4.reuse.H0_H0 ;  /* 0x20000004ff147230 */ /* 0x100fe40000004100 */
[----:B------:R-:W-:Y:S02]  /*ec60*/  HADD2.F32 R23, -RZ, R4.H1_H1 ;  /* 0x30000004ff177230 */ /* 0x000fe40000004100 */
[----:B--2---:R-:W-:Y:S02]  /*ec70*/  HADD2.F32 R4, -RZ, R9.H0_H0 ;  /* 0x20000009ff047230 */ /* 0x004fe40000004100 */
[----:B------:R-:W-:-:S02]  /*ec80*/  HADD2.F32 R15, -RZ, R5.H1_H1 ;  /* 0x30000005ff0f7230 */ /* 0x000fc40000004100 */
[--C-:B------:R-:W-:Y:S01]  /*ec90*/  HADD2.F32 R17, -RZ, R7.reuse.H0_H0 ;  /* 0x20000007ff117230 */ /* 0x100fe20000004100 */
[-C--:B------:R-:W-:Y:S01]  /*eca0*/  FMUL.FTZ R35, R4, R2.reuse ;  /* 0x0000000204237220 */ /* 0x080fe20000410000 */
[----:B------:R-:W-:Y:S02]  /*ecb0*/  HADD2.F32 R16, -RZ, R7.H1_H1 ;  /* 0x30000007ff107230 */ /* 0x000fe40000004100 */
[--C-:B------:R-:W-:Y:S02]  /*ecc0*/  HADD2.F32 R18, -RZ, R6.reuse.H0_H0 ;  /* 0x20000006ff127230 */ /* 0x100fe40000004100 */
[----:B------:R-:W-:Y:S01]  /*ecd0*/  HADD2.F32 R22, -RZ, R6.H1_H1 ;  /* 0x30000006ff167230 */ /* 0x000fe20000004100 */
[----:B------:R-:W-:Y:S01]  /*ece0*/  FMUL.FTZ R6, R19, R2 ;  /* 0x0000000213067220 */ /* 0x000fe20000410000 */
[----:B------:R-:W-:Y:S01]  /*ecf0*/  HADD2.F32 R7, -RZ, R116.H0_H0 ;  /* 0x20000074ff077230 */ /* 0x000fe20000004100 */
[----:B------:R-:W-:Y:S01]  /*ed00*/  FMUL.FTZ R2, R15, R14 ;  /* 0x0000000e0f027220 */ /* 0x000fe20000410000 */
[----:B------:R-:W-:-:S02]  /*ed10*/  HADD2.F32 R3, -RZ, R9.H1_H1 ;  /* 0x30000009ff037230 */ /* 0x000fc40000004100 */
[----:B------:R-:W-:Y:S01]  /*ed20*/  HADD2.F32 R5, -RZ, R115.H1_H1 ;  /* 0x30000073ff057230 */ /* 0x000fe20000004100 */
[----:B------:R-:W-:Y:S01]  /*ed30*/  FFMA.FTZ R42, R4, R7, R6 ;  /* 0x00000007042a7223 */ /* 0x000fe20000010006 */
[--C-:B------:R-:W-:Y:S01]  /*ed40*/  HADD2.F32 R9, -RZ, R8.reuse.H0_H0 ;  /* 0x20000008ff097230 */ /* 0x100fe20000004100 */
[----:B------:R-:W-:Y:S01]  /*ed50*/  FFMA.FTZ R40, R3, R44, R2 ;  /* 0x0000002c03287223 */ /* 0x000fe20000010002 */
[--C-:B------:R-:W-:Y:S01]  /*ed60*/  HADD2.F32 R6, -RZ, R117.reuse.H1_H1 ;  /* 0x30000075ff067230 */ /* 0x100fe20000004100 */
[-C--:B------:R-:W-:Y:S01]  /*ed70*/  FMUL.FTZ R4, R20, R5.reuse ;  /* 0x0000000514047220 */ /* 0x080fe20000410000 */
[----:B------:R-:W-:Y:S01]  /*ed80*/  HADD2.F32 R2, -RZ, R117.H0_H0 ;  /* 0x20000075ff027230 */ /* 0x000fe20000004100 */
[C---:B------:R-:W-:Y:S01]  /*ed90*/  FMUL.FTZ R31, R9.reuse, R5 ;  /* 0x00000005091f7220 */ /* 0x040fe20000410000 */
[----:B------:R-:W-:Y:S01]  /*eda0*/  HADD2.F32 R13, -RZ, R8.H1_H1 ;  /* 0x30000008ff0d7230 */ /* 0x000fe20000004100 */
[----:B------:R-:W-:Y:S01]  /*edb0*/  FFMA.FTZ R37, R9, R6, R4 ;  /* 0x0000000609257223 */ /* 0x000fe20000010004 */
[--C-:B------:R-:W-:Y:S01]  /*edc0*/  HADD2.F32 R8, -RZ, R11.reuse.H0_H0 ;  /* 0x2000000bff087230 */ /* 0x100fe20000004100 */
        /* <DEDUP_REMOVED lines=43> */
.L_x_686:
[----:B------:R-:W-:Y:S05]  /*f080*/  BSYNC B0 ;  /* 0x0000000000007941 */ /* 0x000fea0003800000 */
.L_x_685:
        /* <DEDUP_REMOVED lines=104> */
.L_x_684:
[----:B------:R-:W-:Y:S05]  /*f710*/  BSYNC B1 ;  /* 0x0000000000017941 */ /* 0x000fea0003800000 */
.L_x_683:
        /* <DEDUP_REMOVED lines=110> */
.L_x_688:
[----:B------:R-:W-:Y:S05]  /*fe00*/  BSYNC B0 ;  /* 0x0000000000007941 */ /* 0x000fea0003800000 */
.L_x_687:
[----:B------:R-:W-:-:S13]  /*fe10*/  ISETP.GE.AND P0, PT, R146, c[0x0][0x27c], PT ;  /* 0x00009f0092007a0c */ /* 0x000fda0003f06270 */
[----:B------:R-:W-:Y:S05]  /*fe20*/  @P0 BRA `(.L_x_660) ;  /* 0x0000066000000947 */ /* 0x000fea0003800000 */
[----:B------:R-:W-:Y:S02]  /*fe30*/  MOV R2, c[0x0][0x27c] ;  /* 0x00009f0000027a02 */ /* 0x000fe40000000f00 */
        /* <DEDUP_REMOVED lines=14> */
[----:B------:R-:W-:Y:S02]  /*ff20*/  IADD3 R3, R3, R6, R21 ;  /* 0x0000000603037210 */ /* 0x000fe40007ffe015 */
[----:B------:R-:W-:Y:S01]  /*ff30*/  SHF.L.U32 R29, R0, 0x1, RZ ;  /* 0x00000001001d7819 */ /* 0x000fe200000006ff */
[----:B------:R-:W-:Y:S01]  /*ff40*/  HADD2.F32 R0, -RZ, R129.H0_H0 ;  /* 0x20000081ff007230 */ /* 0x000fe20000004100 */
[----:B------:R-:W-:-:S02]  /*ff50*/  LEA R32, R3, 0x10080, 0x1 ;  /* 0x0001008003207811 */ /* 0x000fc400078e08ff */
[----:B------:R-:W-:Y:S01]  /*ff60*/  SHF.R.U32.HI R22, RZ, 0x10, R93 ;  /* 0x00000010ff167819 */ /* 0x000fe2000001165d */
[----:B---3--:R-:W1:Y:S01]  /*ff70*/  LDS.128 R8, [R29+0x10080] ;  /* 0x010080001d087984 */ /* 0x008e620000000c00 */
[----:B------:R-:W-:Y:S02]  /*ff80*/  SHF.R.U32.HI R23, RZ, 0x10, R97 ;  /* 0x00000010ff177819 */ /* 0x000fe40000011661 */
[----:B------:R-:W-:Y:S01]  /*ff90*/  SHF.R.U32.HI R24, RZ, 0x10, R95 ;  /* 0x00000010ff187819 */ /* 0x000fe2000001165f */
[----:B------:R-:W2:Y:S01]  /*ffa0*/  LDS.128 R4, [R32] ;  /* 0x0000000020047984 */ /* 0x000ea20000000c00 */
[----:B------:R-:W-:Y:S01]  /*ffb0*/  SHF.R.U32.HI R27, RZ, 0x10, R99 ;  /* 0x00000010ff1b7819 */ /* 0x000fe20000011663 */
[----:B------:R-:W-:Y:S01]  /*ffc0*/  HADD2.F32 R42, -RZ, R23.H0_H0 ;  /* 0x20000017ff2a7230 */ /* 0x000fe20000004100 */
[----:B------:R-:W-:Y:S02]  /*ffd0*/  SHF.R.U64 R35, R94, 0x10, R95 ;  /* 0x000000105e237819 */ /* 0x000fe4000000125f */
[----:B------:R-:W-:Y:S01]  /*ffe0*/  SHF.R.U64 R34, R92, 0x10, R93 ;  /* 0x000000105c227819 */ /* 0x000fe2000000125d */
[----:B------:R-:W-:Y:S01]  /*fff0*/  HADD2.F32 R41, -RZ, R27.H0_H0 ;  /* 0x2000001bff297230 */ /* 0x000fe20000004100 */
[----:B------:R-:W-:-:S02]  /*10000*/  SHF.R.U64 R36, R98, 0x10, R99 ;  /* 0x0000001062247819 */ /* 0x000fc40000001263 */
[----:B------:R-:W-:Y:S01]  /*10010*/  SHF.R.U64 R38, R96, 0x10, R97 ;  /* 0x0000001060267819 */ /* 0x000fe20000001261 */
[--C-:B-1----:R-:W-:Y:S02]  /*10020*/  HADD2.F32 R3, -RZ, R9.reuse.H0_H0 ;  /* 0x20000009ff037230 */ /* 0x102fe40000004100 */
[----:B------:R-:W-:Y:S02]  /*10030*/  HADD2.F32 R2, -RZ, R9.H1_H1 ;  /* 0x30000009ff027230 */ /* 0x000fe40000004100 */
[----:B--2---:R-:W-:Y:S01]  /*10040*/  HADD2.F32 R18, -RZ, R5.H0_H0 ;  /* 0x20000005ff127230 */ /* 0x004fe20000004100 */
[----:B------:R-:W-:Y:S01]  /*10050*/  FMUL.FTZ R33, R3, R0 ;  /* 0x0000000003217220 */ /* 0x000fe20000410000 */
[--C-:B------:R-:W-:Y:S02]  /*10060*/  HADD2.F32 R15, -RZ, R7.reuse.H0_H0 ;  /* 0x20000007ff0f7230 */ /* 0x100fe40000004100 */
[----:B------:R-:W-:Y:S02]  /*10070*/  HADD2.F32 R14, -RZ, R7.H1_H1 ;  /* 0x30000007ff0e7230 */ /* 0x000fe40000004100 */
[----:B------:R-:W-:-:S02]  /*10080*/  HADD2.F32 R9, -RZ, R8.H0_H0 ;  /* 0x20000008ff097230 */ /* 0x000fc40000004100 */
[----:B------:R-:W-:Y:S02]  /*10090*/  HADD2.F32 R13, -RZ, R8.H1_H1 ;  /* 0x30000008ff0d7230 */ /* 0x000fe40000004100 */
[--C-:B------:R-:W-:Y:S02]  /*100a0*/  HADD2.F32 R8, -RZ, R11.reuse.H0_H0 ;  /* 0x2000000bff087230 */ /* 0x100fe40000004100 */
[----:B------:R-:W-:Y:S02]  /*100b0*/  HADD2.F32 R7, -RZ, R11.H1_H1 ;  /* 0x3000000bff077230 */ /* 0x000fe40000004100 */
[----:B------:R-:W-:Y:S01]  /*100c0*/  HADD2.F32 R17, -RZ, R5.H1_H1 ;  /* 0x30000005ff117230 */ /* 0x000fe20000004100 */
[----:B------:R-:W-:Y:S01]  /*100d0*/  FMUL.FTZ R5, R18, R0 ;  /* 0x0000000012057220 */ /* 0x000fe20000410000 */
[----:B------:R-:W-:Y:S02]  /*100e0*/  HADD2.F32 R11, -RZ, R22.H0_H0 ;  /* 0x20000016ff0b7230 */ /* 0x000fe40000004100 */
[----:B------:R-:W-:-:S02]  /*100f0*/  HADD2.F32 R16, -RZ, R6.H0_H0 ;  /* 0x20000006ff107230 */ /* 0x000fc40000004100 */
[----:B------:R-:W-:Y:S01]  /*10100*/  HADD2.F32 R20, -RZ, R6.H1_H1 ;  /* 0x30000006ff147230 */ /* 0x000fe20000004100 */
[-C--:B------:R-:W-:Y:S01]  /*10110*/  FMUL.FTZ R0, R17, R11.reuse ;  /* 0x0000000b11007220 */ /* 0x080fe20000410000 */
[----:B------:R-:W-:Y:S01]  /*10120*/  HADD2.F32 R6, -RZ, R130.H0_H0 ;  /* 0x20000082ff067230 */ /* 0x000fe20000004100 */
[C---:B------:R-:W-:Y:S01]  /*10130*/  FMUL.FTZ R31, R2.reuse, R11 ;  /* 0x0000000b021f7220 */ /* 0x040fe20000410000 */
[--C-:B------:R-:W-:Y:S01]  /*10140*/  HADD2.F32 R19, -RZ, R4.reuse.H0_H0 ;  /* 0x20000004ff137230 */ /* 0x100fe20000004100 */
[----:B------:R-:W-:Y:S01]  /*10150*/  FFMA.FTZ R37, R2, R42, R0 ;  /* 0x0000002a02257223 */ /* 0x000fe20000010000 */
[----:B------:R-:W-:Y:S01]  /*10160*/  HADD2.F32 R21, -RZ, R4.H1_H1 ;  /* 0x30000004ff157230 */ /* 0x000fe20000004100 */
[----:B------:R-:W-:Y:S01]  /*10170*/  FFMA.FTZ R39, R3, R6, R5 ;  /* 0x0000000603277223 */ /* 0x000fe20000010005 */
[----:B------:R-:W-:Y:S02]  /*10180*/  HADD2.F32 R4, -RZ, R129.H1_H1 ;  /* 0x30000081ff047230 */ /* 0x000fe40000004100 */
[----:B------:R-:W-:-:S02]  /*10190*/  HADD2.F32 R5, -RZ, R131.H1_H1 ;  /* 0x30000083ff057230 */ /* 0x000fc40000004100 */
[----:B------:R-:W-:Y:S01]  /*101a0*/  HADD2.F32 R0, -RZ, R131.H0_H0 ;  /* 0x20000083ff007230 */ /* 0x000fe20000004100 */
[-C--:B------:R-:W-:Y:S01]  /*101b0*/  FMUL.FTZ R3, R19, R4.reuse ;  /* 0x0000000413037220 */ /* 0x080fe20000410000 */
[----:B------:R-:W-:Y:S01]  /*101c0*/  HADD2.F32 R2, -RZ, R130.H1_H1 ;  /* 0x30000082ff027230 */ /* 0x000fe20000004100 */
[C---:B------:R-:W-:Y:S01]  /*101d0*/  FMUL.FTZ R28, R9.reuse, R4 ;  /* 0x00000004091c7220 */ /* 0x040fe20000410000 */
[----:B------:R-:W-:Y:S01]  /*101e0*/  HADD2.F32 R22, -RZ, R24.H0_H0 ;  /* 0x20000018ff167230 */ /* 0x000fe20000004100 */
[----:B------:R-:W-:Y:S01]  /*101f0*/  FFMA.FTZ R40, R9, R5, R3 ;  /* 0x0000000509287223 */ /* 0x000fe20000010003 */
[----:B------:R-:W-:Y:S01]  /*10200*/  HADD2.F32 R3, -RZ, R132.H0_H0 ;  /* 0x20000084ff037230 */ /* 0x000fe20000004100 */
[----:B------:R-:W-:Y:S01]  /*10210*/  FMUL.FTZ R9, R15, R0 ;  /* 0x000000000f097220 */ /* 0x000fe20000410000 */
[----:B------:R-:W-:Y:S01]  /*10220*/  HADD2.F32 R12, -RZ, R10.H0_H0 ;  /* 0x2000000aff0c7230 */ /* 0x000fe20000004100 */
[----:B------:R-:W-:Y:S01]  /*10230*/  FMUL.FTZ R11, R16, R2 ;  /* 0x00000002100b7220 */ /* 0x000fe20000410000 */
[----:B------:R-:W-:Y:S01]  /*10240*/  HADD2.F32 R4, -RZ, R132.H1_H1 ;  /* 0x30000084ff047230 */ /* 0x000fe20000004100 */
[C---:B------:R-:W-:Y:S01]  /*10250*/  FMUL.FTZ R23, R8.reuse, R0 ;  /* 0x0000000008177220 */ /* 0x040fe20000410000 */
[----:B------:R-:W-:Y:S01]  /*10260*/  HADD2.F32 R10, -RZ, R10.H1_H1 ;  /* 0x3000000aff0a7230 */ /* 0x000fe20000004100 */
[----:B------:R-:W-:Y:S01]  /*10270*/  FFMA.FTZ R25, R8, R3, R9 ;  /* 0x0000000308197223 */ /* 0x000fe20000010009 */
[----:B------:R-:W-:Y:S01]  /*10280*/  HADD2.F32 R8, -RZ, R35.H0_H0 ;  /* 0x20000023ff087230 */ /* 0x000fe20000004100 */
[----:B------:R-:W-:Y:S01]  /*10290*/  FMUL.FTZ R0, R14, R22 ;  /* 0x000000160e007220 */ /* 0x000fe20000410000 */
[----:B------:R-:W-:Y:S01]  /*102a0*/  HADD2.F32 R9, -RZ, R34.H0_H0 ;  /* 0x20000022ff097230 */ /* 0x000fe20000004100 */
[----:B------:R-:W-:Y:S01]  /*102b0*/  FFMA.FTZ R30, R12, R4, R11 ;  /* 0x000000040c1e7223 */ /* 0x000fe2000001000b */
[----:B------:R-:W-:Y:S01]  /*102c0*/  HADD2.F32 R34, -RZ, R36.H0_H0 ;  /* 0x20000024ff227230 */ /* 0x000fe20000004100 */
[C---:B------:R-:W-:Y:S01]  /*102d0*/  FMUL.FTZ R11, R7.reuse, R22 ;  /* 0x00000016070b7220 */ /* 0x040fe20000410000 */
[----:B------:R-:W-:Y:S01]  /*102e0*/  HADD2.F32 R35, -RZ, R38.H0_H0 ;  /* 0x20000026ff237230 */ /* 0x000fe20000004100 */
[----:B------:R-:W-:-:S02]  /*102f0*/  FFMA.FTZ R22, R7, R41, R0 ;  /* 0x0000002907167223 */ /* 0x000fc40000010000 */
[----:B------:R-:W-:Y:S02]  /*10300*/  FMUL.FTZ R26, R12, R2 ;  /* 0x000000020c1a7220 */ /* 0x000fe40000410000 */
[-C--:B------:R-:W-:Y:S02]  /*10310*/  FMUL.FTZ R0, R20, R8.reuse ;  /* 0x0000000814007220 */ /* 0x080fe40000410000 */
[-C--:B------:R-:W-:Y:S02]  /*10320*/  FMUL.FTZ R2, R21, R9.reuse ;  /* 0x0000000915027220 */ /* 0x080fe40000410000 */
[C---:B------:R-:W-:Y:S02]  /*10330*/  FMUL.FTZ R8, R10.reuse, R8 ;  /* 0x000000080a087220 */ /* 0x040fe40000410000 */
[----:B------:R-:W-:Y:S02]  /*10340*/  FMUL.FTZ R7, R13, R9 ;  /* 0x000000090d077220 */ /* 0x000fe40000410000 */
[----:B------:R-:W-:-:S02]  /*10350*/  FFMA.FTZ R24, R10, R34, R0 ;  /* 0x000000220a187223 */ /* 0x000fc40000010000 */
[----:B------:R-:W-:Y:S02]  /*10360*/  FFMA.FTZ R27, R13, R35, R2 ;  /* 0x000000230d1b7223 */ /* 0x000fe40000010002 */
        /* <DEDUP_REMOVED lines=8> */
[----:B------:R-:W-:-:S02]  /*103f0*/  FFMA.FTZ R0, R14, R41, -R11 ;  /* 0x000000290e007223 */ /* 0x000fc4000001080b */
[----:B------:R-:W-:Y:S02]  /*10400*/  FFMA.FTZ R2, R20, R34, -R8 ;  /* 0x0000002214027223 */ /* 0x000fe40000010808 */
[----:B------:R-:W-:Y:S01]  /*10410*/  FFMA.FTZ R4, R21, R35, -R7 ;  /* 0x0000002315047223 */ /* 0x000fe20000010807 */
[----:B------:R-:W-:Y:S02]  /*10420*/  F2FP.PACK_AB R11, R0, R3 ;  /* 0x00000003000b723e */ /* 0x000fe400000000ff */
[----:B------:R-:W-:Y:S02]  /*10430*/  F2FP.PACK_AB R10, R2, R10 ;  /* 0x0000000a020a723e */ /* 0x000fe400000000ff */
[----:B------:R-:W-:Y:S02]  /*10440*/  F2FP.PACK_AB R8, R4, R12 ;  /* 0x0000000c0408723e */ /* 0x000fe400000000ff */
[----:B------:R-:W-:Y:S02]  /*10450*/  F2FP.PACK_AB R7, R22, R25 ;  /* 0x000000191607723e */ /* 0x000fe400000000ff */
[----:B------:R-:W-:Y:S01]  /*10460*/  F2FP.PACK_AB R4, R27, R40 ;  /* 0x000000281b04723e */ /* 0x000fe200000000ff */
[----:B------:R1:W-:Y:S04]  /*10470*/  STS.128 [R32], R8 ;  /* 0x0000000820007388 */ /* 0x0003e80000000c00 */
[----:B------:R1:W-:Y:S02]  /*10480*/  STS.128 [R29+0x10080], R4 ;  /* 0x010080041d007388 */ /* 0x0003e40000000c00 */
.L_x_660:
[----:B------:R-:W-:Y:S05]  /*10490*/  BSYNC B2 ;  /* 0x0000000000027941 */ /* 0x000fea0003800000 */
.L_x_626:
[----:B------:R-:W-:Y:S01]  /*104a0*/  R2P PR, R237, 0x6 ;  /* 0x00000006ed007804 */ /* 0x000fe20000000000 */
[----:B------:R-:W-:Y:S01]  /*104b0*/  IMAD R0, R133, c[0x0][0x208], RZ ;  /* 0x0000820085007a24 */ /* 0x000fe200078e02ff */
[----:B------:R-:W-:Y:S01]  /*104c0*/  IADD3 R186, R177, 0x20, RZ ;  /* 0x00000020b1ba7810 */ /* 0x000fe20007ffe0ff */
[----:B------:R-:W-:Y:S01]  /*104d0*/  IMAD.WIDE.U32 R2, R108, c[0x0][0x208], RZ ;  /* 0x000082006c027a25 */ /* 0x000fe200078e00ff */
[----:B------:R-:W-:-:S04]  /*104e0*/  DEPBAR.LE SB0, 0x0 ;  /* 0x000080000000791a */ /* 0x000fc80000000000 */
[----:B------:R-:W-:Y:S01]  /*104f0*/  IMAD R0, R108, c[0x0][0x20c], R0 ;  /* 0x000083006c007a24 */ /* 0x000fe200078e0200 */
[----:B------:R-:W-:Y:S01]  /*10500*/  BAR.SYNC.DEFER_BLOCKING 0x0 ;  /* 0x0000000000007b1d */ /* 0x000fe20000010000 */
[----:B------:R-:W-:Y:S01]  /*10510*/  IMAD.IADD R62, R210, 0x1, -R126 ;  /* 0x00000001d23e7824 */ /* 0x000fe200078e0a7e */
[----:B------:R-:W-:Y:S01]  /*10520*/  ISETP.NE.AND P3, PT, R136, 0x1, PT ;  /* 0x000000018800780c */ /* 0x000fe20003f65270 */
[----:B------:R-:W-:Y:S01]  /*10530*/  IMAD.IADD R3, R3, 0x1, R0 ;  /* 0x0000000103037824 */ /* 0x000fe200078e0200 */
[----:B------:R-:W-:Y:S01]  /*10540*/  @P1 IADD3 R186, R177, -0x20, RZ ;  /* 0xffffffe0b1ba1810 */ /* 0x000fe20007ffe0ff */
[----:B------:R-:W-:Y:S01]  /*10550*/  IMAD.MOV.U32 R63, RZ, RZ, c[0x0][0x32c] ;  /* 0x0000cb00ff3f7624 */ /* 0x000fe200078e00ff */
[----:B------:R-:W-:Y:S01]  /*10560*/  ISETP.GT.AND P1, PT, R108, R208, PT ;  /* 0x000000d06c00720c */ /* 0x000fe20003f24270 */
[----:B------:R-:W-:Y:S01]  /*10570*/  ULDC UR4, c[0x0][0x324] ;  /* 0x0000c90000047ab9 */ /* 0x000fe20000000800 */
[----:B------:R-:W-:Y:S01]  /*10580*/  LEA R0, P0, R2, R220, 0x5 ;  /* 0x000000dc02007211 */ /* 0x000fe200078028ff */
[----:B------:R-:W-:Y:S01]  /*10590*/  ULOP3.LUT UR4, URZ, UR4, URZ, 0x33, !UPT ;  /* 0x000000043f047292 */ /* 0x000fe2000f8e333f */
[----:B------:R-:W-:-:S02]  /*105a0*/  IADD3 R187, R186, 0x3000, RZ ;  /* 0x00003000babb7810 */ /* 0x000fc40007ffe0ff */
[----:B------:R-:W-:Y:S02]  /*105b0*/  LEA.HI.X R3, R2, R223, R3, 0x5, P0 ;  /* 0x000000df02037211 */ /* 0x000fe400000f2c03 */
[----:B------:R-:W-:Y:S02]  /*105c0*/  LEA R2, P0, R0, c[0x0][0x1f8], 0x1 ;  /* 0x00007e0000027a11 */ /* 0x000fe400078008ff */
[----:B------:R-:W-:Y:S02]  /*105d0*/  IADD3 R193, R186, 0x3800, RZ ;  /* 0x00003800bac17810 */ /* 0x000fe40007ffe0ff */
[----:B------:R-:W-:Y:S02]  /*105e0*/  LEA.HI.X R3, R0, c[0x0][0x1fc], R3, 0x1, P0 ;  /* 0x00007f0000037a11 */ /* 0x000fe400000f0c03 */
[----:B------:R-:W-:Y:S02]  /*105f0*/  @P1 IADD3 R0, R236, -0x2, RZ ;  /* 0xfffffffeec001810 */ /* 0x000fe40007ffe0ff */
[----:B------:R-:W-:-:S02]  /*10600*/  IADD3 R192, R186, 0x2000, RZ ;  /* 0x00002000bac07810 */ /* 0x000fc40007ffe0ff */
[----:B-1----:R-:W-:Y:S01]  /*10610*/  @P1 SHF.R.S32.HI R4, RZ, 0x1f, R0 ;  /* 0x0000001fff041819 */ /* 0x002fe20000011400 */
[----:B------:R-:W-:Y:S01]  /*10620*/  LDSM.16.M88.4 R20, [R177] ;  /* 0x00000000b114783b */ /* 0x000fe20000000200 */
[C---:B------:R-:W-:Y:S02]  /*10630*/  IADD3 R191, R186.reuse, 0x2800, RZ ;  /* 0x00002800babf7810 */ /* 0x040fe40007ffe0ff */
[----:B------:R-:W-:Y:S01]  /*10640*/  IADD3 R190, R186, 0x1000, RZ ;  /* 0x00001000babe7810 */ /* 0x000fe20007ffe0ff */
[----:B------:R-:W-:Y:S01]  /*10650*/  @P1 IMAD R4, R4, c[0x0][0x1e0], RZ ;  /* 0x0000780004041a24 */ /* 0x000fe200078e02ff */
[----:B------:R-:W-:Y:S01]  /*10660*/  LDSM.16.M88.4 R24, [R177+0x800] ;  /* 0x00080000b118783b */ /* 0x000fe20000000200 */
[----:B------:R-:W-:Y:S02]  /*10670*/  IADD3 R189, R186, 0x1800, RZ ;  /* 0x00001800babd7810 */ /* 0x000fe40007ffe0ff */
[C---:B------:R-:W-:Y:S01]  /*10680*/  @P1 IMAD R6, R0.reuse, c[0x0][0x1e4], R4 ;  /* 0x0000790000061a24 */ /* 0x040fe200078e0204 */
[----:B---3--:R-:W-:Y:S01]  /*10690*/  LDSM.16.M88.4 R8, [R183] ;  /* 0x00000000b708783b */ /* 0x008fe20000000200 */
[----:B------:R-:W-:Y:S01]  /*106a0*/  @P1 IMAD.WIDE.U32 R4, R0, c[0x0][0x1e0], RZ ;  /* 0x0000780000041a25 */ /* 0x000fe200078e00ff */
[----:B------:R-:W-:-:S02]  /*106b0*/  IADD3 R188, R186, 0x800, RZ ;  /* 0x00000800babc7810 */ /* 0x000fc40007ffe0ff */
[----:B------:R-:W-:Y:S01]  /*106c0*/  LDSM.16.M88.4 R32, [R186] ;  /* 0x00000000ba20783b */ /* 0x000fe20000000200 */
[----:B------:R-:W-:Y:S01]  /*106d0*/  @P1 IMAD.IADD R0, R5, 0x1, R6 ;  /* 0x0000000105001824 */ /* 0x000fe200078e0206 */
[C---:B------:R-:W-:Y:S02]  /*106e0*/  @P1 LEA R12, P0, R4.reuse, R218, 0x5 ;  /* 0x000000da040c1211 */ /* 0x040fe400078028ff */
[----:B------:R-:W-:Y:S02]  /*106f0*/  LDSM.16.M88.4 R36, [R186+0x800] ;  /* 0x00080000ba24783b */ /* 0x000fe40000000200 */
[----:B------:R-:W-:Y:S01]  /*10700*/  @P1 LEA.HI.X R13, R4, R222, R0, 0x5, P0 ;  /* 0x000000de040d1211 */ /* 0x000fe200000f2c00 */
[----:B------:R-:W-:Y:S01]  /*10710*/  IMAD.MOV.U32 R0, RZ, RZ, 0x40 ;  /* 0x00000040ff007424 */ /* 0x000fe200078e00ff */
[----:B------:R-:W-:Y:S02]  /*10720*/  LOP3.LUT R4, R128, 0x1, RZ, 0xc0, !PT ;  /* 0x0000000180047812 */ /* 0x000fe400078ec0ff */
[----:B------:R-:W-:-:S02]  /*10730*/  ISETP.GT.AND P0, PT, R62, R213, PT ;  /* 0x000000d53e00720c */ /* 0x000fc40003f04270 */
[----:B------:R-:W-:Y:S02]  /*10740*/  SEL R0, R0, 0xffffffc0, !P2 ;  /* 0xffffffc000007807 */ /* 0x000fe40005000000 */
[----:B------:R-:W-:Y:S02]  /*10750*/  ISETP.NE.U32.OR P0, PT, R4, 0x1, !P0 ;  /* 0x000000010400780c */ /* 0x000fe40004705470 */
[----:B------:R-:W1:Y:S01]  /*10760*/  LDSM.16.M88.4 R4, [R182] ;  /* 0x00000000b604783b */ /* 0x000e620000000200 */
[--C-:B------:R-:W-:Y:S01]  /*10770*/  IMAD.IADD R176, R177, 0x1, R0.reuse ;  /* 0x00000001b1b07824 */ /* 0x100fe200078e0200 */
[----:B------:R-:W-:Y:S01]  /*10780*/  LOP3.LUT P2, RZ, R214, 0x1, RZ, 0xc0, !PT ;  /* 0x00000001d6ff7812 */ /* 0x000fe2000784c0ff */
[----:B------:R-:W-:Y:S02]  /*10790*/  IMAD.IADD R159, R187, 0x1, R0 ;  /* 0x00000001bb9f7824 */ /* 0x000fe400078e0200 */
[----:B------:R-:W-:-:S06]  /*107a0*/  IMAD.IADD R0, R225, 0x1, R224 ;  /* 0x00000001e1007824 */ /* 0x000fcc00078e02e0 */
[----:B------:R-:W-:Y:S01]  /*107b0*/  @!PT LDS RZ, [RZ] ;  /* 0x00000000fffff984 */ /* 0x000fe20000000800 */
[----:B------:R-:W-:Y:S01]  /*107c0*/  @!PT LDS RZ, [RZ] ;  /* 0x00000000fffff984 */ /* 0x000fe20000000800 */
[----:B------:R-:W-:Y:S01]  /*107d0*/  @!PT LDS RZ, [RZ] ;  /* 0x00000000fffff984 */ /* 0x000fe20000000800 */
[----:B------:R2:W-:Y:S01]  /*107e0*/  LDGSTS.E.BYPASS.LTC128B.128 [R195+0x8080], [R2.64], !P0 ;  /* 0x0808000002c37fae */ /* 0x0005e2000c101d46 */
[----:B------:R-:W-:-:S04]  /*107f0*/  @P1 LEA R60, P0, R12, c[0x0][0x1c8], 0x1 ;  /* 0x000072000c3c1a11 */ /* 0x000fc800078008ff */
[----:B------:R-:W-:Y:S02]  /*10800*/  @P1 LEA.HI.X R61, R12, c[0x0][0x1cc], R13, 0x1, P0 ;  /* 0x000073000c3d1a11 */ /* 0x000fe400000f0c0d */
[----:B------:R-:W-:-:S04]  /*10810*/  LOP3.LUT P0, RZ, R128, 0x2, RZ, 0xc0, !PT ;  /* 0x0000000280ff7812 */ /* 0x000fc8000780c0ff */
[----:B------:R-:W-:-:S13]  /*10820*/  ISETP.LE.OR P0, PT, R62, R213, !P0 ;  /* 0x000000d53e00720c */ /* 0x000fda0004703670 */
[----:B------:R2:W-:Y:S01]  /*10830*/  LDGSTS.E.BYPASS.LTC128B.128 [R195+0x9080], [R2.64+0x80], !P0 ;  /* 0x0908008002c37fae */ /* 0x0005e2000c101d46 */
[----:B------:R-:W-:-:S04]  /*10840*/  LOP3.LUT P0, RZ, R128, 0x4, RZ, 0xc0, !PT ;  /* 0x0000000480ff7812 */ /* 0x000fc8000780c0ff */
[----:B------:R-:W-:Y:S01]  /*10850*/  ISETP.LE.OR P0, PT, R62, R213, !P0 ;  /* 0x000000d53e00720c */ /* 0x000fe20004703670 */
[C---:B-1--4-:R-:W-:Y:S08]  /*10860*/  HMMA.16816.F32 R16, R4.reuse, R20, RZ ;  /* 0x000000140410723c */ /* 0x052ff000000018ff */
[----:B------:R-:W-:Y:S04]  /*10870*/  HMMA.16816.F32 R28, R4, R22, RZ ;  /* 0x00000016041c723c */ /* 0x000fe800000018ff */
[----:B------:R2:W-:Y:S01]  /*10880*/  LDGSTS.E.BYPASS.LTC128B.128 [R195+0xa080], [R2.64+0x100], !P0 ;  /* 0x0a08010002c37fae */ /* 0x0005e2000c101d46 */
[----:B------:R-:W-:-:S03]  /*10890*/  LOP3.LUT P0, RZ, R128, 0x8, RZ, 0xc0, !PT ;  /* 0x0000000880ff7812 */ /* 0x000fc6000780c0ff */
[----:B------:R-:W-:Y:S01]  /*108a0*/  HMMA.16816.F32 R20, R4, R24, RZ ;  /* 0x000000180414723c */ /* 0x000fe200000018ff */
[----:B------:R-:W-:-:S07]  /*108b0*/  ISETP.LE.OR P0, PT, R62, R213, !P0 ;  /* 0x000000d53e00720c */ /* 0x000fce0004703670 */
[----:B------:R-:W-:Y:S06]  /*108c0*/  HMMA.16816.F32 R24, R4, R26, RZ ;  /* 0x0000001a0418723c */ /* 0x000fec00000018ff */
[----:B------:R2:W-:Y:S02]  /*108d0*/  LDGSTS.E.BYPASS.LTC128B.128 [R195+0xb080], [R2.64+0x180], !P0 ;  /* 0x0b08018002c37fae */ /* 0x0005e4000c101d46 */
[C---:B------:R-:W-:Y:S02]  /*108e0*/  HMMA.16816.F32 R28, R8.reuse, R34, R28 ;  /* 0x00000022081c723c */ /* 0x040fe4000000181c */
[----:B------:R-:W-:Y:S04]  /*108f0*/  LDSM.16.M88.4 R12, [R185] ;  /* 0x00000000b90c783b */ /* 0x000fe80000000200 */
[----:B------:R-:W1:Y:S02]  /*10900*/  LDSM.16.M88.4 R44, [R176] ;  /* 0x00000000b02c783b */ /* 0x000e640000000200 */
[C---:B------:R-:W-:Y:S02]  /*10910*/  HMMA.16816.F32 R16, R8.reuse, R32, R16 ;  /* 0x000000200810723c */ /* 0x040fe40000001810 */
[----:B------:R-:W3:Y:S04]  /*10920*/  LDSM.16.M88.4 R40, [R176+0x800] ;  /* 0x00080000b028783b */ /* 0x000ee80000000200 */
[----:B------:R-:W-:Y:S02]  /*10930*/  LDSM.16.M88.4 R4, [R184] ;  /* 0x00000000b804783b */ /* 0x000fe40000000200 */
[C---:B------:R-:W-:Y:S02]  /*10940*/  HMMA.16816.F32 R20, R8.reuse, R36, R20 ;  /* 0x000000240814723c */ /* 0x040fe40000001814 */
[----:B------:R-:W4:Y:S04]  /*10950*/  LDSM.16.M88.4 R52, [R159+-0x3000] ;  /* 0xffd000009f34783b */ /* 0x000f280000000200 */
[----:B------:R-:W-:Y:S02]  /*10960*/  LDSM.16.M88.4 R48, [R177+0x1000] ;  /* 0x00100000b130783b */ /* 0x000fe40000000200 */
[----:B------:R-:W-:Y:S01]  /*10970*/  HMMA.16816.F32 R24, R8, R38, R24 ;  /* 0x000000260818723c */ /* 0x000fe20000001818 */
[----:B--2---:R-:W-:Y:S01]  /*10980*/  @P3 IMAD.HI.U32 R2, R0, c[0x0][0x2c8], RZ ;  /* 0x0000b20000023a27 */ /* 0x004fe200078e00ff */
[----:B------:R-:W2:Y:S04]  /*10990*/  LDSM.16.M88.4 R36, [R159+-0x2800] ;  /* 0xffd800009f24783b */ /* 0x000ea80000000200 */
[----:B------:R-:W2:Y:S04]  /*109a0*/  LDSM.16.M88.4 R8, [R182+0x4000] ;  /* 0x00400000b608783b */ /* 0x000ea80000000200 */
[----:B------:R-:W-:Y:S04]  /*109b0*/  LDSM.16.M88.4 R56, [R186+0x2000] ;  /* 0x00200000ba38783b */ /* 0x000fe80000000200 */
[----:B------:R-:W0:Y:S01]  /*109c0*/  LDGDEPBAR ;  /* 0x00000000000079af */ /* 0x000e220000000000 */
[C---:B-1----:R-:W-:Y:S08]  /*109d0*/  HMMA.16816.F32 R32, R12.reuse, R46, R28 ;  /* 0x0000002e0c20723c */ /* 0x042ff0000000181c */
[C---:B------:R-:W-:Y:S01]  /*109e0*/  HMMA.16816.F32 R16, R12.reuse, R44, R16 ;  /* 0x0000002c0c10723c */ /* 0x040fe20000001810 */
[----:B------:R-:W-:Y:S07]  /*109f0*/  LDSM.16.M88.4 R44, [R186+0x1000] ;  /* 0x00100000ba2c783b */ /* 0x000fee0000000200 */
[C---:B---3--:R-:W-:Y:S01]  /*10a00*/  HMMA.16816.F32 R28, R12.reuse, R40, R20 ;  /* 0x000000280c1c723c */ /* 0x048fe20000001814 */
[----:B------:R-:W-:Y:S07]  /*10a10*/  LDSM.16.M88.4 R20, [R186+0x1800] ;  /* 0x00180000ba14783b */ /* 0x000fee0000000200 */
[----:B------:R-:W-:Y:S01]  /*10a20*/  HMMA.16816.F32 R24, R12, R42, R24 ;  /* 0x0000002a0c18723c */ /* 0x000fe20000001818 */
[----:B------:R-:W1:Y:S07]  /*10a30*/  LDSM.16.M88.4 R40, [R177+0x1800] ;  /* 0x00180000b128783b */ /* 0x000e6e0000000200 */
[C---:B----4-:R-:W-:Y:S01]  /*10a40*/  HMMA.16816.F32 R12, R4.reuse, R52, R16 ;  /* 0x00000034040c723c */ /* 0x050fe20000001810 */
[----:B------:R-:W3:Y:S07]  /*10a50*/  LDSM.16.M88.4 R16, [R183+0x4000] ;  /* 0x00400000b710783b */ /* 0x000eee0000000200 */
[C---:B------:R-:W-:Y:S01]  /*10a60*/  HMMA.16816.F32 R32, R4.reuse, R54, R32 ;  /* 0x000000360420723c */ /* 0x040fe20000001820 */
[----:B------:R-:W-:Y:S07]  /*10a70*/  LDSM.16.M88.4 R52, [R176+0x1000] ;  /* 0x00100000b034783b */ /* 0x000fee0000000200 */
[C---:B--2---:R-:W-:Y:S08]  /*10a80*/  HMMA.16816.F32 R28, R4.reuse, R36, R28 ;  /* 0x00000024041c723c */ /* 0x044ff0000000181c */
[----:B------:R-:W-:Y:S01]  /*10a90*/  HMMA.16816.F32 R24, R4, R38, R24 ;  /* 0x000000260418723c */ /* 0x000fe20000001818 */
[----:B------:R-:W2:Y:S04]  /*10aa0*/  LDSM.16.M88.4 R4, [R185+0x4000] ;  /* 0x00400000b904783b */ /* 0x000ea80000000200 */
[----:B------:R-:W4:Y:S03]  /*10ab0*/  LDSM.16.M88.4 R36, [R176+0x1800] ;  /* 0x00180000b024783b */ /* 0x000f260000000200 */
[C---:B------:R-:W-:Y:S08]  /*10ac0*/  HMMA.16816.F32 R12, R8.reuse, R48, R12 ;  /* 0x00000030080c723c */ /* 0x040ff0000000180c */
[C---:B------:R-:W-:Y:S01]  /*10ad0*/  HMMA.16816.F32 R32, R8.reuse, R50, R32 ;  /* 0x000000320820723c */ /* 0x040fe20000001820 */
[----:B------:R-:W-:Y:S07]  /*10ae0*/  LDSM.16.M88.4 R48, [R159+-0x2000] ;  /* 0xffe000009f30783b */ /* 0x000fee0000000200 */
[C---:B-1----:R-:W-:Y:S08]  /*10af0*/  HMMA.16816.F32 R28, R8.reuse, R40, R28 ;  /* 0x00000028081c723c */ /* 0x042ff0000000181c */
[----:B------:R-:W-:Y:S01]  /*10b00*/  HMMA.16816.F32 R24, R8, R42, R24 ;  /* 0x0000002a0818723c */ /* 0x000fe20000001818 */
[----:B------:R-:W-:Y:S07]  /*10b10*/  LDSM.16.M88.4 R40, [R177+0x2800] ;  /* 0x00280000b128783b */ /* 0x000fee0000000200 */
[C---:B---3--:R-:W-:Y:S01]  /*10b20*/  HMMA.16816.F32 R8, R16.reuse, R44, R12 ;  /* 0x0000002c1008723c */ /* 0x048fe2000000180c */
[----:B------:R-:W1:Y:S07]  /*10b30*/  LDSM.16.M88.4 R12, [R184+0x4000] ;  /* 0x00400000b80c783b */ /* 0x000e6e0000000200 */
[C---:B------:R-:W-:Y:S01]  /*10b40*/  HMMA.16816.F32 R32, R16.reuse, R46, R32 ;  /* 0x0000002e1020723c */ /* 0x040fe20000001820 */
[----:B------:R-:W-:Y:S07]  /*10b50*/  LDSM.16.M88.4 R44, [R177+0x2000] ;  /* 0x00200000b12c783b */ /* 0x000fee0000000200 */
[C---:B------:R-:W-:Y:S08]  /*10b60*/  HMMA.16816.F32 R28, R16.reuse, R20, R28 ;  /* 0x00000014101c723c */ /* 0x040ff0000000181c */
[----:B------:R-:W-:Y:S01]  /*10b70*/  HMMA.16816.F32 R24, R16, R22, R24 ;  /* 0x000000161018723c */ /* 0x000fe20000001818 */
[----:B------:R-:W3:Y:S04]  /*10b80*/  LDSM.16.M88.4 R20, [R159+-0x1800] ;  /* 0xffe800009f14783b */ /* 0x000ee80000000200 */
[----:B------:R-:W3:Y:S03]  /*10b90*/  LDSM.16.M88.4 R16, [R182+0x8000] ;  /* 0x00800000b610783b */ /* 0x000ee60000000200 */
[C---:B--2---:R-:W-:Y:S08]  /*10ba0*/  HMMA.16816.F32 R8, R4.reuse, R52, R8 ;  /* 0x000000340408723c */ /* 0x044ff00000001808 */
[C---:B------:R-:W-:Y:S01]  /*10bb0*/  HMMA.16816.F32 R32, R4.reuse, R54, R32 ;  /* 0x000000360420723c */ /* 0x040fe20000001820 */
[----:B------:R-:W-:Y:S07]  /*10bc0*/  LDSM.16.M88.4 R52, [R176+0x2000] ;  /* 0x00200000b034783b */ /* 0x000fee0000000200 */
[C---:B----4-:R-:W-:Y:S08]  /*10bd0*/  HMMA.16816.F32 R28, R4.reuse, R36, R28 ;  /* 0x00000024041c723c */ /* 0x050ff0000000181c */
[----:B------:R-:W-:Y:S01]  /*10be0*/  HMMA.16816.F32 R24, R4, R38, R24 ;  /* 0x000000260418723c */ /* 0x000fe20000001818 */
[----:B------:R-:W-:Y:S07]  /*10bf0*/  LDSM.16.M88.4 R36, [R186+0x2800] ;  /* 0x00280000ba24783b */ /* 0x000fee0000000200 */
[C---:B-1----:R-:W-:Y:S01]  /*10c00*/  HMMA.16816.F32 R4, R12.reuse, R48, R8 ;  /* 0x000000300c04723c */ /* 0x042fe20000001808 */
[----:B------:R-:W1:Y:S07]  /*10c10*/  LDSM.16.M88.4 R8, [R183+0x8000] ;  /* 0x00800000b708783b */ /* 0x000e6e0000000200 */
[C---:B------:R-:W-:Y:S01]  /*10c20*/  HMMA.16816.F32 R32, R12.reuse, R50, R32 ;  /* 0x000000320c20723c */ /* 0x040fe20000001820 */
[----:B------:R-:W-:Y:S07]  /*10c30*/  LDSM.16.M88.4 R48, [R159+-0x1000] ;  /* 0xfff000009f30783b */ /* 0x000fee0000000200 */
[C---:B---3--:R-:W-:Y:S08]  /*10c40*/  HMMA.16816.F32 R28, R12.reuse, R20, R28 ;  /* 0x000000140c1c723c */ /* 0x048ff0000000181c */
[----:B------:R-:W-:Y:S01]  /*10c50*/  HMMA.16816.F32 R24, R12, R22, R24 ;  /* 0x000000160c18723c */ /* 0x000fe20000001818 */
[----:B------:R-:W-:Y:S07]  /*10c60*/  LDSM.16.M88.4 R20, [R184+0x8000] ;  /* 0x00800000b814783b */ /* 0x000fee0000000200 */
[C---:B------:R-:W-:Y:S01]  /*10c70*/  HMMA.16816.F32 R12, R16.reuse, R44, R4 ;  /* 0x0000002c100c723c */ /* 0x040fe20000001804 */
[----:B------:R-:W2:Y:S07]  /*10c80*/  LDSM.16.M88.4 R4, [R185+0x8000] ;  /* 0x00800000b904783b */ /* 0x000eae0000000200 */
[C---:B------:R-:W-:Y:S01]  /*10c90*/  HMMA.16816.F32 R32, R16.reuse, R46, R32 ;  /* 0x0000002e1020723c */ /* 0x040fe20000001820 */
[----:B------:R-:W-:Y:S07]  /*10ca0*/  LDSM.16.M88.4 R44, [R177+0x3800] ;  /* 0x00380000b12c783b */ /* 0x000fee0000000200 */
[C---:B------:R-:W-:Y:S08]  /*10cb0*/  HMMA.16816.F32 R28, R16.reuse, R40, R28 ;  /* 0x00000028101c723c */ /* 0x040ff0000000181c */
[----:B------:R-:W-:Y:S01]  /*10cc0*/  HMMA.16816.F32 R24, R16, R42, R24 ;  /* 0x0000002a1018723c */ /* 0x000fe20000001818 */
[----:B------:R-:W3:Y:S04]  /*10cd0*/  LDSM.16.M88.4 R40, [R176+0x2800] ;  /* 0x00280000b028783b */ /* 0x000ee80000000200 */
[----:B------:R-:W-:Y:S03]  /*10ce0*/  LDSM.16.M88.4 R16, [R182+0xc000] ;  /* 0x00c00000b610783b */ /* 0x000fe60000000200 */
[C---:B-1----:R-:W-:Y:S08]  /*10cf0*/  HMMA.16816.F32 R12, R8.reuse, R56, R12 ;  /* 0x00000038080c723c */ /* 0x042ff0000000180c */
[C---:B------:R-:W-:Y:S01]  /*10d00*/  HMMA.16816.F32 R32, R8.reuse, R58, R32 ;  /* 0x0000003a0820723c */ /* 0x040fe20000001820 */
[----:B------:R-:W-:Y:S07]  /*10d10*/  LDSM.16.M88.4 R56, [R177+0x3000] ;  /* 0x00300000b138783b */ /* 0x000fee0000000200 */
[C---:B------:R-:W-:Y:S08]  /*10d20*/  HMMA.16816.F32 R28, R8.reuse, R36, R28 ;  /* 0x00000024081c723c */ /* 0x040ff0000000181c */
[----:B------:R-:W-:Y:S01]  /*10d30*/  HMMA.16816.F32 R24, R8, R38, R24 ;  /* 0x000000260818723c */ /* 0x000fe20000001818 */
[----:B------:R-:W1:Y:S07]  /*10d40*/  LDSM.16.M88.4 R36, [R159+-0x800] ;  /* 0xfff800009f24783b */ /* 0x000e6e0000000200 */
[C---:B--2---:R-:W-:Y:S01]  /*10d50*/  HMMA.16816.F32 R8, R4.reuse, R52, R12 ;  /* 0x000000340408723c */ /* 0x044fe2000000180c */
[----:B------:R-:W-:Y:S07]  /*10d60*/  LDSM.16.M88.4 R12, [R183+0xc000] ;  /* 0x00c00000b70c783b */ /* 0x000fee0000000200 */
[C---:B------:R-:W-:Y:S01]  /*10d70*/  HMMA.16816.F32 R32, R4.reuse, R54, R32 ;  /* 0x000000360420723c */ /* 0x040fe20000001820 */
[----:B------:R-:W2:Y:S07]  /*10d80*/  LDSM.16.M88.4 R52, [R186+0x3000] ;  /* 0x00300000ba34783b */ /* 0x000eae0000000200 */
[C---:B---3--:R-:W-:Y:S08]  /*10d90*/  HMMA.16816.F32 R28, R4.reuse, R40, R28 ;  /* 0x00000028041c723c */ /* 0x048ff0000000181c */
[----:B------:R-:W-:Y:S01]  /*10da0*/  HMMA.16816.F32 R24, R4, R42, R24 ;  /* 0x0000002a0418723c */ /* 0x000fe20000001818 */
[----:B------:R-:W3:Y:S07]  /*10db0*/  LDSM.16.M88.4 R40, [R186+0x3800] ;  /* 0x00380000ba28783b */ /* 0x000eee0000000200 */
[C---:B------:R-:W-:Y:S01]  /*10dc0*/  HMMA.16816.F32 R4, R20.reuse, R48, R8 ;  /* 0x000000301404723c */ /* 0x040fe20000001808 */
[----:B------:R-:W-:Y:S07]  /*10dd0*/  LDSM.16.M88.4 R8, [R185+0xc000] ;  /* 0x00c00000b908783b */ /* 0x000fee0000000200 */
[C---:B------:R-:W-:Y:S01]  /*10de0*/  HMMA.16816.F32 R32, R20.reuse, R50, R32 ;  /* 0x000000321420723c */ /* 0x040fe20000001820 */
[----:B------:R-:W4:Y:S07]  /*10df0*/  LDSM.16.M88.4 R48, [R176+0x3000] ;  /* 0x00300000b030783b */ /* 0x000f2e0000000200 */
[C---:B-1----:R-:W-:Y:S08]  /*10e00*/  HMMA.16816.F32 R28, R20.reuse, R36, R28 ;  /* 0x00000024141c723c */ /* 0x042ff0000000181c */
[----:B------:R-:W-:Y:S01]  /*10e10*/  HMMA.16816.F32 R20, R20, R38, R24 ;  /* 0x000000261414723c */ /* 0x000fe20000001818 */
[----:B------:R-:W1:Y:S07]  /*10e20*/  LDSM.16.M88.4 R36, [R176+0x3800] ;  /* 0x00380000b024783b */ /* 0x000e6e0000000200 */
[C---:B------:R-:W-:Y:S08]  /*10e30*/  HMMA.16816.F32 R4, R16.reuse, R56, R4 ;  /* 0x000000381004723c */ /* 0x040ff00000001804 */
[C---:B------:R-:W-:Y:S08]  /*10e40*/  HMMA.16816.F32 R32, R16.reuse, R58, R32 ;  /* 0x0000003a1020723c */ /* 0x040ff00000001820 */
[C---:B------:R-:W-:Y:S01]  /*10e50*/  HMMA.16816.F32 R24, R16.reuse, R44, R28 ;  /* 0x0000002c1018723c */ /* 0x040fe2000000181c */
[----:B------:R-:W-:Y:S07]  /*10e60*/  LDSM.16.M88.4 R28, [R159+0x800] ;  /* 0x000800009f1c783b */ /* 0x000fee0000000200 */
[----:B------:R-:W-:Y:S01]  /*10e70*/  HMMA.16816.F32 R20, R16, R46, R20 ;  /* 0x0000002e1014723c */ /* 0x000fe20000001814 */
[----:B------:R-:W-:Y:S07]  /*10e80*/  LDSM.16.M88.4 R44, [R159] ;  /* 0x000000009f2c783b */ /* 0x000fee0000000200 */
[----:B--2---:R-:W-:Y:S01]  /*10e90*/  HMMA.16816.F32 R16, R12, R52, R4 ;  /* 0x000000340c10723c */ /* 0x004fe20000001804 */
[----:B------:R-:W2:Y:S01]  /*10ea0*/  LDSM.16.M88.4 R4, [R184+0xc000] ;  /* 0x00c00000b804783b */ /* 0x000ea20000000200 */
[----:B------:R-:W-:-:S04]  /*10eb0*/  DEPBAR.LE SB0, 0x0 ;  /* 0x000080000000791a */ /* 0x000fc80000000000 */
[----:B------:R-:W-:Y:S02]  /*10ec0*/  BAR.SYNC.DEFER_BLOCKING 0x0 ;  /* 0x0000000000007b1d */ /* 0x000fe40000010000 */
[C---:B------:R-:W-:Y:S08]  /*10ed0*/  HMMA.16816.F32 R32, R12.reuse, R54, R32 ;  /* 0x000000360c20723c */ /* 0x040ff00000001820 */
[C---:B---3--:R-:W-:Y:S08]  /*10ee0*/  HMMA.16816.F32 R24, R12.reuse, R40, R24 ;  /* 0x000000280c18723c */ /* 0x048ff00000001818 */
[----:B------:R-:W-:Y:S01]  /*10ef0*/  HMMA.16816.F32 R12, R12, R42, R20 ;  /* 0x0000002a0c0c723c */ /* 0x000fe20000001814 */
[----:B------:R-:W-:Y:S01]  /*10f00*/  @!PT LDS RZ, [RZ] ;  /* 0x00000000fffff984 */ /* 0x000fe20000000800 */
[----:B------:R-:W-:Y:S01]  /*10f10*/  @!PT LDS RZ, [RZ] ;  /* 0x00000000fffff984 */ /* 0x000fe20000000800 */
[----:B------:R-:W-:Y:S01]  /*10f20*/  @!PT LDS RZ, [RZ] ;  /* 0x00000000fffff984 */ /* 0x000fe20000000800 */
[----:B------:R3:W-:Y:S01]  /*10f30*/  @P1 LDGSTS.E.BYPASS.LTC128B.128 [R195+0xc080], [R60.64], !P2 ;  /* 0x0c0800003cc31fae */ /* 0x0007e2000d101d46 */
[----:B------:R-:W-:-:S06]  /*10f40*/  ISETP.GE.AND P2, PT, R63, 0x1, PT ;  /* 0x000000013f00780c */ /* 0x000fcc0003f46270 */
[C---:B----4-:R-:W-:Y:S01]  /*10f50*/  HMMA.16816.F32 R16, R8.reuse, R48, R16 ;  /* 0x000000300810723c */ /* 0x050fe20000001810 */
[----:B------:R3:W-:Y:S04]  /*10f60*/  @P1 LDGSTS.E.BYPASS.LTC128B.128 [R195+0xd080], [R60.64+0x80], !P6 ;  /* 0x0d0800803cc31fae */ /* 0x0007e8000f101d46 */
[----:B------:R3:W-:Y:S03]  /*10f70*/  @P1 LDGSTS.E.BYPASS.LTC128B.128 [R195+0xe080], [R60.64+0x100], !P5 ;  /* 0x0e0801003cc31fae */ /* 0x0007e6000e901d46 */
[C---:B------:R-:W-:Y:S01]  /*10f80*/  HMMA.16816.F32 R20, R8.reuse, R50, R32 ;  /* 0x000000320814723c */ /* 0x040fe20000001820 */
[----:B------:R3:W-:Y:S04]  /*10f90*/  @P1 LDGSTS.E.BYPASS.LTC128B.128 [R195+0xf080], [R60.64+0x180], !P4 ;  /* 0x0f0801803cc31fae */ /* 0x0007e8000e101d46 */
[----:B------:R-:W0:Y:S03]  /*10fa0*/  LDGDEPBAR ;  /* 0x00000000000079af */ /* 0x000e260000000000 */
[C---:B-1----:R-:W-:Y:S08]  /*10fb0*/  HMMA.16816.F32 R24, R8.reuse, R36, R24 ;  /* 0x000000240818723c */ /* 0x042ff00000001818 */
[----:B------:R-:W-:Y:S07]  /*10fc0*/  HMMA.16816.F32 R12, R8, R38, R12 ;  /* 0x00000026080c723c */ /* 0x000fee000000180c */
[----:B------:R-:W-:Y:S01]  /*10fd0*/  IMAD.MOV.U32 R8, RZ, RZ, R0 ;  /* 0x000000ffff087224 */ /* 0x000fe200078e0000 */
[----:B------:R-:W-:Y:S01]  /*10fe0*/  @P3 SHF.R.U32.HI R8, RZ, c[0x0][0x2cc], R2 ;  /* 0x0000b300ff083a19 */ /* 0x000fe20000011602 */
[----:B--2---:R-:W-:Y:S01]  /*10ff0*/  HMMA.16816.F32 R36, R4, R44, R16 ;  /* 0x0000002c0424723c */ /* 0x004fe20000001810 */
[----:B------:R-:W-:-:S03]  /*11000*/  IADD3 R0, R210, 0x1, -R126 ;  /* 0x00000001d2007810 */ /* 0x000fc60007ffe87e */
[----:B------:R-:W1:Y:S01]  /*11010*/  SHFL.IDX PT, R3, R8, RZ, 0x1c1f ;  /* 0x001c1fff08037589 */ /* 0x000e6200000e0000 */
[----:B------:R-:W-:-:S03]  /*11020*/  IADD3 R0, -R211, R0, -R209 ;  /* 0x00000000d3007210 */ /* 0x000fc60007ffe9d1 */
[C---:B------:R-:W-:Y:S08]  /*11030*/  HMMA.16816.F32 R24, R4.reuse, R28, R24 ;  /* 0x0000001c0418723c */ /* 0x040ff00000001818 */
[C---:B------:R-:W-:Y:S08]  /*11040*/  HMMA.16816.F32 R32, R4.reuse, R46, R20 ;  /* 0x0000002e0420723c */ /* 0x040ff00000001814 */
[----:B------:R-:W-:Y:S07]  /*11050*/  HMMA.16816.F32 R28, R4, R30, R12 ;  /* 0x0000001e041c723c */ /* 0x000fee000000180c */
[----:B------:R-:W-:Y:S01]  /*11060*/  IADD3 R4, R0, c[0x0][0x328], RZ ;  /* 0x0000ca0000047a10 */ /* 0x000fe20007ffe0ff */
[----:B------:R-:W-:Y:S01]  /*11070*/  IMAD.IADD R6, R62, 0x1, -R209 ;  /* 0x000000013e067824 */ /* 0x000fe200078e0ad1 */
[----:B------:R-:W-:-:S03]  /*11080*/  IADD3 R5, R0, UR4, RZ ;  /* 0x0000000400057c10 */ /* 0x000fc6000fffe0ff */
[--C-:B-1----:R-:W-:Y:S02]  /*11090*/  IMAD.IADD R2, R4, 0x1, R3.reuse ;  /* 0x0000000104027824 */ /* 0x102fe400078e0203 */
[----:B------:R-:W-:-:S03]  /*110a0*/  IMAD.IADD R0, R5, 0x1, R3 ;  /* 0x0000000105007824 */ /* 0x000fc600078e0203 */
[----:B------:R-:W-:Y:S01]  /*110b0*/  IMNMX R2, R6, R2, PT ;  /* 0x0000000206027217 */ /* 0x000fe20003800200 */
[----:B------:R-:W-:Y:S05]  /*110c0*/  @!P2 BRA `(.L_x_689) ;  /* 0x000001500000a947 */ /* 0x000fea0003800000 */
[----:B---3--:R-:W-:Y:S01]  /*110d0*/  IADD3 R3, -R211, R210, R3 ;  /* 0x000000d2d3037210 */ /* 0x008fe20007ffe103 */
[----:B------:R-:W-:Y:S03]  /*110e0*/  BSSY B0, `(.L_x_690) ;  /* 0x000000e000007945 */ /* 0x000fe60003800000 */
        /* <DEDUP_REMOVED lines=9> */
.L_x_691:
[----:B------:R-:W-:-:S04]  /*11180*/  MOV R7, c[0x0][0x32c] ;  /* 0x0000cb0000077a02 */ /* 0x000fc80000000f00 */
[----:B------:R-:W-:-:S13]  /*11190*/  ISETP.NE.AND P0, PT, R7, 0x1, PT ;  /* 0x000000010700780c */ /* 0x000fda0003f05270 */
[----:B------:R-:W-:-:S05]  /*111a0*/  @P0 IMAD.HI.U32 R7, R3, c[0x0][0x330], RZ ;  /* 0x0000cc0003070a27 */ /* 0x000fca00078e00ff */
[----:B------:R-:W-:Y:S02]  /*111b0*/  @P0 SHF.R.U32.HI R3, RZ, c[0x0][0x334], R7 ;  /* 0x0000cd00ff030a19 */ /* 0x000fe40000011607 */
.L_x_692:
[----:B------:R-:W-:Y:S05]  /*111c0*/  BSYNC B0 ;  /* 0x0000000000007941 */ /* 0x000fea0003800000 */
.L_x_690:
[----:B------:R-:W-:-:S04]  /*111d0*/  IMAD R3, R3, c[0x0][0x32c], -R126 ;  /* 0x0000cb0003037a24 */ /* 0x000fc800078e0a7e */
[----:B------:R-:W-:-:S05]  /*111e0*/  IMAD.IADD R3, R3, 0x1, -R209 ;  /* 0x0000000103037824 */ /* 0x000fca00078e0ad1 */
[----:B------:R-:W-:Y:S02]  /*111f0*/  IADD3 R7, R3, c[0x0][0x32c], RZ ;  /* 0x0000cb0003077a10 */ /* 0x000fe40007ffe0ff */
[----:B------:R-:W-:Y:S02]  /*11200*/  IMNMX R0, R0, R3, !PT ;  /* 0x0000000300007217 */ /* 0x000fe40007800200 */
[----:B------:R-:W-:Y:S02]  /*11210*/  IMNMX R2, R2, R7, PT ;  /* 0x0000000702027217 */ /* 0x000fe40003800200 */
.L_x_689:
[----:B---3--:R-:W-:Y:S01]  /*11220*/  ISETP.GT.AND P1, PT, R236, RZ, PT ;  /* 0x000000ffec00720c */ /* 0x008fe20003f24270 */
[----:B------:R-:W1:Y:S03]  /*11230*/  SHFL.IDX PT, R3, R8, 0x1, 0x1c1f ;  /* 0x003c1f0008037f89 */ /* 0x000e6600000e0000 */
[----:B------:R-:W-:-:S04]  /*11240*/  ISETP.GT.AND P0, PT, R0, RZ, P1 ;  /* 0x000000ff0000720c */ /* 0x000fc80000f04270 */
[----:B------:R-:W-:-:S04]  /*11250*/  ISETP.LT.OR P0, PT, R2, 0x1, P0 ;  /* 0x000000010200780c */ /* 0x000fc80000701670 */
[----:B------:R-:W-:Y:S02]  /*11260*/  FSEL R10, R36, -INF , !P0 ;  /* 0xff800000240a7808 */ /* 0x000fe40004000000 */
[----:B------:R-:W-:-:S04]  /*11270*/  ISETP.GT.AND P0, PT, R0, 0x1, P1 ;  /* 0x000000010000780c */ /* 0x000fc80000f04270 */
        /* <DEDUP_REMOVED lines=17> */
[----:B------:R-:W-:Y:S01]  /*11390*/  ISETP.GT.AND P0, PT, R0, 0x19, P1 ;  /* 0x000000190000780c */ /* 0x000fe20000f04270 */
[----:B-1----:R-:W-:-:S03]  /*113a0*/  IMAD.IADD R0, R5, 0x1, R3 ;  /* 0x0000000105007824 */ /* 0x002fc600078e0203 */
[----:B------:R-:W-:Y:S01]  /*113b0*/  ISETP.LT.OR P0, PT, R2, 0x1a, P0 ;  /* 0x0000001a0200780c */ /* 0x000fe20000701670 */
[----:B------:R-:W-:-:S03]  /*113c0*/  IMAD.IADD R2, R4, 0x1, R3 ;  /* 0x0000000104027824 */ /* 0x000fc600078e0203 */
[----:B------:R-:W-:Y:S02]  /*113d0*/  FSEL R22, R29, -INF , !P0 ;  /* 0xff8000001d167808 */ /* 0x000fe40004000000 */
[----:B------:R-:W-:Y:S01]  /*113e0*/  IMNMX R2, R6, R2, PT ;  /* 0x0000000206027217 */ /* 0x000fe20003800200 */
[----:B------:R-:W-:Y:S05]  /*113f0*/  @!P2 BRA `(.L_x_693) ;  /* 0x000001500000a947 */ /* 0x000fea0003800000 */
[----:B------:R-:W-:Y:S01]  /*11400*/  IADD3 R3, -R211, R210, R3 ;  /* 0x000000d2d3037210 */ /* 0x000fe20007ffe103 */
        /* <DEDUP_REMOVED lines=10> */
.L_x_695:
[----:B------:R-:W-:-:S04]  /*114b0*/  MOV R4, c[0x0][0x32c] ;  /* 0x0000cb0000047a02 */ /* 0x000fc80000000f00 */
[----:B------:R-:W-:-:S13]  /*114c0*/  ISETP.NE.AND P0, PT, R4, 0x1, PT ;  /* 0x000000010400780c */ /* 0x000fda0003f05270 */
[----:B------:R-:W-:-:S05]  /*114d0*/  @P0 IMAD.HI.U32 R4, R3, c[0x0][0x330], RZ ;  /* 0x0000cc0003040a27 */ /* 0x000fca00078e00ff */
[----:B------:R-:W-:Y:S02]  /*114e0*/  @P0 SHF.R.U32.HI R3, RZ, c[0x0][0x334], R4 ;  /* 0x0000cd00ff030a19 */ /* 0x000fe40000011604 */
.L_x_696:
[----:B------:R-:W-:Y:S05]  /*114f0*/  BSYNC B0 ;  /* 0x0000000000007941 */ /* 0x000fea0003800000 */
.L_x_694:
[----:B------:R-:W-:-:S04]  /*11500*/  IMAD R3, R3, c[0x0][0x32c], -R126 ;  /* 0x0000cb0003037a24 */ /* 0x000fc800078e0a7e */
[----:B------:R-:W-:-:S05]  /*11510*/  IMAD.IADD R3, R3, 0x1, -R209 ;  /* 0x0000000103037824 */ /* 0x000fca00078e0ad1 */
[----:B------:R-:W-:Y:S02]  /*11520*/  IADD3 R4, R3, c[0x0][0x32c], RZ ;  /* 0x0000cb0003047a10 */ /* 0x000fe40007ffe0ff */
[----:B------:R-:W-:Y:S02]  /*11530*/  IMNMX R0, R0, R3, !PT ;  /* 0x0000000300007217 */ /* 0x000fe40007800200 */
[----:B------:R-:W-:Y:S02]  /*11540*/  IMNMX R2, R2, R4, PT ;  /* 0x0000000402027217 */ /* 0x000fe40003800200 */
.L_x_693:
[----:B------:R-:W-:Y:S01]  /*11550*/  ISETP.GT.AND P0, PT, R0, RZ, P1 ;  /* 0x000000ff0000720c */ /* 0x000fe20000f04270 */
[----:B------:R-:W-:Y:S01]  /*11560*/  LDSM.16.MT88.4 R152, [R178] ;  /* 0x00000000b298783b */ /* 0x000fe20000004200 */
[----:B------:R-:W-:Y:S02]  /*11570*/  FMNMX.FTZ R3, R10, R13, !PT ;  /* 0x0000000d0a037209 */ /* 0x000fe40007810000 */
[----:B------:R-:W-:Y:S01]  /*11580*/  ISETP.LT.OR P0, PT, R2, 0x1, P0 ;  /* 0x000000010200780c */ /* 0x000fe20000701670 */
[----:B------:R-:W-:Y:S01]  /*11590*/  LDSM.16.MT88.4 R40, [R178+0x1000] ;  /* 0x00100000b228783b */ /* 0x000fe20000004200 */
[----:B------:R-:W-:-:S02]  /*115a0*/  FMNMX.FTZ R3, R15, R3, !PT ;  /* 0x000000030f037209 */ /* 0x000fc40007810000 */
[----:B------:R-:W-:Y:S01]  /*115b0*/  FSEL R6, R38, -INF , !P0 ;  /* 0xff80000026067808 */ /* 0x000fe20004000000 */
[----:B------:R-:W-:Y:S01]  /*115c0*/  LDSM.16.MT88.4 R136, [R179] ;  /* 0x00000000b388783b */ /* 0x000fe20000004200 */
[----:B------:R-:W-:Y:S02]  /*115d0*/  ISETP.GT.AND P0, PT, R0, 0x1, P1 ;  /* 0x000000010000780c */ /* 0x000fe40000f04270 */
[----:B------:R-:W-:Y:S01]  /*115e0*/  FMNMX.FTZ R3, R16, R3, !PT ;  /* 0x0000000310037209 */ /* 0x000fe20007810000 */
[----:B------:R-:W-:Y:S01]  /*115f0*/  LDSM.16.MT88.4 R44, [R179+0x1000] ;  /* 0x00100000b32c783b */ /* 0x000fe20000004200 */
[----:B------:R-:W-:Y:S02]  /*11600*/  ISETP.LT.OR P0, PT, R2, 0x2, P0 ;  /* 0x000000020200780c */ /* 0x000fe40000701670 */
[----:B------:R-:W-:Y:S01]  /*11610*/  FMNMX.FTZ R3, R17, R3, !PT ;  /* 0x0000000311037209 */ /* 0x000fe20007810000 */
[----:B------:R-:W-:Y:S01]  /*11620*/  LDSM.16.MT88.4 R64, [R178+0x1800] ;  /* 0x00180000b240783b */ /* 0x000fe20000004200 */
[----:B------:R-:W-:-:S02]  /*11630*/  FSEL R7, R39, -INF , !P0 ;  /* 0xff80000027077808 */ /* 0x000fc40004000000 */
[----:B------:R-:W-:Y:S01]  /*11640*/  ISETP.GT.AND P0, PT, R0, 0x8, P1 ;  /* 0x000000080000780c */ /* 0x000fe20000f04270 */
[----:B------:R-:W-:Y:S01]  /*11650*/  LDSM.16.MT88.4 R52, [R179+0x800] ;  /* 0x00080000b334783b */ /* 0x000fe20000004200 */
[----:B------:R-:W-:Y:S02]  /*11660*/  FMNMX.FTZ R3, R19, R3, !PT ;  /* 0x0000000313037209 */ /* 0x000fe40007810000 */
[----:B------:R-:W-:Y:S01]  /*11670*/  ISETP.LT.OR P0, PT, R2, 0x9, P0 ;  /* 0x000000090200780c */ /* 0x000fe20000701670 */
[----:B------:R-:W-:Y:S01]  /*11680*/  LDSM.16.MT88.4 R56, [R180+0x800] ;  /* 0x00080000b438783b */ /* 0x000fe20000004200 */
[----:B------:R-:W-:Y:S02]  /*11690*/  FMNMX.FTZ R3, R20, R3, !PT ;  /* 0x0000000314037209 */ /* 0x000fe40007810000 */
[----:B------:R-:W-:Y:S01]  /*116a0*/  FSEL R9, R34, -INF , !P0 ;  /* 0xff80000022097808 */ /* 0x000fe20004000000 */
[----:B------:R-:W-:Y:S01]  /*116b0*/  LDSM.16.MT88.4 R72, [R181+0x1000] ;  /* 0x00100000b548783b */ /* 0x000fe20000004200 */
[----:B------:R-:W-:-:S02]  /*116c0*/  ISETP.GT.AND P0, PT, R0, 0x9, P1 ;  /* 0x000000090000780c */ /* 0x000fc40000f04270 */
[----:B------:R-:W-:Y:S01]  /*116d0*/  FMNMX.FTZ R3, R22, R3, !PT ;  /* 0x0000000316037209 */ /* 0x000fe20007810000 */
[----:B------:R-:W-:Y:S01]  /*116e0*/  LDSM.16.MT88.4 R68, [R179+0x1800] ;  /* 0x00180000b344783b */ /* 0x000fe20000004200 */
[----:B------:R-:W-:Y:S02]  /*116f0*/  ISETP.LT.OR P0, PT, R2, 0xa, P0 ;  /* 0x0000000a0200780c */ /* 0x000fe40000701670 */
[----:B------:R-:W-:Y:S01]  /*11700*/  FMNMX.FTZ R5, R6, R7, !PT ;  /* 0x0000000706057209 */ /* 0x000fe20007810000 */
[----:B------:R-:W1:Y:S01]  /*11710*/  SHFL.BFLY PT, R4, R3, 0x2, 0x1f ;  /* 0x0c401f0003047f89 */ /* 0x000e6200000e0000 */
[----:B------:R-:W-:Y:S02]  /*11720*/  FSEL R11, R35, -INF , !P0 ;  /* 0xff800000230b7808 */ /* 0x000fe40004000000 */
[----:B------:R-:W-:Y:S01]  /*11730*/  ISETP.GT.AND P0, PT, R0, 0x10, P1 ;  /* 0x000000100000780c */ /* 0x000fe20000f04270 */
[----:B------:R-:W-:Y:S01]  /*11740*/  LDSM.16.MT88.4 R76, [R180+0x1000] ;  /* 0x00100000b44c783b */ /* 0x000fe20000004200 */
[----:B------:R-:W-:-:S02]  /*11750*/  FMNMX.FTZ R5, R9, R5, !PT ;  /* 0x0000000509057209 */ /* 0x000fc40007810000 */
[----:B------:R-:W-:Y:S01]  /*11760*/  ISETP.LT.OR P0, PT, R2, 0x11, P0 ;  /* 0x000000110200780c */ /* 0x000fe20000701670 */
[----:B------:R-:W-:Y:S01]  /*11770*/  LDSM.16.MT88.4 R84, [R181+0x1800] ;  /* 0x00180000b554783b */ /* 0x000fe20000004200 */
[----:B------:R-:W-:Y:S02]  /*11780*/  FMNMX.FTZ R5, R11, R5, !PT ;  /* 0x000000050b057209 */ /* 0x000fe40007810000 */
[----:B------:R-:W-:Y:S01]  /*11790*/  FSEL R14, R26, -INF , !P0 ;  /* 0xff8000001a0e7808 */ /* 0x000fe20004000000 */
[----:B------:R-:W-:Y:S01]  /*117a0*/  LDSM.16.MT88.4 R88, [R181+0x2000] ;  /* 0x00200000b558783b */ /* 0x000fe20000004200 */
[----:B------:R-:W-:Y:S02]  /*117b0*/  ISETP.GT.AND P0, PT, R0, 0x11, P1 ;  /* 0x000000110000780c */ /* 0x000fe40000f04270 */
[----:B------:R-:W-:Y:S01]  /*117c0*/  FMNMX.FTZ R5, R14, R5, !PT ;  /* 0x000000050e057209 */ /* 0x000fe20007810000 */
[----:B------:R-:W-:Y:S01]  /*117d0*/  LDSM.16.MT88.4 R92, [R178+0x2000] ;  /* 0x00200000b25c783b */ /* 0x000fe20000004200 */
[----:B------:R-:W-:-:S03]  /*117e0*/  ISETP.LT.OR P0, PT, R2, 0x12, P0 ;  /* 0x000000120200780c */ /* 0x000fc60000701670 */
[----:B------:R-:W-:Y:S01]  /*117f0*/  LDSM.16.MT88.4 R104, [R181+0x3000] ;  /* 0x00300000b568783b */ /* 0x000fe20000004200 */
[----:B------:R-:W-:Y:S02]  /*11800*/  FSEL R18, R27, -INF , !P0 ;  /* 0xff8000001b127808 */ /* 0x000fe40004000000 */
[----:B------:R-:W-:Y:S01]  /*11810*/  ISETP.GT.AND P0, PT, R0, 0x18, P1 ;  /* 0x000000180000780c */ /* 0x000fe20000f04270 */
[----:B------:R-:W-:Y:S03]  /*11820*/  LDSM.16.MT88.4 R24, [R180] ;  /* 0x00000000b418783b */ /* 0x000fe60000004200 */
[----:B------:R-:W-:Y:S01]  /*11830*/  ISETP.LT.OR P0, PT, R2, 0x19, P0 ;  /* 0x000000190200780c */ /* 0x000fe20000701670 */
[----:B------:R-:W-:Y:S03]  /*11840*/  LDSM.16.MT88.4 R80, [R179+0x2000] ;  /* 0x00200000b350783b */ /* 0x000fe60000004200 */
[----:B------:R-:W-:Y:S01]  /*11850*/  FSEL R21, R30, -INF , !P0 ;  /* 0xff8000001e157808 */ /* 0x000fe20004000000 */
[----:B------:R-:W-:Y:S01]  /*11860*/  LDSM.16.MT88.4 R96, [R180+0x2000] ;  /* 0x00200000b460783b */ /* 0x000fe20000004200 */
[----:B------:R-:W-:-:S02]  /*11870*/  ISETP.GT.AND P0, PT, R0, 0x19, P1 ;  /* 0x000000190000780c */ /* 0x000fc40000f04270 */
[----:B-1----:R-:W-:Y:S01]  /*11880*/  FMNMX.FTZ R0, R3, R4, !PT ;  /* 0x0000000403007209 */ /* 0x002fe20007810000 */
[----:B-----5:R-:W-:Y:S01]  /*11890*/  LDSM.16.MT88.4 R112, [R178+0x3000] ;  /* 0x00300000b270783b */ /* 0x020fe20000004200 */
[----:B------:R-:W-:Y:S02]  /*118a0*/  ISETP.LT.OR P0, PT, R2, 0x1a, P0 ;  /* 0x0000001a0200780c */ /* 0x000fe40000701670 */
[----:B------:R-:W-:Y:S01]  /*118b0*/  FMNMX.FTZ R2, R18, R5, !PT ;  /* 0x0000000512027209 */ /* 0x000fe20007810000 */
[----:B------:R-:W1:Y:S01]  /*118c0*/  SHFL.BFLY PT, R3, R0, 0x1, 0x1f ;  /* 0x0c201f0000037f89 */ /* 0x000e6200000e0000 */
[----:B------:R-:W-:Y:S02]  /*118d0*/  FSEL R12, R31, -INF , !P0 ;  /* 0xff8000001f0c7808 */ /* 0x000fe40004000000 */
[----:B------:R-:W-:Y:S01]  /*118e0*/  FMNMX.FTZ R2, R21, R2, !PT ;  /* 0x0000000215027209 */ /* 0x000fe20007810000 */
[----:B------:R-:W-:Y:S03]  /*118f0*/  LDSM.16.MT88.4 R108, [R179+0x3000] ;  /* 0x00300000b36c783b */ /* 0x000fe60000004200 */
[----:B------:R-:W-:Y:S01]  /*11900*/  FMNMX.FTZ R2, R12, R2, !PT ;  /* 0x000000020c027209 */ /* 0x000fe20007810000 */
[----:B------:R-:W-:Y:S04]  /*11910*/  LDSM.16.MT88.4 R100, [R180+0x3000] ;  /* 0x00300000b464783b */ /* 0x000fe80000004200 */
[----:B------:R-:W2:Y:S04]  /*11920*/  SHFL.BFLY PT, R4, R2, 0x2, 0x1f ;  /* 0x0c401f0002047f89 */ /* 0x000ea800000e0000 */
[----:B------:R-:W-:Y:S04]  /*11930*/  LDSM.16.MT88.4 R120, [R181+0x2800] ;  /* 0x00280000b578783b */ /* 0x000fe80000004200 */
[----:B------:R-:W-:Y:S01]  /*11940*/  LDSM.16.MT88.4 R116, [R179+0x2800] ;  /* 0x00280000b374783b */ /* 0x000fe20000004200 */
[----:B-1----:R-:W-:-:S03]  /*11950*/  FMNMX.FTZ R140, R0, R3, !PT ;  /* 0x00000003008c7209 */ /* 0x002fc60007810000 */
[----:B------:R-:W-:Y:S01]  /*11960*/  LDSM.16.MT88.4 R196, [R180+0x2800] ;  /* 0x00280000b4c4783b */ /* 0x000fe20000004200 */
[C---:B------:R-:W-:Y:S01]  /*11970*/  FSETP.NEU.FTZ.AND P0, PT, R140.reuse, -INF , PT ;  /* 0xff8000008c00780b */ /* 0x040fe20003f1d000 */
[----:B------:R-:W-:-:S05]  /*11980*/  FMUL.FTZ R0, R140, c[0x0][0x2d0] ;  /* 0x0000b4008c007a20 */ /* 0x000fca0000410000 */
[----:B------:R-:W-:Y:S02]  /*11990*/  FSEL R0, R0, RZ, P0 ;  /* 0x000000ff00007208 */ /* 0x000fe40000000000 */
[----:B--2---:R-:W-:-:S03]  /*119a0*/  FMNMX.FTZ R2, R2, R4, !PT ;  /* 0x0000000402027209 */ /* 0x004fc60007810000 */
[--C-:B------:R-:W-:Y:S02]  /*119b0*/  FFMA.FTZ R3, R10, c[0x0][0x2d0], -R0.reuse ;  /* 0x0000b4000a037a23 */ /* 0x100fe40000010800 */
[----:B------:R-:W1:Y:S02]  /*119c0*/  SHFL.BFLY PT, R4, R2, 0x1, 0x1f ;  /* 0x0c201f0002047f89 */ /* 0x000e6400000e0000 */
        /* <DEDUP_REMOVED lines=10> */
[----:B-1----:R-:W-:-:S05]  /*11a70*/  FMUL.FTZ R2, R8, c[0x0][0x2d0] ;  /* 0x0000b40008027a20 */ /* 0x002fca0000410000 */
[----:B------:R-:W-:Y:S01]  /*11a80*/  FSEL R2, R2, RZ, P0 ;  /* 0x000000ff02027208 */ /* 0x000fe20000000000 */
[----:B--2---:R-:W-:-:S04]  /*11a90*/  FFMA.FTZ R3, R16, c[0x0][0x2d0], -R0 ;  /* 0x0000b40010037a23 */ /* 0x004fc80000010800 */
[----:B------:R1:W-:Y:S02]  /*11aa0*/  MUFU.EX2 R230, R3 ;  /* 0x0000000300e67308 */ /* 0x0003e40000000800 */
[----:B-1----:R-:W-:-:S06]  /*11ab0*/  FFMA.FTZ R3, R17, c[0x0][0x2d0], -R0 ;  /* 0x0000b40011037a23 */ /* 0x002fcc0000010800 */
[----:B------:R1:W2:Y:S02]  /*11ac0*/  MUFU.EX2 R235, R3 ;  /* 0x0000000300eb7308 */ /* 0x0002a40000000800 */
[--C-:B-1----:R-:W-:Y:S01]  /*11ad0*/  FFMA.FTZ R3, R20, c[0x0][0x2d0], -R0.reuse ;  /* 0x0000b40014037a23 */ /* 0x102fe20000010800 */
[----:B--2---:R-:W-:Y:S01]  /*11ae0*/  F2FP.PACK_AB R128, R234, R235 ;  /* 0x000000ebea80723e */ /* 0x004fe200000000ff */
[----:B------:R-:W-:-:S04]  /*11af0*/  FFMA.FTZ R0, R22, c[0x0][0x2d0], -R0 ;  /* 0x0000b40016007a23 */ /* 0x000fc80000010800 */
[----:B------:R1:W-:Y:S08]  /*11b00*/  MUFU.EX2 R233, R3 ;  /* 0x0000000300e97308 */ /* 0x0003f00000000800 */
[----:B------:R2:W3:Y:S01]  /*11b10*/  MUFU.EX2 R212, R0 ;  /* 0x0000000000d47308 */ /* 0x0004e20000000800 */
[----:B-1----:R-:W-:Y:S01]  /*11b20*/  FFMA.FTZ R3, R6, c[0x0][0x2d0], -R2 ;  /* 0x0000b40006037a23 */ /* 0x002fe20000010802 */
[----:B------:R-:W-:-:S06]  /*11b30*/  F2FP.PACK_AB R6, R230, R232 ;  /* 0x000000e8e606723e */ /* 0x000fcc00000000ff */
[----:B------:R1:W-:Y:S01]  /*11b40*/  MUFU.EX2 R141, R3 ;  /* 0x00000003008d7308 */ /* 0x0003e20000000800 */
[--C-:B--2---:R-:W-:Y:S01]  /*11b50*/  FFMA.FTZ R0, R14, c[0x0][0x2d0], -R2.reuse ;  /* 0x0000b4000e007a23 */ /* 0x104fe20000010802 */
[----:B---3--:R-:W-:Y:S01]  /*11b60*/  F2FP.PACK_AB R130, R212, R233 ;  /* 0x000000e9d482723e */ /* 0x008fe200000000ff */
[----:B-1----:R-:W-:-:S05]  /*11b70*/  FFMA.FTZ R3, R7, c[0x0][0x2d0], -R2 ;  /* 0x0000b40007037a23 */ /* 0x002fca0000010802 */
[----:B------:R1:W2:Y:S02]  /*11b80*/  MUFU.EX2 R10, R3 ;  /* 0x00000003000a7308 */ /* 0x0002a40000000800 */
[----:B-1----:R-:W-:Y:S01]  /*11b90*/  FFMA.FTZ R3, R9, c[0x0][0x2d0], -R2 ;  /* 0x0000b40009037a23 */ /* 0x002fe20000010802 */
[----:B--2---:R-:W-:-:S05]  /*11ba0*/  F2FP.PACK_AB R5, R10, R141 ;  /* 0x0000008d0a05723e */ /* 0x004fca00000000ff */
[----:B------:R1:W-:Y:S02]  /*11bb0*/  MUFU.EX2 R9, R3 ;  /* 0x0000000300097308 */ /* 0x0003e40000000800 */
[----:B-1----:R-:W-:-:S06]  /*11bc0*/  FFMA.FTZ R3, R11, c[0x0][0x2d0], -R2 ;  /* 0x0000b4000b037a23 */ /* 0x002fcc0000010802 */
[----:B------:R1:W-:Y:S08]  /*11bd0*/  MUFU.EX2 R11, R0 ;  /* 0x00000000000b7308 */ /* 0x0003f00000000800 */
[----:B------:R-:W2:Y:S01]  /*11be0*/  MUFU.EX2 R3, R3 ;  /* 0x0000000300037308 */ /* 0x000ea20000000800 */
[----:B-1----:R-:W-:Y:S02]  /*11bf0*/  FFMA.FTZ R0, R18, c[0x0][0x2d0], -R2 ;  /* 0x0000b40012007a23 */ /* 0x002fe40000010802 */
[----:B------:R-:W1:Y:S05]  /*11c00*/  LDSM.16.MT88.4 R16, [R178+0x800] ;  /* 0x00080000b210783b */ /* 0x000e6a0000004200 */
[----:B------:R3:W4:Y:S01]  /*11c10*/  MUFU.EX2 R143, R0 ;  /* 0x00000000008f7308 */ /* 0x0007220000000800 */
[----:B--2---:R-:W-:-:S07]  /*11c20*/  F2FP.PACK_AB R7, R3, R9 ;  /* 0x000000090307723e */ /* 0x004fce00000000ff */
[----:B------:R-:W-:Y:S01]  /*11c30*/  HMMA.16816.F32 R148, R4, R152, RZ ;  /* 0x000000980494723c */ /* 0x000fe200000018ff */
[--C-:B---3--:R-:W-:Y:S01]  /*11c40*/  FFMA.FTZ R0, R21, c[0x0][0x2d0], -R2.reuse ;  /* 0x0000b40015007a23 */ /* 0x108fe20000010802 */
[----:B----4-:R-:W-:Y:S01]  /*11c50*/  F2FP.PACK_AB R129, R143, R11 ;  /* 0x0000000b8f81723e */ /* 0x010fe200000000ff */
[----:B------:R-:W-:-:S05]  /*11c60*/  FFMA.FTZ R2, R12, c[0x0][0x2d0], -R2 ;  /* 0x0000b4000c027a23 */ /* 0x000fca0000010802 */
[C---:B------:R-:W-:Y:S01]  /*11c70*/  HMMA.16816.F32 R152, R4.reuse, R154, RZ ;  /* 0x0000009a0498723c */ /* 0x040fe200000018ff */
[----:B------:R-:W2:Y:S01]  /*11c80*/  LDSM.16.MT88.4 R12, [R181] ;  /* 0x00000000b50c783b */ /* 0x000ea20000004200 */
[----:B------:R3:W-:Y:S06]  /*11c90*/  MUFU.EX2 R194, R0 ;  /* 0x0000000000c27308 */ /* 0x0007ec0000000800 */
[C---:B------:R-:W-:Y:S02]  /*11ca0*/  HMMA.16816.F32 R36, R4.reuse, R40, RZ ;  /* 0x000000280424723c */ /* 0x040fe400000018ff */
[----:B------:R-:W4:Y:S06]  /*11cb0*/  MUFU.EX2 R142, R2 ;  /* 0x00000002008e7308 */ /* 0x000f2c0000000800 */
[----:B------:R-:W-:Y:S01]  /*11cc0*/  HMMA.16816.F32 R40, R4, R42, RZ ;  /* 0x0000002a0428723c */ /* 0x000fe200000018ff */
[----:B---3--:R-:W-:-:S04]  /*11cd0*/  FADD.FTZ R0, R141, R10 ;  /* 0x0000000a8d007221 */ /* 0x008fc80000010000 */
[----:B------:R-:W-:-:S03]  /*11ce0*/  FADD.FTZ R0, R9, R0 ;  /* 0x0000000009007221 */ /* 0x000fc60000010000 */
[C---:B------:R-:W-:Y:S01]  /*11cf0*/  HMMA.16816.F32 R132, R4.reuse, R136, RZ ;  /* 0x000000880484723c */ /* 0x040fe200000018ff */
[----:B----4-:R-:W-:Y:S01]  /*11d00*/  F2FP.PACK_AB R131, R142, R194 ;  /* 0x000000c28e83723e */ /* 0x010fe200000000ff */
[----:B------:R-:W-:Y:S02]  /*11d10*/  FADD.FTZ R2, R229, R227 ;  /* 0x000000e3e5027221 */ /* 0x000fe40000010000 */
[----:B------:R-:W-:Y:S02]  /*11d20*/  FADD.FTZ R0, R3, R0 ;  /* 0x0000000003007221 */ /* 0x000fe40000010000 */
[----:B------:R-:W-:Y:S02]  /*11d30*/  FADD.FTZ R2, R232, R2 ;  /* 0x00000002e8027221 */ /* 0x000fe40000010000 */
[----:B------:R-:W-:Y:S01]  /*11d40*/  HMMA.16816.F32 R136, R4, R138, RZ ;  /* 0x0000008a0488723c */ /* 0x000fe200000018ff */
[----:B------:R-:W-:Y:S02]  /*11d50*/  FADD.FTZ R3, R11, R0 ;  /* 0x000000000b037221 */ /* 0x000fe40000010000 */
[----:B------:R-:W-:-:S02]  /*11d60*/  FADD.FTZ R2, R230, R2 ;  /* 0x00000002e6027221 */ /* 0x000fc40000010000 */
[----:B------:R-:W-:Y:S02]  /*11d70*/  IMAD.MOV.U32 R0, RZ, RZ, R224 ;  /* 0x000000ffff007224 */ /* 0x000fe400078e00e0 */
[----:B------:R-:W-:Y:S01]  /*11d80*/  FADD.FTZ R3, R143, R3 ;  /* 0x000000038f037221 */ /* 0x000fe20000010000 */
[----:B-1----:R-:W-:Y:S03]  /*11d90*/  HMMA.16816.F32 R148, R128, R16, R148 ;  /* 0x000000108094723c */ /* 0x002fe60000001894 */
[----:B------:R-:W-:Y:S01]  /*11da0*/  FADD.FTZ R3, R194, R3 ;  /* 0x00000003c2037221 */ /* 0x000fe20000010000 */
[----:B------:R-:W-:-:S04]  /*11db0*/  IADD3 R194, R236, -0x2, RZ ;  /* 0xfffffffeecc27810 */ /* 0x000fc80007ffe0ff */
[----:B------:R-:W-:Y:S01]  /*11dc0*/  HMMA.16816.F32 R152, R128, R18, R152 ;  /* 0x000000128098723c */ /* 0x000fe20000001898 */
[----:B------:R-:W1:Y:S07]  /*11dd0*/  LDSM.16.MT88.4 R16, [R181+0x800] ;  /* 0x00080000b510783b */ /* 0x000e6e0000004200 */
[C---:B------:R-:W-:Y:S08]  /*11de0*/  HMMA.16816.F32 R28, R4.reuse, R24, RZ ;  /* 0x00000018041c723c */ /* 0x040ff000000018ff */
[C---:B------:R-:W-:Y:S08]  /*11df0*/  HMMA.16816.F32 R32, R4.reuse, R26, RZ ;  /* 0x0000001a0420723c */ /* 0x040ff000000018ff */
[C---:B------:R-:W-:Y:S08]  /*11e00*/  HMMA.16816.F32 R48, R4.reuse, R44, RZ ;  /* 0x0000002c0430723c */ /* 0x040ff000000018ff */
[C---:B--2---:R-:W-:Y:S08]  /*11e10*/  HMMA.16816.F32 R20, R4.reuse, R12, RZ ;  /* 0x0000000c0414723c */ /* 0x044ff000000018ff */
[C---:B------:R-:W-:Y:S08]  /*11e20*/  HMMA.16816.F32 R60, R4.reuse, R46, RZ ;  /* 0x0000002e043c723c */ /* 0x040ff000000018ff */
[----:B------:R-:W-:Y:S08]  /*11e30*/  HMMA.16816.F32 R12, R4, R14, RZ ;  /* 0x0000000e040c723c */ /* 0x000ff000000018ff */
[C---:B------:R-:W-:Y:S08]  /*11e40*/  HMMA.16816.F32 R36, R128.reuse, R64, R36 ;  /* 0x000000408024723c */ /* 0x040ff00000001824 */
[C---:B------:R-:W-:Y:S01]  /*11e50*/  HMMA.16816.F32 R40, R128.reuse, R66, R40 ;  /* 0x000000428028723c */ /* 0x040fe20000001828 */
[----:B------:R-:W2:Y:S07]  /*11e60*/  LDSM.16.MT88.4 R64, [R180+0x1800] ;  /* 0x00180000b440783b */ /* 0x000eae0000004200 */
[C---:B------:R-:W-:Y:S08]  /*11e70*/  HMMA.16816.F32 R132, R128.reuse, R52, R132 ;  /* 0x000000348084723c */ /* 0x040ff00000001884 */
[C---:B------:R-:W-:Y:S08]  /*11e80*/  HMMA.16816.F32 R136, R128.reuse, R54, R136 ;  /* 0x000000368088723c */ /* 0x040ff00000001888 */
[C---:B------:R-:W-:Y:S08]  /*11e90*/  HMMA.16816.F32 R28, R128.reuse, R56, R28 ;  /* 0x00000038801c723c */ /* 0x040ff0000000181c */
[----:B------:R-:W-:Y:S08]  /*11ea0*/  HMMA.16816.F32 R32, R128, R58, R32 ;  /* 0x0000003a8020723c */ /* 0x000ff00000001820 */
[C---:B------:R-:W-:Y:S08]  /*11eb0*/  HMMA.16816.F32 R52, R4.reuse, R72, RZ ;  /* 0x000000480434723c */ /* 0x040ff000000018ff */
[----:B------:R-:W-:Y:S08]  /*11ec0*/  HMMA.16816.F32 R56, R4, R74, RZ ;  /* 0x0000004a0438723c */ /* 0x000ff000000018ff */
[C---:B------:R-:W-:Y:S08]  /*11ed0*/  HMMA.16816.F32 R44, R128.reuse, R68, R48 ;  /* 0x00000044802c723c */ /* 0x040ff00000001830 */
[C---:B------:R-:W-:Y:S08]  /*11ee0*/  HMMA.16816.F32 R48, R128.reuse, R70, R60 ;  /* 0x000000468030723c */ /* 0x040ff0000000183c */
[----:B-1----:R-:W-:Y:S08]  /*11ef0*/  HMMA.16816.F32 R24, R128, R18, R12 ;  /* 0x000000128018723c */ /* 0x002ff0000000180c */
[C---:B------:R-:W-:Y:S08]  /*11f00*/  HMMA.16816.F32 R60, R4.reuse, R76, RZ ;  /* 0x0000004c043c723c */ /* 0x040ff000000018ff */
[----:B------:R-:W-:Y:S08]  /*11f10*/  HMMA.16816.F32 R12, R4, R78, RZ ;  /* 0x0000004e040c723c */ /* 0x000ff000000018ff */
[C---:B------:R-:W-:Y:S08]  /*11f20*/  HMMA.16816.F32 R52, R128.reuse, R84, R52 ;  /* 0x000000548034723c */ /* 0x040ff00000001834 */
[----:B------:R-:W-:Y:S08]  /*11f30*/  HMMA.16816.F32 R56, R128, R86, R56 ;  /* 0x000000568038723c */ /* 0x000ff00000001838 */
[C---:B------:R-:W-:Y:S08]  /*11f40*/  HMMA.16816.F32 R84, R4.reuse, R88, RZ ;  /* 0x000000580454723c */ /* 0x040ff000000018ff */
[C---:B------:R-:W-:Y:S08]  /*11f50*/  HMMA.16816.F32 R88, R4.reuse, R90, RZ ;  /* 0x0000005a0458723c */ /* 0x040ff000000018ff */
[----:B------:R-:W-:Y:S08]  /*11f60*/  HMMA.16816.F32 R68, R4, R92, RZ ;  /* 0x0000005c0444723c */ /* 0x000ff000000018ff */
[----:B--2---:R-:W-:Y:S08]  /*11f70*/  HMMA.16816.F32 R60, R128, R64, R60 ;  /* 0x00000040803c723c */ /* 0x004ff0000000183c */
[C---:B------:R-:W-:Y:S08]  /*11f80*/  HMMA.16816.F32 R72, R4.reuse, R94, RZ ;  /* 0x0000005e0448723c */ /* 0x040ff000000018ff */
[C---:B------:R-:W-:Y:S08]  /*11f90*/  HMMA.16816.F32 R168, R4.reuse, R104, RZ ;  /* 0x0000006804a8723c */ /* 0x040ff000000018ff */
[----:B------:R-:W-:Y:S01]  /*11fa0*/  HMMA.16816.F32 R172, R4, R106, RZ ;  /* 0x0000006a04ac723c */ /* 0x000fe200000018ff */
[----:B------:R-:W1:Y:S07]  /*11fb0*/  LDSM.16.MT88.4 R104, [R178+0x3800] ;  /* 0x00380000b268783b */ /* 0x000e6e0000004200 */
[----:B------:R-:W-:Y:S08]  /*11fc0*/  HMMA.16816.F32 R64, R128, R66, R12 ;  /* 0x000000428040723c */ /* 0x000ff0000000180c */
[C---:B------:R-:W-:Y:S08]  /*11fd0*/  HMMA.16816.F32 R76, R4.reuse, R80, RZ ;  /* 0x00000050044c723c */ /* 0x040ff000000018ff */
[C---:B------:R-:W-:Y:S08]  /*11fe0*/  HMMA.16816.F32 R92, R4.reuse, R96, RZ ;  /* 0x00000060045c723c */ /* 0x040ff000000018ff */
[C---:B------:R-:W-:Y:S08]  /*11ff0*/  HMMA.16816.F32 R80, R4.reuse, R82, RZ ;  /* 0x000000520450723c */ /* 0x040ff000000018ff */
[C---:B------:R-:W-:Y:S08]  /*12000*/  HMMA.16816.F32 R96, R4.reuse, R98, RZ ;  /* 0x000000620460723c */ /* 0x040ff000000018ff */
[C---:B------:R-:W-:Y:S08]  /*12010*/  HMMA.16816.F32 R12, R4.reuse, R112, RZ ;  /* 0x00000070040c723c */ /* 0x040ff000000018ff */
[C---:B------:R-:W-:Y:S01]  /*12020*/  HMMA.16816.F32 R124, R4.reuse, R114, RZ ;  /* 0x00000072047c723c */ /* 0x040fe200000018ff */
[----:B------:R-:W-:Y:S07]  /*12030*/  LDSM.16.MT88.4 R112, [R179+0x3800] ;  /* 0x00380000b370783b */ /* 0x000fee0000004200 */
[C---:B------:R-:W-:Y:S08]  /*12040*/  HMMA.16816.F32 R160, R4.reuse, R108, RZ ;  /* 0x0000006c04a0723c */ /* 0x040ff000000018ff */
[C---:B------:R-:W-:Y:S08]  /*12050*/  HMMA.16816.F32 R164, R4.reuse, R110, RZ ;  /* 0x0000006e04a4723c */ /* 0x040ff000000018ff */
[C---:B------:R-:W-:Y:S08]  /*12060*/  HMMA.16816.F32 R200, R4.reuse, R100, RZ ;  /* 0x0000006404c8723c */ /* 0x040ff000000018ff */
[----:B------:R-:W-:Y:S01]  /*12070*/  HMMA.16816.F32 R204, R4, R102, RZ ;  /* 0x0000006604cc723c */ /* 0x000fe200000018ff */
[----:B------:R-:W2:Y:S07]  /*12080*/  LDSM.16.MT88.4 R4, [R180+0x3800] ;  /* 0x00380000b404783b */ /* 0x000eae0000004200 */
[C---:B------:R-:W-:Y:S08]  /*12090*/  HMMA.16816.F32 R84, R128.reuse, R120, R84 ;  /* 0x000000788054723c */ /* 0x040ff00000001854 */
[C---:B------:R-:W-:Y:S01]  /*120a0*/  HMMA.16816.F32 R88, R128.reuse, R122, R88 ;  /* 0x0000007a8058723c */ /* 0x040fe20000001858 */
[----:B------:R-:W3:Y:S07]  /*120b0*/  LDSM.16.MT88.4 R120, [R181+0x3800] ;  /* 0x00380000b578783b */ /* 0x000eee0000004200 */
[C---:B------:R-:W-:Y:S01]  /*120c0*/  HMMA.16816.F32 R20, R128.reuse, R16, R20 ;  /* 0x000000108014723c */ /* 0x040fe20000001814 */
[----:B------:R-:W4:Y:S07]  /*120d0*/  LDSM.16.MT88.4 R16, [R178+0x2800] ;  /* 0x00280000b210783b */ /* 0x000f2e0000004200 */
[C---:B-1----:R-:W-:Y:S08]  /*120e0*/  HMMA.16816.F32 R100, R128.reuse, R104, R12 ;  /* 0x000000688064723c */ /* 0x042ff0000000180c */
[C---:B------:R-:W-:Y:S08]  /*120f0*/  HMMA.16816.F32 R104, R128.reuse, R106, R124 ;  /* 0x0000006a8068723c */ /* 0x040ff0000000187c */
[C---:B--2---:R-:W-:Y:S07]  /*12100*/  HMMA.16816.F32 R124, R128.reuse, R4, R200 ;  /* 0x00000004807c723c */ /* 0x044fee00000018c8 */
[----:B------:R-:W-:Y:S01]  /*12110*/  FADD.FTZ R4, R235, R2 ;  /* 0x00000002eb047221 */ /* 0x000fe20000010000 */
[----:B------:R-:W-:Y:S01]  /*12120*/  HMMA.16816.F32 R76, R128, R116, R76 ;  /* 0x00000074804c723c */ /* 0x000fe2000000184c */
[----:B------:R-:W-:-:S04]  /*12130*/  @P3 IMAD.HI.U32 R2, R224, c[0x0][0x2c8], RZ ;  /* 0x0000b200e0023a27 */ /* 0x000fc800078e00ff */
[----:B------:R-:W-:Y:S01]  /*12140*/  FADD.FTZ R4, R234, R4 ;  /* 0x00000004ea047221 */ /* 0x000fe20000010000 */
[----:B------:R-:W-:Y:S01]  /*12150*/  @P3 SHF.R.U32.HI R0, RZ, c[0x0][0x2cc], R2 ;  /* 0x0000b300ff003a19 */ /* 0x000fe20000011602 */
[----:B------:R-:W-:Y:S01]  /*12160*/  IMAD.IADD R2, R210, 0x1, -R211 ;  /* 0x00000001d2027824 */ /* 0x000fe200078e0ad3 */
[----:B------:R-:W-:Y:S01]  /*12170*/  HMMA.16816.F32 R80, R128, R118, R80 ;  /* 0x000000768050723c */ /* 0x000fe20000001850 */
[----:B------:R-:W-:Y:S02]  /*12180*/  FADD.FTZ R4, R233, R4 ;  /* 0x00000004e9047221 */ /* 0x000fe40000010000 */
[----:B------:R-:W-:-:S05]  /*12190*/  IMAD.IADD R2, R2, 0x1, R0 ;  /* 0x0000000102027824 */ /* 0x000fca00078e0200 */
[----:B------:R-:W-:Y:S01]  /*121a0*/  HMMA.16816.F32 R108, R128, R112, R160 ;  /* 0x00000070806c723c */ /* 0x000fe200000018a0 */
[----:B------:R-:W-:-:S07]  /*121b0*/  IADD3 R0, R2, c[0x0][0x328], RZ ;  /* 0x0000ca0002007a10 */ /* 0x000fce0007ffe0ff */
[C---:B---3--:R-:W-:Y:S08]  /*121c0*/  HMMA.16816.F32 R116, R128.reuse, R120, R168 ;  /* 0x000000788074723c */ /* 0x048ff000000018a8 */
[C---:B----4-:R-:W-:Y:S08]  /*121d0*/  HMMA.16816.F32 R68, R128.reuse, R16, R68 ;  /* 0x000000108044723c */ /* 0x050ff00000001844 */
[C---:B------:R-:W-:Y:S08]  /*121e0*/  HMMA.16816.F32 R72, R128.reuse, R18, R72 ;  /* 0x000000128048723c */ /* 0x040ff00000001848 */
[C---:B------:R-:W-:Y:S08]  /*121f0*/  HMMA.16816.F32 R92, R128.reuse, R196, R92 ;  /* 0x000000c4805c723c */ /* 0x040ff0000000185c */
[C---:B------:R-:W-:Y:S08]  /*12200*/  HMMA.16816.F32 R96, R128.reuse, R198, R96 ;  /* 0x000000c68060723c */ /* 0x040ff00000001860 */
[C---:B------:R-:W-:Y:S08]  /*12210*/  HMMA.16816.F32 R112, R128.reuse, R114, R164 ;  /* 0x000000728070723c */ /* 0x040ff000000018a4 */
[C---:B------:R-:W-:Y:S08]  /*12220*/  HMMA.16816.F32 R120, R128.reuse, R122, R172 ;  /* 0x0000007a8078723c */ /* 0x040ff000000018ac */
[----:B------:R-:W-:Y:S07]  /*12230*/  HMMA.16816.F32 R128, R128, R6, R204 ;  /* 0x000000068080723c */ /* 0x000fee00000018cc */
[----:B------:R-:W-:-:S02]  /*12240*/  FADD.FTZ R207, R212, R4 ;  /* 0x00000004d4cf7221 */ /* 0x000fc40000010000 */
[----:B------:R-:W-:Y:S01]  /*12250*/  FADD.FTZ R206, R142, R3 ;  /* 0x000000038ece7221 */ /* 0x000fe20000010000 */
        /* <DEDUP_REMOVED lines=12> */
.L_x_699:
[----:B------:R-:W-:-:S13]  /*12320*/  ISETP.NE.AND P0, PT, R4, 0x1, PT ;  /* 0x000000010400780c */ /* 0x000fda0003f05270 */
[----:B------:R-:W-:-:S05]  /*12330*/  @P0 IMAD.HI.U32 R2, R3, c[0x0][0x330], RZ ;  /* 0x0000cc0003020a27 */ /* 0x000fca00078e00ff */
[----:B------:R-:W-:Y:S02]  /*12340*/  @P0 SHF.R.U32.HI R3, RZ, c[0x0][0x334], R2 ;  /* 0x0000cd00ff030a19 */ /* 0x000fe40000011602 */
.L_x_700:
[----:B------:R-:W-:Y:S05]  /*12350*/  BSYNC B0 ;  /* 0x0000000000007941 */ /* 0x000fea0003800000 */
.L_x_698:
[----:B------:R-:W-:-:S05]  /*12360*/  IMAD R3, R3, R4, c[0x0][0x32c] ;  /* 0x0000cb0003037624 */ /* 0x000fca00078e0204 */
[----:B------:R-:W-:-:S04]  /*12370*/  IMNMX R0, R0, R3, PT ;  /* 0x0000000300007217 */ /* 0x000fc80003800200 */
.L_x_697:
[----:B------:R-:W-:-:S04]  /*12380*/  SHF.R.S32.HI R2, RZ, 0x1f, R0 ;  /* 0x0000001fff027819 */ /* 0x000fc80000011400 */
[----:B------:R-:W-:-:S04]  /*12390*/  LEA.HI R0, R2, R0, RZ, 0x5 ;  /* 0x0000000002007211 */ /* 0x000fc800078f28ff */
[----:B------:R-:W-:-:S04]  /*123a0*/  SHF.R.S32.HI R0, RZ, 0x5, R0 ;  /* 0x00000005ff007819 */ /* 0x000fc80000011400 */
[----:B------:R-:W-:-:S04]  /*123b0*/  IMNMX R212, R208, R0, !PT ;  /* 0x00000000d0d47217 */ /* 0x000fc80007800200 */
[----:B------:R-:W-:-:S13]  /*123c0*/  ISETP.GE.AND P0, PT, R194, R212, PT ;  /* 0x000000d4c200720c */ /* 0x000fda0003f06270 */
[----:B------:R-:W-:Y:S05]  /*123d0*/  @!P0 BRA `(.L_x_701) ;  /* 0x0000254000008947 */ /* 0x000fea0003800000 */
[----:B------:R-:W-:Y:S02]  /*123e0*/  MOV R142, R8 ;  /* 0x00000008008e7202 */ /* 0x000fe40000000f00 */
[----:B------:R-:W-:Y:S02]  /*123f0*/  MOV R141, R140 ;  /* 0x0000008c008d7202 */ /* 0x000fe40000000f00 */
[----:B------:R-:W-:-:S04]  /*12400*/  MOV R196, R194 ;  /* 0x000000c200c47202 */ /* 0x000fc80000000f00 */
.L_x_710:
[----:B------:R-:W-:Y:S01]  /*12410*/  ISETP.GT.AND P1, PT, R208, R196, PT ;  /* 0x000000c4d000720c */ /* 0x000fe20003f24270 */
[----:B------:R-:W-:Y:S04]  /*12420*/  DEPBAR.LE SB0, 0x0 ;  /* 0x000080000000791a */ /* 0x000fe80000000000 */
[----:B------:R-:W-:Y:S01]  /*12430*/  WARPSYNC 0xffffffff ;  /* 0xffffffff00007948 */ /* 0x000fe20003800000 */
[----:B------:R-:W-:Y:S01]  /*12440*/  BAR.SYNC.DEFER_BLOCKING 0x0 ;  /* 0x0000000000007b1d */ /* 0x000fe20000010000 */
[----:B------:R-:W-:Y:S01]  /*12450*/  LOP3.LUT P3, RZ, R214, 0x1, RZ, 0xc0, !PT ;  /* 0x00000001d6ff7812 */ /* 0x000fe2000786c0ff */
[----:B------:R-:W-:Y:S02]  /*12460*/  IMAD.MOV.U32 R140, RZ, RZ, c[0x0][0x2c4] ;  /* 0x0000b100ff8c7624 */ /* 0x000fe400078e00ff */
[----:B------:R-:W-:Y:S02]  /*12470*/  IMAD.IADD R143, R225, 0x1, R224 ;  /* 0x00000001e18f7824 */ /* 0x000fe400078e02e0 */
[----:B------:R-:W-:Y:S01]  /*12480*/  IMAD.MOV.U32 R194, RZ, RZ, c[0x0][0x32c] ;  /* 0x0000cb00ffc27624 */ /* 0x000fe200078e00ff */
[----:B------:R-:W-:Y:S01]  /*12490*/  @!P1 SHF.R.S32.HI R0, RZ, 0x1f, R196 ;  /* 0x0000001fff009819 */ /* 0x000fe200000114c4 */
[----:B------:R-:W-:Y:S04]  /*124a0*/  @!P1 IMAD.WIDE.U32 R2, R196, c[0x0][0x208], RZ ;  /* 0x00008200c4029a25 */ /* 0x000fe800078e00ff */
[----:B------:R-:W-:Y:S01]  /*124b0*/  @!P1 IMAD R0, R0, c[0x0][0x208], RZ ;  /* 0x0000820000009a24 */ /* 0x000fe200078e02ff */
[----:B------:R-:W-:Y:S03]  /*124c0*/  @!P1 LEA R4, P0, R2, R220, 0x5 ;  /* 0x000000dc02049211 */ /* 0x000fe600078028ff */
[----:B------:R-:W-:Y:S04]  /*124d0*/  @!P1 IMAD R0, R196, c[0x0][0x20c], R0 ;  /* 0x00008300c4009a24 */ /* 0x000fe800078e0200 */
[----:B------:R-:W-:Y:S01]  /*124e0*/  @!P1 IMAD.IADD R0, R3, 0x1, R0 ;  /* 0x0000000103009824 */ /* 0x000fe200078e0200 */
[----:B------:R-:W-:Y:S04]  /*124f0*/  LDSM.16.M88.4 R16, [R182] ;  /* 0x00000000b610783b */ /* 0x000fe80000000200 */
[----:B------:R-:W-:Y:S01]  /*12500*/  @!P1 LEA.HI.X R6, R2, R223, R0, 0x5, P0 ;  /* 0x000000df02069211 */ /* 0x000fe200000f2c00 */
[----:B------:R-:W-:Y:S01]  /*12510*/  ULDC UR4, c[0x0][0x324] ;  /* 0x0000c90000047ab9 */ /* 0x000fe20000000800 */
[C---:B------:R-:W-:Y:S01]  /*12520*/  ISETP.GT.AND P0, PT, R196.reuse, R208, PT ;  /* 0x000000d0c400720c */ /* 0x040fe20003f04270 */
[----:B------:R-:W1:Y:S01]  /*12530*/  LDSM.16.M88.4 R8, [R177] ;  /* 0x00000000b108783b */ /* 0x000e620000000200 */
[----:B------:R-:W-:Y:S03]  /*12540*/  ULOP3.LUT UR4, URZ, UR4, URZ, 0x33, !UPT ;  /* 0x000000043f047292 */ /* 0x000fe6000f8e333f */
[----:B------:R-:W2:Y:S04]  /*12550*/  LDSM.16.M88.4 R160, [R177+0x800] ;  /* 0x00080000b1a0783b */ /* 0x000ea80000000200 */
[----:B------:R-:W-:Y:S04]  /*12560*/  LDSM.16.M88.4 R164, [R183] ;  /* 0x00000000b7a4783b */ /* 0x000fe80000000200 */
[----:B------:R-:W-:Y:S01]  /*12570*/  @P0 IADD3 R0, R196, -0x1, RZ ;  /* 0xffffffffc4000810 */ /* 0x000fe20007ffe0ff */
[----:B------:R-:W3:Y:S03]  /*12580*/  LDSM.16.M88.4 R168, [R186] ;  /* 0x00000000baa8783b */ /* 0x000ee60000000200 */
[----:B------:R-:W-:Y:S01]  /*12590*/  @P0 SHF.R.S32.HI R2, RZ, 0x1f, R0 ;  /* 0x0000001fff020819 */ /* 0x000fe20000011400 */
[----:B------:R-:W4:Y:S04]  /*125a0*/  LDSM.16.M88.4 R172, [R188] ;  /* 0x00000000bcac783b */ /* 0x000f280000000200 */
[----:B------:R-:W-:Y:S02]  /*125b0*/  @P0 IMAD R5, R2, c[0x0][0x1e0], RZ ;  /* 0x0000780002050a24 */ /* 0x000fe400078e02ff */
[C---:B------:R-:W-:Y:S04]  /*125c0*/  @P0 IMAD.WIDE.U32 R2, R0.reuse, c[0x0][0x1e0], RZ ;  /* 0x0000780000020a25 */ /* 0x040fe800078e00ff */
[----:B------:R-:W-:Y:S04]  /*125d0*/  @P0 IMAD R0, R0, c[0x0][0x1e4], R5 ;  /* 0x0000790000000a24 */ /* 0x000fe800078e0205 */
[----:B------:R-:W-:Y:S01]  /*125e0*/  @P0 IMAD.IADD R3, R3, 0x1, R0 ;  /* 0x0000000103030824 */ /* 0x000fe200078e0200 */
[C---:B------:R-:W-:Y:S04]  /*125f0*/  @P0 LEA R0, P2, R2.reuse, R218, 0x5 ;  /* 0x000000da02000211 */ /* 0x040fe800078428ff */
[----:B------:R-:W-:Y:S02]  /*12600*/  @P0 LEA.HI.X R5, R2, R222, R3, 0x5, P2 ;  /* 0x000000de02050211 */ /* 0x000fe400010f2c03 */
[C---:B------:R-:W-:Y:S04]  /*12610*/  @!P1 LEA R2, P2, R4.reuse, c[0x0][0x1f8], 0x1 ;  /* 0x00007e0004029a11 */ /* 0x040fe800078408ff */
[----:B------:R-:W-:Y:S02]  /*12620*/  @!P1 LEA.HI.X R3, R4, c[0x0][0x1fc], R6, 0x1, P2 ;  /* 0x00007f0004039a11 */ /* 0x000fe400010f0c06 */
[C---:B------:R-:W-:Y:S03]  /*12630*/  @P0 LEA R198, P2, R0.reuse, c[0x0][0x1c8], 0x1 ;  /* 0x0000720000c60a11 */ /* 0x040fe600078408ff */
[----:B------:R-:W-:Y:S01]  /*12640*/  @!PT LDS RZ, [RZ] ;  /* 0x00000000fffff984 */ /* 0x000fe20000000800 */
[----:B------:R-:W-:Y:S01]  /*12650*/  @!PT LDS RZ, [RZ] ;  /* 0x00000000fffff984 */ /* 0x000fe20000000800 */
[----:B------:R-:W-:Y:S01]  /*12660*/  @!PT LDS RZ, [RZ] ;  /* 0x00000000fffff984 */ /* 0x000fe20000000800 */
[----:B------:R5:W-:Y:S01]  /*12670*/  @!P1 LDGSTS.E.BYPASS.LTC128B.128 [R195+0x8080], [R2.64], !P3 ;  /* 0x0808000002c39fae */ /* 0x000be2000d901d46 */
[----:B------:R-:W-:Y:S02]  /*12680*/  @P0 LEA.HI.X R199, R0, c[0x0][0x1cc], R5, 0x1, P2 ;  /* 0x0000730000c70a11 */ /* 0x000fe400010f0c05 */
[C---:B-1----:R-:W-:Y:S01]  /*12690*/  HMMA.16816.F32 R4, R16.reuse, R8, RZ ;  /* 0x000000081004723c */ /* 0x042fe200000018ff */
[----:B------:R5:W-:Y:S02]  /*126a0*/  @!P1 LDGSTS.E.BYPASS.LTC128B.128 [R195+0x9080], [R2.64+0x80], !P6 ;  /* 0x0908008002c39fae */ /* 0x000be4000f101d46 */
[----:B------:R-:W-:Y:S01]  /*126b0*/  ISETP.NE.AND P2, PT, R140, 0x1, PT ;  /* 0x000000018c00780c */ /* 0x000fe20003f45270 */
[----:B------:R-:W-:Y:S01]  /*126c0*/  IMAD.SHL.U32 R140, R196, 0x20, RZ ;  /* 0x00000020c48c7824 */ /* 0x000fe200078e00ff */
[----:B------:R5:W-:Y:S03]  /*126d0*/  @!P1 LDGSTS.E.BYPASS.LTC128B.128 [R195+0xa080], [R2.64+0x100], !P5 ;  /* 0x0a08010002c39fae */ /* 0x000be6000e901d46 */
[C---:B------:R-:W-:Y:S01]  /*126e0*/  HMMA.16816.F32 R8, R16.reuse, R10, RZ ;  /* 0x0000000a1008723c */ /* 0x040fe200000018ff */
[----:B------:R5:W-:Y:S04]  /*126f0*/  @!P1 LDGSTS.E.BYPASS.LTC128B.128 [R195+0xb080], [R2.64+0x180], !P4 ;  /* 0x0b08018002c39fae */ /* 0x000be8000e101d46 */
[----:B------:R-:W0:Y:S03]  /*12700*/  LDGDEPBAR ;  /* 0x00000000000079af */ /* 0x000e260000000000 */
[C---:B--2---:R-:W-:Y:S01]  /*12710*/  HMMA.16816.F32 R12, R16.reuse, R160, RZ ;  /* 0x000000a0100c723c */ /* 0x044fe200000018ff */
[----:B------:R-:W-:Y:S05]  /*12720*/  @P2 IMAD.HI.U32 R0, R143, c[0x0][0x2c8], RZ ;  /* 0x0000b2008f002a27 */ /* 0x000fea00078e00ff */
[----:B------:R-:W-:Y:S02]  /*12730*/  @P2 SHF.R.U32.HI R143, RZ, c[0x0][0x2cc], R0 ;  /* 0x0000b300ff8f2a19 */ /* 0x000fe40000011600 */
[----:B------:R-:W-:Y:S01]  /*12740*/  HMMA.16816.F32 R16, R16, R162, RZ ;  /* 0x000000a21010723c */ /* 0x000fe200000018ff */
[----:B------:R-:W-:Y:S01]  /*12750*/  LDSM.16.M88.4 R160, [R185] ;  /* 0x00000000b9a0783b */ /* 0x000fe20000000200 */
[----:B------:R-:W-:Y:S02]  /*12760*/  ISETP.GE.AND P2, PT, R194, 0x1, PT ;  /* 0x00000001c200780c */ /* 0x000fe40003f46270 */
[----:B------:R-:W-:Y:S04]  /*12770*/  IADD3 R0, -R209, 0x1, -R140 ;  /* 0x00000001d1007810 */ /* 0x000fe80007ffe98c */
[C---:B---3--:R-:W-:Y:S01]  /*12780*/  HMMA.16816.F32 R4, R164.reuse, R168, R4 ;  /* 0x000000a8a404723c */ /* 0x048fe20000001804 */
[----:B-----5:R-:W-:Y:S04]  /*12790*/  SHFL.IDX PT, R3, R143, RZ, 0x1c1f ;  /* 0x001c1fff8f037589 */ /* 0x020fe800000e0000 */
[----:B------:R-:W-:Y:S03]  /*127a0*/  IADD3 R0, -R211, R0, R210 ;  /* 0x00000000d3007210 */ /* 0x000fe60007ffe1d2 */
[C---:B------:R-:W-:Y:S01]  /*127b0*/  HMMA.16816.F32 R8, R164.reuse, R170, R8 ;  /* 0x000000aaa408723c */ /* 0x040fe20000001808 */
[----:B------:R-:W1:Y:S07]  /*127c0*/  LDSM.16.M88.4 R168, [R176] ;  /* 0x00000000b0a8783b */ /* 0x000e6e0000000200 */
[C---:B----4-:R-:W-:Y:S08]  /*127d0*/  HMMA.16816.F32 R12, R164.reuse, R172, R12 ;  /* 0x000000aca40c723c */ /* 0x050ff0000000180c */
[----:B------:R-:W-:Y:S01]  /*127e0*/  HMMA.16816.F32 R16, R164, R174, R16 ;  /* 0x000000aea410723c */ /* 0x000fe20000001810 */
[----:B------:R-:W2:Y:S04]  /*127f0*/  LDSM.16.M88.4 R164, [R176+0x800] ;  /* 0x00080000b0a4783b */ /* 0x000ea80000000200 */
[----:B------:R-:W-:Y:S03]  /*12800*/  LDSM.16.M88.4 R172, [R159+-0x3000] ;  /* 0xffd000009fac783b */ /* 0x000fe60000000200 */
[C---:B-1----:R-:W-:Y:S08]  /*12810*/  HMMA.16816.F32 R4, R160.reuse, R168, R4 ;  /* 0x000000a8a004723c */ /* 0x042ff00000001804 */
[C---:B------:R-:W-:Y:S01]  /*12820*/  HMMA.16816.F32 R8, R160.reuse, R170, R8 ;  /* 0x000000aaa008723c */ /* 0x040fe20000001808 */
[----:B------:R-:W1:Y:S07]  /*12830*/  LDSM.16.M88.4 R168, [R184] ;  /* 0x00000000b8a8783b */ /* 0x000e6e0000000200 */
[C---:B--2---:R-:W-:Y:S08]  /*12840*/  HMMA.16816.F32 R12, R160.reuse, R164, R12 ;  /* 0x000000a4a00c723c */ /* 0x044ff0000000180c */
[----:B------:R-:W-:Y:S01]  /*12850*/  HMMA.16816.F32 R16, R160, R166, R16 ;  /* 0x000000a6a010723c */ /* 0x000fe20000001810 */
[----:B------:R-:W2:Y:S04]  /*12860*/  LDSM.16.M88.4 R160, [R159+-0x2800] ;  /* 0xffd800009fa0783b */ /* 0x000ea80000000200 */
[----:B------:R-:W-:Y:S03]  /*12870*/  LDSM.16.M88.4 R164, [R182+0x4000] ;  /* 0x00400000b6a4783b */ /* 0x000fe60000000200 */
[C---:B-1----:R-:W-:Y:S08]  /*12880*/  HMMA.16816.F32 R4, R168.reuse, R172, R4 ;  /* 0x000000aca804723c */ /* 0x042ff00000001804 */
[C---:B------:R-:W-:Y:S01]  /*12890*/  HMMA.16816.F32 R8, R168.reuse, R174, R8 ;  /* 0x000000aea808723c */ /* 0x040fe20000001808 */
[----:B------:R-:W1:Y:S07]  /*128a0*/  LDSM.16.M88.4 R172, [R177+0x1000] ;  /* 0x00100000b1ac783b */ /* 0x000e6e0000000200 */
[C---:B--2---:R-:W-:Y:S08]  /*128b0*/  HMMA.16816.F32 R12, R168.reuse, R160, R12 ;  /* 0x000000a0a80c723c */ /* 0x044ff0000000180c */
[----:B------:R-:W-:Y:S01]  /*128c0*/  HMMA.16816.F32 R16, R168, R162, R16 ;  /* 0x000000a2a810723c */ /* 0x000fe20000001810 */
[----:B------:R-:W2:Y:S04]  /*128d0*/  LDSM.16.M88.4 R160, [R177+0x1800] ;  /* 0x00180000b1a0783b */ /* 0x000ea80000000200 */
[----:B------:R-:W-:Y:S03]  /*128e0*/  LDSM.16.M88.4 R168, [R183+0x4000] ;  /* 0x00400000b7a8783b */ /* 0x000fe60000000200 */
[C---:B-1----:R-:W-:Y:S08]  /*128f0*/  HMMA.16816.F32 R4, R164.reuse, R172, R4 ;  /* 0x000000aca404723c */ /* 0x042ff00000001804 */
[C---:B------:R-:W-:Y:S01]  /*12900*/  HMMA.16816.F32 R8, R164.reuse, R174, R8 ;  /* 0x000000aea408723c */ /* 0x040fe20000001808 */
[----:B------:R-:W1:Y:S07]  /*12910*/  LDSM.16.M88.4 R172, [R190] ;  /* 0x00000000beac783b */ /* 0x000e6e0000000200 */
[C---:B--2---:R-:W-:Y:S08]  /*12920*/  HMMA.16816.F32 R12, R164.reuse, R160, R12 ;  /* 0x000000a0a40c723c */ /* 0x044ff0000000180c */
[----:B------:R-:W-:Y:S01]  /*12930*/  HMMA.16816.F32 R16, R164, R162, R16 ;  /* 0x000000a2a410723c */ /* 0x000fe20000001810 */
[----:B------:R-:W2:Y:S04]  /*12940*/  LDSM.16.M88.4 R160, [R189] ;  /* 0x00000000bda0783b */ /* 0x000ea80000000200 */
        /* <DEDUP_REMOVED lines=10> */
[----:B------:R-:W1:Y:S07]  /*129f0*/  LDSM.16.M88.4 R172, [R159+-0x2000] ;  /* 0xffe000009fac783b */ /* 0x000e6e0000000200 */
        /* <DEDUP_REMOVED lines=58> */
[----:B------:R-:W2:Y:S01]  /*12da0*/  LDSM.16.M88.4 R160, [R159+0x800] ;  /* 0x000800009fa0783b */ /* 0x000ea20000000200 */
[----:B------:R-:W-:Y:S04]  /*12db0*/  DEPBAR.LE SB0, 0x0 ;  /* 0x000080000000791a */ /* 0x000fe80000000000 */
[----:B------:R-:W-:Y:S02]  /*12dc0*/  BAR.SYNC.DEFER_BLOCKING 0x0 ;  /* 0x0000000000007b1d */ /* 0x000fe40000010000 */
[C---:B-1----:R-:W-:Y:S04]  /*12dd0*/  HMMA.16816.F32 R4, R168.reuse, R172, R4 ;  /* 0x000000aca804723c */ /* 0x042fe80000001804 */
[----:B------:R-:W-:Y:S01]  /*12de0*/  @!PT LDS RZ, [RZ] ;  /* 0x00000000fffff984 */ /* 0x000fe20000000800 */
[----:B------:R-:W-:Y:S01]  /*12df0*/  @!PT LDS RZ, [RZ] ;  /* 0x00000000fffff984 */ /* 0x000fe20000000800 */
[----:B------:R-:W-:Y:S01]  /*12e00*/  @!PT LDS RZ, [RZ] ;  /* 0x00000000fffff984 */ /* 0x000fe20000000800 */
[----:B------:R1:W-:Y:S04]  /*12e10*/  @P0 LDGSTS.E.BYPASS.LTC128B.128 [R195+0xc080], [R198.64], !P3 ;  /* 0x0c080000c6c30fae */ /* 0x0003e8000d901d46 */
[C---:B------:R-:W-:Y:S01]  /*12e20*/  HMMA.16816.F32 R8, R168.reuse, R174, R8 ;  /* 0x000000aea808723c */ /* 0x040fe20000001808 */
[----:B------:R1:W-:Y:S04]  /*12e30*/  @P0 LDGSTS.E.BYPASS.LTC128B.128 [R195+0xd080], [R198.64+0x80], !P6 ;  /* 0x0d080080c6c30fae */ /* 0x0003e8000f101d46 */
[----:B------:R1:W-:Y:S03]  /*12e40*/  @P0 LDGSTS.E.BYPASS.LTC128B.128 [R195+0xe080], [R198.64+0x100], !P5 ;  /* 0x0e080100c6c30fae */ /* 0x0003e6000e901d46 */
[C---:B--2---:R-:W-:Y:S01]  /*12e50*/  HMMA.16816.F32 R12, R168.reuse, R160, R12 ;  /* 0x000000a0a80c723c */ /* 0x044fe2000000180c */
[----:B------:R1:W-:Y:S04]  /*12e60*/  @P0 LDGSTS.E.BYPASS.LTC128B.128 [R195+0xf080], [R198.64+0x180], !P4 ;  /* 0x0f080180c6c30fae */ /* 0x0003e8000e101d46 */
[----:B------:R-:W0:Y:S02]  /*12e70*/  LDGDEPBAR ;  /* 0x00000000000079af */ /* 0x000e240000000000 */
[C---:B------:R-:W-:Y:S01]  /*12e80*/  IADD3 R161, R0.reuse, c[0x0][0x328], RZ ;  /* 0x0000ca0000a17a10 */ /* 0x040fe20007ffe0ff */
[----:B------:R-:W-:Y:S04]  /*12e90*/  HMMA.16816.F32 R16, R168, R162, R16 ;  /* 0x000000a2a810723c */ /* 0x000fe80000001810 */
[--C-:B------:R-:W-:Y:S01]  /*12ea0*/  IMAD.IADD R2, R161, 0x1, R3.reuse ;  /* 0x00000001a1027824 */ /* 0x100fe200078e0203 */
[----:B------:R-:W-:Y:S07]  /*12eb0*/  IADD3 R160, R0, UR4, RZ ;  /* 0x0000000400a07c10 */ /* 0x000fee000fffe0ff */
[----:B------:R-:W-:Y:S01]  /*12ec0*/  IMAD.IADD R0, R160, 0x1, R3 ;  /* 0x00000001a0007824 */ /* 0x000fe200078e0203 */
[----:B------:R-:W-:-:S05]  /*12ed0*/  @!P2 BRA `(.L_x_702) ;  /* 0x000001500000a947 */ /* 0x000fca0003800000 */
[----:B------:R-:W-:Y:S01]  /*12ee0*/  IADD3 R3, -R211, R210, R3 ;  /* 0x000000d2d3037210 */ /* 0x000fe20007ffe103 */
[----:B------:R-:W-:Y:S03]  /*12ef0*/  BSSY B0, `(.L_x_703) ;  /* 0x000000e000007945 */ /* 0x000fe60003800000 */
[----:B------:R-:W-:-:S13]  /*12f00*/  ISETP.GT.AND P0, PT, R3, -0x1, PT ;  /* 0xffffffff0300780c */ /* 0x000fda0003f04270 */
[----:B------:R-:W-:-:S05]  /*12f10*/  @P0 BRA `(.L_x_704) ;  /* 0x0000007000000947 */ /* 0x000fca0003800000 */
[----:B------:R-:W-:Y:S01]  /*12f20*/  LOP3.LUT R3, RZ, R3, RZ, 0x33, !PT ;  /* 0x00000003ff037212 */ /* 0x000fe200078e33ff */
[----:B------:R-:W-:Y:S05]  /*12f30*/  IMAD.MOV.U32 R162, RZ, RZ, c[0x0][0x32c] ;  /* 0x0000cb00ffa27624 */ /* 0x000fea00078e00ff */
[----:B------:R-:W-:-:S13]  /*12f40*/  ISETP.NE.AND P0, PT, R162, 0x1, PT ;  /* 0x00000001a200780c */ /* 0x000fda0003f05270 */
[----:B------:R-:W-:Y:S05]  /*12f50*/  @P0 IMAD.HI.U32 R162, R3, c[0x0][0x330], RZ ;  /* 0x0000cc0003a20a27 */ /* 0x000fea00078e00ff */
[----:B------:R-:W-:Y:S04]  /*12f60*/  @P0 SHF.R.U32.HI R3, RZ, c[0x0][0x334], R162 ;  /* 0x0000cd00ff030a19 */ /* 0x000fe800000116a2 */
[----:B------:R-:W-:Y:S01]  /*12f70*/  LOP3.LUT R3, RZ, R3, RZ, 0x33, !PT ;  /* 0x00000003ff037212 */ /* 0x000fe200078e33ff */
[----:B------:R-:W-:-:S05]  /*12f80*/  BRA `(.L_x_705) ;  /* 0x0000004000007947 */ /* 0x000fca0003800000 */
.L_x_704:
[----:B------:R-:W-:Y:S04]  /*12f90*/  MOV R162, c[0x0][0x32c] ;  /* 0x0000cb0000a27a02 */ /* 0x000fe80000000f00 */
[----:B------:R-:W-:-:S13]  /*12fa0*/  ISETP.NE.AND P0, PT, R162, 0x1, PT ;  /* 0x00000001a200780c */ /* 0x000fda0003f05270 */
[----:B------:R-:W-:Y:S05]  /*12fb0*/  @P0 IMAD.HI.U32 R162, R3, c[0x0][0x330], RZ ;  /* 0x0000cc0003a20a27 */ /* 0x000fea00078e00ff */
[----:B------:R-:W-:Y:S02]  /*12fc0*/  @P0 SHF.R.U32.HI R3, RZ, c[0x0][0x334], R162 ;  /* 0x0000cd00ff030a19 */ /* 0x000fe400000116a2 */
.L_x_705:
[----:B------:R-:W-:Y:S05]  /*12fd0*/  BSYNC B0 ;  /* 0x0000000000007941 */ /* 0x000fea0003800000 */
.L_x_703:
[----:B------:R-:W-:Y:S04]  /*12fe0*/  IMAD R3, R3, c[0x0][0x32c], -R140 ;  /* 0x0000cb0003037a24 */ /* 0x000fe800078e0a8c */
[----:B------:R-:W-:Y:S05]  /*12ff0*/  IMAD.IADD R3, R3, 0x1, -R209 ;  /* 0x0000000103037824 */ /* 0x000fea00078e0ad1 */
[----:B------:R-:W-:Y:S02]  /*13000*/  IADD3 R162, R3, c[0x0][0x32c], RZ ;  /* 0x0000cb0003a27a10 */ /* 0x000fe40007ffe0ff */
[----:B------:R-:W-:Y:S02]  /*13010*/  IMNMX R0, R0, R3, !PT ;  /* 0x0000000300007217 */ /* 0x000fe40007800200 */
[----:B------:R-:W-:Y:S02]  /*13020*/  IMNMX R2, R2, R162, PT ;  /* 0x000000a202027217 */ /* 0x000fe40003800200 */
.L_x_702:
[----:B------:R-:W-:Y:S01]  /*13030*/  ISETP.GT.AND P1, PT, R196, -0x1, PT ;  /* 0xffffffffc400780c */ /* 0x000fe20003f24270 */
[----:B------:R-:W2:Y:S03]  /*13040*/  SHFL.IDX PT, R3, R143, 0x1, 0x1c1f ;  /* 0x003c1f008f037f89 */ /* 0x000ea600000e0000 */
[----:B------:R-:W-:Y:S04]  /*13050*/  ISETP.GT.AND P0, PT, R0, RZ, P1 ;  /* 0x000000ff0000720c */ /* 0x000fe80000f04270 */
[----:B------:R-:W-:Y:S04]  /*13060*/  ISETP.LT.OR P0, PT, R2, 0x1, P0 ;  /* 0x000000010200780c */ /* 0x000fe80000701670 */
[----:B------:R-:W-:Y:S02]  /*13070*/  FSEL R162, R4, -INF , !P0 ;  /* 0xff80000004a27808 */ /* 0x000fe40004000000 */
[----:B------:R-:W-:Y:S04]  /*13080*/  ISETP.GT.AND P0, PT, R0, 0x1, P1 ;  /* 0x000000010000780c */ /* 0x000fe80000f04270 */
        /* <DEDUP_REMOVED lines=17> */
[----:B------:R-:W-:Y:S01]  /*131a0*/  ISETP.GT.AND P0, PT, R0, 0x19, P1 ;  /* 0x000000190000780c */ /* 0x000fe20000f04270 */
[--C-:B--2---:R-:W-:Y:S03]  /*131b0*/  IMAD.IADD R0, R160, 0x1, R3.reuse ;  /* 0x00000001a0007824 */ /* 0x104fe600078e0203 */
[----:B------:R-:W-:Y:S01]  /*131c0*/  ISETP.LT.OR P0, PT, R2, 0x1a, P0 ;  /* 0x0000001a0200780c */ /* 0x000fe20000701670 */
[----:B------:R-:W-:Y:S03]  /*131d0*/  IMAD.IADD R2, R161, 0x1, R3 ;  /* 0x00000001a1027824 */ /* 0x000fe600078e0203 */
[----:B------:R-:W-:Y:S01]  /*131e0*/  FSEL R173, R17, -INF , !P0 ;  /* 0xff80000011ad7808 */ /* 0x000fe20004000000 */
        /* <DEDUP_REMOVED lines=12> */
.L_x_708:
[----:B------:R-:W-:Y:S04]  /*132b0*/  MOV R4, c[0x0][0x32c] ;  /* 0x0000cb0000047a02 */ /* 0x000fe80000000f00 */
[----:B------:R-:W-:-:S13]  /*132c0*/  ISETP.NE.AND P0, PT, R4, 0x1, PT ;  /* 0x000000010400780c */ /* 0x000fda0003f05270 */
[----:B------:R-:W-:Y:S05]  /*132d0*/  @P0 IMAD.HI.U32 R4, R3, c[0x0][0x330], RZ ;  /* 0x0000cc0003040a27 */ /* 0x000fea00078e00ff */
[----:B------:R-:W-:Y:S02]  /*132e0*/  @P0 SHF.R.U32.HI R3, RZ, c[0x0][0x334], R4 ;  /* 0x0000cd00ff030a19 */ /* 0x000fe40000011604 */
.L_x_709:
[----:B------:R-:W-:Y:S05]  /*132f0*/  BSYNC B0 ;  /* 0x0000000000007941 */ /* 0x000fea0003800000 */
.L_x_707:
[----:B------:R-:W-:Y:S04]  /*13300*/  IMAD R140, R3, c[0x0][0x32c], -R140 ;  /* 0x0000cb00038c7a24 */ /* 0x000fe800078e0a8c */
[----:B------:R-:W-:Y:S05]  /*13310*/  IMAD.IADD R3, R140, 0x1, -R209 ;  /* 0x000000018c037824 */ /* 0x000fea00078e0ad1 */
[----:B------:R-:W-:Y:S02]  /*13320*/  IADD3 R4, R3, c[0x0][0x32c], RZ ;  /* 0x0000cb0003047a10 */ /* 0x000fe40007ffe0ff */
[----:B------:R-:W-:Y:S02]  /*13330*/  IMNMX R0, R0, R3, !PT ;  /* 0x0000000300007217 */ /* 0x000fe40007800200 */
[----:B------:R-:W-:Y:S02]  /*13340*/  IMNMX R2, R2, R4, PT ;  /* 0x0000000402027217 */ /* 0x000fe40003800200 */
.L_x_706:
[----:B------:R-:W-:Y:S01]  /*13350*/  ISETP.GT.AND P0, PT, R0, RZ, P1 ;  /* 0x000000ff0000720c */ /* 0x000fe20000f04270 */
[----:B------:R-:W-:Y:S01]  /*13360*/  LDSM.16.MT88.4 R164, [R179] ;  /* 0x00000000b3a4783b */ /* 0x000fe20000004200 */
[----:B------:R-:W-:Y:S02]  /*13370*/  FMNMX.FTZ R3, R162, R141, !PT ;  /* 0x0000008da2037209 */ /* 0x000fe40007810000 */
[----:B------:R-:W-:Y:S02]  /*13380*/  ISETP.LT.OR P0, PT, R2, 0x1, P0 ;  /* 0x000000010200780c */ /* 0x000fe40000701670 */
[----:B------:R-:W-:Y:S02]  /*13390*/  FMNMX.FTZ R3, R163, R3, !PT ;  /* 0x00000003a3037209 */ /* 0x000fe40007810000 */
[----:B------:R-:W-:Y:S02]  /*133a0*/  FSEL R6, R6, -INF , !P0 ;  /* 0xff80000006067808 */ /* 0x000fe40004000000 */
[----:B------:R-:W-:Y:S02]  /*133b0*/  ISETP.GT.AND P0, PT, R0, 0x1, P1 ;  /* 0x000000010000780c */ /* 0x000fe40000f04270 */
        /* <DEDUP_REMOVED lines=14> */
[----:B------:R-:W-:Y:S01]  /*134a0*/  ISETP.GT.AND P0, PT, R0, 0x10, P1 ;  /* 0x000000100000780c */ /* 0x000fe20000f04270 */
[----:B------:R-:W-:Y:S01]  /*134b0*/  SHFL.BFLY PT, R11, R3, 0x2, 0x1f ;  /* 0x0c401f00030b7f89 */ /* 0x000fe200000e0000 */
        /* <DEDUP_REMOVED lines=10> */
[----:B------:R-:W-:Y:S03]  /*13560*/  LDSM.16.MT88.4 R12, [R178] ;  /* 0x00000000b20c783b */ /* 0x000fe60000004200 */
[----:B------:R-:W-:Y:S04]  /*13570*/  ISETP.LT.OR P0, PT, R2, 0x19, P0 ;  /* 0x000000190200780c */ /* 0x000fe80000701670 */
[----:B------:R-:W-:Y:S02]  /*13580*/  FSEL R175, R18, -INF , !P0 ;  /* 0xff80000012af7808 */ /* 0x000fe40004000000 */
[----:B------:R-:W-:Y:S02]  /*13590*/  ISETP.GT.AND P0, PT, R0, 0x19, P1 ;  /* 0x000000190000780c */ /* 0x000fe40000f04270 */
[----:B------:R-:W-:Y:S02]  /*135a0*/  FMNMX.FTZ R0, R172, R10, !PT ;  /* 0x0000000aac007209 */ /* 0x000fe40007810000 */
[----:B------:R-:W-:Y:S02]  /*135b0*/  ISETP.LT.OR P0, PT, R2, 0x1a, P0 ;  /* 0x0000001a0200780c */ /* 0x000fe40000701670 */
[----:B------:R-:W-:Y:S02]  /*135c0*/  FMNMX.FTZ R0, R174, R0, !PT ;  /* 0x00000000ae007209 */ /* 0x000fe40007810000 */
[----:B------:R-:W-:Y:S02]  /*135d0*/  FSEL R143, R19, -INF , !P0 ;  /* 0xff800000138f7808 */ /* 0x000fe40004000000 */
[----:B------:R-:W-:Y:S04]  /*135e0*/  FMNMX.FTZ R0, R175, R0, !PT ;  /* 0x00000000af007209 */ /* 0x000fe80007810000 */
[----:B------:R-:W-:Y:S05]  /*135f0*/  FMNMX.FTZ R0, R143, R0, !PT ;  /* 0x000000008f007209 */ /* 0x000fea0007810000 */
[----:B------:R-:W2:Y:S02]  /*13600*/  SHFL.BFLY PT, R2, R0, 0x2, 0x1f ;  /* 0x0c401f0000027f89 */ /* 0x000ea400000e0000 */
[----:B--2---:R-:W-:Y:S02]  /*13610*/  FMNMX.FTZ R2, R0, R2, !PT ;  /* 0x0000000200027209 */ /* 0x004fe40007810000 */
[----:B------:R-:W-:Y:S05]  /*13620*/  FMNMX.FTZ R3, R3, R11, !PT ;  /* 0x0000000b03037209 */ /* 0x000fea0007810000 */
[----:B------:R-:W2:Y:S02]  /*13630*/  SHFL.BFLY PT, R10, R3, 0x1, 0x1f ;  /* 0x0c201f00030a7f89 */ /* 0x000ea400000e0000 */
[----:B--2---:R-:W-:Y:S04]  /*13640*/  FMNMX.FTZ R140, R3, R10, !PT ;  /* 0x0000000a038c7209 */ /* 0x004fe80007810000 */
[C---:B------:R-:W-:Y:S01]  /*13650*/  FSETP.NEU.FTZ.AND P0, PT, R140.reuse, -INF , PT ;  /* 0xff8000008c00780b */ /* 0x040fe20003f1d000 */
[----:B------:R-:W-:Y:S05]  /*13660*/  FMUL.FTZ R3, R140, c[0x0][0x2d0] ;  /* 0x0000b4008c037a20 */ /* 0x000fea0000410000 */
[----:B------:R-:W-:Y:S02]  /*13670*/  FSEL R168, R3, RZ, P0 ;  /* 0x000000ff03a87208 */ /* 0x000fe40000000000 */
[----:B------:R-:W2:Y:S03]  /*13680*/  SHFL.BFLY PT, R3, R2, 0x1, 0x1f ;  /* 0x0c201f0002037f89 */ /* 0x000ea600000e0000 */
[--C-:B------:R-:W-:Y:S02]  /*13690*/  FFMA.FTZ R0, R162, c[0x0][0x2d0], -R168.reuse ;  /* 0x0000b400a2007a23 */ /* 0x100fe400000108a8 */
[--C-:B------:R-:W-:Y:S02]  /*136a0*/  FFMA.FTZ R9, R9, c[0x0][0x2d0], -R168.reuse ;  /* 0x0000b40009097a23 */ /* 0x100fe400000108a8 */
[----:B------:R3:W-:Y:S10]  /*136b0*/  MUFU.EX2 R205, R0 ;  /* 0x0000000000cd7308 */ /* 0x0007f40000000800 */
[----:B------:R-:W-:Y:S01]  /*136c0*/  MUFU.EX2 R202, R9 ;  /* 0x0000000900ca7308 */ /* 0x000fe20000000800 */
[----:B--2---:R-:W-:Y:S01]  /*136d0*/  FMNMX.FTZ R3, R2, R3, !PT ;  /* 0x0000000302037209 */ /* 0x004fe20007810000 */
[--C-:B---3--:R-:W-:Y:S08]  /*136e0*/  FFMA.FTZ R0, R163, c[0x0][0x2d0], -R168.reuse ;  /* 0x0000b400a3007a23 */ /* 0x108ff000000108a8 */
[----:B------:R2:W3:Y:S02]  /*136f0*/  MUFU.EX2 R204, R0 ;  /* 0x0000000000cc7308 */ /* 0x0004e40000000800 */
[----:B--2---:R-:W-:Y:S01]  /*13700*/  FFMA.FTZ R0, R8, c[0x0][0x2d0], -R168 ;  /* 0x0000b40008007a23 */ /* 0x004fe200000108a8 */
[----:B---3--:R-:W-:Y:S01]  /*13710*/  F2FP.PACK_AB R160, R204, R205 ;  /* 0x000000cdcca0723e */ /* 0x008fe200000000ff */
[C---:B------:R-:W-:Y:S06]  /*13720*/  FMUL.FTZ R8, R3.reuse, c[0x0][0x2d0] ;  /* 0x0000b40003087a20 */ /* 0x040fec0000410000 */
[----:B------:R2:W3:Y:S02]  /*13730*/  MUFU.EX2 R203, R0 ;  /* 0x0000000000cb7308 */ /* 0x0004e40000000800 */
[----:B--2---:R-:W-:Y:S02]  /*13740*/  FSEL R0, R140, RZ, P0 ;  /* 0x000000ff8c007208 */ /* 0x004fe40000000000 */
[----:B------:R-:W-:Y:S02]  /*13750*/  FSETP.NEU.FTZ.AND P0, PT, R3, -INF , PT ;  /* 0xff8000000300780b */ /* 0x000fe40003f1d000 */
[----:B---3--:R-:W-:Y:S01]  /*13760*/  F2FP.PACK_AB R162, R202, R203 ;  /* 0x000000cbcaa2723e */ /* 0x008fe200000000ff */
[----:B------:R-:W-:Y:S01]  /*13770*/  FADD.FTZ R0, -R0, R141 ;  /* 0x0000008d00007221 */ /* 0x000fe20000010100 */
[----:B------:R-:W-:Y:S03]  /*13780*/  FSEL R141, R8, RZ, P0 ;  /* 0x000000ff088d7208 */ /* 0x000fe60000000000 */
[----:B------:R-:W-:Y:S02]  /*13790*/  FMUL.FTZ R0, R0, c[0x0][0x2d0] ;  /* 0x0000b40000007a20 */ /* 0x000fe40000410000 */
[--C-:B------:R-:W-:Y:S02]  /*137a0*/  FFMA.FTZ R6, R6, c[0x0][0x2d0], -R141.reuse ;  /* 0x0000b40006067a23 */ /* 0x100fe4000001088d */
[----:B------:R2:W3:Y:S01]  /*137b0*/  MUFU.EX2 R2, R0 ;  /* 0x0000000000027308 */ /* 0x0004e20000000800 */
[--C-:B------:R-:W-:Y:S09]  /*137c0*/  FFMA.FTZ R4, R4, c[0x0][0x2d0], -R141.reuse ;  /* 0x0000b40004047a23 */ /* 0x100ff2000001088d */
[----:B-1----:R-:W-:Y:S10]  /*137d0*/  MUFU.EX2 R199, R6 ;  /* 0x0000000600c77308 */ /* 0x002ff40000000800 */
[----:B------:R1:W-:Y:S01]  /*137e0*/  MUFU.EX2 R194, R4 ;  /* 0x0000000400c27308 */ /* 0x0003e20000000800 */
[--C-:B--2---:R-:W-:Y:S02]  /*137f0*/  FFMA.FTZ R0, R7, c[0x0][0x2d0], -R141.reuse ;  /* 0x0000b40007007a23 */ /* 0x104fe4000001088d */
[C---:B---3--:R-:W-:Y:S02]  /*13800*/  FMUL.FTZ R8, R2.reuse, R152 ;  /* 0x0000009802087220 */ /* 0x048fe40000410000 */
[C---:B------:R-:W-:Y:S05]  /*13810*/  FMUL.FTZ R9, R2.reuse, R153 ;  /* 0x0000009902097220 */ /* 0x040fea0000410000 */
[----:B------:R-:W2:Y:S01]  /*13820*/  MUFU.EX2 R198, R0 ;  /* 0x0000000000c67308 */ /* 0x000ea20000000800 */
[C---:B------:R-:W-:Y:S02]  /*13830*/  FMUL.FTZ R16, R2.reuse, R136 ;  /* 0x0000008802107220 */ /* 0x040fe40000410000 */
[C---:B------:R-:W-:Y:S02]  /*13840*/  FMUL.FTZ R17, R2.reuse, R137 ;  /* 0x0000008902117220 */ /* 0x040fe40000410000 */
[C---:B------:R-:W-:Y:S02]  /*13850*/  FMUL.FTZ R20, R2.reuse, R20 ;  /* 0x0000001402147220 */ /* 0x040fe40000410000 */
[C---:B------:R-:W-:Y:S02]  /*13860*/  FMUL.FTZ R21, R2.reuse, R21 ;  /* 0x0000001502157220 */ /* 0x040fe40000410000 */
[C---:B------:R-:W-:Y:S02]  /*13870*/  FMUL.FTZ R24, R2.reuse, R24 ;  /* 0x0000001802187220 */ /* 0x040fe40000410000 */
[C---:B------:R-:W-:Y:S02]  /*13880*/  FMUL.FTZ R25, R2.reuse, R25 ;  /* 0x0000001902197220 */ /* 0x040fe40000410000 */
[C---:B------:R-:W-:Y:S02]  /*13890*/  FMUL.FTZ R28, R2.reuse, R28 ;  /* 0x0000001c021c7220 */ /* 0x040fe40000410000 */
[C---:B-1----:R-:W-:Y:S02]  /*138a0*/  FMUL.FTZ R4, R2.reuse, R148 ;  /* 0x0000009402047220 */ /* 0x042fe40000410000 */
[C---:B------:R-:W-:Y:S02]  /*138b0*/  FMUL.FTZ R29, R2.reuse, R29 ;  /* 0x0000001d021d7220 */ /* 0x040fe40000410000 */
[C---:B------:R-:W-:Y:S02]  /*138c0*/  FMUL.FTZ R32, R2.reuse, R32 ;  /* 0x0000002002207220 */ /* 0x040fe40000410000 */
[C---:B------:R-:W-:Y:S02]  /*138d0*/  FMUL.FTZ R33, R2.reuse, R33 ;  /* 0x0000002102217220 */ /* 0x040fe40000410000 */
[----:B------:R-:W-:Y:S01]  /*138e0*/  FMUL.FTZ R36, R2, R36 ;  /* 0x0000002402247220 */ /* 0x000fe20000410000 */
[----:B--2---:R-:W-:Y:S01]  /*138f0*/  F2FP.PACK_AB R161, R198, R199 ;  /* 0x000000c7c6a1723e */ /* 0x004fe200000000ff */
[--C-:B------:R-:W-:Y:S02]  /*13900*/  FFMA.FTZ R0, R5, c[0x0][0x2d0], -R141.reuse ;  /* 0x0000b40005007a23 */ /* 0x100fe4000001088d */
[C---:B------:R-:W-:Y:S02]  /*13910*/  FMUL.FTZ R5, R2.reuse, R149 ;  /* 0x0000009502057220 */ /* 0x040fe40000410000 */
[----:B------:R1:W2:Y:S01]  /*13920*/  MUFU.EX2 R197, R0 ;  /* 0x0000000000c57308 */ /* 0x0002a20000000800 */
        /* <DEDUP_REMOVED lines=12> */
[----:B-1----:R-:W-:Y:S01]  /*139f0*/  FSEL R0, R3, RZ, P0 ;  /* 0x000000ff03007208 */ /* 0x002fe20000000000 */
[----:B------:R-:W-:Y:S01]  /*13a00*/  FMUL.FTZ R61, R2, R61 ;  /* 0x0000003d023d7220 */ /* 0x000fe20000410000 */
[----:B--2---:R-:W-:Y:S01]  /*13a10*/  F2FP.PACK_AB R163, R194, R197 ;  /* 0x000000c5c2a3723e */ /* 0x004fe200000000ff */
[----:B------:R-:W-:Y:S01]  /*13a20*/  FMUL.FTZ R64, R2, R64 ;  /* 0x0000004002407220 */ /* 0x000fe20000410000 */
[----:B------:R-:W-:Y:S01]  /*13a30*/  ISETP.GT.AND P0, PT, R196, R212, PT ;  /* 0x000000d4c400720c */ /* 0x000fe20003f04270 */
[----:B------:R-:W-:Y:S02]  /*13a40*/  FADD.FTZ R0, -R0, R142 ;  /* 0x0000008e00007221 */ /* 0x000fe40000010100 */
[----:B------:R-:W-:Y:S02]  /*13a50*/  FMUL.FTZ R65, R2, R65 ;  /* 0x0000004102417220 */ /* 0x000fe40000410000 */
[----:B------:R-:W-:Y:S02]  /*13a60*/  FMUL.FTZ R0, R0, c[0x0][0x2d0] ;  /* 0x0000b40000007a20 */ /* 0x000fe40000410000 */
[C---:B------:R-:W-:Y:S02]  /*13a70*/  FMUL.FTZ R68, R2.reuse, R68 ;  /* 0x0000004402447220 */ /* 0x040fe40000410000 */
[C---:B------:R-:W-:Y:S02]  /*13a80*/  FMUL.FTZ R69, R2.reuse, R69 ;  /* 0x0000004502457220 */ /* 0x040fe40000410000 */
[----:B------:R-:W1:Y:S01]  /*13a90*/  MUFU.EX2 R0, R0 ;  /* 0x0000000000007308 */ /* 0x000e620000000800 */
        /* <DEDUP_REMOVED lines=12> */
[C---:B-1----:R-:W-:Y:S02]  /*13b60*/  FMUL.FTZ R6, R0.reuse, R150 ;  /* 0x0000009600067220 */ /* 0x042fe40000410000 */
[C---:B------:R-:W-:Y:S02]  /*13b70*/  FMUL.FTZ R7, R0.reuse, R151 ;  /* 0x0000009700077220 */ /* 0x040fe40000410000 */
[----:B------:R-:W1:Y:S01]  /*13b80*/  LDSM.16.MT88.4 R148, [R181] ;  /* 0x00000000b594783b */ /* 0x000e620000004200 */
[C---:B------:R-:W-:Y:S02]  /*13b90*/  FMUL.FTZ R10, R0.reuse, R154 ;  /* 0x0000009a000a7220 */ /* 0x040fe40000410000 */
[C---:B------:R-:W-:Y:S02]  /*13ba0*/  FMUL.FTZ R11, R0.reuse, R155 ;  /* 0x0000009b000b7220 */ /* 0x040fe40000410000 */
[C---:B------:R-:W-:Y:S03]  /*13bb0*/  HMMA.16816.F32 R4, R160.reuse, R12, R4 ;  /* 0x0000000ca004723c */ /* 0x040fe60000001804 */
[----:B------:R-:W-:Y:S02]  /*13bc0*/  LDSM.16.MT88.4 R152, [R178+0x800] ;  /* 0x00080000b298783b */ /* 0x000fe40000004200 */
[----:B------:R-:W-:Y:S02]  /*13bd0*/  FMUL.FTZ R18, R0, R138 ;  /* 0x0000008a00127220 */ /* 0x000fe40000410000 */
[C---:B------:R-:W-:Y:S01]  /*13be0*/  FMUL.FTZ R12, R2.reuse, R132 ;  /* 0x00000084020c7220 */ /* 0x040fe20000410000 */
[C---:B------:R-:W-:Y:S04]  /*13bf0*/  HMMA.16816.F32 R8, R160.reuse, R14, R8 ;  /* 0x0000000ea008723c */ /* 0x040fe80000001808 */
[----:B------:R-:W-:Y:S02]  /*13c00*/  FMUL.FTZ R13, R2, R133 ;  /* 0x00000085020d7220 */ /* 0x000fe40000410000 */
[C---:B------:R-:W-:Y:S02]  /*13c10*/  FMUL.FTZ R19, R0.reuse, R139 ;  /* 0x0000008b00137220 */ /* 0x040fe40000410000 */
[C---:B------:R-:W-:Y:S01]  /*13c20*/  FMUL.FTZ R14, R0.reuse, R134 ;  /* 0x00000086000e7220 */ /* 0x040fe20000410000 */
[----:B------:R-:W-:Y:S03]  /*13c30*/  LDSM.16.MT88.4 R136, [R178+0x1000] ;  /* 0x00100000b288783b */ /* 0x000fe60000004200 */
[C---:B------:R-:W-:Y:S02]  /*13c40*/  FMUL.FTZ R15, R0.reuse, R135 ;  /* 0x00000087000f7220 */ /* 0x040fe40000410000 */
[C---:B------:R-:W-:Y:S02]  /*13c50*/  FMUL.FTZ R22, R0.reuse, R22 ;  /* 0x0000001600167220 */ /* 0x040fe40000410000 */
[C---:B------:R-:W-:Y:S01]  /*13c60*/  FMUL.FTZ R23, R0.reuse, R23 ;  /* 0x0000001700177220 */ /* 0x040fe20000410000 */
[----:B------:R-:W2:Y:S01]  /*13c70*/  LDSM.16.MT88.4 R132, [R180] ;  /* 0x00000000b484783b */ /* 0x000ea20000004200 */
[C---:B------:R-:W-:Y:S01]  /*13c80*/  FMUL.FTZ R26, R0.reuse, R26 ;  /* 0x0000001a001a7220 */ /* 0x040fe20000410000 */
[C---:B------:R-:W-:Y:S03]  /*13c90*/  HMMA.16816.F32 R12, R160.reuse, R164, R12 ;  /* 0x000000a4a00c723c */ /* 0x040fe6000000180c */
[C---:B------:R-:W-:Y:S02]  /*13ca0*/  FMUL.FTZ R27, R0.reuse, R27 ;  /* 0x0000001b001b7220 */ /* 0x040fe40000410000 */
[C---:B------:R-:W-:Y:S02]  /*13cb0*/  FMUL.FTZ R30, R0.reuse, R30 ;  /* 0x0000001e001e7220 */ /* 0x040fe40000410000 */
[C---:B------:R-:W-:Y:S01]  /*13cc0*/  FMUL.FTZ R31, R0.reuse, R31 ;  /* 0x0000001f001f7220 */ /* 0x040fe20000410000 */
[C---:B------:R-:W-:Y:S01]  /*13cd0*/  HMMA.16816.F32 R16, R160.reuse, R166, R16 ;  /* 0x000000a6a010723c */ /* 0x040fe20000001810 */
[----:B------:R-:W-:Y:S03]  /*13ce0*/  LDSM.16.MT88.4 R164, [R181+0x800] ;  /* 0x00080000b5a4783b */ /* 0x000fe60000004200 */
[C---:B------:R-:W-:Y:S02]  /*13cf0*/  FMUL.FTZ R34, R0.reuse, R34 ;  /* 0x0000002200227220 */ /* 0x040fe40000410000 */
[C---:B------:R-:W-:Y:S02]  /*13d00*/  FMUL.FTZ R35, R0.reuse, R35 ;  /* 0x0000002300237220 */ /* 0x040fe40000410000 */
[C---:B-1----:R-:W-:Y:S04]  /*13d10*/  HMMA.16816.F32 R20, R160.reuse, R148, R20 ;  /* 0x00000094a014723c */ /* 0x042fe80000001814 */
[C---:B------:R-:W-:Y:S02]  /*13d20*/  FMUL.FTZ R38, R0.reuse, R38 ;  /* 0x0000002600267220 */ /* 0x040fe40000410000 */
[C---:B------:R-:W-:Y:S02]  /*13d30*/  FMUL.FTZ R39, R0.reuse, R39 ;  /* 0x0000002700277220 */ /* 0x040fe40000410000 */
[C---:B------:R-:W-:Y:S01]  /*13d40*/  HMMA.16816.F32 R24, R160.reuse, R150, R24 ;  /* 0x00000096a018723c */ /* 0x040fe20000001818 */
[----:B------:R-:W1:Y:S03]  /*13d50*/  LDSM.16.MT88.4 R148, [R179+0x1000] ;  /* 0x00100000b394783b */ /* 0x000e660000004200 */
[C---:B------:R-:W-:Y:S02]  /*13d60*/  FMUL.FTZ R42, R0.reuse, R42 ;  /* 0x0000002a002a7220 */ /* 0x040fe40000410000 */
[C---:B------:R-:W-:Y:S02]  /*13d70*/  FMUL.FTZ R43, R0.reuse, R43 ;  /* 0x0000002b002b7220 */ /* 0x040fe40000410000 */
[C---:B------:R-:W-:Y:S04]  /*13d80*/  FMUL.FTZ R46, R0.reuse, R46 ;  /* 0x0000002e002e7220 */ /* 0x040fe80000410000 */
[C---:B------:R-:W-:Y:S01]  /*13d90*/  FMUL.FTZ R47, R0.reuse, R47 ;  /* 0x0000002f002f7220 */ /* 0x040fe20000410000 */
[C---:B--2---:R-:W-:Y:S03]  /*13da0*/  HMMA.16816.F32 R28, R160.reuse, R132, R28 ;  /* 0x00000084a01c723c */ /* 0x044fe6000000181c */
[C---:B------:R-:W-:Y:S02]  /*13db0*/  FMUL.FTZ R50, R0.reuse, R50 ;  /* 0x0000003200327220 */ /* 0x040fe40000410000 */
[C---:B------:R-:W-:Y:S02]  /*13dc0*/  FMUL.FTZ R51, R0.reuse, R51 ;  /* 0x0000003300337220 */ /* 0x040fe40000410000 */
[C---:B------:R-:W-:Y:S01]  /*13dd0*/  FMUL.FTZ R54, R0.reuse, R54 ;  /* 0x0000003600367220 */ /* 0x040fe20000410000 */
[C---:B------:R-:W-:Y:S01]  /*13de0*/  HMMA.16816.F32 R32, R160.reuse, R134, R32 ;  /* 0x00000086a020723c */ /* 0x040fe20000001820 */
[----:B------:R-:W2:Y:S03]  /*13df0*/  LDSM.16.MT88.4 R132, [R181+0x1000] ;  /* 0x00100000b584783b */ /* 0x000ea60000004200 */
[C---:B------:R-:W-:Y:S02]  /*13e00*/  FMUL.FTZ R55, R0.reuse, R55 ;  /* 0x0000003700377220 */ /* 0x040fe40000410000 */
[C---:B------:R-:W-:Y:S02]  /*13e10*/  FMUL.FTZ R58, R0.reuse, R58 ;  /* 0x0000003a003a7220 */ /* 0x040fe40000410000 */
[C---:B------:R-:W-:Y:S04]  /*13e20*/  HMMA.16816.F32 R36, R160.reuse, R136, R36 ;  /* 0x00000088a024723c */ /* 0x040fe80000001824 */
[C---:B------:R-:W-:Y:S02]  /*13e30*/  FMUL.FTZ R59, R0.reuse, R59 ;  /* 0x0000003b003b7220 */ /* 0x040fe40000410000 */
[C---:B------:R-:W-:Y:S02]  /*13e40*/  FMUL.FTZ R62, R0.reuse, R62 ;  /* 0x0000003e003e7220 */ /* 0x040fe40000410000 */
[C---:B------:R-:W-:Y:S01]  /*13e50*/  HMMA.16816.F32 R40, R160.reuse, R138, R40 ;  /* 0x0000008aa028723c */ /* 0x040fe20000001828 */
[----:B------:R-:W3:Y:S03]  /*13e60*/  LDSM.16.MT88.4 R136, [R180+0x1000] ;  /* 0x00100000b488783b */ /* 0x000ee60000004200 */
        /* <DEDUP_REMOVED lines=18> */
[C---:B---3--:R-:W-:Y:S04]  /*13f90*/  HMMA.16816.F32 R60, R160.reuse, R136, R60 ;  /* 0x00000088a03c723c */ /* 0x048fe8000000183c */
[C---:B------:R-:W-:Y:S02]  /*13fa0*/  FMUL.FTZ R87, R0.reuse, R87 ;  /* 0x0000005700577220 */ /* 0x040fe40000410000 */
[C---:B------:R-:W-:Y:S02]  /*13fb0*/  FMUL.FTZ R90, R0.reuse, R90 ;  /* 0x0000005a005a7220 */ /* 0x040fe40000410000 */
[C---:B------:R-:W-:Y:S01]  /*13fc0*/  HMMA.16816.F32 R64, R160.reuse, R138, R64 ;  /* 0x0000008aa040723c */ /* 0x040fe20000001840 */
[----:B------:R-:W3:Y:S03]  /*13fd0*/  LDSM.16.MT88.4 R136, [R181+0x2000] ;  /* 0x00200000b588783b */ /* 0x000ee60000004200 */
[C---:B------:R-:W-:Y:S02]  /*13fe0*/  FMUL.FTZ R91, R0.reuse, R91 ;  /* 0x0000005b005b7220 */ /* 0x040fe40000410000 */
[C---:B------:R-:W-:Y:S02]  /*13ff0*/  FMUL.FTZ R94, R0.reuse, R94 ;  /* 0x0000005e005e7220 */ /* 0x040fe40000410000 */
[C---:B-1----:R-:W-:Y:S04]  /*14000*/  HMMA.16816.F32 R68, R160.reuse, R148, R68 ;  /* 0x00000094a044723c */ /* 0x042fe80000001844 */
[----:B------:R-:W-:Y:S02]  /*14010*/  FMUL.FTZ R95, R0, R95 ;  /* 0x0000005f005f7220 */ /* 0x000fe40000410000 */
[C---:B------:R-:W-:Y:S02]  /*14020*/  FMUL.FTZ R96, R2.reuse, R96 ;  /* 0x0000006002607220 */ /* 0x040fe40000410000 */
[C---:B------:R-:W-:Y:S01]  /*14030*/  HMMA.16816.F32 R72, R160.reuse, R150, R72 ;  /* 0x00000096a048723c */ /* 0x040fe20000001848 */
[----:B------:R-:W1:Y:S03]  /*14040*/  LDSM.16.MT88.4 R148, [R180+0x2000] ;  /* 0x00200000b494783b */ /* 0x000e660000004200 */
        /* <DEDUP_REMOVED lines=11> */
[C---:B---3--:R-:W-:Y:S04]  /*14100*/  HMMA.16816.F32 R84, R160.reuse, R136, R84 ;  /* 0x00000088a054723c */ /* 0x048fe80000001854 */
[----:B------:R-:W-:Y:S02]  /*14110*/  FMUL.FTZ R105, R2, R105 ;  /* 0x0000006902697220 */ /* 0x000fe40000410000 */
[C---:B------:R-:W-:Y:S02]  /*14120*/  FMUL.FTZ R106, R0.reuse, R106 ;  /* 0x0000006a006a7220 */ /* 0x040fe40000410000 */
[C---:B------:R-:W-:Y:S04]  /*14130*/  HMMA.16816.F32 R88, R160.reuse, R138, R88 ;  /* 0x0000008aa058723c */ /* 0x040fe80000001858 */
[--C-:B------:R-:W-:Y:S02]  /*14140*/  FFMA.FTZ R136, R169, c[0x0][0x2d0], -R168.reuse ;  /* 0x0000b400a9887a23 */ /* 0x100fe400000108a8 */
[----:B------:R-:W-:Y:S02]  /*14150*/  FMUL.FTZ R107, R0, R107 ;  /* 0x0000006b006b7220 */ /* 0x000fe40000410000 */
[C---:B-1----:R-:W-:Y:S01]  /*14160*/  HMMA.16816.F32 R92, R160.reuse, R148, R92 ;  /* 0x00000094a05c723c */ /* 0x042fe2000000185c */
[----:B------:R1:W-:Y:S03]  /*14170*/  MUFU.EX2 R201, R136 ;  /* 0x0000008800c97308 */ /* 0x0003e60000000800 */
[C---:B------:R-:W-:Y:S02]  /*14180*/  FMUL.FTZ R108, R2.reuse, R108 ;  /* 0x0000006c026c7220 */ /* 0x040fe40000410000 */
[----:B------:R-:W-:Y:S02]  /*14190*/  FMUL.FTZ R109, R2, R109 ;  /* 0x0000006d026d7220 */ /* 0x000fe40000410000 */
[C---:B------:R-:W-:Y:S01]  /*141a0*/  HMMA.16816.F32 R96, R160.reuse, R150, R96 ;  /* 0x00000096a060723c */ /* 0x040fe20000001860 */
[----:B------:R-:W-:Y:S03]  /*141b0*/  LDSM.16.MT88.4 R148, [R181+0x3000] ;  /* 0x00300000b594783b */ /* 0x000fe60000004200 */
[--C-:B------:R-:W-:Y:S02]  /*141c0*/  FFMA.FTZ R142, R170, c[0x0][0x2d0], -R168.reuse ;  /* 0x0000b400aa8e7a23 */ /* 0x100fe400000108a8 */
[C---:B------:R-:W-:Y:S02]  /*141d0*/  FMUL.FTZ R110, R0.reuse, R110 ;  /* 0x0000006e006e7220 */ /* 0x040fe40000410000 */
[----:B------:R3:W4:Y:S01]  /*141e0*/  MUFU.EX2 R200, R142 ;  /* 0x0000008e00c87308 */ /* 0x0007220000000800 */
[C---:B--2---:R-:W-:Y:S03]  /*141f0*/  HMMA.16816.F32 R100, R160.reuse, R132, R100 ;  /* 0x00000084a064723c */ /* 0x044fe60000001864 */
[----:B------:R-:W-:Y:S02]  /*14200*/  FMUL.FTZ R111, R0, R111 ;  /* 0x0000006f006f7220 */ /* 0x000fe40000410000 */
[----:B------:R-:W-:Y:S02]  /*14210*/  FMUL.FTZ R112, R2, R112 ;  /* 0x0000007002707220 */ /* 0x000fe40000410000 */
[--C-:B------:R-:W-:Y:S01]  /*14220*/  FFMA.FTZ R132, R172, c[0x0][0x2d0], -R141.reuse ;  /* 0x0000b400ac847a23 */ /* 0x100fe2000001088d */
[C---:B------:R-:W-:Y:S01]  /*14230*/  HMMA.16816.F32 R104, R160.reuse, R134, R104 ;  /* 0x00000086a068723c */ /* 0x040fe20000001868 */
[----:B-1----:R-:W1:Y:S02]  /*14240*/  LDSM.16.MT88.4 R136, [R179+0x3000] ;  /* 0x00300000b388783b */ /* 0x002e640000004200 */
[----:B------:R2:W-:Y:S01]  /*14250*/  MUFU.EX2 R169, R132 ;  /* 0x0000008400a97308 */ /* 0x0005e20000000800 */
[----:B------:R-:W-:Y:S02]  /*14260*/  FMUL.FTZ R113, R2, R113 ;  /* 0x0000007102717220 */ /* 0x000fe40000410000 */
[C---:B------:R-:W-:Y:S02]  /*14270*/  FMUL.FTZ R114, R0.reuse, R114 ;  /* 0x0000007200727220 */ /* 0x040fe40000410000 */
[----:B------:R-:W-:Y:S04]  /*14280*/  FMUL.FTZ R115, R0, R115 ;  /* 0x0000007300737220 */ /* 0x000fe80000410000 */
[C---:B------:R-:W-:Y:S02]  /*14290*/  FMUL.FTZ R116, R2.reuse, R116 ;  /* 0x0000007402747220 */ /* 0x040fe40000410000 */
[----:B------:R-:W-:Y:S02]  /*142a0*/  FMUL.FTZ R117, R2, R117 ;  /* 0x0000007502757220 */ /* 0x000fe40000410000 */
[--C-:B---3--:R-:W-:Y:S02]  /*142b0*/  FFMA.FTZ R142, R171, c[0x0][0x2d0], -R168.reuse ;  /* 0x0000b400ab8e7a23 */ /* 0x108fe400000108a8 */
[----:B------:R-:W-:Y:S02]  /*142c0*/  FFMA.FTZ R168, R173, c[0x0][0x2d0], -R168 ;  /* 0x0000b400ada87a23 */ /* 0x000fe400000108a8 */
[----:B------:R-:W-:Y:S01]  /*142d0*/  MUFU.EX2 R171, R142 ;  /* 0x0000008e00ab7308 */ /* 0x000fe20000000800 */
[C---:B------:R-:W-:Y:S02]  /*142e0*/  FMUL.FTZ R118, R0.reuse, R118 ;  /* 0x0000007600767220 */ /* 0x040fe40000410000 */
[----:B------:R-:W-:Y:S02]  /*142f0*/  FMUL.FTZ R119, R0, R119 ;  /* 0x0000007700777220 */ /* 0x000fe40000410000 */
[C---:B------:R-:W-:Y:S01]  /*14300*/  FMUL.FTZ R120, R2.reuse, R120 ;  /* 0x0000007802787220 */ /* 0x040fe20000410000 */
[----:B--2---:R-:W2:Y:S01]  /*14310*/  LDSM.16.MT88.4 R132, [R180+0x3000] ;  /* 0x00300000b484783b */ /* 0x004ea20000004200 */
[----:B------:R-:W-:Y:S03]  /*14320*/  FMUL.FTZ R121, R2, R121 ;  /* 0x0000007902797220 */ /* 0x000fe60000410000 */
[----:B------:R-:W3:Y:S01]  /*14330*/  MUFU.EX2 R170, R168 ;  /* 0x000000a800aa7308 */ /* 0x000ee20000000800 */
[C---:B------:R-:W-:Y:S02]  /*14340*/  FMUL.FTZ R122, R0.reuse, R122 ;  /* 0x0000007a007a7220 */ /* 0x040fe40000410000 */
[----:B------:R-:W-:Y:S02]  /*14350*/  FMUL.FTZ R123, R0, R123 ;  /* 0x0000007b007b7220 */ /* 0x000fe40000410000 */
[C---:B------:R-:W-:Y:S02]  /*14360*/  FMUL.FTZ R124, R2.reuse, R124 ;  /* 0x0000007c027c7220 */ /* 0x040fe40000410000 */
[----:B------:R-:W-:Y:S02]  /*14370*/  FMUL.FTZ R125, R2, R125 ;  /* 0x0000007d027d7220 */ /* 0x000fe40000410000 */
[C---:B------:R-:W-:Y:S01]  /*14380*/  FMUL.FTZ R126, R0.reuse, R126 ;  /* 0x0000007e007e7220 */ /* 0x040fe20000410000 */
[C---:B-1----:R-:W-:Y:S03]  /*14390*/  HMMA.16816.F32 R108, R160.reuse, R136, R108 ;  /* 0x00000088a06c723c */ /* 0x042fe6000000186c */
[----:B------:R-:W-:Y:S02]  /*143a0*/  FMUL.FTZ R127, R0, R127 ;  /* 0x0000007f007f7220 */ /* 0x000fe40000410000 */
[----:B------:R-:W-:Y:S02]  /*143b0*/  FMUL.FTZ R128, R2, R128 ;  /* 0x0000008002807220 */ /* 0x000fe40000410000 */
[--C-:B------:R-:W-:Y:S01]  /*143c0*/  FFMA.FTZ R136, R174, c[0x0][0x2d0], -R141.reuse ;  /* 0x0000b400ae887a23 */ /* 0x100fe2000001088d */
[C---:B------:R-:W-:Y:S03]  /*143d0*/  HMMA.16816.F32 R112, R160.reuse, R138, R112 ;  /* 0x0000008aa070723c */ /* 0x040fe60000001870 */
[----:B------:R1:W5:Y:S01]  /*143e0*/  MUFU.EX2 R168, R136 ;  /* 0x0000008800a87308 */ /* 0x0003620000000800 */
[----:B------:R-:W-:Y:S02]  /*143f0*/  FMUL.FTZ R129, R2, R129 ;  /* 0x0000008102817220 */ /* 0x000fe40000410000 */
[C---:B------:R-:W-:Y:S02]  /*14400*/  FMUL.FTZ R130, R0.reuse, R130 ;  /* 0x0000008200827220 */ /* 0x040fe40000410000 */
[C---:B------:R-:W-:Y:S04]  /*14410*/  HMMA.16816.F32 R116, R160.reuse, R148, R116 ;  /* 0x00000094a074723c */ /* 0x040fe80000001874 */
[----:B------:R-:W-:Y:S04]  /*14420*/  FMUL.FTZ R131, R0, R131 ;  /* 0x0000008300837220 */ /* 0x000fe80000410000 */
[C---:B------:R-:W-:Y:S08]  /*14430*/  HMMA.16816.F32 R120, R160.reuse, R150, R120 ;  /* 0x00000096a078723c */ /* 0x040ff00000001878 */
[C---:B--2---:R-:W-:Y:S04]  /*14440*/  HMMA.16816.F32 R124, R160.reuse, R132, R124 ;  /* 0x00000084a07c723c */ /* 0x044fe8000000187c */
[--C-:B-1----:R-:W-:Y:S02]  /*14450*/  FFMA.FTZ R136, R175, c[0x0][0x2d0], -R141.reuse ;  /* 0x0000b400af887a23 */ /* 0x102fe4000001088d */
[----:B------:R-:W-:Y:S02]  /*14460*/  FFMA.FTZ R141, R143, c[0x0][0x2d0], -R141 ;  /* 0x0000b4008f8d7a23 */ /* 0x000fe4000001088d */
[----:B------:R-:W-:Y:S01]  /*14470*/  HMMA.16816.F32 R128, R160, R134, R128 ;  /* 0x00000086a080723c */ /* 0x000fe20000001880 */
[----:B------:R1:W-:Y:S06]  /*14480*/  MUFU.EX2 R142, R136 ;  /* 0x00000088008e7308 */ /* 0x0003ec0000000800 */
[----:B----4-:R-:W-:Y:S02]  /*14490*/  F2FP.PACK_AB R160, R200, R201 ;  /* 0x000000c9c8a0723e */ /* 0x010fe400000000ff */
[----:B---3--:R-:W-:Y:S02]  /*144a0*/  F2FP.PACK_AB R162, R170, R171 ;  /* 0x000000abaaa2723e */ /* 0x008fe400000000ff */
[----:B------:R-:W2:Y:S01]  /*144b0*/  MUFU.EX2 R141, R141 ;  /* 0x0000008d008d7308 */ /* 0x000ea20000000800 */
[----:B-----5:R-:W-:Y:S01]  /*144c0*/  F2FP.PACK_AB R161, R168, R169 ;  /* 0x000000a9a8a1723e */ /* 0x020fe200000000ff */
[----:B-1----:R-:W1:Y:S01]  /*144d0*/  LDSM.16.MT88.4 R136, [R179+0x800] ;  /* 0x00080000b388783b */ /* 0x002e620000004200 */
[----:B--2---:R-:W-:Y:S07]  /*144e0*/  F2FP.PACK_AB R163, R141, R142 ;  /* 0x0000008e8da3723e */ /* 0x004fee00000000ff */
[C---:B------:R-:W-:Y:S01]  /*144f0*/  HMMA.16816.F32 R148, R160.reuse, R152, R4 ;  /* 0x00000098a094723c */ /* 0x040fe20000001804 */
[----:B------:R-:W2:Y:S07]  /*14500*/  LDSM.16.MT88.4 R4, [R180+0x800] ;  /* 0x00080000b404783b */ /* 0x000eae0000004200 */
[C---:B------:R-:W-:Y:S01]  /*14510*/  HMMA.16816.F32 R152, R160.reuse, R154, R8 ;  /* 0x0000009aa098723c */ /* 0x040fe20000001808 */
[----:B------:R-:W3:Y:S07]  /*14520*/  LDSM.16.MT88.4 R8, [R178+0x1800] ;  /* 0x00180000b208783b */ /* 0x000eee0000004200 */
[C---:B-1----:R-:W-:Y:S01]  /*14530*/  HMMA.16816.F32 R132, R160.reuse, R136, R12 ;  /* 0x00000088a084723c */ /* 0x042fe2000000180c */
[----:B------:R-:W1:Y:S07]  /*14540*/  LDSM.16.MT88.4 R12, [R179+0x1800] ;  /* 0x00180000b30c783b */ /* 0x000e6e0000004200 */
[C---:B------:R-:W-:Y:S08]  /*14550*/  HMMA.16816.F32 R136, R160.reuse, R138, R16 ;  /* 0x0000008aa088723c */ /* 0x040ff00000001810 */
[C---:B------:R-:W-:Y:S08]  /*14560*/  HMMA.16816.F32 R20, R160.reuse, R164, R20 ;  /* 0x000000a4a014723c */ /* 0x040ff00000001814 */
[C---:B------:R-:W-:Y:S08]  /*14570*/  HMMA.16816.F32 R24, R160.reuse, R166, R24 ;  /* 0x000000a6a018723c */ /* 0x040ff00000001818 */
        /* <DEDUP_REMOVED lines=30> */
[C---:B---3--:R-:W-:Y:S07]  /*14760*/  HMMA.16816.F32 R108, R160.reuse, R8, R108 ;  /* 0x00000008a06c723c */ /* 0x048fee000000186c */
[----:B------:R-:W-:Y:S01]  /*14770*/  FFMA.FTZ R8, R2, R207, R205 ;  /* 0x000000cf02087223 */ /* 0x000fe200000100cd */
[C---:B------:R-:W-:Y:S04]  /*14780*/  HMMA.16816.F32 R112, R160.reuse, R10, R112 ;  /* 0x0000000aa070723c */ /* 0x040fe80000001870 */
[----:B------:R-:W-:Y:S02]  /*14790*/  FFMA.FTZ R2, R0, R206, R199 ;  /* 0x000000ce00027223 */ /* 0x000fe400000100c7 */
[----:B------:R-:W-:Y:S01]  /*147a0*/  FADD.FTZ R0, R204, R8 ;  /* 0x00000008cc007221 */ /* 0x000fe20000010000 */
[-C--:B------:R-:W-:Y:S01]  /*147b0*/  MOV R8, R3.reuse ;  /* 0x0000000300087202 */ /* 0x080fe20000000f00 */
[C---:B-1----:R-:W-:Y:S04]  /*147c0*/  HMMA.16816.F32 R116, R160.reuse, R12, R116 ;  /* 0x0000000ca074723c */ /* 0x042fe80000001874 */
[----:B------:R-:W-:Y:S02]  /*147d0*/  FADD.FTZ R2, R198, R2 ;  /* 0x00000002c6027221 */ /* 0x000fe40000010000 */
[----:B------:R-:W-:Y:S02]  /*147e0*/  FADD.FTZ R0, R203, R0 ;  /* 0x00000000cb007221 */ /* 0x000fe40000010000 */
[C---:B------:R-:W-:Y:S04]  /*147f0*/  HMMA.16816.F32 R120, R160.reuse, R14, R120 ;  /* 0x0000000ea078723c */ /* 0x040fe80000001878 */
[----:B------:R-:W-:Y:S02]  /*14800*/  FADD.FTZ R2, R197, R2 ;  /* 0x00000002c5027221 */ /* 0x000fe40000010000 */
[----:B------:R-:W-:Y:S02]  /*14810*/  FADD.FTZ R0, R202, R0 ;  /* 0x00000000ca007221 */ /* 0x000fe40000010000 */
[C---:B--2---:R-:W-:Y:S07]  /*14820*/  HMMA.16816.F32 R124, R160.reuse, R4, R124 ;  /* 0x00000004a07c723c */ /* 0x044fee000000187c */
[----:B------:R-:W-:Y:S01]  /*14830*/  FADD.FTZ R4, R194, R2 ;  /* 0x00000002c2047221 */ /* 0x000fe20000010000 */
[----:B------:R-:W-:Y:S04]  /*14840*/  HMMA.16816.F32 R128, R160, R6, R128 ;  /* 0x00000006a080723c */ /* 0x000fe80000001880 */
[----:B------:R-:W-:Y:S01]  /*14850*/  FADD.FTZ R2, R201, R0 ;  /* 0x00000000c9027221 */ /* 0x000fe20000010000 */
[----:B------:R-:W-:Y:S01]  /*14860*/  IADD3 R194, R196, -0x1, RZ ;  /* 0xffffffffc4c27810 */ /* 0x000fe20007ffe0ff */
[----:B------:R-:W-:Y:S02]  /*14870*/  FADD.FTZ R0, R169, R4 ;  /* 0x00000004a9007221 */ /* 0x000fe40000010000 */
[----:B------:R-:W-:Y:S01]  /*14880*/  FADD.FTZ R2, R200, R2 ;  /* 0x00000002c8027221 */ /* 0x000fe20000010000 */
[----:B------:R-:W-:Y:S03]  /*14890*/  MOV R196, R194 ;  /* 0x000000c200c47202 */ /* 0x000fe60000000f00 */
[----:B------:R-:W-:Y:S02]  /*148a0*/  FADD.FTZ R0, R168, R0 ;  /* 0x00000000a8007221 */ /* 0x000fe40000010000 */
[----:B------:R-:W-:Y:S02]  /*148b0*/  FADD.FTZ R2, R171, R2 ;  /* 0x00000002ab027221 */ /* 0x000fe40000010000 */
[----:B------:R-:W-:Y:S01]  /*148c0*/  FADD.FTZ R0, R142, R0 ;  /* 0x000000008e007221 */ /* 0x000fe20000010000 */
[----:B------:R-:W-:Y:S01]  /*148d0*/  MOV R142, R3 ;  /* 0x00000003008e7202 */ /* 0x000fe20000000f00 */
[----:B------:R-:W-:Y:S02]  /*148e0*/  FADD.FTZ R207, R170, R2 ;  /* 0x00000002aacf7221 */ /* 0x000fe40000010000 */
[----:B------:R-:W-:Y:S01]  /*148f0*/  FADD.FTZ R206, R141, R0 ;  /* 0x000000008dce7221 */ /* 0x000fe20000010000 */
[----:B------:R-:W-:Y:S01]  /*14900*/  MOV R141, R140 ;  /* 0x0000008c008d7202 */ /* 0x000fe20000000f00 */
[----:B------:R-:W-:-:S05]  /*14910*/  @P0 BRA `(.L_x_710) ;  /* 0xffffdaf000000947 */ /* 0x000fca000383ffff */
.L_x_701:
[----:B------:R-:W-:Y:S01]  /*14920*/  IMAD.MOV.U32 R0, RZ, RZ, c[0x0][0x2c4] ;  /* 0x0000b100ff007624 */ /* 0x000fe200078e00ff */
[----:B------:R-:W-:Y:S01]  /*14930*/  IADD3 R2, R210, 0x1, -R211 ;  /* 0x00000001d2027810 */ /* 0x000fe20007ffe8d3 */
[----:B------:R-:W-:-:S03]  /*14940*/  IMAD.MOV.U32 R4, RZ, RZ, c[0x0][0x32c] ;  /* 0x0000cb00ff047624 */ /* 0x000fc600078e00ff */
[----:B------:R-:W-:Y:S02]  /*14950*/  ISETP.NE.AND P1, PT, R0, 0x1, PT ;  /* 0x000000010000780c */ /* 0x000fe40003f25270 */
[----:B------:R-:W-:Y:S02]  /*14960*/  IADD3 R0, R224, 0x7f, RZ ;  /* 0x0000007fe0007810 */ /* 0x000fe40007ffe0ff */
[----:B------:R-:W-:-:S09]  /*14970*/  ISETP.GE.AND P0, PT, R4, 0x1, PT ;  /* 0x000000010400780c */ /* 0x000fd20003f06270 */
[----:B------:R-:W-:-:S05]  /*14980*/  @P1 IMAD.HI.U32 R3, R0, c[0x0][0x2c8], RZ ;  /* 0x0000b20000031a27 */ /* 0x000fca00078e00ff */
[----:B------:R-:W-:-:S05]  /*14990*/  @P1 SHF.R.U32.HI R0, RZ, c[0x0][0x2cc], R3 ;  /* 0x0000b300ff001a19 */ /* 0x000fca0000011603 */
        /* <DEDUP_REMOVED lines=13> */
.L_x_713:
[----:B------:R-:W-:-:S04]  /*14a70*/  MOV R3, c[0x0][0x32c] ;  /* 0x0000cb0000037a02 */ /* 0x000fc80000000f00 */
[----:B------:R-:W-:-:S13]  /*14a80*/  ISETP.NE.AND P0, PT, R3, 0x1, PT ;  /* 0x000000010300780c */ /* 0x000fda0003f05270 */
[----:B------:R-:W-:-:S05]  /*14a90*/  @P0 IMAD.HI.U32 R3, R0, c[0x0][0x330], RZ ;  /* 0x0000cc0000030a27 */ /* 0x000fca00078e00ff */
[----:B------:R-:W-:Y:S02]  /*14aa0*/  @P0 SHF.R.U32.HI R0, RZ, c[0x0][0x334], R3 ;  /* 0x0000cd00ff000a19 */ /* 0x000fe40000011603 */
.L_x_714:
[----:B------:R-:W-:Y:S05]  /*14ab0*/  BSYNC B0 ;  /* 0x0000000000007941 */ /* 0x000fea0003800000 */
.L_x_712:
[----:B------:R-:W-:-:S05]  /*14ac0*/  IMAD R0, R0, c[0x0][0x32c], RZ ;  /* 0x0000cb0000007a24 */ /* 0x000fca00078e02ff */
[----:B------:R-:W-:-:S04]  /*14ad0*/  IMNMX R2, R2, R0, !PT ;  /* 0x0000000002027217 */ /* 0x000fc80007800200 */
.L_x_711:
[----:B------:R-:W-:-:S04]  /*14ae0*/  IADD3 R2, R2, 0x1f, RZ ;  /* 0x0000001f02027810 */ /* 0x000fc80007ffe0ff */
        /* <DEDUP_REMOVED lines=9> */
.L_x_716:
[----:B------:R-:W-:Y:S01]  /*14b80*/  ISETP.GT.AND P1, PT, R208, R198, PT ;  /* 0x000000c6d000720c */ /* 0x000fe20003f24270 */
[----:B------:R-:W-:Y:S04]  /*14b90*/  DEPBAR.LE SB0, 0x0 ;  /* 0x000080000000791a */ /* 0x000fe80000000000 */
[----:B------:R-:W-:Y:S01]  /*14ba0*/  WARPSYNC 0xffffffff ;  /* 0xffffffff00007948 */ /* 0x000fe20003800000 */
[----:B------:R-:W-:Y:S01]  /*14bb0*/  BAR.SYNC.DEFER_BLOCKING 0x0 ;  /* 0x0000000000007b1d */ /* 0x000fe20000010000 */
[----:B------:R-:W-:Y:S02]  /*14bc0*/  IADD3 R194, R198, -0x1, RZ ;  /* 0xffffffffc6c27810 */ /* 0x000fe40007ffe0ff */
[----:B------:R-:W-:Y:S04]  /*14bd0*/  LOP3.LUT P3, RZ, R214, 0x1, RZ, 0xc0, !PT ;  /* 0x00000001d6ff7812 */ /* 0x000fe8000786c0ff */
[----:B------:R-:W-:Y:S01]  /*14be0*/  @!P1 SHF.R.S32.HI R0, RZ, 0x1f, R198 ;  /* 0x0000001fff009819 */ /* 0x000fe200000114c6 */
[----:B------:R-:W-:Y:S04]  /*14bf0*/  @!P1 IMAD.WIDE.U32 R2, R198, c[0x0][0x208], RZ ;  /* 0x00008200c6029a25 */ /* 0x000fe800078e00ff */
[----:B------:R-:W-:Y:S04]  /*14c00*/  @!P1 IMAD R0, R0, c[0x0][0x208], RZ ;  /* 0x0000820000009a24 */ /* 0x000fe800078e02ff */
[----:B------:R-:W-:Y:S05]  /*14c10*/  @!P1 IMAD R0, R198, c[0x0][0x20c], R0 ;  /* 0x00008300c6009a24 */ /* 0x000fea00078e0200 */
[----:B------:R-:W-:Y:S02]  /*14c20*/  @!P1 IADD3 R0, R3, R0, RZ ;  /* 0x0000000003009210 */ /* 0x000fe40007ffe0ff */
[C---:B------:R-:W-:Y:S01]  /*14c30*/  @!P1 LEA R3, P0, R2.reuse, R220, 0x5 ;  /* 0x000000dc02039211 */ /* 0x040fe200078028ff */
[----:B------:R-:W-:Y:S03]  /*14c40*/  LDSM.16.M88.4 R16, [R182] ;  /* 0x00000000b610783b */ /* 0x000fe60000000200 */
[----:B------:R-:W-:Y:S02]  /*14c50*/  @!P1 LEA.HI.X R6, R2, R223, R0, 0x5, P0 ;  /* 0x000000df02069211 */ /* 0x000fe400000f2c00 */
[----:B------:R-:W-:Y:S02]  /*14c60*/  ISETP.GT.AND P0, PT, R198, R208, PT ;  /* 0x000000d0c600720c */ /* 0x000fe40003f04270 */
[----:B------:R-:W1:Y:S07]  /*14c70*/  LDSM.16.M88.4 R8, [R177] ;  /* 0x00000000b108783b */ /* 0x000e6e0000000200 */
[----:B------:R-:W2:Y:S04]  /*14c80*/  LDSM.16.M88.4 R160, [R177+0x800] ;  /* 0x00080000b1a0783b */ /* 0x000ea80000000200 */
[----:B------:R-:W-:Y:S01]  /*14c90*/  @P0 SHF.R.S32.HI R0, RZ, 0x1f, R194 ;  /* 0x0000001fff000819 */ /* 0x000fe200000114c2 */
[----:B------:R-:W-:Y:S02]  /*14ca0*/  @P0 IMAD.WIDE.U32 R4, R194, c[0x0][0x1e0], RZ ;  /* 0x00007800c2040a25 */ /* 0x000fe400078e00ff */
[----:B------:R-:W-:Y:S02]  /*14cb0*/  LDSM.16.M88.4 R164, [R183] ;  /* 0x00000000b7a4783b */ /* 0x000fe40000000200 */
[----:B------:R-:W-:Y:S04]  /*14cc0*/  @P0 IMAD R0, R0, c[0x0][0x1e0], RZ ;  /* 0x0000780000000a24 */ /* 0x000fe800078e02ff */
[----:B------:R-:W-:Y:S01]  /*14cd0*/  @P0 IMAD R0, R194, c[0x0][0x1e4], R0 ;  /* 0x00007900c2000a24 */ /* 0x000fe200078e0200 */
[----:B------:R-:W3:Y:S04]  /*14ce0*/  LDSM.16.M88.4 R168, [R186] ;  /* 0x00000000baa8783b */ /* 0x000ee80000000200 */
[----:B------:R-:W-:Y:S02]  /*14cf0*/  @P0 IADD3 R2, R5, R0, RZ ;  /* 0x0000000005020210 */ /* 0x000fe40007ffe0ff */
[C---:B------:R-:W-:Y:S01]  /*14d00*/  @P0 LEA R0, P2, R4.reuse, R218, 0x5 ;  /* 0x000000da04000211 */ /* 0x040fe200078428ff */
[----:B------:R-:W4:Y:S03]  /*14d10*/  LDSM.16.M88.4 R172, [R188] ;  /* 0x00000000bcac783b */ /* 0x000f260000000200 */
        /* <DEDUP_REMOVED lines=9> */
[C---:B-1----:R-:W-:Y:S04]  /*14db0*/  HMMA.16816.F32 R4, R16.reuse, R8, RZ ;  /* 0x000000081004723c */ /* 0x042fe800000018ff */
[----:B------:R5:W-:Y:S04]  /*14dc0*/  @!P1 LDGSTS.E.BYPASS.LTC128B.128 [R195+0x9080], [R2.64+0x80], !P6 ;  /* 0x0908008002c39fae */ /* 0x000be8000f101d46 */
[C---:B------:R-:W-:Y:S03]  /*14dd0*/  HMMA.16816.F32 R8, R16.reuse, R10, RZ ;  /* 0x0000000a1008723c */ /* 0x040fe600000018ff */
[----:B------:R5:W-:Y:S05]  /*14de0*/  @!P1 LDGSTS.E.BYPASS.LTC128B.128 [R195+0xa080], [R2.64+0x100], !P5 ;  /* 0x0a08010002c39fae */ /* 0x000bea000e901d46 */
[C---:B--2---:R-:W-:Y:S02]  /*14df0*/  HMMA.16816.F32 R12, R16.reuse, R160, RZ ;  /* 0x000000a0100c723c */ /* 0x044fe400000018ff */
[----:B------:R5:W-:Y:S06]  /*14e00*/  @!P1 LDGSTS.E.BYPASS.LTC128B.128 [R195+0xb080], [R2.64+0x180], !P4 ;  /* 0x0b08018002c39fae */ /* 0x000bec000e101d46 */
[----:B------:R-:W-:Y:S01]  /*14e10*/  HMMA.16816.F32 R16, R16, R162, RZ ;  /* 0x000000a21010723c */ /* 0x000fe200000018ff */
[----:B------:R-:W-:Y:S07]  /*14e20*/  LDSM.16.M88.4 R160, [R185] ;  /* 0x00000000b9a0783b */ /* 0x000fee0000000200 */
[C---:B---3--:R-:W-:Y:S01]  /*14e30*/  HMMA.16816.F32 R4, R164.reuse, R168, R4 ;  /* 0x000000a8a404723c */ /* 0x048fe20000001804 */
[----:B------:R-:W0:Y:S07]  /*14e40*/  LDGDEPBAR ;  /* 0x00000000000079af */ /* 0x000e2e0000000000 */
[C---:B------:R-:W-:Y:S01]  /*14e50*/  HMMA.16816.F32 R8, R164.reuse, R170, R8 ;  /* 0x000000aaa408723c */ /* 0x040fe20000001808 */
[----:B------:R-:W1:Y:S07]  /*14e60*/  LDSM.16.M88.4 R168, [R176] ;  /* 0x00000000b0a8783b */ /* 0x000e6e0000000200 */
[C---:B----4-:R-:W-:Y:S08]  /*14e70*/  HMMA.16816.F32 R12, R164.reuse, R172, R12 ;  /* 0x000000aca40c723c */ /* 0x050ff0000000180c */
[----:B------:R-:W-:Y:S01]  /*14e80*/  HMMA.16816.F32 R16, R164, R174, R16 ;  /* 0x000000aea410723c */ /* 0x000fe20000001810 */
[----:B------:R-:W2:Y:S07]  /*14e90*/  LDSM.16.M88.4 R164, [R176+0x800] ;  /* 0x00080000b0a4783b */ /* 0x000eae0000000200 */
[----:B------:R-:W-:Y:S01]  /*14ea0*/  LDSM.16.M88.4 R172, [R159+-0x3000] ;  /* 0xffd000009fac783b */ /* 0x000fe20000000200 */
[C---:B-1----:R-:W-:Y:S08]  /*14eb0*/  HMMA.16816.F32 R4, R160.reuse, R168, R4 ;  /* 0x000000a8a004723c */ /* 0x042ff00000001804 */
[C---:B------:R-:W-:Y:S01]  /*14ec0*/  HMMA.16816.F32 R8, R160.reuse, R170, R8 ;  /* 0x000000aaa008723c */ /* 0x040fe20000001808 */
[----:B------:R-:W1:Y:S07]  /*14ed0*/  LDSM.16.M88.4 R168, [R184] ;  /* 0x00000000b8a8783b */ /* 0x000e6e0000000200 */
[C---:B--2---:R-:W-:Y:S08]  /*14ee0*/  HMMA.16816.F32 R12, R160.reuse, R164, R12 ;  /* 0x000000a4a00c723c */ /* 0x044ff0000000180c */
[----:B------:R-:W-:Y:S01]  /*14ef0*/  HMMA.16816.F32 R16, R160, R166, R16 ;  /* 0x000000a6a010723c */ /* 0x000fe20000001810 */
[----:B------:R-:W2:Y:S07]  /*14f00*/  LDSM.16.M88.4 R160, [R159+-0x2800] ;  /* 0xffd800009fa0783b */ /* 0x000eae0000000200 */
[----:B------:R-:W-:Y:S01]  /*14f10*/  LDSM.16.M88.4 R164, [R182+0x4000] ;  /* 0x00400000b6a4783b */ /* 0x000fe20000000200 */
[C---:B-1----:R-:W-:Y:S08]  /*14f20*/  HMMA.16816.F32 R4, R168.reuse, R172, R4 ;  /* 0x000000aca804723c */ /* 0x042ff00000001804 */
[C---:B------:R-:W-:Y:S01]  /*14f30*/  HMMA.16816.F32 R8, R168.reuse, R174, R8 ;  /* 0x000000aea808723c */ /* 0x040fe20000001808 */
[----:B------:R-:W1:Y:S07]  /*14f40*/  LDSM.16.M88.4 R172, [R177+0x1000] ;  /* 0x00100000b1ac783b */ /* 0x000e6e0000000200 */
[C---:B--2---:R-:W-:Y:S08]  /*14f50*/  HMMA.16816.F32 R12, R168.reuse, R160, R12 ;  /* 0x000000a0a80c723c */ /* 0x044ff0000000180c */
[----:B------:R-:W-:Y:S01]  /*14f60*/  HMMA.16816.F32 R16, R168, R162, R16 ;  /* 0x000000a2a810723c */ /* 0x000fe20000001810 */
[----:B------:R-:W2:Y:S07]  /*14f70*/  LDSM.16.M88.4 R160, [R177+0x1800] ;  /* 0x00180000b1a0783b */ /* 0x000eae0000000200 */
[----:B------:R-:W-:Y:S01]  /*14f80*/  LDSM.16.M88.4 R168, [R183+0x4000] ;  /* 0x00400000b7a8783b */ /* 0x000fe20000000200 */
[C---:B-1----:R-:W-:Y:S08]  /*14f90*/  HMMA.16816.F32 R4, R164.reuse, R172, R4 ;  /* 0x000000aca404723c */ /* 0x042ff00000001804 */
[C---:B------:R-:W-:Y:S01]  /*14fa0*/  HMMA.16816.F32 R8, R164.reuse, R174, R8 ;  /* 0x000000aea408723c */ /* 0x040fe20000001808 */
[----:B------:R-:W1:Y:S07]  /*14fb0*/  LDSM.16.M88.4 R172, [R190] ;  /* 0x00000000beac783b */ /* 0x000e6e0000000200 */
[C---:B--2---:R-:W-:Y:S08]  /*14fc0*/  HMMA.16816.F32 R12, R164.reuse, R160, R12 ;  /* 0x000000a0a40c723c */ /* 0x044ff0000000180c */
[----:B------:R-:W-:Y:S01]  /*14fd0*/  HMMA.16816.F32 R16, R164, R162, R16 ;  /* 0x000000a2a410723c */ /* 0x000fe20000001810 */
[----:B------:R-:W2:Y:S07]  /*14fe0*/  LDSM.16.M88.4 R160, [R189] ;  /* 0x00000000bda0783b */ /* 0x000eae0000000200 */
        /* <DEDUP_REMOVED lines=10> */
[----:B------:R-:W1:Y:S07]  /*15090*/  LDSM.16.M88.4 R172, [R159+-0x2000] ;  /* 0xffe000009fac783b */ /* 0x000e6e0000000200 */
        /* <DEDUP_REMOVED lines=58> */
[----:B------:R-:W2:Y:S01]  /*15440*/  LDSM.16.M88.4 R160, [R159+0x800] ;  /* 0x000800009fa0783b */ /* 0x000ea20000000200 */
[----:B------:R-:W-:Y:S06]  /*15450*/  DEPBAR.LE SB0, 0x0 ;  /* 0x000080000000791a */ /* 0x000fec0000000000 */
[----:B------:R-:W-:Y:S01]  /*15460*/  BAR.SYNC.DEFER_BLOCKING 0x0 ;  /* 0x0000000000007b1d */ /* 0x000fe20000010000 */
[C---:B-1----:R-:W-:Y:S06]  /*15470*/  HMMA.16816.F32 R4, R168.reuse, R172, R4 ;  /* 0x000000aca804723c */ /* 0x042fec0000001804 */
[----:B------:R-:W-:Y:S01]  /*15480*/  @!PT LDS RZ, [RZ] ;  /* 0x00000000fffff984 */ /* 0x000fe20000000800 */
[----:B------:R-:W-:Y:S01]  /*15490*/  @!PT LDS RZ, [RZ] ;  /* 0x00000000fffff984 */ /* 0x000fe20000000800 */
[----:B------:R-:W-:Y:S01]  /*154a0*/  @!PT LDS RZ, [RZ] ;  /* 0x00000000fffff984 */ /* 0x000fe20000000800 */
[----:B------:R1:W-:Y:S02]  /*154b0*/  @P0 LDGSTS.E.BYPASS.LTC128B.128 [R195+0xc080], [R196.64], !P3 ;  /* 0x0c080000c4c30fae */ /* 0x0003e4000d901d46 */
[C---:B------:R-:W-:Y:S05]  /*154c0*/  HMMA.16816.F32 R8, R168.reuse, R174, R8 ;  /* 0x000000aea808723c */ /* 0x040fea0000001808 */
[----:B------:R1:W-:Y:S03]  /*154d0*/  @P0 LDGSTS.E.BYPASS.LTC128B.128 [R195+0xd080], [R196.64+0x80], !P6 ;  /* 0x0d080080c4c30fae */ /* 0x0003e6000f101d46 */
[C---:B--2---:R-:W-:Y:S04]  /*154e0*/  HMMA.16816.F32 R12, R168.reuse, R160, R12 ;  /* 0x000000a0a80c723c */ /* 0x044fe8000000180c */
[----:B------:R1:W-:Y:S04]  /*154f0*/  @P0 LDGSTS.E.BYPASS.LTC128B.128 [R195+0xe080], [R196.64+0x100], !P5 ;  /* 0x0e080100c4c30fae */ /* 0x0003e8000e901d46 */
[----:B------:R-:W-:Y:S04]  /*15500*/  HMMA.16816.F32 R16, R168, R162, R16 ;  /* 0x000000a2a810723c */ /* 0x000fe80000001810 */
[----:B------:R-:W-:Y:S01]  /*15510*/  FMNMX.FTZ R0, R4, R141, !PT ;  /* 0x0000008d04007209 */ /* 0x000fe20007810000 */
[----:B------:R1:W-:Y:S01]  /*15520*/  @P0 LDGSTS.E.BYPASS.LTC128B.128 [R195+0xf080], [R196.64+0x180], !P4 ;  /* 0x0f080180c4c30fae */ /* 0x0003e2000e101d46 */
[----:B-----5:R-:W-:Y:S02]  /*15530*/  FMNMX.FTZ R2, R6, R142, !PT ;  /* 0x0000008e06027209 */ /* 0x020fe40007810000 */
[----:B------:R-:W-:Y:S02]  /*15540*/  FMNMX.FTZ R0, R5, R0, !PT ;  /* 0x0000000005007209 */ /* 0x000fe40007810000 */
[----:B------:R-:W-:Y:S02]  /*15550*/  ISETP.GT.AND P0, PT, R198, R203, PT ;  /* 0x000000cbc600720c */ /* 0x000fe40003f04270 */
[----:B------:R-:W-:Y:S01]  /*15560*/  FMNMX.FTZ R0, R8, R0, !PT ;  /* 0x0000000008007209 */ /* 0x000fe20007810000 */
[----:B------:R-:W-:Y:S01]  /*15570*/  LDSM.16.MT88.4 R160, [R178] ;  /* 0x00000000b2a0783b */ /* 0x000fe20000004200 */
[----:B------:R-:W-:Y:S02]  /*15580*/  FMNMX.FTZ R2, R7, R2, !PT ;  /* 0x0000000207027209 */ /* 0x000fe40007810000 */
[----:B------:R-:W-:Y:S02]  /*15590*/  FMNMX.FTZ R0, R9, R0, !PT ;  /* 0x0000000009007209 */ /* 0x000fe40007810000 */
[----:B------:R-:W-:Y:S02]  /*155a0*/  FMNMX.FTZ R2, R10, R2, !PT ;  /* 0x000000020a027209 */ /* 0x000fe40007810000 */
[----:B------:R-:W-:Y:S01]  /*155b0*/  FMNMX.FTZ R0, R12, R0, !PT ;  /* 0x000000000c007209 */ /* 0x000fe20007810000 */
[----:B------:R-:W-:Y:S01]  /*155c0*/  LDSM.16.MT88.4 R164, [R179] ;  /* 0x00000000b3a4783b */ /* 0x000fe20000004200 */
[----:B------:R-:W-:Y:S02]  /*155d0*/  FMNMX.FTZ R2, R11, R2, !PT ;  /* 0x000000020b027209 */ /* 0x000fe40007810000 */
[----:B------:R-:W-:Y:S02]  /*155e0*/  FMNMX.FTZ R0, R13, R0, !PT ;  /* 0x000000000d007209 */ /* 0x000fe40007810000 */
[----:B------:R-:W-:Y:S02]  /*155f0*/  FMNMX.FTZ R2, R14, R2, !PT ;  /* 0x000000020e027209 */ /* 0x000fe40007810000 */
[----:B------:R-:W-:Y:S01]  /*15600*/  FMNMX.FTZ R3, R16, R0, !PT ;  /* 0x0000000010037209 */ /* 0x000fe20007810000 */
[----:B------:R-:W0:Y:S01]  /*15610*/  LDGDEPBAR ;  /* 0x00000000000079af */ /* 0x000e220000000000 */
[----:B------:R-:W-:Y:S02]  /*15620*/  FMNMX.FTZ R0, R15, R2, !PT ;  /* 0x000000020f007209 */ /* 0x000fe40007810000 */
[----:B------:R-:W-:Y:S02]  /*15630*/  FMNMX.FTZ R3, R17, R3, !PT ;  /* 0x0000000311037209 */ /* 0x000fe40007810000 */
[----:B------:R-:W-:Y:S02]  /*15640*/  FMNMX.FTZ R0, R18, R0, !PT ;  /* 0x0000000012007209 */ /* 0x000fe40007810000 */
[----:B------:R-:W-:Y:S01]  /*15650*/  MOV R198, R194 ;  /* 0x000000c200c67202 */ /* 0x000fe20000000f00 */
        /* <DEDUP_REMOVED lines=10> */
[----:B------:R-:W-:Y:S02]  /*15700*/  FMUL.FTZ R0, R2, c[0x0][0x2d0] ;  /* 0x0000b40002007a20 */ /* 0x000fe40000410000 */
[----:B------:R-:W-:Y:S02]  /*15710*/  FMUL.FTZ R141, R3, c[0x0][0x2d0] ;  /* 0x0000b400038d7a20 */ /* 0x000fe40000410000 */
[----:B------:R2:W3:Y:S02]  /*15720*/  MUFU.EX2 R2, R0 ;  /* 0x0000000000027308 */ /* 0x0004e40000000800 */
[--C-:B------:R-:W-:Y:S02]  /*15730*/  FFMA.FTZ R6, R6, c[0x0][0x2d0], -R141.reuse ;  /* 0x0000b40006067a23 */ /* 0x100fe4000001088d */
[--C-:B------:R-:W-:Y:S02]  /*15740*/  FFMA.FTZ R7, R7, c[0x0][0x2d0], -R141.reuse ;  /* 0x0000b40007077a23 */ /* 0x100fe4000001088d */
[--C-:B------:R-:W-:Y:S02]  /*15750*/  FFMA.FTZ R14, R14, c[0x0][0x2d0], -R141.reuse ;  /* 0x0000b4000e0e7a23 */ /* 0x100fe4000001088d */
[--C-:B------:R-:W-:Y:S02]  /*15760*/  FFMA.FTZ R15, R15, c[0x0][0x2d0], -R141.reuse ;  /* 0x0000b4000f0f7a23 */ /* 0x100fe4000001088d */
[----:B------:R-:W-:Y:S10]  /*15770*/  MUFU.EX2 R172, R6 ;  /* 0x0000000600ac7308 */ /* 0x000ff40000000800 */
[----:B------:R-:W-:Y:S01]  /*15780*/  MUFU.EX2 R171, R7 ;  /* 0x0000000700ab7308 */ /* 0x000fe20000000800 */
[----:B--2---:R-:W-:Y:S02]  /*15790*/  FADD.FTZ R0, -R3, R142 ;  /* 0x0000008e03007221 */ /* 0x004fe40000010100 */
[----:B------:R-:W-:Y:S02]  /*157a0*/  FMUL.FTZ R142, R140, c[0x0][0x2d0] ;  /* 0x0000b4008c8e7a20 */ /* 0x000fe40000410000 */
[----:B------:R-:W-:Y:S02]  /*157b0*/  FMUL.FTZ R0, R0, c[0x0][0x2d0] ;  /* 0x0000b40000007a20 */ /* 0x000fe40000410000 */
[--C-:B------:R-:W-:Y:S03]  /*157c0*/  FFMA.FTZ R4, R4, c[0x0][0x2d0], -R142.reuse ;  /* 0x0000b40004047a23 */ /* 0x100fe6000001088e */
[----:B------:R-:W-:Y:S01]  /*157d0*/  MUFU.EX2 R168, R14 ;  /* 0x0000000e00a87308 */ /* 0x000fe20000000800 */
        /* <DEDUP_REMOVED lines=17> */
[----:B------:R4:W-:Y:S01]  /*158f0*/  MUFU.EX2 R201, R5 ;  /* 0x0000000500c97308 */ /* 0x0009e20000000800 */
[C---:B------:R-:W-:Y:S02]  /*15900*/  FMUL.FTZ R40, R2.reuse, R40 ;  /* 0x0000002802287220 */ /* 0x040fe40000410000 */
[----:B------:R-:W-:Y:S02]  /*15910*/  FMUL.FTZ R41, R2, R41 ;  /* 0x0000002902297220 */ /* 0x000fe40000410000 */
[--C-:B--2---:R-:W-:Y:S02]  /*15920*/  FFMA.FTZ R4, R8, c[0x0][0x2d0], -R142.reuse ;  /* 0x0000b40008047a23 */ /* 0x104fe4000001088e */
[C---:B------:R-:W-:Y:S02]  /*15930*/  FMUL.FTZ R8, R2.reuse, R152 ;  /* 0x0000009802087220 */ /* 0x040fe40000410000 */
[C---:B------:R-:W-:Y:S01]  /*15940*/  FMUL.FTZ R44, R2.reuse, R44 ;  /* 0x0000002c022c7220 */ /* 0x040fe20000410000 */
[----:B------:R2:W-:Y:S01]  /*15950*/  MUFU.EX2 R200, R4 ;  /* 0x0000000400c87308 */ /* 0x0005e20000000800 */
[C---:B------:R-:W-:Y:S02]  /*15960*/  FMUL.FTZ R45, R2.reuse, R45 ;  /* 0x0000002d022d7220 */ /* 0x040fe40000410000 */
[----:B------:R-:W-:Y:S02]  /*15970*/  FMUL.FTZ R48, R2, R48 ;  /* 0x0000003002307220 */ /* 0x000fe40000410000 */
[C---:B---3--:R-:W-:Y:S02]  /*15980*/  FMUL.FTZ R6, R0.reuse, R150 ;  /* 0x0000009600067220 */ /* 0x048fe40000410000 */
[C---:B------:R-:W-:Y:S02]  /*15990*/  FMUL.FTZ R7, R0.reuse, R151 ;  /* 0x0000009700077220 */ /* 0x040fe40000410000 */
[C---:B------:R-:W-:Y:S01]  /*159a0*/  FMUL.FTZ R134, R0.reuse, R134 ;  /* 0x0000008600867220 */ /* 0x040fe20000410000 */
[----:B------:R-:W-:Y:S01]  /*159b0*/  MUFU.EX2 R143, R15 ;  /* 0x0000000f008f7308 */ /* 0x000fe20000000800 */
[C---:B------:R-:W-:Y:S02]  /*159c0*/  FMUL.FTZ R135, R0.reuse, R135 ;  /* 0x0000008700877220 */ /* 0x040fe40000410000 */
[----:B------:R-:W-:Y:S02]  /*159d0*/  FMUL.FTZ R138, R0, R138 ;  /* 0x0000008a008a7220 */ /* 0x000fe40000410000 */
[----:B----4-:R-:W-:Y:S01]  /*159e0*/  FMUL.FTZ R5, R2, R149 ;  /* 0x0000009502057220 */ /* 0x010fe20000410000 */
[----:B------:R-:W-:Y:S01]  /*159f0*/  F2FP.PACK_AB R149, R171, R172 ;  /* 0x000000acab95723e */ /* 0x000fe200000000ff */
[C---:B------:R-:W-:Y:S02]  /*15a00*/  FMUL.FTZ R139, R0.reuse, R139 ;  /* 0x0000008b008b7220 */ /* 0x040fe40000410000 */
[C---:B------:R-:W-:Y:S02]  /*15a10*/  FMUL.FTZ R22, R0.reuse, R22 ;  /* 0x0000001600167220 */ /* 0x040fe40000410000 */
[C---:B------:R-:W-:Y:S02]  /*15a20*/  FMUL.FTZ R23, R0.reuse, R23 ;  /* 0x0000001700177220 */ /* 0x040fe40000410000 */
[----:B------:R-:W-:Y:S02]  /*15a30*/  FMUL.FTZ R26, R0, R26 ;  /* 0x0000001a001a7220 */ /* 0x000fe40000410000 */
[--C-:B--2---:R-:W-:Y:S02]  /*15a40*/  FFMA.FTZ R4, R9, c[0x0][0x2d0], -R142.reuse ;  /* 0x0000b40009047a23 */ /* 0x104fe4000001088e */
[----:B------:R-:W-:Y:S02]  /*15a50*/  FMUL.FTZ R9, R2, R153 ;  /* 0x0000009902097220 */ /* 0x000fe40000410000 */
        /* <DEDUP_REMOVED lines=12> */
[----:B------:R-:W-:Y:S01]  /*15b20*/  FMUL.FTZ R49, R2, R49 ;  /* 0x0000003102317220 */ /* 0x000fe20000410000 */
[----:B--2---:R-:W-:Y:S01]  /*15b30*/  F2FP.PACK_AB R150, R199, R200 ;  /* 0x000000c8c796723e */ /* 0x004fe200000000ff */
[--C-:B------:R-:W-:Y:S02]  /*15b40*/  FFMA.FTZ R4, R10, c[0x0][0x2d0], -R141.reuse ;  /* 0x0000b4000a047a23 */ /* 0x100fe4000001088d */
[C---:B------:R-:W-:Y:S02]  /*15b50*/  FMUL.FTZ R10, R0.reuse, R154 ;  /* 0x0000009a000a7220 */ /* 0x040fe40000410000 */
[----:B------:R2:W-:Y:S01]  /*15b60*/  MUFU.EX2 R170, R4 ;  /* 0x0000000400aa7308 */ /* 0x0005e20000000800 */
        /* <DEDUP_REMOVED lines=12> */
[--C-:B--2---:R-:W-:Y:S02]  /*15c30*/  FFMA.FTZ R4, R11, c[0x0][0x2d0], -R141.reuse ;  /* 0x0000b4000b047a23 */ /* 0x104fe4000001088d */
[C---:B------:R-:W-:Y:S02]  /*15c40*/  FMUL.FTZ R11, R0.reuse, R155 ;  /* 0x0000009b000b7220 */ /* 0x040fe40000410000 */
[----:B------:R2:W3:Y:S01]  /*15c50*/  MUFU.EX2 R169, R4 ;  /* 0x0000000400a97308 */ /* 0x0004e20000000800 */
[----:B------:R-:W4:Y:S01]  /*15c60*/  LDSM.16.MT88.4 R152, [R181] ;  /* 0x00000000b598783b */ /* 0x000f220000004200 */
        /* <DEDUP_REMOVED lines=11> */
[C---:B--2---:R-:W-:Y:S01]  /*15d20*/  FMUL.FTZ R4, R2.reuse, R148 ;  /* 0x0000009402047220 */ /* 0x044fe20000410000 */
[----:B------:R-:W-:Y:S01]  /*15d30*/  F2FP.PACK_AB R148, R201, R202 ;  /* 0x000000cac994723e */ /* 0x000fe200000000ff */
[----:B------:R-:W-:Y:S01]  /*15d40*/  FMUL.FTZ R73, R2, R73 ;  /* 0x0000004902497220 */ /* 0x000fe20000410000 */
[----:B---3--:R-:W-:Y:S01]  /*15d50*/  F2FP.PACK_AB R151, R169, R170 ;  /* 0x000000aaa997723e */ /* 0x008fe200000000ff */
[C---:B------:R-:W-:Y:S02]  /*15d60*/  FMUL.FTZ R74, R0.reuse, R74 ;  /* 0x0000004a004a7220 */ /* 0x040fe40000410000 */
[----:B------:R-:W-:Y:S02]  /*15d70*/  FMUL.FTZ R75, R0, R75 ;  /* 0x0000004b004b7220 */ /* 0x000fe40000410000 */
[C---:B------:R-:W-:Y:S02]  /*15d80*/  FMUL.FTZ R76, R2.reuse, R76 ;  /* 0x0000004c024c7220 */ /* 0x040fe40000410000 */
[C---:B------:R-:W-:Y:S05]  /*15d90*/  HMMA.16816.F32 R4, R148.reuse, R160, R4 ;  /* 0x000000a09404723c */ /* 0x040fea0000001804 */
[----:B------:R-:W-:Y:S02]  /*15da0*/  FMUL.FTZ R77, R2, R77 ;  /* 0x0000004d024d7220 */ /* 0x000fe40000410000 */
[C---:B------:R-:W-:Y:S01]  /*15db0*/  FMUL.FTZ R78, R0.reuse, R78 ;  /* 0x0000004e004e7220 */ /* 0x040fe20000410000 */
[C---:B------:R-:W-:Y:S01]  /*15dc0*/  HMMA.16816.F32 R8, R148.reuse, R162, R8 ;  /* 0x000000a29408723c */ /* 0x040fe20000001808 */
[----:B------:R-:W2:Y:S03]  /*15dd0*/  LDSM.16.MT88.4 R160, [R180] ;  /* 0x00000000b4a0783b */ /* 0x000ea60000004200 */
[----:B------:R-:W-:Y:S02]  /*15de0*/  FMUL.FTZ R79, R0, R79 ;  /* 0x0000004f004f7220 */ /* 0x000fe40000410000 */
[C---:B------:R-:W-:Y:S02]  /*15df0*/  FMUL.FTZ R80, R2.reuse, R80 ;  /* 0x0000005002507220 */ /* 0x040fe40000410000 */
[C---:B------:R-:W-:Y:S04]  /*15e00*/  HMMA.16816.F32 R132, R148.reuse, R164, R132 ;  /* 0x000000a49484723c */ /* 0x040fe80000001884 */
[----:B------:R-:W-:Y:S02]  /*15e10*/  FMUL.FTZ R81, R2, R81 ;  /* 0x0000005102517220 */ /* 0x000fe40000410000 */
[C---:B------:R-:W-:Y:S02]  /*15e20*/  FMUL.FTZ R82, R0.reuse, R82 ;  /* 0x0000005200527220 */ /* 0x040fe40000410000 */
[C---:B------:R-:W-:Y:S01]  /*15e30*/  HMMA.16816.F32 R136, R148.reuse, R166, R136 ;  /* 0x000000a69488723c */ /* 0x040fe20000001888 */
[----:B------:R-:W-:Y:S03]  /*15e40*/  LDSM.16.MT88.4 R164, [R179+0x800] ;  /* 0x00080000b3a4783b */ /* 0x000fe60000004200 */
[----:B------:R-:W-:Y:S02]  /*15e50*/  FMUL.FTZ R83, R0, R83 ;  /* 0x0000005300537220 */ /* 0x000fe40000410000 */
[C---:B------:R-:W-:Y:S02]  /*15e60*/  FMUL.FTZ R84, R2.reuse, R84 ;  /* 0x0000005402547220 */ /* 0x040fe40000410000 */
[C---:B----4-:R-:W-:Y:S04]  /*15e70*/  HMMA.16816.F32 R20, R148.reuse, R152, R20 ;  /* 0x000000989414723c */ /* 0x050fe80000001814 */
[----:B------:R-:W-:Y:S02]  /*15e80*/  FMUL.FTZ R85, R2, R85 ;  /* 0x0000005502557220 */ /* 0x000fe40000410000 */
[C---:B------:R-:W-:Y:S02]  /*15e90*/  FMUL.FTZ R86, R0.reuse, R86 ;  /* 0x0000005600567220 */ /* 0x040fe40000410000 */
[C---:B------:R-:W-:Y:S01]  /*15ea0*/  HMMA.16816.F32 R24, R148.reuse, R154, R24 ;  /* 0x0000009a9418723c */ /* 0x040fe20000001818 */
[----:B------:R-:W3:Y:S03]  /*15eb0*/  LDSM.16.MT88.4 R152, [R178+0x1000] ;  /* 0x00100000b298783b */ /* 0x000ee60000004200 */
[----:B------:R-:W-:Y:S02]  /*15ec0*/  FMUL.FTZ R87, R0, R87 ;  /* 0x0000005700577220 */ /* 0x000fe40000410000 */
[C---:B------:R-:W-:Y:S02]  /*15ed0*/  FMUL.FTZ R88, R2.reuse, R88 ;  /* 0x0000005802587220 */ /* 0x040fe40000410000 */
[----:B------:R-:W-:Y:S01]  /*15ee0*/  FMUL.FTZ R89, R2, R89 ;  /* 0x0000005902597220 */ /* 0x000fe20000410000 */
[C---:B--2---:R-:W-:Y:S03]  /*15ef0*/  HMMA.16816.F32 R28, R148.reuse, R160, R28 ;  /* 0x000000a0941c723c */ /* 0x044fe6000000181c */
[C---:B------:R-:W-:Y:S02]  /*15f00*/  FMUL.FTZ R90, R0.reuse, R90 ;  /* 0x0000005a005a7220 */ /* 0x040fe40000410000 */
[----:B------:R-:W-:Y:S02]  /*15f10*/  FMUL.FTZ R91, R0, R91 ;  /* 0x0000005b005b7220 */ /* 0x000fe40000410000 */
[--C-:B------:R-:W-:Y:S01]  /*15f20*/  FFMA.FTZ R12, R12, c[0x0][0x2d0], -R142.reuse ;  /* 0x0000b4000c0c7a23 */ /* 0x100fe2000001088e */
[C---:B------:R-:W-:Y:S01]  /*15f30*/  HMMA.16816.F32 R32, R148.reuse, R162, R32 ;  /* 0x000000a29420723c */ /* 0x040fe20000001820 */
[----:B------:R-:W2:Y:S02]  /*15f40*/  LDSM.16.MT88.4 R160, [R179+0x1000] ;  /* 0x00100000b3a0783b */ /* 0x000ea40000004200 */
[----:B-1----:R1:W-:Y:S01]  /*15f50*/  MUFU.EX2 R196, R12 ;  /* 0x0000000c00c47308 */ /* 0x0023e20000000800 */
[C---:B------:R-:W-:Y:S02]  /*15f60*/  FMUL.FTZ R92, R2.reuse, R92 ;  /* 0x0000005c025c7220 */ /* 0x040fe40000410000 */
[----:B------:R-:W-:Y:S02]  /*15f70*/  FMUL.FTZ R93, R2, R93 ;  /* 0x0000005d025d7220 */ /* 0x000fe40000410000 */
[C---:B------:R-:W-:Y:S04]  /*15f80*/  FMUL.FTZ R94, R0.reuse, R94 ;  /* 0x0000005e005e7220 */ /* 0x040fe80000410000 */
[----:B------:R-:W-:Y:S02]  /*15f90*/  FMUL.FTZ R95, R0, R95 ;  /* 0x0000005f005f7220 */ /* 0x000fe40000410000 */
[C---:B------:R-:W-:Y:S02]  /*15fa0*/  FMUL.FTZ R96, R2.reuse, R96 ;  /* 0x0000006002607220 */ /* 0x040fe40000410000 */
[----:B------:R-:W-:Y:S02]  /*15fb0*/  FMUL.FTZ R97, R2, R97 ;  /* 0x0000006102617220 */ /* 0x000fe40000410000 */
[C---:B------:R-:W-:Y:S02]  /*15fc0*/  FMUL.FTZ R98, R0.reuse, R98 ;  /* 0x0000006200627220 */ /* 0x040fe40000410000 */
[----:B------:R-:W-:Y:S02]  /*15fd0*/  FMUL.FTZ R99, R0, R99 ;  /* 0x0000006300637220 */ /* 0x000fe40000410000 */
[----:B------:R-:W-:Y:S01]  /*15fe0*/  FMUL.FTZ R100, R2, R100 ;  /* 0x0000006402647220 */ /* 0x000fe20000410000 */
[C---:B---3--:R-:W-:Y:S03]  /*15ff0*/  HMMA.16816.F32 R36, R148.reuse, R152, R36 ;  /* 0x000000989424723c */ /* 0x048fe60000001824 */
[--C-:B-1----:R-:W-:Y:S02]  /*16000*/  FFMA.FTZ R12, R16, c[0x0][0x2d0], -R142.reuse ;  /* 0x0000b400100c7a23 */ /* 0x102fe4000001088e */
[----:B------:R-:W-:Y:S02]  /*16010*/  FMUL.FTZ R101, R2, R101 ;  /* 0x0000006502657220 */ /* 0x000fe40000410000 */
[C---:B------:R-:W-:Y:S01]  /*16020*/  FMUL.FTZ R102, R0.reuse, R102 ;  /* 0x0000006600667220 */ /* 0x040fe20000410000 */
[C---:B------:R-:W-:Y:S01]  /*16030*/  HMMA.16816.F32 R40, R148.reuse, R154, R40 ;  /* 0x0000009a9428723c */ /* 0x040fe20000001828 */
[----:B------:R-:W1:Y:S01]  /*16040*/  LDSM.16.MT88.4 R152, [R181+0x1000] ;  /* 0x00100000b598783b */ /* 0x000e620000004200 */
[----:B------:R3:W-:Y:S02]  /*16050*/  MUFU.EX2 R174, R12 ;  /* 0x0000000c00ae7308 */ /* 0x0007e40000000800 */
        /* <DEDUP_REMOVED lines=11> */
[----:B------:R-:W-:Y:S04]  /*16110*/  FMUL.FTZ R111, R0, R111 ;  /* 0x0000006f006f7220 */ /* 0x000fe80000410000 */
[--C-:B---3--:R-:W-:Y:S02]  /*16120*/  FFMA.FTZ R12, R17, c[0x0][0x2d0], -R142.reuse ;  /* 0x0000b400110c7a23 */ /* 0x108fe4000001088e */
[C---:B------:R-:W-:Y:S02]  /*16130*/  FMUL.FTZ R112, R2.reuse, R112 ;  /* 0x0000007002707220 */ /* 0x040fe40000410000 */
[----:B------:R-:W-:Y:S01]  /*16140*/  FMUL.FTZ R113, R2, R113 ;  /* 0x0000007102717220 */ /* 0x000fe20000410000 */
[----:B------:R3:W4:Y:S01]  /*16150*/  MUFU.EX2 R173, R12 ;  /* 0x0000000c00ad7308 */ /* 0x0007220000000800 */
[C---:B------:R-:W-:Y:S02]  /*16160*/  FMUL.FTZ R114, R0.reuse, R114 ;  /* 0x0000007200727220 */ /* 0x040fe40000410000 */
[----:B------:R-:W-:Y:S02]  /*16170*/  FMUL.FTZ R115, R0, R115 ;  /* 0x0000007300737220 */ /* 0x000fe40000410000 */
[C---:B------:R-:W-:Y:S01]  /*16180*/  FMUL.FTZ R116, R2.reuse, R116 ;  /* 0x0000007402747220 */ /* 0x040fe20000410000 */
[C---:B-1----:R-:W-:Y:S03]  /*16190*/  HMMA.16816.F32 R52, R148.reuse, R152, R52 ;  /* 0x000000989434723c */ /* 0x042fe60000001834 */
[----:B------:R-:W-:Y:S02]  /*161a0*/  FMUL.FTZ R117, R2, R117 ;  /* 0x0000007502757220 */ /* 0x000fe40000410000 */
[C---:B------:R-:W-:Y:S02]  /*161b0*/  FMUL.FTZ R118, R0.reuse, R118 ;  /* 0x0000007600767220 */ /* 0x040fe40000410000 */
[----:B------:R-:W-:Y:S01]  /*161c0*/  FMUL.FTZ R119, R0, R119 ;  /* 0x0000007700777220 */ /* 0x000fe20000410000 */
[C---:B------:R-:W-:Y:S01]  /*161d0*/  HMMA.16816.F32 R56, R148.reuse, R154, R56 ;  /* 0x0000009a9438723c */ /* 0x040fe20000001838 */
[----:B------:R-:W1:Y:S03]  /*161e0*/  LDSM.16.MT88.4 R152, [R178+0x2000] ;  /* 0x00200000b298783b */ /* 0x000e660000004200 */
[C---:B------:R-:W-:Y:S02]  /*161f0*/  FMUL.FTZ R120, R2.reuse, R120 ;  /* 0x0000007802787220 */ /* 0x040fe40000410000 */
[----:B------:R-:W-:Y:S02]  /*16200*/  FMUL.FTZ R121, R2, R121 ;  /* 0x0000007902797220 */ /* 0x000fe40000410000 */
[----:B------:R-:W-:Y:S01]  /*16210*/  FMUL.FTZ R122, R0, R122 ;  /* 0x0000007a007a7220 */ /* 0x000fe20000410000 */
[C---:B--2---:R-:W-:Y:S03]  /*16220*/  HMMA.16816.F32 R60, R148.reuse, R160, R60 ;  /* 0x000000a0943c723c */ /* 0x044fe6000000183c */
[--C-:B---3--:R-:W-:Y:S01]  /*16230*/  FFMA.FTZ R12, R18, c[0x0][0x2d0], -R141.reuse ;  /* 0x0000b400120c7a23 */ /* 0x108fe2000001088d */
[----:B----4-:R-:W-:Y:S01]  /*16240*/  F2FP.PACK_AB R14, R173, R174 ;  /* 0x000000aead0e723e */ /* 0x010fe200000000ff */
[----:B------:R-:W-:Y:S02]  /*16250*/  FFMA.FTZ R141, R19, c[0x0][0x2d0], -R141 ;  /* 0x0000b400138d7a23 */ /* 0x000fe4000001088d */
[----:B------:R-:W-:Y:S01]  /*16260*/  LDSM.16.MT88.4 R16, [R181+0x800] ;  /* 0x00080000b510783b */ /* 0x000fe20000004200 */
[C---:B------:R-:W-:Y:S03]  /*16270*/  HMMA.16816.F32 R64, R148.reuse, R162, R64 ;  /* 0x000000a29440723c */ /* 0x040fe60000001840 */
[----:B------:R-:W-:Y:S01]  /*16280*/  MUFU.EX2 R141, R141 ;  /* 0x0000008d008d7308 */ /* 0x000fe20000000800 */
[----:B------:R-:W-:Y:S02]  /*16290*/  FMUL.FTZ R123, R0, R123 ;  /* 0x0000007b007b7220 */ /* 0x000fe40000410000 */
[----:B------:R-:W2:Y:S01]  /*162a0*/  LDSM.16.MT88.4 R160, [R179+0x2000] ;  /* 0x00200000b3a0783b */ /* 0x000ea20000004200 */
[----:B------:R-:W-:Y:S02]  /*162b0*/  FFMA.FTZ R13, R13, c[0x0][0x2d0], -R142 ;  /* 0x0000b4000d0d7a23 */ /* 0x000fe4000001088e */
[C---:B------:R-:W-:Y:S03]  /*162c0*/  FMUL.FTZ R124, R2.reuse, R124 ;  /* 0x0000007c027c7220 */ /* 0x040fe60000410000 */
[----:B------:R-:W-:Y:S01]  /*162d0*/  FMUL.FTZ R125, R2, R125 ;  /* 0x0000007d027d7220 */ /* 0x000fe20000410000 */
[----:B------:R3:W4:Y:S01]  /*162e0*/  MUFU.EX2 R175, R13 ;  /* 0x0000000d00af7308 */ /* 0x0007220000000800 */
[C---:B------:R-:W-:Y:S02]  /*162f0*/  FMUL.FTZ R126, R0.reuse, R126 ;  /* 0x0000007e007e7220 */ /* 0x040fe40000410000 */
[----:B------:R-:W-:Y:S02]  /*16300*/  FMUL.FTZ R127, R0, R127 ;  /* 0x0000007f007f7220 */ /* 0x000fe40000410000 */
[C---:B------:R-:W-:Y:S02]  /*16310*/  FMUL.FTZ R128, R2.reuse, R128 ;  /* 0x0000008002807220 */ /* 0x040fe40000410000 */
[----:B------:R-:W-:Y:S02]  /*16320*/  FMUL.FTZ R129, R2, R129 ;  /* 0x0000008102817220 */ /* 0x000fe40000410000 */
[C---:B------:R-:W-:Y:S01]  /*16330*/  FMUL.FTZ R130, R0.reuse, R130 ;  /* 0x0000008200827220 */ /* 0x040fe20000410000 */
[----:B------:R4:W5:Y:S01]  /*16340*/  MUFU.EX2 R142, R12 ;  /* 0x0000000c008e7308 */ /* 0x0009620000000800 */
[C---:B-1----:R-:W-:Y:S03]  /*16350*/  HMMA.16816.F32 R68, R148.reuse, R152, R68 ;  /* 0x000000989444723c */ /* 0x042fe60000001844 */
[----:B------:R-:W-:Y:S02]  /*16360*/  FMUL.FTZ R131, R0, R131 ;  /* 0x0000008300837220 */ /* 0x000fe40000410000 */
[----:B------:R-:W-:Y:S02]  /*16370*/  FFMA.FTZ R2, R2, R207, R202 ;  /* 0x000000cf02027223 */ /* 0x000fe400000100ca */
[----:B------:R-:W-:Y:S01]  /*16380*/  FFMA.FTZ R0, R0, R206, R172 ;  /* 0x000000ce00007223 */ /* 0x000fe200000100ac */
[C---:B------:R-:W-:Y:S01]  /*16390*/  HMMA.16816.F32 R72, R148.reuse, R154, R72 ;  /* 0x0000009a9448723c */ /* 0x040fe20000001848 */
[----:B------:R-:W1:Y:S03]  /*163a0*/  LDSM.16.MT88.4 R152, [R181+0x2000] ;  /* 0x00200000b598783b */ /* 0x000e660000004200 */
[----:B------:R-:W-:Y:S01]  /*163b0*/  FADD.FTZ R2, R201, R2 ;  /* 0x00000002c9027221 */ /* 0x000fe20000010000 */
[----:B---3--:R-:W-:Y:S01]  /*163c0*/  F2FP.PACK_AB R13, R143, R168 ;  /* 0x000000a88f0d723e */ /* 0x008fe200000000ff */
[----:B------:R-:W-:Y:S02]  /*163d0*/  FADD.FTZ R0, R171, R0 ;  /* 0x00000000ab007221 */ /* 0x000fe40000010000 */
[----:B------:R-:W-:Y:S04]  /*163e0*/  FADD.FTZ R2, R200, R2 ;  /* 0x00000002c8027221 */ /* 0x000fe80000010000 */
[----:B------:R-:W-:Y:S01]  /*163f0*/  FADD.FTZ R0, R170, R0 ;  /* 0x00000000aa007221 */ /* 0x000fe20000010000 */
[C---:B--2---:R-:W-:Y:S03]  /*16400*/  HMMA.16816.F32 R76, R148.reuse, R160, R76 ;  /* 0x000000a0944c723c */ /* 0x044fe6000000184c */
[----:B----4-:R-:W-:Y:S01]  /*16410*/  F2FP.PACK_AB R12, R175, R196 ;  /* 0x000000c4af0c723e */ /* 0x010fe200000000ff */
[----:B------:R-:W-:Y:S01]  /*16420*/  FADD.FTZ R2, R199, R2 ;  /* 0x00000002c7027221 */ /* 0x000fe20000010000 */
[----:B-----5:R-:W-:Y:S01]  /*16430*/  F2FP.PACK_AB R15, R141, R142 ;  /* 0x0000008e8d0f723e */ /* 0x020fe200000000ff */
[----:B------:R-:W-:Y:S02]  /*16440*/  FADD.FTZ R0, R169, R0 ;  /* 0x00000000a9007221 */ /* 0x000fe40000010000 */
        /* <DEDUP_REMOVED lines=18> */
[----:B------:R-:W-:Y:S08]  /*16570*/  HMMA.16816.F32 R128, R148, R162, R128 ;  /* 0x000000a29480723c */ /* 0x000ff00000001880 */
[C---:B-1----:R-:W-:Y:S01]  /*16580*/  HMMA.16816.F32 R148, R12.reuse, R152, R4 ;  /* 0x000000980c94723c */ /* 0x042fe20000001804 */
[----:B------:R-:W1:Y:S07]  /*16590*/  LDSM.16.MT88.4 R4, [R180+0x800] ;  /* 0x00080000b404783b */ /* 0x000e6e0000004200 */
[C---:B------:R-:W-:Y:S01]  /*165a0*/  HMMA.16816.F32 R152, R12.reuse, R154, R8 ;  /* 0x0000009a0c98723c */ /* 0x040fe20000001808 */
[----:B------:R-:W2:Y:S07]  /*165b0*/  LDSM.16.MT88.4 R8, [R178+0x1800] ;  /* 0x00180000b208783b */ /* 0x000eae0000004200 */
[C---:B------:R-:W-:Y:S08]  /*165c0*/  HMMA.16816.F32 R132, R12.reuse, R164, R132 ;  /* 0x000000a40c84723c */ /* 0x040ff00000001884 */
[C---:B------:R-:W-:Y:S08]  /*165d0*/  HMMA.16816.F32 R136, R12.reuse, R166, R136 ;  /* 0x000000a60c88723c */ /* 0x040ff00000001888 */
        /* <DEDUP_REMOVED lines=33> */
[C---:B--2---:R-:W-:Y:S07]  /*167f0*/  HMMA.16816.F32 R108, R12.reuse, R8, R108 ;  /* 0x000000080c6c723c */ /* 0x044fee000000186c */
[-C--:B------:R-:W-:Y:S01]  /*16800*/  MOV R8, R3.reuse ;  /* 0x0000000300087202 */ /* 0x080fe20000000f00 */
[C---:B------:R-:W-:Y:S08]  /*16810*/  HMMA.16816.F32 R112, R12.reuse, R10, R112 ;  /* 0x0000000a0c70723c */ /* 0x040ff00000001870 */
[C---:B---3--:R-:W-:Y:S08]  /*16820*/  HMMA.16816.F32 R116, R12.reuse, R16, R116 ;  /* 0x000000100c74723c */ /* 0x048ff00000001874 */
[C---:B------:R-:W-:Y:S08]  /*16830*/  HMMA.16816.F32 R120, R12.reuse, R18, R120 ;  /* 0x000000120c78723c */ /* 0x040ff00000001878 */
[C---:B-1----:R-:W-:Y:S07]  /*16840*/  HMMA.16816.F32 R124, R12.reuse, R4, R124 ;  /* 0x000000040c7c723c */ /* 0x042fee000000187c */
[----:B------:R-:W-:Y:S01]  /*16850*/  FADD.FTZ R4, R196, R2 ;  /* 0x00000002c4047221 */ /* 0x000fe20000010000 */
[----:B------:R-:W-:Y:S04]  /*16860*/  HMMA.16816.F32 R128, R12, R6, R128 ;  /* 0x000000060c80723c */ /* 0x000fe80000001880 */
[----:B------:R-:W-:Y:S02]  /*16870*/  FADD.FTZ R2, R168, R0 ;  /* 0x00000000a8027221 */ /* 0x000fe40000010000 */
[----:B------:R-:W-:Y:S02]  /*16880*/  FADD.FTZ R0, R175, R4 ;  /* 0x00000004af007221 */ /* 0x000fe40000010000 */
[----:B------:R-:W-:Y:S04]  /*16890*/  FADD.FTZ R4, R143, R2 ;  /* 0x000000028f047221 */ /* 0x000fe80000010000 */
[----:B------:R-:W-:Y:S02]  /*168a0*/  FADD.FTZ R2, R174, R0 ;  /* 0x00000000ae027221 */ /* 0x000fe40000010000 */
[----:B------:R-:W-:Y:S01]  /*168b0*/  FADD.FTZ R0, R142, R4 ;  /* 0x000000048e007221 */ /* 0x000fe20000010000 */
[----:B------:R-:W-:Y:S01]  /*168c0*/  MOV R142, R3 ;  /* 0x00000003008e7202 */ /* 0x000fe20000000f00 */
[----:B------:R-:W-:Y:S02]  /*168d0*/  FADD.FTZ R207, R173, R2 ;  /* 0x00000002adcf7221 */ /* 0x000fe40000010000 */
[----:B------:R-:W-:Y:S01]  /*168e0*/  FADD.FTZ R206, R141, R0 ;  /* 0x000000008dce7221 */ /* 0x000fe20000010000 */
[----:B------:R-:W-:Y:S01]  /*168f0*/  MOV R141, R140 ;  /* 0x0000008c008d7202 */ /* 0x000fe20000000f00 */
[----:B------:R-:W-:-:S05]  /*16900*/  @P0 BRA `(.L_x_716) ;  /* 0xffffe27000000947 */ /* 0x000fca000383ffff */
.L_x_715:
[----:B------:R-:W-:-:S13]  /*16910*/  ISETP.GE.AND P0, PT, R194, R208, PT ;  /* 0x000000d0c200720c */ /* 0x000fda0003f06270 */
[----:B------:R-:W-:Y:S05]  /*16920*/  @!P0 BRA `(.L_x_717) ;  /* 0x0000252000008947 */ /* 0x000fea0003800000 */
[----:B------:R-:W-:Y:S02]  /*16930*/  MOV R142, R8 ;  /* 0x00000008008e7202 */ /* 0x000fe40000000f00 */
[----:B------:R-:W-:Y:S02]  /*16940*/  MOV R141, R140 ;  /* 0x0000008c008d7202 */ /* 0x000fe40000000f00 */
.L_x_726:
[----:B------:R-:W-:Y:S04]  /*16950*/  DEPBAR.LE SB0, 0x0 ;  /* 0x000080000000791a */ /* 0x000fe80000000000 */
[----:B------:R-:W-:Y:S01]  /*16960*/  WARPSYNC 0xffffffff ;  /* 0xffffffff00007948 */ /* 0x000fe20003800000 */
[----:B------:R-:W-:Y:S01]  /*16970*/  BAR.SYNC.DEFER_BLOCKING 0x0 ;  /* 0x0000000000007b1d */ /* 0x000fe20000010000 */
[----:B------:R-:W-:Y:S01]  /*16980*/  SHF.R.S32.HI R0, RZ, 0x1f, R194 ;  /* 0x0000001fff007819 */ /* 0x000fe200000114c2 */
[----:B------:R-:W-:Y:S01]  /*16990*/  IMAD.WIDE.U32 R2, R194, c[0x0][0x208], RZ ;  /* 0x00008200c2027a25 */ /* 0x000fe200078e00ff */
[----:B------:R-:W-:Y:S03]  /*169a0*/  LOP3.LUT P2, RZ, R214, 0x1, RZ, 0xc0, !PT ;  /* 0x00000001d6ff7812 */ /* 0x000fe6000784c0ff */
[----:B------:R-:W-:Y:S02]  /*169b0*/  IMAD R0, R0, c[0x0][0x208], RZ ;  /* 0x0000820000007a24 */ /* 0x000fe400078e02ff */
[----:B------:R-:W-:Y:S02]  /*169c0*/  IMAD.MOV.U32 R140, RZ, RZ, c[0x0][0x2c4] ;  /* 0x0000b100ff8c7624 */ /* 0x000fe400078e00ff */
[----:B------:R-:W-:Y:S01]  /*169d0*/  IMAD R4, R194, c[0x0][0x20c], R0 ;  /* 0x00008300c2047a24 */ /* 0x000fe200078e0200 */
[----:B------:R-:W-:Y:S01]  /*169e0*/  LEA R0, P0, R2, R220, 0x5 ;  /* 0x000000dc02007211 */ /* 0x000fe200078028ff */
[----:B------:R-:W-:Y:S01]  /*169f0*/  IMAD.IADD R143, R225, 0x1, R224 ;  /* 0x00000001e18f7824 */ /* 0x000fe200078e02e0 */
[----:B------:R-:W-:Y:S01]  /*16a00*/  ISETP.NE.AND P3, PT, R140, 0x1, PT ;  /* 0x000000018c00780c */ /* 0x000fe20003f65270 */
[----:B------:R-:W-:Y:S02]  /*16a10*/  IMAD.IADD R3, R3, 0x1, R4 ;  /* 0x0000000103037824 */ /* 0x000fe400078e0204 */
[----:B------:R-:W-:Y:S02]  /*16a20*/  IMAD.MOV.U32 R198, RZ, RZ, c[0x0][0x32c] ;  /* 0x0000cb00ffc67624 */ /* 0x000fe400078e00ff */
[----:B------:R-:W-:Y:S01]  /*16a30*/  IMAD.SHL.U32 R140, R194, 0x20, RZ ;  /* 0x00000020c28c7824 */ /* 0x000fe200078e00ff */
[----:B------:R-:W-:Y:S02]  /*16a40*/  LEA.HI.X R3, R2, R223, R3, 0x5, P0 ;  /* 0x000000df02037211 */ /* 0x000fe400000f2c03 */
[C---:B------:R-:W-:Y:S01]  /*16a50*/  LEA R2, P0, R0.reuse, c[0x0][0x1f8], 0x1 ;  /* 0x00007e0000027a11 */ /* 0x040fe200078008ff */
[----:B------:R-:W-:Y:S03]  /*16a60*/  LDSM.16.M88.4 R16, [R182] ;  /* 0x00000000b610783b */ /* 0x000fe60000000200 */
[----:B------:R-:W-:Y:S01]  /*16a70*/  LEA.HI.X R3, R0, c[0x0][0x1fc], R3, 0x1, P0 ;  /* 0x00007f0000037a11 */ /* 0x000fe200000f0c03 */
        /* <DEDUP_REMOVED lines=8> */
[----:B------:R-:W-:Y:S05]  /*16b00*/  @P0 SHF.R.S32.HI R4, RZ, 0x1f, R0 ;  /* 0x0000001fff040819 */ /* 0x000fea0000011400 */
[----:B------:R-:W-:Y:S02]  /*16b10*/  @P0 IMAD R6, R4, c[0x0][0x1e0], RZ ;  /* 0x0000780004060a24 */ /* 0x000fe400078e02ff */
[C---:B------:R-:W-:Y:S04]  /*16b20*/  @P0 IMAD.WIDE.U32 R4, R0.reuse, c[0x0][0x1e0], RZ ;  /* 0x0000780000040a25 */ /* 0x040fe800078e00ff */
[----:B------:R-:W-:Y:S04]  /*16b30*/  @P0 IMAD R0, R0, c[0x0][0x1e4], R6 ;  /* 0x0000790000000a24 */ /* 0x000fe800078e0206 */
[----:B------:R-:W-:Y:S01]  /*16b40*/  @P0 IMAD.IADD R5, R5, 0x1, R0 ;  /* 0x0000000105050824 */ /* 0x000fe200078e0200 */
[C---:B------:R-:W-:Y:S04]  /*16b50*/  @P0 LEA R0, P1, R4.reuse, R218, 0x5 ;  /* 0x000000da04000211 */ /* 0x040fe800078228ff */
[----:B------:R-:W-:Y:S02]  /*16b60*/  @P0 LEA.HI.X R4, R4, R222, R5, 0x5, P1 ;  /* 0x000000de04040211 */ /* 0x000fe400008f2c05 */
[C---:B------:R-:W-:Y:S04]  /*16b70*/  @P0 LEA R196, P1, R0.reuse, c[0x0][0x1c8], 0x1 ;  /* 0x0000720000c40a11 */ /* 0x040fe800078208ff */
[----:B------:R-:W-:Y:S01]  /*16b80*/  @P0 LEA.HI.X R197, R0, c[0x0][0x1cc], R4, 0x1, P1 ;  /* 0x0000730000c50a11 */ /* 0x000fe200008f0c04 */
[----:B------:R-:W-:Y:S01]  /*16b90*/  @P3 IMAD.HI.U32 R0, R143, c[0x0][0x2c8], RZ ;  /* 0x0000b2008f003a27 */ /* 0x000fe200078e00ff */
[C---:B-1----:R-:W-:Y:S04]  /*16ba0*/  HMMA.16816.F32 R4, R16.reuse, R8, RZ ;  /* 0x000000081004723c */ /* 0x042fe800000018ff */
[----:B------:R-:W-:Y:S02]  /*16bb0*/  @P3 SHF.R.U32.HI R143, RZ, c[0x0][0x2cc], R0 ;  /* 0x0000b300ff8f3a19 */ /* 0x000fe40000011600 */
[----:B------:R-:W-:Y:S02]  /*16bc0*/  IADD3 R0, -R209, 0x1, -R140 ;  /* 0x00000001d1007810 */ /* 0x000fe40007ffe98c */
[C---:B------:R-:W-:Y:S04]  /*16bd0*/  HMMA.16816.F32 R8, R16.reuse, R10, RZ ;  /* 0x0000000a1008723c */ /* 0x040fe800000018ff */
[----:B------:R-:W-:Y:S04]  /*16be0*/  IADD3 R0, -R211, R0, R210 ;  /* 0x00000000d3007210 */ /* 0x000fe80007ffe1d2 */
[C---:B--2---:R-:W-:Y:S08]  /*16bf0*/  HMMA.16816.F32 R12, R16.reuse, R160, RZ ;  /* 0x000000a0100c723c */ /* 0x044ff000000018ff */
[----:B------:R-:W-:Y:S01]  /*16c00*/  HMMA.16816.F32 R16, R16, R162, RZ ;  /* 0x000000a21010723c */ /* 0x000fe200000018ff */
[----:B------:R-:W1:Y:S04]  /*16c10*/  LDSM.16.M88.4 R160, [R188] ;  /* 0x00000000bca0783b */ /* 0x000e680000000200 */
[----:B------:R-:W-:Y:S01]  /*16c20*/  @!PT LDS RZ, [RZ] ;  /* 0x00000000fffff984 */ /* 0x000fe20000000800 */
[----:B------:R-:W-:Y:S01]  /*16c30*/  @!PT LDS RZ, [RZ] ;  /* 0x00000000fffff984 */ /* 0x000fe20000000800 */
[----:B------:R-:W-:Y:S01]  /*16c40*/  @!PT LDS RZ, [RZ] ;  /* 0x00000000fffff984 */ /* 0x000fe20000000800 */
[----:B------:R2:W-:Y:S03]  /*16c50*/  LDGSTS.E.BYPASS.LTC128B.128 [R217+0x8080], [R2.64], !P2 ;  /* 0x0808000002d97fae */ /* 0x0005e6000d101d46 */
[C---:B---3--:R-:W-:Y:S01]  /*16c60*/  HMMA.16816.F32 R4, R164.reuse, R168, R4 ;  /* 0x000000a8a404723c */ /* 0x048fe20000001804 */
[----:B------:R2:W-:Y:S04]  /*16c70*/  LDGSTS.E.BYPASS.LTC128B.128 [R217+0x9080], [R2.64+0x80], !P6 ;  /* 0x0908008002d97fae */ /* 0x0005e8000f101d46 */
[----:B------:R2:W-:Y:S03]  /*16c80*/  LDGSTS.E.BYPASS.LTC128B.128 [R217+0xa080], [R2.64+0x100], !P5 ;  /* 0x0a08010002d97fae */ /* 0x0005e6000e901d46 */
[C---:B------:R-:W-:Y:S01]  /*16c90*/  HMMA.16816.F32 R8, R164.reuse, R170, R8 ;  /* 0x000000aaa408723c */ /* 0x040fe20000001808 */
[----:B------:R2:W-:Y:S04]  /*16ca0*/  LDGSTS.E.BYPASS.LTC128B.128 [R217+0xb080], [R2.64+0x180], !P4 ;  /* 0x0b08018002d97fae */ /* 0x0005e8000e101d46 */
[----:B------:R-:W-:Y:S04]  /*16cb0*/  LDSM.16.M88.4 R168, [R185] ;  /* 0x00000000b9a8783b */ /* 0x000fe80000000200 */
[----:B------:R-:W3:Y:S04]  /*16cc0*/  LDSM.16.M88.4 R172, [R176] ;  /* 0x00000000b0ac783b */ /* 0x000ee80000000200 */
[----:B------:R-:W0:Y:S01]  /*16cd0*/  LDGDEPBAR ;  /* 0x00000000000079af */ /* 0x000e220000000000 */
[C---:B-1----:R-:W-:Y:S03]  /*16ce0*/  HMMA.16816.F32 R12, R164.reuse, R160, R12 ;  /* 0x000000a0a40c723c */ /* 0x042fe6000000180c */
[----:B--2---:R-:W-:Y:S05]  /*16cf0*/  SHFL.IDX PT, R3, R143, RZ, 0x1c1f ;  /* 0x001c1fff8f037589 */ /* 0x004fea00000e0000 */
[----:B------:R-:W-:Y:S01]  /*16d00*/  HMMA.16816.F32 R16, R164, R162, R16 ;  /* 0x000000a2a410723c */ /* 0x000fe20000001810 */
[----:B------:R-:W1:Y:S04]  /*16d10*/  LDSM.16.M88.4 R160, [R176+0x800] ;  /* 0x00080000b0a0783b */ /* 0x000e680000000200 */
[----:B------:R-:W-:Y:S03]  /*16d20*/  LDSM.16.M88.4 R164, [R184] ;  /* 0x00000000b8a4783b */ /* 0x000fe60000000200 */
[C---:B---3--:R-:W-:Y:S08]  /*16d30*/  HMMA.16816.F32 R4, R168.reuse, R172, R4 ;  /* 0x000000aca804723c */ /* 0x048ff00000001804 */
[C---:B------:R-:W-:Y:S01]  /*16d40*/  HMMA.16816.F32 R8, R168.reuse, R174, R8 ;  /* 0x000000aea808723c */ /* 0x040fe20000001808 */
[----:B------:R-:W2:Y:S07]  /*16d50*/  LDSM.16.M88.4 R172, [R159+-0x3000] ;  /* 0xffd000009fac783b */ /* 0x000eae0000000200 */
[C---:B-1----:R-:W-:Y:S08]  /*16d60*/  HMMA.16816.F32 R12, R168.reuse, R160, R12 ;  /* 0x000000a0a80c723c */ /* 0x042ff0000000180c */
[----:B------:R-:W-:Y:S01]  /*16d70*/  HMMA.16816.F32 R16, R168, R162, R16 ;  /* 0x000000a2a810723c */ /* 0x000fe20000001810 */
[----:B------:R-:W1:Y:S04]  /*16d80*/  LDSM.16.M88.4 R160, [R159+-0x2800] ;  /* 0xffd800009fa0783b */ /* 0x000e680000000200 */
[----:B------:R-:W-:Y:S03]  /*16d90*/  LDSM.16.M88.4 R168, [R182+0x4000] ;  /* 0x00400000b6a8783b */ /* 0x000fe60000000200 */
[C---:B--2---:R-:W-:Y:S08]  /*16da0*/  HMMA.16816.F32 R4, R164.reuse, R172, R4 ;  /* 0x000000aca404723c */ /* 0x044ff00000001804 */
[C---:B------:R-:W-:Y:S01]  /*16db0*/  HMMA.16816.F32 R8, R164.reuse, R174, R8 ;  /* 0x000000aea408723c */ /* 0x040fe20000001808 */
[----:B------:R-:W2:Y:S07]  /*16dc0*/  LDSM.16.M88.4 R172, [R177+0x1000] ;  /* 0x00100000b1ac783b */ /* 0x000eae0000000200 */
[C---:B-1----:R-:W-:Y:S08]  /*16dd0*/  HMMA.16816.F32 R12, R164.reuse, R160, R12 ;  /* 0x000000a0a40c723c */ /* 0x042ff0000000180c */
[----:B------:R-:W-:Y:S01]  /*16de0*/  HMMA.16816.F32 R16, R164, R162, R16 ;  /* 0x000000a2a410723c */ /* 0x000fe20000001810 */
[----:B------:R-:W1:Y:S04]  /*16df0*/  LDSM.16.M88.4 R160, [R177+0x1800] ;  /* 0x00180000b1a0783b */ /* 0x000e680000000200 */
[----:B------:R-:W-:Y:S03]  /*16e00*/  LDSM.16.M88.4 R164, [R183+0x4000] ;  /* 0x00400000b7a4783b */ /* 0x000fe60000000200 */
[C---:B--2---:R-:W-:Y:S08]  /*16e10*/  HMMA.16816.F32 R4, R168.reuse, R172, R4 ;  /* 0x000000aca804723c */ /* 0x044ff00000001804 */
[C---:B------:R-:W-:Y:S01]  /*16e20*/  HMMA.16816.F32 R8, R168.reuse, R174, R8 ;  /* 0x000000aea808723c */ /* 0x040fe20000001808 */
[----:B------:R-:W2:Y:S07]  /*16e30*/  LDSM.16.M88.4 R172, [R190] ;  /* 0x00000000beac783b */ /* 0x000eae0000000200 */
[C---:B-1----:R-:W-:Y:S08]  /*16e40*/  HMMA.16816.F32 R12, R168.reuse, R160, R12 ;  /* 0x000000a0a80c723c */ /* 0x042ff0000000180c */
[----:B------:R-:W-:Y:S01]  /*16e50*/  HMMA.16816.F32 R16, R168, R162, R16 ;  /* 0x000000a2a810723c */ /* 0x000fe20000001810 */
[----:B------:R-:W1:Y:S04]  /*16e60*/  LDSM.16.M88.4 R160, [R189] ;  /* 0x00000000bda0783b */ /* 0x000e680000000200 */
        /* <DEDUP_REMOVED lines=69> */
[----:B------:R-:W1:Y:S01]  /*172c0*/  LDSM.16.M88.4 R160, [R159+0x800] ;  /* 0x000800009fa0783b */ /* 0x000e620000000200 */
[----:B------:R-:W-:Y:S04]  /*172d0*/  DEPBAR.LE SB0, 0x0 ;  /* 0x000080000000791a */ /* 0x000fe80000000000 */
[----:B------:R-:W-:Y:S02]  /*172e0*/  BAR.SYNC.DEFER_BLOCKING 0x0 ;  /* 0x0000000000007b1d */ /* 0x000fe40000010000 */
[C---:B--2---:R-:W-:Y:S08]  /*172f0*/  HMMA.16816.F32 R4, R164.reuse, R172, R4 ;  /* 0x000000aca404723c */ /* 0x044ff00000001804 */
[C---:B------:R-:W-:Y:S01]  /*17300*/  HMMA.16816.F32 R8, R164.reuse, R174, R8 ;  /* 0x000000aea408723c */ /* 0x040fe20000001808 */
[----:B------:R-:W-:Y:S01]  /*17310*/  @!PT LDS RZ, [RZ] ;  /* 0x00000000fffff984 */ /* 0x000fe20000000800 */
[----:B------:R-:W-:Y:S01]  /*17320*/  @!PT LDS RZ, [RZ] ;  /* 0x00000000fffff984 */ /* 0x000fe20000000800 */
[----:B------:R-:W-:Y:S01]  /*17330*/  @!PT LDS RZ, [RZ] ;  /* 0x00000000fffff984 */ /* 0x000fe20000000800 */
[----:B------:R2:W-:Y:S02]  /*17340*/  @P0 LDGSTS.E.BYPASS.LTC128B.128 [R195+0xc080], [R196.64], !P2 ;  /* 0x0c080000c4c30fae */ /* 0x0005e4000d101d46 */
[----:B------:R-:W-:Y:S02]  /*17350*/  ISETP.GE.AND P2, PT, R198, 0x1, PT ;  /* 0x00000001c600780c */ /* 0x000fe40003f46270 */
[----:B------:R2:W-:Y:S04]  /*17360*/  @P0 LDGSTS.E.BYPASS.LTC128B.128 [R195+0xd080], [R196.64+0x80], !P6 ;  /* 0x0d080080c4c30fae */ /* 0x0005e8000f101d46 */
[----:B------:R2:W-:Y:S01]  /*17370*/  @P0 LDGSTS.E.BYPASS.LTC128B.128 [R195+0xe080], [R196.64+0x100], !P5 ;  /* 0x0e080100c4c30fae */ /* 0x0005e2000e901d46 */
[C---:B-1----:R-:W-:Y:S03]  /*17380*/  HMMA.16816.F32 R12, R164.reuse, R160, R12 ;  /* 0x000000a0a40c723c */ /* 0x042fe6000000180c */
[----:B------:R2:W-:Y:S04]  /*17390*/  @P0 LDGSTS.E.BYPASS.LTC128B.128 [R195+0xf080], [R196.64+0x180], !P4 ;  /* 0x0f080180c4c30fae */ /* 0x0005e8000e101d46 */
[----:B------:R-:W0:Y:S01]  /*173a0*/  LDGDEPBAR ;  /* 0x00000000000079af */ /* 0x000e220000000000 */
[C---:B------:R-:W-:Y:S01]  /*173b0*/  IADD3 R161, R0.reuse, c[0x0][0x328], RZ ;  /* 0x0000ca0000a17a10 */ /* 0x040fe20007ffe0ff */
[----:B------:R-:W-:Y:S04]  /*173c0*/  HMMA.16816.F32 R16, R164, R162, R16 ;  /* 0x000000a2a410723c */ /* 0x000fe80000001810 */
[----:B------:R-:W-:Y:S01]  /*173d0*/  IMAD.IADD R2, R161, 0x1, R3 ;  /* 0x00000001a1027824 */ /* 0x000fe200078e0203 */
        /* <DEDUP_REMOVED lines=14> */
.L_x_720:
[----:B------:R-:W-:Y:S04]  /*174c0*/  MOV R162, c[0x0][0x32c] ;  /* 0x0000cb0000a27a02 */ /* 0x000fe80000000f00 */
[----:B------:R-:W-:-:S13]  /*174d0*/  ISETP.NE.AND P0, PT, R162, 0x1, PT ;  /* 0x00000001a200780c */ /* 0x000fda0003f05270 */
[----:B------:R-:W-:Y:S05]  /*174e0*/  @P0 IMAD.HI.U32 R162, R3, c[0x0][0x330], RZ ;  /* 0x0000cc0003a20a27 */ /* 0x000fea00078e00ff */
[----:B------:R-:W-:Y:S02]  /*174f0*/  @P0 SHF.R.U32.HI R3, RZ, c[0x0][0x334], R162 ;  /* 0x0000cd00ff030a19 */ /* 0x000fe400000116a2 */
.L_x_721:
[----:B------:R-:W-:Y:S05]  /*17500*/  BSYNC B0 ;  /* 0x0000000000007941 */ /* 0x000fea0003800000 */
.L_x_719:
[----:B------:R-:W-:Y:S04]  /*17510*/  IMAD R3, R3, c[0x0][0x32c], -R140 ;  /* 0x0000cb0003037a24 */ /* 0x000fe800078e0a8c */
[----:B------:R-:W-:Y:S05]  /*17520*/  IMAD.IADD R3, R3, 0x1, -R209 ;  /* 0x0000000103037824 */ /* 0x000fea00078e0ad1 */
[----:B------:R-:W-:Y:S02]  /*17530*/  IADD3 R162, R3, c[0x0][0x32c], RZ ;  /* 0x0000cb0003a27a10 */ /* 0x000fe40007ffe0ff */
[----:B------:R-:W-:Y:S02]  /*17540*/  IMNMX R0, R0, R3, !PT ;  /* 0x0000000300007217 */ /* 0x000fe40007800200 */
[----:B------:R-:W-:Y:S02]  /*17550*/  IMNMX R2, R2, R162, PT ;  /* 0x000000a202027217 */ /* 0x000fe40003800200 */
.L_x_718:
[----:B------:R-:W-:Y:S01]  /*17560*/  ISETP.GT.AND P1, PT, R194, -0x1, PT ;  /* 0xffffffffc200780c */ /* 0x000fe20003f24270 */
[----:B------:R-:W1:Y:S03]  /*17570*/  SHFL.IDX PT, R3, R143, 0x1, 0x1c1f ;  /* 0x003c1f008f037f89 */ /* 0x000e6600000e0000 */
        /* <DEDUP_REMOVED lines=22> */
[--C-:B-1----:R-:W-:Y:S03]  /*176e0*/  IMAD.IADD R0, R160, 0x1, R3.reuse ;  /* 0x00000001a0007824 */ /* 0x102fe600078e0203 */
        /* <DEDUP_REMOVED lines=15> */
.L_x_724:
[----:B------:R-:W-:Y:S04]  /*177e0*/  MOV R4, c[0x0][0x32c] ;  /* 0x0000cb0000047a02 */ /* 0x000fe80000000f00 */
[----:B------:R-:W-:-:S13]  /*177f0*/  ISETP.NE.AND P0, PT, R4, 0x1, PT ;  /* 0x000000010400780c */ /* 0x000fda0003f05270 */
[----:B------:R-:W-:Y:S05]  /*17800*/  @P0 IMAD.HI.U32 R4, R3, c[0x0][0x330], RZ ;  /* 0x0000cc0003040a27 */ /* 0x000fea00078e00ff */
[----:B------:R-:W-:Y:S02]  /*17810*/  @P0 SHF.R.U32.HI R3, RZ, c[0x0][0x334], R4 ;  /* 0x0000cd00ff030a19 */ /* 0x000fe40000011604 */
.L_x_725:
[----:B------:R-:W-:Y:S05]  /*17820*/  BSYNC B0 ;  /* 0x0000000000007941 */ /* 0x000fea0003800000 */
.L_x_723:
[----:B------:R-:W-:Y:S04]  /*17830*/  IMAD R140, R3, c[0x0][0x32c], -R140 ;  /* 0x0000cb00038c7a24 */ /* 0x000fe800078e0a8c */
[----:B------:R-:W-:Y:S05]  /*17840*/  IMAD.IADD R3, R140, 0x1, -R209 ;  /* 0x000000018c037824 */ /* 0x000fea00078e0ad1 */
[----:B------:R-:W-:Y:S02]  /*17850*/  IADD3 R4, R3, c[0x0][0x32c], RZ ;  /* 0x0000cb0003047a10 */ /* 0x000fe40007ffe0ff */
[----:B------:R-:W-:Y:S02]  /*17860*/  IMNMX R0, R0, R3, !PT ;  /* 0x0000000300007217 */ /* 0x000fe40007800200 */
[----:B------:R-:W-:Y:S02]  /*17870*/  IMNMX R2, R2, R4, PT ;  /* 0x0000000402027217 */ /* 0x000fe40003800200 */
.L_x_722:
        /* <DEDUP_REMOVED lines=22> */
[----:B------:R-:W1:Y:S01]  /*179e0*/  SHFL.BFLY PT, R11, R3, 0x2, 0x1f ;  /* 0x0c401f00030b7f89 */ /* 0x000e6200000e0000 */
        /* <DEDUP_REMOVED lines=9> */
[----:B------:R-:W-:Y:S04]  /*17a80*/  ISETP.GT.AND P0, PT, R0, 0x18, P1 ;  /* 0x000000180000780c */ /* 0x000fe80000f04270 */
[----:B------:R-:W-:Y:S02]  /*17a90*/  ISETP.LT.OR P0, PT, R2, 0x19, P0 ;  /* 0x000000190200780c */ /* 0x000fe40000701670 */
[----:B-1----:R-:W-:Y:S02]  /*17aa0*/  FMNMX.FTZ R3, R3, R11, !PT ;  /* 0x0000000b03037209 */ /* 0x002fe40007810000 */
[----:B------:R-:W-:Y:S02]  /*17ab0*/  FSEL R173, R18, -INF , !P0 ;  /* 0xff80000012ad7808 */ /* 0x000fe40004000000 */
[----:B------:R-:W-:Y:S02]  /*17ac0*/  ISETP.GT.AND P0, PT, R0, 0x19, P1 ;  /* 0x000000190000780c */ /* 0x000fe40000f04270 */
[----:B------:R-:W-:Y:S02]  /*17ad0*/  FMNMX.FTZ R0, R143, R10, !PT ;  /* 0x0000000a8f007209 */ /* 0x000fe40007810000 */
[----:B------:R-:W1:Y:S01]  /*17ae0*/  SHFL.BFLY PT, R10, R3, 0x1, 0x1f ;  /* 0x0c201f00030a7f89 */ /* 0x000e6200000e0000 */
[----:B------:R-:W-:Y:S02]  /*17af0*/  ISETP.LT.OR P0, PT, R2, 0x1a, P0 ;  /* 0x0000001a0200780c */ /* 0x000fe40000701670 */
[----:B------:R-:W-:Y:S02]  /*17b00*/  FMNMX.FTZ R0, R172, R0, !PT ;  /* 0x00000000ac007209 */ /* 0x000fe40007810000 */
[----:B------:R-:W-:Y:S02]  /*17b10*/  FSEL R12, R19, -INF , !P0 ;  /* 0xff800000130c7808 */ /* 0x000fe40004000000 */
[----:B------:R-:W-:Y:S04]  /*17b20*/  FMNMX.FTZ R0, R173, R0, !PT ;  /* 0x00000000ad007209 */ /* 0x000fe80007810000 */
[----:B------:R-:W-:Y:S05]  /*17b30*/  FMNMX.FTZ R0, R12, R0, !PT ;  /* 0x000000000c007209 */ /* 0x000fea0007810000 */
[----:B------:R-:W3:Y:S01]  /*17b40*/  SHFL.BFLY PT, R2, R0, 0x2, 0x1f ;  /* 0x0c401f0000027f89 */ /* 0x000ee200000e0000 */
[----:B-1----:R-:W-:Y:S04]  /*17b50*/  FMNMX.FTZ R140, R3, R10, !PT ;  /* 0x0000000a038c7209 */ /* 0x002fe80007810000 */
[C---:B------:R-:W-:Y:S01]  /*17b60*/  FSETP.NEU.FTZ.AND P0, PT, R140.reuse, -INF , PT ;  /* 0xff8000008c00780b */ /* 0x040fe20003f1d000 */
[----:B------:R-:W-:Y:S05]  /*17b70*/  FMUL.FTZ R3, R140, c[0x0][0x2d0] ;  /* 0x0000b4008c037a20 */ /* 0x000fea0000410000 */
[----:B------:R-:W-:Y:S05]  /*17b80*/  FSEL R13, R3, RZ, P0 ;  /* 0x000000ff030d7208 */ /* 0x000fea0000000000 */
[--C-:B------:R-:W-:Y:S01]  /*17b90*/  FFMA.FTZ R9, R9, c[0x0][0x2d0], -R13.reuse ;  /* 0x0000b40009097a23 */ /* 0x100fe2000001080d */
[----:B---3--:R-:W-:Y:S01]  /*17ba0*/  FMNMX.FTZ R2, R0, R2, !PT ;  /* 0x0000000200027209 */ /* 0x008fe20007810000 */
[--C-:B------:R-:W-:Y:S02]  /*17bb0*/  FFMA.FTZ R0, R162, c[0x0][0x2d0], -R13.reuse ;  /* 0x0000b400a2007a23 */ /* 0x100fe4000001080d */
[----:B------:R-:W-:Y:S01]  /*17bc0*/  MUFU.EX2 R200, R9 ;  /* 0x0000000900c87308 */ /* 0x000fe20000000800 */
[--C-:B------:R-:W-:Y:S01]  /*17bd0*/  FFMA.FTZ R15, R168, c[0x0][0x2d0], -R13.reuse ;  /* 0x0000b400a80f7a23 */ /* 0x100fe2000001080d */
[----:B------:R-:W1:Y:S08]  /*17be0*/  SHFL.BFLY PT, R3, R2, 0x1, 0x1f ;  /* 0x0c201f0002037f89 */ /* 0x000e7000000e0000 */
[----:B------:R3:W-:Y:S10]  /*17bf0*/  MUFU.EX2 R203, R0 ;  /* 0x0000000000cb7308 */ /* 0x0007f40000000800 */
[----:B------:R4:W-:Y:S01]  /*17c00*/  MUFU.EX2 R199, R15 ;  /* 0x0000000f00c77308 */ /* 0x0009e20000000800 */
[----:B-1----:R-:W-:Y:S01]  /*17c10*/  FMNMX.FTZ R3, R2, R3, !PT ;  /* 0x0000000302037209 */ /* 0x002fe20007810000 */
[--C-:B---3--:R-:W-:Y:S02]  /*17c20*/  FFMA.FTZ R0, R163, c[0x0][0x2d0], -R13.reuse ;  /* 0x0000b400a3007a23 */ /* 0x108fe4000001080d */
[----:B------:R-:W1:Y:S06]  /*17c30*/  LDSM.16.MT88.4 R160, [R178] ;  /* 0x00000000b2a0783b */ /* 0x000e6c0000004200 */
[----:B------:R3:W5:Y:S01]  /*17c40*/  MUFU.EX2 R202, R0 ;  /* 0x0000000000ca7308 */ /* 0x0007620000000800 */
[--C-:B----4-:R-:W-:Y:S09]  /*17c50*/  FFMA.FTZ R15, R169, c[0x0][0x2d0], -R13.reuse ;  /* 0x0000b400a90f7a23 */ /* 0x110ff2000001080d */
[----:B------:R4:W-:Y:S01]  /*17c60*/  MUFU.EX2 R198, R15 ;  /* 0x0000000f00c67308 */ /* 0x0009e20000000800 */
[--C-:B---3--:R-:W-:Y:S01]  /*17c70*/  FFMA.FTZ R0, R8, c[0x0][0x2d0], -R13.reuse ;  /* 0x0000b40008007a23 */ /* 0x108fe2000001080d */
[----:B-----5:R-:W-:Y:S01]  /*17c80*/  F2FP.PACK_AB R16, R202, R203 ;  /* 0x000000cbca10723e */ /* 0x020fe200000000ff */
[----:B------:R-:W-:Y:S07]  /*17c90*/  FMUL.FTZ R8, R3, c[0x0][0x2d0] ;  /* 0x0000b40003087a20 */ /* 0x000fee0000410000 */
[----:B------:R3:W5:Y:S01]  /*17ca0*/  MUFU.EX2 R201, R0 ;  /* 0x0000000000c97308 */ /* 0x0007620000000800 */
[--C-:B----4-:R-:W-:Y:S02]  /*17cb0*/  FFMA.FTZ R15, R170, c[0x0][0x2d0], -R13.reuse ;  /* 0x0000b400aa0f7a23 */ /* 0x110fe4000001080d */
[----:B------:R-:W-:Y:S07]  /*17cc0*/  FFMA.FTZ R13, R171, c[0x0][0x2d0], -R13 ;  /* 0x0000b400ab0d7a23 */ /* 0x000fee000001080d */
[----:B------:R-:W-:Y:S10]  /*17cd0*/  MUFU.EX2 R170, R15 ;  /* 0x0000000f00aa7308 */ /* 0x000ff40000000800 */
[----:B------:R4:W-:Y:S01]  /*17ce0*/  MUFU.EX2 R169, R13 ;  /* 0x0000000d00a97308 */ /* 0x0009e20000000800 */
[----:B---3--:R-:W-:Y:S02]  /*17cf0*/  FSEL R0, R140, RZ, P0 ;  /* 0x000000ff8c007208 */ /* 0x008fe40000000000 */
[----:B------:R-:W-:Y:S02]  /*17d00*/  FSETP.NEU.FTZ.AND P0, PT, R3, -INF , PT ;  /* 0xff8000000300780b */ /* 0x000fe40003f1d000 */
[----:B-----5:R-:W-:Y:S01]  /*17d10*/  F2FP.PACK_AB R18, R200, R201 ;  /* 0x000000c9c812723e */ /* 0x020fe200000000ff */
[----:B------:R-:W-:Y:S01]  /*17d20*/  FADD.FTZ R0, -R0, R141 ;  /* 0x0000008d00007221 */ /* 0x000fe20000010100 */
[----:B------:R-:W-:Y:S03]  /*17d30*/  FSEL R14, R8, RZ, P0 ;  /* 0x000000ff080e7208 */ /* 0x000fe60000000000 */
[----:B------:R-:W-:Y:S02]  /*17d40*/  FMUL.FTZ R0, R0, c[0x0][0x2d0] ;  /* 0x0000b40000007a20 */ /* 0x000fe40000410000 */
[--C-:B------:R-:W-:Y:S02]  /*17d50*/  FFMA.FTZ R6, R6, c[0x0][0x2d0], -R14.reuse ;  /* 0x0000b40006067a23 */ /* 0x100fe4000001080e */
[----:B------:R3:W5:Y:S01]  /*17d60*/  MUFU.EX2 R2, R0 ;  /* 0x0000000000027308 */ /* 0x0007620000000800 */
[--C-:B------:R-:W-:Y:S02]  /*17d70*/  FFMA.FTZ R4, R4, c[0x0][0x2d0], -R14.reuse ;  /* 0x0000b40004047a23 */ /* 0x100fe4000001080e */
[--C-:B----4-:R-:W-:Y:S07]  /*17d80*/  FFMA.FTZ R13, R143, c[0x0][0x2d0], -R14.reuse ;  /* 0x0000b4008f0d7a23 */ /* 0x110fee000001080e */
[----:B--2---:R-:W-:Y:S10]  /*17d90*/  MUFU.EX2 R197, R6 ;  /* 0x0000000600c57308 */ /* 0x004ff40000000800 */
[----:B------:R2:W-:Y:S01]  /*17da0*/  MUFU.EX2 R174, R4 ;  /* 0x0000000400ae7308 */ /* 0x0005e20000000800 */
[--C-:B---3--:R-:W-:Y:S02]  /*17db0*/  FFMA.FTZ R0, R7, c[0x0][0x2d0], -R14.reuse ;  /* 0x0000b40007007a23 */ /* 0x108fe4000001080e */
[C---:B-----5:R-:W-:Y:S02]  /*17dc0*/  FMUL.FTZ R8, R2.reuse, R152 ;  /* 0x0000009802087220 */ /* 0x060fe40000410000 */
[C---:B------:R-:W-:Y:S05]  /*17dd0*/  FMUL.FTZ R9, R2.reuse, R153 ;  /* 0x0000009902097220 */ /* 0x040fea0000410000 */
[----:B------:R-:W3:Y:S01]  /*17de0*/  MUFU.EX2 R196, R0 ;  /* 0x0000000000c47308 */ /* 0x000ee20000000800 */
        /* <DEDUP_REMOVED lines=8> */
[C---:B--2---:R-:W-:Y:S02]  /*17e70*/  FMUL.FTZ R4, R2.reuse, R148 ;  /* 0x0000009402047220 */ /* 0x044fe40000410000 */
[C---:B------:R-:W-:Y:S02]  /*17e80*/  FMUL.FTZ R25, R2.reuse, R25 ;  /* 0x0000001902197220 */ /* 0x040fe40000410000 */
[C---:B------:R-:W-:Y:S02]  /*17e90*/  FMUL.FTZ R28, R2.reuse, R28 ;  /* 0x0000001c021c7220 */ /* 0x040fe40000410000 */
[C---:B------:R-:W-:Y:S02]  /*17ea0*/  FMUL.FTZ R29, R2.reuse, R29 ;  /* 0x0000001d021d7220 */ /* 0x040fe40000410000 */
[----:B------:R-:W-:Y:S01]  /*17eb0*/  FMUL.FTZ R32, R2, R32 ;  /* 0x0000002002207220 */ /* 0x000fe20000410000 */
[----:B---3--:R-:W-:Y:S01]  /*17ec0*/  F2FP.PACK_AB R17, R196, R197 ;  /* 0x000000c5c411723e */ /* 0x008fe200000000ff */
[----:B------:R-:W-:Y:S02]  /*17ed0*/  FFMA.FTZ R0, R5, c[0x0][0x2d0], -R14 ;  /* 0x0000b40005007a23 */ /* 0x000fe4000001080e */
[C---:B------:R-:W-:Y:S02]  /*17ee0*/  FMUL.FTZ R5, R2.reuse, R149 ;  /* 0x0000009502057220 */ /* 0x040fe40000410000 */
[----:B------:R2:W3:Y:S01]  /*17ef0*/  MUFU.EX2 R175, R0 ;  /* 0x0000000000af7308 */ /* 0x0004e20000000800 */
        /* <DEDUP_REMOVED lines=12> */
[----:B--2---:R-:W-:Y:S01]  /*17fc0*/  FSEL R0, R3, RZ, P0 ;  /* 0x000000ff03007208 */ /* 0x004fe20000000000 */
[----:B------:R-:W-:Y:S01]  /*17fd0*/  FMUL.FTZ R57, R2, R57 ;  /* 0x0000003902397220 */ /* 0x000fe20000410000 */
[----:B---3--:R-:W-:Y:S01]  /*17fe0*/  F2FP.PACK_AB R19, R174, R175 ;  /* 0x000000afae13723e */ /* 0x008fe200000000ff */
[----:B------:R-:W-:Y:S01]  /*17ff0*/  FMUL.FTZ R60, R2, R60 ;  /* 0x0000003c023c7220 */ /* 0x000fe20000410000 */
[----:B------:R-:W-:Y:S01]  /*18000*/  ISETP.GT.AND P0, PT, R194, R208, PT ;  /* 0x000000d0c200720c */ /* 0x000fe20003f04270 */
[----:B------:R-:W-:Y:S02]  /*18010*/  FADD.FTZ R0, -R0, R142 ;  /* 0x0000008e00007221 */ /* 0x000fe40000010100 */
[----:B------:R-:W-:Y:S02]  /*18020*/  FMUL.FTZ R61, R2, R61 ;  /* 0x0000003d023d7220 */ /* 0x000fe40000410000 */
[----:B------:R-:W-:Y:S02]  /*18030*/  FMUL.FTZ R0, R0, c[0x0][0x2d0] ;  /* 0x0000b40000007a20 */ /* 0x000fe40000410000 */
[C---:B------:R-:W-:Y:S02]  /*18040*/  FMUL.FTZ R64, R2.reuse, R64 ;  /* 0x0000004002407220 */ /* 0x040fe40000410000 */
[C---:B------:R-:W-:Y:S02]  /*18050*/  FMUL.FTZ R65, R2.reuse, R65 ;  /* 0x0000004102417220 */ /* 0x040fe40000410000 */
        /* <DEDUP_REMOVED lines=13> */
[C---:B--2---:R-:W-:Y:S02]  /*18130*/  FMUL.FTZ R6, R0.reuse, R150 ;  /* 0x0000009600067220 */ /* 0x044fe40000410000 */
[C---:B------:R-:W-:Y:S02]  /*18140*/  FMUL.FTZ R7, R0.reuse, R151 ;  /* 0x0000009700077220 */ /* 0x040fe40000410000 */
[----:B------:R-:W2:Y:S01]  /*18150*/  LDSM.16.MT88.4 R148, [R181] ;  /* 0x00000000b594783b */ /* 0x000ea20000004200 */
[C---:B------:R-:W-:Y:S02]  /*18160*/  FMUL.FTZ R10, R0.reuse, R154 ;  /* 0x0000009a000a7220 */ /* 0x040fe40000410000 */
[C---:B------:R-:W-:Y:S02]  /*18170*/  FMUL.FTZ R11, R0.reuse, R155 ;  /* 0x0000009b000b7220 */ /* 0x040fe40000410000 */
[C---:B-1----:R-:W-:Y:S03]  /*18180*/  HMMA.16816.F32 R4, R16.reuse, R160, R4 ;  /* 0x000000a01004723c */ /* 0x042fe60000001804 */
[----:B------:R-:W1:Y:S02]  /*18190*/  LDSM.16.MT88.4 R152, [R180] ;  /* 0x00000000b498783b */ /* 0x000e640000004200 */
[C---:B------:R-:W-:Y:S02]  /*181a0*/  FMUL.FTZ R134, R0.reuse, R134 ;  /* 0x0000008600867220 */ /* 0x040fe40000410000 */
[C---:B------:R-:W-:Y:S01]  /*181b0*/  FMUL.FTZ R135, R0.reuse, R135 ;  /* 0x0000008700877220 */ /* 0x040fe20000410000 */
[C---:B------:R-:W-:Y:S03]  /*181c0*/  HMMA.16816.F32 R8, R16.reuse, R162, R8 ;  /* 0x000000a21008723c */ /* 0x040fe60000001808 */
[----:B------:R-:W3:Y:S01]  /*181d0*/  LDSM.16.MT88.4 R160, [R178+0x1000] ;  /* 0x00100000b2a0783b */ /* 0x000ee20000004200 */
[C---:B------:R-:W-:Y:S02]  /*181e0*/  FMUL.FTZ R138, R0.reuse, R138 ;  /* 0x0000008a008a7220 */ /* 0x040fe40000410000 */
[C---:B------:R-:W-:Y:S02]  /*181f0*/  FMUL.FTZ R139, R0.reuse, R139 ;  /* 0x0000008b008b7220 */ /* 0x040fe40000410000 */
[C---:B------:R-:W-:Y:S04]  /*18200*/  HMMA.16816.F32 R132, R16.reuse, R164, R132 ;  /* 0x000000a41084723c */ /* 0x040fe80000001884 */
[C---:B------:R-:W-:Y:S02]  /*18210*/  FMUL.FTZ R22, R0.reuse, R22 ;  /* 0x0000001600167220 */ /* 0x040fe40000410000 */
[C---:B------:R-:W-:Y:S02]  /*18220*/  FMUL.FTZ R23, R0.reuse, R23 ;  /* 0x0000001700177220 */ /* 0x040fe40000410000 */
[C---:B------:R-:W-:Y:S01]  /*18230*/  HMMA.16816.F32 R136, R16.reuse, R166, R136 ;  /* 0x000000a61088723c */ /* 0x040fe20000001888 */
[----:B------:R-:W-:Y:S03]  /*18240*/  LDSM.16.MT88.4 R164, [R179+0x800] ;  /* 0x00080000b3a4783b */ /* 0x000fe60000004200 */
        /* <DEDUP_REMOVED lines=52> */
[----:B------:R-:W-:Y:S01]  /*18590*/  FMUL.FTZ R91, R0, R91 ;  /* 0x0000005b005b7220 */ /* 0x000fe20000410000 */
[C---:B------:R-:W-:Y:S01]  /*185a0*/  HMMA.16816.F32 R72, R16.reuse, R150, R72 ;  /* 0x000000961048723c */ /* 0x040fe20000001848 */
[----:B------:R-:W2:Y:S03]  /*185b0*/  LDSM.16.MT88.4 R148, [R180+0x2000] ;  /* 0x00200000b494783b */ /* 0x000ea60000004200 */
[C---:B------:R-:W-:Y:S02]  /*185c0*/  FMUL.FTZ R92, R2.reuse, R92 ;  /* 0x0000005c025c7220 */ /* 0x040fe40000410000 */
[----:B------:R-:W-:Y:S02]  /*185d0*/  FMUL.FTZ R93, R2, R93 ;  /* 0x0000005d025d7220 */ /* 0x000fe40000410000 */
[C---:B-1----:R-:W-:Y:S04]  /*185e0*/  HMMA.16816.F32 R76, R16.reuse, R152, R76 ;  /* 0x00000098104c723c */ /* 0x042fe8000000184c */
[C---:B------:R-:W-:Y:S02]  /*185f0*/  FMUL.FTZ R94, R0.reuse, R94 ;  /* 0x0000005e005e7220 */ /* 0x040fe40000410000 */
[----:B------:R-:W-:Y:S02]  /*18600*/  FMUL.FTZ R95, R0, R95 ;  /* 0x0000005f005f7220 */ /* 0x000fe40000410000 */
[C---:B------:R-:W-:Y:S01]  /*18610*/  HMMA.16816.F32 R80, R16.reuse, R154, R80 ;  /* 0x0000009a1050723c */ /* 0x040fe20000001850 */
[----:B------:R-:W1:Y:S03]  /*18620*/  LDSM.16.MT88.4 R152, [R178+0x3000] ;  /* 0x00300000b298783b */ /* 0x000e660000004200 */
[C---:B------:R-:W-:Y:S02]  /*18630*/  FMUL.FTZ R96, R2.reuse, R96 ;  /* 0x0000006002607220 */ /* 0x040fe40000410000 */
[----:B------:R-:W-:Y:S02]  /*18640*/  FMUL.FTZ R97, R2, R97 ;  /* 0x0000006102617220 */ /* 0x000fe40000410000 */
[C---:B---3--:R-:W-:Y:S04]  /*18650*/  HMMA.16816.F32 R84, R16.reuse, R160, R84 ;  /* 0x000000a01054723c */ /* 0x048fe80000001854 */
[C---:B------:R-:W-:Y:S02]  /*18660*/  FMUL.FTZ R98, R0.reuse, R98 ;  /* 0x0000006200627220 */ /* 0x040fe40000410000 */
[----:B------:R-:W-:Y:S02]  /*18670*/  FMUL.FTZ R99, R0, R99 ;  /* 0x0000006300637220 */ /* 0x000fe40000410000 */
[C---:B------:R-:W-:Y:S01]  /*18680*/  HMMA.16816.F32 R88, R16.reuse, R162, R88 ;  /* 0x000000a21058723c */ /* 0x040fe20000001858 */
[----:B------:R-:W3:Y:S03]  /*18690*/  LDSM.16.MT88.4 R160, [R179+0x3000] ;  /* 0x00300000b3a0783b */ /* 0x000ee60000004200 */
[C---:B------:R-:W-:Y:S02]  /*186a0*/  FMUL.FTZ R100, R2.reuse, R100 ;  /* 0x0000006402647220 */ /* 0x040fe40000410000 */
[----:B------:R-:W-:Y:S02]  /*186b0*/  FMUL.FTZ R101, R2, R101 ;  /* 0x0000006502657220 */ /* 0x000fe40000410000 */
[C---:B------:R-:W-:Y:S01]  /*186c0*/  FMUL.FTZ R102, R0.reuse, R102 ;  /* 0x0000006600667220 */ /* 0x040fe20000410000 */
[C---:B--2---:R-:W-:Y:S03]  /*186d0*/  HMMA.16816.F32 R92, R16.reuse, R148, R92 ;  /* 0x00000094105c723c */ /* 0x044fe6000000185c */
[----:B------:R-:W-:Y:S02]  /*186e0*/  FMUL.FTZ R103, R0, R103 ;  /* 0x0000006700677220 */ /* 0x000fe40000410000 */
[C---:B------:R-:W-:Y:S02]  /*186f0*/  FMUL.FTZ R104, R2.reuse, R104 ;  /* 0x0000006802687220 */ /* 0x040fe40000410000 */
[----:B------:R-:W-:Y:S01]  /*18700*/  FMUL.FTZ R105, R2, R105 ;  /* 0x0000006902697220 */ /* 0x000fe20000410000 */
[C---:B------:R-:W-:Y:S01]  /*18710*/  HMMA.16816.F32 R96, R16.reuse, R150, R96 ;  /* 0x000000961060723c */ /* 0x040fe20000001860 */
[----:B------:R-:W2:Y:S03]  /*18720*/  LDSM.16.MT88.4 R148, [R181+0x3000] ;  /* 0x00300000b594783b */ /* 0x000ea60000004200 */
[C---:B------:R-:W-:Y:S02]  /*18730*/  FMUL.FTZ R106, R0.reuse, R106 ;  /* 0x0000006a006a7220 */ /* 0x040fe40000410000 */
[----:B------:R-:W-:Y:S02]  /*18740*/  FMUL.FTZ R107, R0, R107 ;  /* 0x0000006b006b7220 */ /* 0x000fe40000410000 */
[C---:B-1----:R-:W-:Y:S04]  /*18750*/  HMMA.16816.F32 R100, R16.reuse, R152, R100 ;  /* 0x000000981064723c */ /* 0x042fe80000001864 */
[--C-:B------:R-:W-:Y:S02]  /*18760*/  FFMA.FTZ R13, R172, c[0x0][0x2d0], -R14.reuse ;  /* 0x0000b400ac0d7a23 */ /* 0x100fe4000001080e */
[C---:B------:R-:W-:Y:S02]  /*18770*/  FMUL.FTZ R108, R2.reuse, R108 ;  /* 0x0000006c026c7220 */ /* 0x040fe40000410000 */
[C---:B------:R-:W-:Y:S01]  /*18780*/  HMMA.16816.F32 R104, R16.reuse, R154, R104 ;  /* 0x0000009a1068723c */ /* 0x040fe20000001868 */
[----:B------:R1:W4:Y:S01]  /*18790*/  MUFU.EX2 R143, R13 ;  /* 0x0000000d008f7308 */ /* 0x0003220000000800 */
[----:B------:R-:W5:Y:S02]  /*187a0*/  LDSM.16.MT88.4 R152, [R180+0x3000] ;  /* 0x00300000b498783b */ /* 0x000f640000004200 */
[----:B------:R-:W-:Y:S02]  /*187b0*/  FMUL.FTZ R109, R2, R109 ;  /* 0x0000006d026d7220 */ /* 0x000fe40000410000 */
[C---:B------:R-:W-:Y:S02]  /*187c0*/  FMUL.FTZ R110, R0.reuse, R110 ;  /* 0x0000006e006e7220 */ /* 0x040fe40000410000 */
[----:B------:R-:W-:Y:S04]  /*187d0*/  FMUL.FTZ R111, R0, R111 ;  /* 0x0000006f006f7220 */ /* 0x000fe80000410000 */
[C---:B------:R-:W-:Y:S02]  /*187e0*/  FMUL.FTZ R112, R2.reuse, R112 ;  /* 0x0000007002707220 */ /* 0x040fe40000410000 */
[----:B------:R-:W-:Y:S01]  /*187f0*/  FMUL.FTZ R113, R2, R113 ;  /* 0x0000007102717220 */ /* 0x000fe20000410000 */
[C---:B---3--:R-:W-:Y:S03]  /*18800*/  HMMA.16816.F32 R108, R16.reuse, R160, R108 ;  /* 0x000000a0106c723c */ /* 0x048fe6000000186c */
[C---:B------:R-:W-:Y:S02]  /*18810*/  FMUL.FTZ R114, R0.reuse, R114 ;  /* 0x0000007200727220 */ /* 0x040fe40000410000 */
[----:B------:R-:W-:Y:S02]  /*18820*/  FMUL.FTZ R115, R0, R115 ;  /* 0x0000007300737220 */ /* 0x000fe40000410000 */
[C---:B------:R-:W-:Y:S02]  /*18830*/  FMUL.FTZ R116, R2.reuse, R116 ;  /* 0x0000007402747220 */ /* 0x040fe40000410000 */
[----:B------:R-:W-:Y:S03]  /*18840*/  FMUL.FTZ R117, R2, R117 ;  /* 0x0000007502757220 */ /* 0x000fe60000410000 */
[C---:B------:R-:W-:Y:S01]  /*18850*/  HMMA.16816.F32 R112, R16.reuse, R162, R112 ;  /* 0x000000a21070723c */ /* 0x040fe20000001870 */
[----:B------:R-:W3:Y:S02]  /*18860*/  LDSM.16.MT88.4 R160, [R178+0x800] ;  /* 0x00080000b2a0783b */ /* 0x000ee40000004200 */
[C---:B------:R-:W-:Y:S02]  /*18870*/  FMUL.FTZ R118, R0.reuse, R118 ;  /* 0x0000007600767220 */ /* 0x040fe40000410000 */
[----:B------:R-:W-:Y:S02]  /*18880*/  FMUL.FTZ R119, R0, R119 ;  /* 0x0000007700777220 */ /* 0x000fe40000410000 */
[--C-:B-1----:R-:W-:Y:S02]  /*18890*/  FFMA.FTZ R13, R173, c[0x0][0x2d0], -R14.reuse ;  /* 0x0000b400ad0d7a23 */ /* 0x102fe4000001080e */
[----:B------:R-:W-:Y:S02]  /*188a0*/  FFMA.FTZ R14, R12, c[0x0][0x2d0], -R14 ;  /* 0x0000b4000c0e7a23 */ /* 0x000fe4000001080e */
[----:B------:R4:W-:Y:S01]  /*188b0*/  MUFU.EX2 R142, R13 ;  /* 0x0000000d008e7308 */ /* 0x0009e20000000800 */
[C---:B--2---:R-:W-:Y:S03]  /*188c0*/  HMMA.16816.F32 R116, R16.reuse, R148, R116 ;  /* 0x000000941074723c */ /* 0x044fe60000001874 */
[----:B------:R-:W-:Y:S01]  /*188d0*/  FMUL.FTZ R120, R2, R120 ;  /* 0x0000007802787220 */ /* 0x000fe20000410000 */
[----:B------:R-:W-:Y:S01]  /*188e0*/  F2FP.PACK_AB R12, R198, R199 ;  /* 0x000000c7c60c723e */ /* 0x000fe200000000ff */
[----:B------:R-:W-:Y:S02]  /*188f0*/  FMUL.FTZ R121, R2, R121 ;  /* 0x0000007902797220 */ /* 0x000fe40000410000 */
[C---:B------:R-:W-:Y:S02]  /*18900*/  FMUL.FTZ R122, R0.reuse, R122 ;  /* 0x0000007a007a7220 */ /* 0x040fe40000410000 */
[----:B------:R-:W-:Y:S01]  /*18910*/  FMUL.FTZ R123, R0, R123 ;  /* 0x0000007b007b7220 */ /* 0x000fe20000410000 */
[----:B------:R1:W2:Y:S02]  /*18920*/  MUFU.EX2 R141, R14 ;  /* 0x0000000e008d7308 */ /* 0x0002a40000000800 */
[C---:B------:R-:W-:Y:S02]  /*18930*/  FMUL.FTZ R124, R2.reuse, R124 ;  /* 0x0000007c027c7220 */ /* 0x040fe40000410000 */
[----:B------:R-:W-:Y:S02]  /*18940*/  FMUL.FTZ R125, R2, R125 ;  /* 0x0000007d027d7220 */ /* 0x000fe40000410000 */
[C---:B------:R-:W-:Y:S03]  /*18950*/  HMMA.16816.F32 R120, R16.reuse, R150, R120 ;  /* 0x000000961078723c */ /* 0x040fe60000001878 */
[C---:B------:R-:W-:Y:S02]  /*18960*/  FMUL.FTZ R126, R0.reuse, R126 ;  /* 0x0000007e007e7220 */ /* 0x040fe40000410000 */
[----:B------:R-:W-:Y:S02]  /*18970*/  FMUL.FTZ R127, R0, R127 ;  /* 0x0000007f007f7220 */ /* 0x000fe40000410000 */
[C---:B------:R-:W-:Y:S01]  /*18980*/  FMUL.FTZ R128, R2.reuse, R128 ;  /* 0x0000008002807220 */ /* 0x040fe20000410000 */
[----:B----4-:R-:W-:Y:S01]  /*18990*/  F2FP.PACK_AB R13, R143, R168 ;  /* 0x000000a88f0d723e */ /* 0x010fe200000000ff */
[----:B------:R-:W-:Y:S03]  /*189a0*/  FMUL.FTZ R129, R2, R129 ;  /* 0x0000008102817220 */ /* 0x000fe60000410000 */
[C---:B-----5:R-:W-:Y:S03]  /*189b0*/  HMMA.16816.F32 R124, R16.reuse, R152, R124 ;  /* 0x00000098107c723c */ /* 0x060fe6000000187c */
[C---:B------:R-:W-:Y:S02]  /*189c0*/  FMUL.FTZ R130, R0.reuse, R130 ;  /* 0x0000008200827220 */ /* 0x040fe40000410000 */
[----:B------:R-:W-:Y:S01]  /*189d0*/  FMUL.FTZ R131, R0, R131 ;  /* 0x0000008300837220 */ /* 0x000fe20000410000 */
[----:B-1----:R-:W-:Y:S02]  /*189e0*/  F2FP.PACK_AB R14, R169, R170 ;  /* 0x000000aaa90e723e */ /* 0x002fe400000000ff */
[----:B--2---:R-:W-:Y:S04]  /*189f0*/  F2FP.PACK_AB R15, R141, R142 ;  /* 0x0000008e8d0f723e */ /* 0x004fe800000000ff */
[----:B------:R-:W-:Y:S01]  /*18a00*/  HMMA.16816.F32 R128, R16, R154, R128 ;  /* 0x0000009a1080723c */ /* 0x000fe20000001880 */
[----:B------:R-:W1:Y:S07]  /*18a10*/  LDSM.16.MT88.4 R16, [R181+0x800] ;  /* 0x00080000b510783b */ /* 0x000e6e0000004200 */
[C---:B---3--:R-:W-:Y:S01]  /*18a20*/  HMMA.16816.F32 R148, R12.reuse, R160, R4 ;  /* 0x000000a00c94723c */ /* 0x048fe20000001804 */
[----:B------:R-:W2:Y:S07]  /*18a30*/  LDSM.16.MT88.4 R4, [R180+0x800] ;  /* 0x00080000b404783b */ /* 0x000eae0000004200 */
[C---:B------:R-:W-:Y:S01]  /*18a40*/  HMMA.16816.F32 R152, R12.reuse, R162, R8 ;  /* 0x000000a20c98723c */ /* 0x040fe20000001808 */
[----:B------:R-:W3:Y:S07]  /*18a50*/  LDSM.16.MT88.4 R8, [R178+0x1800] ;  /* 0x00180000b208783b */ /* 0x000eee0000004200 */
[C---:B------:R-:W-:Y:S08]  /*18a60*/  HMMA.16816.F32 R132, R12.reuse, R164, R132 ;  /* 0x000000a40c84723c */ /* 0x040ff00000001884 */
[C---:B------:R-:W-:Y:S08]  /*18a70*/  HMMA.16816.F32 R136, R12.reuse, R166, R136 ;  /* 0x000000a60c88723c */ /* 0x040ff00000001888 */
        /* <DEDUP_REMOVED lines=39> */
[----:B------:R-:W-:Y:S01]  /*18cf0*/  FADD.FTZ R2, R196, R2 ;  /* 0x00000002c4027221 */ /* 0x000fe20000010000 */
[C---:B-1----:R-:W-:Y:S03]  /*18d00*/  HMMA.16816.F32 R116, R12.reuse, R16, R116 ;  /* 0x000000100c74723c */ /* 0x042fe60000001874 */
[----:B------:R-:W-:Y:S02]  /*18d10*/  FADD.FTZ R0, R201, R0 ;  /* 0x00000000c9007221 */ /* 0x000fe40000010000 */
[----:B------:R-:W-:Y:S02]  /*18d20*/  FADD.FTZ R2, R175, R2 ;  /* 0x00000002af027221 */ /* 0x000fe40000010000 */
[----:B------:R-:W-:Y:S01]  /*18d30*/  FADD.FTZ R0, R200, R0 ;  /* 0x00000000c8007221 */ /* 0x000fe20000010000 */
        /* <DEDUP_REMOVED lines=8> */
[----:B------:R-:W-:Y:S02]  /*18dc0*/  FADD.FTZ R4, R170, R2 ;  /* 0x00000002aa047221 */ /* 0x000fe40000010000 */
[----:B------:R-:W-:Y:S01]  /*18dd0*/  FADD.FTZ R2, R142, R0 ;  /* 0x000000008e027221 */ /* 0x000fe20000010000 */
[----:B------:R-:W-:Y:S01]  /*18de0*/  IADD3 R0, R194, -0x1, RZ ;  /* 0xffffffffc2007810 */ /* 0x000fe20007ffe0ff */
[----:B------:R-:W-:Y:S01]  /*18df0*/  FADD.FTZ R207, R169, R4 ;  /* 0x00000004a9cf7221 */ /* 0x000fe20000010000 */
[----:B------:R-:W-:Y:S01]  /*18e00*/  MOV R142, R3 ;  /* 0x00000003008e7202 */ /* 0x000fe20000000f00 */
[----:B------:R-:W-:Y:S01]  /*18e10*/  FADD.FTZ R206, R141, R2 ;  /* 0x000000028dce7221 */ /* 0x000fe20000010000 */
[----:B------:R-:W-:Y:S02]  /*18e20*/  MOV R194, R0 ;  /* 0x0000000000c27202 */ /* 0x000fe40000000f00 */
[----:B------:R-:W-:Y:S01]  /*18e30*/  MOV R141, R140 ;  /* 0x0000008c008d7202 */ /* 0x000fe20000000f00 */
[----:B------:R-:W-:-:S05]  /*18e40*/  @P0 BRA `(.L_x_726) ;  /* 0xffffdb0000000947 */ /* 0x000fca000383ffff */
.L_x_717:
[----:B------:R-:W-:Y:S02]  /*18e50*/  MOV R7, 0x1f ;  /* 0x0000001f00077802 */ /* 0x000fe40000000f00 */
[----:B------:R-:W-:Y:S01]  /*18e60*/  MOV R6, 0xffffffff ;  /* 0xffffffff00067802 */ /* 0x000fe20000000f00 */
[----:B------:R-:W-:Y:S05]  /*18e70*/  BRA.DIV ~URZ, `(.L_x_727) ;  /* 0x000061d27f007947 */ /* 0x000fea000b800000 */
[----:B------:R1:W2:Y:S02]  /*18e80*/  SHFL.BFLY PT, R0, R207, 0x2, 0x1f ;  /* 0x0c401f00cf007f89 */ /* 0x0002a400000e0000 */
.L_x_800:
[----:B--2---:R-:W-:Y:S01]  /*18e90*/  FADD.FTZ R0, R0, R207 ;  /* 0x000000cf00007221 */ /* 0x004fe20000010000 */
[----:B------:R-:W-:Y:S05]  /*18ea0*/  BRA.DIV ~URZ, `(.L_x_728) ;  /* 0x000062027f007947 */ /* 0x000fea000b800000 */
[----:B------:R-:W2:Y:S04]  /*18eb0*/  SHFL.BFLY PT, R2, R206, 0x2, 0x1f ;  /* 0x0c401f00ce027f89 */ /* 0x000ea800000e0000 */
[----:B------:R-:W3:Y:S01]  /*18ec0*/  SHFL.BFLY PT, R5, R0, 0x1, 0x1f ;  /* 0x0c201f0000057f89 */ /* 0x000ee200000e0000 */
[----:B--2---:R-:W-:-:S02]  /*18ed0*/  FADD.FTZ R4, R2, R206 ;  /* 0x000000ce02047221 */ /* 0x004fc40000010000 */
[----:B---3--:R-:W-:-:S03]  /*18ee0*/  FADD.FTZ R0, R0, R5 ;  /* 0x0000000500007221 */ /* 0x008fc60000010000 */
[----:B------:R2:W3:Y:S04]  /*18ef0*/  SHFL.BFLY PT, R3, R4, 0x1, 0x1f ;  /* 0x0c201f0004037f89 */ /* 0x0004e800000e0000 */
.L_x_801:
[----:B------:R-:W-:Y:S01]  /*18f00*/  FSETP.NE.FTZ.AND P1, PT, R0, RZ, PT ;  /* 0x000000ff0000720b */ /* 0x000fe20003f35000 */
[----:B---3--:R-:W-:Y:S01]  /*18f10*/  FADD.FTZ R3, R3, R4 ;  /* 0x0000000403037221 */ /* 0x008fe20000010000 */
[----:B------:R-:W-:Y:S02]  /*18f20*/  MOV R2, RZ ;  /* 0x000000ff00027202 */ /* 0x000fe40000000f00 */
[----:B------:R-:W-:Y:S02]  /*18f30*/  MOV R141, 0xff800000 ;  /* 0xff800000008d7802 */ /* 0x000fe40000000f00 */
[----:B------:R-:W-:-:S07]  /*18f40*/  FSETP.NE.FTZ.AND P0, PT, R3, RZ, PT ;  /* 0x000000ff0300720b */ /* 0x000fce0003f15000 */
[----:B------:R-:W3:Y:S01]  /*18f50*/  @P1 MUFU.RCP R2, R0 ;  /* 0x0000000000021308 */ /* 0x000ee20000001000 */
[----:B--2---:R-:W-:-:S05]  /*18f60*/  @P1 MOV R4, 0x3f317218 ;  /* 0x3f31721800041802 */ /* 0x004fca0000000f00 */
[----:B------:R-:W-:Y:S02]  /*18f70*/  @P1 FMUL.FTZ R4, R4, c[0x0][0x2d0] ;  /* 0x0000b40004041a20 */ /* 0x000fe40000410000 */
[----:B------:R2:W-:Y:S01]  /*18f80*/  @P1 MUFU.LG2 R5, R0 ;  /* 0x0000000000051308 */ /* 0x0005e20000000c00 */
[C---:B---3--:R-:W-:Y:S02]  /*18f90*/  FMUL.FTZ R142, R2.reuse, R152 ;  /* 0x00000098028e7220 */ /* 0x048fe40000410000 */
[C---:B------:R-:W-:Y:S02]  /*18fa0*/  FMUL.FTZ R143, R2.reuse, R153 ;  /* 0x00000099028f7220 */ /* 0x040fe40000410000 */
[C---:B------:R-:W-:Y:S02]  /*18fb0*/  FMUL.FTZ R152, R2.reuse, R24 ;  /* 0x0000001802987220 */ /* 0x040fe40000410000 */
[C---:B------:R-:W-:Y:S01]  /*18fc0*/  FMUL.FTZ R153, R2.reuse, R25 ;  /* 0x0000001902997220 */ /* 0x040fe20000410000 */
[----:B--2---:R-:W-:Y:S01]  /*18fd0*/  MOV R0, RZ ;  /* 0x000000ff00007202 */ /* 0x004fe20000000f00 */
[----:B------:R-:W-:-:S02]  /*18fe0*/  FMUL.FTZ R24, R2, R32 ;  /* 0x0000002002187220 */ /* 0x000fc40000410000 */
[C---:B------:R-:W-:Y:S02]  /*18ff0*/  FMUL.FTZ R25, R2.reuse, R33 ;  /* 0x0000002102197220 */ /* 0x040fe40000410000 */
[C---:B------:R-:W-:Y:S01]  /*19000*/  FMUL.FTZ R32, R2.reuse, R40 ;  /* 0x0000002802207220 */ /* 0x040fe20000410000 */
[----:B------:R-:W2:Y:S01]  /*19010*/  @P0 MUFU.RCP R0, R3 ;  /* 0x0000000300000308 */ /* 0x000ea20000001000 */
        /* <DEDUP_REMOVED lines=59> */
[----:B--2---:R-:W-:-:S02]  /*193d0*/  FMUL.FTZ R124, R0, R134 ;  /* 0x00000086007c7220 */ /* 0x004fc40000410000 */
[C---:B------:R-:W-:Y:S02]  /*193e0*/  FMUL.FTZ R125, R0.reuse, R135 ;  /* 0x00000087007d7220 */ /* 0x040fe40000410000 */
[C---:B------:R-:W-:Y:S02]  /*193f0*/  FMUL.FTZ R134, R0.reuse, R30 ;  /* 0x0000001e00867220 */ /* 0x040fe40000410000 */
[C---:B------:R-:W-:Y:S02]  /*19400*/  FMUL.FTZ R135, R0.reuse, R31 ;  /* 0x0000001f00877220 */ /* 0x040fe40000410000 */
[C---:B------:R-:W-:Y:S02]  /*19410*/  FMUL.FTZ R30, R0.reuse, R34 ;  /* 0x00000022001e7220 */ /* 0x040fe40000410000 */
[----:B------:R-:W-:Y:S02]  /*19420*/  FMUL.FTZ R31, R0, R35 ;  /* 0x00000023001f7220 */ /* 0x000fe40000410000 */
[----:B------:R-:W-:-:S02]  /*19430*/  @P1 FMUL.FTZ R5, R5, 0.69314718246459960938 ;  /* 0x3f31721805051820 */ /* 0x000fc40000410000 */
[C---:B------:R-:W-:Y:S01]  /*19440*/  FMUL.FTZ R34, R0.reuse, R42 ;  /* 0x0000002a00227220 */ /* 0x040fe20000410000 */
[----:B---3--:R-:W-:Y:S01]  /*19450*/  @P0 MOV R3, 0x3f317218 ;  /* 0x3f31721800030802 */ /* 0x008fe20000000f00 */
[C---:B------:R-:W-:Y:S02]  /*19460*/  FMUL.FTZ R35, R0.reuse, R43 ;  /* 0x0000002b00237220 */ /* 0x040fe40000410000 */
[C---:B------:R-:W-:Y:S02]  /*19470*/  FMUL.FTZ R42, R0.reuse, R50 ;  /* 0x00000032002a7220 */ /* 0x040fe40000410000 */
[C---:B------:R-:W-:Y:S02]  /*19480*/  FMUL.FTZ R43, R0.reuse, R51 ;  /* 0x00000033002b7220 */ /* 0x040fe40000410000 */
[C---:B------:R-:W-:Y:S02]  /*19490*/  FMUL.FTZ R50, R0.reuse, R58 ;  /* 0x0000003a00327220 */ /* 0x040fe40000410000 */
[----:B------:R-:W-:-:S02]  /*194a0*/  FMUL.FTZ R51, R0, R59 ;  /* 0x0000003b00337220 */ /* 0x000fc40000410000 */
[C---:B------:R-:W-:Y:S02]  /*194b0*/  FMUL.FTZ R58, R0.reuse, R66 ;  /* 0x00000042003a7220 */ /* 0x040fe40000410000 */
[----:B------:R-:W-:Y:S02]  /*194c0*/  FMUL.FTZ R59, R0, R67 ;  /* 0x00000043003b7220 */ /* 0x000fe40000410000 */
[----:B------:R-:W-:Y:S01]  /*194d0*/  @P1 FFMA.FTZ R141, R4, R140, R5 ;  /* 0x0000008c048d1223 */ /* 0x000fe20000010005 */
[----:B------:R-:W-:Y:S01]  /*194e0*/  MOV R4, 0x1 ;  /* 0x0000000100047802 */ /* 0x000fe20000000f00 */
[C---:B------:R-:W-:Y:S02]  /*194f0*/  FMUL.FTZ R66, R0.reuse, R74 ;  /* 0x0000004a00427220 */ /* 0x040fe40000410000 */
[C---:B------:R-:W-:Y:S02]  /*19500*/  FMUL.FTZ R67, R0.reuse, R75 ;  /* 0x0000004b00437220 */ /* 0x040fe40000410000 */
[----:B------:R-:W-:-:S02]  /*19510*/  FMUL.FTZ R74, R0, R82 ;  /* 0x00000052004a7220 */ /* 0x000fc40000410000 */
[----:B------:R-:W-:Y:S02]  /*19520*/  FMUL.FTZ R75, R0, R83 ;  /* 0x00000053004b7220 */ /* 0x000fe40000410000 */
[----:B----4-:R-:W-:Y:S02]  /*19530*/  @P0 FMUL.FTZ R2, R2, 0.69314718246459960938 ;  /* 0x3f31721802020820 */ /* 0x010fe40000410000 */
[----:B------:R-:W-:Y:S02]  /*19540*/  @P0 FMUL.FTZ R3, R3, c[0x0][0x2d0] ;  /* 0x0000b40003030a20 */ /* 0x000fe40000410000 */
        /* <DEDUP_REMOVED lines=48> */
.L_x_610:
[----:B------:R-:W2:Y:S01]  /*19850*/  S2R R114, SR_TID.X ;  /* 0x0000000000727919 */ /* 0x000ea20000002100 */
[----:B------:R-:W-:Y:S01]  /*19860*/  BSSY B0, `(.L_x_729) ;  /* 0x0000010000007945 */ /* 0x000fe20003800000 */
[----:B--2---:R-:W-:-:S13]  /*19870*/  LOP3.LUT P0, RZ, R114, 0xff, RZ, 0xc0, !PT ;  /* 0x000000ff72ff7812 */ /* 0x004fda000780c0ff */
[----:B------:R-:W-:Y:S05]  /*19880*/  @P0 BRA `(.L_x_730) ;  /* 0x000000d000000947 */ /* 0x000fea0003800000 */
[----:B------:R-:W2:Y:S01]  /*19890*/  S2R R4, SR_LANEID ;  /* 0x0000000000047919 */ /* 0x000ea20000000000 */
[----:B------:R-:W-:Y:S01]  /*198a0*/  VOTEU.ANY UR4, UPT, PT ;  /* 0x0000000000047886 */ /* 0x000fe200038e0100 */
[----:B------:R-:W-:Y:S01]  /*198b0*/  IMAD.MOV.U32 R5, RZ, RZ, c[0x0][0x564] ;  /* 0x00015900ff057624 */ /* 0x000fe200078e00ff */
[----:B------:R-:W2:Y:S08]  /*198c0*/  FLO.U32 R3, UR4 ;  /* 0x0000000400037d00 */ /* 0x000eb000080e0000 */
[----:B------:R-:W3:Y:S01]  /*198d0*/  POPC R2, UR4 ;  /* 0x0000000400027d09 */ /* 0x000ee20008000000 */
[----:B--2---:R-:W-:Y:S01]  /*198e0*/  ISETP.EQ.U32.AND P0, PT, R3, R4, PT ;  /* 0x000000040300720c */ /* 0x004fe20003f02070 */
[----:B------:R-:W-:-:S12]  /*198f0*/  IMAD.MOV.U32 R4, RZ, RZ, c[0x0][0x560] ;  /* 0x00015800ff047624 */ /* 0x000fd800078e00ff */
[----:B---3--:R2:W3:Y:S04]  /*19900*/  @P0 ATOMG.E.ADD.STRONG.GPU PT, R2, [R4.64], R2 ;  /* 0x00000002040209a8 */ /* 0x0084e800081ee1c6 */
[----:B--2---:R-:W2:Y:S04]  /*19910*/  S2R R4, SR_LTMASK ;  /* 0x0000000000047919 */ /* 0x004ea80000003900 */
[----:B---3--:R2:W3:Y:S02]  /*19920*/  SHFL.IDX PT, R3, R2, R3, 0x1f ;  /* 0x00001f0302037589 */ /* 0x0084e400000e0000 */
[----:B--2---:R-:W-:-:S06]  /*19930*/  LOP3.LUT R2, R4, UR4, RZ, 0xc0, !PT ;  /* 0x0000000404027c12 */ /* 0x004fcc000f8ec0ff */
[----:B------:R-:W3:Y:S02]  /*19940*/  POPC R2, R2 ;  /* 0x0000000200027309 */ /* 0x000ee40000000000 */
[----:B---3--:R-:W-:-:S06]  /*19950*/  IADD3 R228, R3, c[0x0][0xc], R2 ;  /* 0x0000030003e47a10 */ /* 0x008fcc0007ffe002 */
.L_x_730:
[----:B------:R-:W-:Y:S05]  /*19960*/  BSYNC B0 ;  /* 0x0000000000007941 */ /* 0x000fea0003800000 */
.L_x_729:
[----:B------:R-:W-:Y:S01]  /*19970*/  PRMT R0, R0, 0x9910, RZ ;  /* 0x0000991000007816 */ /* 0x000fe200000000ff */
[----:B------:R-:W-:Y:S01]  /*19980*/  BSSY B1, `(.L_x_731) ;  /* 0x00003f8000017945 */ /* 0x000fe20003800000 */
[----:B-----5:R-:W-:Y:S02]  /*19990*/  IMAD.MOV.U32 R112, RZ, RZ, R228 ;  /* 0x000000ffff707224 */ /* 0x020fe400078e00e4 */
[----:B------:R-:W-:-:S13]  /*199a0*/  ISETP.NE.AND P0, PT, R0, RZ, PT ;  /* 0x000000ff0000720c */ /* 0x000fda0003f05270 */
[----:B------:R-:W-:Y:S05]  /*199b0*/  @!P0 BRA `(.L_x_732) ;  /* 0x0000321000008947 */ /* 0x000fea0003800000 */
[----:B------:R-:W-:Y:S01]  /*199c0*/  WARPSYNC 0xffffffff ;  /* 0xffffffff00007948 */ /* 0x000fe20003800000 */
[----:B------:R-:W-:Y:S01]  /*199d0*/  BAR.SYNC.DEFER_BLOCKING 0x1, 0x100 ;  /* 0x0044000000007b1d */ /* 0x000fe20000010000 */
[----:B------:R-:W-:Y:S01]  /*199e0*/  F2FP.PACK_AB R0, R161, R160 ;  /* 0x000000a0a100723e */ /* 0x000fe200000000ff */
[----:B------:R-:W-:Y:S01]  /*199f0*/  IMAD.MOV.U32 R12, RZ, RZ, c[0x0][0x388] ;  /* 0x0000e200ff0c7624 */ /* 0x000fe200078e00ff */
[----:B------:R-:W-:Y:S02]  /*19a00*/  F2FP.PACK_AB R2, R109, R108 ;  /* 0x0000006c6d02723e */ /* 0x000fe400000000ff */
[----:B------:R-:W-:Y:S02]  /*19a10*/  F2FP.PACK_AB R3, R143, R142 ;  /* 0x0000008e8f03723e */ /* 0x000fe400000000ff */
[----:B------:R-:W-:Y:S02]  /*19a20*/  F2FP.PACK_AB R4, R93, R92 ;  /* 0x0000005c5d04723e */ /* 0x000fe400000000ff */
[----:B------:R-:W-:-:S02]  /*19a30*/  ISETP.NE.U32.AND P0, PT, RZ, c[0x0][0x508], PT ;  /* 0x00014200ff007a0c */ /* 0x000fc40003f05070 */
[----:B------:R-:W-:Y:S02]  /*19a40*/  ISETP.NE.U32.AND P2, PT, RZ, c[0x0][0x500], PT ;  /* 0x00014000ff007a0c */ /* 0x000fe40003f45070 */
[----:B------:R-:W-:Y:S02]  /*19a50*/  ISETP.NE.AND.EX P1, PT, RZ, c[0x0][0x50c], PT, P0 ;  /* 0x00014300ff007a0c */ /* 0x000fe40003f25300 */
[----:B------:R-:W-:Y:S01]  /*19a60*/  ISETP.NE.AND.EX P2, PT, RZ, c[0x0][0x504], PT, P2 ;  /* 0x00014100ff007a0c */ /* 0x000fe20003f45320 */
[----:B------:R2:W-:Y:S04]  /*19a70*/  STS [R238+0x80], R0 ;  /* 0x00008000ee007388 */ /* 0x0005e80000000800 */
[----:B------:R3:W-:Y:S04]  /*19a80*/  STS [R238+0x480], R2 ;  /* 0x00048002ee007388 */ /* 0x0007e80000000800 */
[----:B------:R4:W-:Y:S01]  /*19a90*/  STS [R239], R3 ;  /* 0x00000003ef007388 */ /* 0x0009e20000000800 */
[----:B--2---:R-:W-:-:S02]  /*19aa0*/  F2FP.PACK_AB R0, R121, R120 ;  /* 0x000000787900723e */ /* 0x004fc400000000ff */
[----:B---3--:R-:W-:-:S03]  /*19ab0*/  F2FP.PACK_AB R2, R133, R132 ;  /* 0x000000848502723e */ /* 0x008fc600000000ff */
[----:B------:R2:W-:Y:S01]  /*19ac0*/  STS [R239+0x400], R0 ;  /* 0x00040000ef007388 */ /* 0x0005e20000000800 */
[----:B----4-:R-:W-:-:S03]  /*19ad0*/  F2FP.PACK_AB R3, R125, R124 ;  /* 0x0000007c7d03723e */ /* 0x010fc600000000ff */
[----:B------:R3:W-:Y:S04]  /*19ae0*/  STS [R241+0x80], R2 ;  /* 0x00008002f1007388 */ /* 0x0007e80000000800 */
[----:B------:R4:W-:Y:S01]  /*19af0*/  STS [R241+0x480], R3 ;  /* 0x00048003f1007388 */ /* 0x0009e20000000800 */
[----:B--2---:R-:W-:Y:S02]  /*19b00*/  F2FP.PACK_AB R0, R137, R136 ;  /* 0x000000888900723e */ /* 0x004fe400000000ff */
[----:B---3--:R-:W-:-:S03]  /*19b10*/  F2FP.PACK_AB R2, R129, R128 ;  /* 0x000000808102723e */ /* 0x008fc600000000ff */
[----:B------:R2:W-:Y:S01]  /*19b20*/  STS [R240], R0 ;  /* 0x00000000f0007388 */ /* 0x0005e20000000800 */
[----:B----4-:R-:W-:-:S03]  /*19b30*/  F2FP.PACK_AB R3, R149, R148 ;  /* 0x000000949503723e */ /* 0x010fc600000000ff */
[----:B------:R3:W-:Y:S04]  /*19b40*/  STS [R240+0x400], R2 ;  /* 0x00040002f0007388 */ /* 0x0007e80000000800 */
[----:B------:R4:W-:Y:S01]  /*19b50*/  STS [R245+0x80], R3 ;  /* 0x00008003f5007388 */ /* 0x0009e20000000800 */
[----:B--2---:R-:W-:Y:S02]  /*19b60*/  F2FP.PACK_AB R0, R23, R22 ;  /* 0x000000161700723e */ /* 0x004fe400000000ff */
[----:B---3--:R-:W-:-:S03]  /*19b70*/  F2FP.PACK_AB R2, R153, R152 ;  /* 0x000000989902723e */ /* 0x008fc600000000ff */
[----:B------:R2:W-:Y:S01]  /*19b80*/  STS [R245+0x480], R0 ;  /* 0x00048000f5007388 */ /* 0x0005e20000000800 */
[----:B----4-:R-:W-:-:S03]  /*19b90*/  F2FP.PACK_AB R3, R27, R26 ;  /* 0x0000001a1b03723e */ /* 0x010fc600000000ff */
[----:B------:R3:W-:Y:S04]  /*19ba0*/  STS [R243], R2 ;  /* 0x00000002f3007388 */ /* 0x0007e80000000800 */
[----:B------:R4:W-:Y:S01]  /*19bb0*/  STS [R243+0x400], R3 ;  /* 0x00040003f3007388 */ /* 0x0009e20000000800 */
[----:B--2---:R-:W-:Y:S02]  /*19bc0*/  F2FP.PACK_AB R0, R29, R28 ;  /* 0x0000001c1d00723e */ /* 0x004fe400000000ff */
[----:B---3--:R-:W-:-:S03]  /*19bd0*/  F2FP.PACK_AB R2, R135, R134 ;  /* 0x000000868702723e */ /* 0x008fc600000000ff */
[----:B------:R2:W-:Y:S01]  /*19be0*/  STS [R244+0x80], R0 ;  /* 0x00008000f4007388 */ /* 0x0005e20000000800 */
[----:B----4-:R-:W-:-:S03]  /*19bf0*/  F2FP.PACK_AB R3, R25, R24 ;  /* 0x000000181903723e */ /* 0x010fc600000000ff */
[----:B------:R3:W-:Y:S04]  /*19c00*/  STS [R244+0x480], R2 ;  /* 0x00048002f4007388 */ /* 0x0007e80000000800 */
[----:B------:R4:W-:Y:S01]  /*19c10*/  STS [R242], R3 ;  /* 0x00000003f2007388 */ /* 0x0009e20000000800 */
[----:B--2---:R-:W-:Y:S02]  /*19c20*/  F2FP.PACK_AB R0, R31, R30 ;  /* 0x0000001e1f00723e */ /* 0x004fe400000000ff */
[----:B---3--:R-:W-:-:S03]  /*19c30*/  F2FP.PACK_AB R2, R37, R36 ;  /* 0x000000242502723e */ /* 0x008fc600000000ff */
[----:B------:R2:W-:Y:S01]  /*19c40*/  STS [R242+0x400], R0 ;  /* 0x00040000f2007388 */ /* 0x0005e20000000800 */
[----:B----4-:R-:W-:-:S03]  /*19c50*/  F2FP.PACK_AB R3, R39, R38 ;  /* 0x000000262703723e */ /* 0x010fc600000000ff */
[----:B------:R3:W-:Y:S04]  /*19c60*/  STS [R238+0x4080], R2 ;  /* 0x00408002ee007388 */ /* 0x0007e80000000800 */
[----:B------:R4:W-:Y:S01]  /*19c70*/  STS [R238+0x4480], R3 ;  /* 0x00448003ee007388 */ /* 0x0009e20000000800 */
        /* <DEDUP_REMOVED lines=59> */
[----:B------:R4:W-:Y:S04]  /*1a030*/  STS [R242+0x8400], R4 ;  /* 0x00840004f2007388 */ /* 0x0009e80000000800 */
[----:B------:R1:W-:Y:S01]  /*1a040*/  STS [R238+0xc080], R2 ;  /* 0x00c08002ee007388 */ /* 0x0003e20000000800 */
[----:B--2---:R-:W-:Y:S02]  /*1a050*/  F2FP.PACK_AB R0, R151, R150 ;  /* 0x000000969700723e */ /* 0x004fe400000000ff */
[----:B---3--:R-:W-:-:S03]  /*1a060*/  F2FP.PACK_AB R3, R171, R170 ;  /* 0x000000aaab03723e */ /* 0x008fc600000000ff */
[----:B------:R2:W-:Y:S01]  /*1a070*/  STS [R238+0xc480], R0 ;  /* 0x00c48000ee007388 */ /* 0x0005e20000000800 */
[----:B----4-:R-:W-:-:S03]  /*1a080*/  F2FP.PACK_AB R4, R97, R96 ;  /* 0x000000606104723e */ /* 0x010fc600000000ff */
[----:B------:R3:W-:Y:S01]  /*1a090*/  STS [R239+0xc400], R3 ;  /* 0x00c40003ef007388 */ /* 0x0007e20000000800 */
[----:B-1----:R-:W-:-:S03]  /*1a0a0*/  F2FP.PACK_AB R2, R163, R162 ;  /* 0x000000a2a302723e */ /* 0x002fc600000000ff */
[----:B------:R1:W-:Y:S04]  /*1a0b0*/  STS [R239+0xc000], R4 ;  /* 0x00c00004ef007388 */ /* 0x0003e80000000800 */
[----:B------:R4:W-:Y:S01]  /*1a0c0*/  STS [R241+0xc080], R2 ;  /* 0x00c08002f1007388 */ /* 0x0009e20000000800 */
[----:B--2---:R-:W-:Y:S02]  /*1a0d0*/  F2FP.PACK_AB R0, R155, R154 ;  /* 0x0000009a9b00723e */ /* 0x004fe400000000ff */
[----:B---3--:R-:W-:-:S03]  /*1a0e0*/  F2FP.PACK_AB R3, R111, R110 ;  /* 0x0000006e6f03723e */ /* 0x008fc600000000ff */
[----:B------:R2:W-:Y:S01]  /*1a0f0*/  STS [R241+0xc480], R0 ;  /* 0x00c48000f1007388 */ /* 0x0005e20000000800 */
[----:B-1----:R-:W-:-:S03]  /*1a100*/  F2FP.PACK_AB R4, R169, R168 ;  /* 0x000000a8a904723e */ /* 0x002fc600000000ff */
[----:B------:R1:W-:Y:S01]  /*1a110*/  STS [R240+0xc400], R3 ;  /* 0x00c40003f0007388 */ /* 0x0003e20000000800 */
[----:B----4-:R-:W-:-:S03]  /*1a120*/  F2FP.PACK_AB R2, R167, R166 ;  /* 0x000000a6a702723e */ /* 0x010fc600000000ff */
[----:B------:R3:W-:Y:S04]  /*1a130*/  STS [R240+0xc000], R4 ;  /* 0x00c00004f0007388 */ /* 0x0007e80000000800 */
[----:B------:R4:W-:Y:S01]  /*1a140*/  STS [R245+0xc080], R2 ;  /* 0x00c08002f5007388 */ /* 0x0009e20000000800 */
[----:B--2---:R-:W-:Y:S02]  /*1a150*/  F2FP.PACK_AB R0, R107, R106 ;  /* 0x0000006a6b00723e */ /* 0x004fe400000000ff */
[----:B-1----:R-:W-:-:S03]  /*1a160*/  F2FP.PACK_AB R3, R103, R102 ;  /* 0x000000666703723e */ /* 0x002fc600000000ff */
[----:B------:R1:W-:Y:S01]  /*1a170*/  STS [R245+0xc480], R0 ;  /* 0x00c48000f5007388 */ /* 0x0003e20000000800 */
[----:B---3--:R-:W-:-:S03]  /*1a180*/  F2FP.PACK_AB R4, R165, R164 ;  /* 0x000000a4a504723e */ /* 0x008fc600000000ff */
[----:B------:R2:W-:Y:S01]  /*1a190*/  STS [R243+0xc400], R3 ;  /* 0x00c40003f3007388 */ /* 0x0005e20000000800 */
[----:B----4-:R-:W-:-:S03]  /*1a1a0*/  F2FP.PACK_AB R2, R117, R116 ;  /* 0x000000747502723e */ /* 0x010fc600000000ff */
[----:B------:R3:W-:Y:S04]  /*1a1b0*/  STS [R243+0xc000], R4 ;  /* 0x00c00004f3007388 */ /* 0x0007e80000000800 */
[----:B------:R4:W-:Y:S01]  /*1a1c0*/  STS [R244+0xc080], R2 ;  /* 0x00c08002f4007388 */ /* 0x0009e20000000800 */
[----:B-1----:R-:W-:Y:S02]  /*1a1d0*/  F2FP.PACK_AB R0, R99, R98 ;  /* 0x000000626300723e */ /* 0x002fe400000000ff */
[----:B--2---:R-:W-:-:S03]  /*1a1e0*/  F2FP.PACK_AB R3, R105, R104 ;  /* 0x000000686903723e */ /* 0x004fc600000000ff */
[----:B------:R1:W-:Y:S01]  /*1a1f0*/  STS [R244+0xc480], R0 ;  /* 0x00c48000f4007388 */ /* 0x0003e20000000800 */
[----:B---3--:R-:W-:-:S03]  /*1a200*/  IMAD.MOV.U32 R4, RZ, RZ, 0x4 ;  /* 0x00000004ff047424 */ /* 0x008fc600078e00ff */
[----:B------:R2:W-:Y:S01]  /*1a210*/  STS [R242+0xc000], R3 ;  /* 0x00c00003f2007388 */ /* 0x0005e20000000800 */
[----:B----4-:R-:W-:Y:S02]  /*1a220*/  IMAD.MOV.U32 R2, RZ, RZ, RZ ;  /* 0x000000ffff027224 */ /* 0x010fe400078e00ff */
[----:B------:R-:W-:-:S04]  /*1a230*/  @P1 IMAD.WIDE R6, R231, R4, c[0x0][0x508] ;  /* 0x00014200e7061625 */ /* 0x000fc800078e0204 */
[----:B------:R-:W-:Y:S01]  /*1a240*/  IMAD.WIDE R4, R231, R4, c[0x0][0x500] ;  /* 0x00014000e7047625 */ /* 0x000fe200078e0204 */
        /* <DEDUP_REMOVED lines=12> */
.L_x_733:
[----:B------:R-:W2:Y:S01]  /*1a310*/  LDL R113, [R1+0x4] ;  /* 0x0000040001717983 */ /* 0x000ea20000100800 */
[----:B------:R-:W-:Y:S01]  /*1a320*/  IMAD.MOV.U32 R10, RZ, RZ, 0x368 ;  /* 0x00000368ff0a7424 */ /* 0x000fe200078e00ff */
[----:B------:R-:W-:Y:S01]  /*1a330*/  ISETP.GT.AND P2, PT, R3, 0x1, PT ;  /* 0x000000010300780c */ /* 0x000fe20003f44270 */
[----:B-1----:R-:W-:Y:S01]  /*1a340*/  IMAD.MOV.U32 R0, RZ, RZ, c[0x0][0x4e8] ;  /* 0x00013a00ff007624 */ /* 0x002fe200078e00ff */
[----:B------:R-:W-:Y:S01]  /*1a350*/  ISETP.NE.U32.AND P0, PT, RZ, c[0x0][0x500], PT ;  /* 0x00014000ff007a0c */ /* 0x000fe20003f05070 */
[----:B------:R-:W-:Y:S01]  /*1a360*/  IMAD.IADD R8, R225, 0x1, R224 ;  /* 0x00000001e1087824 */ /* 0x000fe200078e02e0 */
[----:B------:R-:W-:-:S02]  /*1a370*/  SEL R10, R10, 0x328, P2 ;  /* 0x000003280a0a7807 */ /* 0x000fc40001000000 */
[----:B------:R-:W-:Y:S02]  /*1a380*/  ISETP.NE.AND P3, PT, R0, 0x1, PT ;  /* 0x000000010000780c */ /* 0x000fe40003f65270 */
[----:B------:R-:W1:Y:S01]  /*1a390*/  LDC.64 R6, c[0x0][R10+0x170] ;  /* 0x00005c000a067b82 */ /* 0x000e620000000a00 */
[----:B------:R-:W-:Y:S02]  /*1a3a0*/  ISETP.NE.AND.EX P0, PT, RZ, c[0x0][0x504], PT, P0 ;  /* 0x00014100ff007a0c */ /* 0x000fe40003f05300 */
[----:B------:R-:W-:Y:S02]  /*1a3b0*/  SHF.R.S32.HI R3, RZ, 0x1f, R231 ;  /* 0x0000001fff037819 */ /* 0x000fe400000114e7 */
[----:B------:R-:W-:Y:S02]  /*1a3c0*/  SEL R0, R231, RZ, !P0 ;  /* 0x000000ffe7007207 */ /* 0x000fe40004000000 */
[----:B------:R-:W-:Y:S01]  /*1a3d0*/  SEL R4, R3, RZ, !P0 ;  /* 0x000000ff03047207 */ /* 0x000fe20004000000 */
[----:B------:R-:W3:Y:S01]  /*1a3e0*/  LDC.64 R14, c[0x0][R10+0x168] ;  /* 0x00005a000a0e7b82 */ /* 0x000ee20000000a00 */
[----:B------:R-:W-:-:S02]  /*1a3f0*/  SHF.R.S32.HI R21, RZ, 0x1f, R114 ;  /* 0x0000001fff157819 */ /* 0x000fc40000011472 */
[----:B------:R-:W-:Y:S01]  /*1a400*/  @P3 IMAD.HI.U32 R9, R8, c[0x0][0x4ec], RZ ;  /* 0x00013b0008093a27 */ /* 0x000fe200078e00ff */
[----:B------:R-:W-:Y:S02]  /*1a410*/  LOP3.LUT R214, R214, 0xfffffffd, RZ, 0xc0, !PT ;  /* 0xfffffffdd6d67812 */ /* 0x000fe400078ec0ff */
[----:B------:R-:W-:Y:S02]  /*1a420*/  LEA.HI R21, R21, R114, RZ, 0x5 ;  /* 0x0000007215157211 */ /* 0x000fe400078f28ff */
[----:B------:R4:W4:Y:S02]  /*1a430*/  LDC.64 R16, c[0x0][R10+0x178] ;  /* 0x00005e000a107b82 */ /* 0x0009240000000a00 */
[----:B------:R-:W-:-:S05]  /*1a440*/  LOP3.LUT R21, R21, 0xffffffe0, RZ, 0xc0, !PT ;  /* 0xffffffe015157812 */ /* 0x000fca00078ec0ff */
[----:B------:R-:W-:Y:S01]  /*1a450*/  IMAD.IADD R21, R114, 0x1, -R21 ;  /* 0x0000000172157824 */ /* 0x000fe200078e0a15 */
[----:B------:R4:W4:Y:S01]  /*1a460*/  LDC.64 R18, c[0x0][R10+0x160] ;  /* 0x000058000a127b82 */ /* 0x0009220000000a00 */
[----:B-1----:R-:W-:-:S04]  /*1a470*/  IMAD R3, R7, R0, RZ ;  /* 0x0000000007037224 */ /* 0x002fc800078e02ff */
[C---:B------:R-:W-:Y:S02]  /*1a480*/  IMAD R11, R6.reuse, R4, R3 ;  /* 0x00000004060b7224 */ /* 0x040fe400078e0203 */
[----:B------:R-:W-:-:S04]  /*1a490*/  IMAD.WIDE.U32 R4, R6, R0, RZ ;  /* 0x0000000006047225 */ /* 0x000fc800078e00ff */
[----:B---3--:R-:W-:-:S04]  /*1a4a0*/  IMAD.WIDE.U32 R6, R14, R226, RZ ;  /* 0x000000e20e067225 */ /* 0x008fc800078e00ff */
[----:B------:R-:W-:Y:S01]  /*1a4b0*/  IMAD.MOV.U32 R3, RZ, RZ, R8 ;  /* 0x000000ffff037224 */ /* 0x000fe200078e0008 */
[----:B------:R-:W-:Y:S01]  /*1a4c0*/  @P3 SHF.R.U32.HI R3, RZ, c[0x0][0x4f0], R9 ;  /* 0x00013c00ff033a19 */ /* 0x000fe20000011609 */
[----:B----4-:R-:W-:Y:S01]  /*1a4d0*/  IMAD R10, R15, R226, RZ ;  /* 0x000000e20f0a7224 */ /* 0x010fe200078e02ff */
[----:B------:R-:W-:Y:S01]  /*1a4e0*/  SEL R9, R248, RZ, P2 ;  /* 0x000000fff8097207 */ /* 0x000fe20001000000 */
[----:B------:R-:W-:Y:S01]  /*1a4f0*/  IMAD.IADD R13, R5, 0x1, R11 ;  /* 0x00000001050d7824 */ /* 0x000fe200078e020b */
[----:B-----5:R-:W-:Y:S01]  /*1a500*/  IADD3 R14, P1, P0, R4, R6, R2 ;  /* 0x00000006040e7210 */ /* 0x020fe2000783e002 */
[----:B------:R-:W-:Y:S01]  /*1a510*/  IMAD.IADD R4, R7, 0x1, R10 ;  /* 0x0000000107047824 */ /* 0x000fe200078e020a */
[----:B------:R-:W-:Y:S01]  /*1a520*/  SHF.R.S32.HI R10, RZ, 0x1f, R2 ;  /* 0x0000001fff0a7819 */ /* 0x000fe20000011402 */
[-C--:B------:R-:W-:Y:S02]  /*1a530*/  IMAD R11, R17, R9.reuse, RZ ;  /* 0x00000009110b7224 */ /* 0x080fe400078e02ff */
[----:B------:R-:W-:Y:S01]  /*1a540*/  IMAD.MOV R5, RZ, RZ, -R3 ;  /* 0x000000ffff057224 */ /* 0x000fe200078e0a03 */
[----:B------:R-:W-:Y:S01]  /*1a550*/  IADD3.X R13, R13, R4, R10, P1, P0 ;  /* 0x000000040d0d7210 */ /* 0x000fe20000fe040a */
[----:B------:R-:W-:-:S04]  /*1a560*/  IMAD.WIDE.U32 R6, R16, R9, RZ ;  /* 0x0000000910067225 */ /* 0x000fc800078e00ff */
        /* <DEDUP_REMOVED lines=13> */
[----:B------:R-:W-:Y:S01]  /*1a640*/  LEA R3, P0, R4, R6, 0x2 ;  /* 0x0000000604037211 */ /* 0x000fe200078010ff */
[----:B------:R-:W-:Y:S01]  /*1a650*/  IMAD R11, R12, c[0x0][0x4e8], RZ ;  /* 0x00013a000c0b7a24 */ /* 0x000fe200078e02ff */
[----:B------:R-:W-:-:S03]  /*1a660*/  SEL R7, R7, c[0x0][0x454], P2 ;  /* 0x0001150007077a07 */ /* 0x000fc60001000000 */
[----:B------:R-:W-:Y:S01]  /*1a670*/  SHFL.IDX PT, R6, R3, RZ, 0x1c1f ;  /* 0x001c1fff03067589 */ /* 0x000fe200000e0000 */
[----:B------:R-:W-:Y:S02]  /*1a680*/  LEA.HI.X R5, R4, R7, R5, 0x2, P0 ;  /* 0x0000000704057211 */ /* 0x000fe400000f1405 */
[----:B------:R-:W-:Y:S01]  /*1a690*/  LOP3.LUT P0, RZ, R21, 0x3, RZ, 0xc0, !PT ;  /* 0x0000000315ff7812 */ /* 0x000fe2000780c0ff */
[----:B------:R2:W-:Y:S04]  /*1a6a0*/  SHFL.IDX PT, R4, R3, 0x1, 0x1c1f ;  /* 0x003c1f0003047f89 */ /* 0x0005e800000e0000 */
[----:B------:R-:W1:Y:S04]  /*1a6b0*/  SHFL.IDX PT, R7, R5, RZ, 0x1c1f ;  /* 0x001c1fff05077589 */ /* 0x000e6800000e0000 */
[----:B------:R-:W3:Y:S01]  /*1a6c0*/  SHFL.IDX PT, R5, R5, 0x1, 0x1c1f ;  /* 0x003c1f0005057f89 */ /* 0x000ee200000e0000 */
[----:B--2---:R-:W-:-:S05]  /*1a6d0*/  IMAD.IADD R3, R113, 0x1, R224 ;  /* 0x0000000171037824 */ /* 0x004fca00078e02e0 */
[C---:B------:R-:W-:Y:S02]  /*1a6e0*/  ISETP.GE.OR P1, PT, R3.reuse, R11, P0 ;  /* 0x0000000b0300720c */ /* 0x040fe40000726670 */
[----:B------:R-:W-:-:S04]  /*1a6f0*/  IADD3 R9, R3, 0x8, RZ ;  /* 0x0000000803097810 */ /* 0x000fc80007ffe0ff */
[----:B------:R-:W-:-:S07]  /*1a700*/  ISETP.GE.OR P0, PT, R9, R11, P0 ;  /* 0x0000000b0900720c */ /* 0x000fce0000706670 */
[----:B-1----:R1:W-:Y:S01]  /*1a710*/  @!P1 ST.E [R6.64], R141 ;  /* 0x0000008d06009985 */ /* 0x0023e2000c101906 */
[----:B------:R-:W-:-:S05]  /*1a720*/  ISETP.GE.AND P1, PT, R9, R11, PT ;  /* 0x0000000b0900720c */ /* 0x000fca0003f26270 */
[----:B---3--:R1:W-:Y:S01]  /*1a730*/  @!P0 ST.E [R4.64], R20 ;  /* 0x0000001404008985 */ /* 0x0083e2000c101906 */
[----:B------:R-:W-:-:S07]  /*1a740*/  ISETP.GE.AND P0, PT, R3, R11, PT ;  /* 0x0000000b0300720c */ /* 0x000fce0003f06270 */
[----:B------:R-:W-:Y:S01]  /*1a750*/  @P1 LOP3.LUT R214, R214, 0x2, RZ, 0xfc, !PT ;  /* 0x00000002d6d61812 */ /* 0x000fe200078efcff */
[----:B------:R-:W-:Y:S05]  /*1a760*/  @P2 BRA `(.L_x_734) ;  /* 0x0000098000002947 */ /* 0x000fea0003800000 */
[----:B------:R-:W-:Y:S01]  /*1a770*/  IMAD R10, R10, c[0x0][0x3a0], RZ ;  /* 0x0000e8000a0a7a24 */ /* 0x000fe200078e02ff */
[----:B-1----:R-:W-:Y:S01]  /*1a780*/  LEA R6, R237, R213, 0x5 ;  /* 0x000000d5ed067211 */ /* 0x002fe200078e28ff */
[----:B------:R-:W-:Y:S01]  /*1a790*/  IMAD.WIDE.U32 R4, R2, c[0x0][0x3a0], RZ ;  /* 0x0000e80002047a25 */ /* 0x000fe200078e00ff */
[----:B------:R-:W-:Y:S01]  /*1a7a0*/  SHF.R.S32.HI R7, RZ, 0x1f, R0 ;  /* 0x0000001fff077819 */ /* 0x000fe20000011400 */
[----:B------:R1:W2:Y:S01]  /*1a7b0*/  LDS.128 R32, [R195+0x80] ;  /* 0x00008000c3207984 */ /* 0x0002a20000000c00 */
[----:B------:R-:W-:Y:S01]  /*1a7c0*/  IADD3 R6, R224, R6, RZ ;  /* 0x00000006e0067210 */ /* 0x000fe20007ffe0ff */
[----:B------:R-:W-:Y:S01]  /*1a7d0*/  IMAD R2, R2, c[0x0][0x3a4], R10 ;  /* 0x0000e90002027a24 */ /* 0x000fe200078e020a */
[----:B------:R-:W-:Y:S01]  /*1a7e0*/  IADD3 R12, R213, R224, RZ ;  /* 0x000000e0d50c7210 */ /* 0x000fe20007ffe0ff */
        /* <DEDUP_REMOVED lines=42> */
.L_x_802:
[----:B------:R-:W-:Y:S05]  /*1aa90*/  BRA.DIV ~URZ, `(.L_x_736) ;  /* 0x000047827f007947 */ /* 0x000fea000b800000 */
[----:B------:R4:W2:Y:S02]  /*1aaa0*/  SHFL.IDX PT, R2, R14, RZ, 0x181f ;  /* 0x00181fff0e027589 */ /* 0x0008a400000e0000 */
.L_x_803:
        /* <DEDUP_REMOVED lines=26> */
.L_x_738:
[----:B------:R-:W-:Y:S05]  /*1ac50*/  BSYNC B0 ;  /* 0x0000000000007941 */ /* 0x000fea0003800000 */
.L_x_737:
[----:B------:R-:W-:Y:S05]  /*1ac60*/  BRA.DIV ~URZ, `(.L_x_739) ;  /* 0x000046227f007947 */ /* 0x000fea000b800000 */
[----:B---3--:R3:W4:Y:S04]  /*1ac70*/  SHFL.IDX PT, R10, R13, 0x1, 0x181f ;  /* 0x00381f000d0a7f89 */ /* 0x00872800000e0000 */
[----:B--2---:R3:W2:Y:S02]  /*1ac80*/  SHFL.IDX PT, R2, R14, 0x1, 0x181f ;  /* 0x00381f000e027f89 */ /* 0x0046a400000e0000 */
.L_x_804:
        /* <DEDUP_REMOVED lines=20> */
.L_x_741:
[----:B------:R-:W-:Y:S05]  /*1add0*/  BSYNC B0 ;  /* 0x0000000000007941 */ /* 0x000fea0003800000 */
.L_x_740:
[----:B------:R-:W-:Y:S05]  /*1ade0*/  BRA.DIV ~URZ, `(.L_x_742) ;  /* 0x000045727f007947 */ /* 0x000fea000b800000 */
[----:B----4-:R4:W3:Y:S02]  /*1adf0*/  SHFL.IDX PT, R10, R13, 0x2, 0x181f ;  /* 0x00581f000d0a7f89 */ /* 0x0108e400000e0000 */
.L_x_805:
[----:B------:R-:W-:Y:S05]  /*1ae00*/  BRA.DIV ~URZ, `(.L_x_743) ;  /* 0x000045c27f007947 */ /* 0x000fea000b800000 */
[----:B--2---:R2:W4:Y:S02]  /*1ae10*/  SHFL.IDX PT, R2, R14, 0x2, 0x181f ;  /* 0x00581f000e027f89 */ /* 0x00452400000e0000 */
.L_x_806:
        /* <DEDUP_REMOVED lines=20> */
.L_x_745:
[----:B------:R-:W-:Y:S05]  /*1af60*/  BSYNC B0 ;  /* 0x0000000000007941 */ /* 0x000fea0003800000 */
.L_x_744:
[----:B------:R-:W-:Y:S05]  /*1af70*/  BRA.DIV ~URZ, `(.L_x_746) ;  /* 0x000044c27f007947 */ /* 0x000fea000b800000 */
[----:B---3--:R3:W2:Y:S04]  /*1af80*/  SHFL.IDX PT, R10, R13, 0x3, 0x181f ;  /* 0x00781f000d0a7f89 */ /* 0x0086a800000e0000 */
[----:B----4-:R3:W4:Y:S02]  /*1af90*/  SHFL.IDX PT, R2, R14, 0x3, 0x181f ;  /* 0x00781f000e027f89 */ /* 0x01072400000e0000 */
.L_x_807:
        /* <DEDUP_REMOVED lines=17> */
[----:B------:R-:W-:-:S04]  /*1b0b0*/  LEA R2, P0, R216, R2, 0x1 ;  /* 0x00000002d8027211 */ /* 0x000fc800078008ff */
[----:B------:R-:W-:-:S05]  /*1b0c0*/  LEA.HI.X R3, R216, R10, R18, 0x1, P0 ;  /* 0x0000000ad8037211 */ /* 0x000fca00000f0c12 */
[----:B------:R2:W-:Y:S01]  /*1b0d0*/  ST.E.128 [R2.64], R68 ;  /* 0x0000004402007985 */ /* 0x0005e2000c101d06 */
[----:B------:R-:W-:Y:S05]  /*1b0e0*/  BRA `(.L_x_747) ;  /* 0x0000281000007947 */ /* 0x000fea0003800000 */
.L_x_734:
        /* <DEDUP_REMOVED lines=33> */
.L_x_808:
[----:B------:R-:W-:Y:S05]  /*1b300*/  BRA.DIV ~URZ, `(.L_x_749) ;  /* 0x000042727f007947 */ /* 0x000fea000b800000 */
[----:B------:R3:W4:Y:S02]  /*1b310*/  SHFL.IDX PT, R0, R17, RZ, 0x1c1f ;  /* 0x001c1fff11007589 */ /* 0x00072400000e0000 */
.L_x_809:
[----:B------:R-:W-:Y:S01]  /*1b320*/  BSSY B0, `(.L_x_750) ;  /* 0x00000c0000007945 */ /* 0x000fe20003800000 */
[----:B------:R-:W-:Y:S05]  /*1b330*/  @P0 BRA `(.L_x_751) ;  /* 0x00000be000000947 */ /* 0x000fea0003800000 */
[C---:B------:R-:W-:Y:S02]  /*1b340*/  ISETP.GE.AND P2, PT, R209.reuse, c[0x0][0x3c8], PT ;  /* 0x0000f200d1007a0c */ /* 0x040fe40003f46270 */
[C---:B------:R-:W-:Y:S02]  /*1b350*/  IADD3 R11, R209.reuse, 0x8, RZ ;  /* 0x00000008d10b7810 */ /* 0x040fe40007ffe0ff */
[----:B------:R-:W-:Y:S02]  /*1b360*/  IADD3 R8, R209, 0x10, RZ ;  /* 0x00000010d1087810 */ /* 0x000fe40007ffe0ff */
[----:B------:R-:W-:Y:S02]  /*1b370*/  ISETP.GE.AND P1, PT, R11, c[0x0][0x3c8], PT ;  /* 0x0000f2000b007a0c */ /* 0x000fe40003f26270 */
[----:B------:R-:W-:-:S02]  /*1b380*/  ISETP.GE.AND P0, PT, R8, c[0x0][0x3c8], PT ;  /* 0x0000f20008007a0c */ /* 0x000fc40003f06270 */
[----:B------:R-:W-:Y:S02]  /*1b390*/  SHF.R.S32.HI R5, RZ, 0x1f, R209 ;  /* 0x0000001fff057819 */ /* 0x000fe400000114d1 */
[C---:B------:R-:W-:Y:S02]  /*1b3a0*/  IADD3 R9, R209.reuse, 0x18, RZ ;  /* 0x00000018d1097810 */ /* 0x040fe40007ffe0ff */
[C---:B----4-:R-:W-:Y:S02]  /*1b3b0*/  @!P2 LEA R2, P3, R209.reuse, R0, 0x2 ;  /* 0x00000000d102a211 */ /* 0x050fe400078610ff */
[C---:B------:R-:W-:Y:S02]  /*1b3c0*/  IADD3 R12, R209.reuse, 0x8, RZ ;  /* 0x00000008d10c7810 */ /* 0x040fe40007ffe0ff */
[C---:B--2---:R-:W-:Y:S02]  /*1b3d0*/  @!P2 LEA.HI.X R3, R209.reuse, R4, R5, 0x2, P3 ;  /* 0x00000004d103a211 */ /* 0x044fe400018f1405 */
[----:B------:R-:W-:-:S02]  /*1b3e0*/  IADD3 R5, R209, 0x20, RZ ;  /* 0x00000020d1057810 */ /* 0x000fc40007ffe0ff */
[----:B------:R-:W-:Y:S01]  /*1b3f0*/  IADD3 R10, R209, 0x10, RZ ;  /* 0x00000010d10a7810 */ /* 0x000fe20007ffe0ff */
[----:B------:R2:W-:Y:S01]  /*1b400*/  @!P2 ST.E.64 [R2.64], R160 ;  /* 0x000000a00200a985 */ /* 0x0005e2000c101b06 */
[----:B------:R-:W-:Y:S02]  /*1b410*/  ISETP.GE.AND P5, PT, R9, c[0x0][0x3c8], PT ;  /* 0x0000f20009007a0c */ /* 0x000fe40003fa6270 */
[----:B------:R-:W-:Y:S02]  /*1b420*/  ISETP.GE.AND P4, PT, R5, c[0x0][0x3c8], PT ;  /* 0x0000f20005007a0c */ /* 0x000fe40003f86270 */
[----:B------:R-:W-:Y:S02]  /*1b430*/  @!P1 LEA R6, P3, R11, R0, 0x2 ;  /* 0x000000000b069211 */ /* 0x000fe400078610ff */
[----:B------:R-:W-:Y:S02]  /*1b440*/  SHF.R.S32.HI R12, RZ, 0x1f, R12 ;  /* 0x0000001fff0c7819 */ /* 0x000fe4000001140c */
[----:B------:R-:W-:-:S02]  /*1b450*/  SHF.R.S32.HI R10, RZ, 0x1f, R10 ;  /* 0x0000001fff0a7819 */ /* 0x000fc4000001140a */
[----:B------:R-:W-:Y:S02]  /*1b460*/  ISETP.GE.AND P6, PT, R252, c[0x0][0x3c8], PT ;  /* 0x0000f200fc007a0c */ /* 0x000fe40003fc6270 */
[----:B------:R-:W-:Y:S02]  /*1b470*/  @!P1 LEA.HI.X R7, R11, R4, R12, 0x2, P3 ;  /* 0x000000040b079211 */ /* 0x000fe400018f140c */
[----:B------:R-:W-:-:S03]  /*1b480*/  ISETP.GE.AND P3, PT, R251, c[0x0][0x3c8], PT ;  /* 0x0000f200fb007a0c */ /* 0x000fc60003f66270 */
[----:B------:R4:W-:Y:S01]  /*1b490*/  @!P1 ST.E.64 [R6.64], R142 ;  /* 0x0000008e06009985 */ /* 0x0009e2000c101b06 */
[----:B--2---:R-:W-:-:S04]  /*1b4a0*/  @!P0 LEA R2, P2, R8, R0, 0x2 ;  /* 0x0000000008028211 */ /* 0x004fc800078410ff */
[----:B------:R-:W-:Y:S02]  /*1b4b0*/  @!P0 LEA.HI.X R3, R8, R4, R10, 0x2, P2 ;  /* 0x0000000408038211 */ /* 0x000fe400010f140a */
[C---:B------:R-:W-:Y:S02]  /*1b4c0*/  IADD3 R10, R209.reuse, 0x18, RZ ;  /* 0x00000018d10a7810 */ /* 0x040fe40007ffe0ff */
[----:B------:R-:W-:Y:S01]  /*1b4d0*/  IADD3 R8, R209, 0x20, RZ ;  /* 0x00000020d1087810 */ /* 0x000fe20007ffe0ff */
[----:B------:R2:W-:Y:S01]  /*1b4e0*/  @!P0 ST.E.64 [R2.64], R132 ;  /* 0x0000008402008985 */ /* 0x0005e2000c101b06 */
[----:B------:R-:W-:Y:S02]  /*1b4f0*/  SHF.R.S32.HI R10, RZ, 0x1f, R10 ;  /* 0x0000001fff0a7819 */ /* 0x000fe4000001140a */
[----:B------:R-:W-:Y:S02]  /*1b500*/  SHF.R.S32.HI R8, RZ, 0x1f, R8 ;  /* 0x0000001fff087819 */ /* 0x000fe40000011408 */
[----:B------:R-:W-:-:S02]  /*1b510*/  ISETP.GE.AND P2, PT, R250, c[0x0][0x3c8], PT ;  /* 0x0000f200fa007a0c */ /* 0x000fc40003f46270 */
[----:B----4-:R-:W-:-:S04]  /*1b520*/  @!P5 LEA R6, P1, R9, R0, 0x2 ;  /* 0x000000000906d211 */ /* 0x010fc800078210ff */
[----:B------:R-:W-:Y:S02]  /*1b530*/  @!P5 LEA.HI.X R7, R9, R4, R10, 0x2, P1 ;  /* 0x000000040907d211 */ /* 0x000fe400008f140a */
[----:B------:R-:W-:-:S03]  /*1b540*/  SHF.R.S32.HI R10, RZ, 0x1f, R252 ;  /* 0x0000001fff0a7819 */ /* 0x000fc600000114fc */
[----:B------:R4:W-:Y:S01]  /*1b550*/  @!P5 ST.E.64 [R6.64], R136 ;  /* 0x000000880600d985 */ /* 0x0009e2000c101b06 */
[----:B--2---:R-:W-:-:S04]  /*1b560*/  @!P4 LEA R2, P0, R5, R0, 0x2 ;  /* 0x000000000502c211 */ /* 0x004fc800078010ff */
[----:B------:R-:W-:Y:S02]  /*1b570*/  @!P4 LEA.HI.X R3, R5, R4, R8, 0x2, P0 ;  /* 0x000000040503c211 */ /* 0x000fe400000f1408 */
[C---:B------:R-:W-:Y:S02]  /*1b580*/  @!P6 LEA R8, P1, R252.reuse, R0, 0x2 ;  /* 0x00000000fc08e211 */ /* 0x040fe400078210ff */
[----:B------:R-:W-:Y:S01]  /*1b590*/  SHF.R.S32.HI R5, RZ, 0x1f, R251 ;  /* 0x0000001fff057819 */ /* 0x000fe200000114fb */
[----:B------:R2:W-:Y:S01]  /*1b5a0*/  @!P4 ST.E.64 [R2.64], R148 ;  /* 0x000000940200c985 */ /* 0x0005e2000c101b06 */
[----:B------:R-:W-:Y:S02]  /*1b5b0*/  @!P6 LEA.HI.X R9, R252, R4, R10, 0x2, P1 ;  /* 0x00000004fc09e211 */ /* 0x000fe400008f140a */
[----:B------:R-:W-:Y:S02]  /*1b5c0*/  SHF.R.S32.HI R10, RZ, 0x1f, R250 ;  /* 0x0000001fff0a7819 */ /* 0x000fe400000114fa */
[----:B------:R-:W-:Y:S01]  /*1b5d0*/  ISETP.GE.AND P1, PT, R246, c[0x0][0x3c8], PT ;  /* 0x0000f200f6007a0c */ /* 0x000fe20003f26270 */
[----:B------:R5:W-:Y:S01]  /*1b5e0*/  @!P6 ST.E.64 [R8.64], R152 ;  /* 0x000000980800e985 */ /* 0x000be2000c101b06 */
[----:B------:R-:W-:-:S02]  /*1b5f0*/  ISETP.GE.AND P6, PT, R249, c[0x0][0x3c8], PT ;  /* 0x0000f200f9007a0c */ /* 0x000fc40003fc6270 */
[----:B----4-:R-:W-:-:S04]  /*1b600*/  @!P3 LEA R6, P0, R251, R0, 0x2 ;  /* 0x00000000fb06b211 */ /* 0x010fc800078010ff */
[----:B------:R-:W-:Y:S02]  /*1b610*/  @!P3 LEA.HI.X R7, R251, R4, R5, 0x2, P0 ;  /* 0x00000004fb07b211 */ /* 0x000fe400000f1405 */
[----:B------:R-:W-:-:S03]  /*1b620*/  IADD3 R5, R209, 0x50, RZ ;  /* 0x00000050d1057810 */ /* 0x000fc60007ffe0ff */
[----:B------:R4:W-:Y:S01]  /*1b630*/  @!P3 ST.E.64 [R6.64], R28 ;  /* 0x0000001c0600b985 */ /* 0x0009e2000c101b06 */
[----:B------:R-:W-:Y:S02]  /*1b640*/  ISETP.GE.AND P5, PT, R5, c[0x0][0x3c8], PT ;  /* 0x0000f20005007a0c */ /* 0x000fe40003fa6270 */
[----:B------:R-:W-:Y:S02]  /*1b650*/  SHF.R.S32.HI R11, RZ, 0x1f, R5 ;  /* 0x0000001fff0b7819 */ /* 0x000fe40000011405 */
[----:B--2---:R-:W-:-:S04]  /*1b660*/  @!P2 LEA R2, P4, R250, R0, 0x2 ;  /* 0x00000000fa02a211 */ /* 0x004fc800078810ff */
[----:B------:R-:W-:Y:S02]  /*1b670*/  @!P2 LEA.HI.X R3, R250, R4, R10, 0x2, P4 ;  /* 0x00000004fa03a211 */ /* 0x000fe400020f140a */
[C---:B-----5:R-:W-:Y:S02]  /*1b680*/  @!P6 LEA R8, P0, R249.reuse, R0, 0x2 ;  /* 0x00000000f908e211 */ /* 0x060fe400078010ff */
[----:B------:R-:W-:Y:S01]  /*1b690*/  SHF.R.S32.HI R10, RZ, 0x1f, R249 ;  /* 0x0000001fff0a7819 */ /* 0x000fe200000114f9 */
[----:B------:R2:W-:Y:S03]  /*1b6a0*/  @!P2 ST.E.64 [R2.64], R24 ;  /* 0x000000180200a985 */ /* 0x0005e6000c101b06 */
[----:B------:R-:W-:Y:S02]  /*1b6b0*/  @!P6 LEA.HI.X R9, R249, R4, R10, 0x2, P0 ;  /* 0x00000004f909e211 */ /* 0x000fe400000f140a */
[----:B------:R-:W-:-:S03]  /*1b6c0*/  @!P5 LEA R10, P0, R5, R0, 0x2 ;  /* 0x00000000050ad211 */ /* 0x000fc600078010ff */
[----:B------:R5:W-:Y:S01]  /*1b6d0*/  @!P6 ST.E.64 [R8.64], R36 ;  /* 0x000000240800e985 */ /* 0x000be2000c101b06 */
[----:B----4-:R-:W-:Y:S02]  /*1b6e0*/  SHF.R.S32.HI R7, RZ, 0x1f, R246 ;  /* 0x0000001fff077819 */ /* 0x010fe400000114f6 */
[C---:B------:R-:W-:Y:S02]  /*1b6f0*/  @!P1 LEA R6, P2, R246.reuse, R0, 0x2 ;  /* 0x00000000f6069211 */ /* 0x040fe400078410ff */
[-C--:B------:R-:W-:Y:S02]  /*1b700*/  @!P5 LEA.HI.X R11, R5, R4.reuse, R11, 0x2, P0 ;  /* 0x00000004050bd211 */ /* 0x080fe400000f140b */
[----:B------:R-:W-:Y:S02]  /*1b710*/  @!P1 LEA.HI.X R7, R246, R4, R7, 0x2, P2 ;  /* 0x00000004f6079211 */ /* 0x000fe400010f1407 */
[----:B------:R-:W-:-:S03]  /*1b720*/  IADD3 R5, R209, 0x68, RZ ;  /* 0x00000068d1057810 */ /* 0x000fc60007ffe0ff */
[----:B------:R4:W-:Y:S01]  /*1b730*/  @!P1 ST.E.64 [R6.64], R32 ;  /* 0x0000002006009985 */ /* 0x0009e2000c101b06 */
[----:B------:R-:W-:-:S03]  /*1b740*/  ISETP.GE.AND P2, PT, R5, c[0x0][0x3c8], PT ;  /* 0x0000f20005007a0c */ /* 0x000fc60003f46270 */
[----:B------:R1:W-:Y:S01]  /*1b750*/  @!P5 ST.E.64 [R10.64], R44 ;  /* 0x0000002c0a00d985 */ /* 0x0003e2000c101b06 */
[C---:B--2---:R-:W-:Y:S02]  /*1b760*/  IADD3 R3, R209.reuse, 0x58, RZ ;  /* 0x00000058d1037810 */ /* 0x044fe40007ffe0ff */
[----:B------:R-:W-:Y:S02]  /*1b770*/  IADD3 R2, R209, 0x60, RZ ;  /* 0x00000060d1027810 */ /* 0x000fe40007ffe0ff */
[----:B------:R-:W-:Y:S02]  /*1b780*/  ISETP.GE.AND P3, PT, R3, c[0x0][0x3c8], PT ;  /* 0x0000f20003007a0c */ /* 0x000fe40003f66270 */
[----:B------:R-:W-:Y:S02]  /*1b790*/  ISETP.GE.AND P4, PT, R2, c[0x0][0x3c8], PT ;  /* 0x0000f20002007a0c */ /* 0x000fe40003f86270 */
[----:B-----5:R-:W-:-:S09]  /*1b7a0*/  SHF.R.S32.HI R9, RZ, 0x1f, R3 ;  /* 0x0000001fff097819 */ /* 0x020fd20000011403 */
[-C--:B------:R-:W-:Y:S02]  /*1b7b0*/  @!P3 LEA R8, P1, R3, R0.reuse, 0x2 ;  /* 0x000000000308b211 */ /* 0x080fe400078210ff */
[----:B------:R-:W-:Y:S02]  /*1b7c0*/  @!P4 LEA R12, P0, R2, R0, 0x2 ;  /* 0x00000000020cc211 */ /* 0x000fe400078010ff */
[----:B----4-:R-:W-:Y:S02]  /*1b7d0*/  IADD3 R6, R209, 0x70, RZ ;  /* 0x00000070d1067810 */ /* 0x010fe40007ffe0ff */
[----:B------:R-:W-:Y:S02]  /*1b7e0*/  SHF.R.S32.HI R7, RZ, 0x1f, R2 ;  /* 0x0000001fff077819 */ /* 0x000fe40000011402 */
[----:B------:R-:W-:Y:S02]  /*1b7f0*/  ISETP.GE.AND P6, PT, R6, c[0x0][0x3c8], PT ;  /* 0x0000f20006007a0c */ /* 0x000fe40003fc6270 */
[----:B------:R-:W-:-:S02]  /*1b800*/  @!P3 LEA.HI.X R9, R3, R4, R9, 0x2, P1 ;  /* 0x000000040309b211 */ /* 0x000fc400008f1409 */
[C---:B------:R-:W-:Y:S02]  /*1b810*/  IADD3 R3, R209.reuse, 0x78, RZ ;  /* 0x00000078d1037810 */ /* 0x040fe40007ffe0ff */
[----:B------:R-:W-:Y:S01]  /*1b820*/  @!P4 LEA.HI.X R13, R2, R4, R7, 0x2, P0 ;  /* 0x00000004020dc211 */ /* 0x000fe200000f1407 */
[----:B------:R2:W-:Y:S01]  /*1b830*/  @!P3 ST.E.64 [R8.64], R40 ;  /* 0x000000280800b985 */ /* 0x0005e2000c101b06 */
[----:B------:R-:W-:Y:S02]  /*1b840*/  IADD3 R2, R209, 0x80, RZ ;  /* 0x00000080d1027810 */ /* 0x000fe40007ffe0ff */
[----:B------:R-:W-:Y:S01]  /*1b850*/  ISETP.GE.AND P3, PT, R3, c[0x0][0x3c8], PT ;  /* 0x0000f20003007a0c */ /* 0x000fe20003f66270 */
[----:B------:R4:W-:Y:S01]  /*1b860*/  @!P4 ST.E.64 [R12.64], R52 ;  /* 0x000000340c00c985 */ /* 0x0009e2000c101b06 */
[----:B------:R-:W-:Y:S02]  /*1b870*/  ISETP.GE.AND P5, PT, R2, c[0x0][0x3c8], PT ;  /* 0x0000f20002007a0c */ /* 0x000fe40003fa6270 */
[----:B------:R-:W-:-:S02]  /*1b880*/  SHF.R.S32.HI R7, RZ, 0x1f, R5 ;  /* 0x0000001fff077819 */ /* 0x000fc40000011405 */
[----:B-1----:R-:W-:Y:S02]  /*1b890*/  SHF.R.S32.HI R11, RZ, 0x1f, R6 ;  /* 0x0000001fff0b7819 */ /* 0x002fe40000011406 */
[----:B------:R-:W-:-:S04]  /*1b8a0*/  @!P6 LEA R10, P0, R6, R0, 0x2 ;  /* 0x00000000060ae211 */ /* 0x000fc800078010ff */
[----:B------:R-:W-:Y:S02]  /*1b8b0*/  @!P6 LEA.HI.X R11, R6, R4, R11, 0x2, P0 ;  /* 0x00000004060be211 */ /* 0x000fe400000f140b */
[----:B------:R-:W-:Y:S02]  /*1b8c0*/  IADD3 R6, R209, 0x88, RZ ;  /* 0x00000088d1067810 */ /* 0x000fe40007ffe0ff */
[----:B--2---:R-:W-:-:S04]  /*1b8d0*/  @!P2 LEA R8, P1, R5, R0, 0x2 ;  /* 0x000000000508a211 */ /* 0x004fc800078210ff */
[----:B------:R-:W-:Y:S02]  /*1b8e0*/  @!P2 LEA.HI.X R9, R5, R4, R7, 0x2, P1 ;  /* 0x000000040509a211 */ /* 0x000fe400008f1407 */
[----:B------:R-:W-:Y:S02]  /*1b8f0*/  IADD3 R5, R209, 0x90, RZ ;  /* 0x00000090d1057810 */ /* 0x000fe40007ffe0ff */
[----:B------:R-:W-:Y:S01]  /*1b900*/  SHF.R.S32.HI R7, RZ, 0x1f, R2 ;  /* 0x0000001fff077819 */ /* 0x000fe20000011402 */
[----:B------:R1:W-:Y:S01]  /*1b910*/  @!P2 ST.E.64 [R8.64], R48 ;  /* 0x000000300800a985 */ /* 0x0003e2000c101b06 */
[----:B------:R-:W-:Y:S02]  /*1b920*/  ISETP.GE.AND P2, PT, R6, c[0x0][0x3c8], PT ;  /* 0x0000f20006007a0c */ /* 0x000fe40003f46270 */
[----:B----4-:R-:W-:Y:S01]  /*1b930*/  @!P5 LEA R12, P0, R2, R0, 0x2 ;  /* 0x00000000020cd211 */ /* 0x010fe200078010ff */
[----:B------:R2:W-:Y:S01]  /*1b940*/  @!P6 ST.E.64 [R10.64], R60 ;  /* 0x0000003c0a00e985 */ /* 0x0005e2000c101b06 */
[----:B------:R-:W-:-:S02]  /*1b950*/  ISETP.GE.AND P4, PT, R5, c[0x0][0x3c8], PT ;  /* 0x0000f20005007a0c */ /* 0x000fc40003f86270 */
[----:B------:R-:W-:Y:S02]  /*1b960*/  @!P5 LEA.HI.X R13, R2, R4, R7, 0x2, P0 ;  /* 0x00000004020dd211 */ /* 0x000fe400000f1407 */
[----:B------:R-:W-:Y:S02]  /*1b970*/  IADD3 R2, R209, 0xa0, RZ ;  /* 0x000000a0d1027810 */ /* 0x000fe40007ffe0ff */
[----:B------:R-:W-:Y:S02]  /*1b980*/  SHF.R.S32.HI R7, RZ, 0x1f, R5 ;  /* 0x0000001fff077819 */ /* 0x000fe40000011405 */
[----:B-1----:R-:W-:Y:S02]  /*1b990*/  SHF.R.S32.HI R9, RZ, 0x1f, R3 ;  /* 0x0000001fff097819 */ /* 0x002fe40000011403 */
[----:B------:R-:W-:-:S03]  /*1b9a0*/  @!P3 LEA R8, P1, R3, R0, 0x2 ;  /* 0x000000000308b211 */ /* 0x000fc600078210ff */
[----:B--2---:R-:W-:Y:S02]  /*1b9b0*/  @!P4 LEA R10, P0, R5, R0, 0x2 ;  /* 0x00000000050ac211 */ /* 0x004fe400078010ff */
[-C--:B------:R-:W-:Y:S02]  /*1b9c0*/  @!P3 LEA.HI.X R9, R3, R4.reuse, R9, 0x2, P1 ;  /* 0x000000040309b211 */ /* 0x080fe400008f1409 */
[----:B------:R-:W-:Y:S02]  /*1b9d0*/  IADD3 R3, R209, 0x98, RZ ;  /* 0x00000098d1037810 */ /* 0x000fe40007ffe0ff */
[----:B------:R-:W-:Y:S01]  /*1b9e0*/  @!P4 LEA.HI.X R11, R5, R4, R7, 0x2, P0 ;  /* 0x00000004050bc211 */ /* 0x000fe200000f1407 */
[----:B------:R1:W-:Y:S01]  /*1b9f0*/  @!P3 ST.E.64 [R8.64], R56 ;  /* 0x000000380800b985 */ /* 0x0003e2000c101b06 */
[----:B------:R-:W-:Y:S02]  /*1ba00*/  ISETP.GE.AND P3, PT, R3, c[0x0][0x3c8], PT ;  /* 0x0000f20003007a0c */ /* 0x000fe40003f66270 */
[----:B------:R-:W-:Y:S01]  /*1ba10*/  IADD3 R5, R209, 0xb0, RZ ;  /* 0x000000b0d1057810 */ /* 0x000fe20007ffe0ff */
[----:B------:R2:W-:Y:S01]  /*1ba20*/  @!P5 ST.E.64 [R12.64], R68 ;  /* 0x000000440c00d985 */ /* 0x0005e2000c101b06 */
[----:B------:R-:W-:-:S02]  /*1ba30*/  ISETP.GE.AND P5, PT, R2, c[0x0][0x3c8], PT ;  /* 0x0000f20002007a0c */ /* 0x000fc40003fa6270 */
[----:B------:R-:W-:Y:S02]  /*1ba40*/  SHF.R.S32.HI R7, RZ, 0x1f, R2 ;  /* 0x0000001fff077819 */ /* 0x000fe40000011402 */
[----:B------:R-:W-:Y:S02]  /*1ba50*/  ISETP.GE.AND P6, PT, R5, c[0x0][0x3c8], PT ;  /* 0x0000f20005007a0c */ /* 0x000fe40003fc6270 */
[----:B-1----:R-:W-:Y:S02]  /*1ba60*/  SHF.R.S32.HI R9, RZ, 0x1f, R6 ;  /* 0x0000001fff097819 */ /* 0x002fe40000011406 */
[----:B------:R-:W-:-:S05]  /*1ba70*/  @!P2 LEA R8, P1, R6, R0, 0x2 ;  /* 0x000000000608a211 */ /* 0x000fca00078210ff */
[----:B--2---:R-:W-:Y:S02]  /*1ba80*/  @!P5 LEA R12, P0, R2, R0, 0x2 ;  /* 0x00000000020cd211 */ /* 0x004fe400078010ff */
[-C--:B------:R-:W-:Y:S02]  /*1ba90*/  @!P2 LEA.HI.X R9, R6, R4.reuse, R9, 0x2, P1 ;  /* 0x000000040609a211 */ /* 0x080fe400008f1409 */
[C---:B------:R-:W-:Y:S02]  /*1baa0*/  IADD3 R6, R209.reuse, 0xa8, RZ ;  /* 0x000000a8d1067810 */ /* 0x040fe40007ffe0ff */
[----:B------:R-:W-:Y:S01]  /*1bab0*/  @!P5 LEA.HI.X R13, R2, R4, R7, 0x2, P0 ;  /* 0x00000004020dd211 */ /* 0x000fe200000f1407 */
[----:B------:R1:W-:Y:S01]  /*1bac0*/  @!P2 ST.E.64 [R8.64], R64 ;  /* 0x000000400800a985 */ /* 0x0003e2000c101b06 */
[----:B------:R-:W-:Y:S02]  /*1bad0*/  ISETP.GE.AND P2, PT, R6, c[0x0][0x3c8], PT ;  /* 0x0000f20006007a0c */ /* 0x000fe40003f46270 */
[----:B------:R-:W-:Y:S01]  /*1bae0*/  IADD3 R2, R209, 0xc0, RZ ;  /* 0x000000c0d1027810 */ /* 0x000fe20007ffe0ff */
[----:B------:R2:W-:Y:S01]  /*1baf0*/  @!P4 ST.E.64 [R10.64], R76 ;  /* 0x0000004c0a00c985 */ /* 0x0005e2000c101b06 */
[----:B------:R-:W-:-:S02]  /*1bb00*/  SHF.R.S32.HI R7, RZ, 0x1f, R5 ;  /* 0x0000001fff077819 */ /* 0x000fc40000011405 */
[----:B------:R-:W-:Y:S02]  /*1bb10*/  ISETP.GE.AND P4, PT, R2, c[0x0][0x3c8], PT ;  /* 0x0000f20002007a0c */ /* 0x000fe40003f86270 */
[----:B-1----:R-:W-:Y:S02]  /*1bb20*/  SHF.R.S32.HI R9, RZ, 0x1f, R3 ;  /* 0x0000001fff097819 */ /* 0x002fe40000011403 */
[-C--:B------:R-:W-:Y:S02]  /*1bb30*/  @!P3 LEA R8, P1, R3, R0.reuse, 0x2 ;  /* 0x000000000308b211 */ /* 0x080fe400078210ff */
[----:B--2---:R-:W-:Y:S02]  /*1bb40*/  @!P6 LEA R10, P0, R5, R0, 0x2 ;  /* 0x00000000050ae211 */ /* 0x004fe400078010ff */
[----:B------:R-:W-:Y:S02]  /*1bb50*/  @!P3 LEA.HI.X R9, R3, R4, R9, 0x2, P1 ;  /* 0x000000040309b211 */ /* 0x000fe400008f1409 */
[----:B------:R-:W-:-:S02]  /*1bb60*/  IADD3 R3, R209, 0xb8, RZ ;  /* 0x000000b8d1037810 */ /* 0x000fc40007ffe0ff */
[----:B------:R-:W-:Y:S01]  /*1bb70*/  @!P6 LEA.HI.X R11, R5, R4, R7, 0x2, P0 ;  /* 0x00000004050be211 */ /* 0x000fe200000f1407 */
[----:B------:R1:W-:Y:S01]  /*1bb80*/  @!P3 ST.E.64 [R8.64], R72 ;  /* 0x000000480800b985 */ /* 0x0003e2000c101b06 */
[----:B------:R-:W-:Y:S02]  /*1bb90*/  ISETP.GE.AND P3, PT, R3, c[0x0][0x3c8], PT ;  /* 0x0000f20003007a0c */ /* 0x000fe40003f66270 */
[----:B------:R-:W-:Y:S01]  /*1bba0*/  IADD3 R5, R209, 0xd0, RZ ;  /* 0x000000d0d1057810 */ /* 0x000fe20007ffe0ff */
[----:B------:R2:W-:Y:S01]  /*1bbb0*/  @!P5 ST.E.64 [R12.64], R84 ;  /* 0x000000540c00d985 */ /* 0x0005e2000c101b06 */
[----:B------:R-:W-:Y:S02]  /*1bbc0*/  SHF.R.S32.HI R7, RZ, 0x1f, R2 ;  /* 0x0000001fff077819 */ /* 0x000fe40000011402 */
[----:B------:R-:W-:Y:S02]  /*1bbd0*/  ISETP.GE.AND P5, PT, R5, c[0x0][0x3c8], PT ;  /* 0x0000f20005007a0c */ /* 0x000fe40003fa6270 */
[----:B-1----:R-:W-:-:S02]  /*1bbe0*/  SHF.R.S32.HI R9, RZ, 0x1f, R6 ;  /* 0x0000001fff097819 */ /* 0x002fc40000011406 */
[-C--:B------:R-:W-:Y:S02]  /*1bbf0*/  @!P2 LEA R8, P1, R6, R0.reuse, 0x2 ;  /* 0x000000000608a211 */ /* 0x080fe400078210ff */
[----:B--2---:R-:W-:Y:S02]  /*1bc00*/  @!P4 LEA R12, P0, R2, R0, 0x2 ;  /* 0x00000000020cc211 */ /* 0x004fe400078010ff */
[-C--:B------:R-:W-:Y:S02]  /*1bc10*/  @!P2 LEA.HI.X R9, R6, R4.reuse, R9, 0x2, P1 ;  /* 0x000000040609a211 */ /* 0x080fe400008f1409 */
[----:B------:R-:W-:Y:S02]  /*1bc20*/  IADD3 R6, R209, 0xc8, RZ ;  /* 0x000000c8d1067810 */ /* 0x000fe40007ffe0ff */
[----:B------:R-:W-:Y:S01]  /*1bc30*/  @!P4 LEA.HI.X R13, R2, R4, R7, 0x2, P0 ;  /* 0x00000004020dc211 */ /* 0x000fe200000f1407 */
[----:B------:R1:W-:Y:S01]  /*1bc40*/  @!P2 ST.E.64 [R8.64], R80 ;  /* 0x000000500800a985 */ /* 0x0003e2000c101b06 */
[----:B------:R-:W-:-:S02]  /*1bc50*/  ISETP.GE.AND P2, PT, R6, c[0x0][0x3c8], PT ;  /* 0x0000f20006007a0c */ /* 0x000fc40003f46270 */
[C---:B------:R-:W-:Y:S01]  /*1bc60*/  IADD3 R2, R209.reuse, 0xd8, RZ ;  /* 0x000000d8d1027810 */ /* 0x040fe20007ffe0ff */
[----:B------:R2:W-:Y:S01]  /*1bc70*/  @!P6 ST.E.64 [R10.64], R92 ;  /* 0x0000005c0a00e985 */ /* 0x0005e2000c101b06 */
[----:B------:R-:W-:-:S04]  /*1bc80*/  IADD3 R7, R209, 0xe0, RZ ;  /* 0x000000e0d1077810 */ /* 0x000fc80007ffe0ff */
[----:B------:R-:W-:Y:S02]  /*1bc90*/  ISETP.GE.AND P6, PT, R7, c[0x0][0x3c8], PT ;  /* 0x0000f20007007a0c */ /* 0x000fe40003fc6270 */
[----:B-1----:R-:W-:Y:S02]  /*1bca0*/  SHF.R.S32.HI R9, RZ, 0x1f, R3 ;  /* 0x0000001fff097819 */ /* 0x002fe40000011403 */
[-C--:B------:R-:W-:Y:S02]  /*1bcb0*/  @!P3 LEA R8, P1, R3, R0.reuse, 0x2 ;  /* 0x000000000308b211 */ /* 0x080fe400078210ff */
[----:B--2---:R-:W-:Y:S02]  /*1bcc0*/  @!P5 LEA R10, P0, R5, R0, 0x2 ;  /* 0x00000000050ad211 */ /* 0x004fe400078010ff */
[----:B------:R-:W-:Y:S02]  /*1bcd0*/  @!P3 LEA.HI.X R9, R3, R4, R9, 0x2, P1 ;  /* 0x000000040309b211 */ /* 0x000fe400008f1409 */
[----:B------:R-:W-:-:S03]  /*1bce0*/  SHF.R.S32.HI R3, RZ, 0x1f, R5 ;  /* 0x0000001fff037819 */ /* 0x000fc60000011405 */
[----:B------:R1:W-:Y:S01]  /*1bcf0*/  @!P3 ST.E.64 [R8.64], R88 ;  /* 0x000000580800b985 */ /* 0x0003e2000c101b06 */
[----:B------:R-:W-:Y:S02]  /*1bd00*/  @!P5 LEA.HI.X R11, R5, R4, R3, 0x2, P0 ;  /* 0x00000004050bd211 */ /* 0x000fe400000f1403 */
[----:B------:R-:W-:Y:S01]  /*1bd10*/  IADD3 R5, R209, 0xe8, RZ ;  /* 0x000000e8d1057810 */ /* 0x000fe20007ffe0ff */
[----:B------:R2:W-:Y:S01]  /*1bd20*/  @!P4 ST.E.64 [R12.64], R100 ;  /* 0x000000640c00c985 */ /* 0x0005e2000c101b06 */
[----:B------:R-:W-:Y:S02]  /*1bd30*/  ISETP.GE.AND P4, PT, R2, c[0x0][0x3c8], PT ;  /* 0x0000f20002007a0c */ /* 0x000fe40003f86270 */
[----:B------:R-:W-:Y:S02]  /*1bd40*/  ISETP.GE.AND P3, PT, R5, c[0x0][0x3c8], PT ;  /* 0x0000f20005007a0c */ /* 0x000fe40003f66270 */
[----:B------:R-:W-:Y:S02]  /*1bd50*/  IADD3 R3, R209, 0xf0, RZ ;  /* 0x000000f0d1037810 */ /* 0x000fe40007ffe0ff */
[----:B-1----:R-:W-:-:S02]  /*1bd60*/  SHF.R.S32.HI R9, RZ, 0x1f, R6 ;  /* 0x0000001fff097819 */ /* 0x002fc40000011406 */
[CC--:B------:R-:W-:Y:S02]  /*1bd70*/  @!P2 LEA R8, P1, R6.reuse, R0.reuse, 0x2 ;  /* 0x000000000608a211 */ /* 0x0c0fe400078210ff */
[----:B--2---:R-:W-:Y:S02]  /*1bd80*/  @!P6 LEA R12, P0, R7, R0, 0x2 ;  /* 0x00000000070ce211 */ /* 0x004fe400078010ff */
[----:B------:R-:W-:Y:S02]  /*1bd90*/  @!P2 LEA.HI.X R9, R6, R4, R9, 0x2, P1 ;  /* 0x000000040609a211 */ /* 0x000fe400008f1409 */
[----:B------:R-:W-:Y:S02]  /*1bda0*/  SHF.R.S32.HI R6, RZ, 0x1f, R2 ;  /* 0x0000001fff067819 */ /* 0x000fe40000011402 */
[----:B------:R-:W-:Y:S01]  /*1bdb0*/  @!P4 LEA R14, P1, R2, R0, 0x2 ;  /* 0x00000000020ec211 */ /* 0x000fe200078210ff */
[----:B------:R1:W-:Y:S01]  /*1bdc0*/  @!P2 ST.E.64 [R8.64], R96 ;  /* 0x000000600800a985 */ /* 0x0003e2000c101b06 */
[----:B------:R-:W-:-:S02]  /*1bdd0*/  ISETP.GE.AND P2, PT, R3, c[0x0][0x3c8], PT ;  /* 0x0000f20003007a0c */ /* 0x000fc40003f46270 */
[----:B------:R-:W-:Y:S01]  /*1bde0*/  @!P4 LEA.HI.X R15, R2, R4, R6, 0x2, P1 ;  /* 0x00000004020fc211 */ /* 0x000fe200008f1406 */
[----:B------:R2:W-:Y:S01]  /*1bdf0*/  @!P5 ST.E.64 [R10.64], R162 ;  /* 0x000000a20a00d985 */ /* 0x0005e2000c101b06 */
[----:B------:R-:W-:Y:S02]  /*1be00*/  IADD3 R2, R209, 0xf8, RZ ;  /* 0x000000f8d1027810 */ /* 0x000fe40007ffe0ff */
[----:B------:R-:W-:Y:S01]  /*1be10*/  SHF.R.S32.HI R6, RZ, 0x1f, R5 ;  /* 0x0000001fff067819 */ /* 0x000fe20000011405 */
[----:B------:R4:W-:Y:S01]  /*1be20*/  @!P4 ST.E.64 [R14.64], R168 ;  /* 0x000000a80e00c985 */ /* 0x0009e2000c101b06 */
[----:B------:R-:W-:Y:S02]  /*1be30*/  ISETP.GE.AND P1, PT, R2, c[0x0][0x3c8], PT ;  /* 0x0000f20002007a0c */ /* 0x000fe40003f26270 */
        /* <DEDUP_REMOVED lines=14> */
.L_x_751:
[----:B------:R-:W-:Y:S05]  /*1bf20*/  BSYNC B0 ;  /* 0x0000000000007941 */ /* 0x000fea0003800000 */
.L_x_750:
[----:B------:R-:W-:Y:S05]  /*1bf30*/  BRA.DIV ~URZ, `(.L_x_752) ;  /* 0x000036b27f007947 */ /* 0x000fea000b800000 */
[----:B--2---:R2:W1:Y:S04]  /*1bf40*/  SHFL.IDX PT, R4, R16, 0x1, 0x1c1f ;  /* 0x003c1f0010047f89 */ /* 0x00446800000e0000 */
[----:B----4-:R2:W4:Y:S02]  /*1bf50*/  SHFL.IDX PT, R0, R17, 0x1, 0x1c1f ;  /* 0x003c1f0011007f89 */ /* 0x01052400000e0000 */
.L_x_810:
[----:B------:R-:W-:-:S13]  /*1bf60*/  LOP3.LUT P0, RZ, R214, 0x2, RZ, 0xc0, !PT ;  /* 0x00000002d6ff7812 */ /* 0x000fda000780c0ff */
[----:B------:R-:W-:Y:S05]  /*1bf70*/  @P0 BRA `(.L_x_747) ;  /* 0x0000198000000947 */ /* 0x000fea0003800000 */
[C---:B------:R-:W-:Y:S02]  /*1bf80*/  ISETP.GE.AND P0, PT, R209.reuse, c[0x0][0x3c8], PT ;  /* 0x0000f200d1007a0c */ /* 0x040fe40003f06270 */
[C---:B------:R-:W-:Y:S02]  /*1bf90*/  IADD3 R9, R209.reuse, 0x8, RZ ;  /* 0x00000008d1097810 */ /* 0x040fe40007ffe0ff */
[----:B------:R-:W-:Y:S02]  /*1bfa0*/  IADD3 R5, R209, 0x10, RZ ;  /* 0x00000010d1057810 */ /* 0x000fe40007ffe0ff */
[----:B------:R-:W-:Y:S02]  /*1bfb0*/  ISETP.GE.AND P3, PT, R9, c[0x0][0x3c8], PT ;  /* 0x0000f20009007a0c */ /* 0x000fe40003f66270 */
[----:B------:R-:W-:Y:S02]  /*1bfc0*/  ISETP.GE.AND P5, PT, R5, c[0x0][0x3c8], PT ;  /* 0x0000f20005007a0c */ /* 0x000fe40003fa6270 */
[----:B------:R-:W-:-:S02]  /*1bfd0*/  IADD3 R12, R209, 0x18, RZ ;  /* 0x00000018d10c7810 */ /* 0x000fc40007ffe0ff */
[----:B------:R-:W-:Y:S02]  /*1bfe0*/  SHF.R.S32.HI R6, RZ, 0x1f, R209 ;  /* 0x0000001fff067819 */ /* 0x000fe400000114d1 */
[C---:B----4-:R-:W-:Y:S02]  /*1bff0*/  @!P0 LEA R2, P1, R209.reuse, R0, 0x2 ;  /* 0x00000000d1028211 */ /* 0x050fe400078210ff */
[C---:B------:R-:W-:Y:S02]  /*1c000*/  IADD3 R11, R209.reuse, 0x8, RZ ;  /* 0x00000008d10b7810 */ /* 0x040fe40007ffe0ff */
[----:B------:R-:W-:Y:S02]  /*1c010*/  ISETP.GE.AND P2, PT, R12, c[0x0][0x3c8], PT ;  /* 0x0000f2000c007a0c */ /* 0x000fe40003f46270 */
[C---:B------:R-:W-:Y:S02]  /*1c020*/  IADD3 R10, R209.reuse, 0x20, RZ ;  /* 0x00000020d10a7810 */ /* 0x040fe40007ffe0ff */
[----:B-1----:R-:W-:-:S02]  /*1c030*/  @!P0 LEA.HI.X R3, R209, R4, R6, 0x2, P1 ;  /* 0x00000004d1038211 */ /* 0x002fc400008f1406 */
[----:B------:R-:W-:Y:S02]  /*1c040*/  @!P3 LEA R6, P6, R9, R0, 0x2 ;  /* 0x000000000906b211 */ /* 0x000fe400078c10ff */
[----:B------:R-:W-:Y:S01]  /*1c050*/  SHF.R.S32.HI R11, RZ, 0x1f, R11 ;  /* 0x0000001fff0b7819 */ /* 0x000fe2000001140b */
[----:B------:R1:W-:Y:S01]  /*1c060*/  @!P0 ST.E.64 [R2.64], R108 ;  /* 0x0000006c02008985 */ /* 0x0003e2000c101b06 */
[----:B------:R-:W-:Y:S02]  /*1c070*/  IADD3 R8, R209, 0x10, RZ ;  /* 0x00000010d1087810 */ /* 0x000fe40007ffe0ff */
[----:B------:R-:W-:Y:S02]  /*1c080*/  ISETP.GE.AND P1, PT, R10, c[0x0][0x3c8], PT ;  /* 0x0000f2000a007a0c */ /* 0x000fe40003f26270 */
[----:B------:R-:W-:Y:S02]  /*1c090*/  @!P3 LEA.HI.X R7, R9, R4, R11, 0x2, P6 ;  /* 0x000000040907b211 */ /* 0x000fe400030f140b */
[----:B------:R-:W-:-:S02]  /*1c0a0*/  SHF.R.S32.HI R8, RZ, 0x1f, R8 ;  /* 0x0000001fff087819 */ /* 0x000fc40000011408 */
[----:B------:R-:W-:Y:S01]  /*1c0b0*/  ISETP.GE.AND P0, PT, R252, c[0x0][0x3c8], PT ;  /* 0x0000f200fc007a0c */ /* 0x000fe20003f06270 */
[----:B------:R4:W-:Y:S01]  /*1c0c0*/  @!P3 ST.E.64 [R6.64], R120 ;  /* 0x000000780600b985 */ /* 0x0009e2000c101b06 */
[C---:B------:R-:W-:Y:S02]  /*1c0d0*/  IADD3 R13, R209.reuse, 0x18, RZ ;  /* 0x00000018d10d7810 */ /* 0x040fe40007ffe0ff */
[----:B------:R-:W-:Y:S02]  /*1c0e0*/  IADD3 R11, R209, 0x20, RZ ;  /* 0x00000020d10b7810 */ /* 0x000fe40007ffe0ff */
[----:B------:R-:W-:Y:S02]  /*1c0f0*/  SHF.R.S32.HI R13, RZ, 0x1f, R13 ;  /* 0x0000001fff0d7819 */ /* 0x000fe4000001140d */
[----:B------:R-:W-:Y:S02]  /*1c100*/  SHF.R.S32.HI R11, RZ, 0x1f, R11 ;  /* 0x0000001fff0b7819 */ /* 0x000fe4000001140b */
[----:B-1----:R-:W-:-:S04]  /*1c110*/  @!P5 LEA R2, P4, R5, R0, 0x2 ;  /* 0x000000000502d211 */ /* 0x002fc800078810ff */
[----:B------:R-:W-:Y:S02]  /*1c120*/  @!P5 LEA.HI.X R3, R5, R4, R8, 0x2, P4 ;  /* 0x000000040503d211 */ /* 0x000fe400020f1408 */
[C---:B------:R-:W-:Y:S02]  /*1c130*/  @!P2 LEA R8, P3, R12.reuse, R0, 0x2 ;  /* 0x000000000c08a211 */ /* 0x040fe400078610ff */
[----:B------:R-:W-:Y:S01]  /*1c140*/  ISETP.GE.AND P4, PT, R251, c[0x0][0x3c8], PT ;  /* 0x0000f200fb007a0c */ /* 0x000fe20003f86270 */
[----:B------:R1:W-:Y:S01]  /*1c150*/  @!P5 ST.E.64 [R2.64], R124 ;  /* 0x0000007c0200d985 */ /* 0x0003e2000c101b06 */
[----:B------:R-:W-:Y:S02]  /*1c160*/  @!P2 LEA.HI.X R9, R12, R4, R13, 0x2, P3 ;  /* 0x000000040c09a211 */ /* 0x000fe400018f140d */
[----:B----4-:R-:W-:Y:S02]  /*1c170*/  @!P1 LEA R6, P6, R10, R0, 0x2 ;  /* 0x000000000a069211 */ /* 0x010fe400078c10ff */
[----:B------:R-:W-:Y:S01]  /*1c180*/  ISETP.GE.AND P3, PT, R250, c[0x0][0x3c8], PT ;  /* 0x0000f200fa007a0c */ /* 0x000fe20003f66270 */
[----:B------:R4:W-:Y:S01]  /*1c190*/  @!P2 ST.E.64 [R8.64], R128 ;  /* 0x000000800800a985 */ /* 0x0009e2000c101b06 */
[----:B------:R-:W-:-:S02]  /*1c1a0*/  SHF.R.S32.HI R5, RZ, 0x1f, R252 ;  /* 0x0000001fff057819 */ /* 0x000fc400000114fc */
[----:B------:R-:W-:Y:S02]  /*1c1b0*/  @!P1 LEA.HI.X R7, R10, R4, R11, 0x2, P6 ;  /* 0x000000040a079211 */ /* 0x000fe400030f140b */
[----:B------:R-:W-:Y:S02]  /*1c1c0*/  ISETP.GE.AND P6, PT, R249, c[0x0][0x3c8], PT ;  /* 0x0000f200f9007a0c */ /* 0x000fe40003fc6270 */
[----:B------:R-:W-:Y:S01]  /*1c1d0*/  SHF.R.S32.HI R12, RZ, 0x1f, R251 ;  /* 0x0000001fff0c7819 */ /* 0x000fe200000114fb */
[----:B------:R5:W-:Y:S01]  /*1c1e0*/  @!P1 ST.E.64 [R6.64], R22 ;  /* 0x0000001606009985 */ /* 0x000be2000c101b06 */
[----:B------:R-:W-:-:S04]  /*1c1f0*/  @!P4 LEA R10, P1, R251, R0, 0x2 ;  /* 0x00000000fb0ac211 */ /* 0x000fc800078210ff */
[----:B------:R-:W-:Y:S02]  /*1c200*/  @!P4 LEA.HI.X R11, R251, R4, R12, 0x2, P1 ;  /* 0x00000004fb0bc211 */ /* 0x000fe400008f140c */
[----:B------:R-:W-:Y:S02]  /*1c210*/  SHF.R.S32.HI R12, RZ, 0x1f, R249 ;  /* 0x0000001fff0c7819 */ /* 0x000fe400000114f9 */
[----:B-1----:R-:W-:-:S04]  /*1c220*/  @!P0 LEA R2, P5, R252, R0, 0x2 ;  /* 0x00000000fc028211 */ /* 0x002fc800078a10ff */
[----:B------:R-:W-:Y:S02]  /*1c230*/  @!P0 LEA.HI.X R3, R252, R4, R5, 0x2, P5 ;  /* 0x00000004fc038211 */ /* 0x000fe400028f1405 */
[----:B------:R-:W-:Y:S02]  /*1c240*/  ISETP.GE.AND P5, PT, R246, c[0x0][0x3c8], PT ;  /* 0x0000f200f6007a0c */ /* 0x000fe40003fa6270 */
[----:B------:R-:W-:Y:S01]  /*1c250*/  SHF.R.S32.HI R5, RZ, 0x1f, R250 ;  /* 0x0000001fff057819 */ /* 0x000fe200000114fa */
[----:B------:R1:W-:Y:S01]  /*1c260*/  @!P0 ST.E.64 [R2.64], R26 ;  /* 0x0000001a02008985 */ /* 0x0003e2000c101b06 */
[----:B----4-:R-:W-:-:S03]  /*1c270*/  @!P3 LEA R8, P0, R250, R0, 0x2 ;  /* 0x00000000fa08b211 */ /* 0x010fc600078010ff */
[----:B------:R4:W-:Y:S01]  /*1c280*/  @!P4 ST.E.64 [R10.64], R134 ;  /* 0x000000860a00c985 */ /* 0x0009e2000c101b06 */
[C---:B-----5:R-:W-:Y:S02]  /*1c290*/  IADD3 R6, R209.reuse, 0x58, RZ ;  /* 0x00000058d1067810 */ /* 0x060fe40007ffe0ff */
[----:B------:R-:W-:Y:S02]  /*1c2a0*/  @!P3 LEA.HI.X R9, R250, R4, R5, 0x2, P0 ;  /* 0x00000004fa09b211 */ /* 0x000fe400000f1405 */
[----:B------:R-:W-:Y:S02]  /*1c2b0*/  ISETP.GE.AND P4, PT, R6, c[0x0][0x3c8], PT ;  /* 0x0000f20006007a0c */ /* 0x000fe40003f86270 */
[----:B------:R-:W-:Y:S01]  /*1c2c0*/  SHF.R.S32.HI R7, RZ, 0x1f, R246 ;  /* 0x0000001fff077819 */ /* 0x000fe200000114f6 */
[----:B------:R5:W-:Y:S01]  /*1c2d0*/  @!P3 ST.E.64 [R8.64], R30 ;  /* 0x0000001e0800b985 */ /* 0x000be2000c101b06 */
[----:B------:R-:W-:Y:S02]  /*1c2e0*/  IADD3 R5, R209, 0x68, RZ ;  /* 0x00000068d1057810 */ /* 0x000fe40007ffe0ff */
[----:B--2---:R-:W-:-:S02]  /*1c2f0*/  SHF.R.S32.HI R16, RZ, 0x1f, R6 ;  /* 0x0000001fff107819 */ /* 0x004fc40000011406 */
[C---:B-1----:R-:W-:Y:S02]  /*1c300*/  IADD3 R2, R209.reuse, 0x50, RZ ;  /* 0x00000050d1027810 */ /* 0x042fe40007ffe0ff */
[----:B------:R-:W-:Y:S02]  /*1c310*/  IADD3 R3, R209, 0x60, RZ ;  /* 0x00000060d1037810 */ /* 0x000fe40007ffe0ff */
[----:B------:R-:W-:Y:S02]  /*1c320*/  ISETP.GE.AND P2, PT, R2, c[0x0][0x3c8], PT ;  /* 0x0000f20002007a0c */ /* 0x000fe40003f46270 */
[C---:B----4-:R-:W-:Y:S02]  /*1c330*/  @!P6 LEA R10, P0, R249.reuse, R0, 0x2 ;  /* 0x00000000f90ae211 */ /* 0x050fe400078010ff */
[----:B------:R-:W-:Y:S02]  /*1c340*/  SHF.R.S32.HI R13, RZ, 0x1f, R2 ;  /* 0x0000001fff0d7819 */ /* 0x000fe40000011402 */
[----:B------:R-:W-:-:S02]  /*1c350*/  @!P6 LEA.HI.X R11, R249, R4, R12, 0x2, P0 ;  /* 0x00000004f90be211 */ /* 0x000fc400000f140c */
[----:B-----5:R-:W-:-:S03]  /*1c360*/  @!P5 LEA R8, P1, R246, R0, 0x2 ;  /* 0x00000000f608d211 */ /* 0x020fc600078210ff */
[----:B------:R-:W-:Y:S01]  /*1c370*/  @!P6 ST.E.64 [R10.64], R38 ;  /* 0x000000260a00e985 */ /* 0x000fe2000c101b06 */
[----:B------:R-:W-:Y:S02]  /*1c380*/  @!P5 LEA.HI.X R9, R246, R4, R7, 0x2, P1 ;  /* 0x00000004f609d211 */ /* 0x000fe400008f1407 */
[-C--:B------:R-:W-:Y:S02]  /*1c390*/  @!P2 LEA R14, P0, R2, R0.reuse, 0x2 ;  /* 0x00000000020ea211 */ /* 0x080fe400078010ff */
[----:B------:R-:W-:Y:S01]  /*1c3a0*/  @!P4 LEA R12, P1, R6, R0, 0x2 ;  /* 0x00000000060cc211 */ /* 0x000fe200078210ff */
[----:B------:R1:W-:Y:S01]  /*1c3b0*/  @!P5 ST.E.64 [R8.64], R34 ;  /* 0x000000220800d985 */ /* 0x0003e2000c101b06 */
[----:B------:R-:W-:Y:S02]  /*1c3c0*/  ISETP.GE.AND P5, PT, R3, c[0x0][0x3c8], PT ;  /* 0x0000f20003007a0c */ /* 0x000fe40003fa6270 */
[----:B------:R-:W-:Y:S02]  /*1c3d0*/  IADD3 R7, R209, 0x70, RZ ;  /* 0x00000070d1077810 */ /* 0x000fe40007ffe0ff */
[----:B------:R-:W-:-:S02]  /*1c3e0*/  @!P2 LEA.HI.X R15, R2, R4, R13, 0x2, P0 ;  /* 0x00000004020fa211 */ /* 0x000fc400000f140d */
[----:B------:R-:W-:Y:S02]  /*1c3f0*/  ISETP.GE.AND P2, PT, R5, c[0x0][0x3c8], PT ;  /* 0x0000f20005007a0c */ /* 0x000fe40003f46270 */
[----:B------:R-:W-:Y:S02]  /*1c400*/  ISETP.GE.AND P6, PT, R2, c[0x0][0x3c8], PT ;  /* 0x0000f20002007a0c */ /* 0x000fe40003fc6270 */
[----:B------:R-:W-:Y:S02]  /*1c410*/  @!P4 LEA.HI.X R13, R6, R4, R16, 0x2, P1 ;  /* 0x00000004060dc211 */ /* 0x000fe400008f1410 */
[----:B------:R-:W-:Y:S02]  /*1c420*/  ISETP.GE.AND P1, PT, R7, c[0x0][0x3c8], PT ;  /* 0x0000f20007007a0c */ /* 0x000fe40003f26270 */
[----:B------:R-:W-:Y:S02]  /*1c430*/  @!P5 LEA R18, P0, R3, R0, 0x2 ;  /* 0x000000000312d211 */ /* 0x000fe400078010ff */
[----:B------:R-:W-:-:S03]  /*1c440*/  IADD3 R6, R209, 0x78, RZ ;  /* 0x00000078d1067810 */ /* 0x000fc60007ffe0ff */
[----:B------:R-:W-:Y:S02]  /*1c450*/  @!P2 LEA R16, P3, R5, R0, 0x2 ;  /* 0x000000000510a211 */ /* 0x000fe400078610ff */
[----:B------:R-:W-:Y:S01]  /*1c460*/  @!P6 ST.E.64 [R14.64], R46 ;  /* 0x0000002e0e00e985 */ /* 0x000fe2000c101b06 */
[----:B------:R-:W-:-:S03]  /*1c470*/  SHF.R.S32.HI R2, RZ, 0x1f, R6 ;  /* 0x0000001fff027819 */ /* 0x000fc60000011406 */
[----:B------:R2:W-:Y:S01]  /*1c480*/  @!P4 ST.E.64 [R12.64], R42 ;  /* 0x0000002a0c00c985 */ /* 0x0005e2000c101b06 */
[----:B-1----:R-:W-:Y:S02]  /*1c490*/  SHF.R.S32.HI R9, RZ, 0x1f, R3 ;  /* 0x0000001fff097819 */ /* 0x002fe40000011403 */
[----:B------:R-:W-:Y:S02]  /*1c4a0*/  SHF.R.S32.HI R8, RZ, 0x1f, R5 ;  /* 0x0000001fff087819 */ /* 0x000fe40000011405 */
[-C--:B------:R-:W-:Y:S02]  /*1c4b0*/  @!P5 LEA.HI.X R19, R3, R4.reuse, R9, 0x2, P0 ;  /* 0x000000040313d211 */ /* 0x080fe400000f1409 */
[----:B------:R-:W-:Y:S02]  /*1c4c0*/  SHF.R.S32.HI R9, RZ, 0x1f, R7 ;  /* 0x0000001fff097819 */ /* 0x000fe40000011407 */
[----:B---3--:R-:W-:Y:S02]  /*1c4d0*/  @!P2 LEA.HI.X R17, R5, R4, R8, 0x2, P3 ;  /* 0x000000040511a211 */ /* 0x008fe400018f1408 */
[----:B------:R-:W-:-:S02]  /*1c4e0*/  ISETP.GE.AND P0, PT, R6, c[0x0][0x3c8], PT ;  /* 0x0000f20006007a0c */ /* 0x000fc40003f06270 */
[C---:B------:R-:W-:Y:S02]  /*1c4f0*/  IADD3 R5, R209.reuse, 0x88, RZ ;  /* 0x00000088d1057810 */ /* 0x040fe40007ffe0ff */
[----:B------:R-:W-:Y:S02]  /*1c500*/  IADD3 R8, R209, 0x80, RZ ;  /* 0x00000080d1087810 */ /* 0x000fe40007ffe0ff */
[----:B------:R-:W-:Y:S02]  /*1c510*/  ISETP.GE.AND P5, PT, R5, c[0x0][0x3c8], PT ;  /* 0x0000f20005007a0c */ /* 0x000fe40003fa6270 */
[----:B------:R-:W-:-:S05]  /*1c520*/  ISETP.GE.AND P6, PT, R8, c[0x0][0x3c8], PT ;  /* 0x0000f20008007a0c */ /* 0x000fca0003fc6270 */
[CC--:B------:R-:W-:Y:S02]  /*1c530*/  @!P0 LEA R10, P3, R6.reuse, R0.reuse, 0x2 ;  /* 0x00000000060a8211 */ /* 0x0c0fe400078610ff */
[C---:B--2---:R-:W-:Y:S02]  /*1c540*/  @!P1 LEA R12, P4, R7.reuse, R0, 0x2 ;  /* 0x00000000070c9211 */ /* 0x044fe400078810ff */
[-C--:B------:R-:W-:Y:S02]  /*1c550*/  @!P0 LEA.HI.X R11, R6, R4.reuse, R2, 0x2, P3 ;  /* 0x00000004060b8211 */ /* 0x080fe400018f1402 */
[----:B------:R-:W-:Y:S02]  /*1c560*/  @!P1 LEA.HI.X R13, R7, R4, R9, 0x2, P4 ;  /* 0x00000004070d9211 */ /* 0x000fe400020f1409 */
[----:B------:R-:W-:Y:S02]  /*1c570*/  ISETP.GE.AND P4, PT, R3, c[0x0][0x3c8], PT ;  /* 0x0000f20003007a0c */ /* 0x000fe40003f86270 */
[----:B------:R-:W-:-:S02]  /*1c580*/  SHF.R.S32.HI R7, RZ, 0x1f, R5 ;  /* 0x0000001fff077819 */ /* 0x000fc40000011405 */
[C---:B------:R-:W-:Y:S02]  /*1c590*/  IADD3 R2, R209.reuse, 0x90, RZ ;  /* 0x00000090d1027810 */ /* 0x040fe40007ffe0ff */
[----:B------:R-:W-:Y:S02]  /*1c5a0*/  IADD3 R6, R209, 0x98, RZ ;  /* 0x00000098d1067810 */ /* 0x000fe40007ffe0ff */
[----:B------:R-:W-:Y:S02]  /*1c5b0*/  SHF.R.S32.HI R3, RZ, 0x1f, R8 ;  /* 0x0000001fff037819 */ /* 0x000fe40000011408 */
[----:B------:R-:W-:-:S03]  /*1c5c0*/  SHF.R.S32.HI R9, RZ, 0x1f, R2 ;  /* 0x0000001fff097819 */ /* 0x000fc60000011402 */
[----:B------:R-:W-:Y:S01]  /*1c5d0*/  @!P4 ST.E.64 [R18.64], R54 ;  /* 0x000000361200c985 */ /* 0x000fe2000c101b06 */
[----:B------:R-:W-:-:S03]  /*1c5e0*/  ISETP.GE.AND P4, PT, R6, c[0x0][0x3c8], PT ;  /* 0x0000f20006007a0c */ /* 0x000fc60003f86270 */
[----:B------:R1:W-:Y:S01]  /*1c5f0*/  @!P2 ST.E.64 [R16.64], R50 ;  /* 0x000000321000a985 */ /* 0x0003e2000c101b06 */
[----:B------:R-:W-:-:S03]  /*1c600*/  @!P5 LEA R14, P2, R5, R0, 0x2 ;  /* 0x00000000050ed211 */ /* 0x000fc600078410ff */
[----:B------:R-:W-:Y:S01]  /*1c610*/  @!P1 ST.E.64 [R12.64], R62 ;  /* 0x0000003e0c009985 */ /* 0x000fe2000c101b06 */
[----:B------:R-:W-:Y:S02]  /*1c620*/  @!P5 LEA.HI.X R15, R5, R4, R7, 0x2, P2 ;  /* 0x00000004050fd211 */ /* 0x000fe400010f1407 */
[----:B------:R-:W-:Y:S01]  /*1c630*/  ISETP.GE.AND P2, PT, R2, c[0x0][0x3c8], PT ;  /* 0x0000f20002007a0c */ /* 0x000fe20003f46270 */
[----:B------:R2:W-:Y:S01]  /*1c640*/  @!P0 ST.E.64 [R10.64], R58 ;  /* 0x0000003a0a008985 */ /* 0x0005e2000c101b06 */
[----:B------:R-:W-:Y:S02]  /*1c650*/  IADD3 R5, R209, 0xa0, RZ ;  /* 0x000000a0d1057810 */ /* 0x000fe40007ffe0ff */
[----:B------:R-:W-:Y:S02]  /*1c660*/  SHF.R.S32.HI R7, RZ, 0x1f, R6 ;  /* 0x0000001fff077819 */ /* 0x000fe40000011406 */
[----:B-1----:R-:W-:-:S04]  /*1c670*/  @!P6 LEA R16, P3, R8, R0, 0x2 ;  /* 0x000000000810e211 */ /* 0x002fc800078610ff */
[----:B------:R-:W-:Y:S02]  /*1c680*/  @!P6 LEA.HI.X R17, R8, R4, R3, 0x2, P3 ;  /* 0x000000040811e211 */ /* 0x000fe400018f1403 */
[----:B------:R-:W-:Y:S02]  /*1c690*/  ISETP.GE.AND P3, PT, R5, c[0x0][0x3c8], PT ;  /* 0x0000f20005007a0c */ /* 0x000fe40003f66270 */
[C---:B--2---:R-:W-:Y:S01]  /*1c6a0*/  @!P2 LEA R10, P0, R2.reuse, R0, 0x2 ;  /* 0x00000000020aa211 */ /* 0x044fe200078010ff */
[----:B------:R1:W-:Y:S01]  /*1c6b0*/  @!P6 ST.E.64 [R16.64], R70 ;  /* 0x000000461000e985 */ /* 0x0003e2000c101b06 */
[----:B------:R-:W-:Y:S02]  /*1c6c0*/  IADD3 R3, R209, 0xa8, RZ ;  /* 0x000000a8d1037810 */ /* 0x000fe40007ffe0ff */
[----:B------:R-:W-:Y:S01]  /*1c6d0*/  @!P2 LEA.HI.X R11, R2, R4, R9, 0x2, P0 ;  /* 0x00000004020ba211 */ /* 0x000fe200000f1409 */
[----:B------:R2:W-:Y:S01]  /*1c6e0*/  @!P5 ST.E.64 [R14.64], R66 ;  /* 0x000000420e00d985 */ /* 0x0005e2000c101b06 */
[----:B------:R-:W-:-:S02]  /*1c6f0*/  @!P4 LEA R8, P1, R6, R0, 0x2 ;  /* 0x000000000608c211 */ /* 0x000fc400078210ff */
[----:B------:R-:W-:Y:S02]  /*1c700*/  ISETP.GE.AND P2, PT, R3, c[0x0][0x3c8], PT ;  /* 0x0000f20003007a0c */ /* 0x000fe40003f46270 */
[----:B------:R-:W-:Y:S02]  /*1c710*/  @!P4 LEA.HI.X R9, R6, R4, R7, 0x2, P1 ;  /* 0x000000040609c211 */ /* 0x000fe400008f1407 */
[----:B------:R-:W-:Y:S02]  /*1c720*/  SHF.R.S32.HI R13, RZ, 0x1f, R5 ;  /* 0x0000001fff0d7819 */ /* 0x000fe40000011405 */
[----:B------:R-:W-:Y:S02]  /*1c730*/  IADD3 R6, R209, 0xb8, RZ ;  /* 0x000000b8d1067810 */ /* 0x000fe40007ffe0ff */
[----:B------:R-:W-:Y:S02]  /*1c740*/  ISETP.GE.AND P6, PT, R2, c[0x0][0x3c8], PT ;  /* 0x0000f20002007a0c */ /* 0x000fe40003fc6270 */
[----:B------:R-:W-:-:S02]  /*1c750*/  SHF.R.S32.HI R12, RZ, 0x1f, R3 ;  /* 0x0000001fff0c7819 */ /* 0x000fc40000011403 */
[C---:B------:R-:W-:Y:S02]  /*1c760*/  IADD3 R7, R209.reuse, 0xb0, RZ ;  /* 0x000000b0d1077810 */ /* 0x040fe40007ffe0ff */
[----:B------:R-:W-:Y:S02]  /*1c770*/  IADD3 R2, R209, 0xc8, RZ ;  /* 0x000000c8d1027810 */ /* 0x000fe40007ffe0ff */
[----:B------:R-:W-:-:S05]  /*1c780*/  ISETP.GE.AND P1, PT, R7, c[0x0][0x3c8], PT ;  /* 0x0000f20007007a0c */ /* 0x000fca0003f26270 */
[----:B------:R3:W-:Y:S01]  /*1c790*/  @!P6 ST.E.64 [R10.64], R78 ;  /* 0x0000004e0a00e985 */ /* 0x0007e2000c101b06 */
[----:B-1----:R-:W-:-:S03]  /*1c7a0*/  @!P3 LEA R16, P0, R5, R0, 0x2 ;  /* 0x000000000510b211 */ /* 0x002fc600078010ff */
[----:B------:R1:W-:Y:S01]  /*1c7b0*/  @!P4 ST.E.64 [R8.64], R74 ;  /* 0x0000004a0800c985 */ /* 0x0003e2000c101b06 */
[----:B------:R-:W-:Y:S02]  /*1c7c0*/  @!P3 LEA.HI.X R17, R5, R4, R13, 0x2, P0 ;  /* 0x000000040511b211 */ /* 0x000fe400000f140d */
[----:B------:R-:W-:Y:S02]  /*1c7d0*/  ISETP.GE.AND P0, PT, R6, c[0x0][0x3c8], PT ;  /* 0x0000f20006007a0c */ /* 0x000fe40003f06270 */
[C---:B--2---:R-:W-:Y:S01]  /*1c7e0*/  @!P2 LEA R14, P5, R3.reuse, R0, 0x2 ;  /* 0x00000000030ea211 */ /* 0x044fe200078a10ff */
[----:B------:R-:W-:Y:S01]  /*1c7f0*/  @!P3 ST.E.64 [R16.64], R86 ;  /* 0x000000561000b985 */ /* 0x000fe2000c101b06 */
[----:B------:R-:W-:Y:S02]  /*1c800*/  SHF.R.S32.HI R5, RZ, 0x1f, R6 ;  /* 0x0000001fff057819 */ /* 0x000fe40000011406 */
[----:B------:R-:W-:Y:S02]  /*1c810*/  @!P2 LEA.HI.X R15, R3, R4, R12, 0x2, P5 ;  /* 0x00000004030fa211 */ /* 0x000fe400028f140c */
[----:B------:R-:W-:-:S02]  /*1c820*/  IADD3 R3, R209, 0xc0, RZ ;  /* 0x000000c0d1037810 */ /* 0x000fc40007ffe0ff */
[-C--:B------:R-:W-:Y:S01]  /*1c830*/  @!P1 LEA R12, P5, R7, R0.reuse, 0x2 ;  /* 0x00000000070c9211 */ /* 0x080fe200078a10ff */
[----:B------:R2:W-:Y:S01]  /*1c840*/  @!P2 ST.E.64 [R14.64], R82 ;  /* 0x000000520e00a985 */ /* 0x0005e2000c101b06 */
[----:B------:R-:W-:Y:S02]  /*1c850*/  ISETP.GE.AND P6, PT, R3, c[0x0][0x3c8], PT ;  /* 0x0000f20003007a0c */ /* 0x000fe40003fc6270 */
[----:B---3--:R-:W-:-:S04]  /*1c860*/  @!P0 LEA R10, P4, R6, R0, 0x2 ;  /* 0x00000000060a8211 */ /* 0x008fc800078810ff */
[-C--:B------:R-:W-:Y:S02]  /*1c870*/  @!P0 LEA.HI.X R11, R6, R4.reuse, R5, 0x2, P4 ;  /* 0x00000004060b8211 */ /* 0x080fe400020f1405 */
[----:B------:R-:W-:Y:S02]  /*1c880*/  ISETP.GE.AND P4, PT, R2, c[0x0][0x3c8], PT ;  /* 0x0000f20002007a0c */ /* 0x000fe40003f86270 */
[----:B------:R-:W-:Y:S02]  /*1c890*/  SHF.R.S32.HI R5, RZ, 0x1f, R3 ;  /* 0x0000001fff057819 */ /* 0x000fe40000011403 */
[----:B-1----:R-:W-:Y:S02]  /*1c8a0*/  SHF.R.S32.HI R8, RZ, 0x1f, R7 ;  /* 0x0000001fff087819 */ /* 0x002fe40000011407 */
[----:B------:R-:W-:Y:S02]  /*1c8b0*/  SHF.R.S32.HI R6, RZ, 0x1f, R2 ;  /* 0x0000001fff067819 */ /* 0x000fe40000011402 */
[----:B------:R-:W-:-:S02]  /*1c8c0*/  @!P1 LEA.HI.X R13, R7, R4, R8, 0x2, P5 ;  /* 0x00000004070d9211 */ /* 0x000fc400028f1408 */
[----:B------:R-:W-:Y:S02]  /*1c8d0*/  IADD3 R7, R209, 0xd0, RZ ;  /* 0x000000d0d1077810 */ /* 0x000fe40007ffe0ff */
[CC--:B--2---:R-:W-:Y:S01]  /*1c8e0*/  @!P6 LEA R14, P3, R3.reuse, R0.reuse, 0x2 ;  /* 0x00000000030ee211 */ /* 0x0c4fe200078610ff */
[----:B------:R1:W-:Y:S01]  /*1c8f0*/  @!P1 ST.E.64 [R12.64], R138 ;  /* 0x0000008a0c009985 */ /* 0x0003e2000c101b06 */
[C---:B------:R-:W-:Y:S02]  /*1c900*/  @!P4 LEA R16, P2, R2.reuse, R0, 0x2 ;  /* 0x000000000210c211 */ /* 0x040fe400078410ff */
[----:B------:R-:W-:Y:S01]  /*1c910*/  @!P6 LEA.HI.X R15, R3, R4, R5, 0x2, P3 ;  /* 0x00000004030fe211 */ /* 0x000fe200018f1405 */
[----:B------:R2:W-:Y:S01]  /*1c920*/  @!P0 ST.E.64 [R10.64], R90 ;  /* 0x0000005a0a008985 */ /* 0x0005e2000c101b06 */
[----:B------:R-:W-:Y:S02]  /*1c930*/  ISETP.GE.AND P3, PT, R2, c[0x0][0x3c8], PT ;  /* 0x0000f20002007a0c */ /* 0x000fe40003f66270 */
[----:B------:R-:W-:Y:S01]  /*1c940*/  ISETP.GE.AND P5, PT, R7, c[0x0][0x3c8], PT ;  /* 0x0000f20007007a0c */ /* 0x000fe20003fa6270 */
[----:B------:R-:W-:Y:S01]  /*1c950*/  @!P6 ST.E.64 [R14.64], R150 ;  /* 0x000000960e00e985 */ /* 0x000fe2000c101b06 */
[----:B------:R-:W-:-:S02]  /*1c960*/  IADD3 R8, R209, 0xd8, RZ ;  /* 0x000000d8d1087810 */ /* 0x000fc40007ffe0ff */
[----:B------:R-:W-:Y:S02]  /*1c970*/  SHF.R.S32.HI R3, RZ, 0x1f, R7 ;  /* 0x0000001fff037819 */ /* 0x000fe40000011407 */
[----:B------:R-:W-:Y:S02]  /*1c980*/  ISETP.GE.AND P4, PT, R8, c[0x0][0x3c8], PT ;  /* 0x0000f20008007a0c */ /* 0x000fe40003f86270 */
[C---:B------:R-:W-:Y:S02]  /*1c990*/  IADD3 R5, R209.reuse, 0xe8, RZ ;  /* 0x000000e8d1057810 */ /* 0x040fe40007ffe0ff */
[----:B------:R-:W-:Y:S02]  /*1c9a0*/  SHF.R.S32.HI R9, RZ, 0x1f, R8 ;  /* 0x0000001fff097819 */ /* 0x000fe40000011408 */
[----:B------:R-:W-:Y:S02]  /*1c9b0*/  @!P3 LEA.HI.X R17, R2, R4, R6, 0x2, P2 ;  /* 0x000000040211b211 */ /* 0x000fe400010f1406 */
[----:B------:R-:W-:-:S02]  /*1c9c0*/  IADD3 R6, R209, 0xe0, RZ ;  /* 0x000000e0d1067810 */ /* 0x000fc40007ffe0ff */
[----:B------:R-:W-:Y:S02]  /*1c9d0*/  ISETP.GE.AND P2, PT, R5, c[0x0][0x3c8], PT ;  /* 0x0000f20005007a0c */ /* 0x000fe40003f46270 */
[----:B------:R-:W-:Y:S02]  /*1c9e0*/  ISETP.GE.AND P3, PT, R6, c[0x0][0x3c8], PT ;  /* 0x0000f20006007a0c */ /* 0x000fe40003f66270 */
[----:B------:R-:W-:Y:S02]  /*1c9f0*/  ISETP.GE.AND P6, PT, R2, c[0x0][0x3c8], PT ;  /* 0x0000f20002007a0c */ /* 0x000fe40003fc6270 */
[----:B-1----:R-:W-:-:S04]  /*1ca00*/  @!P5 LEA R12, P1, R7, R0, 0x2 ;  /* 0x00000000070cd211 */ /* 0x002fc800078210ff */
[----:B------:R-:W-:Y:S02]  /*1ca10*/  @!P5 LEA.HI.X R13, R7, R4, R3, 0x2, P1 ;  /* 0x00000004070dd211 */ /* 0x000fe400008f1403 */
[----:B------:R-:W-:Y:S02]  /*1ca20*/  IADD3 R3, R209, 0xf0, RZ ;  /* 0x000000f0d1037810 */ /* 0x000fe40007ffe0ff */
[C---:B--2---:R-:W-:Y:S02]  /*1ca30*/  @!P4 LEA R10, P0, R8.reuse, R0, 0x2 ;  /* 0x00000000080ac211 */ /* 0x044fe400078010ff */
[----:B------:R-:W-:Y:S01]  /*1ca40*/  ISETP.GE.AND P1, PT, R3, c[0x0][0x3c8], PT ;  /* 0x0000f20003007a0c */ /* 0x000fe20003f26270 */
[----:B------:R-:W-:Y:S01]  /*1ca50*/  @!P6 ST.E.64 [R16.64], R170 ;  /* 0x000000aa1000e985 */ /* 0x000fe2000c101b06 */
[----:B------:R-:W-:Y:S02]  /*1ca60*/  @!P4 LEA.HI.X R11, R8, R4, R9, 0x2, P0 ;  /* 0x00000004080bc211 */ /* 0x000fe400000f1409 */
[----:B------:R-:W-:Y:S01]  /*1ca70*/  SHF.R.S32.HI R7, RZ, 0x1f, R6 ;  /* 0x0000001fff077819 */ /* 0x000fe20000011406 */
[----:B------:R-:W-:Y:S01]  /*1ca80*/  @!P5 ST.E.64 [R12.64], R154 ;  /* 0x0000009a0c00d985 */ /* 0x000fe2000c101b06 */
[----:B------:R-:W-:-:S03]  /*1ca90*/  @!P3 LEA R8, P0, R6, R0, 0x2 ;  /* 0x000000000608b211 */ /* 0x000fc600078010ff */
[----:B------:R-:W-:Y:S01]  /*1caa0*/  @!P4 ST.E.64 [R10.64], R110 ;  /* 0x0000006e0a00c985 */ /* 0x000fe2000c101b06 */
[----:B------:R-:W-:Y:S02]  /*1cab0*/  @!P3 LEA.HI.X R9, R6, R4, R7, 0x2, P0 ;  /* 0x000000040609b211 */ /* 0x000fe400000f1407 */
[----:B------:R-:W-:Y:S02]  /*1cac0*/  SHF.R.S32.HI R7, RZ, 0x1f, R5 ;  /* 0x0000001fff077819 */ /* 0x000fe40000011405 */
[C---:B------:R-:W-:Y:S01]  /*1cad0*/  @!P2 LEA R6, P0, R5.reuse, R0, 0x2 ;  /* 0x000000000506a211 */ /* 0x040fe200078010ff */
[----:B------:R-:W-:Y:S03]  /*1cae0*/  @!P3 ST.E.64 [R8.64], R106 ;  /* 0x0000006a0800b985 */ /* 0x000fe6000c101b06 */
[----:B------:R-:W-:Y:S02]  /*1caf0*/  @!P2 LEA.HI.X R7, R5, R4, R7, 0x2, P0 ;  /* 0x000000040507a211 */ /* 0x000fe400000f1407 */
[----:B------:R-:W-:-:S02]  /*1cb00*/  SHF.R.S32.HI R5, RZ, 0x1f, R3 ;  /* 0x0000001fff057819 */ /* 0x000fc40000011403 */
        /* <DEDUP_REMOVED lines=12> */
.L_x_732:
[----:B------:R-:W-:Y:S01]  /*1cbd0*/  ISETP.NE.U32.AND P0, PT, RZ, c[0x0][0x508], PT ;  /* 0x00014200ff007a0c */ /* 0x000fe20003f05070 */
[----:B------:R-:W-:Y:S01]  /*1cbe0*/  IMAD.MOV.U32 R4, RZ, RZ, 0x4 ;  /* 0x00000004ff047424 */ /* 0x000fe200078e00ff */
[----:B------:R-:W-:Y:S01]  /*1cbf0*/  ISETP.NE.U32.AND P2, PT, RZ, c[0x0][0x500], PT ;  /* 0x00014000ff007a0c */ /* 0x000fe20003f45070 */
[----:B------:R-:W-:Y:S01]  /*1cc00*/  IMAD.MOV.U32 R19, RZ, RZ, c[0x0][0x388] ;  /* 0x0000e200ff137624 */ /* 0x000fe200078e00ff */
[----:B------:R-:W-:Y:S01]  /*1cc10*/  ISETP.NE.AND.EX P0, PT, RZ, c[0x0][0x50c], PT, P0 ;  /* 0x00014300ff007a0c */ /* 0x000fe20003f05300 */
[----:B------:R-:W-:Y:S01]  /*1cc20*/  IMAD.MOV.U32 R6, RZ, RZ, RZ ;  /* 0x000000ffff067224 */ /* 0x000fe200078e00ff */
[----:B------:R-:W-:Y:S01]  /*1cc30*/  ISETP.NE.AND.EX P2, PT, RZ, c[0x0][0x504], PT, P2 ;  /* 0x00014100ff007a0c */ /* 0x000fe20003f45320 */
[----:B------:R-:W-:-:S10]  /*1cc40*/  IMAD.WIDE R2, R231, R4, c[0x0][0x500] ;  /* 0x00014000e7027625 */ /* 0x000fd400078e0204 */
[----:B------:R-:W-:Y:S02]  /*1cc50*/  @P0 IMAD.WIDE R4, R231, R4, c[0x0][0x508] ;  /* 0x00014200e7040625 */ /* 0x000fe400078e0204 */
[----:B------:R2:W5:Y:S04]  /*1cc60*/  @P2 LDG.E R6, [R2.64] ;  /* 0x0000000602062981 */ /* 0x000568000c1e1900 */
[----:B------:R2:W5:Y:S01]  /*1cc70*/  @P0 LDG.E R19, [R4.64] ;  /* 0x0000000604130981 */ /* 0x000562000c1e1900 */
[----:B------:R-:W-:-:S04]  /*1cc80*/  ISETP.NE.AND P1, PT, R247, RZ, PT ;  /* 0x000000fff700720c */ /* 0x000fc80003f25270 */
[----:B------:R-:W-:Y:S01]  /*1cc90*/  SEL R18, R247, c[0x0][0x3d4], P1 ;  /* 0x0000f500f7127a07 */ /* 0x000fe20000800000 */
[----:B------:R-:W-:Y:S05]  /*1cca0*/  @P0 BRA `(.L_x_753) ;  /* 0x0000004000000947 */ /* 0x000fea0003800000 */
[----:B------:R-:W-:Y:S05]  /*1ccb0*/  @!P2 BRA `(.L_x_753) ;  /* 0x000000300000a947 */ /* 0x000fea0003800000 */
[----:B------:R3:W4:Y:S04]  /*1ccc0*/  LDG.E R0, [R2.64] ;  /* 0x0000000602007981 */ /* 0x000728000c1e1900 */
[----:B--23--:R-:W4:Y:S02]  /*1ccd0*/  LDG.E R2, [R2.64+0x4] ;  /* 0x0000040602027981 */ /* 0x00cf24000c1e1900 */
[----:B----45:R-:W-:Y:S02]  /*1cce0*/  IADD3 R19, -R0, R2, RZ ;  /* 0x0000000200137210 */ /* 0x030fe40007ffe1ff */
.L_x_753:
        /* <DEDUP_REMOVED lines=8> */
[----:B------:R-:W-:Y:S01]  /*1cd70*/  IMAD R0, R19, c[0x0][0x4e8], RZ ;  /* 0x00013a0013007a24 */ /* 0x000fe200078e02ff */
[----:B------:R-:W-:-:S04]  /*1cd80*/  IADD3 R13, R224, R2, RZ ;  /* 0x00000002e00d7210 */ /* 0x000fc80007ffe0ff */
[----:B------:R-:W-:-:S13]  /*1cd90*/  ISETP.GE.AND P0, PT, R13, R0, PT ;  /* 0x000000000d00720c */ /* 0x000fda0003f06270 */
[----:B------:R-:W-:Y:S05]  /*1cda0*/  @P0 BRA `(.L_x_755) ;  /* 0x000002b000000947 */ /* 0x000fea0003800000 */
[----:B------:R-:W-:Y:S01]  /*1cdb0*/  IMAD.MOV.U32 R0, RZ, RZ, 0x368 ;  /* 0x00000368ff007424 */ /* 0x000fe200078e00ff */
[----:B------:R-:W-:-:S04]  /*1cdc0*/  ISETP.GT.AND P2, PT, R18, 0x1, PT ;  /* 0x000000011200780c */ /* 0x000fc80003f44270 */
[----:B------:R-:W-:-:S04]  /*1cdd0*/  SEL R0, R0, 0x328, P2 ;  /* 0x0000032800007807 */ /* 0x000fc80001000000 */
[----:B------:R2:W3:Y:S08]  /*1cde0*/  LDC.64 R8, c[0x0][R0+0x170] ;  /* 0x00005c0000087b82 */ /* 0x0004f00000000a00 */
[----:B------:R2:W4:Y:S08]  /*1cdf0*/  LDC.64 R4, c[0x0][R0+0x168] ;  /* 0x00005a0000047b82 */ /* 0x0005300000000a00 */
[----:B------:R2:W5:Y:S08]  /*1ce00*/  LDC.64 R14, c[0x0][R0+0x178] ;  /* 0x00005e00000e7b82 */ /* 0x0005700000000a00 */
[----:B------:R2:W1:Y:S02]  /*1ce10*/  LDC.64 R10, c[0x0][R0+0x160] ;  /* 0x00005800000a7b82 */ /* 0x0004640000000a00 */
[----:B--2---:R-:W-:-:S02]  /*1ce20*/  IMAD.MOV.U32 R0, RZ, RZ, c[0x0][0x4e8] ;  /* 0x00013a00ff007624 */ /* 0x004fc400078e00ff */
[-C--:B---3--:R-:W-:Y:S02]  /*1ce30*/  IMAD R7, R9, R12.reuse, RZ ;  /* 0x0000000c09077224 */ /* 0x088fe400078e02ff */
[----:B------:R-:W-:Y:S01]  /*1ce40*/  IMAD.WIDE.U32 R2, R8, R12, RZ ;  /* 0x0000000c08027225 */ /* 0x000fe200078e00ff */
[----:B------:R-:W-:Y:S02]  /*1ce50*/  ISETP.NE.AND P0, PT, R0, 0x1, PT ;  /* 0x000000010000780c */ /* 0x000fe40003f05270 */
[----:B------:R-:W-:Y:S01]  /*1ce60*/  MOV R0, R13 ;  /* 0x0000000d00007202 */ /* 0x000fe20000000f00 */
[----:B------:R-:W-:Y:S01]  /*1ce70*/  IMAD R8, R8, R20, R7 ;  /* 0x0000001408087224 */ /* 0x000fe200078e0207 */
[----:B------:R-:W-:Y:S01]  /*1ce80*/  SEL R7, R248, RZ, P2 ;  /* 0x000000fff8077207 */ /* 0x000fe20001000000 */
[-C--:B----4-:R-:W-:Y:S02]  /*1ce90*/  IMAD R9, R5, R226.reuse, RZ ;  /* 0x000000e205097224 */ /* 0x090fe400078e02ff */
[----:B------:R-:W-:Y:S01]  /*1cea0*/  IMAD.WIDE.U32 R4, R4, R226, RZ ;  /* 0x000000e204047225 */ /* 0x000fe200078e00ff */
[----:B------:R-:W-:-:S03]  /*1ceb0*/  IADD3 R3, R3, R8, RZ ;  /* 0x0000000803037210 */ /* 0x000fc60007ffe0ff */
[----:B------:R-:W-:Y:S02]  /*1cec0*/  IMAD.IADD R9, R5, 0x1, R9 ;  /* 0x0000000105097824 */ /* 0x000fe400078e0209 */
[----:B------:R-:W-:-:S04]  /*1ced0*/  @P0 IMAD.HI.U32 R16, R13, c[0x0][0x4ec], RZ ;  /* 0x00013b000d100a27 */ /* 0x000fc800078e00ff */
[-C--:B-----5:R-:W-:Y:S01]  /*1cee0*/  IMAD R8, R15, R7.reuse, RZ ;  /* 0x000000070f087224 */ /* 0x0a0fe200078e02ff */
        /* <DEDUP_REMOVED lines=10> */
[----:B-1----:R-:W-:Y:S01]  /*1cf90*/  IMAD R0, R11, R2, RZ ;  /* 0x000000020b007224 */ /* 0x002fe200078e02ff */
        /* <DEDUP_REMOVED lines=12> */
.L_x_755:
[----:B------:R-:W-:Y:S05]  /*1d060*/  BSYNC B0 ;  /* 0x0000000000007941 */ /* 0x000fea0003800000 */
.L_x_754:
[----:B------:R-:W-:-:S13]  /*1d070*/  ISETP.GT.AND P0, PT, R18, 0x1, PT ;  /* 0x000000011200780c */ /* 0x000fda0003f04270 */
[----:B------:R-:W-:Y:S05]  /*1d080*/  @P0 BRA `(.L_x_747) ;  /* 0x0000087000000947 */ /* 0x000fea0003800000 */
[----:B------:R-:W-:Y:S01]  /*1d090*/  MOV R2, c[0x0][0x4e8] ;  /* 0x00013a0000027a02 */ /* 0x000fe20000000f00 */
[----:B-1----:R-:W-:Y:S01]  /*1d0a0*/  IMAD R0, R17, c[0x0][0x3a0], RZ ;  /* 0x0000e80011007a24 */ /* 0x002fe200078e02ff */
[----:B------:R-:W-:Y:S01]  /*1d0b0*/  LEA R4, R237, R213, 0x5 ;  /* 0x000000d5ed047211 */ /* 0x000fe200078e28ff */
[----:B------:R-:W-:Y:S01]  /*1d0c0*/  IMAD R5, R20, c[0x0][0x3f0], RZ ;  /* 0x0000fc0014057a24 */ /* 0x000fe200078e02ff */
[----:B------:R-:W-:Y:S01]  /*1d0d0*/  ISETP.NE.AND P0, PT, R2, 0x1, PT ;  /* 0x000000010200780c */ /* 0x000fe20003f05270 */
[----:B------:R-:W-:Y:S01]  /*1d0e0*/  IMAD.WIDE.U32 R2, R6, c[0x0][0x3a0], RZ ;  /* 0x0000e80006027a25 */ /* 0x000fe200078e00ff */
[----:B------:R-:W-:Y:S02]  /*1d0f0*/  IADD3 R4, R224, R4, RZ ;  /* 0x00000004e0047210 */ /* 0x000fe40007ffe0ff */
[----:B------:R-:W-:Y:S01]  /*1d100*/  IADD3 R13, R213, R224, RZ ;  /* 0x000000e0d50d7210 */ /* 0x000fe20007ffe0ff */
        /* <DEDUP_REMOVED lines=26> */
.L_x_811:
[----:B------:R-:W-:Y:S05]  /*1d2b0*/  BRA.DIV ~URZ, `(.L_x_757) ;  /* 0x000024727f007947 */ /* 0x000fea000b800000 */
[----:B------:R3:W4:Y:S02]  /*1d2c0*/  SHFL.IDX PT, R2, R14, RZ, 0x181f ;  /* 0x00181fff0e027589 */ /* 0x00072400000e0000 */
.L_x_812:
        /* <DEDUP_REMOVED lines=27> */
.L_x_759:
[----:B------:R-:W-:Y:S05]  /*1d480*/  BSYNC B0 ;  /* 0x0000000000007941 */ /* 0x000fea0003800000 */
.L_x_758:
[----:B------:R-:W-:Y:S05]  /*1d490*/  BRA.DIV ~URZ, `(.L_x_760) ;  /* 0x000023027f007947 */ /* 0x000fea000b800000 */
[----:B--2---:R2:W1:Y:S04]  /*1d4a0*/  SHFL.IDX PT, R10, R11, 0x1, 0x181f ;  /* 0x00381f000b0a7f89 */ /* 0x00446800000e0000 */
[----:B----4-:R2:W4:Y:S02]  /*1d4b0*/  SHFL.IDX PT, R2, R14, 0x1, 0x181f ;  /* 0x00381f000e027f89 */ /* 0x01052400000e0000 */
.L_x_813:
        /* <DEDUP_REMOVED lines=20> */
.L_x_762:
[----:B------:R-:W-:Y:S05]  /*1d600*/  BSYNC B0 ;  /* 0x0000000000007941 */ /* 0x000fea0003800000 */
.L_x_761:
[----:B------:R-:W-:Y:S05]  /*1d610*/  BRA.DIV ~URZ, `(.L_x_763) ;  /* 0x000022527f007947 */ /* 0x000fea000b800000 */
[----:B-1----:R1:W2:Y:S02]  /*1d620*/  SHFL.IDX PT, R10, R11, 0x2, 0x181f ;  /* 0x00581f000b0a7f89 */ /* 0x0022a400000e0000 */
.L_x_814:
[----:B------:R-:W-:Y:S05]  /*1d630*/  BRA.DIV ~URZ, `(.L_x_764) ;  /* 0x000022a27f007947 */ /* 0x000fea000b800000 */
[----:B----4-:R4:W1:Y:S02]  /*1d640*/  SHFL.IDX PT, R2, R14, 0x2, 0x181f ;  /* 0x00581f000e027f89 */ /* 0x01086400000e0000 */
.L_x_815:
        /* <DEDUP_REMOVED lines=20> */
.L_x_766:
[----:B------:R-:W-:Y:S05]  /*1d790*/  BSYNC B0 ;  /* 0x0000000000007941 */ /* 0x000fea0003800000 */
.L_x_765:
[----:B------:R-:W-:Y:S05]  /*1d7a0*/  BRA.DIV ~URZ, `(.L_x_767) ;  /* 0x000021a27f007947 */ /* 0x000fea000b800000 */
[----:B--2---:R2:W3:Y:S04]  /*1d7b0*/  SHFL.IDX PT, R10, R11, 0x3, 0x181f ;  /* 0x00781f000b0a7f89 */ /* 0x0044e800000e0000 */
[----:B-1----:R2:W1:Y:S02]  /*1d7c0*/  SHFL.IDX PT, R2, R14, 0x3, 0x181f ;  /* 0x00781f000e027f89 */ /* 0x00246400000e0000 */
.L_x_816:
        /* <DEDUP_REMOVED lines=19> */
.L_x_747:
[----:B------:R-:W-:Y:S05]  /*1d900*/  BSYNC B1 ;  /* 0x0000000000017941 */ /* 0x000fea0003800000 */
.L_x_731:
        /* <DEDUP_REMOVED lines=9> */
[----:B--234-:R-:W-:-:S04]  /*1d9a0*/  LOP3.LUT R14, R0, 0x1f, RZ, 0xc0, !PT ;  /* 0x0000001f000e7812 */ /* 0x01cfc800078ec0ff */
[----:B------:R-:W-:Y:S01]  /*1d9b0*/  ISETP.NE.AND P6, PT, R14, 0x1f, PT ;  /* 0x0000001f0e00780c */ /* 0x000fe20003fc5270 */
[----:B------:R-:W-:Y:S10]  /*1d9c0*/  BRA.DIV ~URZ, `(.L_x_769) ;  /* 0x000020527f007947 */ /* 0x000ff4000b800000 */
[----:B------:R2:W3:Y:S02]  /*1d9d0*/  SHFL.IDX PT, R10, R112, RZ, 0x1f ;  /* 0x00001fff700a7589 */ /* 0x0004e400000e0000 */
.L_x_817:
[----:B------:R-:W-:Y:S05]  /*1d9e0*/  BRA.DIV ~URZ, `(.L_x_770) ;  /* 0x000020a27f007947 */ /* 0x000fea000b800000 */
[----:B------:R4:W2:Y:S02]  /*1d9f0*/  SHFL.IDX PT, R8, R112, 0x1, 0x1f ;  /* 0x00201f0070087f89 */ /* 0x0008a400000e0000 */
.L_x_818:
        /* <DEDUP_REMOVED lines=18> */
.L_x_819:
[----:B----4-:R-:W-:-:S04]  /*1db20*/  SEL R4, R4, RZ, P5 ;  /* 0x000000ff04047207 */ /* 0x010fc80002800000 */
        /* <DEDUP_REMOVED lines=14> */
[----:B------:R1:W4:Y:S02]  /*1dc10*/  SHFL.IDX PT, R0, R4, 0x1f, 0x1f ;  /* 0x03e01f0004007f89 */ /* 0x00032400000e0000 */
.L_x_820:
[----:B----4-:R-:W-:Y:S01]  /*1dc20*/  IMAD R0, R0, c[0x0][0x538], RZ ;  /* 0x00014e0000007a24 */ /* 0x010fe200078e02ff */
[----:B------:R-:W-:Y:S04]  /*1dc30*/  BSSY B1, `(.L_x_773) ;  /* 0x00000c7000017945 */ /* 0x000fe80003800000 */
[----:B--2---:R-:W-:-:S04]  /*1dc40*/  IADD3 R8, R0, R8, RZ ;  /* 0x0000000800087210 */ /* 0x004fc80007ffe0ff */
[----:B---3--:R-:W-:-:S13]  /*1dc50*/  ISETP.GT.AND P0, PT, R8, R10, PT ;  /* 0x0000000a0800720c */ /* 0x008fda0003f04270 */
[----:B------:R-:W-:Y:S05]  /*1dc60*/  @P0 BRA `(.L_x_774) ;  /* 0x0000024000000947 */ /* 0x000fea0003800000 */
.L_x_778:
        /* <DEDUP_REMOVED lines=16> */
.L_x_821:
        /* <DEDUP_REMOVED lines=16> */
.L_x_822:
[----:B--2---:R-:W-:-:S05]  /*1de70*/  IMAD R0, R0, c[0x0][0x538], RZ ;  /* 0x00014e0000007a24 */ /* 0x004fca00078e02ff */
[----:B------:R-:W-:-:S04]  /*1de80*/  IADD3 R8, R0, R8, RZ ;  /* 0x0000000800087210 */ /* 0x000fc80007ffe0ff */
[----:B------:R-:W-:-:S13]  /*1de90*/  ISETP.GT.AND P0, PT, R8, R10, PT ;  /* 0x0000000a0800720c */ /* 0x000fda0003f04270 */
[----:B-1----:R-:W-:Y:S05]  /*1dea0*/  @!P0 BRA `(.L_x_778) ;  /* 0xfffffdc000008947 */ /* 0x002fea000383ffff */
.L_x_774:
[----:B------:R-:W-:-:S05]  /*1deb0*/  IADD3 R12, -R0, R8, RZ ;  /* 0x00000008000c7210 */ /* 0x000fca0007ffe1ff */
[----:B------:R-:W-:-:S05]  /*1dec0*/  IMAD R0, R4, c[0x0][0x538], R12 ;  /* 0x00014e0004007a24 */ /* 0x000fca00078e020c */
[----:B------:R-:W-:Y:S01]  /*1ded0*/  ISETP.GT.AND P0, PT, R0, R10, PT ;  /* 0x0000000a0000720c */ /* 0x000fe20003f04270 */
[----:B------:R-:W-:-:S12]  /*1dee0*/  BRA.DIV ~URZ, `(.L_x_779) ;  /* 0x000020027f007947 */ /* 0x000fd8000b800000 */
[----:B------:R-:W-:-:S04]  /*1def0*/  VOTE.ANY R11, PT, !P0 ;  /* 0x00000000000b7806 */ /* 0x000fc800040e0100 */
.L_x_823:
[----:B------:R-:W2:Y:S02]  /*1df00*/  POPC R0, R11 ;  /* 0x0000000b00007309 */ /* 0x000ea40000000000 */
[----:B--2---:R-:W-:Y:S01]  /*1df10*/  IADD3 R231, R0, R231, RZ ;  /* 0x000000e700e77210 */ /* 0x004fe20007ffe0ff */
[----:B------:R-:W-:Y:S05]  /*1df20*/  BRA.DIV ~URZ, `(.L_x_780) ;  /* 0x000020127f007947 */ /* 0x000fea000b800000 */
[----:B------:R2:W3:Y:S04]  /*1df30*/  SHFL.IDX PT, R8, R6, R0, 0x1f ;  /* 0x00001f0006087589 */ /* 0x0004e800000e0000 */
[----:B------:R2:W4:Y:S02]  /*1df40*/  SHFL.IDX PT, R7, R7, R0, 0x1f ;  /* 0x00001f0007077589 */ /* 0x00052400000e0000 */
.L_x_824:
[----:B------:R-:W-:Y:S01]  /*1df50*/  ISETP.NE.AND P0, PT, R11, RZ, PT ;  /* 0x000000ff0b00720c */ /* 0x000fe20003f05270 */
[----:B------:R-:W-:-:S12]  /*1df60*/  BSSY B0, `(.L_x_781) ;  /* 0x0000005000007945 */ /* 0x000fd80003800000 */
[----:B------:R-:W-:Y:S05]  /*1df70*/  @!P0 BRA `(.L_x_782) ;  /* 0x0000003000008947 */ /* 0x000fea0003800000 */
[----:B--2---:R-:W-:Y:S01]  /*1df80*/  IADD3 R0, R0, -0x1, RZ ;  /* 0xffffffff00007810 */ /* 0x004fe20007ffe0ff */
[----:B------:R-:W-:Y:S05]  /*1df90*/  BRA.DIV ~URZ, `(.L_x_783) ;  /* 0x000020727f007947 */ /* 0x000fea000b800000 */
[----:B------:R2:W1:Y:S02]  /*1dfa0*/  SHFL.IDX PT, R13, R4, R0, 0x1f ;  /* 0x00001f00040d7589 */ /* 0x00046400000e0000 */
.L_x_782:
[----:B------:R-:W-:Y:S05]  /*1dfb0*/  BSYNC B0 ;  /* 0x0000000000007941 */ /* 0x000fea0003800000 */
.L_x_781:
[----:B----4-:R-:W-:Y:S01]  /*1dfc0*/  ISETP.NE.AND P0, PT, R7, 0x1, PT ;  /* 0x000000010700780c */ /* 0x010fe20003f05270 */
[----:B-1----:R-:W-:Y:S01]  /*1dfd0*/  IMAD R228, R13, c[0x0][0x538], R12 ;  /* 0x00014e000de47a24 */ /* 0x002fe200078e020c */
[----:B------:R-:W-:Y:S04]  /*1dfe0*/  BSSY B0, `(.L_x_784) ;  /* 0x0000084000007945 */ /* 0x000fe80003800000 */
[----:B--2---:R-:W-:-:S07]  /*1dff0*/  IADD3 R6, -R228, R10, RZ ;  /* 0x0000000ae4067210 */ /* 0x004fce0007ffe1ff */
[----:B------:R-:W-:Y:S05]  /*1e000*/  @!P0 BRA `(.L_x_785) ;  /* 0x000003e000008947 */ /* 0x000fea0003800000 */
[-C--:B---3--:R-:W-:Y:S02]  /*1e010*/  IABS R0, R8.reuse ;  /* 0x0000000800007213 */ /* 0x088fe40000000000 */
        /* <DEDUP_REMOVED lines=15> */
[----:B------:R-:W-:-:S04]  /*1e110*/  IMAD.MOV R0, RZ, RZ, -R10 ;  /* 0x000000ffff007224 */ /* 0x000fc800078e0a0a */
[----:B------:R-:W-:Y:S02]  /*1e120*/  IMAD.MOV.U32 R3, RZ, RZ, R0 ;  /* 0x000000ffff037224 */ /* 0x000fe400078e0000 */
        /* <DEDUP_REMOVED lines=13> */
[----:B-1----:R-:W-:-:S04]  /*1e200*/  IADD3 R2, RZ, -R3, RZ ;  /* 0x80000003ff027210 */ /* 0x002fc80007ffe0ff */
[----:B------:R-:W-:Y:S01]  /*1e210*/  @!P1 IMAD.MOV R0, RZ, RZ, -R0 ;  /* 0x000000ffff009224 */ /* 0x000fe200078e0a00 */
[----:B------:R-:W-:Y:S01]  /*1e220*/  @!P0 LOP3.LUT R0, RZ, R8, RZ, 0x33, !PT ;  /* 0x00000008ff008212 */ /* 0x000fe200078e33ff */
[----:B------:R-:W-:Y:S01]  /*1e230*/  IMAD.MOV.U32 R4, RZ, RZ, R2 ;  /* 0x000000ffff047224 */ /* 0x000fe200078e0002 */
[----:B------:R-:W-:Y:S02]  /*1e240*/  IABS R2, R7 ;  /* 0x0000000700027213 */ /* 0x000fe40000000000 */
[----:B------:R-:W-:Y:S01]  /*1e250*/  IABS R10, R0 ;  /* 0x00000000000a7213 */ /* 0x000fe20000000000 */
[----:B------:R-:W-:Y:S02]  /*1e260*/  IMAD R4, R4, R5, RZ ;  /* 0x0000000504047224 */ /* 0x000fe400078e02ff */
[----:B------:R-:W-:Y:S01]  /*1e270*/  IMAD.MOV R9, RZ, RZ, -R2 ;  /* 0x000000ffff097224 */ /* 0x000fe200078e0a02 */
[----:B------:R-:W-:-:S05]  /*1e280*/  MOV R2, RZ ;  /* 0x000000ff00027202 */ /* 0x000fca0000000f00 */
        /* <DEDUP_REMOVED lines=22> */
.L_x_785:
[----:B------:R-:W-:-:S04]  /*1e3f0*/  IMAD.MOV.U32 R2, RZ, RZ, 0x4 ;  /* 0x00000004ff027424 */ /* 0x000fc800078e00ff */
[----:B------:R-:W-:-:S05]  /*1e400*/  IMAD.WIDE R2, R231, R2, c[0x0][0x590] ;  /* 0x00016400e7027625 */ /* 0x000fca00078e0202 */
[----:B------:R-:W2:Y:S02]  /*1e410*/  LDG.E R4, [R2.64] ;  /* 0x0000000602047981 */ /* 0x000ea4000c1e1900 */
        /* <DEDUP_REMOVED lines=63> */
[----:B------:R-:W-:Y:S02]  /*1e810*/  IMAD R230, R2, R3, R6 ;  /* 0x0000000302e67224 */ /* 0x000fe400078e0206 */
.L_x_786:
[----:B------:R-:W-:Y:S05]  /*1e820*/  BSYNC B0 ;  /* 0x0000000000007941 */ /* 0x000fea0003800000 */
.L_x_784:
[----:B------:R-:W-:-:S04]  /*1e830*/  LOP3.LUT R2, RZ, R2, RZ, 0x33, !PT ;  /* 0x00000002ff027212 */ /* 0x000fc800078e33ff */
[----:B------:R-:W-:Y:S01]  /*1e840*/  IADD3 R229, R2, R8, RZ ;  /* 0x0000000802e57210 */ /* 0x000fe20007ffe0ff */
[----:B------:R-:W-:Y:S05]  /*1e850*/  BRA `(.L_x_787) ;  /* 0x0000004000007947 */ /* 0x000fea0003800000 */
.L_x_775:
[----:B------:R-:W-:Y:S01]  /*1e860*/  IMAD.MOV.U32 R228, RZ, RZ, R10 ;  /* 0x000000ffffe47224 */ /* 0x000fe200078e000a */
[----:B------:R-:W-:Y:S01]  /*1e870*/  MOV R230, RZ ;  /* 0x000000ff00e67202 */ /* 0x000fe20000000f00 */
[----:B------:R-:W-:Y:S01]  /*1e880*/  IMAD.MOV.U32 R229, RZ, RZ, RZ ;  /* 0x000000ffffe57224 */ /* 0x000fe200078e00ff */
[----:B------:R-:W-:Y:S02]  /*1e890*/  MOV R231, c[0x0][0x53c] ;  /* 0x00014f0000e77a02 */ /* 0x000fe40000000f00 */
.L_x_787:
[----:B------:R-:W-:Y:S05]  /*1e8a0*/  BSYNC B1 ;  /* 0x0000000000017941 */ /* 0x000fea0003800000 */
.L_x_773:
[----:B------:R-:W-:Y:S01]  /*1e8b0*/  WARPSYNC 0xffffffff ;  /* 0xffffffff00007948 */ /* 0x000fe20003800000 */
[----:B------:R-:W-:Y:S01]  /*1e8c0*/  BAR.SYNC.DEFER_BLOCKING 0x4, 0x100 ;  /* 0x0104000000007b1d */ /* 0x000fe20000010000 */
[----:B------:R-:W-:-:S13]  /*1e8d0*/  ISETP.NE.AND P0, PT, R14, RZ, PT ;  /* 0x000000ff0e00720c */ /* 0x000fda0003f05270 */
[----:B------:R2:W-:Y:S04]  /*1e8e0*/  @!P0 STS.128 [0x20080], R228 ;  /* 0x020080e4ff008388 */ /* 0x0005e80000000c00 */
[----:B------:R-:W-:Y:S06]  /*1e8f0*/  BAR.ARV 0x5, 0x100 ;  /* 0x0144000000007b1d */ /* 0x000fec0000002000 */
.L_x_768:
[----:B-1----:R-:W-:-:S13]  /*1e900*/  ISETP.GE.AND P0, PT, R231, c[0x0][0x53c], PT ;  /* 0x00014f00e7007a0c */ /* 0x002fda0003f06270 */
[----:B--23--:R-:W-:Y:S01]  /*1e910*/  @P0 CALL.REL.NOINC `(.L_x_788) ;  /* 0x0000001000000944 */ /* 0x00cfe20003c00000 */
[----:B------:R-:W-:Y:S05]  /*1e920*/  BRA `(.L_x_789) ;  /* 0xfffe2f3000007947 */ /* 0x000fea000383ffff */
.L_x_788:
[----:B------:R-:W-:Y:S05]  /*1e930*/  EXIT ;  /* 0x000000000000794d */ /* 0x000fea0003800000 */
.L_x_555:
[----:B------:R-:W-:Y:S01]  /*1e940*/  IMAD.MOV.U32 R0, RZ, RZ, R5 ;  /* 0x000000ffff007224 */ /* 0x000fe200078e0005 */
[----:B------:R-:W-:Y:S02]  /*1e950*/  MOV R2, 0x1 ;  /* 0x0000000100027802 */ /* 0x000fe40000000f00 */
[----:B------:R-:W-:Y:S02]  /*1e960*/  MOV R3, 0x1e980 ;  /* 0x0001e98000037802 */ /* 0x000fe40000000f00 */
[----:B--2---:R-:W-:Y:S05]  /*1e970*/  CALL.REL.NOINC `($__internal_14_$__cuda_sm70_shflsync_up_p) ;  /* 0x000017a000007944 */ /* 0x004fea0003c00000 */
[----:B------:R-:W-:Y:S01]  /*1e980*/  MOV R0, R4 ;  /* 0x0000000400007202 */ /* 0x000fe20000000f00 */
[----:B------:R-:W-:Y:S05]  /*1e990*/  BRA `(.L_x_790) ;  /* 0xfffe1ac000007947 */ /* 0x000fea000383ffff */
.L_x_556:
[----:B------:R-:W-:Y:S01]  /*1e9a0*/  IMAD.MOV.U32 R0, RZ, RZ, R5 ;  /* 0x000000ffff007224 */ /* 0x000fe200078e0005 */
[----:B------:R-:W-:Y:S02]  /*1e9b0*/  MOV R2, 0x2 ;  /* 0x0000000200027802 */ /* 0x000fe40000000f00 */
[----:B------:R-:W-:Y:S02]  /*1e9c0*/  MOV R3, 0x1e9e0 ;  /* 0x0001e9e000037802 */ /* 0x000fe40000000f00 */
[----:B--2---:R-:W-:Y:S05]  /*1e9d0*/  CALL.REL.NOINC `($__internal_14_$__cuda_sm70_shflsync_up_p) ;  /* 0x0000174000007944 */ /* 0x004fea0003c00000 */
[----:B------:R-:W-:Y:S01]  /*1e9e0*/  SEL R0, R4, RZ, P4 ;  /* 0x000000ff04007207 */ /* 0x000fe20002000000 */
[----:B------:R-:W-:Y:S01]  /*1e9f0*/  IMAD.MOV.U32 R2, RZ, RZ, 0x4 ;  /* 0x00000004ff027424 */ /* 0x000fe200078e00ff */
[----:B------:R-:W-:-:S03]  /*1ea00*/  MOV R3, 0x1ea30 ;  /* 0x0001ea3000037802 */ /* 0x000fc60000000f00 */
[----:B------:R-:W-:Y:S02]  /*1ea10*/  IMAD.IADD R0, R5, 0x1, R0 ;  /* 0x0000000105007824 */ /* 0x000fe400078e0200 */
[----:B------:R-:W-:Y:S05]  /*1ea20*/  CALL.REL.NOINC `($__internal_14_$__cuda_sm70_shflsync_up_p) ;  /* 0x000016f000007944 */ /* 0x000fea0003c00000 */
        /* <DEDUP_REMOVED lines=12> */
[----:B------:R-:W-:Y:S02]  /*1eaf0*/  MOV R3, 0x1f ;  /* 0x0000001f00037802 */ /* 0x000fe40000000f00 */
[----:B------:R-:W-:Y:S01]  /*1eb00*/  MOV R2, 0x1eb40 ;  /* 0x0001eb4000027802 */ /* 0x000fe20000000f00 */
[----:B------:R-:W-:-:S04]  /*1eb10*/  IMAD.IADD R4, R0, 0x1, R4 ;  /* 0x0000000100047824 */ /* 0x000fc800078e0204 */
[----:B------:R-:W-:Y:S02]  /*1eb20*/  IMAD.MOV.U32 R9, RZ, RZ, R4 ;  /* 0x000000ffff097224 */ /* 0x000fe400078e0004 */
[----:B------:R-:W-:Y:S05]  /*1eb30*/  CALL.REL.NOINC `($__internal_13_$__cuda_sm70_shflsync_idx_p) ;  /* 0x0000159000007944 */ /* 0x000fea0003c00000 */
[----:B------:R-:W-:Y:S01]  /*1eb40*/  MOV R0, R5 ;  /* 0x0000000500007202 */ /* 0x000fe20000000f00 */
[----:B------:R-:W-:Y:S05]  /*1eb50*/  BRA `(.L_x_791) ;  /* 0xfffe1a0000007947 */ /* 0x000fea000383ffff */
.L_x_558:
[----:B------:R-:W-:Y:S02]  /*1eb60*/  SEL R0, RZ, 0x1, P0 ;  /* 0x00000001ff007807 */ /* 0x000fe40000000000 */
[----:B------:R-:W-:Y:S02]  /*1eb70*/  MOV R2, 0x1eb90 ;  /* 0x0001eb9000027802 */ /* 0x000fe40000000f00 */
[----:B--2---:R-:W-:Y:S05]  /*1eb80*/  CALL.REL.NOINC `($__internal_15_$__cuda_sm70_votesync_ballot) ;  /* 0x0000160000007944 */ /* 0x004fea0003c00000 */
[----:B------:R-:W-:Y:S01]  /*1eb90*/  MOV R11, R0 ;  /* 0x00000000000b7202 */ /* 0x000fe20000000f00 */
[----:B------:R-:W-:Y:S05]  /*1eba0*/  BRA `(.L_x_792) ;  /* 0xfffe1a4000007947 */ /* 0x000fea000383ffff */
.L_x_559:
[----:B------:R-:W-:Y:S01]  /*1ebb0*/  IMAD.MOV.U32 R9, RZ, RZ, R10 ;  /* 0x000000ffff097224 */ /* 0x000fe200078e000a */
[----:B------:R-:W-:Y:S01]  /*1ebc0*/  MOV R5, R0 ;  /* 0x0000000000057202 */ /* 0x000fe20000000f00 */
[----:B------:R-:W-:Y:S01]  /*1ebd0*/  IMAD.MOV.U32 R3, RZ, RZ, 0x1f ;  /* 0x0000001fff037424 */ /* 0x000fe200078e00ff */
[----:B------:R-:W-:Y:S02]  /*1ebe0*/  MOV R2, 0x1ec00 ;  /* 0x0001ec0000027802 */ /* 0x000fe40000000f00 */
[----:B------:R-:W-:Y:S05]  /*1ebf0*/  CALL.REL.NOINC `($__internal_13_$__cuda_sm70_shflsync_idx_p) ;  /* 0x000014d000007944 */ /* 0x000fea0003c00000 */
[----:B------:R-:W-:Y:S01]  /*1ec00*/  IMAD.MOV.U32 R229, RZ, RZ, R5 ;  /* 0x000000ffffe57224 */ /* 0x000fe200078e0005 */
[----:B------:R-:W-:Y:S01]  /*1ec10*/  MOV R9, R8 ;  /* 0x0000000800097202 */ /* 0x000fe20000000f00 */
[----:B------:R-:W-:Y:S01]  /*1ec20*/  IMAD.MOV.U32 R6, RZ, RZ, RZ ;  /* 0x000000ffff067224 */ /* 0x000fe200078e00ff */
[----:B------:R-:W-:Y:S01]  /*1ec30*/  MOV R5, R0 ;  /* 0x0000000000057202 */ /* 0x000fe20000000f00 */
[----:B------:R-:W-:Y:S01]  /*1ec40*/  IMAD.MOV.U32 R3, RZ, RZ, 0x1f ;  /* 0x0000001fff037424 */ /* 0x000fe200078e00ff */
[----:B------:R-:W-:-:S02]  /*1ec50*/  MOV R2, 0x1ec70 ;  /* 0x0001ec7000027802 */ /* 0x000fc40000000f00 */
[----:B------:R-:W-:Y:S05]  /*1ec60*/  CALL.REL.NOINC `($__internal_13_$__cuda_sm70_shflsync_idx_p) ;  /* 0x0000146000007944 */ /* 0x000fea0003c00000 */
[----:B------:R-:W-:Y:S01]  /*1ec70*/  MOV R10, R5 ;  /* 0x00000005000a7202 */ /* 0x000fe20000000f00 */
[----:B------:R-:W-:Y:S05]  /*1ec80*/  BRA `(.L_x_793) ;  /* 0xfffe19c000007947 */ /* 0x000fea000383ffff */
.L_x_562:
[----:B------:R-:W-:Y:S01]  /*1ec90*/  IMAD.MOV.U32 R9, RZ, RZ, R4 ;  /* 0x000000ffff097224 */ /* 0x000fe200078e0004 */
[----:B------:R-:W-:-:S02]  /*1eca0*/  MOV R3, 0x1f ;  /* 0x0000001f00037802 */ /* 0x000fc40000000f00 */
[----:B------:R-:W-:Y:S02]  /*1ecb0*/  MOV R2, 0x1ecd0 ;  /* 0x0001ecd000027802 */ /* 0x000fe40000000f00 */
[----:B-123--:R-:W-:Y:S05]  /*1ecc0*/  CALL.REL.NOINC `($__internal_13_$__cuda_sm70_shflsync_idx_p) ;  /* 0x0000140000007944 */ /* 0x00efea0003c00000 */
[----:B------:R-:W-:Y:S01]  /*1ecd0*/  MOV R6, R5 ;  /* 0x0000000500067202 */ /* 0x000fe20000000f00 */
[----:B------:R-:W-:Y:S05]  /*1ece0*/  BRA `(.L_x_561) ;  /* 0xfffe19c000007947 */ /* 0x000fea000383ffff */
.L_x_611:
[----:B------:R-:W-:Y:S01]  /*1ecf0*/  IMAD.MOV.U32 R9, RZ, RZ, R16 ;  /* 0x000000ffff097224 */ /* 0x000fe200078e0010 */
[----:B------:R-:W-:Y:S01]  /*1ed00*/  MOV R5, RZ ;  /* 0x000000ff00057202 */ /* 0x000fe20000000f00 */
[----:B------:R-:W-:Y:S01]  /*1ed10*/  IMAD.MOV.U32 R3, RZ, RZ, 0x181f ;  /* 0x0000181fff037424 */ /* 0x000fe200078e00ff */
[----:B------:R-:W-:Y:S02]  /*1ed20*/  MOV R2, 0x1ed40 ;  /* 0x0001ed4000027802 */ /* 0x000fe40000000f00 */
[----:B-----5:R-:W-:Y:S05]  /*1ed30*/  CALL.REL.NOINC `($__internal_13_$__cuda_sm70_shflsync_idx_p) ;  /* 0x0000139000007944 */ /* 0x020fea0003c00000 */
[----:B------:R-:W-:Y:S01]  /*1ed40*/  MOV R10, R5 ;  /* 0x00000005000a7202 */ /* 0x000fe20000000f00 */
[----:B------:R-:W-:Y:S05]  /*1ed50*/  BRA `(.L_x_794) ;  /* 0xfffe7e6000007947 */ /* 0x000fea000383ffff */
.L_x_612:
[----:B------:R-:W-:Y:S01]  /*1ed60*/  IMAD.MOV.U32 R9, RZ, RZ, R17 ;  /* 0x000000ffff097224 */ /* 0x000fe200078e0011 */
[----:B------:R-:W-:Y:S01]  /*1ed70*/  MOV R5, RZ ;  /* 0x000000ff00057202 */ /* 0x000fe20000000f00 */
[----:B------:R-:W-:Y:S01]  /*1ed80*/  IMAD.MOV.U32 R3, RZ, RZ, 0x181f ;  /* 0x0000181fff037424 */ /* 0x000fe200078e00ff */
[----:B------:R-:W-:Y:S02]  /*1ed90*/  MOV R2, 0x1edb0 ;  /* 0x0001edb000027802 */ /* 0x000fe40000000f00 */
[----:B-12--5:R-:W-:Y:S05]  /*1eda0*/  CALL.REL.NOINC `($__internal_13_$__cuda_sm70_shflsync_idx_p) ;  /* 0x0000132000007944 */ /* 0x026fea0003c00000 */
[----:B------:R-:W-:Y:S01]  /*1edb0*/  MOV R2, R5 ;  /* 0x0000000500027202 */ /* 0x000fe20000000f00 */
[----:B------:R-:W-:Y:S05]  /*1edc0*/  BRA `(.L_x_795) ;  /* 0xfffe7e1000007947 */ /* 0x000fea000383ffff */
.L_x_615:
[----:B--2---:R-:W-:Y:S01]  /*1edd0*/  IMAD.MOV.U32 R9, RZ, RZ, R16 ;  /* 0x000000ffff097224 */ /* 0x004fe200078e0010 */
[----:B------:R-:W-:Y:S01]  /*1ede0*/  MOV R5, 0x1 ;  /* 0x0000000100057802 */ /* 0x000fe20000000f00 */
[----:B------:R-:W-:Y:S01]  /*1edf0*/  IMAD.MOV.U32 R3, RZ, RZ, 0x181f ;  /* 0x0000181fff037424 */ /* 0x000fe200078e00ff */
[----:B----4-:R-:W-:-:S02]  /*1ee00*/  MOV R2, 0x1ee20 ;  /* 0x0001ee2000027802 */ /* 0x010fc40000000f00 */
[----:B-1-3-5:R-:W-:Y:S05]  /*1ee10*/  CALL.REL.NOINC `($__internal_13_$__cuda_sm70_shflsync_idx_p) ;  /* 0x000012b000007944 */ /* 0x02afea0003c00000 */
[----:B------:R-:W-:Y:S01]  /*1ee20*/  IMAD.MOV.U32 R10, RZ, RZ, R5 ;  /* 0x000000ffff0a7224 */ /* 0x000fe200078e0005 */
[----:B------:R-:W-:Y:S01]  /*1ee30*/  MOV R5, 0x1 ;  /* 0x0000000100057802 */ /* 0x000fe20000000f00 */
[----:B------:R-:W-:Y:S01]  /*1ee40*/  IMAD.MOV.U32 R9, RZ, RZ, R17 ;  /* 0x000000ffff097224 */ /* 0x000fe200078e0011 */
[----:B------:R-:W-:-:S02]  /*1ee50*/  MOV R3, 0x181f ;  /* 0x0000181f00037802 */ /* 0x000fc40000000f00 */
[----:B------:R-:W-:Y:S02]  /*1ee60*/  MOV R2, 0x1ee80 ;  /* 0x0001ee8000027802 */ /* 0x000fe40000000f00 */
[----:B------:R-:W-:Y:S05]  /*1ee70*/  CALL.REL.NOINC `($__internal_13_$__cuda_sm70_shflsync_idx_p) ;  /* 0x0000125000007944 */ /* 0x000fea0003c00000 */
[----:B------:R-:W-:Y:S01]  /*1ee80*/  MOV R2, R5 ;  /* 0x0000000500027202 */ /* 0x000fe20000000f00 */
[----:B------:R-:W-:Y:S05]  /*1ee90*/  BRA `(.L_x_796) ;  /* 0xfffe7f4000007947 */ /* 0x000fea000383ffff */
.L_x_618:
[----:B-1----:R-:W-:Y:S01]  /*1eea0*/  IMAD.MOV.U32 R9, RZ, RZ, R16 ;  /* 0x000000ffff097224 */ /* 0x002fe200078e0010 */
[----:B------:R-:W-:Y:S01]  /*1eeb0*/  MOV R5, 0x2 ;  /* 0x0000000200057802 */ /* 0x000fe20000000f00 */
[----:B------:R-:W-:Y:S01]  /*1eec0*/  IMAD.MOV.U32 R3, RZ, RZ, 0x181f ;  /* 0x0000181fff037424 */ /* 0x000fe200078e00ff */
[----:B----4-:R-:W-:Y:S02]  /*1eed0*/  MOV R2, 0x1eef0 ;  /* 0x0001eef000027802 */ /* 0x010fe40000000f00 */
[----:B--23-5:R-:W-:Y:S05]  /*1eee0*/  CALL.REL.NOINC `($__internal_13_$__cuda_sm70_shflsync_idx_p) ;  /* 0x000011e000007944 */ /* 0x02cfea0003c00000 */
[----:B------:R-:W-:Y:S01]  /*1eef0*/  MOV R10, R5 ;  /* 0x00000005000a7202 */ /* 0x000fe20000000f00 */
[----:B------:R-:W-:Y:S05]  /*1ef00*/  BRA `(.L_x_797) ;  /* 0xfffe806000007947 */ /* 0x000fea000383ffff */
.L_x_619:
[----:B------:R-:W-:Y:S01]  /*1ef10*/  IMAD.MOV.U32 R9, RZ, RZ, R17 ;  /* 0x000000ffff097224 */ /* 0x000fe200078e0011 */
[----:B------:R-:W-:Y:S01]  /*1ef20*/  MOV R5, 0x2 ;  /* 0x0000000200057802 */ /* 0x000fe20000000f00 */
[----:B------:R-:W-:Y:S01]  /*1ef30*/  IMAD.MOV.U32 R3, RZ, RZ, 0x181f ;  /* 0x0000181fff037424 */ /* 0x000fe200078e00ff */
[----:B----4-:R-:W-:Y:S02]  /*1ef40*/  MOV R2, 0x1ef60 ;  /* 0x0001ef6000027802 */ /* 0x010fe40000000f00 */
[----:B-123-5:R-:W-:Y:S05]  /*1ef50*/  CALL.REL.NOINC `($__internal_13_$__cuda_sm70_shflsync_idx_p) ;  /* 0x0000117000007944 */ /* 0x02efea0003c00000 */
[----:B------:R-:W-:Y:S01]  /*1ef60*/  MOV R2, R5 ;  /* 0x0000000500027202 */ /* 0x000fe20000000f00 */
[----:B------:R-:W-:Y:S05]  /*1ef70*/  BRA `(.L_x_798) ;  /* 0xfffe801000007947 */ /* 0x000fea000383ffff */
.L_x_622:
[----:B-1----:R-:W-:Y:S01]  /*1ef80*/  IMAD.MOV.U32 R9, RZ, RZ, R16 ;  /* 0x000000ffff097224 */ /* 0x002fe200078e0010 */
[----:B------:R-:W-:Y:S01]  /*1ef90*/  MOV R5, 0x3 ;  /* 0x0000000300057802 */ /* 0x000fe20000000f00 */
[----:B------:R-:W-:Y:S01]  /*1efa0*/  IMAD.MOV.U32 R3, RZ, RZ, 0x181f ;  /* 0x0000181fff037424 */ /* 0x000fe200078e00ff */
[----:B------:R-:W-:-:S02]  /*1efb0*/  MOV R2, 0x1efd0 ;  /* 0x0001efd000027802 */ /* 0x000fc40000000f00 */
[----:B--2345:R-:W-:Y:S05]  /*1efc0*/  CALL.REL.NOINC `($__internal_13_$__cuda_sm70_shflsync_idx_p) ;  /* 0x0000110000007944 */ /* 0x03cfea0003c00000 */
        /* <DEDUP_REMOVED lines=8> */
.L_x_727:
[----:B------:R-:W-:Y:S01]  /*1f050*/  IMAD.MOV.U32 R2, RZ, RZ, R207 ;  /* 0x000000ffff027224 */ /* 0x000fe200078e00cf */
[----:B------:R-:W-:Y:S02]  /*1f060*/  MOV R5, 0x2 ;  /* 0x0000000200057802 */ /* 0x000fe40000000f00 */
[----:B------:R-:W-:Y:S02]  /*1f070*/  MOV R3, 0x1f090 ;  /* 0x0001f09000037802 */ /* 0x000fe40000000f00 */
[----:B------:R-:W-:Y:S05]  /*1f080*/  CALL.REL.NOINC `($__internal_12_$__cuda_sm70_shflsync_bfly_p) ;  /* 0x00000ff000007944 */ /* 0x000fea0003c00000 */
[----:B------:R-:W-:Y:S01]  /*1f090*/  MOV R0, R5 ;  /* 0x0000000500007202 */ /* 0x000fe20000000f00 */
[----:B------:R-:W-:Y:S05]  /*1f0a0*/  BRA `(.L_x_800) ;  /* 0xffff9de000007947 */ /* 0x000fea000383ffff */
.L_x_728:
[----:B------:R-:W-:Y:S01]  /*1f0b0*/  IMAD.MOV.U32 R2, RZ, RZ, R0 ;  /* 0x000000ffff027224 */ /* 0x000fe200078e0000 */
[----:B------:R-:W-:Y:S02]  /*1f0c0*/  MOV R5, 0x1 ;  /* 0x0000000100057802 */ /* 0x000fe40000000f00 */
[----:B------:R-:W-:Y:S02]  /*1f0d0*/  MOV R3, 0x1f0f0 ;  /* 0x0001f0f000037802 */ /* 0x000fe40000000f00 */
[----:B-1----:R-:W-:Y:S05]  /*1f0e0*/  CALL.REL.NOINC `($__internal_12_$__cuda_sm70_shflsync_bfly_p) ;  /* 0x00000f9000007944 */ /* 0x002fea0003c00000 */
[----:B------:R-:W-:Y:S01]  /*1f0f0*/  FADD.FTZ R0, R0, R5 ;  /* 0x0000000500007221 */ /* 0x000fe20000010000 */
[----:B------:R-:W-:Y:S02]  /*1f100*/  MOV R2, R206 ;  /* 0x000000ce00027202 */ /* 0x000fe40000000f00 */
[----:B------:R-:W-:-:S02]  /*1f110*/  MOV R5, 0x2 ;  /* 0x0000000200057802 */ /* 0x000fc40000000f00 */
[----:B------:R-:W-:Y:S02]  /*1f120*/  MOV R3, 0x1f140 ;  /* 0x0001f14000037802 */ /* 0x000fe40000000f00 */
[----:B------:R-:W-:Y:S05]  /*1f130*/  CALL.REL.NOINC `($__internal_12_$__cuda_sm70_shflsync_bfly_p) ;  /* 0x00000f4000007944 */ /* 0x000fea0003c00000 */
[----:B------:R-:W-:Y:S01]  /*1f140*/  FADD.FTZ R4, R206, R5 ;  /* 0x00000005ce047221 */ /* 0x000fe20000010000 */
[----:B------:R-:W-:Y:S02]  /*1f150*/  MOV R5, 0x1 ;  /* 0x0000000100057802 */ /* 0x000fe40000000f00 */
[----:B------:R-:W-:Y:S02]  /*1f160*/  MOV R3, 0x1f190 ;  /* 0x0001f19000037802 */ /* 0x000fe40000000f00 */
[----:B------:R-:W-:Y:S02]  /*1f170*/  MOV R2, R4 ;  /* 0x0000000400027202 */ /* 0x000fe40000000f00 */
[----:B------:R-:W-:Y:S05]  /*1f180*/  CALL.REL.NOINC `($__internal_12_$__cuda_sm70_shflsync_bfly_p) ;  /* 0x00000ef000007944 */ /* 0x000fea0003c00000 */
[----:B------:R-:W-:Y:S01]  /*1f190*/  MOV R3, R5 ;  /* 0x0000000500037202 */ /* 0x000fe20000000f00 */
[----:B------:R-:W-:Y:S05]  /*1f1a0*/  BRA `(.L_x_801) ;  /* 0xffff9d5000007947 */ /* 0x000fea000383ffff */
.L_x_735:
[----:B--234-:R-:W-:Y:S01]  /*1f1b0*/  IMAD.MOV.U32 R9, RZ, RZ, R13 ;  /* 0x000000ffff097224 */ /* 0x01cfe200078e000d */
[----:B------:R-:W-:Y:S01]  /*1f1c0*/  MOV R5, RZ ;  /* 0x000000ff00057202 */ /* 0x000fe20000000f00 */
[----:B------:R-:W-:Y:S01]  /*1f1d0*/  IMAD.MOV.U32 R3, RZ, RZ, 0x181f ;  /* 0x0000181fff037424 */ /* 0x000fe200078e00ff */
[----:B------:R-:W-:Y:S02]  /*1f1e0*/  MOV R2, 0x1f200 ;  /* 0x0001f20000027802 */ /* 0x000fe40000000f00 */
[----:B-1----:R-:W-:Y:S05]  /*1f1f0*/  CALL.REL.NOINC `($__internal_13_$__cuda_sm70_shflsync_idx_p) ;  /* 0x00000ed000007944 */ /* 0x002fea0003c00000 */
[----:B------:R-:W-:Y:S01]  /*1f200*/  MOV R10, R5 ;  /* 0x00000005000a7202 */ /* 0x000fe20000000f00 */
[----:B------:R-:W-:Y:S05]  /*1f210*/  BRA `(.L_x_802) ;  /* 0xffffb87000007947 */ /* 0x000fea000383ffff */
.L_x_736:
[----:B------:R-:W-:Y:S01]  /*1f220*/  IMAD.MOV.U32 R9, RZ, RZ, R14 ;  /* 0x000000ffff097224 */ /* 0x000fe200078e000e */
[----:B------:R-:W-:Y:S01]  /*1f230*/  MOV R5, RZ ;  /* 0x000000ff00057202 */ /* 0x000fe20000000f00 */
[----:B------:R-:W-:Y:S01]  /*1f240*/  IMAD.MOV.U32 R3, RZ, RZ, 0x181f ;  /* 0x0000181fff037424 */ /* 0x000fe200078e00ff */
[----:B------:R-:W-:-:S02]  /*1f250*/  MOV R2, 0x1f270 ;  /* 0x0001f27000027802 */ /* 0x000fc40000000f00 */
[----:B-123--:R-:W-:Y:S05]  /*1f260*/  CALL.REL.NOINC `($__internal_13_$__cuda_sm70_shflsync_idx_p) ;  /* 0x00000e6000007944 */ /* 0x00efea0003c00000 */
[----:B------:R-:W-:Y:S01]  /*1f270*/  MOV R2, R5 ;  /* 0x0000000500027202 */ /* 0x000fe20000000f00 */
[----:B------:R-:W-:Y:S05]  /*1f280*/  BRA `(.L_x_803) ;  /* 0xffffb82000007947 */ /* 0x000fea000383ffff */
.L_x_739:
[----:B--2---:R-:W-:Y:S01]  /*1f290*/  IMAD.MOV.U32 R9, RZ, RZ, R13 ;  /* 0x000000ffff097224 */ /* 0x004fe200078e000d */
[----:B------:R-:W-:Y:S01]  /*1f2a0*/  MOV R5, 0x1 ;  /* 0x0000000100057802 */ /* 0x000fe20000000f00 */
[----:B------:R-:W-:Y:S01]  /*1f2b0*/  IMAD.MOV.U32 R3, RZ, RZ, 0x181f ;  /* 0x0000181fff037424 */ /* 0x000fe200078e00ff */
[----:B------:R-:W-:-:S02]  /*1f2c0*/  MOV R2, 0x1f2e0 ;  /* 0x0001f2e000027802 */ /* 0x000fc40000000f00 */
[----:B-1-34-:R-:W-:Y:S05]  /*1f2d0*/  CALL.REL.NOINC `($__internal_13_$__cuda_sm70_shflsync_idx_p) ;  /* 0x00000df000007944 */ /* 0x01afea0003c00000 */
        /* <DEDUP_REMOVED lines=8> */
.L_x_742:
[----:B--2---:R-:W-:Y:S01]  /*1f360*/  IMAD.MOV.U32 R9, RZ, RZ, R13 ;  /* 0x000000ffff097224 */ /* 0x004fe200078e000d */
[----:B------:R-:W-:Y:S01]  /*1f370*/  MOV R5, 0x2 ;  /* 0x0000000200057802 */ /* 0x000fe20000000f00 */
[----:B------:R-:W-:Y:S01]  /*1f380*/  IMAD.MOV.U32 R3, RZ, RZ, 0x181f ;  /* 0x0000181fff037424 */ /* 0x000fe200078e00ff */
[----:B------:R-:W-:Y:S02]  /*1f390*/  MOV R2, 0x1f3b0 ;  /* 0x0001f3b000027802 */ /* 0x000fe40000000f00 */
[----:B-1-34-:R-:W-:Y:S05]  /*1f3a0*/  CALL.REL.NOINC `($__internal_13_$__cuda_sm70_shflsync_idx_p) ;  /* 0x00000d2000007944 */ /* 0x01afea0003c00000 */
[----:B------:R-:W-:Y:S01]  /*1f3b0*/  MOV R10, R5 ;  /* 0x00000005000a7202 */ /* 0x000fe20000000f00 */
[----:B------:R-:W-:Y:S05]  /*1f3c0*/  BRA `(.L_x_805) ;  /* 0xffffba3000007947 */ /* 0x000fea000383ffff */
.L_x_743:
[----:B--2---:R-:W-:Y:S01]  /*1f3d0*/  IMAD.MOV.U32 R9, RZ, RZ, R14 ;  /* 0x000000ffff097224 */ /* 0x004fe200078e000e */
[----:B------:R-:W-:Y:S01]  /*1f3e0*/  MOV R5, 0x2 ;  /* 0x0000000200057802 */ /* 0x000fe20000000f00 */
[----:B------:R-:W-:Y:S01]  /*1f3f0*/  IMAD.MOV.U32 R3, RZ, RZ, 0x181f ;  /* 0x0000181fff037424 */ /* 0x000fe200078e00ff */
[----:B------:R-:W-:Y:S02]  /*1f400*/  MOV R2, 0x1f420 ;  /* 0x0001f42000027802 */ /* 0x000fe40000000f00 */
[----:B-1-34-:R-:W-:Y:S05]  /*1f410*/  CALL.REL.NOINC `($__internal_13_$__cuda_sm70_shflsync_idx_p) ;  /* 0x00000cb000007944 */ /* 0x01afea0003c00000 */
[----:B------:R-:W-:Y:S01]  /*1f420*/  MOV R2, R5 ;  /* 0x0000000500027202 */ /* 0x000fe20000000f00 */
[----:B------:R-:W-:Y:S05]  /*1f430*/  BRA `(.L_x_806) ;  /* 0xffffb9e000007947 */ /* 0x000fea000383ffff */
.L_x_746:
[----:B---3--:R-:W-:Y:S01]  /*1f440*/  IMAD.MOV.U32 R9, RZ, RZ, R13 ;  /* 0x000000ffff097224 */ /* 0x008fe200078e000d */
[----:B------:R-:W-:Y:S01]  /*1f450*/  MOV R5, 0x3 ;  /* 0x0000000300057802 */ /* 0x000fe20000000f00 */
[----:B------:R-:W-:Y:S01]  /*1f460*/  IMAD.MOV.U32 R3, RZ, RZ, 0x181f ;  /* 0x0000181fff037424 */ /* 0x000fe200078e00ff */
[----:B----4-:R-:W-:-:S02]  /*1f470*/  MOV R2, 0x1f490 ;  /* 0x0001f49000027802 */ /* 0x010fc40000000f00 */
[----:B-12---:R-:W-:Y:S05]  /*1f480*/  CALL.REL.NOINC `($__internal_13_$__cuda_sm70_shflsync_idx_p) ;  /* 0x00000c4000007944 */ /* 0x006fea0003c00000 */
        /* <DEDUP_REMOVED lines=8> */
.L_x_748:
[----:B------:R-:W-:Y:S01]  /*1f510*/  IMAD.MOV.U32 R9, RZ, RZ, R16 ;  /* 0x000000ffff097224 */ /* 0x000fe200078e0010 */
[----:B------:R-:W-:Y:S01]  /*1f520*/  MOV R5, RZ ;  /* 0x000000ff00057202 */ /* 0x000fe20000000f00 */
[----:B------:R-:W-:Y:S01]  /*1f530*/  IMAD.MOV.U32 R3, RZ, RZ, 0x1c1f ;  /* 0x00001c1fff037424 */ /* 0x000fe200078e00ff */
[----:B------:R-:W-:Y:S02]  /*1f540*/  MOV R2, 0x1f560 ;  /* 0x0001f56000027802 */ /* 0x000fe40000000f00 */
[----:B------:R-:W-:Y:S05]  /*1f550*/  CALL.REL.NOINC `($__internal_13_$__cuda_sm70_shflsync_idx_p) ;  /* 0x00000b7000007944 */ /* 0x000fea0003c00000 */
[----:B------:R-:W-:Y:S01]  /*1f560*/  MOV R4, R5 ;  /* 0x0000000500047202 */ /* 0x000fe20000000f00 */
[----:B------:R-:W-:Y:S05]  /*1f570*/  BRA `(.L_x_808) ;  /* 0xffffbd8000007947 */ /* 0x000fea000383ffff */
.L_x_749:
[----:B------:R-:W-:Y:S01]  /*1f580*/  IMAD.MOV.U32 R9, RZ, RZ, R17 ;  /* 0x000000ffff097224 */ /* 0x000fe200078e0011 */
[----:B------:R-:W-:Y:S01]  /*1f590*/  MOV R5, RZ ;  /* 0x000000ff00057202 */ /* 0x000fe20000000f00 */
[----:B------:R-:W-:Y:S01]  /*1f5a0*/  IMAD.MOV.U32 R3, RZ, RZ, 0x1c1f ;  /* 0x00001c1fff037424 */ /* 0x000fe200078e00ff */
[----:B------:R-:W-:Y:S02]  /*1f5b0*/  MOV R2, 0x1f5d0 ;  /* 0x0001f5d000027802 */ /* 0x000fe40000000f00 */
[----:B-12---:R-:W-:Y:S05]  /*1f5c0*/  CALL.REL.NOINC `($__internal_13_$__cuda_sm70_shflsync_idx_p) ;  /* 0x00000b0000007944 */ /* 0x006fea0003c00000 */
[----:B------:R-:W-:Y:S01]  /*1f5d0*/  MOV R0, R5 ;  /* 0x0000000500007202 */ /* 0x000fe20000000f00 */
[----:B------:R-:W-:Y:S05]  /*1f5e0*/  BRA `(.L_x_809) ;  /* 0xffffbd3000007947 */ /* 0x000fea000383ffff */
.L_x_752:
[----:B----4-:R-:W-:Y:S01]  /*1f5f0*/  IMAD.MOV.U32 R9, RZ, RZ, R16 ;  /* 0x000000ffff097224 */ /* 0x010fe200078e0010 */
[----:B------:R-:W-:Y:S01]  /*1f600*/  MOV R5, 0x1 ;  /* 0x0000000100057802 */ /* 0x000fe20000000f00 */
[----:B------:R-:W-:Y:S01]  /*1f610*/  IMAD.MOV.U32 R3, RZ, RZ, 0x1c1f ;  /* 0x00001c1fff037424 */ /* 0x000fe200078e00ff */
[----:B------:R-:W-:-:S02]  /*1f620*/  MOV R2, 0x1f640 ;  /* 0x0001f64000027802 */ /* 0x000fc40000000f00 */
[----:B-123--:R-:W-:Y:S05]  /*1f630*/  CALL.REL.NOINC `($__internal_13_$__cuda_sm70_shflsync_idx_p) ;  /* 0x00000a9000007944 */ /* 0x00efea0003c00000 */
        /* <DEDUP_REMOVED lines=8> */
.L_x_756:
[----:B------:R-:W-:Y:S01]  /*1f6c0*/  IMAD.MOV.U32 R9, RZ, RZ, R11 ;  /* 0x000000ffff097224 */ /* 0x000fe200078e000b */
[----:B------:R-:W-:Y:S01]  /*1f6d0*/  MOV R5, RZ ;  /* 0x000000ff00057202 */ /* 0x000fe20000000f00 */
[----:B------:R-:W-:Y:S01]  /*1f6e0*/  IMAD.MOV.U32 R3, RZ, RZ, 0x181f ;  /* 0x0000181fff037424 */ /* 0x000fe200078e00ff */
[----:B------:R-:W-:Y:S02]  /*1f6f0*/  MOV R2, 0x1f710 ;  /* 0x0001f71000027802 */ /* 0x000fe40000000f00 */
[----:B------:R-:W-:Y:S05]  /*1f700*/  CALL.REL.NOINC `($__internal_13_$__cuda_sm70_shflsync_idx_p) ;  /* 0x000009c000007944 */ /* 0x000fea0003c00000 */
[----:B------:R-:W-:Y:S01]  /*1f710*/  MOV R10, R5 ;  /* 0x00000005000a7202 */ /* 0x000fe20000000f00 */
[----:B------:R-:W-:Y:S05]  /*1f720*/  BRA `(.L_x_811) ;  /* 0xffffdb8000007947 */ /* 0x000fea000383ffff */
.L_x_757:
[----:B------:R-:W-:Y:S01]  /*1f730*/  IMAD.MOV.U32 R9, RZ, RZ, R14 ;  /* 0x000000ffff097224 */ /* 0x000fe200078e000e */
[----:B------:R-:W-:Y:S01]  /*1f740*/  MOV R5, RZ ;  /* 0x000000ff00057202 */ /* 0x000fe20000000f00 */
[----:B------:R-:W-:Y:S01]  /*1f750*/  IMAD.MOV.U32 R3, RZ, RZ, 0x181f ;  /* 0x0000181fff037424 */ /* 0x000fe200078e00ff */
[----:B------:R-:W-:Y:S02]  /*1f760*/  MOV R2, 0x1f780 ;  /* 0x0001f78000027802 */ /* 0x000fe40000000f00 */
[----:B-12---:R-:W-:Y:S05]  /*1f770*/  CALL.REL.NOINC `($__internal_13_$__cuda_sm70_shflsync_idx_p) ;  /* 0x0000095000007944 */ /* 0x006fea0003c00000 */
[----:B------:R-:W-:Y:S01]  /*1f780*/  MOV R2, R5 ;  /* 0x0000000500027202 */ /* 0x000fe20000000f00 */
[----:B------:R-:W-:Y:S05]  /*1f790*/  BRA `(.L_x_812) ;  /* 0xffffdb3000007947 */ /* 0x000fea000383ffff */
.L_x_760:
[----:B--2---:R-:W-:Y:S01]  /*1f7a0*/  IMAD.MOV.U32 R9, RZ, RZ, R11 ;  /* 0x000000ffff097224 */ /* 0x004fe200078e000b */
[----:B------:R-:W-:Y:S01]  /*1f7b0*/  MOV R5, 0x1 ;  /* 0x0000000100057802 */ /* 0x000fe20000000f00 */
[----:B------:R-:W-:Y:S01]  /*1f7c0*/  IMAD.MOV.U32 R3, RZ, RZ, 0x181f ;  /* 0x0000181fff037424 */ /* 0x000fe200078e00ff */
[----:B----4-:R-:W-:-:S02]  /*1f7d0*/  MOV R2, 0x1f7f0 ;  /* 0x0001f7f000027802 */ /* 0x010fc40000000f00 */
[----:B-1-3--:R-:W-:Y:S05]  /*1f7e0*/  CALL.REL.NOINC `($__internal_13_$__cuda_sm70_shflsync_idx_p) ;  /* 0x000008e000007944 */ /* 0x00afea0003c00000 */
        /* <DEDUP_REMOVED lines=8> */
.L_x_763:
[----:B-1----:R-:W-:Y:S01]  /*1f870*/  IMAD.MOV.U32 R9, RZ, RZ, R11 ;  /* 0x000000ffff097224 */ /* 0x002fe200078e000b */
[----:B------:R-:W-:Y:S01]  /*1f880*/  MOV R5, 0x2 ;  /* 0x0000000200057802 */ /* 0x000fe20000000f00 */
[----:B------:R-:W-:Y:S01]  /*1f890*/  IMAD.MOV.U32 R3, RZ, RZ, 0x181f ;  /* 0x0000181fff037424 */ /* 0x000fe200078e00ff */
[----:B----4-:R-:W-:Y:S02]  /*1f8a0*/  MOV R2, 0x1f8c0 ;  /* 0x0001f8c000027802 */ /* 0x010fe40000000f00 */
[----:B--23--:R-:W-:Y:S05]  /*1f8b0*/  CALL.REL.NOINC `($__internal_13_$__cuda_sm70_shflsync_idx_p) ;  /* 0x0000081000007944 */ /* 0x00cfea0003c00000 */
[----:B------:R-:W-:Y:S01]  /*1f8c0*/  MOV R10, R5 ;  /* 0x00000005000a7202 */ /* 0x000fe20000000f00 */
[----:B------:R-:W-:Y:S05]  /*1f8d0*/  BRA `(.L_x_814) ;  /* 0xffffdd5000007947 */ /* 0x000fea000383ffff */
.L_x_764:
[----:B------:R-:W-:Y:S01]  /*1f8e0*/  IMAD.MOV.U32 R9, RZ, RZ, R14 ;  /* 0x000000ffff097224 */ /* 0x000fe200078e000e */
[----:B------:R-:W-:Y:S01]  /*1f8f0*/  MOV R5, 0x2 ;  /* 0x0000000200057802 */ /* 0x000fe20000000f00 */
[----:B------:R-:W-:Y:S01]  /*1f900*/  IMAD.MOV.U32 R3, RZ, RZ, 0x181f ;  /* 0x0000181fff037424 */ /* 0x000fe200078e00ff */
[----:B----4-:R-:W-:Y:S02]  /*1f910*/  MOV R2, 0x1f930 ;  /* 0x0001f93000027802 */ /* 0x010fe40000000f00 */
[----:B-123--:R-:W-:Y:S05]  /*1f920*/  CALL.REL.NOINC `($__internal_13_$__cuda_sm70_shflsync_idx_p) ;  /* 0x000007a000007944 */ /* 0x00efea0003c00000 */
[----:B------:R-:W-:Y:S01]  /*1f930*/  MOV R2, R5 ;  /* 0x0000000500027202 */ /* 0x000fe20000000f00 */
[----:B------:R-:W-:Y:S05]  /*1f940*/  BRA `(.L_x_815) ;  /* 0xffffdd0000007947 */ /* 0x000fea000383ffff */
.L_x_767:
[----:B-1----:R-:W-:Y:S01]  /*1f950*/  IMAD.MOV.U32 R9, RZ, RZ, R11 ;  /* 0x000000ffff097224 */ /* 0x002fe200078e000b */
[----:B------:R-:W-:Y:S01]  /*1f960*/  MOV R5, 0x3 ;  /* 0x0000000300057802 */ /* 0x000fe20000000f00 */
[----:B------:R-:W-:Y:S01]  /*1f970*/  IMAD.MOV.U32 R3, RZ, RZ, 0x181f ;  /* 0x0000181fff037424 */ /* 0x000fe200078e00ff */
[----:B------:R-:W-:-:S02]  /*1f980*/  MOV R2, 0x1f9a0 ;  /* 0x0001f9a000027802 */ /* 0x000fc40000000f00 */
[----:B--234-:R-:W-:Y:S05]  /*1f990*/  CALL.REL.NOINC `($__internal_13_$__cuda_sm70_shflsync_idx_p) ;  /* 0x0000073000007944 */ /* 0x01cfea0003c00000 */
        /* <DEDUP_REMOVED lines=8> */
.L_x_769:
[----:B------:R-:W-:Y:S01]  /*1fa20*/  IMAD.MOV.U32 R9, RZ, RZ, R112 ;  /* 0x000000ffff097224 */ /* 0x000fe200078e0070 */
[----:B------:R-:W-:Y:S01]  /*1fa30*/  MOV R5, RZ ;  /* 0x000000ff00057202 */ /* 0x000fe20000000f00 */
[----:B------:R-:W-:Y:S01]  /*1fa40*/  IMAD.MOV.U32 R3, RZ, RZ, 0x1f ;  /* 0x0000001fff037424 */ /* 0x000fe200078e00ff */
[----:B------:R-:W-:Y:S02]  /*1fa50*/  MOV R2, 0x1fa70 ;  /* 0x0001fa7000027802 */ /* 0x000fe40000000f00 */
[----:B-1----:R-:W-:Y:S05]  /*1fa60*/  CALL.REL.NOINC `($__internal_13_$__cuda_sm70_shflsync_idx_p) ;  /* 0x0000066000007944 */ /* 0x002fea0003c00000 */
[----:B------:R-:W-:Y:S01]  /*1fa70*/  MOV R10, R5 ;  /* 0x00000005000a7202 */ /* 0x000fe20000000f00 */
[----:B------:R-:W-:Y:S05]  /*1fa80*/  BRA `(.L_x_817) ;  /* 0xffffdf5000007947 */ /* 0x000fea000383ffff */
.L_x_770:
[----:B------:R-:W-:Y:S01]  /*1fa90*/  IMAD.MOV.U32 R9, RZ, RZ, R112 ;  /* 0x000000ffff097224 */ /* 0x000fe200078e0070 */
[----:B------:R-:W-:Y:S01]  /*1faa0*/  MOV R5, 0x1 ;  /* 0x0000000100057802 */ /* 0x000fe20000000f00 */
[----:B------:R-:W-:Y:S01]  /*1fab0*/  IMAD.MOV.U32 R3, RZ, RZ, 0x1f ;  /* 0x0000001fff037424 */ /* 0x000fe200078e00ff */
[----:B------:R-:W-:Y:S02]  /*1fac0*/  MOV R2, 0x1fae0 ;  /* 0x0001fae000027802 */ /* 0x000fe40000000f00 */
[----:B-123--:R-:W-:Y:S05]  /*1fad0*/  CALL.REL.NOINC `($__internal_13_$__cuda_sm70_shflsync_idx_p) ;  /* 0x000005f000007944 */ /* 0x00efea0003c00000 */
[----:B------:R-:W-:Y:S01]  /*1fae0*/  MOV R8, R5 ;  /* 0x0000000500087202 */ /* 0x000fe20000000f00 */
[----:B------:R-:W-:Y:S05]  /*1faf0*/  BRA `(.L_x_818) ;  /* 0xffffdf0000007947 */ /* 0x000fea000383ffff */
.L_x_771:
[----:B------:R-:W-:Y:S02]  /*1fb00*/  MOV R2, 0x1 ;  /* 0x0000000100027802 */ /* 0x000fe40000000f00 */
[----:B------:R-:W-:-:S02]  /*1fb10*/  MOV R3, 0x1fb30 ;  /* 0x0001fb3000037802 */ /* 0x000fc40000000f00 */
[----:B--234-:R-:W-:Y:S05]  /*1fb20*/  CALL.REL.NOINC `($__internal_14_$__cuda_sm70_shflsync_up_p) ;  /* 0x000005f000007944 */ /* 0x01cfea0003c00000 */
[----:B------:R-:W-:Y:S05]  /*1fb30*/  BRA `(.L_x_819) ;  /* 0xffffdfe000007947 */ /* 0x000fea000383ffff */
.L_x_772:
[----:B------:R-:W-:Y:S02]  /*1fb40*/  MOV R2, 0x2 ;  /* 0x0000000200027802 */ /* 0x000fe40000000f00 */
[----:B------:R-:W-:-:S02]  /*1fb50*/  MOV R3, 0x1fb70 ;  /* 0x0001fb7000037802 */ /* 0x000fc40000000f00 */
[----:B--23--:R-:W-:Y:S05]  /*1fb60*/  CALL.REL.NOINC `($__internal_14_$__cuda_sm70_shflsync_up_p) ;  /* 0x000005b000007944 */ /* 0x00cfea0003c00000 */
[----:B------:R-:W-:Y:S01]  /*1fb70*/  SEL R3, R4, RZ, P1 ;  /* 0x000000ff04037207 */ /* 0x000fe20000800000 */
[----:B------:R-:W-:-:S04]  /*1fb80*/  IMAD.MOV.U32 R2, RZ, RZ, 0x4 ;  /* 0x00000004ff027424 */ /* 0x000fc800078e00ff */
[----:B------:R-:W-:Y:S01]  /*1fb90*/  IMAD.IADD R0, R0, 0x1, R3 ;  /* 0x0000000100007824 */ /* 0x000fe200078e0203 */
[----:B------:R-:W-:Y:S02]  /*1fba0*/  MOV R3, 0x1fbc0 ;  /* 0x0001fbc000037802 */ /* 0x000fe40000000f00 */
        /* <DEDUP_REMOVED lines=20> */
.L_x_776:
[----:B------:R-:W-:Y:S02]  /*1fcf0*/  MOV R2, 0x1 ;  /* 0x0000000100027802 */ /* 0x000fe40000000f00 */
[----:B------:R-:W-:Y:S02]  /*1fd00*/  MOV R3, 0x1fd20 ;  /* 0x0001fd2000037802 */ /* 0x000fe40000000f00 */
[----:B------:R-:W-:Y:S05]  /*1fd10*/  CALL.REL.NOINC `($__internal_14_$__cuda_sm70_shflsync_up_p) ;  /* 0x0000040000007944 */ /* 0x000fea0003c00000 */
[----:B------:R-:W-:Y:S01]  /*1fd20*/  MOV R2, R4 ;  /* 0x0000000400027202 */ /* 0x000fe20000000f00 */
[----:B------:R-:W-:Y:S05]  /*1fd30*/  BRA `(.L_x_821) ;  /* 0xffffe03000007947 */ /* 0x000fea000383ffff */
.L_x_777:
[----:B------:R-:W-:Y:S02]  /*1fd40*/  MOV R2, 0x2 ;  /* 0x0000000200027802 */ /* 0x000fe40000000f00 */
        /* <DEDUP_REMOVED lines=26> */
.L_x_779:
[----:B------:R-:W-:Y:S02]  /*1fef0*/  SEL R0, RZ, 0x1, P0 ;  /* 0x00000001ff007807 */ /* 0x000fe40000000000 */
[----:B------:R-:W-:Y:S02]  /*1ff00*/  MOV R2, 0x1ff20 ;  /* 0x0001ff2000027802 */ /* 0x000fe40000000f00 */
[----:B-1----:R-:W-:Y:S05]  /*1ff10*/  CALL.REL.NOINC `($__internal_15_$__cuda_sm70_votesync_ballot) ;  /* 0x0000027000007944 */ /* 0x002fea0003c00000 */
[----:B------:R-:W-:Y:S01]  /*1ff20*/  MOV R11, R0 ;  /* 0x00000000000b7202 */ /* 0x000fe20000000f00 */
[----:B------:R-:W-:Y:S05]  /*1ff30*/  BRA `(.L_x_823) ;  /* 0xffffdfc000007947 */ /* 0x000fea000383ffff */
.L_x_780:
[----:B------:R-:W-:Y:S01]  /*1ff40*/  IMAD.MOV.U32 R9, RZ, RZ, R6 ;  /* 0x000000ffff097224 */ /* 0x000fe200078e0006 */
[----:B------:R-:W-:Y:S01]  /*1ff50*/  MOV R5, R0 ;  /* 0x0000000000057202 */ /* 0x000fe20000000f00 */
[----:B------:R-:W-:Y:S01]  /*1ff60*/  IMAD.MOV.U32 R3, RZ, RZ, 0x1f ;  /* 0x0000001fff037424 */ /* 0x000fe200078e00ff */
[----:B------:R-:W-:Y:S02]  /*1ff70*/  MOV R2, 0x1ff90 ;  /* 0x0001ff9000027802 */ /* 0x000fe40000000f00 */
[----:B-1----:R-:W-:Y:S05]  /*1ff80*/  CALL.REL.NOINC `($__internal_13_$__cuda_sm70_shflsync_idx_p) ;  /* 0x0000014000007944 */ /* 0x002fea0003c00000 */
[----:B------:R-:W-:Y:S01]  /*1ff90*/  IMAD.MOV.U32 R8, RZ, RZ, R5 ;  /* 0x000000ffff087224 */ /* 0x000fe200078e0005 */
[----:B------:R-:W-:Y:S01]  /*1ffa0*/  MOV R5, R0 ;  /* 0x0000000000057202 */ /* 0x000fe20000000f00 */
[----:B------:R-:W-:Y:S01]  /*1ffb0*/  IMAD.MOV.U32 R9, RZ, RZ, R7 ;  /* 0x000000ffff097224 */ /* 0x000fe200078e0007 */
[----:B------:R-:W-:-:S02]  /*1ffc0*/  MOV R3, 0x1f ;  /* 0x0000001f00037802 */ /* 0x000fc40000000f00 */
[----:B------:R-:W-:Y:S02]  /*1ffd0*/  MOV R2, 0x1fff0 ;  /* 0x0001fff000027802 */ /* 0x000fe40000000f00 */
[----:B------:R-:W-:Y:S05]  /*1ffe0*/  CALL.REL.NOINC `($__internal_13_$__cuda_sm70_shflsync_idx_p) ;  /* 0x000000e000007944 */ /* 0x000fea0003c00000 */
[----:B------:R-:W-:Y:S01]  /*1fff0*/  MOV R7, R5 ;  /* 0x0000000500077202 */ /* 0x000fe20000000f00 */
[----:B------:R-:W-:Y:S05]  /*20000*/  BRA `(.L_x_824) ;  /* 0xffffdf4000007947 */ /* 0x000fea000383ffff */
.L_x_783:
[----:B------:R-:W-:Y:S01]  /*20010*/  IMAD.MOV.U32 R9, RZ, RZ, R4 ;  /* 0x000000ffff097224 */ /* 0x000fe200078e0004 */
[----:B------:R-:W-:Y:S01]  /*20020*/  MOV R5, R0 ;  /* 0x0000000000057202 */ /* 0x000fe20000000f00 */
[----:B------:R-:W-:Y:S01]  /*20030*/  IMAD.MOV.U32 R3, RZ, RZ, 0x1f ;  /* 0x0000001fff037424 */ /* 0x000fe200078e00ff */
[----:B------:R-:W-:Y:S02]  /*20040*/  MOV R2, 0x20060 ;  /* 0x0002006000027802 */ /* 0x000fe40000000f00 */
[----:B-1-34-:R-:W-:Y:S05]  /*20050*/  CALL.REL.NOINC `($__internal_13_$__cuda_sm70_shflsync_idx_p) ;  /* 0x0000007000007944 */ /* 0x01afea0003c00000 */
[----:B------:R-:W-:Y:S01]  /*20060*/  MOV R13, R5 ;  /* 0x00000005000d7202 */ /* 0x000fe20000000f00 */
[----:B------:R-:W-:Y:S05]  /*20070*/  BRA `(.L_x_782) ;  /* 0xffffdf3000007947 */ /* 0x000fea000383ffff */
        .weak           $__internal_12_$__cuda_sm70_shflsync_bfly_p
        .type           $__internal_12_$__cuda_sm70_shflsync_bfly_p,@function
        .size           $__internal_12_$__cuda_sm70_shflsync_bfly_p,($__internal_13_$__cuda_sm70_shflsync_idx_p - $__internal_12_$__cuda_sm70_shflsync_bfly_p)
$__internal_12_$__cuda_sm70_shflsync_bfly_p:
[----:B------:R-:W-:Y:S04]  /*20080*/  WARPSYNC R6 ;  /* 0x0000000600007348 */ /* 0x000fe80003800000 */
[----:B------:R1:W2:Y:S02]  /*20090*/  SHFL.BFLY PT, R5, R2, R5, R7 ;  /* 0x0c00000502057389 */ /* 0x0002a400000e0007 */
[----:B-1----:R-:W-:-:S02]  /*200a0*/  MOV R2, R3 ;  /* 0x0000000300027202 */ /* 0x002fc40000000f00 */
[----:B------:R-:W-:-:S04]  /*200b0*/  MOV R3, 0x0 ;  /* 0x0000000000037802 */ /* 0x000fc80000000f00 */
[----:B--2---:R-:W-:Y:S05]  /*200c0*/  RET.REL.NODEC R2 `(_ZN7cutlass13device_kernelIN5flash19enable_sm80_to_sm89INS1_16FlashAttnFwdSm80INS1_25CollectiveMainloopFwdSm80ILi8ELi1ELb0EN4cute5tupleIJNS5_1CILi128EEENS7_ILi32EEENS7_ILi256EEEEEELi256ENS_6half_tEfNS_4arch4Sm80ELb0ELb1ELb0ELb1ELb0ELb1ELb1ELb1EEENS1_21CollectiveEpilogueFwdINS6_IJS8_SA_S9_EEENS6_IJNS7_ILi1EEESI_SI_EEESC_SE_Li256ELb1ELb1ELb1ELb0EEENS1_36VarlenDynamicPersistentTileSchedulerILi128ELi32ELi256ELi256ELb1ELb1ELb0ELb1ELb0ELb1EEEEEEEEEvNT_6ParamsE) ;  /* 0xfffdff3002007950 */ /* 0x004fea0003c3ffff */
        .weak           $__internal_13_$__cuda_sm70_shflsync_idx_p
        .type           $__internal_13_$__cuda_sm70_shflsync_idx_p,@function
        .size           $__internal_13_$__cuda_sm70_shflsync_idx_p,($__internal_14_$__cuda_sm70_shflsync_up_p - $__internal_13_$__cuda_sm70_shflsync_idx_p)
$__internal_13_$__cuda_sm70_shflsync_idx_p:
[----:B------:R-:W-:-:S04]  /*200d0*/  MOV R115, 0xffffffff ;  /* 0xffffffff00737802 */ /* 0x000fc80000000f00 */
[----:B------:R-:W-:Y:S04]  /*200e0*/  WARPSYNC R115 ;  /* 0x0000007300007348 */ /* 0x000fe80003800000 */
[----:B------:R1:W2:Y:S02]  /*200f0*/  SHFL.IDX PT, R5, R9, R5, R3 ;  /* 0x0000000509057389 */ /* 0x0002a400000e0003 */
[----:B-1----:R-:W-:-:S04]  /*20100*/  MOV R3, 0x0 ;  /* 0x0000000000037802 */ /* 0x002fc80000000f00 */
[----:B--2---:R-:W-:Y:S05]  /*20110*/  RET.REL.NODEC R2 `(_ZN7cutlass13device_kernelIN5flash19enable_sm80_to_sm89INS1_16FlashAttnFwdSm80INS1_25CollectiveMainloopFwdSm80ILi8ELi1ELb0EN4cute5tupleIJNS5_1CILi128EEENS7_ILi32EEENS7_ILi256EEEEEELi256ENS_6half_tEfNS_4arch4Sm80ELb0ELb1ELb0ELb1ELb0ELb1ELb1ELb1EEENS1_21CollectiveEpilogueFwdINS6_IJS8_SA_S9_EEENS6_IJNS7_ILi1EEESI_SI_EEESC_SE_Li256ELb1ELb1ELb1ELb0EEENS1_36VarlenDynamicPersistentTileSchedulerILi128ELi32ELi256ELi256ELb1ELb1ELb0ELb1ELb0ELb1EEEEEEEEEvNT_6ParamsE) ;  /* 0xfffdfee002007950 */ /* 0x004fea0003c3ffff */
        .weak           $__internal_14_$__cuda_sm70_shflsync_up_p
        .type           $__internal_14_$__cuda_sm70_shflsync_up_p,@function
        .size           $__internal_14_$__cuda_sm70_shflsync_up_p,($__internal_15_$__cuda_sm70_votesync_ballot - $__internal_14_$__cuda_sm70_shflsync_up_p)
$__internal_14_$__cuda_sm70_shflsync_up_p:
[----:B------:R-:W-:Y:S02]  /*20120*/  IMAD.MOV.U32 R4, RZ, RZ, RZ ;  /* 0x000000ffff047224 */ /* 0x000fe400078e00ff */
[----:B------:R-:W-:-:S04]  /*20130*/  IMAD.MOV.U32 R9, RZ, RZ, -0x1 ;  /* 0xffffffffff097424 */ /* 0x000fc800078e00ff */
[----:B------:R-:W-:Y:S04]  /*20140*/  WARPSYNC R9 ;  /* 0x0000000900007348 */ /* 0x000fe80003800000 */
[----:B------:R1:W2:Y:S02]  /*20150*/  SHFL.UP PT, R4, R0, R2, R4 ;  /* 0x0400000200047389 */ /* 0x0002a400000e0004 */
[----:B-1----:R-:W-:Y:S02]  /*20160*/  MOV R2, R3 ;  /* 0x0000000300027202 */ /* 0x002fe40000000f00 */
[----:B------:R-:W-:-:S04]  /*20170*/  MOV R3, 0x0 ;  /* 0x0000000000037802 */ /* 0x000fc80000000f00 */
[----:B--2---:R-:W-:Y:S05]  /*20180*/  RET.REL.NODEC R2 `(_ZN7cutlass13device_kernelIN5flash19enable_sm80_to_sm89INS1_16FlashAttnFwdSm80INS1_25CollectiveMainloopFwdSm80ILi8ELi1ELb0EN4cute5tupleIJNS5_1CILi128EEENS7_ILi32EEENS7_ILi256EEEEEELi256ENS_6half_tEfNS_4arch4Sm80ELb0ELb1ELb0ELb1ELb0ELb1ELb1ELb1EEENS1_21CollectiveEpilogueFwdINS6_IJS8_SA_S9_EEENS6_IJNS7_ILi1EEESI_SI_EEESC_SE_Li256ELb1ELb1ELb1ELb0EEENS1_36VarlenDynamicPersistentTileSchedulerILi128ELi32ELi256ELi256ELb1ELb1ELb0ELb1ELb0ELb1EEEEEEEEEvNT_6ParamsE) ;  /* 0xfffdfe7002007950 */ /* 0x004fea0003c3ffff */
        .weak           $__internal_15_$__cuda_sm70_votesync_ballot
        .type           $__internal_15_$__cuda_sm70_votesync_ballot,@function
        .size           $__internal_15_$__cuda_sm70_votesync_ballot,(.L_x_2574 - $__internal_15_$__cuda_sm70_votesync_ballot)
$__internal_15_$__cuda_sm70_votesync_ballot:
[----:B------:R-:W-:Y:S01]  /*20190*/  ISETP.NE.U32.AND P0, PT, R0, 0x1, PT ;  /* 0x000000010000780c */ /* 0x000fe20003f05070 */
[----:B------:R-:W-:-:S04]  /*201a0*/  IMAD.MOV.U32 R3, RZ, RZ, -0x1 ;  /* 0xffffffffff037424 */ /* 0x000fc800078e00ff */
[----:B------:R-:W-:Y:S08]  /*201b0*/  WARPSYNC R3 ;  /* 0x0000000300007348 */ /* 0x000ff00003800000 */
[----:B------:R-:W-:-:S04]  /*201c0*/  VOTE.ANY R0, PT, !P0 ;  /* 0x0000000000007806 */ /* 0x000fc800040e0100 */
[----:B------:R-:W-:Y:S01]  /*201d0*/  LOP3.LUT R0, R0, R3, RZ, 0xc0, !PT ;  /* 0x0000000300007212 */ /* 0x000fe200078ec0ff */
[----:B------:R-:W-:-:S04]  /*201e0*/  IMAD.MOV.U32 R3, RZ, RZ, 0x0 ;  /* 0x00000000ff037424 */ /* 0x000fc800078e00ff */
[----:B------:R-:W-:Y:S05]  /*201f0*/  RET.REL.NODEC R2 `(_ZN7cutlass13device_kernelIN5flash19enable_sm80_to_sm89INS1_16FlashAttnFwdSm80INS1_25CollectiveMainloopFwdSm80ILi8ELi1ELb0EN4cute5tupleIJNS5_1CILi128EEENS7_ILi32EEENS7_ILi256EEEEEELi256ENS_6half_tEfNS_4arch4Sm80ELb0ELb1ELb0ELb1ELb0ELb1ELb1ELb1EEENS1_21CollectiveEpilogueFwdINS6_IJS8_SA_S9_EEENS6_IJNS7_ILi1EEESI_SI_EEESC_SE_Li256ELb1ELb1ELb1ELb0EEENS1_36VarlenDynamicPersistentTileSchedulerILi128ELi32ELi256ELi256ELb1ELb1ELb0ELb1ELb0ELb1EEEEEEEEEvNT_6ParamsE) ;  /* 0xfffdfe0002007950 */ /* 0x000fea0003c3ffff */
.L_x_825:
        /* <DEDUP_REMOVED lines=16> */
.L_x_2574:


//--------------------- .text._ZN7cutlass13device_kernelIN5flash19enable_sm80_to_sm89INS1_16FlashAttnFwdSm80INS1_25CollectiveMainloopFwdSm80ILi8ELi1ELb1EN4cute5tupleIJNS5_1CILi128EEENS7_ILi64EEENS7_ILi256EEEEEELi256ENS_6half_tEfNS_4arch4Sm80ELb1ELb0ELb0ELb0ELb0ELb0ELb1ELb1EEENS1_21CollectiveEpilogueFwdINS6_IJS8_SA_S9_EEENS6_IJNS7_ILi1EEESI_SI_EEESC_SE_Li256ELb0ELb1ELb1ELb0EEENS1_30DynamicPersistentTileSchedulerILi256ELi256ELb1ELb1ELb0EEEEEEEEEvNT_6ParamsE --------------------------
	.section	.text._ZN7cutlass13device_kernelIN5flash19enable_sm80_to_sm89INS1_16FlashAttnFwdSm80INS1_25CollectiveMainloopFwdSm80ILi8ELi1ELb1EN4cute5tupleIJNS5_1CILi128EEENS7_ILi64EEENS7_ILi256EEEEEELi256ENS_6half_tEfNS_4arch4Sm80ELb1ELb0ELb0ELb0ELb0ELb0ELb1ELb1EEENS1_21CollectiveEpilogueFwdINS6_IJS8_SA_S9_EEENS6_IJNS7_ILi1EEESI_SI_EEESC_SE_Li256ELb0ELb1ELb1ELb0EEENS1_30DynamicPersistentTileSchedulerILi256ELi256ELb1ELb1ELb0EEEEEEEEEvNT_6ParamsE,"ax",@progbits
	.sectioninfo	@"SHI_REGISTERS=255"
	.align	128
.text._ZN7cutlass13device_kernelIN5flash19enable_sm80_to_sm89INS1_16FlashAttnFwdSm80INS1_25CollectiveMainloopFwdSm80ILi8ELi1ELb1EN4cute5tupleIJNS5_1CILi128EEENS7_ILi64EEENS7_ILi256EEEEEELi256ENS_6half_tEfNS_4arch4Sm80ELb1ELb0ELb0ELb0ELb0ELb0ELb1ELb1EEENS1_21CollectiveEpilogueFwdINS6_IJS8_SA_S9_EEENS6_IJNS7_ILi1EEESI_SI_EEESC_SE_Li256ELb0ELb1ELb1ELb0EEENS1_30DynamicPersistentTileSchedulerILi256ELi256ELb1ELb1ELb0EEEEEEEEEvNT_6ParamsE:
        .type           _ZN7cutlass13device_kernelIN5flash19enable_sm80_to_sm89INS1_16FlashAttnFwdSm80INS1_25CollectiveMainloopFwdSm80ILi8ELi1ELb1EN4cute5tupleIJNS5_1CILi128EEENS7_ILi64EEENS7_ILi256EEEEEELi256ENS_6half_tEfNS_4arch4Sm80ELb1ELb0ELb0ELb0ELb0ELb0ELb1ELb1EEENS1_21CollectiveEpilogueFwdINS6_IJS8_SA_S9_EEENS6_IJNS7_ILi1EEESI_SI_EEESC_SE_Li256ELb0ELb1ELb1ELb0EEENS1_30DynamicPersistentTileSchedulerILi256ELi256ELb1ELb1ELb0EEEEEEEEEvNT_6ParamsE,@function
        .size           _ZN7cutlass13device_kernelIN5flash19enable_sm80_to_sm89INS1_16FlashAttnFwdSm80INS1_25CollectiveMainloopFwdSm80ILi8ELi1ELb1EN4cute5tupleIJNS5_1CILi128EEENS7_ILi64EEENS7_ILi256EEEEEELi256ENS_6half_tEfNS_4arch4Sm80ELb1ELb0ELb0ELb0ELb0ELb0ELb1ELb1EEENS1_21CollectiveEpilogueFwdINS6_IJS8_SA_S9_EEENS6_IJNS7_ILi1EEESI_SI_EEESC_SE_Li256ELb0ELb1ELb1ELb0EEENS1_30DynamicPersistentTileSchedulerILi256ELi256ELb1ELb1ELb0EEEEEEEEEvNT_6ParamsE,(.L_x_2579 - _ZN7cutlass13device_kernelIN5flash19enable_sm80_to_sm89INS1_16FlashAttnFwdSm80INS1_25CollectiveMainloopFwdSm80ILi8ELi1ELb1EN4cute5tupleIJNS5_1CILi128EEENS7_ILi64EEENS7_ILi256EEEEEELi256ENS_6half_tEfNS_4arch4Sm80ELb1ELb0ELb0ELb0ELb0ELb0ELb1ELb1EEENS1_21CollectiveEpilogueFwdINS6_IJS8_SA_S9_EEENS6_IJNS7_ILi1EEESI_SI_EEESC_SE_Li256ELb0ELb1ELb1ELb0EEENS1_30DynamicPersistentTileSchedulerILi256ELi256ELb1ELb1ELb0EEEEEEEEEvNT_6ParamsE)
        .other          _ZN7cutlass13device_kernelIN5flash19enable_sm80_to_sm89INS1_16FlashAttnFwdSm80INS1_25CollectiveMainloopFwdSm80ILi8ELi1ELb1EN4cute5tupleIJNS5_1CILi128EEENS7_ILi64EEENS7_ILi256EEEEEELi256ENS_6half_tEfNS_4arch4Sm80ELb1ELb0ELb0ELb0ELb0ELb0ELb1ELb1EEENS1_21CollectiveEpilogueFwdINS6_IJS8_SA_S9_EEENS6_IJNS7_ILi1EEESI_SI_EEESC_SE_Li256ELb0ELb1ELb1ELb0EEENS1_30DynamicPersistentTileSchedulerILi256ELi256ELb1ELb1ELb0EEEEEEEEEvNT_6ParamsE,@"STO_CUDA_ENTRY STV_DEFAULT"
_ZN7cutlass13device_kernelIN5flash19enable_sm80_to_sm89INS1_16FlashAttnFwdSm80INS1_25CollectiveMainloopFwdSm80ILi8ELi1ELb1EN4cute5tupleIJNS5_1CILi128EEENS7_ILi64EEENS7_ILi256EEEEEELi256ENS_6half_tEfNS_4arch4Sm80ELb1ELb0ELb0ELb0ELb0ELb0ELb1ELb1EEENS1_21CollectiveEpilogueFwdINS6_IJS8_SA_S9_EEENS6_IJNS7_ILi1EEESI_SI_EEESC_SE_Li256ELb0ELb1ELb1ELb0EEENS1_30DynamicPersistentTileSchedulerILi256ELi256ELb1ELb1ELb0EEEEEEEEEvNT_6ParamsE:
[----:B------:R-:W-:-:S03]  /*0000*/  MOV R1, c[0x0][0x28] ;  /* 0x00000a0000017a02 */ /* 0x000fc60000000f00 */
[----:B------:R-:W1:Y:S01]  /*0010*/  S2R R14, SR_TID.X ;  /* 0x00000000000e7919 */ /* 0x000e620000002100 */
[----:B------:R-:W-:-:S03]  /*0020*/  IADD3 R1, R1, -0x168, RZ ;  /* 0xfffffe9801017810 */ /* 0x000fc60007ffe0ff */
[----:B------:R-:W2:Y:S01]  /*0030*/  S2R R13, SR_CTAID.X ;  /* 0x00000000000d7919 */ /* 0x000ea20000002500 */
[----:B-1----:R-:W-:-:S05]  /*0040*/  SHF.R.U32.HI R2, RZ, 0x5, R14 ;  /* 0x00000005ff027819 */ /* 0x002fca000001160e */
[----:B------:R-:W1:Y:S02]  /*0050*/  SHFL.IDX PT, R0, R2, RZ, 0x1f ;  /* 0x00001fff02007589 */ /* 0x000e6400000e0000 */
[----:B-1----:R-:W-:Y:S02]  /*0060*/  ISETP.GE.AND P0, PT, R0, 0x1, PT ;  /* 0x000000010000780c */ /* 0x002fe40003f06270 */
[----:B------:R1:W-:Y:S11]  /*0070*/  STL [R1+0x10c], R0 ;  /* 0x00010c0001007387 */ /* 0x0003f60000100800 */
[----:B------:R-:W-:Y:S06]  /*0080*/  @P0 BAR.ARV 0x4, 0x100 ;  /* 0x0104000000000b1d */ /* 0x000fec0000002000 */
[----:B--2---:R-:W-:-:S13]  /*0090*/  ISETP.GE.AND P0, PT, R13, c[0x0][0x538], PT ;  /* 0x00014e000d007a0c */ /* 0x004fda0003f06270 */
[----:B------:R-:W-:Y:S05]  /*00a0*/  @P0 EXIT ;  /* 0x000000000000094d */ /* 0x000fea0003800000 */
[----:B-1----:R-:W-:Y:S01]  /*00b0*/  SHF.R.S32.HI R11, RZ, 0x1f, R14 ;  /* 0x0000001fff0b7819 */ /* 0x002fe2000001140e */
[----:B------:R-:W-:-:S03]  /*00c0*/  ULDC.64 UR6, c[0x0][0x118] ;  /* 0x0000460000067ab9 */ /* 0x000fc60000000a00 */
[CC--:B------:R-:W-:Y:S02]  /*00d0*/  LEA.HI R2, R11.reuse, R14.reuse, RZ, 0x4 ;  /* 0x0000000e0b027211 */ /* 0x0c0fe400078f20ff */
[CC--:B------:R-:W-:Y:S02]  /*00e0*/  LEA.HI R0, R11.reuse, R14.reuse, RZ, 0x2 ;  /* 0x0000000e0b007211 */ /* 0x0c0fe400078f10ff */
[----:B------:R-:W-:Y:S02]  /*00f0*/  SHF.R.S32.HI R3, RZ, 0x4, R2 ;  /* 0x00000004ff037819 */ /* 0x000fe40000011402 */
[----:B------:R-:W-:Y:S02]  /*0100*/  LEA.HI R10, R11, R14, RZ, 0x3 ;  /* 0x0000000e0b0a7211 */ /* 0x000fe400078f18ff */
[----:B------:R-:W-:Y:S02]  /*0110*/  LOP3.LUT R4, R0, 0xfffffffc, RZ, 0xc0, !PT ;  /* 0xfffffffc00047812 */ /* 0x000fe400078ec0ff */
[----:B------:R-:W-:-:S02]  /*0120*/  LOP3.LUT R0, R2, 0xfffffff0, RZ, 0xc0, !PT ;  /* 0xfffffff002007812 */ /* 0x000fc400078ec0ff */
[----:B------:R-:W-:Y:S01]  /*0130*/  LEA.HI R2, R2, R3, RZ, 0x1 ;  /* 0x0000000302027211 */ /* 0x000fe200078f08ff */
[C---:B------:R-:W-:Y:S01]  /*0140*/  IMAD.IADD R4, R14.reuse, 0x1, -R4 ;  /* 0x000000010e047824 */ /* 0x040fe200078e0a04 */
[----:B------:R-:W-:Y:S01]  /*0150*/  SHF.R.S32.HI R18, RZ, 0x3, R10 ;  /* 0x00000003ff127819 */ /* 0x000fe2000001140a */
[----:B------:R-:W-:Y:S01]  /*0160*/  IMAD.IADD R5, R14, 0x1, -R0 ;  /* 0x000000010e057824 */ /* 0x000fe200078e0a00 */
[----:B------:R-:W-:Y:S02]  /*0170*/  LOP3.LUT R6, R10, 0xfffffff8, RZ, 0xc0, !PT ;  /* 0xfffffff80a067812 */ /* 0x000fe400078ec0ff */
[----:B------:R-:W-:Y:S01]  /*0180*/  LOP3.LUT R0, R2, 0xfffffffe, RZ, 0xc0, !PT ;  /* 0xfffffffe02007812 */ /* 0x000fe200078ec0ff */
[----:B------:R-:W-:Y:S02]  /*0190*/  IMAD.SHL.U32 R7, R18, 0x40, RZ ;  /* 0x0000004012077824 */ /* 0x000fe400078e00ff */
[----:B------:R-:W-:Y:S02]  /*01a0*/  IMAD.IADD R6, R14, 0x1, -R6 ;  /* 0x000000010e067824 */ /* 0x000fe400078e0a06 */
[----:B------:R-:W-:Y:S01]  /*01b0*/  IMAD.IADD R9, R3, 0x1, -R0 ;  /* 0x0000000103097824 */ /* 0x000fe200078e0a00 */
[----:B------:R-:W-:Y:S01]  /*01c0*/  LEA.HI R0, R4, R4, RZ, 0x1 ;  /* 0x0000000404007211 */ /* 0x000fe200078f08ff */
[C---:B------:R-:W-:Y:S01]  /*01d0*/  IMAD.SHL.U32 R16, R6.reuse, 0x8, RZ ;  /* 0x0000000806107824 */ /* 0x040fe200078e00ff */
[----:B------:R-:W-:Y:S01]  /*01e0*/  LOP3.LUT R2, R7, 0x1c0, RZ, 0xc0, !PT ;  /* 0x000001c007027812 */ /* 0x000fe200078ec0ff */
[----:B------:R-:W-:Y:S01]  /*01f0*/  IMAD.SHL.U32 R8, R6, 0x40, RZ ;  /* 0x0000004006087824 */ /* 0x000fe200078e00ff */
[----:B------:R-:W-:-:S02]  /*0200*/  SHF.R.S32.HI R7, RZ, 0x1f, R5 ;  /* 0x0000001fff077819 */ /* 0x000fc40000011405 */
[----:B------:R-:W-:Y:S01]  /*0210*/  LOP3.LUT R0, R0, 0x1ffffffe, RZ, 0xc0, !PT ;  /* 0x1ffffffe00007812 */ /* 0x000fe200078ec0ff */
[----:B------:R-:W-:Y:S01]  /*0220*/  STL [R1+0xa8], R16 ;  /* 0x0000a81001007387 */ /* 0x000fe20000100800 */
[----:B------:R-:W-:Y:S02]  /*0230*/  LOP3.LUT R3, R2, 0x38, R16, 0xf8, !PT ;  /* 0x0000003802037812 */ /* 0x000fe400078ef810 */
[----:B------:R-:W-:Y:S01]  /*0240*/  SHF.R.U32.HI R2, RZ, 0x3, R2 ;  /* 0x00000003ff027819 */ /* 0x000fe20000011602 */
[----:B------:R-:W-:Y:S01]  /*0250*/  IMAD.IADD R12, R4, 0x1, -R0 ;  /* 0x00000001040c7824 */ /* 0x000fe200078e0a00 */
[----:B------:R-:W-:Y:S02]  /*0260*/  LEA.HI R248, R7, R5, RZ, 0x3 ;  /* 0x0000000507f87211 */ /* 0x000fe400078f18ff */
[----:B------:R-:W-:Y:S02]  /*0270*/  LOP3.LUT R7, R3, R2, RZ, 0x3c, !PT ;  /* 0x0000000203077212 */ /* 0x000fe400078e3cff */
[C---:B------:R-:W-:Y:S01]  /*0280*/  LOP3.LUT R0, R248.reuse, 0xfffffff8, RZ, 0xc0, !PT ;  /* 0xfffffff8f8007812 */ /* 0x040fe200078ec0ff */
[----:B------:R-:W-:Y:S01]  /*0290*/  IMAD.SHL.U32 R248, R248, 0x40, RZ ;  /* 0x00000040f8f87824 */ /* 0x000fe200078e00ff */
[----:B------:R-:W-:-:S02]  /*02a0*/  LOP3.LUT R2, R8, 0x1c0, RZ, 0xc0, !PT ;  /* 0x000001c008027812 */ /* 0x000fc400078ec0ff */
[-C--:B------:R-:W-:Y:S01]  /*02b0*/  LEA.HI R4, R11, R14.reuse, RZ, 0x6 ;  /* 0x0000000e0b047211 */ /* 0x080fe200078f30ff */
[----:B------:R-:W-:Y:S01]  /*02c0*/  IMAD.IADD R5, R5, 0x1, -R0 ;  /* 0x0000000105057824 */ /* 0x000fe200078e0a00 */
[----:B------:R-:W-:Y:S02]  /*02d0*/  LOP3.LUT R3, R2, 0x8, R10, 0xf8, !PT ;  /* 0x0000000802037812 */ /* 0x000fe400078ef80a */
[----:B------:R-:W-:Y:S01]  /*02e0*/  SHF.R.U32.HI R2, RZ, 0x3, R2 ;  /* 0x00000003ff027819 */ /* 0x000fe20000011602 */
[----:B------:R-:W-:Y:S01]  /*02f0*/  IMAD.SHL.U32 R0, R4, 0x8, RZ ;  /* 0x0000000804007824 */ /* 0x000fe200078e00ff */
[----:B------:R-:W-:Y:S01]  /*0300*/  LEA.HI R8, R11, R14, RZ, 0x5 ;  /* 0x0000000e0b087211 */ /* 0x000fe200078f28ff */
[----:B------:R-:W-:Y:S01]  /*0310*/  IMAD.SHL.U32 R4, R5, 0x40, RZ ;  /* 0x0000004005047824 */ /* 0x000fe200078e00ff */
[----:B------:R-:W-:Y:S01]  /*0320*/  LOP3.LUT R249, R3, R2, RZ, 0x3c, !PT ;  /* 0x0000000203f97212 */ /* 0x000fe200078e3cff */
[----:B------:R-:W-:Y:S01]  /*0330*/  IMAD.SHL.U32 R3, R9, 0x8, RZ ;  /* 0x0000000809037824 */ /* 0x000fe200078e00ff */
[----:B------:R-:W-:-:S02]  /*0340*/  LOP3.LUT R2, R8, 0xffffffe0, RZ, 0xc0, !PT ;  /* 0xffffffe008027812 */ /* 0x000fc400078ec0ff */
[----:B------:R-:W-:Y:S01]  /*0350*/  LOP3.LUT R11, R7, 0x7ffffe00, R0, 0xf8, !PT ;  /* 0x7ffffe00070b7812 */ /* 0x000fe200078ef800 */
[----:B------:R-:W-:Y:S01]  /*0360*/  IMAD R249, R9, 0x200, R249 ;  /* 0x0000020009f97824 */ /* 0x000fe200078e02f9 */
[----:B------:R-:W-:Y:S01]  /*0370*/  LOP3.LUT R0, R4, 0x1c0, RZ, 0xc0, !PT ;  /* 0x000001c004007812 */ /* 0x000fe200078ec0ff */
[----:B------:R-:W-:Y:S01]  /*0380*/  IMAD.IADD R15, R14, 0x1, -R2 ;  /* 0x000000010e0f7824 */ /* 0x000fe200078e0a02 */
[--C-:B------:R-:W-:Y:S02]  /*0390*/  SHF.R.S32.HI R10, RZ, 0x5, R8.reuse ;  /* 0x00000005ff0a7819 */ /* 0x100fe40000011408 */
[----:B------:R-:W-:Y:S01]  /*03a0*/  SHF.R.S32.HI R4, RZ, 0x1f, R8 ;  /* 0x0000001fff047819 */ /* 0x000fe20000011408 */
[----:B------:R-:W-:Y:S01]  /*03b0*/  IMAD.MOV.U32 R8, RZ, RZ, 0x20 ;  /* 0x00000020ff087424 */ /* 0x000fe200078e00ff */
[----:B------:R-:W-:Y:S02]  /*03c0*/  LOP3.LUT R3, R0, 0x8, R3, 0xf8, !PT ;  /* 0x0000000800037812 */ /* 0x000fe400078ef803 */
[----:B------:R-:W-:-:S02]  /*03d0*/  SHF.R.U32.HI R2, RZ, 0x3, R0 ;  /* 0x00000003ff027819 */ /* 0x000fc40000011600 */
[----:B------:R-:W-:Y:S02]  /*03e0*/  LEA.HI R0, R4, R10, RZ, 0x3 ;  /* 0x0000000a04007211 */ /* 0x000fe400078f18ff */
[----:B------:R-:W-:Y:S02]  /*03f0*/  SHF.R.S32.HI R4, RZ, 0x1f, R15 ;  /* 0x0000001fff047819 */ /* 0x000fe4000001140f */
[----:B------:R-:W-:Y:S02]  /*0400*/  LOP3.LUT R0, R0, 0xffffff8, RZ, 0xc0, !PT ;  /* 0x0ffffff800007812 */ /* 0x000fe400078ec0ff */
[----:B------:R-:W-:Y:S02]  /*0410*/  LEA.HI R4, R4, R15, RZ, 0x2 ;  /* 0x0000000f04047211 */ /* 0x000fe400078f10ff */
[----:B------:R-:W-:Y:S02]  /*0420*/  R2P PR, R5, 0x6 ;  /* 0x0000000605007804 */ /* 0x000fe40000000000 */
[----:B------:R-:W-:Y:S01]  /*0430*/  LOP3.LUT R5, R3, R2, RZ, 0x3c, !PT ;  /* 0x0000000203057212 */ /* 0x000fe200078e3cff */
[----:B------:R-:W-:Y:S01]  /*0440*/  IMAD.IADD R2, R10, 0x1, -R0 ;  /* 0x000000010a027824 */ /* 0x000fe200078e0a00 */
[----:B------:R-:W-:Y:S01]  /*0450*/  SHF.R.S32.HI R0, RZ, 0x2, R4 ;  /* 0x00000002ff007819 */ /* 0x000fe20000011404 */
[----:B------:R-:W-:Y:S01]  /*0460*/  IMAD.MOV.U32 R3, RZ, RZ, 0x10 ;  /* 0x00000010ff037424 */ /* 0x000fe200078e00ff */
[----:B------:R-:W-:-:S02]  /*0470*/  LOP3.LUT R248, R5, 0x7ffffe00, R248, 0xf8, !PT ;  /* 0x7ffffe0005f87812 */ /* 0x000fc400078ef8f8 */
[----:B------:R-:W-:Y:S01]  /*0480*/  IADD3 R5, R16, 0x40, RZ ;  /* 0x0000004010057810 */ /* 0x000fe20007ffe0ff */
[----:B------:R-:W-:Y:S01]  /*0490*/  IMAD R14, R2, 0x10, R0 ;  /* 0x00000010020e7824 */ /* 0x000fe200078e0200 */
[----:B------:R-:W-:Y:S01]  /*04a0*/  LOP3.LUT R4, R4, 0x7ffffffc, RZ, 0xc0, !PT ;  /* 0x7ffffffc04047812 */ /* 0x000fe200078ec0ff */
[----:B------:R-:W-:Y:S01]  /*04b0*/  IMAD R0, R6, 0x20, R18 ;  /* 0x0000002006007824 */ /* 0x000fe200078e0212 */
[----:B------:R-:W-:Y:S02]  /*04c0*/  IADD3 R2, R16, 0x80, RZ ;  /* 0x0000008010027810 */ /* 0x000fe40007ffe0ff */
[----:B------:R-:W-:Y:S01]  /*04d0*/  STL [R1+0x110], R14 ;  /* 0x0001100e01007387 */ /* 0x000fe20000100800 */
[C---:B------:R-:W-:Y:S01]  /*04e0*/  LOP3.LUT P0, RZ, R6.reuse, 0x4, RZ, 0xc0, !PT ;  /* 0x0000000406ff7812 */ /* 0x040fe2000780c0ff */
[----:B------:R-:W-:Y:S01]  /*04f0*/  IMAD.IADD R4, R15, 0x1, -R4 ;  /* 0x000000010f047824 */ /* 0x000fe200078e0a04 */
[----:B------:R-:W-:Y:S01]  /*0500*/  LOP3.LUT P3, RZ, R6, 0x2, RZ, 0xc0, !PT ;  /* 0x0000000206ff7812 */ /* 0x000fe2000786c0ff */
[----:B------:R1:W-:Y:S01]  /*0510*/  STL [R1+0xb4], R13 ;  /* 0x0000b40d01007387 */ /* 0x0003e20000100800 */
[----:B------:R-:W-:Y:S01]  /*0520*/  SHF.R.S32.HI R6, RZ, 0x1f, R5 ;  /* 0x0000001fff067819 */ /* 0x000fe20000011405 */
[----:B------:R-:W-:Y:S01]  /*0530*/  IMAD.SHL.U32 R4, R4, 0x2, RZ ;  /* 0x0000000204047824 */ /* 0x000fe200078e00ff */
[----:B------:R-:W-:Y:S01]  /*0540*/  SHF.R.S32.HI R5, RZ, 0x1f, R2 ;  /* 0x0000001fff057819 */ /* 0x000fe20000011402 */
[----:B------:R2:W-:Y:S01]  /*0550*/  STL [R1+0x114], R0 ;  /* 0x0001140001007387 */ /* 0x0005e20000100800 */
[----:B------:R-:W-:-:S02]  /*0560*/  SEL R3, R3, 0xfffffff0, !P1 ;  /* 0xfffffff003037807 */ /* 0x000fc40004800000 */
[----:B------:R-:W-:Y:S01]  /*0570*/  SEL R7, R8, 0xffffffe0, !P2 ;  /* 0xffffffe008077807 */ /* 0x000fe20005000000 */
[----:B------:R-:W-:Y:S01]  /*0580*/  STL [R1+0xe4], R6 ;  /* 0x0000e40601007387 */ /* 0x000fe20000100800 */
[----:B------:R-:W-:Y:S02]  /*0590*/  LEA R249, R249, 0x10100, 0x1 ;  /* 0x00010100f9f97811 */ /* 0x000fe400078e08ff */
[----:B------:R-:W-:Y:S01]  /*05a0*/  IADD3 R9, R4, 0xd8, RZ ;  /* 0x000000d804097810 */ /* 0x000fe20007ffe0ff */
[----:B------:R3:W-:Y:S01]  /*05b0*/  STL [R1+0xe0], R5 ;  /* 0x0000e00501007387 */ /* 0x0007e20000100800 */
[----:B------:R-:W-:Y:S01]  /*05c0*/  IMAD.IADD R3, R3, 0x1, R7 ;  /* 0x0000000103037824 */ /* 0x000fe200078e0207 */
[----:B------:R-:W-:Y:S01]  /*05d0*/  LEA R248, R248, 0x100, 0x1 ;  /* 0x00000100f8f87811 */ /* 0x000fe200078e08ff */
[----:B------:R-:W-:-:S04]  /*05e0*/  IMAD.MOV.U32 R7, RZ, RZ, 0x40 ;  /* 0x00000040ff077424 */ /* 0x000fc800078e00ff */
[----:B------:R-:W-:Y:S01]  /*05f0*/  IMAD R3, R3, 0x2, R248 ;  /* 0x0000000203037824 */ /* 0x000fe200078e02f8 */
[----:B------:R-:W-:Y:S02]  /*0600*/  SEL R250, R7, 0xffffffc0, !P0 ;  /* 0xffffffc007fa7807 */ /* 0x000fe40004000000 */
[----:B-1----:R-:W-:Y:S02]  /*0610*/  IADD3 R13, R4, 0xc0, RZ ;  /* 0x000000c0040d7810 */ /* 0x002fe40007ffe0ff */
[----:B--2---:R-:W-:-:S04]  /*0620*/  IADD3 R0, R16, 0xc0, RZ ;  /* 0x000000c010007810 */ /* 0x004fc80007ffe0ff */
[----:B------:R-:W-:Y:S01]  /*0630*/  SHF.R.S32.HI R2, RZ, 0x1f, R0 ;  /* 0x0000001fff027819 */ /* 0x000fe20000011400 */
[----:B------:R-:W-:Y:S01]  /*0640*/  IMAD.SHL.U32 R0, R11, 0x2, RZ ;  /* 0x000000020b007824 */ /* 0x000fe200078e00ff */
[C---:B------:R-:W-:Y:S02]  /*0650*/  IADD3 R11, R4.reuse, 0xd0, RZ ;  /* 0x000000d0040b7810 */ /* 0x040fe40007ffe0ff */
[C---:B---3--:R-:W-:Y:S01]  /*0660*/  IADD3 R5, R4.reuse, 0xb8, RZ ;  /* 0x000000b804057810 */ /* 0x048fe20007ffe0ff */
[----:B------:R1:W-:Y:S01]  /*0670*/  STL [R1+0xdc], R2 ;  /* 0x0000dc0201007387 */ /* 0x0003e20000100800 */
[----:B------:R-:W-:-:S03]  /*0680*/  IADD3 R6, R4, 0xf0, RZ ;  /* 0x000000f004067810 */ /* 0x000fc60007ffe0ff */
[----:B------:R2:W-:Y:S01]  /*0690*/  STL [R1+0x58], R0 ;  /* 0x0000580001007387 */ /* 0x0005e20000100800 */
[----:B-1----:R-:W-:Y:S01]  /*06a0*/  IMAD R2, R12, 0x8, R14 ;  /* 0x000000080c027824 */ /* 0x002fe200078e020e */
[----:B------:R-:W-:Y:S01]  /*06b0*/  IADD3 R12, R4, 0xc8, RZ ;  /* 0x000000c8040c7810 */ /* 0x000fe20007ffe0ff */
[----:B------:R-:W-:Y:S01]  /*06c0*/  IMAD.IADD R14, R249, 0x1, R250 ;  /* 0x00000001f90e7824 */ /* 0x000fe200078e02fa */
[----:B--2---:R-:W-:Y:S02]  /*06d0*/  SEL R0, R8, 0xffffffe0, !P1 ;  /* 0xffffffe008007807 */ /* 0x004fe40004800000 */
[----:B------:R1:W-:Y:S01]  /*06e0*/  STL [R1+0x108], R2 ;  /* 0x0001080201007387 */ /* 0x0003e20000100800 */
[----:B------:R-:W-:-:S03]  /*06f0*/  IADD3 R8, R4, 0xe0, RZ ;  /* 0x000000e004087810 */ /* 0x000fc60007ffe0ff */
[----:B------:R-:W-:Y:S01]  /*0700*/  STL [R1+0x94], R4 ;  /* 0x0000940401007387 */ /* 0x000fe20000100800 */
[----:B------:R-:W-:-:S03]  /*0710*/  IMAD.IADD R252, R248, 0x1, R0 ;  /* 0x00000001f8fc7824 */ /* 0x000fc600078e0200 */
[----:B------:R2:W-:Y:S04]  /*0720*/  STL [R1+0xb8], R5 ;  /* 0x0000b80501007387 */ /* 0x0005e80000100800 */
[----:B------:R3:W-:Y:S04]  /*0730*/  STL [R1+0xd8], R13 ;  /* 0x0000d80d01007387 */ /* 0x0007e80000100800 */
[----:B------:R4:W-:Y:S04]  /*0740*/  STL [R1+0xd4], R12 ;  /* 0x0000d40c01007387 */ /* 0x0009e80000100800 */
[----:B------:R5:W-:Y:S04]  /*0750*/  STL [R1+0xd0], R11 ;  /* 0x0000d00b01007387 */ /* 0x000be80000100800 */
[----:B------:R5:W-:Y:S01]  /*0760*/  STL [R1+0xcc], R9 ;  /* 0x0000cc0901007387 */ /* 0x000be20000100800 */
[----:B-1----:R-:W-:-:S02]  /*0770*/  SEL R2, R7, 0xffffffc0, !P2 ;  /* 0xffffffc007027807 */ /* 0x002fc40005000000 */
[----:B------:R-:W-:Y:S01]  /*0780*/  IADD3 R7, R4, 0xe8, RZ ;  /* 0x000000e804077810 */ /* 0x000fe20007ffe0ff */
[----:B------:R1:W-:Y:S02]  /*0790*/  STL [R1+0xc8], R8 ;  /* 0x0000c80801007387 */ /* 0x0003e40000100800 */
[----:B------:R-:W-:Y:S02]  /*07a0*/  IMAD.IADD R251, R248, 0x1, R2 ;  /* 0x00000001f8fb7824 */ /* 0x000fe400078e0202 */
[----:B------:R1:W-:Y:S01]  /*07b0*/  STL [R1+0xc4], R7 ;  /* 0x0000c40701007387 */ /* 0x0003e20000100800 */
[----:B--2---:R-:W-:Y:S02]  /*07c0*/  IADD3 R5, R4, 0xf8, RZ ;  /* 0x000000f804057810 */ /* 0x004fe40007ffe0ff */
[----:B------:R-:W-:Y:S01]  /*07d0*/  IADD3 R4, R249, 0x20, RZ ;  /* 0x00000020f9047810 */ /* 0x000fe20007ffe0ff */
[----:B------:R2:W-:Y:S01]  /*07e0*/  STL [R1+0xc0], R6 ;  /* 0x0000c00601007387 */ /* 0x0005e20000100800 */
[----:B---3--:R-:W-:-:S02]  /*07f0*/  SHF.R.S32.HI R13, RZ, 0x1f, R13 ;  /* 0x0000001fff0d7819 */ /* 0x008fc4000001140d */
[----:B------:R-:W-:Y:S01]  /*0800*/  @P3 IADD3 R4, R249, -0x20, RZ ;  /* 0xffffffe0f9043810 */ /* 0x000fe20007ffe0ff */
[----:B------:R-:W-:Y:S01]  /*0810*/  STL [R1], R14 ;  /* 0x0000000e01007387 */ /* 0x000fe20000100800 */
[----:B----4-:R-:W-:-:S03]  /*0820*/  SHF.R.S32.HI R12, RZ, 0x1f, R12 ;  /* 0x0000001fff0c7819 */ /* 0x010fc6000001140c */
[----:B------:R3:W-:Y:S01]  /*0830*/  STL [R1+0xbc], R5 ;  /* 0x0000bc0501007387 */ /* 0x0007e20000100800 */
[----:B-----5:R-:W-:Y:S01]  /*0840*/  SHF.R.S32.HI R11, RZ, 0x1f, R11 ;  /* 0x0000001fff0b7819 */ /* 0x020fe2000001140b */
[----:B------:R-:W-:Y:S02]  /*0850*/  IMAD.IADD R250, R250, 0x1, R4 ;  /* 0x00000001fafa7824 */ /* 0x000fe400078e0204 */
[----:B------:R-:W-:Y:S01]  /*0860*/  STL [R1+0x104], R13 ;  /* 0x0001040d01007387 */ /* 0x000fe20000100800 */
[----:B------:R-:W-:-:S03]  /*0870*/  SHF.R.S32.HI R9, RZ, 0x1f, R9 ;  /* 0x0000001fff097819 */ /* 0x000fc60000011409 */
[----:B------:R-:W-:Y:S01]  /*0880*/  STL [R1+0x100], R12 ;  /* 0x0001000c01007387 */ /* 0x000fe20000100800 */
[----:B-1----:R-:W-:-:S03]  /*0890*/  SHF.R.S32.HI R8, RZ, 0x1f, R8 ;  /* 0x0000001fff087819 */ /* 0x002fc60000011408 */
[----:B------:R-:W-:Y:S01]  /*08a0*/  STL [R1+0xfc], R11 ;  /* 0x0000fc0b01007387 */ /* 0x000fe20000100800 */
[----:B------:R-:W-:-:S03]  /*08b0*/  SHF.R.S32.HI R7, RZ, 0x1f, R7 ;  /* 0x0000001fff077819 */ /* 0x000fc60000011407 */
[----:B------:R-:W-:Y:S01]  /*08c0*/  STL [R1+0xf8], R9 ;  /* 0x0000f80901007387 */ /* 0x000fe20000100800 */
[----:B--2---:R-:W-:-:S03]  /*08d0*/  SHF.R.S32.HI R6, RZ, 0x1f, R6 ;  /* 0x0000001fff067819 */ /* 0x004fc60000011406 */
[----:B------:R-:W-:Y:S04]  /*08e0*/  STL [R1+0xf4], R8 ;  /* 0x0000f40801007387 */ /* 0x000fe80000100800 */
[----:B------:R1:W-:Y:S01]  /*08f0*/  STL [R1+0xf0], R7 ;  /* 0x0000f00701007387 */ /* 0x0003e20000100800 */
[----:B---3--:R-:W-:-:S03]  /*0900*/  SHF.R.S32.HI R5, RZ, 0x1f, R5 ;  /* 0x0000001fff057819 */ /* 0x008fc60000011405 */
[----:B------:R-:W-:Y:S04]  /*0910*/  STL [R1+0x8], R4 ;  /* 0x0000080401007387 */ /* 0x000fe80000100800 */
[----:B------:R2:W-:Y:S04]  /*0920*/  STL [R1+0xec], R6 ;  /* 0x0000ec0601007387 */ /* 0x0005e80000100800 */
[----:B------:R3:W-:Y:S01]  /*0930*/  STL [R1+0xe8], R5 ;  /* 0x0000e80501007387 */ /* 0x0007e20000100800 */
[C---:B-1----:R-:W-:Y:S02]  /*0940*/  IADD3 R7, R4.reuse, 0x1800, RZ ;  /* 0x0000180004077810 */ /* 0x042fe40007ffe0ff */
[----:B--2---:R-:W-:-:S02]  /*0950*/  IADD3 R6, R4, 0x1000, RZ ;  /* 0x0000100004067810 */ /* 0x004fc40007ffe0ff */
[----:B---3--:R-:W-:-:S05]  /*0960*/  IADD3 R5, R4, 0x800, RZ ;  /* 0x0000080004057810 */ /* 0x008fca0007ffe0ff */
[----:B------:R1:W-:Y:S04]  /*0970*/  STL [R1+0x44], R5 ;  /* 0x0000440501007387 */ /* 0x0003e80000100800 */
[----:B------:R2:W-:Y:S04]  /*0980*/  STL [R1+0x40], R6 ;  /* 0x0000400601007387 */ /* 0x0005e80000100800 */
[----:B------:R3:W-:Y:S01]  /*0990*/  STL [R1+0x3c], R7 ;  /* 0x00003c0701007387 */ /* 0x0007e20000100800 */
[C---:B-1----:R-:W-:Y:S02]  /*09a0*/  IADD3 R5, R4.reuse, 0x2000, RZ ;  /* 0x0000200004057810 */ /* 0x042fe40007ffe0ff */
[----:B--2---:R-:W-:-:S03]  /*09b0*/  IADD3 R6, R4, 0x2800, RZ ;  /* 0x0000280004067810 */ /* 0x004fc60007ffe0ff */
[----:B------:R1:W-:Y:S01]  /*09c0*/  STL [R1+0x38], R5 ;  /* 0x0000380501007387 */ /* 0x0003e20000100800 */
[----:B---3--:R-:W-:-:S03]  /*09d0*/  IADD3 R7, R4, 0x3000, RZ ;  /* 0x0000300004077810 */ /* 0x008fc60007ffe0ff */
        /* <DEDUP_REMOVED lines=12> */
[----:B------:R2:W-:Y:S01]  /*0aa0*/  STL [R1+0x1c], R6 ;  /* 0x00001c0601007387 */ /* 0x0005e20000100800 */
[C---:B-1----:R-:W-:Y:S02]  /*0ab0*/  IADD3 R5, R4.reuse, 0x6000, RZ ;  /* 0x0000600004057810 */ /* 0x042fe40007ffe0ff */
[----:B--2---:R-:W-:-:S03]  /*0ac0*/  IADD3 R6, R4, 0x7000, RZ ;  /* 0x0000700004067810 */ /* 0x004fc60007ffe0ff */
[----:B------:R1:W-:Y:S01]  /*0ad0*/  STL [R1+0x18], R5 ;  /* 0x0000180501007387 */ /* 0x0003e20000100800 */
[----:B------:R-:W-:-:S03]  /*0ae0*/  IADD3 R4, R4, 0x7800, RZ ;  /* 0x0000780004047810 */ /* 0x000fc60007ffe0ff */
[----:B------:R-:W-:Y:S04]  /*0af0*/  STL [R1+0x14], R7 ;  /* 0x0000140701007387 */ /* 0x000fe80000100800 */
[----:B------:R-:W-:Y:S04]  /*0b00*/  STL [R1+0x10], R6 ;  /* 0x0000100601007387 */ /* 0x000fe80000100800 */
[----:B------:R2:W-:Y:S04]  /*0b10*/  STL [R1+0xc], R4 ;  /* 0x00000c0401007387 */ /* 0x0005e80000100800 */
[----:B------:R3:W-:Y:S01]  /*0b20*/  STL [R1+0x48], R3 ;  /* 0x0000480301007387 */ /* 0x0007e20000100800 */
[----:B-1----:R-:W-:-:S04]  /*0b30*/  IMAD R5, R10, 0x800, R248 ;  /* 0x000008000a057824 */ /* 0x002fc800078e02f8 */
[--C-:B--2---:R-:W-:Y:S01]  /*0b40*/  IMAD.IADD R4, R0, 0x1, R5.reuse ;  /* 0x0000000100047824 */ /* 0x104fe200078e0205 */
[C---:B------:R-:W-:Y:S01]  /*0b50*/  IADD3 R0, R2.reuse, R248, R0 ;  /* 0x000000f802007210 */ /* 0x040fe20007ffe000 */
[----:B---3--:R-:W-:-:S04]  /*0b60*/  IMAD.IADD R3, R2, 0x1, R5 ;  /* 0x0000000102037824 */ /* 0x008fc800078e0205 */
[----:B------:R1:W-:Y:S04]  /*0b70*/  STL [R1+0x4], R0 ;  /* 0x0000040001007387 */ /* 0x0003e80000100800 */
[----:B------:R2:W-:Y:S04]  /*0b80*/  STL [R1+0x4c], R4 ;  /* 0x00004c0401007387 */ /* 0x0005e80000100800 */
[----:B------:R2:W-:Y:S01]  /*0b90*/  STL [R1+0x54], R3 ;  /* 0x0000540301007387 */ /* 0x0005e20000100800 */
[----:B-1----:R-:W-:-:S05]  /*0ba0*/  IMAD.IADD R0, R2, 0x1, R4 ;  /* 0x0000000102007824 */ /* 0x002fca00078e0204 */
[----:B------:R2:W-:Y:S02]  /*0bb0*/  STL [R1+0x50], R0 ;  /* 0x0000500001007387 */ /* 0x0005e40000100800 */
.L_x_851:
[----:B--2---:R-:W2:Y:S01]  /*0bc0*/  LDL R4, [R1+0xb4] ;  /* 0x0000b40001047983 */ /* 0x004ea20000100800 */
[----:B------:R-:W-:Y:S01]  /*0bd0*/  IMAD.MOV.U32 R0, RZ, RZ, c[0x0][0x560] ;  /* 0x00015800ff007624 */ /* 0x000fe200078e00ff */
[----:B------:R-:W-:Y:S01]  /*0be0*/  YIELD ;  /* 0x0000000000007946 */ /* 0x000fe20003800000 */
[----:B------:R-:W-:Y:S03]  /*0bf0*/  BSSY B0, `(.L_x_826) ;  /* 0x0000016000007945 */ /* 0x000fe60003800000 */
[----:B------:R-:W-:-:S13]  /*0c00*/  ISETP.NE.AND P0, PT, R0, 0x1, PT ;  /* 0x000000010000780c */ /* 0x000fda0003f05270 */
[----:B--2---:R-:W-:Y:S01]  /*0c10*/  @P0 IMAD.HI.U32 R0, R4, c[0x0][0x564], RZ ;  /* 0x0001590004000a27 */ /* 0x004fe200078e00ff */
[----:B------:R-:W-:-:S04]  /*0c20*/  MOV R3, R4 ;  /* 0x0000000400037202 */ /* 0x000fc80000000f00 */
[----:B------:R-:W-:-:S04]  /*0c30*/  @P0 SHF.R.U32.HI R3, RZ, c[0x0][0x568], R0 ;  /* 0x00015a00ff030a19 */ /* 0x000fc80000011600 */
[----:B------:R-:W-:Y:S01]  /*0c40*/  ISETP.GE.AND P0, PT, R3, c[0x0][0x578], PT ;  /* 0x00015e0003007a0c */ /* 0x000fe20003f06270 */
[----:B------:R-:W-:-:S04]  /*0c50*/  IMAD.MOV R2, RZ, RZ, -R3 ;  /* 0x000000ffff027224 */ /* 0x000fc800078e0a03 */
[----:B------:R-:W-:-:S08]  /*0c60*/  IMAD R2, R2, c[0x0][0x560], R4 ;  /* 0x0001580002027a24 */ /* 0x000fd000078e0204 */
[----:B------:R-:W-:Y:S05]  /*0c70*/  @!P0 BRA `(.L_x_827) ;  /* 0x0000007000008947 */ /* 0x000fea0003800000 */
[----:B------:R-:W-:-:S04]  /*0c80*/  MOV R0, c[0x0][0x56c] ;  /* 0x00015b0000007a02 */ /* 0x000fc80000000f00 */
[----:B------:R-:W-:Y:S02]  /*0c90*/  ISETP.NE.AND P0, PT, R0, 0x1, PT ;  /* 0x000000010000780c */ /* 0x000fe40003f05270 */
[----:B------:R-:W-:-:S11]  /*0ca0*/  MOV R0, R2 ;  /* 0x0000000200007202 */ /* 0x000fd60000000f00 */
[----:B------:R-:W-:-:S05]  /*0cb0*/  @P0 IMAD.HI.U32 R4, R2, c[0x0][0x570], RZ ;  /* 0x00015c0002040a27 */ /* 0x000fca00078e00ff */
[----:B------:R-:W-:-:S05]  /*0cc0*/  @P0 SHF.R.U32.HI R0, RZ, c[0x0][0x574], R4 ;  /* 0x00015d00ff000a19 */ /* 0x000fca0000011604 */
[----:B------:R-:W-:Y:S01]  /*0cd0*/  IMAD R4, R0, c[0x0][0x56c], RZ ;  /* 0x00015b0000047a24 */ /* 0x000fe200078e02ff */
[----:B------:R-:W-:Y:S05]  /*0ce0*/  BRA `(.L_x_828) ;  /* 0x0000006000007947 */ /* 0x000fea0003800000 */
.L_x_827:
[----:B------:R-:W-:-:S04]  /*0cf0*/  MOV R0, c[0x0][0x554] ;  /* 0x0001550000007a02 */ /* 0x000fc80000000f00 */
[----:B------:R-:W-:Y:S02]  /*0d00*/  ISETP.NE.AND P0, PT, R0, 0x1, PT ;  /* 0x000000010000780c */ /* 0x000fe40003f05270 */
[----:B------:R-:W-:-:S11]  /*0d10*/  MOV R0, R2 ;  /* 0x0000000200007202 */ /* 0x000fd60000000f00 */
[----:B------:R-:W-:-:S05]  /*0d20*/  @P0 IMAD.HI.U32 R4, R2, c[0x0][0x558], RZ ;  /* 0x0001560002040a27 */ /* 0x000fca00078e00ff */
[----:B------:R-:W-:-:S05]  /*0d30*/  @P0 SHF.R.U32.HI R0, RZ, c[0x0][0x55c], R4 ;  /* 0x00015700ff000a19 */ /* 0x000fca0000011604 */
[----:B------:R-:W-:Y:S02]  /*0d40*/  IMAD R4, R0, c[0x0][0x554], RZ ;  /* 0x0001550000047a24 */ /* 0x000fe400078e02ff */
.L_x_828:
[----:B------:R-:W-:Y:S05]  /*0d50*/  BSYNC B0 ;  /* 0x0000000000007941 */ /* 0x000fea0003800000 */
.L_x_826:
[----:B------:R-:W-:Y:S01]  /*0d60*/  IMAD.MOV.U32 R5, RZ, RZ, c[0x0][0x53c] ;  /* 0x00014f00ff057624 */ /* 0x000fe200078e00ff */
[----:B------:R-:W-:Y:S01]  /*0d70*/  ULDC UR5, c[0x0][0x1d0] ;  /* 0x0000740000057ab9 */ /* 0x000fe20000000800 */
[----:B------:R-:W-:Y:S01]  /*0d80*/  IMAD.MOV.U32 R11, RZ, RZ, R0 ;  /* 0x000000ffff0b7224 */ /* 0x000fe200078e0000 */
[----:B------:R-:W-:Y:S01]  /*0d90*/  UIADD3 UR5, UR5, 0x3f, URZ ;  /* 0x0000003f05057890 */ /* 0x000fe2000fffe03f */
[----:B------:R-:W-:Y:S01]  /*0da0*/  IMAD.MOV.U32 R28, RZ, RZ, c[0x0][0x2c4] ;  /* 0x0000b100ff1c7624 */ /* 0x000fe200078e00ff */
[----:B------:R-:W-:Y:S01]  /*0db0*/  ISETP.NE.AND P0, PT, R5, 0x1, PT ;  /* 0x000000010500780c */ /* 0x000fe20003f05270 */
[----:B------:R-:W-:Y:S01]  /*0dc0*/  IMAD.MOV.U32 R7, RZ, RZ, c[0x0][0x548] ;  /* 0x00015200ff077624 */ /* 0x000fe200078e00ff */
[----:B------:R-:W-:Y:S01]  /*0dd0*/  LOP3.LUT R5, RZ, R0, RZ, 0x33, !PT ;  /* 0x00000000ff057212 */ /* 0x000fe200078e33ff */
[----:B------:R-:W-:Y:S01]  /*0de0*/  IMAD.IADD R4, R2, 0x1, -R4 ;  /* 0x0000000102047824 */ /* 0x000fe200078e0a04 */
[----:B------:R-:W-:Y:S01]  /*0df0*/  ISETP.NE.AND P1, PT, R28, 0x1, PT ;  /* 0x000000011c00780c */ /* 0x000fe20003f25270 */
[----:B------:R-:W-:Y:S01]  /*0e00*/  USHF.R.S32.HI UR4, URZ, 0x1f, UR5 ;  /* 0x0000001f3f047899 */ /* 0x000fe20008011405 */
[----:B------:R-:W-:Y:S01]  /*0e10*/  BSSY B0, `(.L_x_829) ;  /* 0x000003f000007945 */ /* 0x000fe20003800000 */
[----:B------:R-:W-:-:S02]  /*0e20*/  IMAD R3, R3, c[0x0][0x554], R4 ;  /* 0x0001550003037a24 */ /* 0x000fc400078e0204 */
[----:B------:R-:W-:Y:S01]  /*0e30*/  ULEA.HI UR4, UR4, UR5, URZ, 0x6 ;  /* 0x0000000504047291 */ /* 0x000fe2000f8f303f */
[----:B------:R-:W-:Y:S02]  /*0e40*/  IMAD.MOV.U32 R2, RZ, RZ, RZ ;  /* 0x000000ffff027224 */ /* 0x000fe400078e00ff */
[----:B------:R-:W-:Y:S01]  /*0e50*/  IMAD.MOV.U32 R14, RZ, RZ, R3 ;  /* 0x000000ffff0e7224 */ /* 0x000fe200078e0003 */
[----:B------:R-:W-:Y:S01]  /*0e60*/  USHF.R.S32.HI UR4, URZ, 0x6, UR4 ;  /* 0x000000063f047899 */ /* 0x000fe20008011404 */
[----:B------:R-:W-:Y:S01]  /*0e70*/  @P0 IMAD.HI.U32 R6, R0, c[0x0][0x540], RZ ;  /* 0x0001500000060a27 */ /* 0x000fe200078e00ff */
[----:B------:R-:W-:-:S04]  /*0e80*/  IADD3 R0, R5, c[0x0][0x53c], RZ ;  /* 0x00014f0005007a10 */ /* 0x000fc80007ffe0ff */
[----:B------:R-:W-:Y:S01]  /*0e90*/  @P0 SHF.R.U32.HI R11, RZ, c[0x0][0x544], R6 ;  /* 0x00015100ff0b0a19 */ /* 0x000fe20000011606 */
[----:B------:R-:W-:Y:S01]  /*0ea0*/  IMAD.MOV.U32 R6, RZ, RZ, 0x40 ;  /* 0x00000040ff067424 */ /* 0x000fe200078e00ff */
[----:B------:R-:W-:-:S03]  /*0eb0*/  ISETP.NE.AND P0, PT, R7, 0x1, PT ;  /* 0x000000010700780c */ /* 0x000fc60003f05270 */
[----:B------:R-:W-:Y:S01]  /*0ec0*/  IMAD R0, R11, c[0x0][0x53c], R0 ;  /* 0x00014f000b007a24 */ /* 0x000fe200078e0200 */
[----:B------:R1:W-:Y:S03]  /*0ed0*/  STL [R1+0xa0], R11 ;  /* 0x0000a00b01007387 */ /* 0x0003e60000100800 */
[----:B------:R-:W-:-:S05]  /*0ee0*/  IMAD.SHL.U32 R18, R0, 0x80, RZ ;  /* 0x0000008000127824 */ /* 0x000fca00078e00ff */
[----:B------:R-:W-:Y:S01]  /*0ef0*/  IADD3 R0, R18, 0x7f, RZ ;  /* 0x0000007f12007810 */ /* 0x000fe20007ffe0ff */
[----:B------:R1:W-:Y:S04]  /*0f00*/  STL [R1+0xb0], R18 ;  /* 0x0000b01201007387 */ /* 0x0003e80000100800 */
[----:B------:R-:W-:-:S05]  /*0f10*/  @P1 IMAD.HI.U32 R5, R0, c[0x0][0x2c8], RZ ;  /* 0x0000b20000051a27 */ /* 0x000fca00078e00ff */
[----:B------:R-:W-:Y:S02]  /*0f20*/  @P1 SHF.R.U32.HI R0, RZ, c[0x0][0x2cc], R5 ;  /* 0x0000b300ff001a19 */ /* 0x000fe40000011605 */
[----:B------:R-:W-:-:S04]  /*0f30*/  IADD3 R5, R6, -c[0x0][0x168], RZ ;  /* 0x80005a0006057a10 */ /* 0x000fc80007ffe0ff */
[----:B------:R-:W-:-:S04]  /*0f40*/  IADD3 R0, R0, c[0x0][0x1d0], R5 ;  /* 0x0000740000007a10 */ /* 0x000fc80007ffe005 */
[----:B------:R-:W-:-:S04]  /*0f50*/  SHF.R.S32.HI R6, RZ, 0x1f, R0 ;  /* 0x0000001fff067819 */ /* 0x000fc80000011400 */
[----:B------:R-:W-:Y:S01]  /*0f60*/  LEA.HI R6, R6, R0, RZ, 0x6 ;  /* 0x0000000006067211 */ /* 0x000fe200078f30ff */
[----:B------:R-:W-:-:S03]  /*0f70*/  @P0 IMAD.HI.U32 R0, R3, c[0x0][0x54c], RZ ;  /* 0x0001530003000a27 */ /* 0x000fc600078e00ff */
[----:B------:R-:W-:Y:S02]  /*0f80*/  SHF.R.S32.HI R6, RZ, 0x6, R6 ;  /* 0x00000006ff067819 */ /* 0x000fe40000011406 */
[----:B------:R-:W-:Y:S02]  /*0f90*/  @P0 SHF.R.U32.HI R14, RZ, c[0x0][0x550], R0 ;  /* 0x00015400ff0e0a19 */ /* 0x000fe40000011600 */
[----:B------:R-:W-:-:S03]  /*0fa0*/  IMNMX R6, R6, UR4, PT ;  /* 0x0000000406067c17 */ /* 0x000fc6000b800200 */
[----:B------:R-:W-:Y:S01]  /*0fb0*/  IMAD.MOV R0, RZ, RZ, -R14 ;  /* 0x000000ffff007224 */ /* 0x000fe200078e0a0e */
[----:B------:R1:W-:Y:S01]  /*0fc0*/  STL [R1+0x9c], R14 ;  /* 0x00009c0e01007387 */ /* 0x0003e20000100800 */
[----:B------:R-:W-:Y:S02]  /*0fd0*/  ISETP.GE.AND P0, PT, R6, 0x1, PT ;  /* 0x000000010600780c */ /* 0x000fe40003f06270 */
[----:B------:R-:W-:-:S05]  /*0fe0*/  IMAD R17, R0, c[0x0][0x548], R3 ;  /* 0x0001520000117a24 */ /* 0x000fca00078e0203 */
[----:B------:R1:W-:Y:S06]  /*0ff0*/  STL [R1+0x98], R17 ;  /* 0x0000981101007387 */ /* 0x0003ec0000100800 */
[----:B------:R-:W-:Y:S05]  /*1000*/  @!P0 BRA `(.L_x_830) ;  /* 0x000001f000008947 */ /* 0x000fea0003800000 */
[----:B------:R-:W-:-:S04]  /*1010*/  SHF.R.U32.HI R0, RZ, 0x10, R11 ;  /* 0x00000010ff007819 */ /* 0x000fc8000001160b */
[----:B------:R-:W-:-:S04]  /*1020*/  ISETP.NE.AND P0, PT, R0, RZ, PT ;  /* 0x000000ff0000720c */ /* 0x000fc80003f05270 */
[----:B------:R-:W-:-:S04]  /*1030*/  SEL R0, R0, c[0x0][0x338], P0 ;  /* 0x0000ce0000007a07 */ /* 0x000fc80000000000 */
[-C--:B------:R-:W-:Y:S02]  /*1040*/  IABS R3, R0.reuse ;  /* 0x0000000000037213 */ /* 0x080fe40000000000 */
[----:B------:R-:W-:Y:S02]  /*1050*/  IADD3 R7, R0, -0x1, R6 ;  /* 0xffffffff00077810 */ /* 0x000fe40007ffe006 */
[----:B------:R-:W2:Y:S02]  /*1060*/  I2F.RP R4, R3 ;  /* 0x0000000300047306 */ /* 0x000ea40000209400 */
[----:B------:R-:W-:Y:S02]  /*1070*/  IABS R10, R7 ;  /* 0x00000007000a7213 */ /* 0x000fe40000000000 */
[----:B------:R-:W-:-:S04]  /*1080*/  LOP3.LUT R7, R7, R0, RZ, 0x3c, !PT ;  /* 0x0000000007077212 */ /* 0x000fc800078e3cff */
[----:B------:R-:W-:Y:S01]  /*1090*/  ISETP.GE.AND P0, PT, R7, RZ, PT ;  /* 0x000000ff0700720c */ /* 0x000fe20003f06270 */
[----:B--2---:R-:W2:Y:S02]  /*10a0*/  MUFU.RCP R4, R4 ;  /* 0x0000000400047308 */ /* 0x004ea40000001000 */
[----:B--2---:R-:W-:-:S06]  /*10b0*/  IADD3 R4, R4, 0xffffffe, RZ ;  /* 0x0ffffffe04047810 */ /* 0x004fcc0007ffe0ff */
[----:B------:R-:W2:Y:S02]  /*10c0*/  F2I.FTZ.U32.TRUNC.NTZ R5, R4 ;  /* 0x0000000400057305 */ /* 0x000ea4000021f000 */
[----:B--2---:R-:W-:Y:S02]  /*10d0*/  IMAD.MOV R2, RZ, RZ, -R5 ;  /* 0x000000ffff027224 */ /* 0x004fe400078e0a05 */
[----:B------:R-:W-:Y:S02]  /*10e0*/  IMAD.MOV.U32 R4, RZ, RZ, RZ ;  /* 0x000000ffff047224 */ /* 0x000fe400078e00ff */
        /* <DEDUP_REMOVED lines=13> */
[----:B------:R-:W-:-:S13]  /*11c0*/  ISETP.GE.U32.AND P3, PT, R4, R3, PT ;  /* 0x000000030400720c */ /* 0x000fda0003f66070 */
[----:B------:R-:W-:-:S05]  /*11d0*/  @P3 IADD3 R2, R2, 0x1, RZ ;  /* 0x0000000102023810 */ /* 0x000fca0007ffe0ff */
[----:B------:R-:W-:Y:S01]  /*11e0*/  @!P0 IMAD.MOV R2, RZ, RZ, -R2 ;  /* 0x000000ffff028224 */ /* 0x000fe200078e0a02 */
[----:B------:R-:W-:Y:S02]  /*11f0*/  @!P2 LOP3.LUT R2, RZ, R0, RZ, 0x33, !PT ;  /* 0x00000000ff02a212 */ /* 0x000fe400078e33ff */
.L_x_830:
[----:B------:R-:W-:Y:S05]  /*1200*/  BSYNC B0 ;  /* 0x0000000000007941 */ /* 0x000fea0003800000 */
.L_x_829:
[----:B------:R-:W-:Y:S01]  /*1210*/  LOP3.LUT R0, R11, 0xffff, RZ, 0xc0, !PT ;  /* 0x0000ffff0b007812 */ /* 0x000fe200078ec0ff */
[----:B------:R-:W-:Y:S01]  /*1220*/  IMAD.MOV.U32 R15, RZ, RZ, RZ ;  /* 0x000000ffff0f7224 */ /* 0x000fe200078e00ff */
[----:B------:R-:W-:Y:S01]  /*1230*/  CS2R R130, SRZ ;  /* 0x0000000000827805 */ /* 0x000fe2000001ff00 */
[----:B------:R-:W-:Y:S01]  /*1240*/  IMAD.MOV.U32 R16, RZ, RZ, RZ ;  /* 0x000000ffff107224 */ /* 0x000fe200078e00ff */
[----:B------:R-:W-:Y:S01]  /*1250*/  CS2R R128, SRZ ;  /* 0x0000000000807805 */ /* 0x000fe2000001ff00 */
[----:B------:R-:W-:Y:S01]  /*1260*/  IMAD R156, R0, R2, RZ ;  /* 0x00000002009c7224 */ /* 0x000fe200078e02ff */
[----:B------:R-:W-:Y:S01]  /*1270*/  PRMT R0, RZ, 0x7610, R0 ;  /* 0x00007610ff007816 */ /* 0x000fe20000000000 */
[----:B------:R-:W-:Y:S01]  /*1280*/  CS2R R126, SRZ ;  /* 0x00000000007e7805 */ /* 0x000fe2000001ff00 */
[----:B------:R-:W-:Y:S01]  /*1290*/  CS2R R124, SRZ ;  /* 0x00000000007c7805 */ /* 0x000fe2000001ff00 */
        /* <DEDUP_REMOVED lines=65> */
[----:B--2---:R-:W2:Y:S04]  /*16b0*/  LDL.64 R4, [R1+0xa8] ;  /* 0x0000a80001047983 */ /* 0x004ea80000100a00 */
[----:B------:R-:W3:Y:S04]  /*16c0*/  S2R R3, SR_TID.X ;  /* 0x0000000000037919 */ /* 0x000ee80000002100 */
[----:B------:R4:W2:Y:S01]  /*16d0*/  LDL.64 R34, [R1+0xa8] ;  /* 0x0000a80001227983 */ /* 0x0008a20000100a00 */
[----:B------:R-:W-:-:S04]  /*16e0*/  ISETP.NE.U32.AND P0, PT, RZ, c[0x0][0x340], PT ;  /* 0x0000d000ff007a0c */ /* 0x000fc80003f05070 */
[----:B------:R-:W-:-:S13]  /*16f0*/  ISETP.NE.AND.EX P0, PT, RZ, c[0x0][0x344], PT, P0 ;  /* 0x0000d100ff007a0c */ /* 0x000fda0003f05300 */
[----:B------:R-:W-:Y:S01]  /*1700*/  @P0 IMAD.MOV.U32 R2, RZ, RZ, 0x4 ;  /* 0x00000004ff020424 */ /* 0x000fe200078e00ff */
[----:B---3--:R-:W-:-:S04]  /*1710*/  SHF.R.S32.HI R29, RZ, 0x1f, R3 ;  /* 0x0000001fff1d7819 */ /* 0x008fc80000011403 */
[----:B------:R-:W-:Y:S01]  /*1720*/  LEA.HI R29, R29, R3, RZ, 0x3 ;  /* 0x000000031d1d7211 */ /* 0x000fe200078f18ff */
[----:B------:R-:W-:-:S03]  /*1730*/  @P0 IMAD.WIDE R2, R14, R2, c[0x0][0x340] ;  /* 0x0000d0000e020625 */ /* 0x000fc600078e0202 */
[----:B------:R-:W-:Y:S02]  /*1740*/  SHF.R.S32.HI R29, RZ, 0x3, R29 ;  /* 0x00000003ff1d7819 */ /* 0x000fe4000001141d */
[----:B------:R3:W5:Y:S01]  /*1750*/  @P0 LDG.E R9, [R2.64] ;  /* 0x0000000602090981 */ /* 0x000762000c1e1900 */
[----:B------:R-:W-:Y:S01]  /*1760*/  SHF.R.S32.HI R13, RZ, 0x1f, R17 ;  /* 0x0000001fff0d7819 */ /* 0x000fe20000011411 */
[----:B------:R-:W-:Y:S04]  /*1770*/  WARPSYNC 0xffffffff ;  /* 0xffffffff00007948 */ /* 0x000fe80003800000 */
[C---:B------:R-:W-:Y:S02]  /*1780*/  IMAD R6, R13.reuse, c[0x0][0x1e8], RZ ;  /* 0x00007a000d067a24 */ /* 0x040fe400078e02ff */
[----:B------:R-:W-:-:S02]  /*1790*/  IMAD R8, R13, c[0x0][0x210], RZ ;  /* 0x000084000d087a24 */ /* 0x000fc400078e02ff */
[C---:B------:R-:W-:Y:S02]  /*17a0*/  IMAD R6, R17.reuse, c[0x0][0x1ec], R6 ;  /* 0x00007b0011067a24 */ /* 0x040fe400078e0206 */
[----:B------:R-:W-:Y:S01]  /*17b0*/  IMAD R8, R17, c[0x0][0x214], R8 ;  /* 0x0000850011087a24 */ /* 0x000fe200078e0208 */
[----:B---3--:R-:W-:-:S05]  /*17c0*/  SHF.R.S32.HI R2, RZ, 0x1f, R29 ;  /* 0x0000001fff027819 */ /* 0x008fca000001141d */
[C---:B------:R-:W-:Y:S02]  /*17d0*/  IMAD R0, R2.reuse, c[0x0][0x1e0], RZ ;  /* 0x0000780002007a24 */ /* 0x040fe400078e02ff */
[----:B------:R-:W-:Y:S02]  /*17e0*/  IMAD R2, R2, c[0x0][0x208], RZ ;  /* 0x0000820002027a24 */ /* 0x000fe400078e02ff */
[----:B------:R-:W-:Y:S02]  /*17f0*/  IMAD R0, R29, c[0x0][0x1e4], R0 ;  /* 0x000079001d007a24 */ /* 0x000fe400078e0200 */
[----:B--2---:R-:W-:-:S05]  /*1800*/  IMAD.MOV.U32 R34, RZ, RZ, R4 ;  /* 0x000000ffff227224 */ /* 0x004fca00078e0004 */
[--C-:B------:R-:W-:Y:S02]  /*1810*/  SHF.R.S32.HI R35, RZ, 0x1f, R34.reuse ;  /* 0x0000001fff237819 */ /* 0x100fe40000011422 */
[C---:B------:R-:W-:Y:S02]  /*1820*/  IADD3 R24, R34.reuse, 0x40, RZ ;  /* 0x0000004022187810 */ /* 0x040fe40007ffe0ff */
[----:B------:R-:W-:Y:S01]  /*1830*/  ISETP.GE.AND P5, PT, R34, c[0x0][0x1d4], PT ;  /* 0x0000750022007a0c */ /* 0x000fe20003fa6270 */
[----:B------:R-:W-:Y:S01]  /*1840*/  IMAD.WIDE.U32 R4, R29, c[0x0][0x1e0], R34 ;  /* 0x000078001d047a25 */ /* 0x000fe200078e0022 */
[----:B------:R-:W-:Y:S01]  /*1850*/  ISETP.GE.AND P4, PT, R24, c[0x0][0x1d4], PT ;  /* 0x0000750018007a0c */ /* 0x000fe20003f86270 */
[----:B------:R4:W-:Y:S01]  /*1860*/  STL [R1+0xac], R35 ;  /* 0x0000ac2301007387 */ /* 0x0009e20000100800 */
[----:B------:R-:W-:Y:S02]  /*1870*/  SEL R10, RZ, 0x1, P5 ;  /* 0x00000001ff0a7807 */ /* 0x000fe40002800000 */
[----:B------:R-:W-:Y:S01]  /*1880*/  IADD3 R5, R5, R0, RZ ;  /* 0x0000000005057210 */ /* 0x000fe20007ffe0ff */
[C---:B------:R-:W-:Y:S01]  /*1890*/  IMAD R0, R29.reuse, c[0x0][0x20c], R2 ;  /* 0x000083001d007a24 */ /* 0x040fe200078e0202 */
[C---:B------:R-:W-:Y:S01]  /*18a0*/  IADD3 R21, R34.reuse, 0x80, RZ ;  /* 0x0000008022157810 */ /* 0x040fe20007ffe0ff */
[----:B------:R-:W-:Y:S01]  /*18b0*/  IMAD.WIDE.U32 R2, R29, c[0x0][0x208], R34 ;  /* 0x000082001d027a25 */ /* 0x000fe200078e0022 */
[----:B------:R-:W-:-:S02]  /*18c0*/  IADD3 R25, R34, 0xc0, RZ ;  /* 0x000000c022197810 */ /* 0x000fc40007ffe0ff */
[----:B------:R-:W-:Y:S01]  /*18d0*/  ISETP.GE.AND P3, PT, R21, c[0x0][0x1d4], PT ;  /* 0x0000750015007a0c */ /* 0x000fe20003f66270 */
[----:B------:R-:W-:Y:S01]  /*18e0*/  IMAD.IADD R3, R3, 0x1, R0 ;  /* 0x0000000103037824 */ /* 0x000fe200078e0200 */
[----:B------:R-:W-:Y:S01]  /*18f0*/  SEL R0, RZ, 0xffffffff, P4 ;  /* 0xffffffffff007807 */ /* 0x000fe20002000000 */
[----:B------:R-:W-:Y:S01]  /*1900*/  IMAD.WIDE.U32 R4, R17, c[0x0][0x1e8], R4 ;  /* 0x00007a0011047a25 */ /* 0x000fe200078e0004 */
[----:B------:R-:W-:Y:S02]  /*1910*/  ISETP.GE.AND P2, PT, R25, c[0x0][0x1d4], PT ;  /* 0x0000750019007a0c */ /* 0x000fe40003f46270 */
[----:B-1----:R-:W-:Y:S01]  /*1920*/  SEL R11, RZ, 0x4, P3 ;  /* 0x00000004ff0b7807 */ /* 0x002fe20001800000 */
[----:B------:R-:W-:Y:S01]  /*1930*/  IMAD.WIDE.U32 R2, R17, c[0x0][0x210], R2 ;  /* 0x0000840011027a25 */ /* 0x000fe200078e0002 */
[----:B------:R-:W-:-:S03]  /*1940*/  IADD3 R7, R5, R6, RZ ;  /* 0x0000000605077210 */ /* 0x000fc60007ffe0ff */
[----:B------:R-:W-:Y:S01]  /*1950*/  IMAD.SHL.U32 R0, R0, 0x2, RZ ;  /* 0x0000000200007824 */ /* 0x000fe200078e00ff */
[----:B------:R-:W-:Y:S01]  /*1960*/  IADD3 R5, R3, R8, RZ ;  /* 0x0000000803057210 */ /* 0x000fe20007ffe0ff */
[----:B------:R-:W-:Y:S01]  /*1970*/  IMAD.MOV.U32 R6, RZ, RZ, R4 ;  /* 0x000000ffff067224 */ /* 0x000fe200078e0004 */
[----:B------:R-:W-:Y:S01]  /*1980*/  SHF.R.S32.HI R8, RZ, 0x1f, R14 ;  /* 0x0000001fff087819 */ /* 0x000fe2000001140e */
[----:B------:R-:W-:Y:S01]  /*1990*/  IMAD.MOV.U32 R4, RZ, RZ, R2 ;  /* 0x000000ffff047224 */ /* 0x000fe200078e0002 */
[----:B-----5:R-:W-:Y:S02]  /*19a0*/  @P0 SHF.R.S32.HI R3, RZ, 0x1f, R9 ;  /* 0x0000001fff030819 */ /* 0x020fe40000011409 */
[----:B------:R-:W-:Y:S02]  /*19b0*/  @!P0 MOV R3, R8 ;  /* 0x0000000800038202 */ /* 0x000fe40000000f00 */
[----:B------:R-:W-:Y:S02]  /*19c0*/  LOP3.LUT R12, R0, 0x2, R10, 0xe2, !PT ;  /* 0x00000002000c7812 */ /* 0x000fe400078ee20a */
[----:B------:R-:W-:Y:S01]  /*19d0*/  @P0 MOV R2, R9 ;  /* 0x0000000900020202 */ /* 0x000fe20000000f00 */
[----:B------:R-:W-:Y:S01]  /*19e0*/  @!P0 IMAD.MOV.U32 R2, RZ, RZ, R14 ;  /* 0x000000ffff028224 */ /* 0x000fe200078e000e */
[----:B------:R-:W-:Y:S01]  /*19f0*/  SEL R10, RZ, 0x8, P2 ;  /* 0x00000008ff0a7807 */ /* 0x000fe20001000000 */
[----:B------:R-:W-:-:S02]  /*1a00*/  IMAD R0, R3, c[0x0][0x1f0], RZ ;  /* 0x00007c0003007a24 */ /* 0x000fc400078e02ff */
[----:B------:R-:W-:Y:S01]  /*1a10*/  IMAD R3, R3, c[0x0][0x218], RZ ;  /* 0x0000860003037a24 */ /* 0x000fe200078e02ff */
[----:B------:R-:W-:Y:S01]  /*1a20*/  LOP3.LUT R20, R10, R12, R11, 0xfe, !PT ;  /* 0x0000000c0a147212 */ /* 0x000fe200078efe0b */
[----:B------:R-:W-:-:S04]  /*1a30*/  IMAD.WIDE.U32 R84, R2, c[0x0][0x1f0], R6 ;  /* 0x00007c0002547a25 */ /* 0x000fc800078e0006 */
[C---:B------:R-:W-:Y:S01]  /*1a40*/  IMAD.WIDE.U32 R32, R2.reuse, c[0x0][0x218], R4 ;  /* 0x0000860002207a25 */ /* 0x040fe200078e0004 */
[----:B------:R4:W-:Y:S03]  /*1a50*/  STL.64 [R1+0x68], R84 ;  /* 0x0000685401007387 */ /* 0x0009e60000100a00 */
[C---:B------:R-:W-:Y:S01]  /*1a60*/  IMAD R0, R2.reuse, c[0x0][0x1f4], R0 ;  /* 0x00007d0002007a24 */ /* 0x040fe200078e0200 */
[----:B------:R4:W-:Y:S01]  /*1a70*/  STL.64 [R1+0x70], R32 ;  /* 0x0000702001007387 */ /* 0x0009e20000100a00 */
[----:B------:R-:W-:Y:S02]  /*1a80*/  IMAD R2, R2, c[0x0][0x21c], R3 ;  /* 0x0000870002027a24 */ /* 0x000fe400078e0203 */
[----:B------:R-:W-:-:S03]  /*1a90*/  IMAD.IADD R83, R85, 0x1, R0 ;  /* 0x0000000155537824 */ /* 0x000fc600078e0200 */
[----:B------:R-:W-:Y:S02]  /*1aa0*/  IADD3 R30, R33, R2, RZ ;  /* 0x00000002211e7210 */ /* 0x000fe40007ffe0ff */
[----:B------:R4:W-:Y:S04]  /*1ab0*/  STL [R1+0x78], R83 ;  /* 0x0000785301007387 */ /* 0x0009e80000100800 */
[----:B------:R4:W-:Y:S02]  /*1ac0*/  STL [R1+0x7c], R30 ;  /* 0x00007c1e01007387 */ /* 0x0009e40000100800 */
[----:B------:R-:W2:Y:S01]  /*1ad0*/  LDL R15, [R1+0x114] ;  /* 0x00011400010f7983 */ /* 0x000ea20000100800 */
[----:B------:R-:W-:Y:S01]  /*1ae0*/  IMAD.MOV.U32 R128, RZ, RZ, R18 ;  /* 0x000000ffff807224 */ /* 0x000fe200078e0012 */
[----:B------:R-:W-:Y:S01]  /*1af0*/  P2R R22, PR, RZ, 0x20 ;  /* 0x00000020ff167803 */ /* 0x000fe20000000000 */
[----:B------:R-:W-:Y:S01]  /*1b00*/  IMAD R5, R13, c[0x0][0x1b8], RZ ;  /* 0x00006e000d057a24 */ /* 0x000fe200078e02ff */
[----:B------:R-:W3:Y:S01]  /*1b10*/  LDL R39, [R1+0xe4] ;  /* 0x0000e40001277983 */ /* 0x000ee20000100800 */
[----:B------:R-:W-:Y:S01]  /*1b20*/  IMAD.WIDE.U32 R2, R17, c[0x0][0x1b8], RZ ;  /* 0x00006e0011027a25 */ /* 0x000fe200078e00ff */
[----:B------:R-:W-:-:S02]  /*1b30*/  P2R R27, PR, RZ, 0x8 ;  /* 0x00000008ff1b7803 */ /* 0x000fc40000000000 */
[----:B------:R-:W5:Y:S01]  /*1b40*/  LDL R37, [R1+0xe0] ;  /* 0x0000e00001257983 */ /* 0x000f620000100800 */
[----:B------:R-:W-:Y:S01]  /*1b50*/  IMAD R5, R17, c[0x0][0x1bc], R5 ;  /* 0x00006f0011057a24 */ /* 0x000fe200078e0205 */
[----:B------:R-:W-:Y:S02]  /*1b60*/  P2R R23, PR, RZ, 0x10 ;  /* 0x00000010ff177803 */ /* 0x000fe40000000000 */
[----:B----4-:R-:W4:Y:S01]  /*1b70*/  LDL R31, [R1+0xdc] ;  /* 0x0000dc00011f7983 */ /* 0x010f220000100800 */
[----:B------:R-:W-:-:S03]  /*1b80*/  P2R R26, PR, RZ, 0x4 ;  /* 0x00000004ff1a7803 */ /* 0x000fc60000000000 */
[----:B------:R-:W3:Y:S01]  /*1b90*/  LDL R82, [R1+0x58] ;  /* 0x0000580001527983 */ /* 0x000ee20000100800 */
[----:B------:R-:W-:Y:S02]  /*1ba0*/  IMAD R8, R8, c[0x0][0x1c0], RZ ;  /* 0x0000700008087a24 */ /* 0x000fe400078e02ff */
[----:B------:R-:W-:Y:S01]  /*1bb0*/  IMAD.IADD R3, R3, 0x1, R5 ;  /* 0x0000000103037824 */ /* 0x000fe200078e0205 */
[----:B------:R-:W-:Y:S01]  /*1bc0*/  P2R R36, PR, RZ, 0x2 ;  /* 0x00000002ff247803 */ /* 0x000fe20000000000 */
[C---:B------:R-:W-:Y:S01]  /*1bd0*/  IMAD R8, R14.reuse, c[0x0][0x1c4], R8 ;  /* 0x000071000e087a24 */ /* 0x040fe200078e0208 */
[----:B------:R-:W3:Y:S01]  /*1be0*/  LDL R88, [R1+0x34] ;  /* 0x0000340001587983 */ /* 0x000ee20000100800 */
[----:B------:R-:W-:-:S03]  /*1bf0*/  IMAD.WIDE.U32 R2, R14, c[0x0][0x1c0], R2 ;  /* 0x000070000e027a25 */ /* 0x000fc600078e0002 */
[----:B------:R-:W3:Y:S01]  /*1c00*/  LDL R87, [R1+0x30] ;  /* 0x0000300001577983 */ /* 0x000ee20000100800 */
[----:B------:R-:W-:Y:S02]  /*1c10*/  IMAD.IADD R3, R3, 0x1, R8 ;  /* 0x0000000103037824 */ /* 0x000fe400078e0208 */
[----:B------:R-:W-:Y:S01]  /*1c20*/  IMAD R28, R28, c[0x0][0x168], RZ ;  /* 0x00005a001c1c7a24 */ /* 0x000fe200078e02ff */
[----:B------:R-:W3:Y:S01]  /*1c30*/  LDL R86, [R1+0x2c] ;  /* 0x00002c0001567983 */ /* 0x000ee20000100800 */
[----:B------:R-:W-:Y:S01]  /*1c40*/  IMAD.IADD R9, R29, 0x1, R128 ;  /* 0x000000011d097824 */ /* 0x000fe200078e0280 */
[----:B------:R-:W-:Y:S02]  /*1c50*/  ISETP.GE.AND P3, PT, R34, c[0x0][0x198], PT ;  /* 0x0000660022007a0c */ /* 0x000fe40003f66270 */
[----:B------:R-:W-:Y:S02]  /*1c60*/  BAR.SYNC.DEFER_BLOCKING 0x0 ;  /* 0x0000000000007b1d */ /* 0x000fe40000010000 */
[----:B------:R-:W-:-:S02]  /*1c70*/  IADD3 R18, R9, 0x40, RZ ;  /* 0x0000004009127810 */ /* 0x000fc40007ffe0ff */
[----:B------:R-:W-:Y:S02]  /*1c80*/  ISETP.GE.AND P2, PT, R24, c[0x0][0x198], PT ;  /* 0x0000660018007a0c */ /* 0x000fe40003f46270 */
[----:B------:R-:W-:Y:S01]  /*1c90*/  ISETP.GE.AND P4, PT, R18, R28, PT ;  /* 0x0000001c1200720c */ /* 0x000fe20003f86270 */
[----:B------:R-:W-:Y:S01]  /*1ca0*/  IMAD.MOV.U32 R159, RZ, RZ, R38 ;  /* 0x000000ffff9f7224 */ /* 0x000fe200078e0026 */
[----:B------:R-:W3:Y:S01]  /*1cb0*/  LDL R89, [R1+0x38] ;  /* 0x0000380001597983 */ /* 0x000ee20000100800 */
[----:B--2---:R-:W-:-:S04]  /*1cc0*/  IMAD.IADD R4, R15, 0x1, R128 ;  /* 0x000000010f047824 */ /* 0x004fc800078e0280 */
        /* <DEDUP_REMOVED lines=14> */
[----:B------:R-:W-:-:S03]  /*1db0*/  LEA R8, P0, R2, c[0x0][0x160], 0x1 ;  /* 0x0000580002087a11 */ /* 0x000fc600078008ff */
[----:B------:R-:W-:-:S05]  /*1dc0*/  IMAD.IADD R0, R3, 0x1, R0 ;  /* 0x0000000103007824 */ /* 0x000fca00078e0200 */
[----:B------:R-:W-:Y:S02]  /*1dd0*/  LEA.HI.X R0, R2, c[0x0][0x164], R0, 0x1, P0 ;  /* 0x0000590002007a11 */ /* 0x000fe400000f0c00 */
[----:B------:R-:W1:Y:S04]  /*1de0*/  SHFL.IDX PT, R2, R8, RZ, 0x181f ;  /* 0x00181fff08027589 */ /* 0x000e6800000e0000 */
[----:B------:R-:W3:Y:S01]  /*1df0*/  SHFL.IDX PT, R3, R0, RZ, 0x181f ;  /* 0x00181fff00037589 */ /* 0x000ee200000e0000 */
[CC--:B------:R-:W-:Y:S02]  /*1e00*/  ISETP.GE.AND P0, PT, R9.reuse, R28.reuse, PT ;  /* 0x0000001c0900720c */ /* 0x0c0fe40003f06270 */
[----:B------:R-:W-:Y:S01]  /*1e10*/  IADD3 R4, R9, 0x20, RZ ;  /* 0x0000002009047810 */ /* 0x000fe20007ffe0ff */
[----:B------:R-:W2:Y:S03]  /*1e20*/  SHFL.IDX PT, R6, R8, 0x1, 0x181f ;  /* 0x00381f0008067f89 */ /* 0x000ea600000e0000 */
[----:B------:R-:W-:Y:S01]  /*1e30*/  ISETP.GE.AND P5, PT, R4, R28, PT ;  /* 0x0000001c0400720c */ /* 0x000fe20003fa6270 */
[----:B------:R-:W2:Y:S04]  /*1e40*/  SHFL.IDX PT, R7, R0, 0x1, 0x181f ;  /* 0x00381f0000077f89 */ /* 0x000ea800000e0000 */
[----:B------:R-:W2:Y:S02]  /*1e50*/  SHFL.IDX PT, R4, R8, 0x2, 0x181f ;  /* 0x00581f0008047f89 */ /* 0x000ea400000e0000 */
[----:B-1----:R-:W-:-:S02]  /*1e60*/  @!P0 LEA R14, P6, R24, R2, 0x1 ;  /* 0x00000002180e8211 */ /* 0x002fc400078c08ff */
[----:B------:R-:W1:Y:S02]  /*1e70*/  SHFL.IDX PT, R5, R0, 0x2, 0x181f ;  /* 0x00581f0000057f89 */ /* 0x000e6400000e0000 */
[----:B---3--:R-:W-:Y:S02]  /*1e80*/  @!P0 LEA.HI.X R15, R24, R3, R39, 0x1, P6 ;  /* 0x00000003180f8211 */ /* 0x008fe400030f0c27 */
[----:B------:R-:W-:-:S04]  /*1e90*/  @!P0 LEA R12, P6, R21, R2, 0x1 ;  /* 0x00000002150c8211 */ /* 0x000fc800078c08ff */
[----:B-----5:R-:W-:Y:S02]  /*1ea0*/  @!P0 LEA.HI.X R13, R21, R3, R37, 0x1, P6 ;  /* 0x00000003150d8211 */ /* 0x020fe400030f0c25 */
[----:B------:R-:W-:-:S04]  /*1eb0*/  @!P0 LEA R10, P6, R25, R2, 0x1 ;  /* 0x00000002190a8211 */ /* 0x000fc800078c08ff */
[----:B----4-:R-:W-:Y:S01]  /*1ec0*/  @!P0 LEA.HI.X R11, R25, R3, R31, 0x1, P6 ;  /* 0x00000003190b8211 */ /* 0x010fe200030f0c1f */
[----:B------:R-:W-:Y:S01]  /*1ed0*/  @!P0 IMAD.WIDE R2, R34, 0x2, R2 ;  /* 0x0000000222028825 */ /* 0x000fe200078e0202 */
[----:B------:R-:W-:Y:S02]  /*1ee0*/  ISETP.GE.AND P1, PT, R21, c[0x0][0x198], PT ;  /* 0x0000660015007a0c */ /* 0x000fe40003f26270 */
[C---:B--2---:R-:W-:Y:S02]  /*1ef0*/  @!P5 LEA R16, P6, R24.reuse, R6, 0x1 ;  /* 0x000000061810d211 */ /* 0x044fe400078c08ff */
[----:B------:R2:W-:Y:S02]  /*1f00*/  @!P0 LDGSTS.E.BYPASS.LTC128B.128 [R82+0x100], [R2.64], !P3 ;  /* 0x0010000002528fae */ /* 0x0005e4000d901d46 */
[C---:B------:R-:W-:Y:S02]  /*1f10*/  @!P5 LEA.HI.X R17, R24.reuse, R7, R39, 0x1, P6 ;  /* 0x000000071811d211 */ /* 0x040fe400030f0c27 */
[----:B------:R-:W-:Y:S01]  /*1f20*/  @!P4 LEA R18, P6, R24, R4, 0x1 ;  /* 0x000000041812c211 */ /* 0x000fe200078c08ff */
[----:B------:R3:W-:Y:S01]  /*1f30*/  @!P0 LDGSTS.E.BYPASS.LTC128B.128 [R82+0x4100], [R14.64], !P2 ;  /* 0x041000000e528fae */ /* 0x0007e2000d101d46 */
[----:B------:R-:W-:-:S02]  /*1f40*/  IADD3 R9, R9, 0x60, RZ ;  /* 0x0000006009097810 */ /* 0x000fc40007ffe0ff */
[----:B-1----:R-:W-:Y:S01]  /*1f50*/  @!P4 LEA.HI.X R19, R24, R5, R39, 0x1, P6 ;  /* 0x000000051813c211 */ /* 0x002fe200030f0c27 */
[----:B------:R1:W-:Y:S01]  /*1f60*/  @!P0 LDGSTS.E.BYPASS.LTC128B.128 [R82+0x8100], [R12.64], !P1 ;  /* 0x081000000c528fae */ /* 0x0003e2000c901d46 */
[----:B------:R-:W-:Y:S02]  /*1f70*/  ISETP.GE.AND P1, PT, R25, c[0x0][0x198], PT ;  /* 0x0000660019007a0c */ /* 0x000fe40003f26270 */
[----:B------:R-:W-:-:S11]  /*1f80*/  ISETP.GE.AND P6, PT, R9, R28, PT ;  /* 0x0000001c0900720c */ /* 0x000fd60003fc6270 */
[----:B------:R4:W-:Y:S04]  /*1f90*/  @!P0 LDGSTS.E.BYPASS.LTC128B.128 [R82+0xc100], [R10.64], !P1 ;  /* 0x0c1000000a528fae */ /* 0x0009e8000c901d46 */
[----:B--2---:R-:W1:Y:S04]  /*1fa0*/  SHFL.IDX PT, R2, R8, 0x3, 0x181f ;  /* 0x00781f0008027f89 */ /* 0x004e6800000e0000 */
[----:B------:R-:W2:Y:S04]  /*1fb0*/  SHFL.IDX PT, R3, R0, 0x3, 0x181f ;  /* 0x00781f0000037f89 */ /* 0x000ea800000e0000 */
[----:B---3--:R-:W3:Y:S04]  /*1fc0*/  LDL R15, [R1+0x54] ;  /* 0x00005400010f7983 */ /* 0x008ee80000100800 */
[----:B------:R-:W5:Y:S01]  /*1fd0*/  LDL R14, [R1+0x50] ;  /* 0x00005000010e7983 */ /* 0x000f620000100800 */
[----:B-1----:R-:W-:-:S04]  /*1fe0*/  @!P6 LEA R12, P0, R24, R2, 0x1 ;  /* 0x00000002180ce211 */ /* 0x002fc800078008ff */
[----:B--2---:R-:W-:Y:S02]  /*1ff0*/  @!P6 LEA.HI.X R13, R24, R3, R39, 0x1, P0 ;  /* 0x00000003180de211 */ /* 0x004fe400000f0c27 */
[----:B----4-:R-:W-:-:S04]  /*2000*/  @!P5 LEA R10, P0, R21, R6, 0x1 ;  /* 0x00000006150ad211 */ /* 0x010fc800078008ff */
[----:B------:R-:W-:Y:S02]  /*2010*/  @!P5 LEA.HI.X R11, R21, R7, R37, 0x1, P0 ;  /* 0x00000007150bd211 */ /* 0x000fe400000f0c25 */
[----:B------:R-:W-:-:S04]  /*2020*/  @!P5 LEA R8, P0, R25, R6, 0x1 ;  /* 0x000000061908d211 */ /* 0x000fc800078008ff */
[----:B------:R-:W-:Y:S02]  /*2030*/  @!P5 LEA.HI.X R9, R25, R7, R31, 0x1, P0 ;  /* 0x000000071909d211 */ /* 0x000fe400000f0c1f */
[----:B------:R-:W-:Y:S01]  /*2040*/  ISETP.GE.AND P0, PT, R21, c[0x0][0x198], PT ;  /* 0x0000660015007a0c */ /* 0x000fe20003f06270 */
[----:B------:R-:W-:-:S05]  /*2050*/  @!P5 IMAD.WIDE R6, R34, 0x2, R6 ;  /* 0x000000022206d825 */ /* 0x000fca00078e0206 */
[----:B------:R1:W-:Y:S04]  /*2060*/  @!P5 LDGSTS.E.BYPASS.LTC128B.128 [R82+0x1100], [R6.64], !P3 ;  /* 0x011000000652dfae */ /* 0x0003e8000d901d46 */
[----:B------:R2:W-:Y:S04]  /*2070*/  @!P5 LDGSTS.E.BYPASS.LTC128B.128 [R82+0x5100], [R16.64], !P2 ;  /* 0x051000001052dfae */ /* 0x0005e8000d101d46 */
[----:B------:R4:W-:Y:S04]  /*2080*/  @!P5 LDGSTS.E.BYPASS.LTC128B.128 [R82+0x9100], [R10.64], !P0 ;  /* 0x091000000a52dfae */ /* 0x0009e8000c101d46 */
[----:B------:R1:W-:Y:S04]  /*2090*/  @!P5 LDGSTS.E.BYPASS.LTC128B.128 [R82+0xd100], [R8.64], !P1 ;  /* 0x0d1000000852dfae */ /* 0x0003e8000c901d46 */
[----:B--2---:R-:W4:Y:S04]  /*20a0*/  LDL R17, [R1+0x8] ;  /* 0x0000080001117983 */ /* 0x004f280000100800 */
[----:B------:R-:W4:Y:S01]  /*20b0*/  LDL R16, [R1+0x44] ;  /* 0x0000440001107983 */ /* 0x000f220000100800 */
[----:B-1----:R-:W-:-:S04]  /*20c0*/  @!P4 LEA R8, P0, R21, R4, 0x1 ;  /* 0x000000041508c211 */ /* 0x002fc800078008ff */
[C---:B------:R-:W-:Y:S02]  /*20d0*/  @!P4 LEA.HI.X R9, R21.reuse, R5, R37, 0x1, P0 ;  /* 0x000000051509c211 */ /* 0x040fe400000f0c25 */
[----:B----4-:R-:W-:-:S04]  /*20e0*/  @!P6 LEA R10, P0, R21, R2, 0x1 ;  /* 0x00000002150ae211 */ /* 0x010fc800078008ff */
[----:B------:R-:W-:Y:S02]  /*20f0*/  @!P6 LEA.HI.X R11, R21, R3, R37, 0x1, P0 ;  /* 0x00000003150be211 */ /* 0x000fe400000f0c25 */
[----:B------:R-:W-:-:S04]  /*2100*/  @!P4 LEA R6, P0, R25, R4, 0x1 ;  /* 0x000000041906c211 */ /* 0x000fc800078008ff */
[----:B------:R-:W-:Y:S01]  /*2110*/  @!P4 LEA.HI.X R7, R25, R5, R31, 0x1, P0 ;  /* 0x000000051907c211 */ /* 0x000fe200000f0c1f */
[----:B------:R-:W-:-:S05]  /*2120*/  @!P4 IMAD.WIDE R4, R34, 0x2, R4 ;  /* 0x000000022204c825 */ /* 0x000fca00078e0204 */
[----:B------:R1:W-:Y:S04]  /*2130*/  @!P4 LDGSTS.E.BYPASS.LTC128B.128 [R82+0x2100], [R4.64], !P3 ;  /* 0x021000000452cfae */ /* 0x0003e8000d901d46 */
[----:B------:R4:W-:Y:S01]  /*2140*/  @!P4 LDGSTS.E.BYPASS.LTC128B.128 [R82+0x6100], [R18.64], !P2 ;  /* 0x061000001252cfae */ /* 0x0009e2000d101d46 */
[----:B------:R-:W-:-:S13]  /*2150*/  ISETP.GE.AND P0, PT, R21, c[0x0][0x198], PT ;  /* 0x0000660015007a0c */ /* 0x000fda0003f06270 */
[----:B------:R1:W-:Y:S04]  /*2160*/  @!P4 LDGSTS.E.BYPASS.LTC128B.128 [R82+0xa100], [R8.64], !P0 ;  /* 0x0a1000000852cfae */ /* 0x0003e8000c101d46 */
[----:B------:R1:W-:Y:S04]  /*2170*/  @!P4 LDGSTS.E.BYPASS.LTC128B.128 [R82+0xe100], [R6.64], !P1 ;  /* 0x0e1000000652cfae */ /* 0x0003e8000c901d46 */
[----:B----4-:R-:W4:Y:S01]  /*2180*/  LDL R18, [R1+0x4c] ;  /* 0x00004c0001127983 */ /* 0x010f220000100800 */
[----:B-1----:R-:W-:-:S04]  /*2190*/  @!P6 LEA R6, P0, R25, R2, 0x1 ;  /* 0x000000021906e211 */ /* 0x002fc800078008ff */
[----:B------:R-:W-:Y:S02]  /*21a0*/  @!P6 LEA.HI.X R7, R25, R3, R31, 0x1, P0 ;  /* 0x000000031907e211 */ /* 0x000fe400000f0c1f */
[----:B------:R-:W-:Y:S01]  /*21b0*/  ISETP.GE.AND P0, PT, R21, c[0x0][0x198], PT ;  /* 0x0000660015007a0c */ /* 0x000fe20003f06270 */
[----:B------:R-:W-:-:S05]  /*21c0*/  @!P6 IMAD.WIDE R2, R34, 0x2, R2 ;  /* 0x000000022202e825 */ /* 0x000fca00078e0202 */
[----:B------:R1:W-:Y:S04]  /*21d0*/  @!P6 LDGSTS.E.BYPASS.LTC128B.128 [R82+0x3100], [R2.64], !P3 ;  /* 0x031000000252efae */ /* 0x0003e8000d901d46 */
[----:B------:R1:W-:Y:S04]  /*21e0*/  @!P6 LDGSTS.E.BYPASS.LTC128B.128 [R82+0x7100], [R12.64], !P2 ;  /* 0x071000000c52efae */ /* 0x0003e8000d101d46 */
[----:B------:R1:W-:Y:S01]  /*21f0*/  @!P6 LDGSTS.E.BYPASS.LTC128B.128 [R82+0xb100], [R10.64], !P0 ;  /* 0x0b1000000a52efae */ /* 0x0003e2000c101d46 */
[----:B------:R-:W-:Y:S02]  /*2200*/  IADD3 R4, R159, -0x1, RZ ;  /* 0xffffffff9f047810 */ /* 0x000fe40007ffe0ff */
[----:B------:R-:W-:Y:S01]  /*2210*/  IADD3 R8, -R29, c[0x0][0x1d0], RZ ;  /* 0x000074001d087a10 */ /* 0x000fe20007ffe1ff */
[----:B------:R1:W-:Y:S04]  /*2220*/  @!P6 LDGSTS.E.BYPASS.LTC128B.128 [R82+0xf100], [R6.64], !P1 ;  /* 0x0f1000000652efae */ /* 0x0003e8000c901d46 */
[----:B-1----:R-:W4:Y:S04]  /*2230*/  LDL R11, [R1+0x40] ;  /* 0x00004000010b7983 */ /* 0x002f280000100800 */
[----:B------:R-:W4:Y:S01]  /*2240*/  LDL R10, [R1+0x3c] ;  /* 0x00003c00010a7983 */ /* 0x000f220000100800 */
[----:B------:R-:W-:Y:S01]  /*2250*/  SHF.R.S32.HI R9, RZ, 0x1f, R4 ;  /* 0x0000001fff097819 */ /* 0x000fe20000011404 */
[----:B------:R-:W-:-:S02]  /*2260*/  IMAD R8, R4, -0x40, R8 ;  /* 0xffffffc004087824 */ /* 0x000fc400078e0208 */
[----:B------:R-:W-:Y:S01]  /*2270*/  IMAD.WIDE.U32 R2, R4, c[0x0][0x1e0], RZ ;  /* 0x0000780004027a25 */ /* 0x000fe200078e00ff */
[----:B------:R-:W-:Y:S01]  /*2280*/  ISETP.NE.AND P5, PT, R22, RZ, PT ;  /* 0x000000ff1600720c */ /* 0x000fe20003fa5270 */
[----:B------:R-:W0:Y:S01]  /*2290*/  LDGDEPBAR ;  /* 0x00000000000079af */ /* 0x000e220000000000 */
[----:B------:R-:W-:Y:S01]  /*22a0*/  ISETP.GE.AND P0, PT, R8, 0x1, PT ;  /* 0x000000010800780c */ /* 0x000fe20003f06270 */
[----:B------:R-:W-:-:S04]  /*22b0*/  IMAD R5, R9, c[0x0][0x1e0], RZ ;  /* 0x0000780009057a24 */ /* 0x000fc800078e02ff */
[----:B------:R-:W-:Y:S01]  /*22c0*/  IMAD R5, R4, c[0x0][0x1e4], R5 ;  /* 0x0000790004057a24 */ /* 0x000fe200078e0205 */
[----:B------:R-:W-:-:S03]  /*22d0*/  LEA R0, P6, R2, R84, 0x6 ;  /* 0x0000005402007211 */ /* 0x000fc600078c30ff */
[----:B------:R-:W-:Y:S01]  /*22e0*/  IMAD.IADD R5, R3, 0x1, R5 ;  /* 0x0000000103057824 */ /* 0x000fe200078e0205 */
[----:B------:R-:W-:-:S04]  /*22f0*/  ISETP.NE.AND P4, PT, R23, RZ, PT ;  /* 0x000000ff1700720c */ /* 0x000fc80003f85270 */
[----:B------:R-:W-:Y:S02]  /*2300*/  LEA.HI.X R5, R2, R83, R5, 0x6, P6 ;  /* 0x0000005302057211 */ /* 0x000fe400030f3405 */
[----:B------:R-:W-:Y:S02]  /*2310*/  @P0 LEA R2, P6, R0, c[0x0][0x1c8], 0x1 ;  /* 0x0000720000020a11 */ /* 0x000fe400078c08ff */
[----:B------:R-:W-:Y:S02]  /*2320*/  ISETP.NE.AND P3, PT, R27, RZ, PT ;  /* 0x000000ff1b00720c */ /* 0x000fe40003f65270 */
[----:B------:R-:W-:Y:S02]  /*2330*/  ISETP.NE.AND P2, PT, R26, RZ, PT ;  /* 0x000000ff1a00720c */ /* 0x000fe40003f45270 */
[----:B------:R-:W-:Y:S02]  /*2340*/  @P0 LEA.HI.X R3, R0, c[0x0][0x1cc], R5, 0x1, P6 ;  /* 0x0000730000030a11 */ /* 0x000fe400030f0c05 */
[----:B------:R-:W-:Y:S01]  /*2350*/  ISETP.GE.AND P6, PT, R8, 0x21, PT ;  /* 0x000000210800780c */ /* 0x000fe20003fc6270 */
[----:B------:R-:W-:-:S02]  /*2360*/  IMAD.MOV.U32 R8, RZ, RZ, 0x20 ;  /* 0x00000020ff087424 */ /* 0x000fc400078e00ff */
[----:B------:R1:W-:Y:S02]  /*2370*/  @P0 LDGSTS.E.BYPASS.LTC128B.128 [R82+0x10100], [R2.64], !P5 ;  /* 0x1010000002520fae */ /* 0x0003e4000e901d46 */
[----:B------:R-:W-:Y:S02]  /*2380*/  IMAD.WIDE.U32 R6, R8, c[0x0][0x1e0], RZ ;  /* 0x0000780008067a25 */ /* 0x000fe400078e00ff */
[----:B------:R1:W-:Y:S04]  /*2390*/  @P0 LDGSTS.E.BYPASS.LTC128B.128 [R82+0x12100], [R2.64+0x80], !P4 ;  /* 0x1210008002520fae */ /* 0x0003e8000e101d46 */
[----:B------:R1:W-:Y:S04]  /*23a0*/  @P0 LDGSTS.E.BYPASS.LTC128B.128 [R82+0x14100], [R2.64+0x100], !P3 ;  /* 0x1410010002520fae */ /* 0x0003e8000d901d46 */
[----:B------:R1:W-:Y:S01]  /*23b0*/  @P0 LDGSTS.E.BYPASS.LTC128B.128 [R82+0x16100], [R2.64+0x180], !P2 ;  /* 0x1610018002520fae */ /* 0x0003e2000d101d46 */
[----:B------:R-:W-:Y:S01]  /*23c0*/  @P6 IADD3 R0, P0, R0, R6, RZ ;  /* 0x0000000600006210 */ /* 0x000fe20007f1e0ff */
[----:B------:R-:W-:-:S02]  /*23d0*/  IMAD R9, R9, c[0x0][0x208], RZ ;  /* 0x0000820009097a24 */ /* 0x000fc400078e02ff */
[----:B-1----:R-:W-:-:S05]  /*23e0*/  IMAD R2, R8, c[0x0][0x1e4], RZ ;  /* 0x0000790008027a24 */ /* 0x002fca00078e02ff */
[----:B------:R-:W-:Y:S02]  /*23f0*/  @P6 IADD3.X R5, R5, R7, R2, P0, !PT ;  /* 0x0000000705056210 */ /* 0x000fe400007fe402 */
[----:B------:R-:W-:Y:S01]  /*2400*/  @P6 LEA R2, P0, R0, c[0x0][0x1c8], 0x1 ;  /* 0x0000720000026a11 */ /* 0x000fe200078008ff */
[----:B------:R-:W-:-:S03]  /*2410*/  IMAD.WIDE.U32 R6, R4, c[0x0][0x208], RZ ;  /* 0x0000820004067a25 */ /* 0x000fc600078e00ff */
[----:B------:R-:W-:Y:S01]  /*2420*/  @P6 LEA.HI.X R3, R0, c[0x0][0x1cc], R5, 0x1, P0 ;  /* 0x0000730000036a11 */ /* 0x000fe200000f0c05 */
[----:B------:R-:W-:Y:S01]  /*2430*/  IMAD R5, R4, c[0x0][0x20c], R9 ;  /* 0x0000830004057a24 */ /* 0x000fe200078e0209 */
[----:B------:R-:W-:-:S03]  /*2440*/  LEA R0, P0, R6, R32, 0x6 ;  /* 0x0000002006007211 */ /* 0x000fc600078030ff */
[----:B------:R-:W-:Y:S01]  /*2450*/  IMAD.IADD R5, R7, 0x1, R5 ;  /* 0x0000000107057824 */ /* 0x000fe200078e0205 */
[----:B------:R1:W-:Y:S04]  /*2460*/  @P6 LDGSTS.E.BYPASS.LTC128B.128 [R82+0x11100], [R2.64], !P5 ;  /* 0x1110000002526fae */ /* 0x0003e8000e901d46 */
[----:B------:R1:W-:Y:S01]  /*2470*/  @P6 LDGSTS.E.BYPASS.LTC128B.128 [R82+0x13100], [R2.64+0x80], !P4 ;  /* 0x1310008002526fae */ /* 0x0003e2000e101d46 */
[----:B------:R-:W-:-:S03]  /*2480*/  LEA.HI.X R6, R6, R30, R5, 0x6, P0 ;  /* 0x0000001e06067211 */ /* 0x000fc600000f3405 */
[----:B------:R1:W-:Y:S01]  /*2490*/  @P6 LDGSTS.E.BYPASS.LTC128B.128 [R82+0x15100], [R2.64+0x100], !P3 ;  /* 0x1510010002526fae */ /* 0x0003e2000d901d46 */
[----:B------:R-:W-:-:S03]  /*24a0*/  IMAD.MOV.U32 R5, RZ, RZ, c[0x0][0x208] ;  /* 0x00008200ff057624 */ /* 0x000fc600078e00ff */
[----:B------:R1:W-:Y:S01]  /*24b0*/  @P6 LDGSTS.E.BYPASS.LTC128B.128 [R82+0x17100], [R2.64+0x180], !P2 ;  /* 0x1710018002526fae */ /* 0x0003e2000d101d46 */
[----:B------:R-:W-:Y:S01]  /*24c0*/  P2R R8, PR, RZ, 0x20 ;  /* 0x00000020ff087803 */ /* 0x000fe20000000000 */
[----:B------:R-:W-:Y:S02]  /*24d0*/  IMAD.MOV.U32 R7, RZ, RZ, c[0x0][0x20c] ;  /* 0x00008300ff077624 */ /* 0x000fe400078e00ff */
[----:B------:R-:W-:Y:S01]  /*24e0*/  IMAD.MOV.U32 R81, RZ, RZ, -0x40 ;  /* 0xffffffc0ff517424 */ /* 0x000fe200078e00ff */
[----:B------:R-:W0:Y:S01]  /*24f0*/  LDGDEPBAR ;  /* 0x00000000000079af */ /* 0x000e220000000000 */
[----:B-1----:R-:W-:Y:S02]  /*2500*/  LOP3.LUT R3, R20, 0x1, RZ, 0xc0, !PT ;  /* 0x0000000114037812 */ /* 0x002fe400078ec0ff */
[----:B------:R-:W-:Y:S01]  /*2510*/  LEA R2, P0, R0, c[0x0][0x1f8], 0x1 ;  /* 0x00007e0000027a11 */ /* 0x000fe200078008ff */
[----:B------:R-:W-:Y:S01]  /*2520*/  IMAD R80, R4, R81, c[0x0][0x1d0] ;  /* 0x0000740004507624 */ /* 0x000fe200078e0251 */
[----:B------:R-:W-:Y:S01]  /*2530*/  ISETP.NE.U32.AND P5, PT, R3, 0x1, PT ;  /* 0x000000010300780c */ /* 0x000fe20003fa5070 */
[----:B------:R-:W-:-:S04]  /*2540*/  DEPBAR.LE SB0, 0x1 ;  /* 0x000080400000791a */ /* 0x000fc80000000000 */
[----:B------:R-:W-:Y:S01]  /*2550*/  LEA.HI.X R3, R0, c[0x0][0x1fc], R6, 0x1, P0 ;  /* 0x00007f0000037a11 */ /* 0x000fe200000f0c06 */
[----:B------:R-:W-:Y:S01]  /*2560*/  BAR.SYNC.DEFER_BLOCKING 0x0 ;  /* 0x0000000000007b1d */ /* 0x000fe20000010000 */
[----:B------:R-:W-:-:S04]  /*2570*/  LEA R6, P0, R5, R2, 0x6 ;  /* 0x0000000205067211 */ /* 0x000fc800078030ff */
[----:B------:R-:W-:Y:S02]  /*2580*/  LEA.HI.X R7, R5, R3, R7, 0x6, P0 ;  /* 0x0000000305077211 */ /* 0x000fe400000f3407 */
[----:B------:R-:W2:Y:S01]  /*2590*/  LDL R5, [R1] ;  /* 0x0000000001057983 */ /* 0x000ea20000100800 */
[----:B------:R-:W-:-:S03]  /*25a0*/  IMAD.IADD R0, R80, 0x1, -R29 ;  /* 0x0000000150007824 */ /* 0x000fc600078e0a1d */
[----:B------:R-:W1:Y:S04]  /*25b0*/  S2R R29, SR_TID.X ;  /* 0x00000000001d7919 */ /* 0x000e680000002100 */
[----:B---3--:R-:W-:Y:S04]  /*25c0*/  LDSM.16.M88.4 R192, [R15] ;  /* 0x000000000fc0783b */ /* 0x008fe80000000200 */
[----:B-----5:R-:W-:Y:S04]  /*25d0*/  LDSM.16.M88.4 R196, [R14] ;  /* 0x000000000ec4783b */ /* 0x020fe80000000200 */
[----:B------:R-:W-:Y:S01]  /*25e0*/  LDSM.16.M88.4 R208, [R15+0x4000] ;  /* 0x004000000fd0783b */ /* 0x000fe20000000200 */
[----:B-1----:R-:W-:-:S03]  /*25f0*/  SHF.R.S32.HI R19, RZ, 0x1f, R29 ;  /* 0x0000001fff137819 */ /* 0x002fc6000001141d */
[----:B------:R-:W-:Y:S01]  /*2600*/  LDSM.16.M88.4 R212, [R14+0x4000] ;  /* 0x004000000ed4783b */ /* 0x000fe20000000200 */
[----:B------:R-:W-:-:S03]  /*2610*/  LEA.HI R19, R19, R29, RZ, 0x5 ;  /* 0x0000001d13137211 */ /* 0x000fc600078f28ff */
[----:B------:R-:W-:Y:S01]  /*2620*/  LDSM.16.M88.4 R224, [R15+0x8000] ;  /* 0x008000000fe0783b */ /* 0x000fe20000000200 */
[----:B------:R-:W-:-:S03]  /*2630*/  SHF.R.S32.HI R19, RZ, 0x5, R19 ;  /* 0x00000005ff137819 */ /* 0x000fc60000011413 */
[----:B------:R-:W-:Y:S02]  /*2640*/  LDSM.16.M88.4 R228, [R14+0x8000] ;  /* 0x008000000ee4783b */ /* 0x000fe40000000200 */
[----:B------:R-:W-:Y:S02]  /*2650*/  IMAD R19, R19, 0x800, R248 ;  /* 0x0000080013137824 */ /* 0x000fe400078e02f8 */
[----:B------:R-:W-:Y:S04]  /*2660*/  LDSM.16.M88.4 R240, [R15+0xc000] ;  /* 0x00c000000ff0783b */ /* 0x000fe80000000200 */
[----:B------:R-:W-:Y:S04]  /*2670*/  LDSM.16.M88.4 R168, [R19] ;  /* 0x0000000013a8783b */ /* 0x000fe80000000200 */
[----:B------:R-:W-:Y:S04]  /*2680*/  LDSM.16.M88.4 R200, [R19+0x4000] ;  /* 0x0040000013c8783b */ /* 0x000fe80000000200 */
[----:B------:R-:W-:Y:S04]  /*2690*/  LDSM.16.M88.4 R216, [R19+0x8000] ;  /* 0x0080000013d8783b */ /* 0x000fe80000000200 */
[----:B------:R-:W-:Y:S04]  /*26a0*/  LDSM.16.M88.4 R232, [R19+0xc000] ;  /* 0x00c0000013e8783b */ /* 0x000fe80000000200 */
[----:B------:R-:W-:Y:S04]  /*26b0*/  LDSM.16.M88.4 R244, [R14+0xc000] ;  /* 0x00c000000ef4783b */ /* 0x000fe80000000200 */
[----:B----4-:R-:W-:Y:S04]  /*26c0*/  LDSM.16.M88.4 R172, [R18] ;  /* 0x0000000012ac783b */ /* 0x010fe80000000200 */
[----:B------:R-:W-:Y:S04]  /*26d0*/  LDSM.16.M88.4 R204, [R18+0x4000] ;  /* 0x0040000012cc783b */ /* 0x000fe80000000200 */
[----:B------:R-:W-:Y:S04]  /*26e0*/  LDSM.16.M88.4 R220, [R18+0x8000] ;  /* 0x0080000012dc783b */ /* 0x000fe80000000200 */
[----:B------:R-:W-:Y:S04]  /*26f0*/  LDSM.16.M88.4 R236, [R18+0xc000] ;  /* 0x00c0000012ec783b */ /* 0x000fe80000000200 */
[----:B------:R-:W-:Y:S01]  /*2700*/  BAR.SYNC.DEFER_BLOCKING 0x0 ;  /* 0x0000000000007b1d */ /* 0x000fe20000010000 */
[----:B------:R-:W-:-:S05]  /*2710*/  ISETP.LT.OR P0, PT, R0, 0x1, P5 ;  /* 0x000000010000780c */ /* 0x000fca0002f01670 */
[----:B------:R-:W-:-:S04]  /*2720*/  DEPBAR.LE SB0, 0x0 ;  /* 0x000080000000791a */ /* 0x000fc80000000000 */
[----:B------:R-:W-:Y:S01]  /*2730*/  BAR.SYNC.DEFER_BLOCKING 0x0 ;  /* 0x0000000000007b1d */ /* 0x000fe20000010000 */
[C---:B------:R-:W-:Y:S02]  /*2740*/  LOP3.LUT P1, RZ, R20.reuse, 0x2, RZ, 0xc0, !PT ;  /* 0x0000000214ff7812 */ /* 0x040fe4000782c0ff */
[----:B------:R-:W-:-:S03]  /*2750*/  LOP3.LUT P6, RZ, R20, 0x4, RZ, 0xc0, !PT ;  /* 0x0000000414ff7812 */ /* 0x000fc600078cc0ff */
[----:B------:R-:W-:Y:S04]  /*2760*/  LDSM.16.M88.4 R12, [R249] ;  /* 0x00000000f90c783b */ /* 0x000fe80000000200 */
[----:B------:R-:W1:Y:S04]  /*2770*/  LDSM.16.M88.4 R24, [R249+0x800] ;  /* 0x00080000f918783b */ /* 0x000e680000000200 */
[----:B------:R-:W3:Y:S04]  /*2780*/  LDSM.16.M88.4 R28, [R249+0x1000] ;  /* 0x00100000f91c783b */ /* 0x000ee80000000200 */
[----:B------:R-:W4:Y:S04]  /*2790*/  LDSM.16.M88.4 R32, [R249+0x1800] ;  /* 0x00180000f920783b */ /* 0x000f280000000200 */
[----:B------:R-:W-:Y:S04]  /*27a0*/  LDSM.16.M88.4 R40, [R17] ;  /* 0x000000001128783b */ /* 0x000fe80000000200 */
[----:B------:R-:W2:Y:S04]  /*27b0*/  LDSM.16.M88.4 R52, [R16] ;  /* 0x000000001034783b */ /* 0x000ea80000000200 */
[----:B------:R-:W1:Y:S04]  /*27c0*/  LDSM.16.M88.4 R60, [R11] ;  /* 0x000000000b3c783b */ /* 0x000e680000000200 */
[----:B------:R1:W1:Y:S04]  /*27d0*/  LDSM.16.M88.4 R64, [R10] ;  /* 0x000000000a40783b */ /* 0x0002680000000200 */
[----:B------:R-:W-:Y:S01]  /*27e0*/  @!PT LDS RZ, [RZ] ;  /* 0x00000000fffff984 */ /* 0x000fe20000000800 */
[----:B------:R-:W-:Y:S01]  /*27f0*/  @!PT LDS RZ, [RZ] ;  /* 0x00000000fffff984 */ /* 0x000fe20000000800 */
[----:B------:R-:W-:Y:S01]  /*2800*/  @!PT LDS RZ, [RZ] ;  /* 0x00000000fffff984 */ /* 0x000fe20000000800 */
[----:B------:R1:W-:Y:S01]  /*2810*/  LDGSTS.E.BYPASS.LTC128B.128 [R82+0x100], [R2.64], !P0 ;  /* 0x0010000002527fae */ /* 0x0003e2000c101d46 */
[----:B------:R-:W-:-:S13]  /*2820*/  ISETP.LT.OR P0, PT, R0, 0x1, !P1 ;  /* 0x000000010000780c */ /* 0x000fda0004f01670 */
[----:B------:R1:W-:Y:S01]  /*2830*/  LDGSTS.E.BYPASS.LTC128B.128 [R82+0x2100], [R2.64+0x80], !P0 ;  /* 0x0210008002527fae */ /* 0x0003e2000c101d46 */
[C---:B------:R-:W-:Y:S02]  /*2840*/  ISETP.LT.OR P0, PT, R0.reuse, 0x1, !P6 ;  /* 0x000000010000780c */ /* 0x040fe40007701670 */
[----:B------:R-:W-:Y:S02]  /*2850*/  P2R R9, PR, RZ, 0x10 ;  /* 0x00000010ff097803 */ /* 0x000fe40000000000 */
[C---:B------:R-:W-:Y:S02]  /*2860*/  ISETP.LT.OR P5, PT, R0.reuse, 0x21, P5 ;  /* 0x000000210000780c */ /* 0x040fe40002fa1670 */
[----:B------:R-:W-:-:S07]  /*2870*/  ISETP.LT.OR P1, PT, R0, 0x21, !P1 ;  /* 0x000000210000780c */ /* 0x000fce0004f21670 */
[----:B------:R1:W-:Y:S01]  /*2880*/  LDGSTS.E.BYPASS.LTC128B.128 [R82+0x4100], [R2.64+0x100], !P0 ;  /* 0x0410010002527fae */ /* 0x0003e2000c101d46 */
[----:B------:R-:W-:-:S04]  /*2890*/  LOP3.LUT P0, RZ, R20, 0x8, RZ, 0xc0, !PT ;  /* 0x0000000814ff7812 */ /* 0x000fc8000780c0ff */
[C---:B------:R-:W-:Y:S02]  /*28a0*/  ISETP.LT.OR P4, PT, R0.reuse, 0x1, !P0 ;  /* 0x000000010000780c */ /* 0x040fe40004781670 */
[C---:B------:R-:W-:Y:S02]  /*28b0*/  ISETP.LT.OR P6, PT, R0.reuse, 0x21, !P6 ;  /* 0x000000210000780c */ /* 0x040fe400077c1670 */
[----:B------:R-:W-:Y:S02]  /*28c0*/  ISETP.LT.OR P0, PT, R0, 0x21, !P0 ;  /* 0x000000210000780c */ /* 0x000fe40004701670 */
[----:B------:R-:W5:Y:S07]  /*28d0*/  LDL R0, [R1+0x1c] ;  /* 0x00001c0001007983 */ /* 0x000f6e0000100800 */
[----:B------:R1:W-:Y:S04]  /*28e0*/  LDGSTS.E.BYPASS.LTC128B.128 [R82+0x6100], [R2.64+0x180], !P4 ;  /* 0x0610018002527fae */ /* 0x0003e8000e101d46 */
[----:B------:R3:W-:Y:S04]  /*28f0*/  LDGSTS.E.BYPASS.LTC128B.128 [R82+0x1100], [R6.64], !P5 ;  /* 0x0110000006527fae */ /* 0x0007e8000e901d46 */
[----:B------:R3:W-:Y:S04]  /*2900*/  LDGSTS.E.BYPASS.LTC128B.128 [R82+0x3100], [R6.64+0x80], !P1 ;  /* 0x0310008006527fae */ /* 0x0007e8000c901d46 */
[----:B------:R3:W-:Y:S04]  /*2910*/  LDGSTS.E.BYPASS.LTC128B.128 [R82+0x5100], [R6.64+0x100], !P6 ;  /* 0x0510010006527fae */ /* 0x0007e8000f101d46 */
[----:B------:R3:W-:Y:S04]  /*2920*/  LDGSTS.E.BYPASS.LTC128B.128 [R82+0x7100], [R6.64+0x180], !P0 ;  /* 0x0710018006527fae */ /* 0x0007e8000c101d46 */
[----:B-1----:R-:W5:Y:S04]  /*2930*/  LDL R3, [R1+0x24] ;  /* 0x0000240001037983 */ /* 0x002f680000100800 */
[----:B------:R-:W5:Y:S01]  /*2940*/  LDL R2, [R1+0x20] ;  /* 0x0000200001027983 */ /* 0x000f620000100800 */
[----:B------:R-:W-:Y:S01]  /*2950*/  HMMA.16816.F32 R20, R168, R24, RZ ;  /* 0x00000018a814723c */ /* 0x000fe200000018ff */
[----:B------:R-:W-:-:S02]  /*2960*/  ISETP.NE.AND P4, PT, R9, RZ, PT ;  /* 0x000000ff0900720c */ /* 0x000fc40003f85270 */
[----:B------:R-:W-:Y:S01]  /*2970*/  ISETP.NE.AND P5, PT, R8, RZ, PT ;  /* 0x000000ff0800720c */ /* 0x000fe20003fa5270 */
[----:B------:R-:W0:Y:S04]  /*2980*/  LDGDEPBAR ;  /* 0x00000000000079af */ /* 0x000e280000000000 */
[----:B---3--:R-:W3:Y:S01]  /*2990*/  LDL R6, [R1+0x28] ;  /* 0x0000280001067983 */ /* 0x008ee20000100800 */
[----:B------:R-:W-:Y:S01]  /*29a0*/  HMMA.16816.F32 R24, R168, R26, RZ ;  /* 0x0000001aa818723c */ /* 0x000fe200000018ff */
[----:B------:R-:W-:-:S07]  /*29b0*/  ISETP.NE.AND P1, PT, R36, RZ, PT ;  /* 0x000000ff2400720c */ /* 0x000fce0003f25270 */
[C---:B------:R-:W-:Y:S08]  /*29c0*/  HMMA.16816.F32 R8, R168.reuse, R12, RZ ;  /* 0x0000000ca808723c */ /* 0x040ff000000018ff */
[C---:B------:R-:W-:Y:S08]  /*29d0*/  HMMA.16816.F32 R16, R168.reuse, R14, RZ ;  /* 0x0000000ea810723c */ /* 0x040ff000000018ff */
[C---:B------:R-:W-:Y:S01]  /*29e0*/  HMMA.16816.F32 R12, R168.reuse, R28, RZ ;  /* 0x0000001ca80c723c */ /* 0x040fe200000018ff */
[----:B--2---:R-:W1:Y:S04]  /*29f0*/  LDSM.16.M88.4 R68, [R5+0x800] ;  /* 0x000800000544783b */ /* 0x004e680000000200 */
[----:B------:R-:W2:Y:S03]  /*2a00*/  LDSM.16.M88.4 R72, [R5+0x1000] ;  /* 0x001000000548783b */ /* 0x000ea60000000200 */
[C---:B------:R-:W-:Y:S01]  /*2a10*/  HMMA.16816.F32 R36, R168.reuse, R30, RZ ;  /* 0x0000001ea824723c */ /* 0x040fe200000018ff */
[----:B------:R-:W1:Y:S04]  /*2a20*/  LDSM.16.M88.4 R76, [R5+0x1800] ;  /* 0x00180000054c783b */ /* 0x000e680000000200 */
[----:B------:R-:W1:Y:S03]  /*2a30*/  LDSM.16.M88.4 R56, [R5] ;  /* 0x000000000538783b */ /* 0x000e660000000200 */
[C---:B----4-:R-:W-:Y:S08]  /*2a40*/  HMMA.16816.F32 R48, R168.reuse, R32, RZ ;  /* 0x00000020a830723c */ /* 0x050ff000000018ff */
[----:B------:R-:W-:Y:S08]  /*2a50*/  HMMA.16816.F32 R44, R168, R34, RZ ;  /* 0x00000022a82c723c */ /* 0x000ff000000018ff */
[C---:B------:R-:W-:Y:S08]  /*2a60*/  HMMA.16816.F32 R20, R172.reuse, R52, R20 ;  /* 0x00000034ac14723c */ /* 0x040ff00000001814 */
[C---:B------:R-:W-:Y:S01]  /*2a70*/  HMMA.16816.F32 R24, R172.reuse, R54, R24 ;  /* 0x00000036ac18723c */ /* 0x040fe20000001818 */
[----:B------:R-:W-:Y:S07]  /*2a80*/  LDSM.16.M88.4 R52, [R249+0x2800] ;  /* 0x00280000f934783b */ /* 0x000fee0000000200 */
[C---:B------:R-:W-:Y:S01]  /*2a90*/  HMMA.16816.F32 R28, R172.reuse, R60, R12 ;  /* 0x0000003cac1c723c */ /* 0x040fe2000000180c */
[----:B------:R-:W-:Y:S07]  /*2aa0*/  LDSM.16.M88.4 R12, [R250] ;  /* 0x00000000fa0c783b */ /* 0x000fee0000000200 */
[C---:B------:R-:W-:Y:S01]  /*2ab0*/  HMMA.16816.F32 R32, R172.reuse, R62, R36 ;  /* 0x0000003eac20723c */ /* 0x040fe20000001824 */
[----:B------:R-:W-:Y:S07]  /*2ac0*/  LDSM.16.M88.4 R60, [R250+0x1000] ;  /* 0x00100000fa3c783b */ /* 0x000fee0000000200 */
[C---:B------:R-:W-:Y:S08]  /*2ad0*/  HMMA.16816.F32 R8, R172.reuse, R40, R8 ;  /* 0x00000028ac08723c */ /* 0x040ff00000001808 */
[C---:B------:R-:W-:Y:S08]  /*2ae0*/  HMMA.16816.F32 R16, R172.reuse, R42, R16 ;  /* 0x0000002aac10723c */ /* 0x040ff00000001810 */
[C---:B------:R-:W-:Y:S01]  /*2af0*/  HMMA.16816.F32 R36, R172.reuse, R64, R48 ;  /* 0x00000040ac24723c */ /* 0x040fe20000001830 */
[----:B------:R-:W4:Y:S07]  /*2b00*/  LDSM.16.M88.4 R48, [R250+0x800] ;  /* 0x00080000fa30783b */ /* 0x000f2e0000000200 */
[----:B------:R-:W-:Y:S01]  /*2b10*/  HMMA.16816.F32 R40, R172, R66, R44 ;  /* 0x00000042ac28723c */ /* 0x000fe2000000182c */
[----:B------:R-:W4:Y:S04]  /*2b20*/  LDSM.16.M88.4 R64, [R250+0x1800] ;  /* 0x00180000fa40783b */ /* 0x000f280000000200 */
[----:B------:R-:W-:Y:S03]  /*2b30*/  LDSM.16.M88.4 R44, [R249+0x2000] ;  /* 0x00200000f92c783b */ /* 0x000fe60000000200 */
[C---:B-1----:R-:W-:Y:S08]  /*2b40*/  HMMA.16816.F32 R20, R192.reuse, R68, R20 ;  /* 0x00000044c014723c */ /* 0x042ff00000001814 */
[C---:B------:R-:W-:Y:S01]  /*2b50*/  HMMA.16816.F32 R24, R192.reuse, R70, R24 ;  /* 0x00000046c018723c */ /* 0x040fe20000001818 */
[----:B------:R-:W-:Y:S07]  /*2b60*/  LDSM.16.M88.4 R68, [R86] ;  /* 0x000000005644783b */ /* 0x000fee0000000200 */
[C---:B--2---:R-:W-:Y:S08]  /*2b70*/  HMMA.16816.F32 R28, R192.reuse, R72, R28 ;  /* 0x00000048c01c723c */ /* 0x044ff0000000181c */
[C---:B------:R-:W-:Y:S01]  /*2b80*/  HMMA.16816.F32 R32, R192.reuse, R74, R32 ;  /* 0x0000004ac020723c */ /* 0x040fe20000001820 */
[----:B------:R-:W-:Y:S07]  /*2b90*/  LDSM.16.M88.4 R72, [R249+0x3800] ;  /* 0x00380000f948783b */ /* 0x000fee0000000200 */
[C---:B------:R-:W-:Y:S08]  /*2ba0*/  HMMA.16816.F32 R36, R192.reuse, R76, R36 ;  /* 0x0000004cc024723c */ /* 0x040ff00000001824 */
[C---:B------:R-:W-:Y:S01]  /*2bb0*/  HMMA.16816.F32 R40, R192.reuse, R78, R40 ;  /* 0x0000004ec028723c */ /* 0x040fe20000001828 */
[----:B------:R-:W-:Y:S07]  /*2bc0*/  LDSM.16.M88.4 R76, [R5+0x5800] ;  /* 0x00580000054c783b */ /* 0x000fee0000000200 */
[C---:B------:R-:W-:Y:S08]  /*2bd0*/  HMMA.16816.F32 R8, R192.reuse, R56, R8 ;  /* 0x00000038c008723c */ /* 0x040ff00000001808 */
[----:B------:R-:W-:Y:S01]  /*2be0*/  HMMA.16816.F32 R16, R192, R58, R16 ;  /* 0x0000003ac010723c */ /* 0x000fe20000001810 */
[----:B------:R-:W1:Y:S07]  /*2bf0*/  LDSM.16.M88.4 R56, [R249+0x3000] ;  /* 0x00300000f938783b */ /* 0x000e6e0000000200 */
[C---:B----4-:R-:W-:Y:S08]  /*2c00*/  HMMA.16816.F32 R20, R196.reuse, R48, R20 ;  /* 0x00000030c414723c */ /* 0x050ff00000001814 */
[C---:B------:R-:W-:Y:S01]  /*2c10*/  HMMA.16816.F32 R24, R196.reuse, R50, R24 ;  /* 0x00000032c418723c */ /* 0x040fe20000001818 */
[----:B------:R-:W2:Y:S07]  /*2c20*/  LDSM.16.M88.4 R48, [R88] ;  /* 0x000000005830783b */ /* 0x000eae0000000200 */
[C---:B------:R-:W-:Y:S08]  /*2c30*/  HMMA.16816.F32 R28, R196.reuse, R60, R28 ;  /* 0x0000003cc41c723c */ /* 0x040ff0000000181c */
[C---:B------:R-:W-:Y:S01]  /*2c40*/  HMMA.16816.F32 R32, R196.reuse, R62, R32 ;  /* 0x0000003ec420723c */ /* 0x040fe20000001820 */
[----:B------:R-:W4:Y:S07]  /*2c50*/  LDSM.16.M88.4 R60, [R87] ;  /* 0x00000000573c783b */ /* 0x000f2e0000000200 */
[C---:B------:R-:W-:Y:S08]  /*2c60*/  HMMA.16816.F32 R36, R196.reuse, R64, R36 ;  /* 0x00000040c424723c */ /* 0x040ff00000001824 */
[C---:B------:R-:W-:Y:S01]  /*2c70*/  HMMA.16816.F32 R40, R196.reuse, R66, R40 ;  /* 0x00000042c428723c */ /* 0x040fe20000001828 */
[----:B------:R-:W-:Y:S07]  /*2c80*/  LDSM.16.M88.4 R64, [R5+0x3000] ;  /* 0x003000000540783b */ /* 0x000fee0000000200 */
[C---:B------:R-:W-:Y:S08]  /*2c90*/  HMMA.16816.F32 R8, R196.reuse, R12, R8 ;  /* 0x0000000cc408723c */ /* 0x040ff00000001808 */
[----:B------:R-:W-:Y:S01]  /*2ca0*/  HMMA.16816.F32 R16, R196, R14, R16 ;  /* 0x0000000ec410723c */ /* 0x000fe20000001810 */
[----:B------:R-:W2:Y:S07]  /*2cb0*/  LDSM.16.M88.4 R12, [R89] ;  /* 0x00000000590c783b */ /* 0x000eae0000000200 */
[C---:B------:R-:W-:Y:S08]  /*2cc0*/  HMMA.16816.F32 R20, R200.reuse, R52, R20 ;  /* 0x00000034c814723c */ /* 0x040ff00000001814 */
[C---:B------:R-:W-:Y:S01]  /*2cd0*/  HMMA.16816.F32 R24, R200.reuse, R54, R24 ;  /* 0x00000036c818723c */ /* 0x040fe20000001818 */
[----:B------:R-:W-:Y:S07]  /*2ce0*/  LDSM.16.M88.4 R52, [R250+0x2800] ;  /* 0x00280000fa34783b */ /* 0x000fee0000000200 */
[C---:B-1----:R-:W-:Y:S08]  /*2cf0*/  HMMA.16816.F32 R28, R200.reuse, R56, R28 ;  /* 0x00000038c81c723c */ /* 0x042ff0000000181c */
[C---:B------:R-:W-:Y:S01]  /*2d00*/  HMMA.16816.F32 R32, R200.reuse, R58, R32 ;  /* 0x0000003ac820723c */ /* 0x040fe20000001820 */
[----:B------:R-:W1:Y:S07]  /*2d10*/  LDSM.16.M88.4 R56, [R5+0x2800] ;  /* 0x002800000538783b */ /* 0x000e6e0000000200 */
[C---:B------:R-:W-:Y:S08]  /*2d20*/  HMMA.16816.F32 R36, R200.reuse, R72, R36 ;  /* 0x00000048c824723c */ /* 0x040ff00000001824 */
[C---:B------:R-:W-:Y:S01]  /*2d30*/  HMMA.16816.F32 R40, R200.reuse, R74, R40 ;  /* 0x0000004ac828723c */ /* 0x040fe20000001828 */
[----:B------:R-:W1:Y:S07]  /*2d40*/  LDSM.16.M88.4 R72, [R5+0x3800] ;  /* 0x003800000548783b */ /* 0x000e6e0000000200 */
[C---:B------:R-:W-:Y:S08]  /*2d50*/  HMMA.16816.F32 R8, R200.reuse, R44, R8 ;  /* 0x0000002cc808723c */ /* 0x040ff00000001808 */
[----:B------:R-:W-:Y:S01]  /*2d60*/  HMMA.16816.F32 R16, R200, R46, R16 ;  /* 0x0000002ec810723c */ /* 0x000fe20000001810 */
[----:B------:R-:W1:Y:S07]  /*2d70*/  LDSM.16.M88.4 R44, [R5+0x2000] ;  /* 0x00200000052c783b */ /* 0x000e6e0000000200 */
[C---:B--2---:R-:W-:Y:S08]  /*2d80*/  HMMA.16816.F32 R20, R204.reuse, R48, R20 ;  /* 0x00000030cc14723c */ /* 0x044ff00000001814 */
[C---:B------:R-:W-:Y:S01]  /*2d90*/  HMMA.16816.F32 R24, R204.reuse, R50, R24 ;  /* 0x00000032cc18723c */ /* 0x040fe20000001818 */
[----:B------:R-:W-:Y:S07]  /*2da0*/  LDSM.16.M88.4 R48, [R249+0x4000] ;  /* 0x00400000f930783b */ /* 0x000fee0000000200 */
[C---:B----4-:R-:W-:Y:S08]  /*2db0*/  HMMA.16816.F32 R28, R204.reuse, R60, R28 ;  /* 0x0000003ccc1c723c */ /* 0x050ff0000000181c */
[C---:B------:R-:W-:Y:S01]  /*2dc0*/  HMMA.16816.F32 R32, R204.reuse, R62, R32 ;  /* 0x0000003ecc20723c */ /* 0x040fe20000001820 */
[----:B------:R-:W2:Y:S07]  /*2dd0*/  LDSM.16.M88.4 R60, [R250+0x3000] ;  /* 0x00300000fa3c783b */ /* 0x000eae0000000200 */
[C---:B------:R-:W-:Y:S08]  /*2de0*/  HMMA.16816.F32 R36, R204.reuse, R68, R36 ;  /* 0x00000044cc24723c */ /* 0x040ff00000001824 */
[C---:B------:R-:W-:Y:S01]  /*2df0*/  HMMA.16816.F32 R40, R204.reuse, R70, R40 ;  /* 0x00000046cc28723c */ /* 0x040fe20000001828 */
[----:B------:R-:W4:Y:S07]  /*2e00*/  LDSM.16.M88.4 R68, [R250+0x3800] ;  /* 0x00380000fa44783b */ /* 0x000f2e0000000200 */
[C---:B------:R-:W-:Y:S08]  /*2e10*/  HMMA.16816.F32 R8, R204.reuse, R12, R8 ;  /* 0x0000000ccc08723c */ /* 0x040ff00000001808 */
[----:B------:R-:W-:Y:S01]  /*2e20*/  HMMA.16816.F32 R16, R204, R14, R16 ;  /* 0x0000000ecc10723c */ /* 0x000fe20000001810 */
[----:B------:R-:W2:Y:S07]  /*2e30*/  LDSM.16.M88.4 R12, [R250+0x2000] ;  /* 0x00200000fa0c783b */ /* 0x000eae0000000200 */
[C---:B-1----:R-:W-:Y:S08]  /*2e40*/  HMMA.16816.F32 R20, R208.reuse, R56, R20 ;  /* 0x00000038d014723c */ /* 0x042ff00000001814 */
[C---:B------:R-:W-:Y:S01]  /*2e50*/  HMMA.16816.F32 R24, R208.reuse, R58, R24 ;  /* 0x0000003ad018723c */ /* 0x040fe20000001818 */
[----:B------:R-:W1:Y:S07]  /*2e60*/  LDSM.16.M88.4 R56, [R249+0x4800] ;  /* 0x00480000f938783b */ /* 0x000e6e0000000200 */
[C---:B------:R-:W-:Y:S08]  /*2e70*/  HMMA.16816.F32 R28, R208.reuse, R64, R28 ;  /* 0x00000040d01c723c */ /* 0x040ff0000000181c */
[C---:B------:R-:W-:Y:S01]  /*2e80*/  HMMA.16816.F32 R32, R208.reuse, R66, R32 ;  /* 0x00000042d020723c */ /* 0x040fe20000001820 */
[----:B------:R-:W1:Y:S07]  /*2e90*/  LDSM.16.M88.4 R64, [R249+0x5000] ;  /* 0x00500000f940783b */ /* 0x000e6e0000000200 */
[C---:B------:R-:W-:Y:S08]  /*2ea0*/  HMMA.16816.F32 R36, R208.reuse, R72, R36 ;  /* 0x00000048d024723c */ /* 0x040ff00000001824 */
[C---:B------:R-:W-:Y:S01]  /*2eb0*/  HMMA.16816.F32 R40, R208.reuse, R74, R40 ;  /* 0x0000004ad028723c */ /* 0x040fe20000001828 */
[----:B------:R-:W1:Y:S07]  /*2ec0*/  LDSM.16.M88.4 R72, [R249+0x5800] ;  /* 0x00580000f948783b */ /* 0x000e6e0000000200 */
[C---:B------:R-:W-:Y:S08]  /*2ed0*/  HMMA.16816.F32 R8, R208.reuse, R44, R8 ;  /* 0x0000002cd008723c */ /* 0x040ff00000001808 */
[----:B------:R-:W-:Y:S01]  /*2ee0*/  HMMA.16816.F32 R16, R208, R46, R16 ;  /* 0x0000002ed010723c */ /* 0x000fe20000001810 */
[----:B---3--:R3:W1:Y:S07]  /*2ef0*/  LDSM.16.M88.4 R44, [R6] ;  /* 0x00000000062c783b */ /* 0x00866e0000000200 */
[C---:B------:R-:W-:Y:S08]  /*2f00*/  HMMA.16816.F32 R20, R212.reuse, R52, R20 ;  /* 0x00000034d414723c */ /* 0x040ff00000001814 */
[C---:B------:R-:W-:Y:S01]  /*2f10*/  HMMA.16816.F32 R24, R212.reuse, R54, R24 ;  /* 0x00000036d418723c */ /* 0x040fe20000001818 */
[----:B-----5:R5:W1:Y:S04]  /*2f20*/  LDSM.16.M88.4 R52, [R3] ;  /* 0x000000000334783b */ /* 0x020a680000000200 */
[----:B---3--:R-:W3:Y:S03]  /*2f30*/  LDL R6, [R1+0x18] ;  /* 0x0000180001067983 */ /* 0x008ee60000100800 */
[C---:B--2---:R-:W-:Y:S08]  /*2f40*/  HMMA.16816.F32 R28, R212.reuse, R60, R28 ;  /* 0x0000003cd41c723c */ /* 0x044ff0000000181c */
[C---:B------:R-:W-:Y:S01]  /*2f50*/  HMMA.16816.F32 R32, R212.reuse, R62, R32 ;  /* 0x0000003ed420723c */ /* 0x040fe20000001820 */
[----:B------:R2:W1:Y:S04]  /*2f60*/  LDSM.16.M88.4 R60, [R2] ;  /* 0x00000000023c783b */ /* 0x0004680000000200 */
[----:B-----5:R-:W5:Y:S03]  /*2f70*/  LDL R3, [R1+0x14] ;  /* 0x0000140001037983 */ /* 0x020f660000100800 */
[C---:B----4-:R-:W-:Y:S08]  /*2f80*/  HMMA.16816.F32 R36, R212.reuse, R68, R36 ;  /* 0x00000044d424723c */ /* 0x050ff00000001824 */
[C---:B------:R-:W-:Y:S01]  /*2f90*/  HMMA.16816.F32 R40, R212.reuse, R70, R40 ;  /* 0x00000046d428723c */ /* 0x040fe20000001828 */
[----:B------:R4:W1:Y:S04]  /*2fa0*/  LDSM.16.M88.4 R68, [R0] ;  /* 0x000000000044783b */ /* 0x0008680000000200 */
[----:B--2---:R-:W2:Y:S04]  /*2fb0*/  LDL R2, [R1+0x10] ;  /* 0x0000100001027983 */ /* 0x004ea80000100800 */
[----:B----4-:R-:W4:Y:S01]  /*2fc0*/  LDL R0, [R1+0xc] ;  /* 0x00000c0001007983 */ /* 0x010f220000100800 */
[C---:B------:R-:W-:Y:S08]  /*2fd0*/  HMMA.16816.F32 R8, R212.reuse, R12, R8 ;  /* 0x0000000cd408723c */ /* 0x040ff00000001808 */
[----:B------:R-:W-:Y:S08]  /*2fe0*/  HMMA.16816.F32 R16, R212, R14, R16 ;  /* 0x0000000ed410723c */ /* 0x000ff00000001810 */
[C---:B-1----:R-:W-:Y:S08]  /*2ff0*/  HMMA.16816.F32 R20, R216.reuse, R56, R20 ;  /* 0x00000038d814723c */ /* 0x042ff00000001814 */
[C---:B------:R-:W-:Y:S08]  /*3000*/  HMMA.16816.F32 R12, R216.reuse, R48, R8 ;  /* 0x00000030d80c723c */ /* 0x040ff00000001808 */
[C---:B------:R-:W-:Y:S01]  /*3010*/  HMMA.16816.F32 R8, R216.reuse, R50, R16 ;  /* 0x00000032d808723c */ /* 0x040fe20000001810 */
[----:B------:R-:W1:Y:S07]  /*3020*/  LDSM.16.M88.4 R48, [R5+0x4000] ;  /* 0x004000000530783b */ /* 0x000e6e0000000200 */
[C---:B------:R-:W-:Y:S01]  /*3030*/  HMMA.16816.F32 R24, R216.reuse, R58, R24 ;  /* 0x0000003ad818723c */ /* 0x040fe20000001818 */
[----:B------:R-:W1:Y:S07]  /*3040*/  LDSM.16.M88.4 R56, [R5+0x4800] ;  /* 0x004800000538783b */ /* 0x000e6e0000000200 */
[C---:B------:R-:W-:Y:S08]  /*3050*/  HMMA.16816.F32 R28, R216.reuse, R64, R28 ;  /* 0x00000040d81c723c */ /* 0x040ff0000000181c */
[C---:B------:R-:W-:Y:S01]  /*3060*/  HMMA.16816.F32 R32, R216.reuse, R66, R32 ;  /* 0x00000042d820723c */ /* 0x040fe20000001820 */
[----:B------:R-:W1:Y:S07]  /*3070*/  LDSM.16.M88.4 R64, [R5+0x5000] ;  /* 0x005000000540783b */ /* 0x000e6e0000000200 */
[C---:B------:R-:W-:Y:S08]  /*3080*/  HMMA.16816.F32 R36, R216.reuse, R72, R36 ;  /* 0x00000048d824723c */ /* 0x040ff00000001824 */
[----:B------:R-:W-:Y:S01]  /*3090*/  HMMA.16816.F32 R40, R216, R74, R40 ;  /* 0x0000004ad828723c */ /* 0x000fe20000001828 */
[----:B------:R-:W-:Y:S07]  /*30a0*/  LDSM.16.M88.4 R72, [R250+0x5800] ;  /* 0x00580000fa48783b */ /* 0x000fee0000000200 */
[C---:B------:R-:W-:Y:S08]  /*30b0*/  HMMA.16816.F32 R16, R220.reuse, R44, R12 ;  /* 0x0000002cdc10723c */ /* 0x040ff0000000180c */
[C---:B------:R-:W-:Y:S01]  /*30c0*/  HMMA.16816.F32 R12, R220.reuse, R46, R8 ;  /* 0x0000002edc0c723c */ /* 0x040fe20000001808 */
[----:B------:R-:W1:Y:S07]  /*30d0*/  LDSM.16.M88.4 R44, [R250+0x4000] ;  /* 0x00400000fa2c783b */ /* 0x000e6e0000000200 */
[C---:B------:R-:W-:Y:S08]  /*30e0*/  HMMA.16816.F32 R8, R220.reuse, R52, R20 ;  /* 0x00000034dc08723c */ /* 0x040ff00000001814 */
[C---:B------:R-:W-:Y:S01]  /*30f0*/  HMMA.16816.F32 R24, R220.reuse, R54, R24 ;  /* 0x00000036dc18723c */ /* 0x040fe20000001818 */
[----:B------:R-:W1:Y:S07]  /*3100*/  LDSM.16.M88.4 R52, [R250+0x4800] ;  /* 0x00480000fa34783b */ /* 0x000e6e0000000200 */
[C---:B------:R-:W-:Y:S08]  /*3110*/  HMMA.16816.F32 R28, R220.reuse, R60, R28 ;  /* 0x0000003cdc1c723c */ /* 0x040ff0000000181c */
[C---:B------:R-:W-:Y:S01]  /*3120*/  HMMA.16816.F32 R32, R220.reuse, R62, R32 ;  /* 0x0000003edc20723c */ /* 0x040fe20000001820 */
[----:B------:R-:W3:Y:S07]  /*3130*/  LDSM.16.M88.4 R60, [R250+0x5000] ;  /* 0x00500000fa3c783b */ /* 0x000eee0000000200 */
[C---:B------:R-:W-:Y:S08]  /*3140*/  HMMA.16816.F32 R36, R220.reuse, R68, R36 ;  /* 0x00000044dc24723c */ /* 0x040ff00000001824 */
[----:B------:R-:W-:Y:S01]  /*3150*/  HMMA.16816.F32 R40, R220, R70, R40 ;  /* 0x00000046dc28723c */ /* 0x000fe20000001828 */
        /* <DEDUP_REMOVED lines=8> */
[C---:B------:R-:W-:Y:S08]  /*31e0*/  HMMA.16816.F32 R32, R224.reuse, R66, R32 ;  /* 0x00000042e020723c */ /* 0x040ff00000001820 */
[C---:B------:R-:W-:Y:S08]  /*31f0*/  HMMA.16816.F32 R36, R224.reuse, R76, R36 ;  /* 0x0000004ce024723c */ /* 0x040ff00000001824 */
[----:B------:R-:W-:Y:S01]  /*3200*/  HMMA.16816.F32 R40, R224, R78, R40 ;  /* 0x0000004ee028723c */ /* 0x000fe20000001828 */
[----:B------:R-:W1:Y:S07]  /*3210*/  LDSM.16.M88.4 R76, [R249+0x7800] ;  /* 0x00780000f94c783b */ /* 0x000e6e0000000200 */
[C---:B------:R-:W-:Y:S08]  /*3220*/  HMMA.16816.F32 R24, R228.reuse, R44, R20 ;  /* 0x0000002ce418723c */ /* 0x040ff00000001814 */
[C---:B------:R-:W-:Y:S08]  /*3230*/  HMMA.16816.F32 R20, R228.reuse, R46, R16 ;  /* 0x0000002ee414723c */ /* 0x040ff00000001810 */
[C---:B------:R-:W-:Y:S08]  /*3240*/  HMMA.16816.F32 R16, R228.reuse, R52, R12 ;  /* 0x00000034e410723c */ /* 0x040ff0000000180c */
[C---:B------:R-:W-:Y:S08]  /*3250*/  HMMA.16816.F32 R12, R228.reuse, R54, R8 ;  /* 0x00000036e40c723c */ /* 0x040ff00000001808 */
[C---:B---3--:R-:W-:Y:S08]  /*3260*/  HMMA.16816.F32 R8, R228.reuse, R60, R28 ;  /* 0x0000003ce408723c */ /* 0x048ff0000000181c */
[C---:B------:R-:W-:Y:S01]  /*3270*/  HMMA.16816.F32 R32, R228.reuse, R62, R32 ;  /* 0x0000003ee420723c */ /* 0x040fe20000001820 */
[----:B------:R-:W-:Y:S04]  /*3280*/  LDSM.16.M88.4 R60, [R5+0x6800] ;  /* 0x00680000053c783b */ /* 0x000fe80000000200 */
[----:B------:R-:W3:Y:S03]  /*3290*/  LDSM.16.M88.4 R44, [R6] ;  /* 0x00000000062c783b */ /* 0x000ee60000000200 */
[C---:B------:R-:W-:Y:S08]  /*32a0*/  HMMA.16816.F32 R36, R228.reuse, R72, R36 ;  /* 0x00000048e424723c */ /* 0x040ff00000001824 */
[----:B------:R-:W-:Y:S01]  /*32b0*/  HMMA.16816.F32 R40, R228, R74, R40 ;  /* 0x0000004ae428723c */ /* 0x000fe20000001828 */
[----:B-----5:R-:W5:Y:S04]  /*32c0*/  LDSM.16.M88.4 R52, [R3] ;  /* 0x000000000334783b */ /* 0x020f680000000200 */
[----:B--2---:R-:W2:Y:S03]  /*32d0*/  LDSM.16.M88.4 R64, [R2] ;  /* 0x000000000240783b */ /* 0x004ea60000000200 */
[C---:B-1----:R-:W-:Y:S01]  /*32e0*/  HMMA.16816.F32 R28, R232.reuse, R48, R24 ;  /* 0x00000030e81c723c */ /* 0x042fe20000001818 */
[----:B----4-:R-:W1:Y:S07]  /*32f0*/  LDSM.16.M88.4 R72, [R0] ;  /* 0x000000000048783b */ /* 0x010e6e0000000200 */
[C---:B------:R-:W-:Y:S01]  /*3300*/  HMMA.16816.F32 R24, R232.reuse, R50, R20 ;  /* 0x00000032e818723c */ /* 0x040fe20000001814 */
[----:B------:R-:W-:Y:S07]  /*3310*/  LDSM.16.M88.4 R48, [R250+0x6800] ;  /* 0x00680000fa30783b */ /* 0x000fee0000000200 */
[C---:B------:R-:W-:Y:S08]  /*3320*/  HMMA.16816.F32 R20, R232.reuse, R56, R16 ;  /* 0x00000038e814723c */ /* 0x040ff00000001810 */
[C---:B------:R-:W-:Y:S01]  /*3330*/  HMMA.16816.F32 R16, R232.reuse, R58, R12 ;  /* 0x0000003ae810723c */ /* 0x040fe2000000180c */
[----:B------:R-:W4:Y:S07]  /*3340*/  LDSM.16.M88.4 R56, [R5+0x6000] ;  /* 0x006000000538783b */ /* 0x000f2e0000000200 */
[C---:B------:R-:W-:Y:S08]  /*3350*/  HMMA.16816.F32 R12, R232.reuse, R68, R8 ;  /* 0x00000044e80c723c */ /* 0x040ff00000001808 */
[C---:B------:R-:W-:Y:S01]  /*3360*/  HMMA.16816.F32 R8, R232.reuse, R70, R32 ;  /* 0x00000046e808723c */ /* 0x040fe20000001820 */
[----:B------:R-:W1:Y:S07]  /*3370*/  LDSM.16.M88.4 R68, [R5+0x7000] ;  /* 0x007000000544783b */ /* 0x000e6e0000000200 */
[C---:B------:R-:W-:Y:S08]  /*3380*/  HMMA.16816.F32 R36, R232.reuse, R76, R36 ;  /* 0x0000004ce824723c */ /* 0x040ff00000001824 */
[----:B------:R-:W-:Y:S01]  /*3390*/  HMMA.16816.F32 R40, R232, R78, R40 ;  /* 0x0000004ee828723c */ /* 0x000fe20000001828 */
[----:B------:R-:W1:Y:S07]  /*33a0*/  LDSM.16.M88.4 R76, [R5+0x7800] ;  /* 0x00780000054c783b */ /* 0x000e6e0000000200 */
[C---:B---3--:R-:W-:Y:S08]  /*33b0*/  HMMA.16816.F32 R32, R236.reuse, R44, R28 ;  /* 0x0000002cec20723c */ /* 0x048ff0000000181c */
[C---:B------:R-:W-:Y:S01]  /*33c0*/  HMMA.16816.F32 R28, R236.reuse, R46, R24 ;  /* 0x0000002eec1c723c */ /* 0x040fe20000001818 */
[----:B------:R-:W-:Y:S07]  /*33d0*/  LDSM.16.M88.4 R44, [R250+0x7000] ;  /* 0x00700000fa2c783b */ /* 0x000fee0000000200 */
[C---:B-----5:R-:W-:Y:S08]  /*33e0*/  HMMA.16816.F32 R24, R236.reuse, R52, R20 ;  /* 0x00000034ec18723c */ /* 0x060ff00000001814 */
[C---:B------:R-:W-:Y:S01]  /*33f0*/  HMMA.16816.F32 R20, R236.reuse, R54, R16 ;  /* 0x00000036ec14723c */ /* 0x040fe20000001810 */
[----:B------:R-:W3:Y:S07]  /*3400*/  LDSM.16.M88.4 R52, [R250+0x6000] ;  /* 0x00600000fa34783b */ /* 0x000eee0000000200 */
[C---:B--2---:R-:W-:Y:S08]  /*3410*/  HMMA.16816.F32 R16, R236.reuse, R64, R12 ;  /* 0x00000040ec10723c */ /* 0x044ff0000000180c */
[----:B------:R-:W-:Y:S01]  /*3420*/  HMMA.16816.F32 R12, R236, R66, R8 ;  /* 0x00000042ec0c723c */ /* 0x000fe20000001808 */
[----:B------:R-:W2:Y:S01]  /*3430*/  LDSM.16.M88.4 R64, [R250+0x7800] ;  /* 0x00780000fa40783b */ /* 0x000ea20000000200 */
[----:B------:R-:W-:Y:S01]  /*3440*/  IMAD.MOV.U32 R158, RZ, RZ, R156 ;  /* 0x000000ffff9e7224 */ /* 0x000fe200078e009c */
[----:B------:R-:W-:-:S05]  /*3450*/  DEPBAR.LE SB0, 0x0 ;  /* 0x000080000000791a */ /* 0x000fca0000000000 */
[C---:B-1----:R-:W-:Y:S08]  /*3460*/  HMMA.16816.F32 R8, R236.reuse, R72, R36 ;  /* 0x00000048ec08723c */ /* 0x042ff00000001824 */
[----:B------:R-:W-:Y:S08]  /*3470*/  HMMA.16816.F32 R40, R236, R74, R40 ;  /* 0x0000004aec28723c */ /* 0x000ff00000001828 */
[C---:B----4-:R-:W-:Y:S08]  /*3480*/  HMMA.16816.F32 R36, R240.reuse, R56, R32 ;  /* 0x00000038f024723c */ /* 0x050ff00000001820 */
[C---:B------:R-:W-:Y:S08]  /*3490*/  HMMA.16816.F32 R32, R240.reuse, R58, R28 ;  /* 0x0000003af020723c */ /* 0x040ff0000000181c */
[C---:B------:R-:W-:Y:S08]  /*34a0*/  HMMA.16816.F32 R28, R240.reuse, R60, R24 ;  /* 0x0000003cf01c723c */ /* 0x040ff00000001818 */
[C---:B------:R-:W-:Y:S08]  /*34b0*/  HMMA.16816.F32 R24, R240.reuse, R62, R20 ;  /* 0x0000003ef018723c */ /* 0x040ff00000001814 */
[C---:B------:R-:W-:Y:S08]  /*34c0*/  HMMA.16816.F32 R20, R240.reuse, R68, R16 ;  /* 0x00000044f014723c */ /* 0x040ff00000001810 */
[C---:B------:R-:W-:Y:S08]  /*34d0*/  HMMA.16816.F32 R16, R240.reuse, R70, R12 ;  /* 0x00000046f010723c */ /* 0x040ff0000000180c */
[C---:B------:R-:W-:Y:S08]  /*34e0*/  HMMA.16816.F32 R12, R240.reuse, R76, R8 ;  /* 0x0000004cf00c723c */ /* 0x040ff00000001808 */
[----:B------:R-:W-:Y:S01]  /*34f0*/  HMMA.16816.F32 R8, R240, R78, R40 ;  /* 0x0000004ef008723c */ /* 0x000fe20000001828 */
[----:B------:R-:W-:Y:S01]  /*3500*/  BAR.SYNC.DEFER_BLOCKING 0x0 ;  /* 0x0000000000007b1d */ /* 0x000fe20000010000 */
[----:B------:R-:W-:-:S06]  /*3510*/  ISETP.GT.AND P0, PT, R4, R158, PT ;  /* 0x0000009e0400720c */ /* 0x000fcc0003f04270 */
[C---:B---3--:R-:W-:Y:S01]  /*3520*/  HMMA.16816.F32 R36, R244.reuse, R52, R36 ;  /* 0x00000034f424723c */ /* 0x048fe20000001824 */
[----:B------:R-:W-:Y:S07]  /*3530*/  BSSY B0, `(.L_x_832) ;  /* 0x0000023000007945 */ /* 0x000fee0003800000 */
[C---:B------:R-:W-:Y:S08]  /*3540*/  HMMA.16816.F32 R52, R244.reuse, R54, R32 ;  /* 0x00000036f434723c */ /* 0x040ff00000001820 */
[C---:B------:R-:W-:Y:S08]  /*3550*/  HMMA.16816.F32 R32, R244.reuse, R48, R28 ;  /* 0x00000030f420723c */ /* 0x040ff0000000181c */
[C---:B------:R-:W-:Y:S08]  /*3560*/  HMMA.16816.F32 R48, R244.reuse, R50, R24 ;  /* 0x00000032f430723c */ /* 0x040ff00000001818 */
[C---:B------:R-:W-:Y:S08]  /*3570*/  HMMA.16816.F32 R28, R244.reuse, R44, R20 ;  /* 0x0000002cf41c723c */ /* 0x040ff00000001814 */
[C---:B------:R-:W-:Y:S08]  /*3580*/  HMMA.16816.F32 R44, R244.reuse, R46, R16 ;  /* 0x0000002ef42c723c */ /* 0x040ff00000001810 */
[C---:B--2---:R-:W-:Y:S08]  /*3590*/  HMMA.16816.F32 R20, R244.reuse, R64, R12 ;  /* 0x00000040f414723c */ /* 0x044ff0000000180c */
[----:B------:R-:W-:Y:S01]  /*35a0*/  HMMA.16816.F32 R24, R244, R66, R8 ;  /* 0x00000042f418723c */ /* 0x000fe20000001808 */
[----:B------:R-:W-:Y:S07]  /*35b0*/  @!UPT UIADD3 URZ, URZ, URZ, URZ ;  /* 0x0000003f3f3ff290 */ /* 0x000fee000fffe03f */
[----:B------:R-:W-:Y:S11]  /*35c0*/  @!P0 BRA `(.L_x_833) ;  /* 0x0000019000008947 */ /* 0x000ff60003800000 */
[----:B------:R-:W-:Y:S01]  /*35d0*/  IADD3 R0, R159, -0x2, RZ ;  /* 0xfffffffe9f007810 */ /* 0x000fe20007ffe0ff */
[----:B------:R-:W-:-:S03]  /*35e0*/  IMAD.MOV.U32 R5, RZ, RZ, c[0x0][0x1e0] ;  /* 0x00007800ff057624 */ /* 0x000fc600078e00ff */
[----:B------:R-:W-:Y:S01]  /*35f0*/  SHF.R.S32.HI R2, RZ, 0x1f, R0 ;  /* 0x0000001fff027819 */ /* 0x000fe20000011400 */
[----:B------:R-:W-:-:S04]  /*3600*/  IMAD.WIDE.U32 R6, R0, c[0x0][0x1e0], RZ ;  /* 0x0000780000067a25 */ /* 0x000fc800078e00ff */
[----:B------:R-:W-:-:S04]  /*3610*/  IMAD R2, R2, c[0x0][0x1e0], RZ ;  /* 0x0000780002027a24 */ /* 0x000fc800078e02ff */
[----:B------:R-:W-:Y:S01]  /*3620*/  IMAD R2, R0, c[0x0][0x1e4], R2 ;  /* 0x0000790000027a24 */ /* 0x000fe200078e0202 */
[----:B------:R-:W-:-:S03]  /*3630*/  LEA R0, P0, R6, R84, 0x6 ;  /* 0x0000005406007211 */ /* 0x000fc600078030ff */
[----:B------:R-:W-:Y:S01]  /*3640*/  IMAD.IADD R3, R7, 0x1, R2 ;  /* 0x0000000107037824 */ /* 0x000fe200078e0202 */
[----:B------:R-:W-:Y:S01]  /*3650*/  LEA R2, P6, R0, c[0x0][0x1c8], 0x1 ;  /* 0x0000720000027a11 */ /* 0x000fe200078c08ff */
[----:B------:R-:W-:-:S03]  /*3660*/  IMAD.MOV.U32 R7, RZ, RZ, c[0x0][0x1e4] ;  /* 0x00007900ff077624 */ /* 0x000fc600078e00ff */
[----:B------:R-:W-:Y:S02]  /*3670*/  LEA.HI.X R3, R6, R83, R3, 0x6, P0 ;  /* 0x0000005306037211 */ /* 0x000fe400000f3403 */
[----:B------:R-:W-:Y:S02]  /*3680*/  LEA R6, P0, R5, R2, 0x6 ;  /* 0x0000000205067211 */ /* 0x000fe400078030ff */
[----:B------:R-:W-:-:S04]  /*3690*/  LEA.HI.X R3, R0, c[0x0][0x1cc], R3, 0x1, P6 ;  /* 0x0000730000037a11 */ /* 0x000fc800030f0c03 */
[----:B------:R-:W-:Y:S01]  /*36a0*/  LEA.HI.X R7, R5, R3, R7, 0x6, P0 ;  /* 0x0000000305077211 */ /* 0x000fe200000f3407 */
[----:B------:R-:W-:Y:S01]  /*36b0*/  @!PT LDS RZ, [RZ] ;  /* 0x00000000fffff984 */ /* 0x000fe20000000800 */
[----:B------:R-:W-:Y:S01]  /*36c0*/  @!PT LDS RZ, [RZ] ;  /* 0x00000000fffff984 */ /* 0x000fe20000000800 */
[----:B------:R-:W-:Y:S01]  /*36d0*/  @!PT LDS RZ, [RZ] ;  /* 0x00000000fffff984 */ /* 0x000fe20000000800 */
[----:B------:R1:W-:Y:S04]  /*36e0*/  LDGSTS.E.BYPASS.LTC128B.128 [R82+0x10100], [R2.64], !P5 ;  /* 0x1010000002527fae */ /* 0x0003e8000e901d46 */
[----:B------:R1:W-:Y:S04]  /*36f0*/  LDGSTS.E.BYPASS.LTC128B.128 [R82+0x12100], [R2.64+0x80], !P4 ;  /* 0x1210008002527fae */ /* 0x0003e8000e101d46 */
[----:B------:R1:W-:Y:S04]  /*3700*/  LDGSTS.E.BYPASS.LTC128B.128 [R82+0x14100], [R2.64+0x100], !P3 ;  /* 0x1410010002527fae */ /* 0x0003e8000d901d46 */
[----:B------:R1:W-:Y:S04]  /*3710*/  LDGSTS.E.BYPASS.LTC128B.128 [R82+0x16100], [R2.64+0x180], !P2 ;  /* 0x1610018002527fae */ /* 0x0003e8000d101d46 */
[----:B------:R1:W-:Y:S04]  /*3720*/  LDGSTS.E.BYPASS.LTC128B.128 [R82+0x11100], [R6.64], !P5 ;  /* 0x1110000006527fae */ /* 0x0003e8000e901d46 */
[----:B------:R1:W-:Y:S04]  /*3730*/  LDGSTS.E.BYPASS.LTC128B.128 [R82+0x13100], [R6.64+0x80], !P4 ;  /* 0x1310008006527fae */ /* 0x0003e8000e101d46 */
[----:B------:R1:W-:Y:S04]  /*3740*/  LDGSTS.E.BYPASS.LTC128B.128 [R82+0x15100], [R6.64+0x100], !P3 ;  /* 0x1510010006527fae */ /* 0x0003e8000d901d46 */
[----:B------:R1:W-:Y:S02]  /*3750*/  LDGSTS.E.BYPASS.LTC128B.128 [R82+0x17100], [R6.64+0x180], !P2 ;  /* 0x1710018006527fae */ /* 0x0003e4000d101d46 */
.L_x_833:
[----:B------:R-:W-:Y:S05]  /*3760*/  BSYNC B0 ;  /* 0x0000000000007941 */ /* 0x000fea0003800000 */
.L_x_832:
[----:B------:R-:W2:Y:S04]  /*3770*/  LDL R0, [R1+0x108] ;  /* 0x0001080001007983 */ /* 0x000ea80000100800 */
[----:B-1----:R-:W3:Y:S04]  /*3780*/  LDL R3, [R1+0x94] ;  /* 0x0000940001037983 */ /* 0x002ee80000100800 */
[----:B------:R-:W-:Y:S04]  /*3790*/  LDSM.16.MT88.4 R56, [R251+0x800] ;  /* 0x00080000fb38783b */ /* 0x000fe80000004200 */
[----:B------:R-:W-:Y:S04]  /*37a0*/  LDSM.16.MT88.4 R40, [R252+0x800] ;  /* 0x00080000fc28783b */ /* 0x000fe80000004200 */
[----:B------:R-:W-:Y:S04]  /*37b0*/  LDSM.16.MT88.4 R64, [R252+0x2000] ;  /* 0x00200000fc40783b */ /* 0x000fe80000004200 */
[----:B------:R-:W-:Y:S04]  /*37c0*/  LDSM.16.MT88.4 R68, [R251+0x2000] ;  /* 0x00200000fb44783b */ /* 0x000fe80000004200 */
[----:B------:R-:W-:Y:S04]  /*37d0*/  LDSM.16.MT88.4 R72, [R251+0x2800] ;  /* 0x00280000fb48783b */ /* 0x000fe80000004200 */
[----:B------:R-:W-:Y:S04]  /*37e0*/  LDSM.16.MT88.4 R76, [R248+0x4000] ;  /* 0x00400000f84c783b */ /* 0x000fe80000004200 */
[----:B------:R-:W0:Y:S01]  /*37f0*/  LDGDEPBAR ;  /* 0x00000000000079af */ /* 0x000e220000000000 */
[----:B--2---:R-:W-:-:S04]  /*3800*/  IMAD.IADD R0, R0, 0x1, R128 ;  /* 0x0000000100007824 */ /* 0x004fc800078e0280 */
[----:B------:R-:W-:Y:S01]  /*3810*/  @P1 IMAD.HI.U32 R2, R0, c[0x0][0x2c8], RZ ;  /* 0x0000b20000021a27 */ /* 0x000fe200078e00ff */
[----:B------:R1:W-:Y:S04]  /*3820*/  STL [R1+0x8c], R0 ;  /* 0x00008c0001007387 */ /* 0x0003e80000100800 */
[----:B------:R-:W2:Y:S04]  /*3830*/  LDL R60, [R1+0x48] ;  /* 0x00004800013c7983 */ /* 0x000ea80000100800 */
[----:B------:R-:W4:Y:S01]  /*3840*/  LDL R127, [R1+0x4] ;  /* 0x00000400017f7983 */ /* 0x000f220000100800 */
[----:B-1----:R-:W-:Y:S01]  /*3850*/  @P1 SHF.R.U32.HI R0, RZ, c[0x0][0x2cc], R2 ;  /* 0x0000b300ff001a19 */ /* 0x002fe20000011602 */
[----:B------:R-:W-:-:S04]  /*3860*/  IMAD R2, R4, R81, 0x1 ;  /* 0x0000000104027424 */ /* 0x000fc800078e0251 */
[----:B------:R-:W1:Y:S04]  /*3870*/  SHFL.IDX PT, R5, R0, RZ, 0x1c1f ;  /* 0x001c1fff00057589 */ /* 0x000e6800000e0000 */
[----:B------:R3:W5:Y:S02]  /*3880*/  SHFL.IDX PT, R4, R0, 0x1, 0x1c1f ;  /* 0x003c1f0000047f89 */ /* 0x00076400000e0000 */
[----:B---3--:R-:W-:Y:S01]  /*3890*/  IADD3 R0, -R3, c[0x0][0x1d0], R2 ;  /* 0x0000740003007a10 */ /* 0x008fe20007ffe102 */
[----:B------:R-:W-:-:S03]  /*38a0*/  IMAD.IADD R3, R80, 0x1, -R3 ;  /* 0x0000000150037824 */ /* 0x000fc600078e0a03 */
[----:B------:R-:W-:-:S05]  /*38b0*/  IADD3 R0, R0, -c[0x0][0x168], RZ ;  /* 0x80005a0000007a10 */ /* 0x000fca0007ffe0ff */
[----:B-1----:R-:W-:-:S05]  /*38c0*/  IMAD.IADD R2, R0, 0x1, R5 ;  /* 0x0000000100027824 */ /* 0x002fca00078e0205 */
[----:B------:R-:W-:-:S04]  /*38d0*/  IMNMX R2, R3, R2, PT ;  /* 0x0000000203027217 */ /* 0x000fc80003800200 */
[C---:B------:R-:W-:Y:S02]  /*38e0*/  ISETP.GT.AND P6, PT, R2.reuse, RZ, PT ;  /* 0x000000ff0200720c */ /* 0x040fe40003fc4270 */
[----:B------:R-:W-:Y:S02]  /*38f0*/  ISETP.GT.AND P0, PT, R2, 0x1, PT ;  /* 0x000000010200780c */ /* 0x000fe40003f04270 */
[----:B------:R-:W-:Y:S02]  /*3900*/  FSEL R17, R36, -INF , P6 ;  /* 0xff80000024117808 */ /* 0x000fe40003000000 */
[----:B------:R-:W-:Y:S01]  /*3910*/  ISETP.GT.AND P6, PT, R2, 0x8, PT ;  /* 0x000000080200780c */ /* 0x000fe20003fc4270 */
[----:B-----5:R-:W-:Y:S01]  /*3920*/  IMAD.IADD R0, R0, 0x1, R4 ;  /* 0x0000000100007824 */ /* 0x020fe200078e0204 */
[----:B------:R-:W-:Y:S02]  /*3930*/  FSEL R10, R37, -INF , P0 ;  /* 0xff800000250a7808 */ /* 0x000fe40000000000 */
[----:B------:R-:W-:-:S02]  /*3940*/  FSEL R9, R52, -INF , P6 ;  /* 0xff80000034097808 */ /* 0x000fc40003000000 */
[C---:B------:R-:W-:Y:S02]  /*3950*/  ISETP.GT.AND P0, PT, R2.reuse, 0x9, PT ;  /* 0x000000090200780c */ /* 0x040fe40003f04270 */
[----:B------:R-:W-:Y:S02]  /*3960*/  ISETP.GT.AND P6, PT, R2, 0x10, PT ;  /* 0x000000100200780c */ /* 0x000fe40003fc4270 */
[----:B------:R-:W-:Y:S02]  /*3970*/  FMNMX.FTZ R5, R17, R10, !PT ;  /* 0x0000000a11057209 */ /* 0x000fe40007810000 */
[----:B------:R-:W-:Y:S02]  /*3980*/  IMNMX R0, R3, R0, PT ;  /* 0x0000000003007217 */ /* 0x000fe40003800200 */
[----:B------:R-:W-:Y:S02]  /*3990*/  FSEL R4, R53, -INF , P0 ;  /* 0xff80000035047808 */ /* 0x000fe40000000000 */
[----:B------:R-:W-:-:S02]  /*39a0*/  FSEL R3, R32, -INF , P6 ;  /* 0xff80000020037808 */ /* 0x000fc40003000000 */
[C---:B------:R-:W-:Y:S02]  /*39b0*/  ISETP.GT.AND P0, PT, R2.reuse, 0x11, PT ;  /* 0x000000110200780c */ /* 0x040fe40003f04270 */
[----:B------:R-:W-:Y:S02]  /*39c0*/  ISETP.GT.AND P6, PT, R2, 0x18, PT ;  /* 0x000000180200780c */ /* 0x000fe40003fc4270 */
[----:B------:R-:W-:Y:S02]  /*39d0*/  FMNMX.FTZ R5, R9, R5, !PT ;  /* 0x0000000509057209 */ /* 0x000fe40007810000 */
[----:B------:R-:W-:Y:S02]  /*39e0*/  FSEL R8, R33, -INF , P0 ;  /* 0xff80000021087808 */ /* 0x000fe40000000000 */
[----:B------:R-:W-:Y:S02]  /*39f0*/  FSEL R7, R48, -INF , P6 ;  /* 0xff80000030077808 */ /* 0x000fe40003000000 */
[----:B------:R-:W-:-:S02]  /*3a00*/  FMNMX.FTZ R5, R4, R5, !PT ;  /* 0x0000000504057209 */ /* 0x000fc40007810000 */
[C---:B------:R-:W-:Y:S02]  /*3a10*/  ISETP.GT.AND P0, PT, R2.reuse, 0x19, PT ;  /* 0x000000190200780c */ /* 0x040fe40003f04270 */
[----:B------:R-:W-:Y:S02]  /*3a20*/  ISETP.GT.AND P6, PT, R2, 0x20, PT ;  /* 0x000000200200780c */ /* 0x000fe40003fc4270 */
[----:B------:R-:W-:Y:S02]  /*3a30*/  FMNMX.FTZ R5, R3, R5, !PT ;  /* 0x0000000503057209 */ /* 0x000fe40007810000 */
[----:B------:R-:W-:Y:S02]  /*3a40*/  FSEL R16, R49, -INF , P0 ;  /* 0xff80000031107808 */ /* 0x000fe40000000000 */
[----:B------:R-:W-:Y:S02]  /*3a50*/  FSEL R111, R28, -INF , P6 ;  /* 0xff8000001c6f7808 */ /* 0x000fe40003000000 */
[----:B------:R-:W-:-:S02]  /*3a60*/  ISETP.GT.AND P0, PT, R2, 0x21, PT ;  /* 0x000000210200780c */ /* 0x000fc40003f04270 */
[----:B------:R-:W-:Y:S02]  /*3a70*/  ISETP.GT.AND P6, PT, R2, 0x28, PT ;  /* 0x000000280200780c */ /* 0x000fe40003fc4270 */
[----:B------:R-:W-:Y:S02]  /*3a80*/  FMNMX.FTZ R5, R8, R5, !PT ;  /* 0x0000000508057209 */ /* 0x000fe40007810000 */
[----:B------:R-:W-:Y:S02]  /*3a90*/  FSEL R110, R29, -INF , P0 ;  /* 0xff8000001d6e7808 */ /* 0x000fe40000000000 */
[----:B------:R-:W-:Y:S02]  /*3aa0*/  FSEL R109, R44, -INF , P6 ;  /* 0xff8000002c6d7808 */ /* 0x000fe40003000000 */
[C---:B------:R-:W-:Y:S02]  /*3ab0*/  ISETP.GT.AND P0, PT, R2.reuse, 0x29, PT ;  /* 0x000000290200780c */ /* 0x040fe40003f04270 */
[----:B------:R-:W-:-:S02]  /*3ac0*/  ISETP.GT.AND P6, PT, R2, 0x30, PT ;  /* 0x000000300200780c */ /* 0x000fc40003fc4270 */
[----:B------:R-:W-:Y:S02]  /*3ad0*/  FMNMX.FTZ R5, R7, R5, !PT ;  /* 0x0000000507057209 */ /* 0x000fe40007810000 */
[----:B------:R-:W-:Y:S02]  /*3ae0*/  FSEL R107, R45, -INF , P0 ;  /* 0xff8000002d6b7808 */ /* 0x000fe40000000000 */
[----:B------:R-:W-:Y:S02]  /*3af0*/  FSEL R104, R20, -INF , P6 ;  /* 0xff80000014687808 */ /* 0x000fe40003000000 */
[----:B------:R-:W-:Y:S02]  /*3b00*/  ISETP.GT.AND P0, PT, R2, 0x31, PT ;  /* 0x000000310200780c */ /* 0x000fe40003f04270 */
[----:B------:R-:W-:Y:S02]  /*3b10*/  ISETP.GT.AND P6, PT, R0, RZ, PT ;  /* 0x000000ff0000720c */ /* 0x000fe40003fc4270 */
[----:B------:R-:W-:-:S02]  /*3b20*/  FMNMX.FTZ R5, R16, R5, !PT ;  /* 0x0000000510057209 */ /* 0x000fc40007810000 */
[----:B------:R-:W-:Y:S02]  /*3b30*/  FSEL R103, R21, -INF , P0 ;  /* 0xff80000015677808 */ /* 0x000fe40000000000 */
[----:B------:R-:W-:Y:S02]  /*3b40*/  FSEL R15, R38, -INF , P6 ;  /* 0xff800000260f7808 */ /* 0x000fe40003000000 */
[----:B------:R-:W-:Y:S02]  /*3b50*/  FMNMX.FTZ R5, R111, R5, !PT ;  /* 0x000000056f057209 */ /* 0x000fe40007810000 */
[C---:B------:R-:W-:Y:S02]  /*3b60*/  ISETP.GT.AND P0, PT, R0.reuse, 0x1, PT ;  /* 0x000000010000780c */ /* 0x040fe40003f04270 */
[----:B------:R-:W-:Y:S02]  /*3b70*/  ISETP.GT.AND P6, PT, R0, 0x8, PT ;  /* 0x000000080000780c */ /* 0x000fe40003fc4270 */
[----:B------:R-:W-:-:S02]  /*3b80*/  FMNMX.FTZ R5, R110, R5, !PT ;  /* 0x000000056e057209 */ /* 0x000fc40007810000 */
[----:B------:R-:W-:Y:S02]  /*3b90*/  FSEL R14, R39, -INF , P0 ;  /* 0xff800000270e7808 */ /* 0x000fe40000000000 */
[----:B------:R-:W-:Y:S01]  /*3ba0*/  FSEL R13, R54, -INF , P6 ;  /* 0xff800000360d7808 */ /* 0x000fe20003000000 */
[----:B------:R-:W-:Y:S01]  /*3bb0*/  LDSM.16.MT88.4 R36, [R248+0x800] ;  /* 0x00080000f824783b */ /* 0x000fe20000004200 */
[----:B------:R-:W-:Y:S02]  /*3bc0*/  ISETP.GT.AND P6, PT, R2, 0x38, PT ;  /* 0x000000380200780c */ /* 0x000fe40003fc4270 */
[----:B------:R-:W-:Y:S02]  /*3bd0*/  FMNMX.FTZ R5, R109, R5, !PT ;  /* 0x000000056d057209 */ /* 0x000fe40007810000 */
[----:B------:R-:W-:Y:S02]  /*3be0*/  ISETP.GT.AND P0, PT, R0, 0x9, PT ;  /* 0x000000090000780c */ /* 0x000fe40003f04270 */
[----:B------:R-:W-:-:S02]  /*3bf0*/  FMNMX.FTZ R6, R15, R14, !PT ;  /* 0x0000000e0f067209 */ /* 0x000fc40007810000 */
[----:B------:R-:W-:Y:S02]  /*3c00*/  FSEL R97, R24, -INF , P6 ;  /* 0xff80000018617808 */ /* 0x000fe40003000000 */
[----:B------:R-:W-:Y:S02]  /*3c10*/  ISETP.GT.AND P6, PT, R0, 0x10, PT ;  /* 0x000000100000780c */ /* 0x000fe40003fc4270 */
[----:B------:R-:W-:Y:S02]  /*3c20*/  FMNMX.FTZ R5, R107, R5, !PT ;  /* 0x000000056b057209 */ /* 0x000fe40007810000 */
[----:B------:R-:W-:Y:S02]  /*3c30*/  FSEL R12, R55, -INF , P0 ;  /* 0xff800000370c7808 */ /* 0x000fe40000000000 */
[----:B------:R-:W-:Y:S02]  /*3c40*/  FMNMX.FTZ R18, R13, R6, !PT ;  /* 0x000000060d127209 */ /* 0x000fe40007810000 */
[----:B------:R-:W-:-:S02]  /*3c50*/  FSEL R11, R34, -INF , P6 ;  /* 0xff800000220b7808 */ /* 0x000fc40003000000 */
[----:B------:R-:W-:Y:S02]  /*3c60*/  FMNMX.FTZ R5, R104, R5, !PT ;  /* 0x0000000568057209 */ /* 0x000fe40007810000 */
[----:B------:R-:W-:Y:S02]  /*3c70*/  ISETP.GT.AND P6, PT, R2, 0x39, PT ;  /* 0x000000390200780c */ /* 0x000fe40003fc4270 */
[----:B------:R-:W-:Y:S02]  /*3c80*/  ISETP.GT.AND P0, PT, R0, 0x11, PT ;  /* 0x000000110000780c */ /* 0x000fe40003f04270 */
[----:B------:R-:W-:Y:S02]  /*3c90*/  FMNMX.FTZ R18, R12, R18, !PT ;  /* 0x000000120c127209 */ /* 0x000fe40007810000 */
[----:B------:R-:W-:Y:S02]  /*3ca0*/  FMNMX.FTZ R2, R103, R5, !PT ;  /* 0x0000000567027209 */ /* 0x000fe40007810000 */
[----:B------:R-:W-:-:S02]  /*3cb0*/  FSEL R96, R25, -INF , P6 ;  /* 0xff80000019607808 */ /* 0x000fc40003000000 */
[----:B------:R-:W-:Y:S02]  /*3cc0*/  FSEL R6, R35, -INF , P0 ;  /* 0xff80000023067808 */ /* 0x000fe40000000000 */
[C---:B------:R-:W-:Y:S02]  /*3cd0*/  ISETP.GT.AND P6, PT, R0.reuse, 0x18, PT ;  /* 0x000000180000780c */ /* 0x040fe40003fc4270 */
[----:B------:R-:W-:Y:S02]  /*3ce0*/  FMNMX.FTZ R18, R11, R18, !PT ;  /* 0x000000120b127209 */ /* 0x000fe40007810000 */
[----:B------:R-:W-:Y:S02]  /*3cf0*/  FMNMX.FTZ R2, R97, R2, !PT ;  /* 0x0000000261027209 */ /* 0x000fe40007810000 */
[----:B------:R-:W-:Y:S02]  /*3d00*/  ISETP.GT.AND P0, PT, R0, 0x19, PT ;  /* 0x000000190000780c */ /* 0x000fe40003f04270 */
[----:B------:R-:W-:-:S02]  /*3d10*/  FSEL R5, R50, -INF , P6 ;  /* 0xff80000032057808 */ /* 0x000fc40003000000 */
[----:B------:R-:W-:Y:S02]  /*3d20*/  FMNMX.FTZ R19, R6, R18, !PT ;  /* 0x0000001206137209 */ /* 0x000fe40007810000 */
[----:B------:R-:W-:Y:S02]  /*3d30*/  FMNMX.FTZ R157, R96, R2, !PT ;  /* 0x00000002609d7209 */ /* 0x000fe40007810000 */
[----:B------:R-:W-:Y:S02]  /*3d40*/  FSEL R18, R51, -INF , P0 ;  /* 0xff80000033127808 */ /* 0x000fe40000000000 */
[C---:B------:R-:W-:Y:S02]  /*3d50*/  ISETP.GT.AND P6, PT, R0.reuse, 0x20, PT ;  /* 0x000000200000780c */ /* 0x040fe40003fc4270 */
[----:B------:R-:W-:Y:S02]  /*3d60*/  FMNMX.FTZ R2, R5, R19, !PT ;  /* 0x0000001305027209 */ /* 0x000fe40007810000 */
[----:B------:R-:W-:-:S02]  /*3d70*/  ISETP.GT.AND P0, PT, R0, 0x21, PT ;  /* 0x000000210000780c */ /* 0x000fc40003f04270 */
[----:B------:R-:W-:Y:S02]  /*3d80*/  FSEL R100, R30, -INF , P6 ;  /* 0xff8000001e647808 */ /* 0x000fe40003000000 */
[----:B------:R-:W-:Y:S02]  /*3d90*/  FMNMX.FTZ R2, R18, R2, !PT ;  /* 0x0000000212027209 */ /* 0x000fe40007810000 */
[----:B------:R-:W-:Y:S02]  /*3da0*/  FSEL R102, R31, -INF , P0 ;  /* 0xff8000001f667808 */ /* 0x000fe40000000000 */
[----:B------:R-:W-:Y:S01]  /*3db0*/  ISETP.GT.AND P6, PT, R0, 0x28, PT ;  /* 0x000000280000780c */ /* 0x000fe20003fc4270 */
[----:B------:R-:W1:Y:S01]  /*3dc0*/  SHFL.BFLY PT, R19, R157, 0x2, 0x1f ;  /* 0x0c401f009d137f89 */ /* 0x000e6200000e0000 */
[----:B------:R-:W-:Y:S02]  /*3dd0*/  FMNMX.FTZ R2, R100, R2, !PT ;  /* 0x0000000264027209 */ /* 0x000fe40007810000 */
[----:B------:R-:W-:Y:S01]  /*3de0*/  ISETP.GT.AND P0, PT, R0, 0x29, PT ;  /* 0x000000290000780c */ /* 0x000fe20003f04270 */
[----:B------:R-:W-:Y:S01]  /*3df0*/  LDSM.16.MT88.4 R28, [R252] ;  /* 0x00000000fc1c783b */ /* 0x000fe20000004200 */
[----:B------:R-:W-:-:S02]  /*3e00*/  FSEL R101, R46, -INF , P6 ;  /* 0xff8000002e657808 */ /* 0x000fc40003000000 */
[----:B------:R-:W-:Y:S02]  /*3e10*/  FMNMX.FTZ R2, R102, R2, !PT ;  /* 0x0000000266027209 */ /* 0x000fe40007810000 */
[----:B------:R-:W-:Y:S02]  /*3e20*/  FSEL R108, R47, -INF , P0 ;  /* 0xff8000002f6c7808 */ /* 0x000fe40000000000 */
[C---:B------:R-:W-:Y:S01]  /*3e30*/  ISETP.GT.AND P6, PT, R0.reuse, 0x30, PT ;  /* 0x000000300000780c */ /* 0x040fe20003fc4270 */
[----:B------:R-:W-:Y:S01]  /*3e40*/  LDSM.16.MT88.4 R44, [R251] ;  /* 0x00000000fb2c783b */ /* 0x000fe20000004200 */
[----:B------:R-:W-:Y:S02]  /*3e50*/  FMNMX.FTZ R2, R101, R2, !PT ;  /* 0x0000000265027209 */ /* 0x000fe40007810000 */
[----:B------:R-:W-:Y:S02]  /*3e60*/  ISETP.GT.AND P0, PT, R0, 0x31, PT ;  /* 0x000000310000780c */ /* 0x000fe40003f04270 */
[----:B------:R-:W-:-:S02]  /*3e70*/  FSEL R106, R22, -INF , P6 ;  /* 0xff800000166a7808 */ /* 0x000fc40003000000 */
[----:B------:R-:W-:Y:S02]  /*3e80*/  FMNMX.FTZ R2, R108, R2, !PT ;  /* 0x000000026c027209 */ /* 0x000fe40007810000 */
[----:B------:R-:W-:Y:S02]  /*3e90*/  FSEL R105, R23, -INF , P0 ;  /* 0xff80000017697808 */ /* 0x000fe40000000000 */
[----:B------:R-:W-:Y:S01]  /*3ea0*/  ISETP.GT.AND P6, PT, R0, 0x38, PT ;  /* 0x000000380000780c */ /* 0x000fe20003fc4270 */
[----:B------:R-:W-:Y:S01]  /*3eb0*/  LDSM.16.MT88.4 R20, [R248] ;  /* 0x00000000f814783b */ /* 0x000fe20000004200 */
[----:B------:R-:W-:Y:S02]  /*3ec0*/  FMNMX.FTZ R2, R106, R2, !PT ;  /* 0x000000026a027209 */ /* 0x000fe40007810000 */
[----:B------:R-:W-:Y:S02]  /*3ed0*/  ISETP.GT.AND P0, PT, R0, 0x39, PT ;  /* 0x000000390000780c */ /* 0x000fe40003f04270 */
[----:B------:R-:W-:-:S02]  /*3ee0*/  FSEL R99, R26, -INF , P6 ;  /* 0xff8000001a637808 */ /* 0x000fc40003000000 */
[----:B------:R-:W-:Y:S02]  /*3ef0*/  FMNMX.FTZ R156, R105, R2, !PT ;  /* 0x00000002699c7209 */ /* 0x000fe40007810000 */
[----:B------:R-:W-:Y:S02]  /*3f00*/  FSEL R98, R27, -INF , P0 ;  /* 0xff8000001b627808 */ /* 0x000fe40000000000 */
[----:B------:R-:W-:-:S04]  /*3f10*/  FMNMX.FTZ R156, R99, R156, !PT ;  /* 0x0000009c639c7209 */ /* 0x000fc80007810000 */
[----:B------:R-:W-:Y:S02]  /*3f20*/  FMNMX.FTZ R156, R98, R156, !PT ;  /* 0x0000009c629c7209 */ /* 0x000fe40007810000 */
[----:B-1----:R-:W-:-:S03]  /*3f30*/  FMNMX.FTZ R157, R157, R19, !PT ;  /* 0x000000139d9d7209 */ /* 0x002fc60007810000 */
[----:B------:R-:W1:Y:S04]  /*3f40*/  SHFL.BFLY PT, R19, R156, 0x2, 0x1f ;  /* 0x0c401f009c137f89 */ /* 0x000e6800000e0000 */
[----:B------:R-:W3:Y:S01]  /*3f50*/  SHFL.BFLY PT, R0, R157, 0x1, 0x1f ;  /* 0x0c201f009d007f89 */ /* 0x000ee200000e0000 */
[----:B-1----:R-:W-:Y:S02]  /*3f60*/  FMNMX.FTZ R156, R156, R19, !PT ;  /* 0x000000139c9c7209 */ /* 0x002fe40007810000 */
[----:B---3--:R-:W-:-:S03]  /*3f70*/  FMNMX.FTZ R157, R157, R0, !PT ;  /* 0x000000009d9d7209 */ /* 0x008fc60007810000 */
[----:B------:R-:W1:Y:S01]  /*3f80*/  SHFL.BFLY PT, R0, R156, 0x1, 0x1f ;  /* 0x0c201f009c007f89 */ /* 0x000e6200000e0000 */
[C---:B------:R-:W-:Y:S01]  /*3f90*/  FSETP.NEU.FTZ.AND P0, PT, R157.reuse, -INF , PT ;  /* 0xff8000009d00780b */ /* 0x040fe20003f1d000 */
[----:B------:R-:W-:Y:S02]  /*3fa0*/  FMUL.FTZ R2, R157, c[0x0][0x2d0] ;  /* 0x0000b4009d027a20 */ /* 0x000fe40000410000 */
[----:B--2---:R-:W2:Y:S03]  /*3fb0*/  LDSM.16.MT88.4 R24, [R60] ;  /* 0x000000003c18783b */ /* 0x004ea60000004200 */
[----:B------:R-:W-:Y:S01]  /*3fc0*/  FSEL R2, R2, RZ, P0 ;  /* 0x000000ff02027208 */ /* 0x000fe20000000000 */
[----:B----4-:R-:W-:Y:S04]  /*3fd0*/  LDSM.16.MT88.4 R60, [R127+0x800] ;  /* 0x000800007f3c783b */ /* 0x010fe80000004200 */
[----:B------:R-:W-:Y:S01]  /*3fe0*/  FFMA.FTZ R3, R3, c[0x0][0x2d0], -R2 ;  /* 0x0000b40003037a23 */ /* 0x000fe20000010802 */
[----:B------:R-:W-:Y:S01]  /*3ff0*/  LDSM.16.MT88.4 R52, [R127+0x2000] ;  /* 0x002000007f34783b */ /* 0x000fe20000004200 */
[----:B-1----:R-:W-:-:S04]  /*4000*/  FMNMX.FTZ R156, R156, R0, !PT ;  /* 0x000000009c9c7209 */ /* 0x002fc80007810000 */
[C---:B------:R-:W-:Y:S01]  /*4010*/  FSETP.NEU.FTZ.AND P0, PT, R156.reuse, -INF , PT ;  /* 0xff8000009c00780b */ /* 0x040fe20003f1d000 */
[----:B------:R-:W-:Y:S01]  /*4020*/  FMUL.FTZ R0, R156, c[0x0][0x2d0] ;  /* 0x0000b4009c007a20 */ /* 0x000fe20000410000 */
[----:B------:R1:W-:Y:S04]  /*4030*/  MUFU.EX2 R90, R3 ;  /* 0x00000003005a7308 */ /* 0x0003e80000000800 */
[----:B------:R-:W-:Y:S01]  /*4040*/  FSEL R0, R0, RZ, P0 ;  /* 0x000000ff00007208 */ /* 0x000fe20000000000 */
[--C-:B------:R-:W-:Y:S02]  /*4050*/  FFMA.FTZ R17, R17, c[0x0][0x2d0], -R2.reuse ;  /* 0x0000b40011117a23 */ /* 0x100fe40000010802 */
[--C-:B------:R-:W-:Y:S02]  /*4060*/  FFMA.FTZ R10, R10, c[0x0][0x2d0], -R2.reuse ;  /* 0x0000b4000a0a7a23 */ /* 0x100fe40000010802 */
[----:B------:R-:W-:-:S02]  /*4070*/  FFMA.FTZ R9, R9, c[0x0][0x2d0], -R2 ;  /* 0x0000b40009097a23 */ /* 0x000fc40000010802 */
[----:B------:R-:W-:Y:S02]  /*4080*/  FFMA.FTZ R4, R4, c[0x0][0x2d0], -R2 ;  /* 0x0000b40004047a23 */ /* 0x000fe40000010802 */
[--C-:B-1----:R-:W-:Y:S02]  /*4090*/  FFMA.FTZ R3, R13, c[0x0][0x2d0], -R0.reuse ;  /* 0x0000b4000d037a23 */ /* 0x102fe40000010800 */
[--C-:B------:R-:W-:Y:S02]  /*40a0*/  FFMA.FTZ R15, R15, c[0x0][0x2d0], -R0.reuse ;  /* 0x0000b4000f0f7a23 */ /* 0x100fe40000010800 */
[----:B------:R1:W-:Y:S01]  /*40b0*/  MUFU.EX2 R82, R3 ;  /* 0x0000000300527308 */ /* 0x0003e20000000800 */
[----:B------:R-:W-:-:S07]  /*40c0*/  FFMA.FTZ R14, R14, c[0x0][0x2d0], -R0 ;  /* 0x0000b4000e0e7a23 */ /* 0x000fce0000010800 */
[----:B------:R-:W-:Y:S01]  /*40d0*/  MUFU.EX2 R85, R17 ;  /* 0x0000001100557308 */ /* 0x000fe20000000800 */
[----:B-1----:R-:W-:-:S07]  /*40e0*/  FFMA.FTZ R3, R12, c[0x0][0x2d0], -R0 ;  /* 0x0000b4000c037a23 */ /* 0x002fce0000010800 */
[----:B------:R-:W1:Y:S08]  /*40f0*/  MUFU.EX2 R83, R10 ;  /* 0x0000000a00537308 */ /* 0x000e700000000800 */
[----:B------:R-:W-:Y:S08]  /*4100*/  MUFU.EX2 R87, R9 ;  /* 0x0000000900577308 */ /* 0x000ff00000000800 */
[----:B------:R-:W3:Y:S08]  /*4110*/  MUFU.EX2 R89, R4 ;  /* 0x0000000400597308 */ /* 0x000ef00000000800 */
[----:B------:R-:W-:Y:S08]  /*4120*/  MUFU.EX2 R81, R15 ;  /* 0x0000000f00517308 */ /* 0x000ff00000000800 */
[----:B------:R-:W4:Y:S08]  /*4130*/  MUFU.EX2 R80, R14 ;  /* 0x0000000e00507308 */ /* 0x000f300000000800 */
[----:B------:R5:W2:Y:S01]  /*4140*/  MUFU.EX2 R84, R3 ;  /* 0x0000000300547308 */ /* 0x000aa20000000800 */
[----:B-1----:R-:W-:Y:S01]  /*4150*/  F2FP.PACK_AB R12, R83, R85 ;  /* 0x00000055530c723e */ /* 0x002fe200000000ff */
[----:B------:R-:W-:-:S02]  /*4160*/  FFMA.FTZ R7, R7, c[0x0][0x2d0], -R2 ;  /* 0x0000b40007077a23 */ /* 0x000fc40000010802 */
[----:B-----5:R-:W-:-:S04]  /*4170*/  FFMA.FTZ R3, R11, c[0x0][0x2d0], -R0 ;  /* 0x0000b4000b037a23 */ /* 0x020fc80000010800 */
[----:B------:R1:W-:Y:S01]  /*4180*/  MUFU.EX2 R86, R3 ;  /* 0x0000000300567308 */ /* 0x0003e20000000800 */
[----:B---3--:R-:W-:Y:S02]  /*4190*/  F2FP.PACK_AB R14, R89, R87 ;  /* 0x00000057590e723e */ /* 0x008fe400000000ff */
[----:B----4-:R-:W-:Y:S02]  /*41a0*/  F2FP.PACK_AB R13, R80, R81 ;  /* 0x00000051500d723e */ /* 0x010fe400000000ff */
[----:B--2---:R-:W-:Y:S01]  /*41b0*/  F2FP.PACK_AB R15, R84, R82 ;  /* 0x00000052540f723e */ /* 0x004fe200000000ff */
[----:B------:R-:W-:Y:S02]  /*41c0*/  FFMA.FTZ R8, R8, c[0x0][0x2d0], -R2 ;  /* 0x0000b40008087a23 */ /* 0x000fe40000010802 */
[----:B-1----:R-:W-:-:S04]  /*41d0*/  FFMA.FTZ R3, R6, c[0x0][0x2d0], -R0 ;  /* 0x0000b40006037a23 */ /* 0x002fc80000010800 */
[----:B------:R1:W-:Y:S01]  /*41e0*/  MUFU.EX2 R88, R3 ;  /* 0x0000000300587308 */ /* 0x0003e20000000800 */
[----:B------:R-:W-:-:S07]  /*41f0*/  FFMA.FTZ R16, R16, c[0x0][0x2d0], -R2 ;  /* 0x0000b40010107a23 */ /* 0x000fce0000010802 */
[----:B------:R2:W-:Y:S01]  /*4200*/  MUFU.EX2 R94, R7 ;  /* 0x00000007005e7308 */ /* 0x0005e20000000800 */
[----:B-1----:R-:W-:-:S07]  /*4210*/  FFMA.FTZ R3, R5, c[0x0][0x2d0], -R0 ;  /* 0x0000b40005037a23 */ /* 0x002fce0000010800 */
[----:B------:R1:W-:Y:S01]  /*4220*/  MUFU.EX2 R92, R3 ;  /* 0x00000003005c7308 */ /* 0x0003e20000000800 */
[C---:B--2---:R-:W-:Y:S07]  /*4230*/  HMMA.16816.F32 R4, R12.reuse, R20, RZ ;  /* 0x000000140c04723c */ /* 0x044fee00000018ff */
[----:B------:R-:W2:Y:S01]  /*4240*/  MUFU.EX2 R93, R8 ;  /* 0x00000008005d7308 */ /* 0x000ea20000000800 */
[----:B------:R-:W-:Y:S01]  /*4250*/  HMMA.16816.F32 R20, R12, R22, RZ ;  /* 0x000000160c14723c */ /* 0x000fe200000018ff */
[----:B-1----:R-:W-:-:S06]  /*4260*/  FFMA.FTZ R3, R18, c[0x0][0x2d0], -R0 ;  /* 0x0000b40012037a23 */ /* 0x002fcc0000010800 */
[----:B------:R-:W1:Y:S08]  /*4270*/  MUFU.EX2 R95, R16 ;  /* 0x00000010005f7308 */ /* 0x000e700000000800 */
[----:B------:R-:W3:Y:S01]  /*4280*/  MUFU.EX2 R91, R3 ;  /* 0x00000003005b7308 */ /* 0x000ee20000000800 */
[----:B--2---:R-:W-:Y:S02]  /*4290*/  F2FP.PACK_AB R8, R93, R90 ;  /* 0x0000005a5d08723e */ /* 0x004fe400000000ff */
[----:B------:R-:W-:-:S02]  /*42a0*/  F2FP.PACK_AB R9, R88, R86 ;  /* 0x000000565809723e */ /* 0x000fc400000000ff */
[----:B-1----:R-:W-:Y:S02]  /*42b0*/  F2FP.PACK_AB R10, R95, R94 ;  /* 0x0000005e5f0a723e */ /* 0x002fe400000000ff */
[----:B---3--:R-:W-:-:S07]  /*42c0*/  F2FP.PACK_AB R11, R91, R92 ;  /* 0x0000005c5b0b723e */ /* 0x008fce00000000ff */
[C---:B------:R-:W-:Y:S08]  /*42d0*/  HMMA.16816.F32 R160, R8.reuse, R36, R4 ;  /* 0x0000002408a0723c */ /* 0x040ff00000001804 */
[----:B------:R-:W-:Y:S01]  /*42e0*/  HMMA.16816.F32 R4, R8, R38, R20 ;  /* 0x000000260804723c */ /* 0x000fe20000001814 */
[----:B------:R-:W1:Y:S07]  /*42f0*/  LDSM.16.MT88.4 R20, [R248+0x2000] ;  /* 0x00200000f814783b */ /* 0x000e6e0000004200 */
[C---:B------:R-:W-:Y:S11]  /*4300*/  HMMA.16816.F32 R32, R12.reuse, R28, RZ ;  /* 0x0000001c0c20723c */ /* 0x040ff600000018ff */
[----:B------:R-:W-:Y:S05]  /*4310*/  @!UPT UIADD3 URZ, URZ, URZ, URZ ;  /* 0x0000003f3f3ff290 */ /* 0x000fea000fffe03f */
[----:B------:R-:W-:Y:S02]  /*4320*/  IMAD.MOV.U32 R119, RZ, RZ, R6 ;  /* 0x000000ffff777224 */ /* 0x000fe400078e0006 */
[----:B------:R-:W-:Y:S02]  /*4330*/  IMAD.MOV.U32 R118, RZ, RZ, R5 ;  /* 0x000000ffff767224 */ /* 0x000fe400078e0005 */
[----:B------:R-:W-:Y:S02]  /*4340*/  IMAD.MOV.U32 R117, RZ, RZ, R7 ;  /* 0x000000ffff757224 */ /* 0x000fe400078e0007 */
[----:B------:R-:W-:Y:S02]  /*4350*/  IMAD.MOV.U32 R129, RZ, RZ, R4 ;  /* 0x000000ffff817224 */ /* 0x000fe400078e0004 */
[C---:B------:R-:W-:Y:S08]  /*4360*/  HMMA.16816.F32 R4, R12.reuse, R44, RZ ;  /* 0x0000002c0c04723c */ /* 0x040ff000000018ff */
[----:B------:R-:W-:Y:S11]  /*4370*/  HMMA.16816.F32 R16, R12, R30, RZ ;  /* 0x0000001e0c10723c */ /* 0x000ff600000018ff */
[----:B------:R-:W-:Y:S05]  /*4380*/  @!UPT UIADD3 URZ, URZ, URZ, URZ ;  /* 0x0000003f3f3ff290 */ /* 0x000fea000fffe03f */
[C---:B------:R-:W-:Y:S08]  /*4390*/  HMMA.16816.F32 R28, R8.reuse, R56, R4 ;  /* 0x00000038081c723c */ /* 0x040ff00000001804 */
[C---:B------:R-:W-:Y:S08]  /*43a0*/  HMMA.16816.F32 R132, R8.reuse, R40, R32 ;  /* 0x000000280884723c */ /* 0x040ff00000001820 */
[----:B------:R-:W-:Y:S01]  /*43b0*/  HMMA.16816.F32 R140, R8, R42, R16 ;  /* 0x0000002a088c723c */ /* 0x000fe20000001810 */
[----:B------:R-:W2:Y:S07]  /*43c0*/  LDSM.16.MT88.4 R40, [R252+0x2800] ;  /* 0x00280000fc28783b */ /* 0x000eae0000004200 */
[----:B------:R-:W-:Y:S01]  /*43d0*/  HMMA.16816.F32 R48, R12, R46, RZ ;  /* 0x0000002e0c30723c */ /* 0x000fe200000018ff */
[----:B------:R-:W3:Y:S01]  /*43e0*/  LDSM.16.MT88.4 R44, [R248+0x2800] ;  /* 0x00280000f82c783b */ /* 0x000ee20000004200 */
[----:B------:R-:W-:Y:S01]  /*43f0*/  MOV R115, R29 ;  /* 0x0000001d00737202 */ /* 0x000fe20000000f00 */
[----:B------:R-:W-:-:S02]  /*4400*/  IMAD.MOV.U32 R114, RZ, RZ, R30 ;  /* 0x000000ffff727224 */ /* 0x000fc400078e001e */
[----:B------:R-:W-:Y:S02]  /*4410*/  IMAD.MOV.U32 R113, RZ, RZ, R31 ;  /* 0x000000ffff717224 */ /* 0x000fe400078e001f */
[----:B------:R-:W-:Y:S01]  /*4420*/  IMAD.MOV.U32 R3, RZ, RZ, R28 ;  /* 0x000000ffff037224 */ /* 0x000fe200078e001c */
[C---:B------:R-:W-:Y:S08]  /*4430*/  HMMA.16816.F32 R36, R12.reuse, R24, RZ ;  /* 0x000000180c24723c */ /* 0x040ff000000018ff */
[C---:B------:R-:W-:Y:S08]  /*4440*/  HMMA.16816.F32 R32, R12.reuse, R26, RZ ;  /* 0x0000001a0c20723c */ /* 0x040ff000000018ff */
[C---:B-1----:R-:W-:Y:S08]  /*4450*/  HMMA.16816.F32 R28, R12.reuse, R20, RZ ;  /* 0x000000140c1c723c */ /* 0x042ff000000018ff */
[C---:B------:R-:W-:Y:S08]  /*4460*/  HMMA.16816.F32 R24, R12.reuse, R22, RZ ;  /* 0x000000160c18723c */ /* 0x040ff000000018ff */
[C---:B------:R-:W-:Y:S08]  /*4470*/  HMMA.16816.F32 R20, R12.reuse, R64, RZ ;  /* 0x000000400c14723c */ /* 0x040ff000000018ff */
[C---:B------:R-:W-:Y:S08]  /*4480*/  HMMA.16816.F32 R4, R12.reuse, R68, RZ ;  /* 0x000000440c04723c */ /* 0x040ff000000018ff */
[----:B------:R-:W-:Y:S08]  /*4490*/  HMMA.16816.F32 R16, R12, R66, RZ ;  /* 0x000000420c10723c */ /* 0x000ff000000018ff */
[C---:B--2---:R-:W-:Y:S08]  /*44a0*/  HMMA.16816.F32 R20, R8.reuse, R40, R20 ;  /* 0x000000280814723c */ /* 0x044ff00000001814 */
[C---:B------:R-:W-:Y:S01]  /*44b0*/  HMMA.16816.F32 R148, R8.reuse, R58, R48 ;  /* 0x0000003a0894723c */ /* 0x040fe20000001830 */
[----:B------:R-:W1:Y:S04]  /*44c0*/  LDSM.16.MT88.4 R48, [R127+0x2800] ;  /* 0x002800007f30783b */ /* 0x000e680000004200 */
[----:B------:R-:W-:Y:S03]  /*44d0*/  LDSM.16.MT88.4 R56, [R248+0x4800] ;  /* 0x00480000f838783b */ /* 0x000fe60000004200 */
[C---:B------:R-:W-:Y:S01]  /*44e0*/  HMMA.16816.F32 R136, R8.reuse, R60, R36 ;  /* 0x0000003c0888723c */ /* 0x040fe20000001824 */
[----:B------:R-:W2:Y:S07]  /*44f0*/  LDSM.16.MT88.4 R36, [R252+0x4000] ;  /* 0x00400000fc24783b */ /* 0x000eae0000004200 */
[C---:B---3--:R-:W-:Y:S08]  /*4500*/  HMMA.16816.F32 R28, R8.reuse, R44, R28 ;  /* 0x0000002c081c723c */ /* 0x048ff0000000181c */
[----:B------:R-:W-:Y:S01]  /*4510*/  HMMA.16816.F32 R4, R8, R72, R4 ;  /* 0x000000480804723c */ /* 0x000fe20000001804 */
[----:B------:R-:W-:-:S02]  /*4520*/  IMAD.MOV.U32 R67, RZ, RZ, R21 ;  /* 0x000000ffff437224 */ /* 0x000fc400078e0015 */
[----:B------:R-:W-:Y:S02]  /*4530*/  IMAD.MOV.U32 R66, RZ, RZ, R22 ;  /* 0x000000ffff427224 */ /* 0x000fe400078e0016 */
[----:B------:R-:W-:Y:S02]  /*4540*/  IMAD.MOV.U32 R65, RZ, RZ, R23 ;  /* 0x000000ffff417224 */ /* 0x000fe400078e0017 */
[----:B------:R-:W-:Y:S01]  /*4550*/  IMAD.MOV.U32 R64, RZ, RZ, R20 ;  /* 0x000000ffff407224 */ /* 0x000fe200078e0014 */
[C---:B------:R-:W-:Y:S01]  /*4560*/  HMMA.16816.F32 R188, R8.reuse, R62, R32 ;  /* 0x0000003e08bc723c */ /* 0x040fe20000001820 */
[----:B------:R-:W-:Y:S07]  /*4570*/  LDSM.16.MT88.4 R32, [R251+0x4800] ;  /* 0x00480000fb20783b */ /* 0x000fee0000004200 */
[C---:B------:R-:W-:Y:S08]  /*4580*/  HMMA.16816.F32 R44, R8.reuse, R46, R24 ;  /* 0x0000002e082c723c */ /* 0x040ff00000001818 */
[----:B------:R-:W-:Y:S01]  /*4590*/  HMMA.16816.F32 R60, R8, R42, R16 ;  /* 0x0000002a083c723c */ /* 0x000fe20000001810 */
[----:B------:R-:W3:Y:S07]  /*45a0*/  LDSM.16.MT88.4 R40, [R251+0x4000] ;  /* 0x00400000fb28783b */ /* 0x000eee0000004200 */
[C---:B------:R-:W-:Y:S08]  /*45b0*/  HMMA.16816.F32 R24, R12.reuse, R70, RZ ;  /* 0x000000460c18723c */ /* 0x040ff000000018ff */
[C---:B------:R-:W-:Y:S08]  /*45c0*/  HMMA.16816.F32 R20, R12.reuse, R52, RZ ;  /* 0x000000340c14723c */ /* 0x040ff000000018ff */
[----:B------:R-:W-:Y:S01]  /*45d0*/  HMMA.16816.F32 R16, R12, R54, RZ ;  /* 0x000000360c10723c */ /* 0x000fe200000018ff */
[----:B------:R-:W-:Y:S01]  /*45e0*/  MOV R124, R29 ;  /* 0x0000001d007c7202 */ /* 0x000fe20000000f00 */
[----:B------:R-:W-:-:S02]  /*45f0*/  IMAD.MOV.U32 R123, RZ, RZ, R30 ;  /* 0x000000ffff7b7224 */ /* 0x000fc400078e001e */
[----:B------:R-:W-:Y:S02]  /*4600*/  IMAD.MOV.U32 R122, RZ, RZ, R31 ;  /* 0x000000ffff7a7224 */ /* 0x000fe400078e001f */
[----:B------:R-:W-:Y:S02]  /*4610*/  IMAD.MOV.U32 R121, RZ, RZ, R28 ;  /* 0x000000ffff797224 */ /* 0x000fe400078e001c */
[----:B------:R-:W4:Y:S01]  /*4620*/  LDSM.16.MT88.4 R28, [R252+0x4800] ;  /* 0x00480000fc1c783b */ /* 0x000f220000004200 */
[----:B------:R-:W-:Y:S01]  /*4630*/  MOV R126, R5 ;  /* 0x00000005007e7202 */ /* 0x000fe20000000f00 */
[----:B------:R-:W-:Y:S02]  /*4640*/  IMAD.MOV.U32 R125, RZ, RZ, R4 ;  /* 0x000000ffff7d7224 */ /* 0x000fe400078e0004 */
[----:B------:R-:W-:Y:S02]  /*4650*/  IMAD.MOV.U32 R131, RZ, RZ, R6 ;  /* 0x000000ffff837224 */ /* 0x000fe400078e0006 */
[----:B------:R-:W-:-:S02]  /*4660*/  IMAD.MOV.U32 R130, RZ, RZ, R7 ;  /* 0x000000ffff827224 */ /* 0x000fc400078e0007 */
[----:B------:R-:W-:Y:S07]  /*4670*/  HMMA.16816.F32 R4, R12, R76, RZ ;  /* 0x0000004c0c04723c */ /* 0x000fee00000018ff */
[----:B------:R-:W-:Y:S01]  /*4680*/  IMAD.MOV.U32 R76, RZ, RZ, R127 ;  /* 0x000000ffff4c7224 */ /* 0x000fe200078e007f */
[C---:B------:R-:W-:Y:S08]  /*4690*/  HMMA.16816.F32 R68, R8.reuse, R74, R24 ;  /* 0x0000004a0844723c */ /* 0x040ff00000001818 */
[C---:B-1----:R-:W-:Y:S08]  /*46a0*/  HMMA.16816.F32 R72, R8.reuse, R48, R20 ;  /* 0x000000300848723c */ /* 0x042ff00000001814 */
[----:B------:R-:W-:Y:S08]  /*46b0*/  HMMA.16816.F32 R164, R8, R50, R16 ;  /* 0x0000003208a4723c */ /* 0x000ff00000001810 */
[C---:B--2---:R-:W-:Y:S08]  /*46c0*/  HMMA.16816.F32 R20, R12.reuse, R36, RZ ;  /* 0x000000240c14723c */ /* 0x044ff000000018ff */
[----:B------:R-:W-:Y:S01]  /*46d0*/  HMMA.16816.F32 R16, R12, R38, RZ ;  /* 0x000000260c10723c */ /* 0x000fe200000018ff */
[----:B------:R-:W1:Y:S07]  /*46e0*/  LDSM.16.MT88.4 R36, [R76+0x4000] ;  /* 0x004000004c24783b */ /* 0x000e6e0000004200 */
[----:B------:R-:W-:Y:S08]  /*46f0*/  HMMA.16816.F32 R180, R8, R56, R4 ;  /* 0x0000003808b4723c */ /* 0x000ff00000001804 */
[----:B---3--:R-:W-:Y:S08]  /*4700*/  HMMA.16816.F32 R4, R12, R40, RZ ;  /* 0x000000280c04723c */ /* 0x008ff000000018ff */
[----:B----4-:R-:W-:Y:S01]  /*4710*/  HMMA.16816.F32 R152, R8, R28, R20 ;  /* 0x0000001c0898723c */ /* 0x010fe20000001814 */
[----:B------:R-:W2:Y:S07]  /*4720*/  LDSM.16.MT88.4 R20, [R76+0x4800] ;  /* 0x004800004c14783b */ /* 0x000eae0000004200 */
[----:B------:R-:W-:Y:S08]  /*4730*/  HMMA.16816.F32 R24, R12, R78, RZ ;  /* 0x0000004e0c18723c */ /* 0x000ff000000018ff */
[----:B------:R-:W-:Y:S08]  /*4740*/  HMMA.16816.F32 R144, R8, R32, R4 ;  /* 0x000000200890723c */ /* 0x000ff00000001804 */
[----:B-1----:R-:W-:Y:S01]  /*4750*/  HMMA.16816.F32 R4, R12, R36, RZ ;  /* 0x000000240c04723c */ /* 0x002fe200000018ff */
[----:B------:R-:W-:-:S02]  /*4760*/  IMAD.MOV.U32 R120, RZ, RZ, R137 ;  /* 0x000000ffff787224 */ /* 0x000fc400078e0089 */
[----:B------:R-:W-:Y:S02]  /*4770*/  IMAD.MOV.U32 R116, RZ, RZ, R136 ;  /* 0x000000ffff747224 */ /* 0x000fe400078e0088 */
[----:B------:R-:W-:Y:S02]  /*4780*/  IMAD.MOV.U32 R112, RZ, RZ, R139 ;  /* 0x000000ffff707224 */ /* 0x000fe400078e008b */
[----:B------:R-:W-:Y:S02]  /*4790*/  IMAD.MOV.U32 R176, RZ, RZ, R138 ;  /* 0x000000ffffb07224 */ /* 0x000fe400078e008a */
[----:B------:R-:W-:Y:S01]  /*47a0*/  HMMA.16816.F32 R136, R8, R58, R24 ;  /* 0x0000003a0888723c */ /* 0x000fe20000001818 */
[----:B------:R-:W-:Y:S01]  /*47b0*/  IMAD.MOV.U32 R56, RZ, RZ, R121 ;  /* 0x000000ffff387224 */ /* 0x000fe200078e0079 */
[----:B------:R-:W1:Y:S01]  /*47c0*/  LDSM.16.MT88.4 R24, [R248+0x6000] ;  /* 0x00600000f818783b */ /* 0x000e620000004200 */
[----:B------:R-:W-:-:S04]  /*47d0*/  IMAD.MOV.U32 R50, RZ, RZ, R120 ;  /* 0x000000ffff327224 */ /* 0x000fc800078e0078 */
[----:B------:R-:W-:Y:S01]  /*47e0*/  MOV R58, R123 ;  /* 0x0000007b003a7202 */ /* 0x000fe20000000f00 */
[----:B------:R-:W-:-:S07]  /*47f0*/  IMAD.MOV.U32 R59, RZ, RZ, R122 ;  /* 0x000000ffff3b7224 */ /* 0x000fce00078e007a */
[----:B--2---:R-:W-:Y:S08]  /*4800*/  HMMA.16816.F32 R120, R8, R20, R4 ;  /* 0x000000140878723c */ /* 0x004ff00000001804 */
[----:B------:R-:W-:Y:S01]  /*4810*/  HMMA.16816.F32 R4, R12, R38, RZ ;  /* 0x000000260c04723c */ /* 0x000fe200000018ff */
[----:B------:R-:W-:Y:S01]  /*4820*/  IMAD.MOV.U32 R54, RZ, RZ, R3 ;  /* 0x000000ffff367224 */ /* 0x000fe200078e0003 */
[----:B------:R-:W-:Y:S01]  /*4830*/  MOV R48, R115 ;  /* 0x0000007300307202 */ /* 0x000fe20000000f00 */
[----:B------:R-:W-:-:S02]  /*4840*/  FADD.FTZ R3, R85, R83 ;  /* 0x0000005355037221 */ /* 0x000fc40000010000 */
[----:B------:R-:W-:Y:S02]  /*4850*/  IMAD.MOV.U32 R49, RZ, RZ, R114 ;  /* 0x000000ffff317224 */ /* 0x000fe400078e0072 */
[----:B------:R-:W-:Y:S02]  /*4860*/  IMAD.MOV.U32 R77, RZ, RZ, R113 ;  /* 0x000000ffff4d7224 */ /* 0x000fe400078e0071 */
[----:B------:R-:W-:Y:S11]  /*4870*/  IMAD.MOV.U32 R85, RZ, RZ, R112 ;  /* 0x000000ffff557224 */ /* 0x000ff600078e0070 */
[----:B------:R-:W-:Y:S04]  /*4880*/  @!UPT UIADD3 URZ, URZ, URZ, URZ ;  /* 0x0000003f3f3ff290 */ /* 0x000fe8000fffe03f */
[----:B------:R-:W-:Y:S01]  /*4890*/  HMMA.16816.F32 R112, R8, R22, R4 ;  /* 0x000000160870723c */ /* 0x000fe20000001804 */
[----:B------:R-:W2:Y:S07]  /*48a0*/  LDSM.16.MT88.4 R20, [R248+0x6800] ;  /* 0x00680000f814783b */ /* 0x000eae0000004200 */
[----:B-1----:R-:W-:Y:S01]  /*48b0*/  HMMA.16816.F32 R4, R12, R24, RZ ;  /* 0x000000180c04723c */ /* 0x002fe200000018ff */
[----:B------:R-:W-:Y:S02]  /*48c0*/  IMAD.MOV.U32 R79, RZ, RZ, R126 ;  /* 0x000000ffff4f7224 */ /* 0x000fe400078e007e */
[----:B------:R-:W-:-:S02]  /*48d0*/  IMAD.MOV.U32 R78, RZ, RZ, R125 ;  /* 0x000000ffff4e7224 */ /* 0x000fc400078e007d */
[----:B------:R-:W-:-:S03]  /*48e0*/  IMAD.MOV.U32 R57, RZ, RZ, R124 ;  /* 0x000000ffff397224 */ /* 0x000fc600078e007c */
[----:B------:R-:W-:Y:S08]  /*48f0*/  HMMA.16816.F32 R124, R8, R30, R16 ;  /* 0x0000001e087c723c */ /* 0x000ff00000001810 */
[----:B------:R-:W-:Y:S01]  /*4900*/  HMMA.16816.F32 R16, R12, R42, RZ ;  /* 0x0000002a0c10723c */ /* 0x000fe200000018ff */
[----:B------:R-:W-:-:S07]  /*4910*/  IMAD.MOV.U32 R52, RZ, RZ, R119 ;  /* 0x000000ffff347224 */ /* 0x000fce00078e0077 */
[----:B--2---:R-:W-:Y:S08]  /*4920*/  HMMA.16816.F32 R184, R8, R20, R4 ;  /* 0x0000001408b8723c */ /* 0x004ff00000001804 */
[----:B------:R-:W-:Y:S01]  /*4930*/  HMMA.16816.F32 R4, R12, R26, RZ ;  /* 0x0000001a0c04723c */ /* 0x000fe200000018ff */
[----:B------:R-:W-:Y:S02]  /*4940*/  IMAD.MOV.U32 R53, RZ, RZ, R118 ;  /* 0x000000ffff357224 */ /* 0x000fe400078e0076 */
[----:B------:R-:W-:-:S02]  /*4950*/  IMAD.MOV.U32 R55, RZ, RZ, R117 ;  /* 0x000000ffff377224 */ /* 0x000fc400078e0075 */
[----:B------:R-:W-:Y:S02]  /*4960*/  IMAD.MOV.U32 R51, RZ, RZ, R116 ;  /* 0x000000ffff337224 */ /* 0x000fe400078e0074 */
[----:B------:R-:W-:Y:S01]  /*4970*/  FADD.FTZ R3, R87, R3 ;  /* 0x0000000357037221 */ /* 0x000fe20000010000 */
[----:B------:R-:W-:Y:S07]  /*4980*/  HMMA.16816.F32 R116, R8, R34, R16 ;  /* 0x000000220874723c */ /* 0x000fee0000001810 */
[----:B------:R-:W-:-:S02]  /*4990*/  FADD.FTZ R17, R81, R80 ;  /* 0x0000005051117221 */ /* 0x000fc40000010000 */
[----:B------:R-:W-:Y:S02]  /*49a0*/  FADD.FTZ R16, R89, R3 ;  /* 0x0000000359107221 */ /* 0x000fe40000010000 */
[----:B------:R-:W-:Y:S02]  /*49b0*/  FADD.FTZ R17, R82, R17 ;  /* 0x0000001152117221 */ /* 0x000fe40000010000 */
[----:B------:R-:W-:Y:S02]  /*49c0*/  IMAD.MOV.U32 R87, RZ, RZ, R176 ;  /* 0x000000ffff577224 */ /* 0x000fe400078e00b0 */
[----:B------:R-:W-:Y:S01]  /*49d0*/  FADD.FTZ R3, R84, R17 ;  /* 0x0000001154037221 */ /* 0x000fe20000010000 */
[----:B------:R-:W-:Y:S01]  /*49e0*/  HMMA.16816.F32 R176, R8, R22, R4 ;  /* 0x0000001608b0723c */ /* 0x000fe20000001804 */
[----:B------:R-:W-:Y:S06]  /*49f0*/  LDSM.16.MT88.4 R20, [R252+0x6800] ;  /* 0x00680000fc14783b */ /* 0x000fec0000004200 */
[----:B------:R-:W-:-:S02]  /*4a00*/  FADD.FTZ R4, R90, R16 ;  /* 0x000000105a047221 */ /* 0x000fc40000010000 */
[----:B------:R-:W1:Y:S02]  /*4a10*/  LDSM.16.MT88.4 R16, [R252+0x6000] ;  /* 0x00600000fc10783b */ /* 0x000e640000004200 */
[----:B------:R-:W-:Y:S02]  /*4a20*/  FADD.FTZ R25, R93, R4 ;  /* 0x000000045d197221 */ /* 0x000fe40000010000 */
[----:B-1----:R-:W-:Y:S01]  /*4a30*/  HMMA.16816.F32 R4, R12, R16, RZ ;  /* 0x000000100c04723c */ /* 0x002fe200000018ff */
[----:B------:R-:W-:Y:S02]  /*4a40*/  FADD.FTZ R3, R86, R3 ;  /* 0x0000000356037221 */ /* 0x000fe40000010000 */
[--C-:B------:R-:W-:Y:S11]  /*4a50*/  FFMA.FTZ R24, R111, c[0x0][0x2d0], -R2.reuse ;  /* 0x0000b4006f187a23 */ /* 0x100ff60000010802 */
[----:B------:R-:W-:Y:S10]  /*4a60*/  @!UPT UIADD3 URZ, URZ, URZ, URZ ;  /* 0x0000003f3f3ff290 */ /* 0x000ff4000fffe03f */
[----:B------:R-:W-:Y:S08]  /*4a70*/  HMMA.16816.F32 R80, R8, R20, R4 ;  /* 0x000000140850723c */ /* 0x000ff00000001804 */
[----:B------:R-:W-:Y:S01]  /*4a80*/  HMMA.16816.F32 R4, R12, R18, RZ ;  /* 0x000000120c04723c */ /* 0x000fe200000018ff */
[----:B------:R-:W-:Y:S02]  /*4a90*/  FFMA.FTZ R26, R110, c[0x0][0x2d0], -R2 ;  /* 0x0000b4006e1a7a23 */ /* 0x000fe40000010802 */
[----:B------:R-:W-:-:S02]  /*4aa0*/  FADD.FTZ R27, R88, R3 ;  /* 0x00000003581b7221 */ /* 0x000fc40000010000 */
[--C-:B------:R-:W-:Y:S02]  /*4ab0*/  FFMA.FTZ R28, R109, c[0x0][0x2d0], -R2.reuse ;  /* 0x0000b4006d1c7a23 */ /* 0x100fe40000010802 */
[--C-:B------:R-:W-:Y:S02]  /*4ac0*/  FFMA.FTZ R29, R107, c[0x0][0x2d0], -R2.reuse ;  /* 0x0000b4006b1d7a23 */ /* 0x100fe40000010802 */
[----:B------:R-:W-:Y:S02]  /*4ad0*/  FFMA.FTZ R36, R104, c[0x0][0x2d0], -R2 ;  /* 0x0000b40068247a23 */ /* 0x000fe40000010802 */
[----:B------:R-:W-:Y:S02]  /*4ae0*/  IMAD.MOV.U32 R110, RZ, RZ, R54 ;  /* 0x000000ffff6e7224 */ /* 0x000fe400078e0036 */
[----:B------:R-:W-:Y:S02]  /*4af0*/  IMAD.MOV.U32 R109, RZ, RZ, R55 ;  /* 0x000000ffff6d7224 */ /* 0x000fe400078e0037 */
[----:B------:R-:W-:-:S02]  /*4b00*/  IMAD.MOV.U32 R107, RZ, RZ, R52 ;  /* 0x000000ffff6b7224 */ /* 0x000fc400078e0034 */
[----:B------:R-:W-:Y:S01]  /*4b10*/  IMAD.MOV.U32 R104, RZ, RZ, R53 ;  /* 0x000000ffff687224 */ /* 0x000fe200078e0035 */
[----:B------:R-:W-:Y:S01]  /*4b20*/  MOV R53, R67 ;  /* 0x0000004300357202 */ /* 0x000fe20000000f00 */
[----:B------:R-:W-:Y:S02]  /*4b30*/  IMAD.MOV.U32 R54, RZ, RZ, R66 ;  /* 0x000000ffff367224 */ /* 0x000fe400078e0042 */
[----:B------:R-:W-:Y:S02]  /*4b40*/  IMAD.MOV.U32 R55, RZ, RZ, R65 ;  /* 0x000000ffff377224 */ /* 0x000fe400078e0041 */
[----:B------:R-:W-:Y:S01]  /*4b50*/  IMAD.MOV.U32 R52, RZ, RZ, R64 ;  /* 0x000000ffff347224 */ /* 0x000fe200078e0040 */
[----:B------:R-:W1:Y:S01]  /*4b60*/  MUFU.EX2 R3, R24 ;  /* 0x0000001800037308 */ /* 0x000e620000000800 */
[--C-:B------:R-:W-:Y:S01]  /*4b70*/  FFMA.FTZ R37, R103, c[0x0][0x2d0], -R2.reuse ;  /* 0x0000b40067257a23 */ /* 0x100fe20000010802 */
[----:B------:R-:W-:Y:S01]  /*4b80*/  HMMA.16816.F32 R64, R8, R22, R4 ;  /* 0x000000160840723c */ /* 0x000fe20000001804 */
[--C-:B------:R-:W-:Y:S01]  /*4b90*/  FFMA.FTZ R38, R97, c[0x0][0x2d0], -R2.reuse ;  /* 0x0000b40061267a23 */ /* 0x100fe20000010802 */
[----:B------:R-:W-:Y:S01]  /*4ba0*/  LDSM.16.MT88.4 R20, [R251+0x6800] ;  /* 0x00680000fb14783b */ /* 0x000fe20000004200 */
[----:B------:R-:W-:-:S03]  /*4bb0*/  FFMA.FTZ R39, R96, c[0x0][0x2d0], -R2 ;  /* 0x0000b40060277a23 */ /* 0x000fc60000010802 */
[----:B------:R2:W-:Y:S01]  /*4bc0*/  MUFU.EX2 R2, R26 ;  /* 0x0000001a00027308 */ /* 0x0005e20000000800 */
[----:B------:R-:W-:Y:S02]  /*4bd0*/  FADD.FTZ R4, R94, R25 ;  /* 0x000000195e047221 */ /* 0x000fe40000010000 */
[----:B------:R-:W-:Y:S02]  /*4be0*/  FADD.FTZ R5, R92, R27 ;  /* 0x0000001b5c057221 */ /* 0x000fe40000010000 */
[--C-:B------:R-:W-:Y:S01]  /*4bf0*/  FFMA.FTZ R6, R100, c[0x0][0x2d0], -R0.reuse ;  /* 0x0000b40064067a23 */ /* 0x100fe20000010800 */
[----:B--2---:R-:W2:Y:S01]  /*4c00*/  LDSM.16.MT88.4 R24, [R251+0x6000] ;  /* 0x00600000fb18783b */ /* 0x004ea20000004200 */
[----:B------:R-:W-:Y:S02]  /*4c10*/  FADD.FTZ R18, R91, R5 ;  /* 0x000000055b127221 */ /* 0x000fe40000010000 */
[----:B------:R-:W-:Y:S02]  /*4c20*/  FFMA.FTZ R5, R102, c[0x0][0x2d0], -R0 ;  /* 0x0000b40066057a23 */ /* 0x000fe40000010800 */
[----:B------:R-:W3:Y:S01]  /*4c30*/  MUFU.EX2 R6, R6 ;  /* 0x0000000600067308 */ /* 0x000ee20000000800 */
[----:B------:R-:W-:-:S07]  /*4c40*/  FADD.FTZ R4, R95, R4 ;  /* 0x000000045f047221 */ /* 0x000fce0000010000 */
[----:B------:R-:W4:Y:S08]  /*4c50*/  MUFU.EX2 R5, R5 ;  /* 0x0000000500057308 */ /* 0x000f300000000800 */
[----:B------:R-:W5:Y:S08]  /*4c60*/  MUFU.EX2 R16, R28 ;  /* 0x0000001c00107308 */ /* 0x000f700000000800 */
[----:B------:R4:W2:Y:S01]  /*4c70*/  MUFU.EX2 R7, R29 ;  /* 0x0000001d00077308 */ /* 0x0008a20000000800 */
[----:B-1----:R-:W-:-:S02]  /*4c80*/  FADD.FTZ R4, R3, R4 ;  /* 0x0000000403047221 */ /* 0x002fc40000010000 */
[--C-:B------:R-:W-:Y:S02]  /*4c90*/  FFMA.FTZ R31, R101, c[0x0][0x2d0], -R0.reuse ;  /* 0x0000b400651f7a23 */ /* 0x100fe40000010800 */
[--C-:B------:R-:W-:Y:S02]  /*4ca0*/  FFMA.FTZ R30, R108, c[0x0][0x2d0], -R0.reuse ;  /* 0x0000b4006c1e7a23 */ /* 0x100fe40000010800 */
[--C-:B------:R-:W-:Y:S02]  /*4cb0*/  FFMA.FTZ R33, R106, c[0x0][0x2d0], -R0.reuse ;  /* 0x0000b4006a217a23 */ /* 0x100fe40000010800 */
[--C-:B------:R-:W-:Y:S02]  /*4cc0*/  FFMA.FTZ R32, R105, c[0x0][0x2d0], -R0.reuse ;  /* 0x0000b40069207a23 */ /* 0x100fe40000010800 */
[--C-:B------:R-:W-:Y:S02]  /*4cd0*/  FFMA.FTZ R35, R99, c[0x0][0x2d0], -R0.reuse ;  /* 0x0000b40063237a23 */ /* 0x100fe40000010800 */
[----:B------:R-:W-:-:S02]  /*4ce0*/  FFMA.FTZ R34, R98, c[0x0][0x2d0], -R0 ;  /* 0x0000b40062227a23 */ /* 0x000fc40000010800 */
[----:B---3--:R-:W-:Y:S02]  /*4cf0*/  FADD.FTZ R0, R6, R18 ;  /* 0x0000001206007221 */ /* 0x008fe40000010000 */
[C---:B------:R-:W-:Y:S01]  /*4d00*/  FADD.FTZ R17, R2.reuse, R4 ;  /* 0x0000000402117221 */ /* 0x040fe20000010000 */
[----:B------:R-:W-:Y:S01]  /*4d10*/  F2FP.PACK_AB R4, R2, R3 ;  /* 0x000000030204723e */ /* 0x000fe200000000ff */
[C---:B----4-:R-:W-:Y:S01]  /*4d20*/  FADD.FTZ R29, R5.reuse, R0 ;  /* 0x00000000051d7221 */ /* 0x050fe20000010000 */
[----:B------:R-:W-:Y:S01]  /*4d30*/  F2FP.PACK_AB R5, R5, R6 ;  /* 0x000000060505723e */ /* 0x000fe200000000ff */
[----:B-----5:R-:W-:Y:S01]  /*4d40*/  FADD.FTZ R2, R16, R17 ;  /* 0x0000001110027221 */ /* 0x020fe20000010000 */
[C---:B--2---:R-:W-:Y:S02]  /*4d50*/  F2FP.PACK_AB R6, R7.reuse, R16 ;  /* 0x000000100706723e */ /* 0x044fe400000000ff */
[----:B------:R-:W-:Y:S01]  /*4d60*/  HMMA.16816.F32 R16, R12, R24, RZ ;  /* 0x000000180c10723c */ /* 0x000fe200000018ff */
[----:B------:R-:W-:Y:S01]  /*4d70*/  FADD.FTZ R28, R7, R2 ;  /* 0x00000002071c7221 */ /* 0x000fe20000010000 */
[----:B------:R-:W-:Y:S01]  /*4d80*/  MOV R89, R48 ;  /* 0x0000003000597202 */ /* 0x000fe20000000f00 */
[----:B------:R-:W-:-:S05]  /*4d90*/  IMAD.MOV.U32 R84, RZ, RZ, R50 ;  /* 0x000000ffff547224 */ /* 0x000fca00078e0032 */
[----:B------:R-:W-:Y:S01]  /*4da0*/  HMMA.16816.F32 R24, R12, R26, RZ ;  /* 0x0000001a0c18723c */ /* 0x000fe200000018ff */
[----:B------:R-:W-:Y:S01]  /*4db0*/  IMAD.MOV.U32 R86, RZ, RZ, R51 ;  /* 0x000000ffff567224 */ /* 0x000fe200078e0033 */
[----:B------:R-:W1:Y:S01]  /*4dc0*/  MUFU.EX2 R2, R31 ;  /* 0x0000001f00027308 */ /* 0x000e620000000800 */
[----:B------:R-:W-:-:S07]  /*4dd0*/  IMAD.MOV.U32 R90, RZ, RZ, R49 ;  /* 0x000000ffff5a7224 */ /* 0x000fce00078e0031 */
[----:B------:R-:W-:Y:S06]  /*4de0*/  MUFU.EX2 R0, R30 ;  /* 0x0000001e00007308 */ /* 0x000fec0000000800 */
[----:B------:R-:W-:Y:S02]  /*4df0*/  HMMA.16816.F32 R48, R8, R20, R16 ;  /* 0x000000140830723c */ /* 0x000fe40000001810 */
[----:B------:R-:W2:Y:S08]  /*4e00*/  MUFU.EX2 R16, R36 ;  /* 0x0000002400107308 */ /* 0x000eb00000000800 */
[----:B------:R-:W3:Y:S01]  /*4e10*/  MUFU.EX2 R3, R37 ;  /* 0x0000002500037308 */ /* 0x000ee20000000800 */
[----:B-1----:R-:W-:-:S07]  /*4e20*/  FADD.FTZ R7, R2, R29 ;  /* 0x0000001d02077221 */ /* 0x002fce0000010000 */
[----:B------:R-:W1:Y:S08]  /*4e30*/  MUFU.EX2 R18, R33 ;  /* 0x0000002100127308 */ /* 0x000e700000000800 */
[----:B------:R-:W4:Y:S01]  /*4e40*/  MUFU.EX2 R20, R38 ;  /* 0x0000002600147308 */ /* 0x000f220000000800 */
[----:B--2---:R-:W-:Y:S01]  /*4e50*/  FADD.FTZ R21, R16, R28 ;  /* 0x0000001c10157221 */ /* 0x004fe20000010000 */
[----:B------:R-:W-:Y:S06]  /*4e60*/  HMMA.16816.F32 R40, R8, R22, R24 ;  /* 0x000000160828723c */ /* 0x000fec0000001818 */
[----:B------:R-:W2:Y:S01]  /*4e70*/  MUFU.EX2 R17, R32 ;  /* 0x0000002000117308 */ /* 0x000ea20000000800 */
[----:B------:R-:W-:-:S07]  /*4e80*/  FADD.FTZ R22, R0, R7 ;  /* 0x0000000700167221 */ /* 0x000fce0000010000 */
[----:B------:R-:W5:Y:S01]  /*4e90*/  MUFU.EX2 R19, R39 ;  /* 0x0000002700137308 */ /* 0x000f620000000800 */
[----:B------:R-:W-:Y:S01]  /*4ea0*/  F2FP.PACK_AB R7, R0, R2 ;  /* 0x000000020007723e */ /* 0x000fe200000000ff */
[C---:B---3--:R-:W-:Y:S02]  /*4eb0*/  FADD.FTZ R2, R3.reuse, R21 ;  /* 0x0000001503027221 */ /* 0x048fe40000010000 */
[----:B-1----:R-:W-:Y:S02]  /*4ec0*/  FADD.FTZ R0, R18, R22 ;  /* 0x0000001612007221 */ /* 0x002fe40000010000 */
[----:B------:R-:W-:Y:S02]  /*4ed0*/  IMAD.MOV.U32 R111, RZ, RZ, R77 ;  /* 0x000000ffff6f7224 */ /* 0x000fe400078e004d */
[----:B----4-:R-:W-:Y:S02]  /*4ee0*/  FADD.FTZ R2, R20, R2 ;  /* 0x0000000214027221 */ /* 0x010fe40000010000 */
[----:B------:R-:W-:Y:S01]  /*4ef0*/  IMAD.MOV.U32 R77, RZ, RZ, R128 ;  /* 0x000000ffff4d7224 */ /* 0x000fe200078e0080 */
[----:B------:R-:W-:Y:S01]  /*4f00*/  F2FP.PACK_AB R128, R3, R16 ;  /* 0x000000100380723e */ /* 0x000fe200000000ff */
[----:B------:R-:W-:-:S02]  /*4f10*/  IMAD.MOV.U32 R94, RZ, RZ, R87 ;  /* 0x000000ffff5e7224 */ /* 0x000fc400078e0057 */
[----:B------:R-:W-:Y:S01]  /*4f20*/  IMAD.MOV.U32 R103, RZ, RZ, R129 ;  /* 0x000000ffff677224 */ /* 0x000fe200078e0081 */
[C---:B--2---:R-:W-:Y:S01]  /*4f30*/  F2FP.PACK_AB R129, R17.reuse, R18 ;  /* 0x000000121181723e */ /* 0x044fe200000000ff */
[----:B------:R-:W-:Y:S02]  /*4f40*/  FADD.FTZ R3, R17, R0 ;  /* 0x0000000011037221 */ /* 0x000fe40000010000 */
[----:B------:R-:W-:Y:S01]  /*4f50*/  IMAD.MOV.U32 R87, RZ, RZ, R130 ;  /* 0x000000ffff577224 */ /* 0x000fe200078e0082 */
[C---:B-----5:R-:W-:Y:S01]  /*4f60*/  F2FP.PACK_AB R130, R19.reuse, R20 ;  /* 0x000000141382723e */ /* 0x060fe200000000ff */
[----:B------:R-:W-:Y:S02]  /*4f70*/  FADD.FTZ R0, R19, R2 ;  /* 0x0000000213007221 */ /* 0x000fe40000010000 */
[----:B------:R-:W1:Y:S01]  /*4f80*/  LDSM.16.MT88.4 R16, [R76+0x6000] ;  /* 0x006000004c10783b */ /* 0x000e620000004200 */
[----:B------:R-:W2:Y:S03]  /*4f90*/  MUFU.EX2 R2, R35 ;  /* 0x0000002300027308 */ /* 0x000ea60000000800 */
[----:B------:R3:W-:Y:S01]  /*4fa0*/  STL [R1+0x84], R0 ;  /* 0x0000840001007387 */ /* 0x0007e20000100800 */
[----:B------:R-:W-:-:S02]  /*4fb0*/  IMAD.MOV.U32 R92, RZ, RZ, R86 ;  /* 0x000000ffff5c7224 */ /* 0x000fc400078e0056 */
[----:B------:R-:W-:Y:S02]  /*4fc0*/  IMAD.MOV.U32 R86, RZ, RZ, R131 ;  /* 0x000000ffff567224 */ /* 0x000fe400078e0083 */
[----:B--2---:R-:W-:Y:S01]  /*4fd0*/  FADD.FTZ R3, R2, R3 ;  /* 0x0000000302037221 */ /* 0x004fe20000010000 */
[----:B---3--:R-:W2:Y:S01]  /*4fe0*/  MUFU.EX2 R0, R34 ;  /* 0x0000002200007308 */ /* 0x008ea20000000800 */
[----:B-1----:R-:W-:Y:S02]  /*4ff0*/  HMMA.16816.F32 R20, R12, R16, RZ ;  /* 0x000000100c14723c */ /* 0x002fe400000018ff */
[C---:B--2---:R-:W-:Y:S01]  /*5000*/  FADD.FTZ R3, R0.reuse, R3 ;  /* 0x0000000300037221 */ /* 0x044fe20000010000 */
[----:B------:R-:W-:Y:S01]  /*5010*/  F2FP.PACK_AB R131, R0, R2 ;  /* 0x000000020083723e */ /* 0x000fe200000000ff */
[----:B------:R-:W-:-:S04]  /*5020*/  IMAD.MOV.U32 R0, RZ, RZ, R76 ;  /* 0x000000ffff007224 */ /* 0x000fc800078e004c */
[----:B------:R-:W-:Y:S01]  /*5030*/  HMMA.16816.F32 R12, R12, R18, RZ ;  /* 0x000000120c0c723c */ /* 0x000fe200000018ff */
[----:B------:R-:W1:Y:S01]  /*5040*/  LDSM.16.MT88.4 R16, [R0+0x6800] ;  /* 0x006800000010783b */ /* 0x000e620000004200 */
[----:B------:R-:W-:Y:S01]  /*5050*/  IMAD.MOV.U32 R100, RZ, RZ, R103 ;  /* 0x000000ffff647224 */ /* 0x000fe200078e0067 */
[----:B------:R-:W-:Y:S01]  /*5060*/  MOV R103, R109 ;  /* 0x0000006d00677202 */ /* 0x000fe20000000f00 */
[----:B------:R-:W-:Y:S02]  /*5070*/  IMAD.MOV.U32 R101, RZ, RZ, R104 ;  /* 0x000000ffff657224 */ /* 0x000fe400078e0068 */
[----:B------:R-:W-:-:S10]  /*5080*/  IMAD.MOV.U32 R102, RZ, RZ, R107 ;  /* 0x000000ffff667224 */ /* 0x000fd400078e006b */
[C---:B-1----:R-:W-:Y:S08]  /*5090*/  HMMA.16816.F32 R20, R8.reuse, R16, R20 ;  /* 0x000000100814723c */ /* 0x042ff00000001814 */
[----:B------:R-:W-:Y:S01]  /*50a0*/  HMMA.16816.F32 R12, R8, R18, R12 ;  /* 0x00000012080c723c */ /* 0x000fe2000000180c */
[----:B------:R-:W1:Y:S07]  /*50b0*/  LDSM.16.MT88.4 R8, [R248+0x1000] ;  /* 0x00100000f808783b */ /* 0x000e6e0000004200 */
[C---:B-1----:R-:W-:Y:S08]  /*50c0*/  HMMA.16816.F32 R160, R4.reuse, R8, R160 ;  /* 0x0000000804a0723c */ /* 0x042ff000000018a0 */
[----:B------:R-:W-:Y:S01]  /*50d0*/  HMMA.16816.F32 R16, R4, R10, R100 ;  /* 0x0000000a0410723c */ /* 0x000fe20000001864 */
[----:B------:R-:W1:Y:S01]  /*50e0*/  LDSM.16.MT88.4 R8, [R252+0x1000] ;  /* 0x00100000fc08783b */ /* 0x000e620000004200 */
[----:B------:R-:W-:-:S02]  /*50f0*/  IMAD.MOV.U32 R88, RZ, RZ, R110 ;  /* 0x000000ffff587224 */ /* 0x000fc400078e006e */
[----:B------:R-:W-:-:S04]  /*5100*/  IMAD.MOV.U32 R91, RZ, RZ, R111 ;  /* 0x000000ffff5b7224 */ /* 0x000fc800078e006f */
[C---:B-1----:R-:W-:Y:S08]  /*5110*/  HMMA.16816.F32 R132, R4.reuse, R8, R132 ;  /* 0x000000080484723c */ /* 0x042ff00000001884 */
[----:B------:R-:W-:Y:S01]  /*5120*/  HMMA.16816.F32 R24, R4, R10, R140 ;  /* 0x0000000a0418723c */ /* 0x000fe2000000188c */
[----:B------:R-:W1:Y:S01]  /*5130*/  LDSM.16.MT88.4 R8, [R251+0x1000] ;  /* 0x00100000fb08783b */ /* 0x000e620000004200 */
[----:B------:R-:W-:-:S02]  /*5140*/  IMAD.MOV.U32 R93, RZ, RZ, R84 ;  /* 0x000000ffff5d7224 */ /* 0x000fc400078e0054 */
[----:B------:R-:W-:-:S04]  /*5150*/  IMAD.MOV.U32 R95, RZ, RZ, R85 ;  /* 0x000000ffff5f7224 */ /* 0x000fc800078e0055 */
[C---:B-1----:R-:W-:Y:S08]  /*5160*/  HMMA.16816.F32 R140, R4.reuse, R8, R88 ;  /* 0x00000008048c723c */ /* 0x042ff00000001858 */
[C---:B------:R-:W-:Y:S01]  /*5170*/  HMMA.16816.F32 R28, R4.reuse, R10, R148 ;  /* 0x0000000a041c723c */ /* 0x040fe20000001894 */
[----:B------:R-:W1:Y:S07]  /*5180*/  LDSM.16.MT88.4 R8, [R0+0x1000] ;  /* 0x001000000008783b */ /* 0x000e6e0000004200 */
[C---:B-1----:R-:W-:Y:S08]  /*5190*/  HMMA.16816.F32 R148, R4.reuse, R8, R92 ;  /* 0x000000080494723c */ /* 0x042ff0000000185c */
[C---:B------:R-:W-:Y:S01]  /*51a0*/  HMMA.16816.F32 R32, R4.reuse, R10, R188 ;  /* 0x0000000a0420723c */ /* 0x040fe200000018bc */
[----:B------:R-:W1:Y:S07]  /*51b0*/  LDSM.16.MT88.4 R8, [R248+0x3000] ;  /* 0x00300000f808783b */ /* 0x000e6e0000004200 */
[C---:B-1----:R-:W-:Y:S08]  /*51c0*/  HMMA.16816.F32 R36, R4.reuse, R8, R56 ;  /* 0x000000080424723c */ /* 0x042ff00000001838 */
[----:B------:R-:W-:Y:S01]  /*51d0*/  HMMA.16816.F32 R44, R4, R10, R44 ;  /* 0x0000000a042c723c */ /* 0x000fe2000000182c */
[----:B------:R-:W1:Y:S01]  /*51e0*/  LDSM.16.MT88.4 R8, [R252+0x3000] ;  /* 0x00300000fc08783b */ /* 0x000e620000004200 */
[----:B------:R-:W-:Y:S01]  /*51f0*/  IMAD.MOV.U32 R84, RZ, RZ, R78 ;  /* 0x000000ffff547224 */ /* 0x000fe200078e004e */
[----:B------:R-:W-:-:S05]  /*5200*/  MOV R85, R79 ;  /* 0x0000004f00557202 */ /* 0x000fca0000000f00 */
[C---:B-1----:R-:W-:Y:S08]  /*5210*/  HMMA.16816.F32 R52, R4.reuse, R8, R52 ;  /* 0x000000080434723c */ /* 0x042ff00000001834 */
[C---:B------:R-:W-:Y:S01]  /*5220*/  HMMA.16816.F32 R56, R4.reuse, R10, R60 ;  /* 0x0000000a0438723c */ /* 0x040fe2000000183c */
[----:B------:R-:W1:Y:S07]  /*5230*/  LDSM.16.MT88.4 R8, [R251+0x3000] ;  /* 0x00300000fb08783b */ /* 0x000e6e0000004200 */
[C---:B-1----:R-:W-:Y:S08]  /*5240*/  HMMA.16816.F32 R60, R4.reuse, R8, R84 ;  /* 0x00000008043c723c */ /* 0x042ff00000001854 */
[C---:B------:R-:W-:Y:S01]  /*5250*/  HMMA.16816.F32 R68, R4.reuse, R10, R68 ;  /* 0x0000000a0444723c */ /* 0x040fe20000001844 */
[----:B------:R-:W1:Y:S04]  /*5260*/  LDSM.16.MT88.4 R8, [R0+0x3000] ;  /* 0x003000000008783b */ /* 0x000e680000004200 */
[----:B------:R2:W-:Y:S02]  /*5270*/  STL [R1+0x88], R3 ;  /* 0x0000880301007387 */ /* 0x0005e40000100800 */
[----:B--2---:R-:W-:Y:S01]  /*5280*/  IMAD.MOV.U32 R3, RZ, RZ, R77 ;  /* 0x000000ffff037224 */ /* 0x004fe200078e004d */
[C---:B-1----:R-:W-:Y:S08]  /*5290*/  HMMA.16816.F32 R72, R4.reuse, R8, R72 ;  /* 0x000000080448723c */ /* 0x042ff00000001848 */
[----:B------:R-:W-:Y:S01]  /*52a0*/  HMMA.16816.F32 R76, R4, R10, R164 ;  /* 0x0000000a044c723c */ /* 0x000fe200000018a4 */
[----:B------:R-:W1:Y:S01]  /*52b0*/  LDSM.16.MT88.4 R8, [R248+0x5000] ;  /* 0x00500000f808783b */ /* 0x000e620000004200 */
[----:B------:R-:W-:-:S03]  /*52c0*/  @P1 IMAD.HI.U32 R2, R3, c[0x0][0x2c8], RZ ;  /* 0x0000b20003021a27 */ /* 0x000fc600078e00ff */
[----:B------:R-:W-:Y:S03]  /*52d0*/  LDSM.16.MT88.4 R164, [R248+0x1800] ;  /* 0x00180000f8a4783b */ /* 0x000fe60000004200 */
[C---:B-1----:R-:W-:Y:S08]  /*52e0*/  HMMA.16816.F32 R84, R4.reuse, R8, R180 ;  /* 0x000000080454723c */ /* 0x042ff000000018b4 */
[C---:B------:R-:W-:Y:S01]  /*52f0*/  HMMA.16816.F32 R88, R4.reuse, R10, R136 ;  /* 0x0000000a0458723c */ /* 0x040fe20000001888 */
[----:B------:R-:W1:Y:S04]  /*5300*/  LDSM.16.MT88.4 R8, [R252+0x5000] ;  /* 0x00500000fc08783b */ /* 0x000e680000004200 */
[----:B------:R-:W-:Y:S03]  /*5310*/  LDSM.16.MT88.4 R136, [R252+0x1800] ;  /* 0x00180000fc88783b */ /* 0x000fe60000004200 */
[C---:B-1----:R-:W-:Y:S01]  /*5320*/  HMMA.16816.F32 R92, R4.reuse, R8, R152 ;  /* 0x00000008045c723c */ /* 0x042fe20000001898 */
[----:B------:R-:W-:Y:S07]  /*5330*/  LDSM.16.MT88.4 R152, [R0+0x1800] ;  /* 0x001800000098783b */ /* 0x000fee0000004200 */
[C---:B------:R-:W-:Y:S01]  /*5340*/  HMMA.16816.F32 R96, R4.reuse, R10, R124 ;  /* 0x0000000a0460723c */ /* 0x040fe2000000187c */
[----:B------:R-:W1:Y:S07]  /*5350*/  LDSM.16.MT88.4 R8, [R251+0x5000] ;  /* 0x00500000fb08783b */ /* 0x000e6e0000004200 */
[C---:B-1----:R-:W-:Y:S01]  /*5360*/  HMMA.16816.F32 R100, R4.reuse, R8, R144 ;  /* 0x000000080464723c */ /* 0x042fe20000001890 */
[----:B------:R-:W-:Y:S07]  /*5370*/  LDSM.16.MT88.4 R144, [R251+0x1800] ;  /* 0x00180000fb90783b */ /* 0x000fee0000004200 */
        /* <DEDUP_REMOVED lines=8> */
[C---:B-1----:R-:W-:Y:S01]  /*5400*/  HMMA.16816.F32 R120, R4.reuse, R8, R80 ;  /* 0x000000080478723c */ /* 0x042fe20000001850 */
[----:B------:R-:W-:Y:S07]  /*5410*/  LDSM.16.MT88.4 R80, [R252+0x5800] ;  /* 0x00580000fc50783b */ /* 0x000fee0000004200 */
[C---:B------:R-:W-:Y:S01]  /*5420*/  HMMA.16816.F32 R116, R4.reuse, R10, R64 ;  /* 0x0000000a0474723c */ /* 0x040fe20000001840 */
[----:B------:R-:W1:Y:S04]  /*5430*/  LDSM.16.MT88.4 R8, [R251+0x7000] ;  /* 0x00700000fb08783b */ /* 0x000e680000004200 */
[----:B------:R-:W-:Y:S03]  /*5440*/  LDSM.16.MT88.4 R64, [R0+0x3800] ;  /* 0x003800000040783b */ /* 0x000fe60000004200 */
[C---:B-1----:R-:W-:Y:S01]  /*5450*/  HMMA.16816.F32 R124, R4.reuse, R10, R40 ;  /* 0x0000000a047c723c */ /* 0x042fe20000001828 */
[----:B------:R-:W1:Y:S07]  /*5460*/  LDSM.16.MT88.4 R40, [R248+0x3800] ;  /* 0x00380000f828783b */ /* 0x000e6e0000004200 */
[----:B------:R-:W-:Y:S01]  /*5470*/  HMMA.16816.F32 R180, R4, R8, R48 ;  /* 0x0000000804b4723c */ /* 0x000fe20000001830 */
[----:B------:R-:W2:Y:S04]  /*5480*/  LDSM.16.MT88.4 R48, [R252+0x3800] ;  /* 0x00380000fc30783b */ /* 0x000ea80000004200 */
[----:B------:R-:W-:Y:S03]  /*5490*/  LDSM.16.MT88.4 R8, [R0+0x7000] ;  /* 0x007000000008783b */ /* 0x000fe60000004200 */
[C---:B-1----:R-:W-:Y:S08]  /*54a0*/  HMMA.16816.F32 R36, R128.reuse, R40, R36 ;  /* 0x000000288024723c */ /* 0x042ff00000001824 */
[C---:B------:R-:W-:Y:S08]  /*54b0*/  HMMA.16816.F32 R40, R128.reuse, R42, R44 ;  /* 0x0000002a8028723c */ /* 0x040ff0000000182c */
[C---:B--2---:R-:W-:Y:S08]  /*54c0*/  HMMA.16816.F32 R44, R128.reuse, R48, R52 ;  /* 0x00000030802c723c */ /* 0x044ff00000001834 */
[C---:B------:R-:W-:Y:S01]  /*54d0*/  HMMA.16816.F32 R48, R128.reuse, R50, R56 ;  /* 0x000000328030723c */ /* 0x040fe20000001838 */
[----:B------:R-:W1:Y:S07]  /*54e0*/  LDSM.16.MT88.4 R56, [R251+0x3800] ;  /* 0x00380000fb38783b */ /* 0x000e6e0000004200 */
[C---:B-1----:R-:W-:Y:S08]  /*54f0*/  HMMA.16816.F32 R52, R128.reuse, R56, R60 ;  /* 0x000000388034723c */ /* 0x042ff0000000183c */
[C---:B------:R-:W-:Y:S01]  /*5500*/  HMMA.16816.F32 R60, R128.reuse, R64, R72 ;  /* 0x00000040803c723c */ /* 0x040fe20000001848 */
[----:B------:R-:W1:Y:S07]  /*5510*/  LDSM.16.MT88.4 R72, [R248+0x5800] ;  /* 0x00580000f848783b */ /* 0x000e6e0000004200 */
[C---:B------:R-:W-:Y:S08]  /*5520*/  HMMA.16816.F32 R64, R128.reuse, R66, R76 ;  /* 0x000000428040723c */ /* 0x040ff0000000184c */
[C---:B------:R-:W-:Y:S08]  /*5530*/  HMMA.16816.F32 R76, R128.reuse, R80, R92 ;  /* 0x00000050804c723c */ /* 0x040ff0000000185c */
[C---:B------:R-:W-:Y:S01]  /*5540*/  HMMA.16816.F32 R80, R128.reuse, R82, R96 ;  /* 0x000000528050723c */ /* 0x040fe20000001860 */
[----:B------:R-:W2:Y:S07]  /*5550*/  LDSM.16.MT88.4 R96, [R0+0x5800] ;  /* 0x005800000060783b */ /* 0x000eae0000004200 */
[C---:B------:R-:W-:Y:S08]  /*5560*/  HMMA.16816.F32 R56, R128.reuse, R58, R68 ;  /* 0x0000003a8038723c */ /* 0x040ff00000001844 */
[C---:B-1----:R-:W-:Y:S08]  /*5570*/  HMMA.16816.F32 R68, R128.reuse, R72, R84 ;  /* 0x000000488044723c */ /* 0x042ff00000001854 */
[C---:B--2---:R-:W-:Y:S08]  /*5580*/  HMMA.16816.F32 R92, R128.reuse, R96, R108 ;  /* 0x00000060805c723c */ /* 0x044ff0000000186c */
[C---:B------:R-:W-:Y:S01]  /*5590*/  HMMA.16816.F32 R96, R128.reuse, R98, R112 ;  /* 0x000000628060723c */ /* 0x040fe20000001870 */
[----:B------:R-:W1:Y:S07]  /*55a0*/  LDSM.16.MT88.4 R112, [R252+0x7800] ;  /* 0x00780000fc70783b */ /* 0x000e6e0000004200 */
[----:B------:R-:W-:Y:S01]  /*55b0*/  HMMA.16816.F32 R72, R128, R74, R88 ;  /* 0x0000004a8048723c */ /* 0x000fe20000001858 */
[----:B------:R-:W2:Y:S07]  /*55c0*/  LDSM.16.MT88.4 R88, [R251+0x5800] ;  /* 0x00580000fb58783b */ /* 0x000eae0000004200 */
[C---:B------:R-:W-:Y:S08]  /*55d0*/  HMMA.16816.F32 R20, R4.reuse, R8, R20 ;  /* 0x000000080414723c */ /* 0x040ff00000001814 */
[----:B------:R-:W-:Y:S01]  /*55e0*/  HMMA.16816.F32 R12, R4, R10, R12 ;  /* 0x0000000a040c723c */ /* 0x000fe2000000180c */
[----:B------:R3:W-:Y:S07]  /*55f0*/  LDSM.16.MT88.4 R4, [R0+0x7800] ;  /* 0x007800000004783b */ /* 0x0007ee0000004200 */
[----:B-1----:R-:W-:Y:S01]  /*5600*/  HMMA.16816.F32 R108, R128, R112, R120 ;  /* 0x00000070806c723c */ /* 0x002fe20000001878 */
[----:B------:R-:W1:Y:S01]  /*5610*/  LDSM.16.MT88.4 R120, [R251+0x7800] ;  /* 0x00780000fb78783b */ /* 0x000e620000004200 */
[----:B---3--:R-:W-:-:S06]  /*5620*/  IMAD.MOV.U32 R0, RZ, RZ, R3 ;  /* 0x000000ffff007224 */ /* 0x008fcc00078e0003 */
[----:B--2---:R-:W-:Y:S01]  /*5630*/  HMMA.16816.F32 R84, R128, R88, R100 ;  /* 0x000000588054723c */ /* 0x004fe20000001864 */
[----:B------:R-:W-:Y:S01]  /*5640*/  @P1 SHF.R.U32.HI R0, RZ, c[0x0][0x2cc], R2 ;  /* 0x0000b300ff001a19 */ /* 0x000fe20000011602 */
[----:B------:R-:W-:-:S06]  /*5650*/  IMAD.MOV.U32 R2, RZ, RZ, c[0x0][0x168] ;  /* 0x00005a00ff027624 */ /* 0x000fcc00078e00ff */
[----:B------:R-:W-:Y:S01]  /*5660*/  HMMA.16816.F32 R88, R128, R90, R104 ;  /* 0x0000005a8058723c */ /* 0x000fe20000001868 */
[----:B------:R-:W2:Y:S01]  /*5670*/  LDSM.16.MT88.4 R104, [R248+0x7800] ;  /* 0x00780000f868783b */ /* 0x000ea20000004200 */
[----:B------:R-:W-:-:S04]  /*5680*/  IADD3 R0, R0, c[0x0][0x1d0], -R2 ;  /* 0x0000740000007a10 */ /* 0x000fc80007ffe802 */
[----:B------:R-:W-:-:S04]  /*5690*/  SHF.R.S32.HI R2, RZ, 0x1f, R0 ;  /* 0x0000001fff027819 */ /* 0x000fc80000011400 */
[----:B------:R-:W-:Y:S01]  /*56a0*/  LEA.HI R0, R2, R0, RZ, 0x6 ;  /* 0x0000000002007211 */ /* 0x000fe200078f30ff */
[----:B------:R-:W-:Y:S03]  /*56b0*/  HMMA.16816.F32 R112, R128, R114, R116 ;  /* 0x000000728070723c */ /* 0x000fe60000001874 */
[----:B------:R-:W-:-:S04]  /*56c0*/  SHF.R.S32.HI R0, RZ, 0x6, R0 ;  /* 0x00000006ff007819 */ /* 0x000fc80000011400 */
[----:B------:R-:W-:Y:S01]  /*56d0*/  IMNMX R0, R158, R0, !PT ;  /* 0x000000009e007217 */ /* 0x000fe20007800200 */
[C---:B-1----:R-:W-:Y:S08]  /*56e0*/  HMMA.16816.F32 R116, R128.reuse, R120, R180 ;  /* 0x000000788074723c */ /* 0x042ff000000018b4 */
[C---:B------:R-:W-:Y:S08]  /*56f0*/  HMMA.16816.F32 R120, R128.reuse, R122, R124 ;  /* 0x0000007a8078723c */ /* 0x040ff0000000187c */
[----:B------:R-:W-:Y:S07]  /*5700*/  HMMA.16816.F32 R124, R128, R4, R20 ;  /* 0x00000004807c723c */ /* 0x000fee0000001814 */
[----:B------:R-:W-:-:S05]  /*5710*/  IADD3 R4, R159, -0x2, RZ ;  /* 0xfffffffe9f047810 */ /* 0x000fca0007ffe0ff */
[----:B------:R1:W-:Y:S04]  /*5720*/  STL [R1+0x5c], R4 ;  /* 0x00005c0401007387 */ /* 0x0003e80000100800 */
[----:B------:R1:W-:Y:S01]  /*5730*/  STL [R1+0x90], R0 ;  /* 0x0000900001007387 */ /* 0x0003e20000100800 */
[----:B------:R-:W-:Y:S01]  /*5740*/  ISETP.GE.AND P0, PT, R4, R0, PT ;  /* 0x000000000400720c */ /* 0x000fe20003f06270 */
[C---:B------:R-:W-:Y:S08]  /*5750*/  HMMA.16816.F32 R160, R128.reuse, R164, R160 ;  /* 0x000000a480a0723c */ /* 0x040ff000000018a0 */
[C---:B------:R-:W-:Y:S08]  /*5760*/  HMMA.16816.F32 R132, R128.reuse, R136, R132 ;  /* 0x000000888084723c */ /* 0x040ff00000001884 */
[C---:B------:R-:W-:Y:S08]  /*5770*/  HMMA.16816.F32 R140, R128.reuse, R144, R140 ;  /* 0x00000090808c723c */ /* 0x040ff0000000188c */
[C---:B------:R-:W-:Y:S08]  /*5780*/  HMMA.16816.F32 R148, R128.reuse, R152, R148 ;  /* 0x000000988094723c */ /* 0x040ff00000001894 */
[C---:B--2---:R-:W-:Y:S08]  /*5790*/  HMMA.16816.F32 R100, R128.reuse, R104, R184 ;  /* 0x000000688064723c */ /* 0x044ff000000018b8 */
[C---:B------:R-:W-:Y:S08]  /*57a0*/  HMMA.16816.F32 R164, R128.reuse, R166, R16 ;  /* 0x000000a680a4723c */ /* 0x040ff00000001810 */
[C---:B------:R-:W-:Y:S08]  /*57b0*/  HMMA.16816.F32 R136, R128.reuse, R138, R24 ;  /* 0x0000008a8088723c */ /* 0x040ff00000001818 */
[C---:B------:R-:W-:Y:S08]  /*57c0*/  HMMA.16816.F32 R144, R128.reuse, R146, R28 ;  /* 0x000000928090723c */ /* 0x040ff0000000181c */
[C---:B------:R-:W-:Y:S08]  /*57d0*/  HMMA.16816.F32 R152, R128.reuse, R154, R32 ;  /* 0x0000009a8098723c */ /* 0x040ff00000001820 */
[C---:B------:R-:W-:Y:S08]  /*57e0*/  HMMA.16816.F32 R104, R128.reuse, R106, R176 ;  /* 0x0000006a8068723c */ /* 0x040ff000000018b0 */
[----:B------:R-:W-:Y:S01]  /*57f0*/  HMMA.16816.F32 R128, R128, R6, R12 ;  /* 0x000000068080723c */ /* 0x000fe2000000180c */
[----:B------:R-:W-:Y:S01]  /*5800*/  @!UPT UIADD3 URZ, URZ, URZ, URZ ;  /* 0x0000003f3f3ff290 */ /* 0x000fe2000fffe03f */
[----:B------:R-:W-:Y:S11]  /*5810*/  @!P0 BRA `(.L_x_834) ;  /* 0x00003fd000008947 */ /* 0x000ff60003800000 */
[----:B-1----:R-:W-:Y:S02]  /*5820*/  MOV R0, R4 ;  /* 0x0000000400007202 */ /* 0x002fe40000000f00 */
[----:B------:R-:W-:-:S02]  /*5830*/  MOV R158, R156 ;  /* 0x0000009c009e7202 */ /* 0x000fc40000000f00 */
[----:B------:R-:W-:Y:S01]  /*5840*/  MOV R3, R157 ;  /* 0x0000009d00037202 */ /* 0x000fe20000000f00 */
[----:B------:R1:W-:Y:S06]  /*5850*/  STL [R1+0x60], R0 ;  /* 0x0000600001007387 */ /* 0x0003ec0000100800 */
.L_x_835:
[----:B------:R-:W2:Y:S01]  /*5860*/  LDL R2, [R1+0x60] ;  /* 0x0000600001027983 */ /* 0x000ea20000100800 */
[----:B------:R-:W-:Y:S04]  /*5870*/  DEPBAR.LE SB0, 0x0 ;  /* 0x000080000000791a */ /* 0x000fe80000000000 */
[----:B------:R-:W2:Y:S01]  /*5880*/  LDL R159, [R1+0x80] ;  /* 0x00008000019f7983 */ /* 0x000ea20000100800 */
[----:B------:R-:W-:Y:S04]  /*5890*/  WARPSYNC 0xffffffff ;  /* 0xffffffff00007948 */ /* 0x000fe80003800000 */
[----:B------:R-:W3:Y:S05]  /*58a0*/  LDL.64 R24, [R1+0x70] ;  /* 0x0000700001187983 */ /* 0x000eea0000100a00 */
[----:B------:R-:W4:Y:S05]  /*58b0*/  LDL R20, [R1+0x7c] ;  /* 0x00007c0001147983 */ /* 0x000f2a0000100800 */
[----:B------:R1:W-:Y:S05]  /*58c0*/  STL.64 [R1+0x160], R128 ;  /* 0x0001608001007387 */ /* 0x0003ea0000100a00 */
[----:B------:R1:W-:Y:S05]  /*58d0*/  STL [R1+0x158], R130 ;  /* 0x0001588201007387 */ /* 0x0003ea0000100800 */
[----:B------:R1:W-:Y:S05]  /*58e0*/  STL [R1+0x154], R131 ;  /* 0x0001548301007387 */ /* 0x0003ea0000100800 */
[----:B------:R-:W4:Y:S05]  /*58f0*/  LDL R180, [R1+0x44] ;  /* 0x0000440001b47983 */ /* 0x000f2a0000100800 */
[----:B------:R-:W4:Y:S05]  /*5900*/  LDL R184, [R1+0x40] ;  /* 0x0000400001b87983 */ /* 0x000f2a0000100800 */
[----:B------:R-:W-:Y:S06]  /*5910*/  BAR.SYNC.DEFER_BLOCKING 0x0 ;  /* 0x0000000000007b1d */ /* 0x000fec0000010000 */
[----:B------:R-:W-:Y:S05]  /*5920*/  LDSM.16.M88.4 R16, [R249+0x800] ;  /* 0x00080000f910783b */ /* 0x000fea0000000200 */
[----:B-1----:R-:W4:Y:S05]  /*5930*/  LDL R128, [R1+0x8] ;  /* 0x0000080001807983 */ /* 0x002f2a0000100800 */
[----:B------:R-:W4:Y:S05]  /*5940*/  LDL R130, [R1+0x3c] ;  /* 0x00003c0001827983 */ /* 0x000f2a0000100800 */
[----:B------:R-:W4:Y:S05]  /*5950*/  LDL R131, [R1+0x58] ;  /* 0x0000580001837983 */ /* 0x000f2a0000100800 */
[----:B------:R-:W-:Y:S01]  /*5960*/  LDSM.16.M88.4 R32, [R249+0x1800] ;  /* 0x00180000f920783b */ /* 0x000fe20000000200 */
[----:B--2---:R-:W-:Y:S11]  /*5970*/  ISETP.GT.AND P6, PT, R159, R2, PT ;  /* 0x000000029f00720c */ /* 0x004ff60003fc4270 */
[----:B------:R-:W-:Y:S02]  /*5980*/  @!UPT UIADD3 URZ, URZ, URZ, URZ ;  /* 0x0000003f3f3ff290 */ /* 0x000fe4000fffe03f */
[----:B------:R-:W-:Y:S01]  /*5990*/  @!P6 SHF.R.S32.HI R0, RZ, 0x1f, R2 ;  /* 0x0000001fff00e819 */ /* 0x000fe20000011402 */
[----:B------:R-:W-:Y:S01]  /*59a0*/  @!P6 IMAD.WIDE.U32 R4, R2, c[0x0][0x208], RZ ;  /* 0x000082000204ea25 */ /* 0x000fe200078e00ff */
[----:B---3--:R-:W-:Y:S03]  /*59b0*/  @!P6 IADD3 R9, P0, R24, 0x40, RZ ;  /* 0x000000401809e810 */ /* 0x008fe60007f1e0ff */
[----:B------:R-:W-:Y:S01]  /*59c0*/  @!P6 IMAD R0, R0, c[0x0][0x208], RZ ;  /* 0x000082000000ea24 */ /* 0x000fe200078e02ff */
[----:B----4-:R-:W-:Y:S01]  /*59d0*/  @!P6 IADD3.X R8, RZ, R20, RZ, P0, !PT ;  /* 0x00000014ff08e210 */ /* 0x010fe200007fe4ff */
[----:B------:R-:W-:Y:S02]  /*59e0*/  @!P6 IMAD.MOV.U32 R6, RZ, RZ, c[0x0][0x208] ;  /* 0x00008200ff06e624 */ /* 0x000fe400078e00ff */
[----:B------:R-:W-:Y:S01]  /*59f0*/  @!P6 IMAD R0, R2, c[0x0][0x20c], R0 ;  /* 0x000083000200ea24 */ /* 0x000fe200078e0200 */
[----:B------:R-:W-:Y:S04]  /*5a00*/  @!P6 SHF.L.U32 R2, R4, 0x6, RZ ;  /* 0x000000060402e819 */ /* 0x000fe800000006ff */
[----:B------:R-:W-:Y:S02]  /*5a10*/  @!P6 IADD3 R0, R5, R0, RZ ;  /* 0x000000000500e210 */ /* 0x000fe40007ffe0ff */
[----:B------:R-:W-:Y:S01]  /*5a20*/  @!P6 LEA R5, P0, R6, R2, 0x5 ;  /* 0x000000020605e211 */ /* 0x000fe200078028ff */
[----:B------:R-:W-:Y:S01]  /*5a30*/  LDSM.16.M88.4 R180, [R180] ;  /* 0x00000000b4b4783b */ /* 0x000fe20000000200 */
[----:B------:R-:W-:Y:S01]  /*5a40*/  @!P6 SHF.L.U64.HI R0, R4, 0x6, R0 ;  /* 0x000000060400e819 */ /* 0x000fe20000010200 */
[----:B------:R-:W-:Y:S05]  /*5a50*/  @!P6 IMAD.MOV.U32 R4, RZ, RZ, c[0x0][0x20c] ;  /* 0x00008300ff04e624 */ /* 0x000fea00078e00ff */
[----:B------:R-:W-:Y:S02]  /*5a60*/  @!P6 LEA.HI.X R4, R6, R0, R4, 0x5, P0 ;  /* 0x000000000604e211 */ /* 0x000fe400000f2c04 */
[----:B------:R-:W-:Y:S05]  /*5a70*/  @!P6 IADD3 R6, P0, R2, R24, RZ ;  /* 0x000000180206e210 */ /* 0x000fea0007f1e0ff */
[----:B------:R-:W-:Y:S01]  /*5a80*/  @!P6 IMAD.X R10, R0, 0x1, R20, P0 ;  /* 0x00000001000ae824 */ /* 0x000fe200000e0614 */
[----:B------:R-:W-:Y:S04]  /*5a90*/  @!P6 IADD3 R7, P0, R2, R9, RZ ;  /* 0x000000090207e210 */ /* 0x000fe80007f1e0ff */
[----:B------:R-:W-:Y:S02]  /*5aa0*/  @!P6 IADD3.X R11, R0, R8, RZ, P0, !PT ;  /* 0x00000008000be210 */ /* 0x000fe400007fe4ff */
[C---:B------:R-:W-:Y:S04]  /*5ab0*/  @!P6 LEA R22, P0, R6.reuse, c[0x0][0x1f8], 0x1 ;  /* 0x00007e000616ea11 */ /* 0x040fe800078008ff */
[----:B------:R-:W-:Y:S02]  /*5ac0*/  @!P6 LEA.HI.X R23, R6, c[0x0][0x1fc], R10, 0x1, P0 ;  /* 0x00007f000617ea11 */ /* 0x000fe400000f0c0a */
[C---:B------:R-:W-:Y:S04]  /*5ad0*/  @!P6 LEA R14, P0, R7.reuse, c[0x0][0x1f8], 0x1 ;  /* 0x00007e00070eea11 */ /* 0x040fe800078008ff */
[----:B------:R-:W-:Y:S02]  /*5ae0*/  @!P6 LEA.HI.X R15, R7, c[0x0][0x1fc], R11, 0x1, P0 ;  /* 0x00007f00070fea11 */ /* 0x000fe400000f0c0b */
[----:B------:R-:W-:Y:S05]  /*5af0*/  @!P6 IADD3 R7, P0, R24, 0x80, RZ ;  /* 0x000000801807e810 */ /* 0x000fea0007f1e0ff */
[----:B------:R-:W-:Y:S01]  /*5b00*/  @!P6 IMAD.X R12, RZ, RZ, R20, P0 ;  /* 0x000000ffff0ce224 */ /* 0x000fe200000e0614 */
[----:B------:R-:W-:Y:S01]  /*5b10*/  @!P6 IADD3 R6, P0, R2, R7, RZ ;  /* 0x000000070206e210 */ /* 0x000fe20007f1e0ff */
[----:B------:R-:W-:Y:S03]  /*5b20*/  LDSM.16.M88.4 R176, [R128] ;  /* 0x0000000080b0783b */ /* 0x000fe60000000200 */
[----:B------:R-:W-:Y:S02]  /*5b30*/  @!P6 IADD3.X R10, R0, R12, RZ, P0, !PT ;  /* 0x0000000c000ae210 */ /* 0x000fe400007fe4ff */
[C---:B------:R-:W-:Y:S01]  /*5b40*/  @!P6 LEA R30, P0, R6.reuse, c[0x0][0x1f8], 0x1 ;  /* 0x00007e00061eea11 */ /* 0x040fe200078008ff */
[----:B------:R1:W-:Y:S03]  /*5b50*/  LDSM.16.M88.4 R188, [R130] ;  /* 0x0000000082bc783b */ /* 0x0003e60000000200 */
[----:B------:R-:W-:Y:S02]  /*5b60*/  @!P6 LEA.HI.X R31, R6, c[0x0][0x1fc], R10, 0x1, P0 ;  /* 0x00007f00061fea11 */ /* 0x000fe400000f0c0a */
[----:B------:R-:W-:Y:S05]  /*5b70*/  @!P6 IADD3 R6, P0, R24, 0xc0, RZ ;  /* 0x000000c01806e810 */ /* 0x000fea0007f1e0ff */
[----:B------:R-:W-:Y:S01]  /*5b80*/  @!P6 IMAD.X R13, RZ, RZ, R20, P0 ;  /* 0x000000ffff0de224 */ /* 0x000fe200000e0614 */
[----:B------:R-:W-:Y:S04]  /*5b90*/  @!P6 IADD3 R2, P0, R2, R6, RZ ;  /* 0x000000060202e210 */ /* 0x000fe80007f1e0ff */
[----:B------:R-:W-:Y:S02]  /*5ba0*/  @!P6 IADD3.X R0, R0, R13, RZ, P0, !PT ;  /* 0x0000000d0000e210 */ /* 0x000fe400007fe4ff */
[C---:B------:R-:W-:Y:S04]  /*5bb0*/  @!P6 LEA R156, P0, R2.reuse, c[0x0][0x1f8], 0x1 ;  /* 0x00007e00029cea11 */ /* 0x040fe800078008ff */
[----:B------:R-:W-:Y:S02]  /*5bc0*/  @!P6 LEA.HI.X R157, R2, c[0x0][0x1fc], R0, 0x1, P0 ;  /* 0x00007f00029dea11 */ /* 0x000fe400000f0c00 */
[C---:B------:R-:W-:Y:S01]  /*5bd0*/  @!P6 IADD3 R0, P0, R5.reuse, R9, RZ ;  /* 0x000000090500e210 */ /* 0x040fe20007f1e0ff */
[----:B-1----:R-:W2:Y:S04]  /*5be0*/  LDL R130, [R1+0x38] ;  /* 0x0000380001827983 */ /* 0x002ea80000100800 */
[C---:B------:R-:W-:Y:S01]  /*5bf0*/  @!P6 IMAD.X R2, R4.reuse, 0x1, R8, P0 ;  /* 0x000000010402e824 */ /* 0x040fe200000e0608 */
[C---:B------:R-:W-:Y:S01]  /*5c00*/  @!P6 IADD3 R7, P0, R5.reuse, R7, RZ ;  /* 0x000000070507e210 */ /* 0x040fe20007f1e0ff */
[----:B------:R-:W1:Y:S03]  /*5c10*/  LDSM.16.M88.4 R8, [R249] ;  /* 0x00000000f908783b */ /* 0x000e660000000200 */
[C---:B------:R-:W-:Y:S02]  /*5c20*/  @!P6 IADD3.X R12, R4.reuse, R12, RZ, P0, !PT ;  /* 0x0000000c040ce210 */ /* 0x040fe400007fe4ff */
[C---:B------:R-:W-:Y:S05]  /*5c30*/  @!P6 IADD3 R6, P0, R5.reuse, R6, RZ ;  /* 0x000000060506e210 */ /* 0x040fea0007f1e0ff */
[C---:B------:R-:W-:Y:S01]  /*5c40*/  @!P6 IMAD.X R13, R4.reuse, 0x1, R13, P0 ;  /* 0x00000001040de824 */ /* 0x040fe200000e060d */
[----:B------:R-:W-:Y:S02]  /*5c50*/  @!P6 IADD3 R5, P0, R5, R24, RZ ;  /* 0x000000180505e210 */ /* 0x000fe40007f1e0ff */
[----:B------:R-:W3:Y:S02]  /*5c60*/  LDSM.16.M88.4 R24, [R249+0x1000] ;  /* 0x00100000f918783b */ /* 0x000ee40000000200 */
[----:B------:R-:W-:Y:S02]  /*5c70*/  @!P6 IADD3.X R4, R4, R20, RZ, P0, !PT ;  /* 0x000000140404e210 */ /* 0x000fe400007fe4ff */
[C---:B------:R-:W-:Y:S04]  /*5c80*/  @!P6 LEA R20, P0, R5.reuse, c[0x0][0x1f8], 0x1 ;  /* 0x00007e000514ea11 */ /* 0x040fe800078008ff */
[----:B------:R-:W-:Y:S02]  /*5c90*/  @!P6 LEA.HI.X R21, R5, c[0x0][0x1fc], R4, 0x1, P0 ;  /* 0x00007f000515ea11 */ /* 0x000fe400000f0c04 */
[C---:B------:R-:W-:Y:S04]  /*5ca0*/  @!P6 LEA R28, P0, R0.reuse, c[0x0][0x1f8], 0x1 ;  /* 0x00007e00001cea11 */ /* 0x040fe800078008ff */
[----:B------:R-:W-:Y:S02]  /*5cb0*/  @!P6 LEA.HI.X R29, R0, c[0x0][0x1fc], R2, 0x1, P0 ;  /* 0x00007f00001dea11 */ /* 0x000fe400000f0c02 */
[----:B------:R-:W4:Y:S01]  /*5cc0*/  LDL R2, [R1] ;  /* 0x0000000001027983 */ /* 0x000f220000100800 */
[C---:B------:R-:W-:Y:S04]  /*5cd0*/  @!P6 LEA R186, P0, R7.reuse, c[0x0][0x1f8], 0x1 ;  /* 0x00007e0007baea11 */ /* 0x040fe800078008ff */
[----:B------:R-:W-:Y:S01]  /*5ce0*/  @!P6 LEA.HI.X R187, R7, c[0x0][0x1fc], R12, 0x1, P0 ;  /* 0x00007f0007bbea11 */ /* 0x000fe200000f0c0c */
[----:B------:R-:W-:Y:S01]  /*5cf0*/  IMAD.MOV.U32 R12, RZ, RZ, R186 ;  /* 0x000000ffff0c7224 */ /* 0x000fe200078e00ba */
[C---:B------:R-:W-:Y:S01]  /*5d00*/  @!P6 LEA R128, P0, R6.reuse, c[0x0][0x1f8], 0x1 ;  /* 0x00007e000680ea11 */ /* 0x040fe200078008ff */
[----:B------:R-:W2:Y:S03]  /*5d10*/  LDL R0, [R1+0x2c] ;  /* 0x00002c0001007983 */ /* 0x000ea60000100800 */
[----:B------:R-:W-:Y:S02]  /*5d20*/  @!P6 LEA.HI.X R129, R6, c[0x0][0x1fc], R13, 0x1, P0 ;  /* 0x00007f000681ea11 */ /* 0x000fe400000f0c0d */
[C---:B-1---5:R-:W-:Y:S03]  /*5d30*/  HMMA.16816.F32 R4, R168.reuse, R8, RZ ;  /* 0x00000008a804723c */ /* 0x062fe600000018ff */
[----:B------:R-:W-:Y:S02]  /*5d40*/  MOV R13, R187 ;  /* 0x000000bb000d7202 */ /* 0x000fe40000000f00 */
[----:B------:R-:W1:Y:S03]  /*5d50*/  LDSM.16.M88.4 R184, [R184] ;  /* 0x00000000b8b8783b */ /* 0x000e660000000200 */
[C---:B------:R-:W-:Y:S02]  /*5d60*/  HMMA.16816.F32 R8, R168.reuse, R10, RZ ;  /* 0x0000000aa808723c */ /* 0x040fe400000018ff */
[----:B------:R-:W-:Y:S01]  /*5d70*/  @!PT LDS RZ, [RZ] ;  /* 0x00000000fffff984 */ /* 0x000fe20000000800 */
[----:B------:R-:W-:Y:S01]  /*5d80*/  @!PT LDS RZ, [RZ] ;  /* 0x00000000fffff984 */ /* 0x000fe20000000800 */
[----:B------:R-:W-:Y:S01]  /*5d90*/  @!PT LDS RZ, [RZ] ;  /* 0x00000000fffff984 */ /* 0x000fe20000000800 */
[----:B------:R3:W-:Y:S05]  /*5da0*/  @!P6 LDGSTS.E.BYPASS.LTC128B.128 [R131+0x100], [R22.64], !P5 ;  /* 0x001000001683efae */ /* 0x0007ea000e901d46 */
[----:B------:R1:W-:Y:S05]  /*5db0*/  @!P6 LDGSTS.E.BYPASS.LTC128B.128 [R131+0x2100], [R14.64], !P4 ;  /* 0x021000000e83efae */ /* 0x0003ea000e101d46 */
[----:B------:R1:W-:Y:S05]  /*5dc0*/  @!P6 LDGSTS.E.BYPASS.LTC128B.128 [R131+0x4100], [R30.64], !P3 ;  /* 0x041000001e83efae */ /* 0x0003ea000d901d46 */
[----:B------:R2:W-:Y:S05]  /*5dd0*/  @!P6 LDGSTS.E.BYPASS.LTC128B.128 [R131+0x6100], [R156.64], !P2 ;  /* 0x061000009c83efae */ /* 0x0005ea000d101d46 */
[----:B------:R3:W-:Y:S05]  /*5de0*/  @!P6 LDGSTS.E.BYPASS.LTC128B.128 [R131+0x1100], [R20.64], !P5 ;  /* 0x011000001483efae */ /* 0x0007ea000e901d46 */
[----:B------:R3:W-:Y:S01]  /*5df0*/  @!P6 LDGSTS.E.BYPASS.LTC128B.128 [R131+0x3100], [R28.64], !P4 ;  /* 0x031000001c83efae */ /* 0x0007e2000e101d46 */
[----:B-1----:R-:W-:Y:S01]  /*5e00*/  IMAD.MOV.U32 R30, RZ, RZ, R12 ;  /* 0x000000ffff1e7224 */ /* 0x002fe200078e000c */
[----:B------:R-:W-:Y:S02]  /*5e10*/  MOV R31, R13 ;  /* 0x0000000d001f7202 */ /* 0x000fe40000000f00 */
[C---:B------:R-:W-:Y:S03]  /*5e20*/  HMMA.16816.F32 R12, R168.reuse, R16, RZ ;  /* 0x00000010a80c723c */ /* 0x040fe600000018ff */
[----:B------:R1:W-:Y:S05]  /*5e30*/  @!P6 LDGSTS.E.BYPASS.LTC128B.128 [R131+0x5100], [R30.64], !P3 ;  /* 0x051000001e83efae */ /* 0x0003ea000d901d46 */
[C---:B------:R-:W-:Y:S01]  /*5e40*/  HMMA.16816.F32 R16, R168.reuse, R18, RZ ;  /* 0x00000012a810723c */ /* 0x040fe200000018ff */
[----:B------:R1:W-:Y:S05]  /*5e50*/  @!P6 LDGSTS.E.BYPASS.LTC128B.128 [R131+0x7100], [R128.64], !P2 ;  /* 0x071000008083efae */ /* 0x0003ea000d101d46 */
[----:B------:R-:W0:Y:S02]  /*5e60*/  LDGDEPBAR ;  /* 0x00000000000079af */ /* 0x000e240000000000 */
[C---:B---3--:R-:W-:Y:S08]  /*5e70*/  HMMA.16816.F32 R20, R168.reuse, R24, RZ ;  /* 0x00000018a814723c */ /* 0x048ff000000018ff */
[C---:B------:R-:W-:Y:S08]  /*5e80*/  HMMA.16816.F32 R24, R168.reuse, R26, RZ ;  /* 0x0000001aa818723c */ /* 0x040ff000000018ff */
[C---:B-1----:R-:W-:Y:S01]  /*5e90*/  HMMA.16816.F32 R28, R168.reuse, R32, RZ ;  /* 0x00000020a81c723c */ /* 0x042fe200000018ff */
[----:B------:R-:W3:Y:S07]  /*5ea0*/  LDL R129, [R1+0x34] ;  /* 0x0000340001817983 */ /* 0x000eee0000100800 */
[----:B------:R-:W-:Y:S01]  /*5eb0*/  HMMA.16816.F32 R32, R168, R34, RZ ;  /* 0x00000022a820723c */ /* 0x000fe200000018ff */
[----:B------:R-:W2:Y:S05]  /*5ec0*/  LDL R128, [R1+0x30] ;  /* 0x0000300001807983 */ /* 0x000eaa0000100800 */
[----:B------:R-:W-:Y:S02]  /*5ed0*/  STL [R1+0x124], R168 ;  /* 0x000124a801007387 */ /* 0x000fe40000100800 */
[C---:B------:R-:W-:Y:S03]  /*5ee0*/  HMMA.16816.F32 R4, R172.reuse, R176, R4 ;  /* 0x000000b0ac04723c */ /* 0x040fe60000001804 */
[----:B------:R-:W-:Y:S05]  /*5ef0*/  STL [R1+0x120], R169 ;  /* 0x000120a901007387 */ /* 0x000fea0000100800 */
[C---:B------:R-:W-:Y:S01]  /*5f00*/  HMMA.16816.F32 R8, R172.reuse, R178, R8 ;  /* 0x000000b2ac08723c */ /* 0x040fe20000001808 */
[----:B------:R-:W-:Y:S05]  /*5f10*/  STL [R1+0x11c], R170 ;  /* 0x00011caa01007387 */ /* 0x000fea0000100800 */
        /* <DEDUP_REMOVED lines=13> */
[----:B------:R-:W-:Y:S01]  /*5ff0*/  HMMA.16816.F32 R32, R172, R190, R32 ;  /* 0x000000beac20723c */ /* 0x000fe20000001820 */
[----:B------:R-:W-:Y:S05]  /*6000*/  STL [R1+0x138], R195 ;  /* 0x000138c301007387 */ /* 0x000fea0000100800 */
[----:B------:R-:W-:Y:S05]  /*6010*/  STL [R1+0x150], R197 ;  /* 0x000150c501007387 */ /* 0x000fea0000100800 */
[----:B------:R-:W-:Y:S05]  /*6020*/  STL [R1+0x14c], R198 ;  /* 0x00014cc601007387 */ /* 0x000fea0000100800 */
[----:B------:R-:W-:Y:S05]  /*6030*/  STL [R1+0x148], R199 ;  /* 0x000148c701007387 */ /* 0x000fea0000100800 */
[----:B----4-:R-:W1:Y:S05]  /*6040*/  LDSM.16.M88.4 R176, [R2] ;  /* 0x0000000002b0783b */ /* 0x010e6a0000000200 */
[----:B------:R-:W4:Y:S05]  /*6050*/  LDSM.16.M88.4 R180, [R2+0x800] ;  /* 0x0008000002b4783b */ /* 0x000f2a0000000200 */
[----:B------:R-:W4:Y:S05]  /*6060*/  LDSM.16.M88.4 R184, [R2+0x1000] ;  /* 0x0010000002b8783b */ /* 0x000f2a0000000200 */
[----:B------:R-:W4:Y:S01]  /*6070*/  LDSM.16.M88.4 R188, [R2+0x1800] ;  /* 0x0018000002bc783b */ /* 0x000f220000000200 */
[C---:B-1----:R-:W-:Y:S08]  /*6080*/  HMMA.16816.F32 R4, R192.reuse, R176, R4 ;  /* 0x000000b0c004723c */ /* 0x042ff00000001804 */
[C---:B------:R-:W-:Y:S01]  /*6090*/  HMMA.16816.F32 R8, R192.reuse, R178, R8 ;  /* 0x000000b2c008723c */ /* 0x040fe20000001808 */
[----:B------:R-:W1:Y:S07]  /*60a0*/  LDSM.16.M88.4 R176, [R250] ;  /* 0x00000000fab0783b */ /* 0x000e6e0000000200 */
[C---:B----4-:R-:W-:Y:S08]  /*60b0*/  HMMA.16816.F32 R12, R192.reuse, R180, R12 ;  /* 0x000000b4c00c723c */ /* 0x050ff0000000180c */
[C---:B------:R-:W-:Y:S01]  /*60c0*/  HMMA.16816.F32 R16, R192.reuse, R182, R16 ;  /* 0x000000b6c010723c */ /* 0x040fe20000001810 */
[----:B------:R-:W4:Y:S07]  /*60d0*/  LDSM.16.M88.4 R180, [R250+0x800] ;  /* 0x00080000fab4783b */ /* 0x000f2e0000000200 */
[C---:B------:R-:W-:Y:S08]  /*60e0*/  HMMA.16816.F32 R20, R192.reuse, R184, R20 ;  /* 0x000000b8c014723c */ /* 0x040ff00000001814 */
[C---:B------:R-:W-:Y:S01]  /*60f0*/  HMMA.16816.F32 R24, R192.reuse, R186, R24 ;  /* 0x000000bac018723c */ /* 0x040fe20000001818 */
[----:B------:R-:W2:Y:S07]  /*6100*/  LDSM.16.M88.4 R184, [R250+0x1000] ;  /* 0x00100000fab8783b */ /* 0x000eae0000000200 */
[C---:B------:R-:W-:Y:S08]  /*6110*/  HMMA.16816.F32 R28, R192.reuse, R188, R28 ;  /* 0x000000bcc01c723c */ /* 0x040ff0000000181c */
[----:B------:R-:W-:Y:S01]  /*6120*/  HMMA.16816.F32 R32, R192, R190, R32 ;  /* 0x000000bec020723c */ /* 0x000fe20000001820 */
[----:B------:R-:W3:Y:S07]  /*6130*/  LDSM.16.M88.4 R188, [R250+0x1800] ;  /* 0x00180000fabc783b */ /* 0x000eee0000000200 */
[C---:B-1----:R-:W-:Y:S08]  /*6140*/  HMMA.16816.F32 R4, R196.reuse, R176, R4 ;  /* 0x000000b0c404723c */ /* 0x042ff00000001804 */
[C---:B------:R-:W-:Y:S01]  /*6150*/  HMMA.16816.F32 R8, R196.reuse, R178, R8 ;  /* 0x000000b2c408723c */ /* 0x040fe20000001808 */
[----:B------:R-:W1:Y:S07]  /*6160*/  LDSM.16.M88.4 R176, [R249+0x2000] ;  /* 0x00200000f9b0783b */ /* 0x000e6e0000000200 */
[C---:B----4-:R-:W-:Y:S08]  /*6170*/  HMMA.16816.F32 R12, R196.reuse, R180, R12 ;  /* 0x000000b4c40c723c */ /* 0x050ff0000000180c */
[C---:B------:R-:W-:Y:S01]  /*6180*/  HMMA.16816.F32 R16, R196.reuse, R182, R16 ;  /* 0x000000b6c410723c */ /* 0x040fe20000001810 */
[----:B------:R-:W4:Y:S07]  /*6190*/  LDSM.16.M88.4 R180, [R249+0x2800] ;  /* 0x00280000f9b4783b */ /* 0x000f2e0000000200 */
[C---:B--2---:R-:W-:Y:S08]  /*61a0*/  HMMA.16816.F32 R20, R196.reuse, R184, R20 ;  /* 0x000000b8c414723c */ /* 0x044ff00000001814 */
[C---:B------:R-:W-:Y:S01]  /*61b0*/  HMMA.16816.F32 R24, R196.reuse, R186, R24 ;  /* 0x000000bac418723c */ /* 0x040fe20000001818 */
[----:B------:R-:W2:Y:S07]  /*61c0*/  LDSM.16.M88.4 R184, [R249+0x3000] ;  /* 0x00300000f9b8783b */ /* 0x000eae0000000200 */
[C---:B---3--:R-:W-:Y:S08]  /*61d0*/  HMMA.16816.F32 R28, R196.reuse, R188, R28 ;  /* 0x000000bcc41c723c */ /* 0x048ff0000000181c */
[----:B------:R-:W-:Y:S01]  /*61e0*/  HMMA.16816.F32 R32, R196, R190, R32 ;  /* 0x000000bec420723c */ /* 0x000fe20000001820 */
[----:B------:R-:W3:Y:S07]  /*61f0*/  LDSM.16.M88.4 R188, [R249+0x3800] ;  /* 0x00380000f9bc783b */ /* 0x000eee0000000200 */
[C---:B-1----:R-:W-:Y:S08]  /*6200*/  HMMA.16816.F32 R4, R200.reuse, R176, R4 ;  /* 0x000000b0c804723c */ /* 0x042ff00000001804 */
[C---:B------:R-:W-:Y:S01]  /*6210*/  HMMA.16816.F32 R8, R200.reuse, R178, R8 ;  /* 0x000000b2c808723c */ /* 0x040fe20000001808 */
[----:B------:R1:W3:Y:S07]  /*6220*/  LDSM.16.M88.4 R176, [R130] ;  /* 0x0000000082b0783b */ /* 0x0002ee0000000200 */
[C---:B----4-:R-:W-:Y:S08]  /*6230*/  HMMA.16816.F32 R12, R200.reuse, R180, R12 ;  /* 0x000000b4c80c723c */ /* 0x050ff0000000180c */
[C---:B------:R-:W-:Y:S01]  /*6240*/  HMMA.16816.F32 R16, R200.reuse, R182, R16 ;  /* 0x000000b6c810723c */ /* 0x040fe20000001810 */
[----:B------:R4:W3:Y:S07]  /*6250*/  LDSM.16.M88.4 R180, [R129] ;  /* 0x0000000081b4783b */ /* 0x0008ee0000000200 */
[C---:B--2---:R-:W-:Y:S01]  /*6260*/  HMMA.16816.F32 R20, R200.reuse, R184, R20 ;  /* 0x000000b8c814723c */ /* 0x044fe20000001814 */
[----:B-1----:R-:W2:Y:S07]  /*6270*/  LDL R130, [R1+0x28] ;  /* 0x0000280001827983 */ /* 0x002eae0000100800 */
[C---:B------:R-:W-:Y:S01]  /*6280*/  HMMA.16816.F32 R24, R200.reuse, R186, R24 ;  /* 0x000000bac818723c */ /* 0x040fe20000001818 */
[----:B------:R1:W1:Y:S07]  /*6290*/  LDSM.16.M88.4 R184, [R128] ;  /* 0x0000000080b8783b */ /* 0x00026e0000000200 */
[C---:B---3--:R-:W-:Y:S01]  /*62a0*/  HMMA.16816.F32 R28, R200.reuse, R188, R28 ;  /* 0x000000bcc81c723c */ /* 0x048fe2000000181c */
[----:B----4-:R-:W3:Y:S07]  /*62b0*/  LDL R129, [R1+0x24] ;  /* 0x0000240001817983 */ /* 0x010eee0000100800 */
[----:B------:R-:W-:Y:S01]  /*62c0*/  HMMA.16816.F32 R32, R200, R190, R32 ;  /* 0x000000bec820723c */ /* 0x000fe20000001820 */
[----:B------:R4:W1:Y:S07]  /*62d0*/  LDSM.16.M88.4 R188, [R0] ;  /* 0x0000000000bc783b */ /* 0x00086e0000000200 */
[C---:B------:R-:W-:Y:S01]  /*62e0*/  HMMA.16816.F32 R4, R204.reuse, R176, R4 ;  /* 0x000000b0cc04723c */ /* 0x040fe20000001804 */
[----:B-1----:R-:W3:Y:S07]  /*62f0*/  LDL R128, [R1+0x20] ;  /* 0x0000200001807983 */ /* 0x002eee0000100800 */
[C---:B------:R-:W-:Y:S01]  /*6300*/  HMMA.16816.F32 R8, R204.reuse, R178, R8 ;  /* 0x000000b2cc08723c */ /* 0x040fe20000001808 */
[----:B------:R-:W1:Y:S07]  /*6310*/  LDSM.16.M88.4 R176, [R2+0x2000] ;  /* 0x0020000002b0783b */ /* 0x000e6e0000000200 */
[C---:B------:R-:W-:Y:S01]  /*6320*/  HMMA.16816.F32 R12, R204.reuse, R180, R12 ;  /* 0x000000b4cc0c723c */ /* 0x040fe2000000180c */
[----:B----4-:R-:W2:Y:S07]  /*6330*/  LDL R0, [R1+0x1c] ;  /* 0x00001c0001007983 */ /* 0x010eae0000100800 */
        /* <DEDUP_REMOVED lines=33> */
[C---:B------:R-:W-:Y:S08]  /*6550*/  HMMA.16816.F32 R8, R216.reuse, R178, R8 ;  /* 0x000000b2d808723c */ /* 0x040ff00000001808 */
[C---:B------:R-:W-:Y:S08]  /*6560*/  HMMA.16816.F32 R12, R216.reuse, R180, R12 ;  /* 0x000000b4d80c723c */ /* 0x040ff0000000180c */
[C---:B------:R-:W-:Y:S08]  /*6570*/  HMMA.16816.F32 R16, R216.reuse, R182, R16 ;  /* 0x000000b6d810723c */ /* 0x040ff00000001810 */
[C---:B------:R-:W-:Y:S08]  /*6580*/  HMMA.16816.F32 R20, R216.reuse, R184, R20 ;  /* 0x000000b8d814723c */ /* 0x040ff00000001814 */
[C---:B------:R-:W-:Y:S08]  /*6590*/  HMMA.16816.F32 R24, R216.reuse, R186, R24 ;  /* 0x000000bad818723c */ /* 0x040ff00000001818 */
[C---:B------:R-:W-:Y:S08]  /*65a0*/  HMMA.16816.F32 R28, R216.reuse, R188, R28 ;  /* 0x000000bcd81c723c */ /* 0x040ff0000000181c */
[----:B------:R-:W-:Y:S01]  /*65b0*/  HMMA.16816.F32 R32, R216, R190, R32 ;  /* 0x000000bed820723c */ /* 0x000fe20000001820 */
[----:B--2---:R1:W2:Y:S05]  /*65c0*/  LDSM.16.M88.4 R176, [R130] ;  /* 0x0000000082b0783b */ /* 0x0042aa0000000200 */
[----:B---3--:R3:W2:Y:S05]  /*65d0*/  LDSM.16.M88.4 R180, [R129] ;  /* 0x0000000081b4783b */ /* 0x0086aa0000000200 */
[----:B-1----:R-:W4:Y:S05]  /*65e0*/  LDL R130, [R1+0x14] ;  /* 0x0000140001827983 */ /* 0x002f2a0000100800 */
[----:B------:R1:W1:Y:S05]  /*65f0*/  LDSM.16.M88.4 R184, [R128] ;  /* 0x0000000080b8783b */ /* 0x00026a0000000200 */
[----:B---3--:R-:W3:Y:S01]  /*6600*/  LDL R129, [R1+0x10] ;  /* 0x0000100001817983 */ /* 0x008ee20000100800 */
[C---:B--2---:R-:W-:Y:S08]  /*6610*/  HMMA.16816.F32 R4, R220.reuse, R176, R4 ;  /* 0x000000b0dc04723c */ /* 0x044ff00000001804 */
[C---:B------:R-:W-:Y:S01]  /*6620*/  HMMA.16816.F32 R8, R220.reuse, R178, R8 ;  /* 0x000000b2dc08723c */ /* 0x040fe20000001808 */
[----:B------:R2:W2:Y:S05]  /*6630*/  LDSM.16.M88.4 R188, [R0] ;  /* 0x0000000000bc783b */ /* 0x0004aa0000000200 */
[----:B------:R-:W2:Y:S02]  /*6640*/  LDSM.16.M88.4 R176, [R2+0x4000] ;  /* 0x0040000002b0783b */ /* 0x000ea40000000200 */
[C---:B------:R-:W-:Y:S03]  /*6650*/  HMMA.16816.F32 R12, R220.reuse, R180, R12 ;  /* 0x000000b4dc0c723c */ /* 0x040fe6000000180c */
[----:B-1----:R-:W3:Y:S05]  /*6660*/  LDL R128, [R1+0xc] ;  /* 0x00000c0001807983 */ /* 0x002eea0000100800 */
[C---:B------:R-:W-:Y:S01]  /*6670*/  HMMA.16816.F32 R16, R220.reuse, R182, R16 ;  /* 0x000000b6dc10723c */ /* 0x040fe20000001810 */
[----:B------:R-:W1:Y:S07]  /*6680*/  LDSM.16.M88.4 R180, [R2+0x4800] ;  /* 0x0048000002b4783b */ /* 0x000e6e0000000200 */
[C---:B------:R-:W-:Y:S01]  /*6690*/  HMMA.16816.F32 R20, R220.reuse, R184, R20 ;  /* 0x000000b8dc14723c */ /* 0x040fe20000001814 */
[----:B--2---:R-:W2:Y:S05]  /*66a0*/  LDL R0, [R1+0x18] ;  /* 0x0000180001007983 */ /* 0x004eaa0000100800 */
[----:B------:R-:W2:Y:S02]  /*66b0*/  LDL.LU R170, [R1+0x60] ;  /* 0x0000600001aa7983 */ /* 0x000ea40000300800 */
[C---:B------:R-:W-:Y:S03]  /*66c0*/  HMMA.16816.F32 R24, R220.reuse, R186, R24 ;  /* 0x000000badc18723c */ /* 0x040fe60000001818 */
[----:B------:R-:W1:Y:S05]  /*66d0*/  LDSM.16.M88.4 R184, [R2+0x5000] ;  /* 0x0050000002b8783b */ /* 0x000e6a0000000200 */
[----:B------:R-:W2:Y:S01]  /*66e0*/  LDL R168, [R1+0x94] ;  /* 0x0000940001a87983 */ /* 0x000ea20000100800 */
[C---:B------:R-:W-:Y:S08]  /*66f0*/  HMMA.16816.F32 R28, R220.reuse, R188, R28 ;  /* 0x000000bcdc1c723c */ /* 0x040ff0000000181c */
[----:B------:R-:W-:Y:S01]  /*6700*/  HMMA.16816.F32 R32, R220, R190, R32 ;  /* 0x000000bedc20723c */ /* 0x000fe20000001820 */
[----:B------:R-:W1:Y:S07]  /*6710*/  LDSM.16.M88.4 R188, [R2+0x5800] ;  /* 0x0058000002bc783b */ /* 0x000e6e0000000200 */
[C---:B------:R-:W-:Y:S08]  /*6720*/  HMMA.16816.F32 R4, R224.reuse, R176, R4 ;  /* 0x000000b0e004723c */ /* 0x040ff00000001804 */
[C---:B------:R-:W-:Y:S01]  /*6730*/  HMMA.16816.F32 R8, R224.reuse, R178, R8 ;  /* 0x000000b2e008723c */ /* 0x040fe20000001808 */
        /* <DEDUP_REMOVED lines=23> */
[C---:B------:R-:W-:Y:S08]  /*68b0*/  HMMA.16816.F32 R8, R232.reuse, R178, R8 ;  /* 0x000000b2e808723c */ /* 0x040ff00000001808 */
[C---:B-1----:R-:W-:Y:S08]  /*68c0*/  HMMA.16816.F32 R12, R232.reuse, R180, R12 ;  /* 0x000000b4e80c723c */ /* 0x042ff0000000180c */
[C---:B------:R-:W-:Y:S08]  /*68d0*/  HMMA.16816.F32 R16, R232.reuse, R182, R16 ;  /* 0x000000b6e810723c */ /* 0x040ff00000001810 */
[C---:B------:R-:W-:Y:S08]  /*68e0*/  HMMA.16816.F32 R20, R232.reuse, R184, R20 ;  /* 0x000000b8e814723c */ /* 0x040ff00000001814 */
[C---:B------:R-:W-:Y:S08]  /*68f0*/  HMMA.16816.F32 R24, R232.reuse, R186, R24 ;  /* 0x000000bae818723c */ /* 0x040ff00000001818 */
[C---:B------:R-:W-:Y:S08]  /*6900*/  HMMA.16816.F32 R28, R232.reuse, R188, R28 ;  /* 0x000000bce81c723c */ /* 0x040ff0000000181c */
[----:B------:R-:W-:Y:S01]  /*6910*/  HMMA.16816.F32 R32, R232, R190, R32 ;  /* 0x000000bee820723c */ /* 0x000fe20000001820 */
[----:B------:R-:W-:Y:S05]  /*6920*/  LDSM.16.M88.4 R188, [R2+0x6000] ;  /* 0x0060000002bc783b */ /* 0x000fea0000000200 */
[----:B----4-:R1:W-:Y:S05]  /*6930*/  LDSM.16.M88.4 R180, [R130] ;  /* 0x0000000082b4783b */ /* 0x0103ea0000000200 */
[----:B---3--:R-:W-:Y:S05]  /*6940*/  LDSM.16.M88.4 R184, [R129] ;  /* 0x0000000081b8783b */ /* 0x008fea0000000200 */
[----:B-1----:R-:W3:Y:S05]  /*6950*/  LDL R130, [R1+0x78] ;  /* 0x0000780001827983 */ /* 0x002eea0000100800 */
[----:B--2---:R1:W2:Y:S01]  /*6960*/  LDSM.16.M88.4 R176, [R0] ;  /* 0x0000000000b0783b */ /* 0x0042a20000000200 */
[C---:B------:R-:W-:Y:S02]  /*6970*/  IADD3 R171, R170.reuse, -0x1, RZ ;  /* 0xffffffffaaab7810 */ /* 0x040fe40007ffe0ff */
[C---:B------:R-:W-:Y:S01]  /*6980*/  ISETP.GT.AND P6, PT, R170.reuse, R159, PT ;  /* 0x0000009faa00720c */ /* 0x040fe20003fc4270 */
[----:B------:R-:W-:Y:S04]  /*6990*/  IMAD.MOV.U32 R159, RZ, RZ, -0x40 ;  /* 0xffffffc0ff9f7424 */ /* 0x000fe800078e00ff */
[----:B------:R-:W-:Y:S05]  /*69a0*/  IMAD R159, R170, R159, 0x1 ;  /* 0x00000001aa9f7424 */ /* 0x000fea00078e029f */
[----:B------:R-:W-:Y:S03]  /*69b0*/  IADD3 R159, R159, c[0x0][0x1d0], -R168 ;  /* 0x000074009f9f7a10 */ /* 0x000fe60007ffe8a8 */
[----:B------:R-:W-:Y:S01]  /*69c0*/  @P6 IMAD.WIDE.U32 R156, R171, c[0x0][0x1e0], RZ ;  /* 0x00007800ab9c6a25 */ /* 0x000fe200078e00ff */
[----:B------:R-:W-:Y:S01]  /*69d0*/  IADD3 R159, R159, -c[0x0][0x168], RZ ;  /* 0x80005a009f9f7a10 */ /* 0x000fe20007ffe0ff */
[----:B-1----:R-:W4:Y:S01]  /*69e0*/  LDL R0, [R1+0x8c] ;  /* 0x00008c0001007983 */ /* 0x002f220000100800 */
[C---:B--2---:R-:W-:Y:S08]  /*69f0*/  HMMA.16816.F32 R4, R236.reuse, R176, R4 ;  /* 0x000000b0ec04723c */ /* 0x044ff00000001804 */
[C---:B------:R-:W-:Y:S01]  /*6a00*/  HMMA.16816.F32 R8, R236.reuse, R178, R8 ;  /* 0x000000b2ec08723c */ /* 0x040fe20000001808 */
[----:B------:R1:W2:Y:S07]  /*6a10*/  LDSM.16.M88.4 R176, [R128] ;  /* 0x0000000080b0783b */ /* 0x0002ae0000000200 */
[C---:B------:R-:W-:Y:S08]  /*6a20*/  HMMA.16816.F32 R12, R236.reuse, R180, R12 ;  /* 0x000000b4ec0c723c */ /* 0x040ff0000000180c */
[C---:B------:R-:W-:Y:S01]  /*6a30*/  HMMA.16816.F32 R16, R236.reuse, R182, R16 ;  /* 0x000000b6ec10723c */ /* 0x040fe20000001810 */
[----:B------:R-:W2:Y:S07]  /*6a40*/  LDSM.16.M88.4 R180, [R2+0x6800] ;  /* 0x0068000002b4783b */ /* 0x000eae0000000200 */
[C---:B------:R-:W-:Y:S01]  /*6a50*/  HMMA.16816.F32 R20, R236.reuse, R184, R20 ;  /* 0x000000b8ec14723c */ /* 0x040fe20000001814 */
[----:B-1----:R-:W3:Y:S07]  /*6a60*/  LDL.64 R128, [R1+0x68] ;  /* 0x0000680001807983 */ /* 0x002eee0000100a00 */
        /* <DEDUP_REMOVED lines=8> */
[C---:B------:R-:W-:Y:S08]  /*6af0*/  HMMA.16816.F32 R12, R240.reuse, R180, R12 ;  /* 0x000000b4f00c723c */ /* 0x040ff0000000180c */
[C---:B------:R-:W-:Y:S08]  /*6b00*/  HMMA.16816.F32 R16, R240.reuse, R182, R16 ;  /* 0x000000b6f010723c */ /* 0x040ff00000001810 */
[C---:B-1----:R-:W-:Y:S08]  /*6b10*/  HMMA.16816.F32 R20, R240.reuse, R176, R20 ;  /* 0x000000b0f014723c */ /* 0x042ff00000001814 */
[C---:B------:R-:W-:Y:S01]  /*6b20*/  HMMA.16816.F32 R24, R240.reuse, R178, R24 ;  /* 0x000000b2f018723c */ /* 0x040fe20000001818 */
[----:B------:R-:W1:Y:S07]  /*6b30*/  LDSM.16.M88.4 R176, [R250+0x6800] ;  /* 0x00680000fab0783b */ /* 0x000e6e0000000200 */
[C---:B------:R-:W-:Y:S08]  /*6b40*/  HMMA.16816.F32 R28, R240.reuse, R184, R28 ;  /* 0x000000b8f01c723c */ /* 0x040ff0000000181c */
[----:B------:R-:W-:Y:S08]  /*6b50*/  HMMA.16816.F32 R32, R240, R186, R32 ;  /* 0x000000baf020723c */ /* 0x000ff00000001820 */
[C---:B--2---:R-:W-:Y:S08]  /*6b60*/  HMMA.16816.F32 R4, R244.reuse, R188, R4 ;  /* 0x000000bcf404723c */ /* 0x044ff00000001804 */
[C---:B------:R-:W-:Y:S08]  /*6b70*/  HMMA.16816.F32 R8, R244.reuse, R190, R8 ;  /* 0x000000bef408723c */ /* 0x040ff00000001808 */
[C---:B-1----:R-:W-:Y:S08]  /*6b80*/  HMMA.16816.F32 R12, R244.reuse, R176, R12 ;  /* 0x000000b0f40c723c */ /* 0x042ff0000000180c */
[C---:B------:R-:W-:Y:S04]  /*6b90*/  HMMA.16816.F32 R16, R244.reuse, R178, R16 ;  /* 0x000000b2f410723c */ /* 0x040fe80000001810 */
[----:B----4-:R-:W-:Y:S05]  /*6ba0*/  @P1 IMAD.HI.U32 R2, R0, c[0x0][0x2c8], RZ ;  /* 0x0000b20000021a27 */ /* 0x010fea00078e00ff */
[----:B------:R-:W-:Y:S03]  /*6bb0*/  @P1 SHF.R.U32.HI R0, RZ, c[0x0][0x2cc], R2 ;  /* 0x0000b300ff001a19 */ /* 0x000fe60000011602 */
[----:B------:R-:W-:Y:S02]  /*6bc0*/  @P6 SHF.R.S32.HI R2, RZ, 0x1f, R171 ;  /* 0x0000001fff026819 */ /* 0x000fe400000114ab */
[----:B------:R-:W1:Y:S03]  /*6bd0*/  SHFL.IDX PT, R183, R0, RZ, 0x1c1f ;  /* 0x001c1fff00b77589 */ /* 0x000e6600000e0000 */
[----:B------:R-:W-:Y:S02]  /*6be0*/  @P6 IMAD R2, R2, c[0x0][0x1e0], RZ ;  /* 0x0000780002026a24 */ /* 0x000fe400078e02ff */
[----:B------:R2:W4:Y:S02]  /*6bf0*/  SHFL.IDX PT, R182, R0, 0x1, 0x1c1f ;  /* 0x003c1f0000b67f89 */ /* 0x00052400000e0000 */
[----:B------:R-:W-:Y:S05]  /*6c00*/  @P6 IMAD R2, R171, c[0x0][0x1e4], R2 ;  /* 0x00007900ab026a24 */ /* 0x000fea00078e0202 */
[----:B--2---:R-:W-:Y:S01]  /*6c10*/  @P6 IADD3 R0, R157, R2, RZ ;  /* 0x000000029d006210 */ /* 0x004fe20007ffe0ff */
[C---:B------:R-:W-:Y:S02]  /*6c20*/  @P6 IMAD.SHL.U32 R157, R156.reuse, 0x40, RZ ;  /* 0x000000409c9d6824 */ /* 0x040fe400078e00ff */
[----:B-1----:R-:W-:Y:S01]  /*6c30*/  IMAD.IADD R2, R159, 0x1, R183 ;  /* 0x000000019f027824 */ /* 0x002fe200078e02b7 */
[----:B------:R-:W-:Y:S02]  /*6c40*/  @P6 SHF.L.U64.HI R156, R156, 0x6, R0 ;  /* 0x000000069c9c6819 */ /* 0x000fe40000010200 */
[----:B---3--:R-:W-:Y:S04]  /*6c50*/  @P6 IADD3 R0, P0, R157, R128, RZ ;  /* 0x000000809d006210 */ /* 0x008fe80007f1e0ff */
[----:B------:R-:W-:Y:S02]  /*6c60*/  @P6 IADD3.X R181, R156, R130, RZ, P0, !PT ;  /* 0x000000829cb56210 */ /* 0x000fe400007fe4ff */
[C---:B------:R-:W-:Y:S04]  /*6c70*/  @P6 LEA R180, P0, R0.reuse, c[0x0][0x1c8], 0x1 ;  /* 0x0000720000b46a11 */ /* 0x040fe800078008ff */
[----:B------:R-:W-:Y:S02]  /*6c80*/  @P6 LEA.HI.X R181, R0, c[0x0][0x1cc], R181, 0x1, P0 ;  /* 0x0000730000b56a11 */ /* 0x000fe400000f0cb5 */
[----:B------:R-:W-:Y:S02]  /*6c90*/  ISETP.GT.AND P0, PT, R2, RZ, PT ;  /* 0x000000ff0200720c */ /* 0x000fe40003f04270 */
[----:B----4-:R-:W-:Y:S02]  /*6ca0*/  IADD3 R0, R159, R182, RZ ;  /* 0x000000b69f007210 */ /* 0x010fe40007ffe0ff */
[----:B------:R-:W-:Y:S02]  /*6cb0*/  FSEL R185, R4, -INF , P0 ;  /* 0xff80000004b97808 */ /* 0x000fe40000000000 */
[----:B------:R-:W-:Y:S04]  /*6cc0*/  ISETP.GT.AND P0, PT, R2, 0x1, PT ;  /* 0x000000010200780c */ /* 0x000fe80003f04270 */
[----:B------:R-:W-:Y:S02]  /*6cd0*/  FSEL R184, R5, -INF , P0 ;  /* 0xff80000005b87808 */ /* 0x000fe40000000000 */
[----:B------:R-:W-:Y:S04]  /*6ce0*/  ISETP.GT.AND P0, PT, R0, RZ, PT ;  /* 0x000000ff0000720c */ /* 0x000fe80003f04270 */
[----:B------:R-:W-:Y:S02]  /*6cf0*/  FSEL R187, R6, -INF , P0 ;  /* 0xff80000006bb7808 */ /* 0x000fe40000000000 */
[----:B------:R-:W-:Y:S04]  /*6d00*/  ISETP.GT.AND P0, PT, R0, 0x1, PT ;  /* 0x000000010000780c */ /* 0x000fe80003f04270 */
[----:B------:R-:W-:Y:S02]  /*6d10*/  FSEL R186, R7, -INF , P0 ;  /* 0xff80000007ba7808 */ /* 0x000fe40000000000 */
[----:B------:R-:W1:Y:S01]  /*6d20*/  LDSM.16.M88.4 R4, [R250+0x7000] ;  /* 0x00700000fa04783b */ /* 0x000e620000000200 */
[----:B------:R-:W-:Y:S04]  /*6d30*/  ISETP.GT.AND P0, PT, R2, 0x8, PT ;  /* 0x000000080200780c */ /* 0x000fe80003f04270 */
[----:B------:R-:W-:Y:S02]  /*6d40*/  FSEL R176, R8, -INF , P0 ;  /* 0xff80000008b07808 */ /* 0x000fe40000000000 */
[----:B------:R-:W-:Y:S04]  /*6d50*/  ISETP.GT.AND P0, PT, R2, 0x9, PT ;  /* 0x000000090200780c */ /* 0x000fe80003f04270 */
[----:B------:R-:W-:Y:S02]  /*6d60*/  FSEL R177, R9, -INF , P0 ;  /* 0xff80000009b17808 */ /* 0x000fe40000000000 */
[----:B------:R-:W-:Y:S04]  /*6d70*/  ISETP.GT.AND P0, PT, R0, 0x8, PT ;  /* 0x000000080000780c */ /* 0x000fe80003f04270 */
[----:B------:R-:W-:Y:S02]  /*6d80*/  FSEL R183, R10, -INF , P0 ;  /* 0xff8000000ab77808 */ /* 0x000fe40000000000 */
[----:B------:R-:W-:Y:S04]  /*6d90*/  ISETP.GT.AND P0, PT, R0, 0x9, PT ;  /* 0x000000090000780c */ /* 0x000fe80003f04270 */
[----:B------:R-:W-:Y:S02]  /*6da0*/  FSEL R182, R11, -INF , P0 ;  /* 0xff8000000bb67808 */ /* 0x000fe40000000000 */
[----:B------:R-:W-:Y:S01]  /*6db0*/  ISETP.GT.AND P0, PT, R2, 0x10, PT ;  /* 0x000000100200780c */ /* 0x000fe20003f04270 */
[----:B------:R-:W2:Y:S01]  /*6dc0*/  LDSM.16.M88.4 R8, [R250+0x7800] ;  /* 0x00780000fa08783b */ /* 0x000ea20000000200 */
[----:B------:R-:W-:Y:S04]  /*6dd0*/  DEPBAR.LE SB0, 0x0 ;  /* 0x000080000000791a */ /* 0x000fe80000000000 */
[----:B------:R-:W-:Y:S01]  /*6de0*/  FSEL R189, R12, -INF , P0 ;  /* 0xff8000000cbd7808 */ /* 0x000fe20000000000 */
[----:B------:R-:W-:Y:S01]  /*6df0*/  BAR.SYNC.DEFER_BLOCKING 0x0 ;  /* 0x0000000000007b1d */ /* 0x000fe20000010000 */
[----:B------:R-:W-:Y:S04]  /*6e00*/  ISETP.GT.AND P0, PT, R2, 0x11, PT ;  /* 0x000000110200780c */ /* 0x000fe80003f04270 */
[----:B------:R-:W-:Y:S02]  /*6e10*/  FSEL R191, R13, -INF , P0 ;  /* 0xff8000000dbf7808 */ /* 0x000fe40000000000 */
[----:B------:R-:W-:Y:S01]  /*6e20*/  ISETP.GT.AND P0, PT, R0, 0x10, PT ;  /* 0x000000100000780c */ /* 0x000fe20003f04270 */
[C---:B-1----:R-:W-:Y:S05]  /*6e30*/  HMMA.16816.F32 R20, R244.reuse, R4, R20 ;  /* 0x00000004f414723c */ /* 0x042fea0000001814 */
[----:B------:R-:W-:Y:S02]  /*6e40*/  FSEL R168, R14, -INF , P0 ;  /* 0xff8000000ea87808 */ /* 0x000fe40000000000 */
[----:B------:R-:W-:Y:S01]  /*6e50*/  ISETP.GT.AND P0, PT, R0, 0x11, PT ;  /* 0x000000110000780c */ /* 0x000fe20003f04270 */
[C---:B------:R-:W-:Y:S04]  /*6e60*/  HMMA.16816.F32 R24, R244.reuse, R6, R24 ;  /* 0x00000006f418723c */ /* 0x040fe80000001818 */
[----:B------:R-:W-:Y:S02]  /*6e70*/  FSEL R169, R15, -INF , P0 ;  /* 0xff8000000fa97808 */ /* 0x000fe40000000000 */
[----:B------:R-:W-:Y:S02]  /*6e80*/  ISETP.GT.AND P0, PT, R2, 0x18, PT ;  /* 0x000000180200780c */ /* 0x000fe40003f04270 */
[----:B------:R-:W-:Y:S01]  /*6e90*/  FMNMX.FTZ R4, R185, R3, !PT ;  /* 0x00000003b9047209 */ /* 0x000fe20007810000 */
[----:B------:R-:W-:Y:S01]  /*6ea0*/  @!PT LDS RZ, [RZ] ;  /* 0x00000000fffff984 */ /* 0x000fe20000000800 */
[----:B------:R-:W-:Y:S01]  /*6eb0*/  @!PT LDS RZ, [RZ] ;  /* 0x00000000fffff984 */ /* 0x000fe20000000800 */
[----:B------:R-:W-:Y:S01]  /*6ec0*/  @!PT LDS RZ, [RZ] ;  /* 0x00000000fffff984 */ /* 0x000fe20000000800 */
[----:B------:R1:W-:Y:S03]  /*6ed0*/  @P6 LDGSTS.E.BYPASS.LTC128B.128 [R131+0x10100], [R180.64], !P5 ;  /* 0x10100000b4836fae */ /* 0x0003e6000e901d46 */
[----:B------:R-:W-:Y:S02]  /*6ee0*/  FSEL R188, R16, -INF , P0 ;  /* 0xff80000010bc7808 */ /* 0x000fe40000000000 */
[----:B------:R-:W-:Y:S02]  /*6ef0*/  ISETP.GT.AND P0, PT, R2, 0x19, PT ;  /* 0x000000190200780c */ /* 0x000fe40003f04270 */
[----:B------:R-:W-:Y:S01]  /*6f00*/  FMNMX.FTZ R4, R184, R4, !PT ;  /* 0x00000004b8047209 */ /* 0x000fe20007810000 */
[C---:B--2---:R-:W-:Y:S03]  /*6f10*/  HMMA.16816.F32 R28, R244.reuse, R8, R28 ;  /* 0x00000008f41c723c */ /* 0x044fe6000000181c */
[----:B------:R-:W-:Y:S02]  /*6f20*/  FSEL R190, R17, -INF , P0 ;  /* 0xff80000011be7808 */ /* 0x000fe40000000000 */
[----:B------:R-:W-:Y:S02]  /*6f30*/  ISETP.GT.AND P0, PT, R0, 0x18, PT ;  /* 0x000000180000780c */ /* 0x000fe40003f04270 */
[----:B------:R-:W-:Y:S01]  /*6f40*/  FMNMX.FTZ R4, R176, R4, !PT ;  /* 0x00000004b0047209 */ /* 0x000fe20007810000 */
[----:B------:R-:W-:Y:S04]  /*6f50*/  HMMA.16816.F32 R32, R244, R10, R32 ;  /* 0x0000000af420723c */ /* 0x000fe80000001820 */
[----:B------:R-:W-:Y:S02]  /*6f60*/  FSEL R172, R18, -INF , P0 ;  /* 0xff80000012ac7808 */ /* 0x000fe40000000000 */
[----:B------:R-:W-:Y:S02]  /*6f70*/  ISETP.GT.AND P0, PT, R0, 0x19, PT ;  /* 0x000000190000780c */ /* 0x000fe40003f04270 */
[----:B------:R-:W-:Y:S04]  /*6f80*/  FMNMX.FTZ R4, R177, R4, !PT ;  /* 0x00000004b1047209 */ /* 0x000fe80007810000 */
[----:B------:R-:W-:Y:S02]  /*6f90*/  FSEL R178, R19, -INF , P0 ;  /* 0xff80000013b27808 */ /* 0x000fe40000000000 */
[----:B------:R-:W-:Y:S02]  /*6fa0*/  ISETP.GT.AND P0, PT, R2, 0x20, PT ;  /* 0x000000200200780c */ /* 0x000fe40003f04270 */
[----:B------:R-:W-:Y:S02]  /*6fb0*/  FMNMX.FTZ R4, R189, R4, !PT ;  /* 0x00000004bd047209 */ /* 0x000fe40007810000 */
[----:B------:R-:W-:Y:S02]  /*6fc0*/  FSEL R197, R20, -INF , P0 ;  /* 0xff80000014c57808 */ /* 0x000fe40000000000 */
[----:B------:R-:W-:Y:S02]  /*6fd0*/  ISETP.GT.AND P0, PT, R2, 0x21, PT ;  /* 0x000000210200780c */ /* 0x000fe40003f04270 */
[----:B------:R-:W-:Y:S02]  /*6fe0*/  FMNMX.FTZ R4, R191, R4, !PT ;  /* 0x00000004bf047209 */ /* 0x000fe40007810000 */
[----:B------:R-:W-:Y:S01]  /*6ff0*/  FSEL R198, R21, -INF , P0 ;  /* 0xff80000015c67808 */ /* 0x000fe20000000000 */
[----:B------:R-:W-:Y:S01]  /*7000*/  IMAD.MOV.U32 R21, RZ, RZ, R172 ;  /* 0x000000ffff157224 */ /* 0x000fe200078e00ac */
[----:B------:R-:W-:Y:S02]  /*7010*/  ISETP.GT.AND P0, PT, R0, 0x20, PT ;  /* 0x000000200000780c */ /* 0x000fe40003f04270 */
[----:B------:R-:W-:Y:S02]  /*7020*/  FMNMX.FTZ R4, R188, R4, !PT ;  /* 0x00000004bc047209 */ /* 0x000fe40007810000 */
        /* <DEDUP_REMOVED lines=28> */
[----:B------:R-:W-:Y:S02]  /*71f0*/  FMNMX.FTZ R4, R194, R4, !PT ;  /* 0x00000004c2047209 */ /* 0x000fe40007810000 */
[----:B------:R-:W-:Y:S02]  /*7200*/  FSEL R168, R31, -INF , P0 ;  /* 0xff8000001fa87808 */ /* 0x000fe40000000000 */
[----:B------:R-:W-:Y:S02]  /*7210*/  ISETP.GT.AND P0, PT, R2, 0x38, PT ;  /* 0x000000380200780c */ /* 0x000fe40003f04270 */
[----:B------:R-:W-:Y:S02]  /*7220*/  MOV R23, R169 ;  /* 0x000000a900177202 */ /* 0x000fe40000000f00 */
[----:B------:R-:W-:Y:S02]  /*7230*/  FMNMX.FTZ R5, R24, R5, !PT ;  /* 0x0000000518057209 */ /* 0x000fe40007810000 */
[----:B------:R-:W-:Y:S02]  /*7240*/  FMNMX.FTZ R4, R195, R4, !PT ;  /* 0x00000004c3047209 */ /* 0x000fe40007810000 */
[----:B------:R-:W-:Y:S02]  /*7250*/  FSEL R172, R32, -INF , P0 ;  /* 0xff80000020ac7808 */ /* 0x000fe40000000000 */
[----:B------:R-:W-:Y:S02]  /*7260*/  ISETP.GT.AND P0, PT, R2, 0x39, PT ;  /* 0x000000390200780c */ /* 0x000fe40003f04270 */
[----:B------:R-:W-:Y:S02]  /*7270*/  FMNMX.FTZ R5, R23, R5, !PT ;  /* 0x0000000517057209 */ /* 0x000fe40007810000 */
[----:B------:R-:W-:Y:S02]  /*7280*/  FMNMX.FTZ R4, R172, R4, !PT ;  /* 0x00000004ac047209 */ /* 0x000fe40007810000 */
[----:B------:R-:W-:Y:S01]  /*7290*/  FSEL R173, R33, -INF , P0 ;  /* 0xff80000021ad7808 */ /* 0x000fe20000000000 */
[----:B------:R-:W-:Y:S01]  /*72a0*/  IMAD.MOV.U32 R33, RZ, RZ, R23 ;  /* 0x000000ffff217224 */ /* 0x000fe200078e0017 */
[----:B------:R-:W-:Y:S02]  /*72b0*/  FMNMX.FTZ R2, R21, R5, !PT ;  /* 0x0000000515027209 */ /* 0x000fe40007810000 */
[----:B------:R-:W-:Y:S02]  /*72c0*/  ISETP.GT.AND P0, PT, R0, 0x38, PT ;  /* 0x000000380000780c */ /* 0x000fe40003f04270 */
[----:B------:R-:W-:Y:S02]  /*72d0*/  FMNMX.FTZ R4, R173, R4, !PT ;  /* 0x00000004ad047209 */ /* 0x000fe40007810000 */
[----:B------:R-:W-:Y:S02]  /*72e0*/  FSEL R169, R34, -INF , P0 ;  /* 0xff80000022a97808 */ /* 0x000fe40000000000 */
[----:B------:R-:W-:Y:S01]  /*72f0*/  ISETP.GT.AND P0, PT, R0, 0x39, PT ;  /* 0x000000390000780c */ /* 0x000fe20003f04270 */
[----:B------:R-:W2:Y:S01]  /*7300*/  SHFL.BFLY PT, R8, R4, 0x2, 0x1f ;  /* 0x0c401f0004087f89 */ /* 0x000ea200000e0000 */
[----:B------:R-:W-:Y:S02]  /*7310*/  FMNMX.FTZ R2, R178, R2, !PT ;  /* 0x00000002b2027209 */ /* 0x000fe40007810000 */
[----:B------:R-:W-:Y:S01]  /*7320*/  FSEL R159, R35, -INF , P0 ;  /* 0xff800000239f7808 */ /* 0x000fe20000000000 */
[----:B------:R-:W-:Y:S01]  /*7330*/  IMAD.MOV.U32 R35, RZ, RZ, R178 ;  /* 0x000000ffff237224 */ /* 0x000fe200078e00b2 */
[----:B------:R-:W-:Y:S02]  /*7340*/  @P6 IADD3 R10, P0, R128, 0x40, RZ ;  /* 0x00000040800a6810 */ /* 0x000fe40007f1e0ff */
[----:B------:R-:W-:Y:S02]  /*7350*/  FMNMX.FTZ R2, R22, R2, !PT ;  /* 0x0000000216027209 */ /* 0x000fe40007810000 */
[----:B------:R-:W-:Y:S02]  /*7360*/  @P6 IADD3.X R11, RZ, R130, RZ, P0, !PT ;  /* 0x00000082ff0b6210 */ /* 0x000fe400007fe4ff */
[----:B------:R-:W-:Y:S02]  /*7370*/  FMNMX.FTZ R0, R179, R2, !PT ;  /* 0x00000002b3007209 */ /* 0x000fe40007810000 */
[----:B------:R-:W-:Y:S02]  /*7380*/  @P6 IADD3 R2, P0, R157, R10, RZ ;  /* 0x0000000a9d026210 */ /* 0x000fe40007f1e0ff */
[----:B------:R-:W-:Y:S02]  /*7390*/  FMNMX.FTZ R0, R193, R0, !PT ;  /* 0x00000000c1007209 */ /* 0x000fe40007810000 */
[----:B------:R-:W-:Y:S01]  /*73a0*/  MOV R32, R24 ;  /* 0x0000001800207202 */ /* 0x000fe20000000f00 */
[----:B------:R-:W-:Y:S01]  /*73b0*/  @P6 IMAD.X R5, R156, 0x1, R11, P0 ;  /* 0x000000019c056824 */ /* 0x000fe200000e060b */
[----:B------:R-:W-:Y:S02]  /*73c0*/  @P6 LEA R6, P0, R2, c[0x0][0x1c8], 0x1 ;  /* 0x0000720002066a11 */ /* 0x000fe400078008ff */
[----:B------:R-:W-:Y:S02]  /*73d0*/  FMNMX.FTZ R0, R174, R0, !PT ;  /* 0x00000000ae007209 */ /* 0x000fe40007810000 */
[----:B------:R-:W-:Y:S02]  /*73e0*/  @P6 LEA.HI.X R7, R2, c[0x0][0x1cc], R5, 0x1, P0 ;  /* 0x0000730002076a11 */ /* 0x000fe400000f0c05 */
[----:B------:R-:W-:Y:S02]  /*73f0*/  @P6 IADD3 R17, P0, R128, 0x80, RZ ;  /* 0x0000008080116810 */ /* 0x000fe40007f1e0ff */
[----:B------:R-:W-:Y:S01]  /*7400*/  FMNMX.FTZ R0, R175, R0, !PT ;  /* 0x00000000af007209 */ /* 0x000fe20007810000 */
[----:B------:R3:W-:Y:S01]  /*7410*/  @P6 LDGSTS.E.BYPASS.LTC128B.128 [R131+0x12100], [R6.64], !P4 ;  /* 0x1210000006836fae */ /* 0x0007e2000e101d46 */
[----:B------:R-:W-:Y:S02]  /*7420*/  @P6 IADD3.X R16, RZ, R130, RZ, P0, !PT ;  /* 0x00000082ff106210 */ /* 0x000fe400007fe4ff */
[----:B------:R-:W-:Y:S02]  /*7430*/  @P6 IADD3 R5, P0, R157, R17, RZ ;  /* 0x000000119d056210 */ /* 0x000fe40007f1e0ff */
[----:B--2---:R-:W-:Y:S02]  /*7440*/  FMNMX.FTZ R8, R4, R8, !PT ;  /* 0x0000000804087209 */ /* 0x004fe40007810000 */
[----:B------:R-:W-:Y:S01]  /*7450*/  FMNMX.FTZ R0, R168, R0, !PT ;  /* 0x00000000a8007209 */ /* 0x000fe20007810000 */
[----:B------:R-:W-:Y:S01]  /*7460*/  @P6 IMAD.X R9, R156, 0x1, R16, P0 ;  /* 0x000000019c096824 */ /* 0x000fe200000e0610 */
[----:B------:R-:W-:Y:S02]  /*7470*/  @P6 LEA R4, P0, R5, c[0x0][0x1c8], 0x1 ;  /* 0x0000720005046a11 */ /* 0x000fe400078008ff */
[----:B------:R-:W-:Y:S02]  /*7480*/  FMNMX.FTZ R0, R169, R0, !PT ;  /* 0x00000000a9007209 */ /* 0x000fe40007810000 */
[----:B------:R-:W-:Y:S02]  /*7490*/  @P6 LEA.HI.X R5, R5, c[0x0][0x1cc], R9, 0x1, P0 ;  /* 0x0000730005056a11 */ /* 0x000fe400000f0c09 */
[----:B------:R-:W-:Y:S02]  /*74a0*/  FMNMX.FTZ R0, R159, R0, !PT ;  /* 0x000000009f007209 */ /* 0x000fe40007810000 */
[----:B------:R-:W-:Y:S01]  /*74b0*/  @P6 IADD3 R9, P0, R128, 0xc0, RZ ;  /* 0x000000c080096810 */ /* 0x000fe20007f1e0ff */
[----:B------:R2:W-:Y:S01]  /*74c0*/  @P6 LDGSTS.E.BYPASS.LTC128B.128 [R131+0x14100], [R4.64], !P3 ;  /* 0x1410000004836fae */ /* 0x0005e2000d901d46 */
[----:B------:R-:W-:Y:S04]  /*74d0*/  MOV R34, R21 ;  /* 0x0000001500227202 */ /* 0x000fe80000000f00 */
[----:B------:R-:W4:Y:S01]  /*74e0*/  SHFL.BFLY PT, R2, R0, 0x2, 0x1f ;  /* 0x0c401f0000027f89 */ /* 0x000f2200000e0000 */
[----:B---3--:R-:W-:Y:S04]  /*74f0*/  @P6 IADD3.X R7, RZ, R130, RZ, P0, !PT ;  /* 0x00000082ff076210 */ /* 0x008fe800007fe4ff */
[----:B------:R-:W3:Y:S01]  /*7500*/  SHFL.BFLY PT, R6, R8, 0x1, 0x1f ;  /* 0x0c201f0008067f89 */ /* 0x000ee200000e0000 */
[----:B--2---:R-:W-:Y:S02]  /*7510*/  @P6 IADD3 R4, P0, R157, R9, RZ ;  /* 0x000000099d046210 */ /* 0x004fe40007f1e0ff */
[----:B----4-:R-:W-:Y:S03]  /*7520*/  FMNMX.FTZ R0, R0, R2, !PT ;  /* 0x0000000200007209 */ /* 0x010fe60007810000 */
[----:B------:R-:W-:Y:S01]  /*7530*/  @P6 IMAD.X R2, R156, 0x1, R7, P0 ;  /* 0x000000019c026824 */ /* 0x000fe200000e0607 */
[C---:B------:R-:W-:Y:S04]  /*7540*/  @P6 LEA R14, P0, R4.reuse, c[0x0][0x1c8], 0x1 ;  /* 0x00007200040e6a11 */ /* 0x040fe800078008ff */
[----:B------:R-:W-:Y:S01]  /*7550*/  @P6 LEA.HI.X R15, R4, c[0x0][0x1cc], R2, 0x1, P0 ;  /* 0x00007300040f6a11 */ /* 0x000fe200000f0c02 */
[----:B------:R-:W-:Y:S01]  /*7560*/  @P6 IMAD.MOV.U32 R2, RZ, RZ, c[0x0][0x1e4] ;  /* 0x00007900ff026624 */ /* 0x000fe200078e00ff */
[----:B------:R-:W-:Y:S03]  /*7570*/  @P6 MOV R4, c[0x0][0x1e0] ;  /* 0x0000780000046a02 */ /* 0x000fe60000000f00 */
[----:B------:R2:W-:Y:S01]  /*7580*/  @P6 LDGSTS.E.BYPASS.LTC128B.128 [R131+0x16100], [R14.64], !P2 ;  /* 0x161000000e836fae */ /* 0x0005e2000d101d46 */
[----:B------:R-:W-:Y:S02]  /*7590*/  @P6 LEA R5, P0, R4, R157, 0x5 ;  /* 0x0000009d04056211 */ /* 0x000fe400078028ff */
[----:B---3--:R-:W-:Y:S02]  /*75a0*/  FMNMX.FTZ R157, R8, R6, !PT ;  /* 0x00000006089d7209 */ /* 0x008fe40007810000 */
[----:B------:R-:W-:Y:S02]  /*75b0*/  @P6 LEA.HI.X R4, R4, R156, R2, 0x5, P0 ;  /* 0x0000009c04046211 */ /* 0x000fe400000f2c02 */
[----:B------:R-:W-:Y:S01]  /*75c0*/  @P6 IADD3 R2, P0, R5, R128, RZ ;  /* 0x0000008005026210 */ /* 0x000fe20007f1e0ff */
[----:B-1----:R-:W-:Y:S01]  /*75d0*/  FMUL.FTZ R180, R157, c[0x0][0x2d0] ;  /* 0x0000b4009db47a20 */ /* 0x002fe20000410000 */
[----:B------:R-:W3:Y:S02]  /*75e0*/  LDL.LU.64 R128, [R1+0x160] ;  /* 0x0001600001807983 */ /* 0x000ee40000300a00 */
[----:B------:R-:W-:Y:S02]  /*75f0*/  @P6 IADD3.X R6, R4, R130, RZ, P0, !PT ;  /* 0x0000008204066210 */ /* 0x000fe400007fe4ff */
[C---:B------:R-:W-:Y:S01]  /*7600*/  @P6 LEA R12, P0, R2.reuse, c[0x0][0x1c8], 0x1 ;  /* 0x00007200020c6a11 */ /* 0x040fe200078008ff */
[----:B------:R-:W4:Y:S03]  /*7610*/  LDL.LU R130, [R1+0x158] ;  /* 0x0001580001827983 */ /* 0x000f260000300800 */
[----:B------:R-:W-:Y:S02]  /*7620*/  @P6 LEA.HI.X R13, R2, c[0x0][0x1cc], R6, 0x1, P0 ;  /* 0x00007300020d6a11 */ /* 0x000fe400000f0c06 */
[C---:B------:R-:W-:Y:S01]  /*7630*/  @P6 IADD3 R6, P0, R5.reuse, R10, RZ ;  /* 0x0000000a05066210 */ /* 0x040fe20007f1e0ff */
[----:B------:R-:W1:Y:S04]  /*7640*/  SHFL.BFLY PT, R2, R0, 0x1, 0x1f ;  /* 0x0c201f0000027f89 */ /* 0x000e6800000e0000 */
[----:B------:R-:W-:Y:S01]  /*7650*/  @P6 IMAD.X R11, R4, 0x1, R11, P0 ;  /* 0x00000001040b6824 */ /* 0x000fe200000e060b */
[C---:B------:R-:W-:Y:S01]  /*7660*/  @P6 LEA R10, P0, R6.reuse, c[0x0][0x1c8], 0x1 ;  /* 0x00007200060a6a11 */ /* 0x040fe200078008ff */
[----:B------:R2:W-:Y:S03]  /*7670*/  @P6 LDGSTS.E.BYPASS.LTC128B.128 [R131+0x11100], [R12.64], !P5 ;  /* 0x111000000c836fae */ /* 0x0005e6000e901d46 */
[----:B------:R-:W-:Y:S02]  /*7680*/  @P6 LEA.HI.X R11, R6, c[0x0][0x1cc], R11, 0x1, P0 ;  /* 0x00007300060b6a11 */ /* 0x000fe400000f0c0b */
[C---:B------:R-:W-:Y:S03]  /*7690*/  @P6 IADD3 R6, P0, R5.reuse, R17, RZ ;  /* 0x0000001105066210 */ /* 0x040fe60007f1e0ff */
[----:B------:R2:W-:Y:S01]  /*76a0*/  @P6 LDGSTS.E.BYPASS.LTC128B.128 [R131+0x13100], [R10.64], !P4 ;  /* 0x131000000a836fae */ /* 0x0005e2000e101d46 */
[C---:B------:R-:W-:Y:S02]  /*76b0*/  @P6 IADD3.X R16, R4.reuse, R16, RZ, P0, !PT ;  /* 0x0000001004106210 */ /* 0x040fe400007fe4ff */
[----:B------:R-:W-:Y:S05]  /*76c0*/  @P6 IADD3 R5, P0, R5, R9, RZ ;  /* 0x0000000905056210 */ /* 0x000fea0007f1e0ff */
[----:B------:R-:W-:Y:S01]  /*76d0*/  @P6 IMAD.X R7, R4, 0x1, R7, P0 ;  /* 0x0000000104076824 */ /* 0x000fe200000e0607 */
[----:B------:R-:W-:Y:S02]  /*76e0*/  @P6 LEA R8, P0, R6, c[0x0][0x1c8], 0x1 ;  /* 0x0000720006086a11 */ /* 0x000fe400078008ff */
[----:B-1----:R-:W-:Y:S02]  /*76f0*/  FMNMX.FTZ R156, R0, R2, !PT ;  /* 0x00000002009c7209 */ /* 0x002fe40007810000 */
[----:B------:R-:W-:Y:S02]  /*7700*/  @P6 LEA.HI.X R9, R6, c[0x0][0x1cc], R16, 0x1, P0 ;  /* 0x0000730006096a11 */ /* 0x000fe400000f0c10 */
[C---:B------:R-:W-:Y:S01]  /*7710*/  @P6 LEA R4, P0, R5.reuse, c[0x0][0x1c8], 0x1 ;  /* 0x0000720005046a11 */ /* 0x040fe200078008ff */
[----:B------:R-:W-:Y:S02]  /*7720*/  FMUL.FTZ R181, R156, c[0x0][0x2d0] ;  /* 0x0000b4009cb57a20 */ /* 0x000fe40000410000 */
[----:B------:R1:W-:Y:S01]  /*7730*/  @P6 LDGSTS.E.BYPASS.LTC128B.128 [R131+0x15100], [R8.64], !P3 ;  /* 0x1510000008836fae */ /* 0x0003e2000d901d46 */
[----:B------:R-:W-:Y:S02]  /*7740*/  @P6 LEA.HI.X R5, R5, c[0x0][0x1cc], R7, 0x1, P0 ;  /* 0x0000730005056a11 */ /* 0x000fe400000f0c07 */
[----:B------:R-:W-:Y:S03]  /*7750*/  FSETP.NEU.FTZ.AND P0, PT, R157, -INF , PT ;  /* 0xff8000009d00780b */ /* 0x000fe60003f1d000 */
[----:B------:R1:W-:Y:S01]  /*7760*/  @P6 LDGSTS.E.BYPASS.LTC128B.128 [R131+0x17100], [R4.64], !P2 ;  /* 0x1710000004836fae */ /* 0x0003e2000d101d46 */
[----:B------:R-:W-:Y:S04]  /*7770*/  FSEL R180, R180, RZ, P0 ;  /* 0x000000ffb4b47208 */ /* 0x000fe80000000000 */
[----:B--2---:R-:W2:Y:S01]  /*7780*/  LDSM.16.MT88.4 R12, [R248] ;  /* 0x00000000f80c783b */ /* 0x004ea20000004200 */
[--C-:B------:R-:W-:Y:S02]  /*7790*/  FFMA.FTZ R0, R185, c[0x0][0x2d0], -R180.reuse ;  /* 0x0000b400b9007a23 */ /* 0x100fe400000108b4 */
[--C-:B------:R-:W-:Y:S02]  /*77a0*/  FFMA.FTZ R2, R177, c[0x0][0x2d0], -R180.reuse ;  /* 0x0000b400b1027a23 */ /* 0x100fe400000108b4 */
[----:B------:R1:W-:Y:S01]  /*77b0*/  MUFU.EX2 R185, R0 ;  /* 0x0000000000b97308 */ /* 0x0003e20000000800 */
[--C-:B------:R-:W-:Y:S01]  /*77c0*/  FFMA.FTZ R176, R176, c[0x0][0x2d0], -R180.reuse ;  /* 0x0000b400b0b07a23 */ /* 0x100fe200000108b4 */
[----:B------:R-:W-:Y:S05]  /*77d0*/  LDSM.16.MT88.4 R28, [R251] ;  /* 0x00000000fb1c783b */ /* 0x000fea0000004200 */
[----:B------:R-:W0:Y:S03]  /*77e0*/  LDGDEPBAR ;  /* 0x00000000000079af */ /* 0x000e260000000000 */
[----:B------:R-:W-:Y:S02]  /*77f0*/  MUFU.EX2 R18, R2 ;  /* 0x0000000200127308 */ /* 0x000fe40000000800 */
[----:B-1----:R-:W4:Y:S08]  /*7800*/  LDL.LU R131, [R1+0x154] ;  /* 0x0001540001837983 */ /* 0x002f300000300800 */
[----:B------:R-:W-:Y:S01]  /*7810*/  MUFU.EX2 R19, R176 ;  /* 0x000000b000137308 */ /* 0x000fe20000000800 */
[----:B------:R-:W-:Y:S09]  /*7820*/  FFMA.FTZ R0, R184, c[0x0][0x2d0], -R180 ;  /* 0x0000b400b8007a23 */ /* 0x000ff200000108b4 */
[----:B------:R1:W-:Y:S02]  /*7830*/  MUFU.EX2 R20, R0 ;  /* 0x0000000000147308 */ /* 0x0003e40000000800 */
[----:B-1----:R-:W-:Y:S02]  /*7840*/  FSEL R0, R157, RZ, P0 ;  /* 0x000000ff9d007208 */ /* 0x002fe40000000000 */
[----:B------:R-:W-:Y:S03]  /*7850*/  FSETP.NEU.FTZ.AND P0, PT, R156, -INF , PT ;  /* 0xff8000009c00780b */ /* 0x000fe60003f1d000 */
[----:B------:R-:W-:Y:S01]  /*7860*/  FADD.FTZ R0, -R0, R3 ;  /* 0x0000000300007221 */ /* 0x000fe20000010100 */
[----:B------:R-:W-:Y:S03]  /*7870*/  FSEL R181, R181, RZ, P0 ;  /* 0x000000ffb5b57208 */ /* 0x000fe60000000000 */
[----:B------:R-:W-:Y:S02]  /*7880*/  FMUL.FTZ R0, R0, c[0x0][0x2d0] ;  /* 0x0000b40000007a20 */ /* 0x000fe40000410000 */
[--C-:B------:R-:W-:Y:S01]  /*7890*/  FFMA.FTZ R2, R187, c[0x0][0x2d0], -R181.reuse ;  /* 0x0000b400bb027a23 */ /* 0x100fe200000108b5 */
[----:B------:R-:W-:Y:S01]  /*78a0*/  MOV R187, R179 ;  /* 0x000000b300bb7202 */ /* 0x000fe20000000f00 */
[----:B------:R-:W1:Y:S10]  /*78b0*/  MUFU.EX2 R3, R0 ;  /* 0x0000000000037308 */ /* 0x000e740000000800 */
[----:B------:R2:W-:Y:S01]  /*78c0*/  MUFU.EX2 R184, R2 ;  /* 0x0000000200b87308 */ /* 0x0005e20000000800 */
[C---:B-1----:R-:W-:Y:S02]  /*78d0*/  FMUL.FTZ R24, R3.reuse, R144 ;  /* 0x0000009003187220 */ /* 0x042fe40000410000 */
[C---:B------:R-:W-:Y:S02]  /*78e0*/  FMUL.FTZ R9, R3.reuse, R165 ;  /* 0x000000a503097220 */ /* 0x040fe40000410000 */
[C---:B------:R-:W-:Y:S02]  /*78f0*/  FMUL.FTZ R4, R3.reuse, R160 ;  /* 0x000000a003047220 */ /* 0x040fe40000410000 */
[----:B------:R-:W-:Y:S02]  /*7900*/  IMAD.MOV.U32 R160, RZ, RZ, R22 ;  /* 0x000000ffffa07224 */ /* 0x000fe400078e0016 */
[C---:B------:R-:W-:Y:S01]  /*7910*/  FMUL.FTZ R5, R3.reuse, R161 ;  /* 0x000000a103057220 */ /* 0x040fe20000410000 */
[----:B------:R-:W-:Y:S01]  /*7920*/  MOV R161, R18 ;  /* 0x0000001200a17202 */ /* 0x000fe20000000f00 */
[----:B--2---:R-:W-:Y:S02]  /*7930*/  FFMA.FTZ R2, R186, c[0x0][0x2d0], -R181 ;  /* 0x0000b400ba027a23 */ /* 0x004fe400000108b5 */
[C---:B------:R-:W-:Y:S02]  /*7940*/  FMUL.FTZ R8, R3.reuse, R164 ;  /* 0x000000a403087220 */ /* 0x040fe40000410000 */
[----:B------:R-:W1:Y:S01]  /*7950*/  MUFU.EX2 R186, R2 ;  /* 0x0000000200ba7308 */ /* 0x000e620000000800 */
[C---:B------:R-:W-:Y:S02]  /*7960*/  FMUL.FTZ R16, R3.reuse, R136 ;  /* 0x0000008803107220 */ /* 0x040fe40000410000 */
[C---:B------:R-:W-:Y:S02]  /*7970*/  FMUL.FTZ R17, R3.reuse, R137 ;  /* 0x0000008903117220 */ /* 0x040fe40000410000 */
[C---:B------:R-:W-:Y:S01]  /*7980*/  FMUL.FTZ R25, R3.reuse, R145 ;  /* 0x0000009103197220 */ /* 0x040fe20000410000 */
[----:B------:R-:W-:Y:S01]  /*7990*/  MOV R145, R35 ;  /* 0x0000002300917202 */ /* 0x000fe20000000f00 */
[----:B------:R-:W-:Y:S01]  /*79a0*/  IMAD.MOV.U32 R164, RZ, RZ, R161 ;  /* 0x000000ffffa47224 */ /* 0x000fe200078e00a1 */
[----:B------:R-:W-:Y:S01]  /*79b0*/  MOV R161, R32 ;  /* 0x0000002000a17202 */ /* 0x000fe20000000f00 */
        /* <DEDUP_REMOVED lines=9> */
[--C-:B------:R-:W-:Y:S02]  /*7a50*/  FFMA.FTZ R2, R183, c[0x0][0x2d0], -R181.reuse ;  /* 0x0000b400b7027a23 */ /* 0x100fe400000108b5 */
[C---:B------:R-:W-:Y:S02]  /*7a60*/  FMUL.FTZ R49, R3.reuse, R49 ;  /* 0x0000003103317220 */ /* 0x040fe40000410000 */
        /* <DEDUP_REMOVED lines=13> */
[----:B-1----:R-:W-:Y:S02]  /*7b40*/  FFMA.FTZ R2, R182, c[0x0][0x2d0], -R181 ;  /* 0x0000b400b6027a23 */ /* 0x002fe400000108b5 */
        /* <DEDUP_REMOVED lines=15> */
[C---:B------:R-:W-:Y:S01]  /*7c40*/  FMUL.FTZ R101, R3.reuse, R101 ;  /* 0x0000006503657220 */ /* 0x040fe20000410000 */
[----:B--2---:R-:W-:Y:S01]  /*7c50*/  F2FP.PACK_AB R179, R182, R183 ;  /* 0x000000b7b6b3723e */ /* 0x004fe200000000ff */
[C---:B------:R-:W-:Y:S02]  /*7c60*/  FMUL.FTZ R104, R3.reuse, R104 ;  /* 0x0000006803687220 */ /* 0x040fe40000410000 */
[----:B------:R-:W-:Y:S01]  /*7c70*/  FADD.FTZ R0, -R2, R158 ;  /* 0x0000009e02007221 */ /* 0x000fe20000010100 */
[----:B------:R-:W-:Y:S01]  /*7c80*/  MOV R2, R20 ;  /* 0x0000001400027202 */ /* 0x000fe20000000f00 */
[----:B------:R-:W-:Y:S01]  /*7c90*/  IMAD.MOV.U32 R158, RZ, RZ, R19 ;  /* 0x000000ffff9e7224 */ /* 0x000fe200078e0013 */
[----:B------:R-:W1:Y:S01]  /*7ca0*/  LDSM.16.MT88.4 R20, [R252] ;  /* 0x00000000fc14783b */ /* 0x000e620000004200 */
[----:B------:R-:W-:Y:S01]  /*7cb0*/  FMUL.FTZ R0, R0, c[0x0][0x2d0] ;  /* 0x0000b40000007a20 */ /* 0x000fe20000410000 */
[----:B------:R-:W-:Y:S01]  /*7cc0*/  F2FP.PACK_AB R176, R2, R185 ;  /* 0x000000b902b0723e */ /* 0x000fe200000000ff */
[C---:B------:R-:W-:Y:S01]  /*7cd0*/  FMUL.FTZ R105, R3.reuse, R105 ;  /* 0x0000006903697220 */ /* 0x040fe20000410000 */
[----:B------:R-:W-:Y:S01]  /*7ce0*/  F2FP.PACK_AB R178, R18, R158 ;  /* 0x0000009e12b2723e */ /* 0x000fe200000000ff */
        /* <DEDUP_REMOVED lines=11> */
[C---:B--2---:R-:W-:Y:S02]  /*7da0*/  FMUL.FTZ R6, R0.reuse, R162 ;  /* 0x000000a200067220 */ /* 0x044fe40000410000 */
[----:B------:R-:W2:Y:S01]  /*7db0*/  LDL R162, [R1+0x48] ;  /* 0x0000480001a27983 */ /* 0x000ea20000100800 */
[C---:B------:R-:W-:Y:S01]  /*7dc0*/  FMUL.FTZ R7, R0.reuse, R163 ;  /* 0x000000a300077220 */ /* 0x040fe20000410000 */
[----:B------:R-:W-:Y:S01]  /*7dd0*/  MOV R163, R160 ;  /* 0x000000a000a37202 */ /* 0x000fe20000000f00 */
[C---:B------:R-:W-:Y:S02]  /*7de0*/  FMUL.FTZ R18, R0.reuse, R138 ;  /* 0x0000008a00127220 */ /* 0x040fe40000410000 */
[----:B------:R-:W2:Y:S01]  /*7df0*/  LDL.LU R144, [R1+0x84] ;  /* 0x0000840001907983 */ /* 0x000ea20000300800 */
[C---:B------:R-:W-:Y:S02]  /*7e00*/  FMUL.FTZ R19, R0.reuse, R139 ;  /* 0x0000008b00137220 */ /* 0x040fe40000410000 */
[C---:B------:R-:W-:Y:S02]  /*7e10*/  HMMA.16816.F32 R4, R176.reuse, R12, R4 ;  /* 0x0000000cb004723c */ /* 0x040fe40000001804 */
[----:B------:R-:W2:Y:S03]  /*7e20*/  LDL R165, [R1+0x4] ;  /* 0x0000040001a57983 */ /* 0x000ea60000100800 */
[C---:B------:R-:W-:Y:S01]  /*7e30*/  FMUL.FTZ R11, R0.reuse, R167 ;  /* 0x000000a7000b7220 */ /* 0x040fe20000410000 */
[----:B------:R-:W-:Y:S01]  /*7e40*/  MOV R167, R158 ;  /* 0x0000009e00a77202 */ /* 0x000fe20000000f00 */
[C---:B------:R-:W-:Y:S01]  /*7e50*/  FMUL.FTZ R10, R0.reuse, R166 ;  /* 0x000000a6000a7220 */ /* 0x040fe20000410000 */
[----:B------:R-:W-:Y:S01]  /*7e60*/  LDSM.16.MT88.4 R136, [R248+0x800] ;  /* 0x00080000f888783b */ /* 0x000fe20000004200 */
[C---:B------:R-:W-:Y:S03]  /*7e70*/  FMUL.FTZ R12, R3.reuse, R132 ;  /* 0x00000084030c7220 */ /* 0x040fe60000410000 */
[C---:B------:R-:W-:Y:S01]  /*7e80*/  FMUL.FTZ R13, R3.reuse, R133 ;  /* 0x00000085030d7220 */ /* 0x040fe20000410000 */
[----:B------:R-:W-:Y:S01]  /*7e90*/  MOV R158, R33 ;  /* 0x00000021009e7202 */ /* 0x000fe20000000f00 */
[C---:B------:R-:W-:Y:S03]  /*7ea0*/  HMMA.16816.F32 R8, R176.reuse, R14, R8 ;  /* 0x0000000eb008723c */ /* 0x040fe60000001808 */
[C---:B------:R-:W-:Y:S02]  /*7eb0*/  FMUL.FTZ R26, R0.reuse, R146 ;  /* 0x00000092001a7220 */ /* 0x040fe40000410000 */
[C---:B------:R-:W-:Y:S02]  /*7ec0*/  FMUL.FTZ R27, R0.reuse, R147 ;  /* 0x00000093001b7220 */ /* 0x040fe40000410000 */
[C---:B------:R-:W-:Y:S02]  /*7ed0*/  FMUL.FTZ R14, R0.reuse, R134 ;  /* 0x00000086000e7220 */ /* 0x040fe40000410000 */
[C---:B------:R-:W-:Y:S03]  /*7ee0*/  FMUL.FTZ R15, R0.reuse, R135 ;  /* 0x00000087000f7220 */ /* 0x040fe60000410000 */
[C---:B------:R-:W-:Y:S02]  /*7ef0*/  FMUL.FTZ R33, R3.reuse, R153 ;  /* 0x0000009903217220 */ /* 0x040fe40000410000 */
[C---:B---3--:R-:W-:Y:S02]  /*7f00*/  FMUL.FTZ R128, R3.reuse, R128 ;  /* 0x0000008003807220 */ /* 0x048fe40000410000 */
[C---:B-1----:R-:W-:Y:S03]  /*7f10*/  HMMA.16816.F32 R12, R176.reuse, R20, R12 ;  /* 0x00000014b00c723c */ /* 0x042fe6000000180c */
[C---:B------:R-:W-:Y:S02]  /*7f20*/  FMUL.FTZ R129, R3.reuse, R129 ;  /* 0x0000008103817220 */ /* 0x040fe40000410000 */
[C---:B------:R-:W-:Y:S02]  /*7f30*/  FMUL.FTZ R35, R0.reuse, R155 ;  /* 0x0000009b00237220 */ /* 0x040fe40000410000 */
[C---:B------:R-:W-:Y:S01]  /*7f40*/  FMUL.FTZ R20, R3.reuse, R140 ;  /* 0x0000008c03147220 */ /* 0x040fe20000410000 */
[C---:B------:R-:W-:Y:S04]  /*7f50*/  HMMA.16816.F32 R16, R176.reuse, R22, R16 ;  /* 0x00000016b010723c */ /* 0x040fe80000001810 */
[C---:B------:R-:W-:Y:S02]  /*7f60*/  FMUL.FTZ R21, R3.reuse, R141 ;  /* 0x0000008d03157220 */ /* 0x040fe40000410000 */
[----:B------:R-:W-:Y:S02]  /*7f70*/  IMAD.MOV.U32 R160, RZ, RZ, R34 ;  /* 0x000000ffffa07224 */ /* 0x000fe400078e0022 */
[C---:B------:R-:W-:Y:S04]  /*7f80*/  FMUL.FTZ R22, R0.reuse, R142 ;  /* 0x0000008e00167220 */ /* 0x040fe80000410000 */
[C---:B------:R-:W-:Y:S02]  /*7f90*/  FMUL.FTZ R23, R0.reuse, R143 ;  /* 0x0000008f00177220 */ /* 0x040fe40000410000 */
[----:B------:R-:W-:Y:S01]  /*7fa0*/  LDSM.16.MT88.4 R140, [R252+0x800] ;  /* 0x00080000fc8c783b */ /* 0x000fe20000004200 */
[C---:B------:R-:W-:Y:S02]  /*7fb0*/  FMUL.FTZ R34, R0.reuse, R154 ;  /* 0x0000009a00227220 */ /* 0x040fe40000410000 */
[C---:B------:R-:W-:Y:S02]  /*7fc0*/  FMUL.FTZ R38, R0.reuse, R38 ;  /* 0x0000002600267220 */ /* 0x040fe40000410000 */
[C---:B------:R-:W-:Y:S03]  /*7fd0*/  HMMA.16816.F32 R20, R176.reuse, R28, R20 ;  /* 0x0000001cb014723c */ /* 0x040fe60000001814 */
[C---:B------:R-:W-:Y:S02]  /*7fe0*/  FMUL.FTZ R39, R0.reuse, R39 ;  /* 0x0000002700277220 */ /* 0x040fe40000410000 */
[C---:B------:R-:W-:Y:S02]  /*7ff0*/  FMUL.FTZ R42, R0.reuse, R42 ;  /* 0x0000002a002a7220 */ /* 0x040fe40000410000 */
[C---:B------:R-:W-:Y:S01]  /*8000*/  FMUL.FTZ R28, R3.reuse, R148 ;  /* 0x00000094031c7220 */ /* 0x040fe20000410000 */
[C---:B------:R-:W-:Y:S04]  /*8010*/  HMMA.16816.F32 R24, R176.reuse, R30, R24 ;  /* 0x0000001eb018723c */ /* 0x040fe80000001818 */
[----:B------:R-:W-:Y:S02]  /*8020*/  FMUL.FTZ R29, R3, R149 ;  /* 0x00000095031d7220 */ /* 0x000fe40000410000 */
[C---:B------:R-:W-:Y:S02]  /*8030*/  FMUL.FTZ R43, R0.reuse, R43 ;  /* 0x0000002b002b7220 */ /* 0x040fe40000410000 */
[C---:B------:R-:W-:Y:S04]  /*8040*/  FMUL.FTZ R30, R0.reuse, R150 ;  /* 0x00000096001e7220 */ /* 0x040fe80000410000 */
        /* <DEDUP_REMOVED lines=25> */
[----:B------:R-:W-:Y:S02]  /*81e0*/  IMAD.MOV.U32 R166, RZ, RZ, R2 ;  /* 0x000000ffffa67224 */ /* 0x000fe400078e0002 */
        /* <DEDUP_REMOVED lines=15> */
[--C-:B-1----:R-:W-:Y:S02]  /*82e0*/  FFMA.FTZ R2, R191, c[0x0][0x2d0], -R180.reuse ;  /* 0x0000b400bf027a23 */ /* 0x102fe400000108b4 */
[C---:B------:R-:W-:Y:S02]  /*82f0*/  FMUL.FTZ R119, R0.reuse, R119 ;  /* 0x0000007700777220 */ /* 0x040fe40000410000 */
[----:B------:R1:W3:Y:S01]  /*8300*/  MUFU.EX2 R154, R2 ;  /* 0x00000002009a7308 */ /* 0x0002e20000000800 */
[C---:B------:R-:W-:Y:S02]  /*8310*/  FMUL.FTZ R122, R0.reuse, R122 ;  /* 0x0000007a007a7220 */ /* 0x040fe40000410000 */
[C---:B------:R-:W-:Y:S02]  /*8320*/  FMUL.FTZ R123, R0.reuse, R123 ;  /* 0x0000007b007b7220 */ /* 0x040fe40000410000 */
[C---:B------:R-:W-:Y:S02]  /*8330*/  FMUL.FTZ R126, R0.reuse, R126 ;  /* 0x0000007e007e7220 */ /* 0x040fe40000410000 */
[C---:B------:R-:W-:Y:S02]  /*8340*/  FMUL.FTZ R127, R0.reuse, R127 ;  /* 0x0000007f007f7220 */ /* 0x040fe40000410000 */
[C---:B----4-:R-:W-:Y:S02]  /*8350*/  FMUL.FTZ R130, R0.reuse, R130 ;  /* 0x0000008200827220 */ /* 0x050fe40000410000 */
[----:B------:R-:W-:Y:S02]  /*8360*/  FMUL.FTZ R131, R0, R131 ;  /* 0x0000008300837220 */ /* 0x000fe40000410000 */
[----:B------:R-:W-:Y:S06]  /*8370*/  FFMA.FTZ R189, R195, c[0x0][0x2d0], -R180 ;  /* 0x0000b400c3bd7a23 */ /* 0x000fec00000108b4 */
[----:B------:R-:W-:Y:S01]  /*8380*/  MUFU.EX2 R189, R189 ;  /* 0x000000bd00bd7308 */ /* 0x000fe20000000800 */
[--C-:B-1----:R-:W-:Y:S09]  /*8390*/  FFMA.FTZ R2, R161, c[0x0][0x2d0], -R181.reuse ;  /* 0x0000b400a1027a23 */ /* 0x102ff200000108b5 */
[----:B------:R1:W-:Y:S02]  /*83a0*/  MUFU.EX2 R152, R2 ;  /* 0x0000000200987308 */ /* 0x0003e40000000800 */
[----:B-1----:R-:W-:Y:S01]  /*83b0*/  FFMA.FTZ R2, R158, c[0x0][0x2d0], -R181 ;  /* 0x0000b4009e027a23 */ /* 0x002fe200000108b5 */
[----:B--2---:R1:W2:Y:S01]  /*83c0*/  LDSM.16.MT88.4 R132, [R162] ;  /* 0x00000000a284783b */ /* 0x0042a20000004200 */
[----:B------:R-:W-:Y:S04]  /*83d0*/  FFMA.FTZ R185, R3, R144, R185 ;  /* 0x0000009003b97223 */ /* 0x000fe800000100b9 */
[----:B------:R-:W4:Y:S01]  /*83e0*/  LDL.LU R3, [R1+0x88] ;  /* 0x0000880001037983 */ /* 0x000f220000300800 */
[----:B------:R-:W-:Y:S01]  /*83f0*/  IMAD.MOV.U32 R144, RZ, RZ, R166 ;  /* 0x000000ffff907224 */ /* 0x000fe200078e00a6 */
[----:B------:R-:W-:Y:S01]  /*8400*/  MOV R166, R164 ;  /* 0x000000a400a67202 */ /* 0x000fe20000000f00 */
[----:B-1----:R1:W1:Y:S01]  /*8410*/  MUFU.EX2 R162, R2 ;  /* 0x0000000200a27308 */ /* 0x0022620000000800 */
[C---:B--2---:R-:W-:Y:S03]  /*8420*/  HMMA.16816.F32 R28, R176.reuse, R132, R28 ;  /* 0x00000084b01c723c */ /* 0x044fe6000000181c */
[--C-:B-1----:R-:W-:Y:S05]  /*8430*/  FFMA.FTZ R2, R188, c[0x0][0x2d0], -R180.reuse ;  /* 0x0000b400bc027a23 */ /* 0x102fea00000108b4 */
[C---:B------:R-:W-:Y:S01]  /*8440*/  HMMA.16816.F32 R32, R176.reuse, R134, R32 ;  /* 0x00000086b020723c */ /* 0x040fe20000001820 */
[----:B------:R-:W1:Y:S01]  /*8450*/  LDSM.16.MT88.4 R132, [R248+0x2000] ;  /* 0x00200000f884783b */ /* 0x000e620000004200 */
[----:B------:R2:W-:Y:S02]  /*8460*/  MUFU.EX2 R161, R2 ;  /* 0x0000000200a17308 */ /* 0x0005e40000000800 */
[--C-:B--2---:R-:W-:Y:S02]  /*8470*/  FFMA.FTZ R2, R190, c[0x0][0x2d0], -R180.reuse ;  /* 0x0000b400be027a23 */ /* 0x104fe400000108b4 */
[--C-:B------:R-:W-:Y:S06]  /*8480*/  FFMA.FTZ R190, R194, c[0x0][0x2d0], -R180.reuse ;  /* 0x0000b400c2be7a23 */ /* 0x100fec00000108b4 */
[----:B------:R2:W-:Y:S01]  /*8490*/  MUFU.EX2 R158, R2 ;  /* 0x00000002009e7308 */ /* 0x0005e20000000800 */
[C---:B-1----:R-:W-:Y:S09]  /*84a0*/  HMMA.16816.F32 R36, R176.reuse, R132, R36 ;  /* 0x00000084b024723c */ /* 0x042ff20000001824 */
[----:B------:R-:W-:Y:S01]  /*84b0*/  MUFU.EX2 R190, R190 ;  /* 0x000000be00be7308 */ /* 0x000fe20000000800 */
[C---:B------:R-:W-:Y:S01]  /*84c0*/  HMMA.16816.F32 R40, R176.reuse, R134, R40 ;  /* 0x00000086b028723c */ /* 0x040fe20000001828 */
[----:B------:R-:W1:Y:S02]  /*84d0*/  LDSM.16.MT88.4 R132, [R252+0x2000] ;  /* 0x00200000fc84783b */ /* 0x000e640000004200 */
[--C-:B--2---:R-:W-:Y:S06]  /*84e0*/  FFMA.FTZ R2, R160, c[0x0][0x2d0], -R181.reuse ;  /* 0x0000b400a0027a23 */ /* 0x104fec00000108b5 */
[----:B------:R2:W-:Y:S03]  /*84f0*/  MUFU.EX2 R160, R2 ;  /* 0x0000000200a07308 */ /* 0x0005e60000000800 */
[--C-:B--2---:R-:W-:Y:S07]  /*8500*/  FFMA.FTZ R2, R145, c[0x0][0x2d0], -R181.reuse ;  /* 0x0000b40091027a23 */ /* 0x104fee00000108b5 */
[----:B------:R2:W2:Y:S01]  /*8510*/  MUFU.EX2 R155, R2 ;  /* 0x00000002009b7308 */ /* 0x0004a20000000800 */
[C---:B-1----:R-:W-:Y:S08]  /*8520*/  HMMA.16816.F32 R44, R176.reuse, R132, R44 ;  /* 0x00000084b02c723c */ /* 0x042ff0000000182c */
[C---:B------:R-:W-:Y:S01]  /*8530*/  HMMA.16816.F32 R48, R176.reuse, R134, R48 ;  /* 0x00000086b030723c */ /* 0x040fe20000001830 */
[----:B------:R-:W1:Y:S03]  /*8540*/  LDSM.16.MT88.4 R132, [R251+0x2000] ;  /* 0x00200000fb84783b */ /* 0x000e660000004200 */
[--C-:B--2---:R-:W-:Y:S02]  /*8550*/  FFMA.FTZ R2, R197, c[0x0][0x2d0], -R180.reuse ;  /* 0x0000b400c5027a23 */ /* 0x104fe400000108b4 */
[----:B------:R2:W5:Y:S02]  /*8560*/  LDL.LU R197, [R1+0x150] ;  /* 0x0001500001c57983 */ /* 0x0005640000300800 */
[----:B------:R1:W1:Y:S02]  /*8570*/  MUFU.EX2 R164, R2 ;  /* 0x0000000200a47308 */ /* 0x0002640000000800 */
[C---:B-1----:R-:W-:Y:S03]  /*8580*/  HMMA.16816.F32 R52, R176.reuse, R132, R52 ;  /* 0x00000084b034723c */ /* 0x042fe60000001834 */
[----:B------:R-:W-:Y:S02]  /*8590*/  FFMA.FTZ R2, R198, c[0x0][0x2d0], -R180 ;  /* 0x0000b400c6027a23 */ /* 0x000fe400000108b4 */
[----:B------:R2:W5:Y:S03]  /*85a0*/  LDL.LU R198, [R1+0x14c] ;  /* 0x00014c0001c67983 */ /* 0x0005660000300800 */
[----:B------:R1:W1:Y:S01]  /*85b0*/  MUFU.EX2 R148, R2 ;  /* 0x0000000200947308 */ /* 0x0002620000000800 */
[C---:B------:R-:W-:Y:S01]  /*85c0*/  HMMA.16816.F32 R56, R176.reuse, R134, R56 ;  /* 0x00000086b038723c */ /* 0x040fe20000001838 */
[----:B------:R-:W2:Y:S02]  /*85d0*/  LDSM.16.MT88.4 R132, [R165+0x2000] ;  /* 0x00200000a584783b */ /* 0x000ea40000004200 */
[--C-:B-1----:R-:W-:Y:S05]  /*85e0*/  FFMA.FTZ R2, R163, c[0x0][0x2d0], -R181.reuse ;  /* 0x0000b400a3027a23 */ /* 0x102fea00000108b5 */
[C---:B--2---:R-:W-:Y:S08]  /*85f0*/  HMMA.16816.F32 R60, R176.reuse, R132, R60 ;  /* 0x00000084b03c723c */ /* 0x044ff0000000183c */
[C---:B------:R-:W-:Y:S01]  /*8600*/  HMMA.16816.F32 R64, R176.reuse, R134, R64 ;  /* 0x00000086b040723c */ /* 0x040fe20000001840 */
[----:B------:R-:W1:Y:S07]  /*8610*/  LDSM.16.MT88.4 R132, [R248+0x4000] ;  /* 0x00400000f884783b */ /* 0x000e6e0000004200 */
[C---:B-1----:R-:W-:Y:S08]  /*8620*/  HMMA.16816.F32 R68, R176.reuse, R132, R68 ;  /* 0x00000084b044723c */ /* 0x042ff00000001844 */
[C---:B------:R-:W-:Y:S01]  /*8630*/  HMMA.16816.F32 R72, R176.reuse, R134, R72 ;  /* 0x00000086b048723c */ /* 0x040fe20000001848 */
[----:B------:R-:W1:Y:S03]  /*8640*/  LDSM.16.MT88.4 R132, [R252+0x4000] ;  /* 0x00400000fc84783b */ /* 0x000e660000004200 */
[----:B----4-:R-:W-:Y:S02]  /*8650*/  FFMA.FTZ R3, R0, R3, R184 ;  /* 0x0000000300037223 */ /* 0x010fe400000100b8 */
[----:B------:R-:W-:Y:S02]  /*8660*/  FFMA.FTZ R0, R187, c[0x0][0x2d0], -R181 ;  /* 0x0000b400bb007a23 */ /* 0x000fe400000108b5 */
[--C-:B------:R-:W-:Y:S02]  /*8670*/  FFMA.FTZ R187, R172, c[0x0][0x2d0], -R180.reuse ;  /* 0x0000b400acbb7a23 */ /* 0x100fe400000108b4 */
[----:B------:R2:W-:Y:S02]  /*8680*/  MUFU.EX2 R163, R0 ;  /* 0x0000000000a37308 */ /* 0x0005e40000000800 */
[----:B------:R-:W-:Y:S08]  /*8690*/  FADD.FTZ R3, R186, R3 ;  /* 0x00000003ba037221 */ /* 0x000ff00000010000 */
[----:B------:R-:W-:Y:S01]  /*86a0*/  MUFU.EX2 R187, R187 ;  /* 0x000000bb00bb7308 */ /* 0x000fe20000000800 */
[C---:B-1----:R-:W-:Y:S03]  /*86b0*/  HMMA.16816.F32 R76, R176.reuse, R132, R76 ;  /* 0x00000084b04c723c */ /* 0x042fe6000000184c */
[--C-:B--2---:R-:W-:Y:S02]  /*86c0*/  FFMA.FTZ R0, R199, c[0x0][0x2d0], -R180.reuse ;  /* 0x0000b400c7007a23 */ /* 0x104fe400000108b4 */
[----:B------:R1:W5:Y:S03]  /*86d0*/  LDL.LU R199, [R1+0x148] ;  /* 0x0001480001c77983 */ /* 0x0003660000300800 */
[C---:B------:R-:W-:Y:S02]  /*86e0*/  HMMA.16816.F32 R80, R176.reuse, R134, R80 ;  /* 0x00000086b050723c */ /* 0x040fe40000001850 */
[----:B------:R-:W2:Y:S06]  /*86f0*/  LDSM.16.MT88.4 R132, [R251+0x4000] ;  /* 0x00400000fb84783b */ /* 0x000eac0000004200 */
        /* <DEDUP_REMOVED lines=16> */
[----:B---3--:R-:W-:Y:S01]  /*8800*/  F2FP.PACK_AB R132, R154, R153 ;  /* 0x000000999a84723e */ /* 0x008fe200000000ff */
[----:B------:R-:W-:Y:S01]  /*8810*/  HMMA.16816.F32 R128, R176, R134, R128 ;  /* 0x00000086b080723c */ /* 0x000fe20000001880 */
[----:B------:R2:W-:Y:S03]  /*8820*/  MUFU.EX2 R176, R0 ;  /* 0x0000000000b07308 */ /* 0x0005e60000000800 */
[----:B------:R-:W-:Y:S03]  /*8830*/  F2FP.PACK_AB R133, R162, R152 ;  /* 0x00000098a285723e */ /* 0x000fe600000000ff */
[----:B------:R-:W-:Y:S02]  /*8840*/  F2FP.PACK_AB R135, R155, R160 ;  /* 0x000000a09b87723e */ /* 0x000fe400000000ff */
[----:B------:R-:W-:Y:S02]  /*8850*/  F2FP.PACK_AB R134, R158, R161 ;  /* 0x000000a19e86723e */ /* 0x000fe400000000ff */
[----:B------:R3:W-:Y:S05]  /*8860*/  MUFU.EX2 R179, R2 ;  /* 0x0000000200b37308 */ /* 0x0007ea0000000800 */
[C---:B------:R-:W-:Y:S08]  /*8870*/  HMMA.16816.F32 R4, R132.reuse, R136, R4 ;  /* 0x000000888404723c */ /* 0x040ff00000001804 */
[C---:B------:R-:W-:Y:S01]  /*8880*/  HMMA.16816.F32 R8, R132.reuse, R138, R8 ;  /* 0x0000008a8408723c */ /* 0x040fe20000001808 */
[----:B------:R-:W4:Y:S03]  /*8890*/  LDSM.16.MT88.4 R136, [R251+0x800] ;  /* 0x00080000fb88783b */ /* 0x000f260000004200 */
[--C-:B--2---:R-:W-:Y:S02]  /*88a0*/  FFMA.FTZ R0, R192, c[0x0][0x2d0], -R180.reuse ;  /* 0x0000b400c0007a23 */ /* 0x104fe400000108b4 */
[----:B------:R1:W5:Y:S01]  /*88b0*/  LDL.LU R192, [R1+0x144] ;  /* 0x0001440001c07983 */ /* 0x0003620000300800 */
[----:B------:R-:W-:Y:S01]  /*88c0*/  FFMA.FTZ R180, R173, c[0x0][0x2d0], -R180 ;  /* 0x0000b400adb47a23 */ /* 0x000fe200000108b4 */
[C---:B------:R-:W-:Y:S01]  /*88d0*/  HMMA.16816.F32 R12, R132.reuse, R140, R12 ;  /* 0x0000008c840c723c */ /* 0x040fe2000000180c */
[----:B------:R2:W1:Y:S03]  /*88e0*/  MUFU.EX2 R178, R0 ;  /* 0x0000000000b27308 */ /* 0x0004660000000800 */
[----:B---3--:R-:W-:Y:S02]  /*88f0*/  FADD.FTZ R2, R144, R185 ;  /* 0x000000b990027221 */ /* 0x008fe40000010000 */
[----:B------:R-:W-:Y:S02]  /*8900*/  LDSM.16.MT88.4 R144, [R248+0x1000] ;  /* 0x00100000f890783b */ /* 0x000fe40000004200 */
[C---:B------:R-:W-:Y:S03]  /*8910*/  HMMA.16816.F32 R16, R132.reuse, R142, R16 ;  /* 0x0000008e8410723c */ /* 0x040fe60000001810 */
[----:B------:R-:W3:Y:S01]  /*8920*/  LDSM.16.MT88.4 R140, [R165+0x800] ;  /* 0x00080000a58c783b */ /* 0x000ee20000004200 */
[----:B------:R1:W-:Y:S01]  /*8930*/  MUFU.EX2 R185, R180 ;  /* 0x000000b400b97308 */ /* 0x0003e20000000800 */
[--C-:B--2---:R-:W-:Y:S03]  /*8940*/  FFMA.FTZ R0, R193, c[0x0][0x2d0], -R181.reuse ;  /* 0x0000b400c1007a23 */ /* 0x104fe600000108b5 */
[----:B------:R2:W5:Y:S06]  /*8950*/  LDL.LU R193, [R1+0x140] ;  /* 0x0001400001c17983 */ /* 0x00056c0000300800 */
[----:B------:R2:W-:Y:S01]  /*8960*/  MUFU.EX2 R177, R0 ;  /* 0x0000000000b17308 */ /* 0x0005e20000000800 */
[----:B------:R2:W5:Y:S01]  /*8970*/  LDL.LU R194, [R1+0x13c] ;  /* 0x00013c0001c27983 */ /* 0x0005620000300800 */
[C---:B----4-:R-:W-:Y:S03]  /*8980*/  HMMA.16816.F32 R20, R132.reuse, R136, R20 ;  /* 0x000000888414723c */ /* 0x050fe60000001814 */
[----:B-1----:R-:W-:Y:S01]  /*8990*/  MOV R180, R164 ;  /* 0x000000a400b47202 */ /* 0x002fe20000000f00 */
[----:B------:R1:W5:Y:S04]  /*89a0*/  LDL.LU R195, [R1+0x138] ;  /* 0x0001380001c37983 */ /* 0x0003680000300800 */
[C---:B------:R-:W-:Y:S01]  /*89b0*/  HMMA.16816.F32 R24, R132.reuse, R138, R24 ;  /* 0x0000008a8418723c */ /* 0x040fe20000001818 */
[----:B------:R-:W4:Y:S05]  /*89c0*/  LDSM.16.MT88.4 R136, [R248+0x2800] ;  /* 0x00280000f888783b */ /* 0x000f2a0000004200 */
[----:B------:R1:W5:Y:S02]  /*89d0*/  LDL.LU R172, [R1+0x134] ;  /* 0x0001340001ac7983 */ /* 0x0003640000300800 */
[C---:B---3--:R-:W-:Y:S03]  /*89e0*/  HMMA.16816.F32 R28, R132.reuse, R140, R28 ;  /* 0x0000008c841c723c */ /* 0x048fe6000000181c */
[----:B------:R1:W5:Y:S01]  /*89f0*/  LDL.LU R173, [R1+0x130] ;  /* 0x0001300001ad7983 */ /* 0x0003620000300800 */
[----:B--2---:R-:W-:Y:S04]  /*8a00*/  FFMA.FTZ R0, R174, c[0x0][0x2d0], -R181 ;  /* 0x0000b400ae007a23 */ /* 0x004fe800000108b5 */
[----:B------:R1:W5:Y:S01]  /*8a10*/  LDL.LU R174, [R1+0x12c] ;  /* 0x00012c0001ae7983 */ /* 0x0003620000300800 */
[----:B------:R2:W3:Y:S01]  /*8a20*/  MUFU.EX2 R191, R0 ;  /* 0x0000000000bf7308 */ /* 0x0004e20000000800 */
[C---:B------:R-:W-:Y:S03]  /*8a30*/  HMMA.16816.F32 R32, R132.reuse, R142, R32 ;  /* 0x0000008e8420723c */ /* 0x040fe60000001820 */
[----:B------:R-:W1:Y:S05]  /*8a40*/  LDSM.16.MT88.4 R140, [R252+0x2800] ;  /* 0x00280000fc8c783b */ /* 0x000e6a0000004200 */
[C---:B----4-:R-:W-:Y:S04]  /*8a50*/  HMMA.16816.F32 R36, R132.reuse, R136, R36 ;  /* 0x000000888424723c */ /* 0x050fe80000001824 */
[----:B--2---:R-:W-:Y:S02]  /*8a60*/  FADD.FTZ R0, R167, R2 ;  /* 0x00000002a7007221 */ /* 0x004fe40000010000 */
[----:B------:R-:W-:Y:S01]  /*8a70*/  FADD.FTZ R2, R183, R3 ;  /* 0x00000003b7027221 */ /* 0x000fe20000010000 */
[----:B------:R-:W-:Y:S01]  /*8a80*/  MOV R183, R148 ;  /* 0x0000009400b77202 */ /* 0x000fe20000000f00 */
[----:B------:R-:W-:Y:S01]  /*8a90*/  FADD.FTZ R3, R166, R0 ;  /* 0x00000000a6037221 */ /* 0x000fe20000010000 */
[C---:B------:R-:W-:Y:S01]  /*8aa0*/  HMMA.16816.F32 R40, R132.reuse, R138, R40 ;  /* 0x0000008a8428723c */ /* 0x040fe20000001828 */
[----:B------:R-:W2:Y:S02]  /*8ab0*/  LDSM.16.MT88.4 R136, [R251+0x2800] ;  /* 0x00280000fb88783b */ /* 0x000ea40000004200 */
[--C-:B------:R-:W-:Y:S03]  /*8ac0*/  FFMA.FTZ R0, R175, c[0x0][0x2d0], -R181.reuse ;  /* 0x0000b400af007a23 */ /* 0x100fe600000108b5 */
[----:B------:R-:W-:Y:S01]  /*8ad0*/  LDSM.16.MT88.4 R148, [R251+0x1000] ;  /* 0x00100000fb94783b */ /* 0x000fe20000004200 */
[----:B------:R-:W-:Y:S01]  /*8ae0*/  FADD.FTZ R2, R182, R2 ;  /* 0x00000002b6027221 */ /* 0x000fe20000010000 */
[----:B------:R4:W-:Y:S03]  /*8af0*/  MUFU.EX2 R188, R0 ;  /* 0x0000000000bc7308 */ /* 0x0009e60000000800 */
[----:B------:R2:W5:Y:S01]  /*8b00*/  LDL.LU R175, [R1+0x128] ;  /* 0x0001280001af7983 */ /* 0x0005620000300800 */
[C---:B-1----:R-:W-:Y:S08]  /*8b10*/  HMMA.16816.F32 R44, R132.reuse, R140, R44 ;  /* 0x0000008c842c723c */ /* 0x042ff0000000182c */
[C---:B------:R-:W-:Y:S01]  /*8b20*/  HMMA.16816.F32 R48, R132.reuse, R142, R48 ;  /* 0x0000008e8430723c */ /* 0x040fe20000001830 */
[----:B------:R-:W1:Y:S03]  /*8b30*/  LDSM.16.MT88.4 R140, [R165+0x2800] ;  /* 0x00280000a58c783b */ /* 0x000e660000004200 */
[--C-:B----4-:R-:W-:Y:S02]  /*8b40*/  FFMA.FTZ R0, R168, c[0x0][0x2d0], -R181.reuse ;  /* 0x0000b400a8007a23 */ /* 0x110fe400000108b5 */
[----:B------:R4:W5:Y:S02]  /*8b50*/  LDL.LU R168, [R1+0x124] ;  /* 0x0001240001a87983 */ /* 0x0009640000300800 */
[----:B------:R1:W-:Y:S01]  /*8b60*/  MUFU.EX2 R186, R0 ;  /* 0x0000000000ba7308 */ /* 0x0003e20000000800 */
[C---:B--2---:R-:W-:Y:S08]  /*8b70*/  HMMA.16816.F32 R52, R132.reuse, R136, R52 ;  /* 0x000000888434723c */ /* 0x044ff00000001834 */
[C---:B------:R-:W-:Y:S01]  /*8b80*/  HMMA.16816.F32 R56, R132.reuse, R138, R56 ;  /* 0x0000008a8438723c */ /* 0x040fe20000001838 */
[----:B------:R-:W2:Y:S07]  /*8b90*/  LDSM.16.MT88.4 R136, [R248+0x4800] ;  /* 0x00480000f888783b */ /* 0x000eae0000004200 */
[C---:B-1----:R-:W-:Y:S04]  /*8ba0*/  HMMA.16816.F32 R60, R132.reuse, R140, R60 ;  /* 0x0000008c843c723c */ /* 0x042fe8000000183c */
[--C-:B------:R-:W-:Y:S02]  /*8bb0*/  FFMA.FTZ R0, R169, c[0x0][0x2d0], -R181.reuse ;  /* 0x0000b400a9007a23 */ /* 0x100fe400000108b5 */
[----:B------:R4:W5:Y:S01]  /*8bc0*/  LDL.LU R169, [R1+0x120] ;  /* 0x0001200001a97983 */ /* 0x0009620000300800 */
[----:B------:R-:W-:Y:S01]  /*8bd0*/  FFMA.FTZ R181, R159, c[0x0][0x2d0], -R181 ;  /* 0x0000b4009fb57a23 */ /* 0x000fe200000108b5 */
[----:B------:R1:W-:Y:S01]  /*8be0*/  MUFU.EX2 R184, R0 ;  /* 0x0000000000b87308 */ /* 0x0003e20000000800 */
[C---:B------:R-:W-:Y:S02]  /*8bf0*/  HMMA.16816.F32 R64, R132.reuse, R142, R64 ;  /* 0x0000008e8440723c */ /* 0x040fe40000001840 */
[----:B------:R-:W3:Y:S05]  /*8c00*/  LDSM.16.MT88.4 R140, [R252+0x4800] ;  /* 0x00480000fc8c783b */ /* 0x000eea0000004200 */
[----:B------:R-:W4:Y:S01]  /*8c10*/  LDL R159, [R1+0x90] ;  /* 0x00009000019f7983 */ /* 0x000f220000100800 */
[C---:B--2---:R-:W-:Y:S04]  /*8c20*/  HMMA.16816.F32 R68, R132.reuse, R136, R68 ;  /* 0x000000888444723c */ /* 0x044fe80000001844 */
[----:B-1----:R-:W-:Y:S02]  /*8c30*/  FADD.FTZ R0, R153, R3 ;  /* 0x0000000399007221 */ /* 0x002fe40000010000 */
[----:B------:R-:W-:Y:S02]  /*8c40*/  FADD.FTZ R3, R152, R2 ;  /* 0x0000000298037221 */ /* 0x000fe40000010000 */
[----:B------:R-:W-:Y:S01]  /*8c50*/  FADD.FTZ R2, R154, R0 ;  /* 0x000000009a027221 */ /* 0x000fe20000010000 */
[C---:B------:R-:W-:Y:S01]  /*8c60*/  HMMA.16816.F32 R72, R132.reuse, R138, R72 ;  /* 0x0000008a8448723c */ /* 0x040fe20000001848 */
[----:B------:R-:W1:Y:S02]  /*8c70*/  LDSM.16.MT88.4 R136, [R251+0x4800] ;  /* 0x00480000fb88783b */ /* 0x000e640000004200 */
[----:B------:R-:W-:Y:S01]  /*8c80*/  FADD.FTZ R0, R162, R3 ;  /* 0x00000003a2007221 */ /* 0x000fe20000010000 */
[----:B------:R-:W-:Y:S01]  /*8c90*/  MOV R3, R178 ;  /* 0x000000b200037202 */ /* 0x000fe20000000f00 */
[----:B------:R-:W-:Y:S02]  /*8ca0*/  FADD.FTZ R2, R161, R2 ;  /* 0x00000002a1027221 */ /* 0x000fe40000010000 */
[----:B------:R-:W-:Y:S01]  /*8cb0*/  FADD.FTZ R0, R160, R0 ;  /* 0x00000000a0007221 */ /* 0x000fe20000010000 */
[C---:B---3--:R-:W-:Y:S08]  /*8cc0*/  HMMA.16816.F32 R76, R132.reuse, R140, R76 ;  /* 0x0000008c844c723c */ /* 0x048ff0000000184c */
        /* <DEDUP_REMOVED lines=18> */
[----:B------:R-:W-:Y:S01]  /*8df0*/  HMMA.16816.F32 R128, R132, R142, R128 ;  /* 0x0000008e8480723c */ /* 0x000fe20000001880 */
[----:B------:R-:W2:Y:S06]  /*8e00*/  LDSM.16.MT88.4 R140, [R165+0x1000] ;  /* 0x00100000a58c783b */ /* 0x000eac0000004200 */
[----:B------:R-:W-:Y:S02]  /*8e10*/  F2FP.PACK_AB R132, R183, R164 ;  /* 0x000000a4b784723e */ /* 0x000fe400000000ff */
[----:B------:R-:W-:Y:S03]  /*8e20*/  F2FP.PACK_AB R133, R163, R179 ;  /* 0x000000b3a385723e */ /* 0x000fe600000000ff */
[----:B------:R-:W-:Y:S02]  /*8e30*/  F2FP.PACK_AB R134, R178, R176 ;  /* 0x000000b0b286723e */ /* 0x000fe400000000ff */
[----:B------:R-:W-:Y:S02]  /*8e40*/  F2FP.PACK_AB R135, R191, R177 ;  /* 0x000000b1bf87723e */ /* 0x000fe400000000ff */
[----:B------:R-:W-:Y:S05]  /*8e50*/  F2FP.PACK_AB R178, R185, R187 ;  /* 0x000000bbb9b2723e */ /* 0x000fea00000000ff */
[C---:B------:R-:W-:Y:S08]  /*8e60*/  HMMA.16816.F32 R4, R132.reuse, R144, R4 ;  /* 0x000000908404723c */ /* 0x040ff00000001804 */
[C---:B------:R-:W-:Y:S01]  /*8e70*/  HMMA.16816.F32 R8, R132.reuse, R146, R8 ;  /* 0x000000928408723c */ /* 0x040fe20000001808 */
[----:B------:R-:W3:Y:S07]  /*8e80*/  LDSM.16.MT88.4 R144, [R248+0x3000] ;  /* 0x00300000f890783b */ /* 0x000eee0000004200 */
        /* <DEDUP_REMOVED lines=14> */
[----:B------:R-:W1:Y:S02]  /*8f70*/  LDSM.16.MT88.4 R136, [R252+0x5000] ;  /* 0x00500000fc88783b */ /* 0x000e640000004200 */
[----:B----4-:R-:W-:Y:S03]  /*8f80*/  ISETP.GT.AND P0, PT, R170, R159, PT ;  /* 0x0000009faa00720c */ /* 0x010fe60003f04270 */
[----:B------:R4:W5:Y:S02]  /*8f90*/  LDL.LU R170, [R1+0x11c] ;  /* 0x00011c0001aa7983 */ /* 0x0009640000300800 */
        /* <DEDUP_REMOVED lines=12> */
[C---:B----4-:R-:W-:Y:S08]  /*9060*/  HMMA.16816.F32 R84, R132.reuse, R148, R84 ;  /* 0x000000948454723c */ /* 0x050ff00000001854 */
[C---:B------:R-:W-:Y:S01]  /*9070*/  HMMA.16816.F32 R88, R132.reuse, R150, R88 ;  /* 0x000000968458723c */ /* 0x040fe20000001858 */
[----:B------:R-:W4:Y:S07]  /*9080*/  LDSM.16.MT88.4 R148, [R251+0x7000] ;  /* 0x00700000fb94783b */ /* 0x000f2e0000004200 */
[C---:B--2---:R-:W-:Y:S08]  /*9090*/  HMMA.16816.F32 R92, R132.reuse, R140, R92 ;  /* 0x0000008c845c723c */ /* 0x044ff0000000185c */
[C---:B------:R-:W-:Y:S08]  /*90a0*/  HMMA.16816.F32 R96, R132.reuse, R142, R96 ;  /* 0x0000008e8460723c */ /* 0x040ff00000001860 */
[C---:B---3--:R-:W-:Y:S07]  /*90b0*/  HMMA.16816.F32 R100, R132.reuse, R144, R100 ;  /* 0x000000908464723c */ /* 0x048fee0000001864 */
[----:B------:R-:W-:Y:S01]  /*90c0*/  IMAD.MOV.U32 R145, RZ, RZ, R165 ;  /* 0x000000ffff917224 */ /* 0x000fe200078e00a5 */
[C---:B------:R-:W-:Y:S01]  /*90d0*/  HMMA.16816.F32 R104, R132.reuse, R146, R104 ;  /* 0x000000928468723c */ /* 0x040fe20000001868 */
[----:B------:R-:W-:Y:S05]  /*90e0*/  LDSM.16.MT88.4 R164, [R248+0x1800] ;  /* 0x00180000f8a4783b */ /* 0x000fea0000004200 */
[----:B------:R-:W2:Y:S02]  /*90f0*/  LDSM.16.MT88.4 R140, [R145+0x7000] ;  /* 0x00700000918c783b */ /* 0x000ea40000004200 */
[C---:B-1----:R-:W-:Y:S08]  /*9100*/  HMMA.16816.F32 R108, R132.reuse, R136, R108 ;  /* 0x00000088846c723c */ /* 0x042ff0000000186c */
[C---:B------:R-:W-:Y:S01]  /*9110*/  HMMA.16816.F32 R112, R132.reuse, R138, R112 ;  /* 0x0000008a8470723c */ /* 0x040fe20000001870 */
[----:B------:R-:W1:Y:S07]  /*9120*/  LDSM.16.MT88.4 R136, [R252+0x1800] ;  /* 0x00180000fc88783b */ /* 0x000e6e0000004200 */
[C---:B----4-:R-:W-:Y:S07]  /*9130*/  HMMA.16816.F32 R116, R132.reuse, R148, R116 ;  /* 0x000000948474723c */ /* 0x050fee0000001874 */
[----:B------:R-:W-:Y:S01]  /*9140*/  IMAD.MOV.U32 R148, RZ, RZ, R158 ;  /* 0x000000ffff947224 */ /* 0x000fe200078e009e */
[C---:B------:R-:W-:Y:S01]  /*9150*/  HMMA.16816.F32 R120, R132.reuse, R150, R120 ;  /* 0x000000968478723c */ /* 0x040fe20000001878 */
[----:B------:R3:W4:Y:S03]  /*9160*/  MUFU.EX2 R158, R181 ;  /* 0x000000b5009e7308 */ /* 0x0007260000000800 */
[----:B------:R-:W-:Y:S02]  /*9170*/  MOV R149, R145 ;  /* 0x0000009100957202 */ /* 0x000fe40000000f00 */
[----:B------:R-:W1:Y:S01]  /*9180*/  LDSM.16.MT88.4 R144, [R251+0x1800] ;  /* 0x00180000fb90783b */ /* 0x000e620000004200 */
[----:B------:R-:W-:Y:S02]  /*9190*/  MOV R151, R155 ;  /* 0x0000009b00977202 */ /* 0x000fe40000000f00 */
[----:B------:R-:W-:Y:S02]  /*91a0*/  MOV R150, R180 ;  /* 0x000000b400967202 */ /* 0x000fe40000000f00 */
[----:B------:R-:W1:Y:S01]  /*91b0*/  LDSM.16.MT88.4 R152, [R149+0x1800] ;  /* 0x001800009598783b */ /* 0x000e620000004200 */
[C---:B--2---:R-:W-:Y:S07]  /*91c0*/  HMMA.16816.F32 R124, R132.reuse, R140, R124 ;  /* 0x0000008c847c723c */ /* 0x044fee000000187c */
[----:B------:R-:W-:Y:S01]  /*91d0*/  IMAD.MOV.U32 R140, RZ, RZ, R183 ;  /* 0x000000ffff8c7224 */ /* 0x000fe200078e00b7 */
[----:B------:R-:W-:Y:S01]  /*91e0*/  HMMA.16816.F32 R128, R132, R142, R128 ;  /* 0x0000008e8480723c */ /* 0x000fe20000001880 */
[----:B---3--:R-:W2:Y:S03]  /*91f0*/  LDSM.16.MT88.4 R180, [R248+0x3800] ;  /* 0x00380000f8b4783b */ /* 0x008ea60000004200 */
[----:B------:R-:W-:Y:S02]  /*9200*/  MOV R141, R179 ;  /* 0x000000b3008d7202 */ /* 0x000fe40000000f00 */
[----:B----4-:R-:W-:Y:S01]  /*9210*/  F2FP.PACK_AB R179, R158, R184 ;  /* 0x000000b89eb3723e */ /* 0x010fe200000000ff */
[----:B------:R-:W-:Y:S01]  /*9220*/  IMAD.MOV.U32 R135, RZ, RZ, R177 ;  /* 0x000000ffff877224 */ /* 0x000fe200078e00b1 */
[----:B------:R-:W-:Y:S04]  /*9230*/  MOV R142, R176 ;  /* 0x000000b0008e7202 */ /* 0x000fe80000000f00 */
[----:B------:R-:W-:Y:S02]  /*9240*/  F2FP.PACK_AB R176, R189, R190 ;  /* 0x000000bebdb0723e */ /* 0x000fe400000000ff */
[----:B------:R-:W-:Y:S02]  /*9250*/  F2FP.PACK_AB R177, R186, R188 ;  /* 0x000000bcbab1723e */ /* 0x000fe400000000ff */
[----:B------:R-:W-:Y:S05]  /*9260*/  MOV R143, R163 ;  /* 0x000000a3008f7202 */ /* 0x000fea0000000f00 */
[C---:B------:R-:W-:Y:S01]  /*9270*/  HMMA.16816.F32 R160, R176.reuse, R164, R4 ;  /* 0x000000a4b0a0723c */ /* 0x040fe20000001804 */
[----:B------:R-:W3:Y:S07]  /*9280*/  LDSM.16.MT88.4 R4, [R252+0x3800] ;  /* 0x00380000fc04783b */ /* 0x000eee0000004200 */
[C---:B------:R-:W-:Y:S07]  /*9290*/  HMMA.16816.F32 R164, R176.reuse, R166, R8 ;  /* 0x000000a6b0a4723c */ /* 0x040fee0000001808 */
[----:B------:R-:W-:Y:S01]  /*92a0*/  IMAD.MOV.U32 R8, RZ, RZ, R135 ;  /* 0x000000ffff087224 */ /* 0x000fe200078e0087 */
[----:B------:R-:W-:Y:S01]  /*92b0*/  MOV R9, R142 ;  /* 0x0000008e00097202 */ /* 0x000fe20000000f00 */
[C---:B-1----:R-:W-:Y:S03]  /*92c0*/  HMMA.16816.F32 R132, R176.reuse, R136, R12 ;  /* 0x00000088b084723c */ /* 0x042fe6000000180c */
[----:B------:R-:W-:Y:S01]  /*92d0*/  MOV R10, R143 ;  /* 0x0000008f000a7202 */ /* 0x000fe20000000f00 */
[----:B------:R-:W-:Y:S03]  /*92e0*/  IMAD.MOV.U32 R11, RZ, RZ, R140 ;  /* 0x000000ffff0b7224 */ /* 0x000fe600078e008c */
[----:B------:R-:W-:Y:S01]  /*92f0*/  MOV R12, R141 ;  /* 0x0000008d000c7202 */ /* 0x000fe20000000f00 */
[C---:B------:R-:W-:Y:S01]  /*9300*/  HMMA.16816.F32 R136, R176.reuse, R138, R16 ;  /* 0x0000008ab088723c */ /* 0x040fe20000001810 */
[----:B------:R-:W-:Y:S03]  /*9310*/  LDSM.16.MT88.4 R16, [R248+0x5800] ;  /* 0x00580000f810783b */ /* 0x000fe60000004200 */
[----:B------:R-:W-:Y:S01]  /*9320*/  MOV R13, R150 ;  /* 0x00000096000d7202 */ /* 0x000fe20000000f00 */
[----:B------:R-:W-:Y:S01]  /*9330*/  IMAD.MOV.U32 R14, RZ, RZ, R151 ;  /* 0x000000ffff0e7224 */ /* 0x000fe200078e0097 */
[----:B------:R-:W-:Y:S02]  /*9340*/  MOV R15, R148 ;  /* 0x00000094000f7202 */ /* 0x000fe40000000f00 */
[C---:B------:R-:W-:Y:S07]  /*9350*/  HMMA.16816.F32 R140, R176.reuse, R144, R20 ;  /* 0x00000090b08c723c */ /* 0x040fee0000001814 */
[----:B------:R-:W-:Y:S01]  /*9360*/  MOV R23, R149 ;  /* 0x0000009500177202 */ /* 0x000fe20000000f00 */
[C---:B------:R-:W-:Y:S01]  /*9370*/  HMMA.16816.F32 R144, R176.reuse, R146, R24 ;  /* 0x00000092b090723c */ /* 0x040fe20000001818 */
[----:B------:R-:W-:Y:S07]  /*9380*/  LDSM.16.MT88.4 R24, [R251+0x5800] ;  /* 0x00580000fb18783b */ /* 0x000fee0000004200 */
[C---:B------:R-:W-:Y:S07]  /*9390*/  HMMA.16816.F32 R148, R176.reuse, R152, R28 ;  /* 0x00000098b094723c */ /* 0x040fee000000181c */
[----:B------:R-:W-:Y:S01]  /*93a0*/  IMAD.MOV.U32 R28, RZ, RZ, R11 ;  /* 0x000000ffff1c7224 */ /* 0x000fe200078e000b */
[C---:B------:R-:W-:Y:S04]  /*93b0*/  HMMA.16816.F32 R152, R176.reuse, R154, R32 ;  /* 0x0000009ab098723c */ /* 0x040fe80000001820 */
[----:B------:R-:W-:Y:S01]  /*93c0*/  MOV R30, R9 ;  /* 0x00000009001e7202 */ /* 0x000fe20000000f00 */
[----:B------:R-:W-:Y:S01]  /*93d0*/  IMAD.MOV.U32 R31, RZ, RZ, R8 ;  /* 0x000000ffff1f7224 */ /* 0x000fe200078e0008 */
[----:B------:R-:W-:Y:S01]  /*93e0*/  MOV R29, R10 ;  /* 0x0000000a001d7202 */ /* 0x000fe20000000f00 */
[----:B------:R-:W-:Y:S01]  /*93f0*/  IMAD.MOV.U32 R33, RZ, RZ, R14 ;  /* 0x000000ffff217224 */ /* 0x000fe200078e000e */
[C---:B--2---:R-:W-:Y:S01]  /*9400*/  HMMA.16816.F32 R36, R176.reuse, R180, R36 ;  /* 0x000000b4b024723c */ /* 0x044fe20000001824 */
[----:B------:R-:W1:Y:S03]  /*9410*/  LDSM.16.MT88.4 R8, [R251+0x3800] ;  /* 0x00380000fb08783b */ /* 0x000e660000004200 */
[----:B------:R-:W-:Y:S01]  /*9420*/  MOV R32, R15 ;  /* 0x0000000f00207202 */ /* 0x000fe20000000f00 */
[----:B------:R-:W-:Y:S01]  /*9430*/  FADD.FTZ R0, R33, R0 ;  /* 0x0000000021007221 */ /* 0x000fe20000010000 */
[----:B------:R-:W-:Y:S02]  /*9440*/  MOV R34, R13 ;  /* 0x0000000d00227202 */ /* 0x000fe40000000f00 */
[C---:B------:R-:W-:Y:S04]  /*9450*/  HMMA.16816.F32 R40, R176.reuse, R182, R40 ;  /* 0x000000b6b028723c */ /* 0x040fe80000001828 */
[----:B------:R-:W-:Y:S01]  /*9460*/  FADD.FTZ R2, R32, R2 ;  /* 0x0000000220027221 */ /* 0x000fe20000010000 */
[----:B------:R-:W-:Y:S02]  /*9470*/  MOV R35, R12 ;  /* 0x0000000c00237202 */ /* 0x000fe40000000f00 */
[----:B------:R-:W2:Y:S01]  /*9480*/  LDSM.16.MT88.4 R12, [R23+0x3800] ;  /* 0x00380000170c783b */ /* 0x000ea20000004200 */
[C---:B---3--:R-:W-:Y:S04]  /*9490*/  HMMA.16816.F32 R44, R176.reuse, R4, R44 ;  /* 0x00000004b02c723c */ /* 0x048fe8000000182c */
[----:B------:R-:W-:Y:S01]  /*94a0*/  FADD.FTZ R2, R34, R2 ;  /* 0x0000000222027221 */ /* 0x000fe20000010000 */
[----:B------:R-:W-:Y:S01]  /*94b0*/  MOV R181, R23 ;  /* 0x0000001700b57202 */ /* 0x000fe20000000f00 */
[----:B------:R-:W-:Y:S01]  /*94c0*/  FADD.FTZ R0, R35, R0 ;  /* 0x0000000023007221 */ /* 0x000fe20000010000 */
[----:B------:R-:W3:Y:S01]  /*94d0*/  LDSM.16.MT88.4 R20, [R252+0x5800] ;  /* 0x00580000fc14783b */ /* 0x000ee20000004200 */
[C---:B------:R-:W-:Y:S04]  /*94e0*/  HMMA.16816.F32 R48, R176.reuse, R6, R48 ;  /* 0x00000006b030723c */ /* 0x040fe80000001830 */
[----:B------:R-:W-:Y:S01]  /*94f0*/  FADD.FTZ R2, R28, R2 ;  /* 0x000000021c027221 */ /* 0x000fe20000010000 */
[----:B------:R-:W4:Y:S01]  /*9500*/  LDSM.16.MT88.4 R4, [R181+0x5800] ;  /* 0x00580000b504783b */ /* 0x000f220000004200 */
[----:B------:R-:W-:Y:S02]  /*9510*/  FADD.FTZ R0, R29, R0 ;  /* 0x000000001d007221 */ /* 0x000fe40000010000 */
[----:B------:R-:W-:Y:S04]  /*9520*/  FADD.FTZ R2, R30, R2 ;  /* 0x000000021e027221 */ /* 0x000fe80000010000 */
[----:B------:R-:W-:Y:S02]  /*9530*/  FADD.FTZ R2, R3, R2 ;  /* 0x0000000203027221 */ /* 0x000fe40000010000 */
[----:B------:R-:W-:Y:S02]  /*9540*/  FADD.FTZ R0, R31, R0 ;  /* 0x000000001f007221 */ /* 0x000fe40000010000 */
[----:B------:R-:W-:Y:S01]  /*9550*/  FADD.FTZ R2, R190, R2 ;  /* 0x00000002be027221 */ /* 0x000fe20000010000 */
[C---:B-1----:R-:W-:Y:S03]  /*9560*/  HMMA.16816.F32 R52, R176.reuse, R8, R52 ;  /* 0x00000008b034723c */ /* 0x042fe60000001834 */
[----:B------:R-:W-:Y:S04]  /*9570*/  FADD.FTZ R0, R191, R0 ;  /* 0x00000000bf007221 */ /* 0x000fe80000010000 */
[----:B------:R-:W-:Y:S01]  /*9580*/  FADD.FTZ R3, R188, R0 ;  /* 0x00000000bc037221 */ /* 0x000fe20000010000 */
[C---:B------:R-:W-:Y:S01]  /*9590*/  HMMA.16816.F32 R56, R176.reuse, R10, R56 ;  /* 0x0000000ab038723c */ /* 0x040fe20000001838 */
[----:B------:R-:W1:Y:S03]  /*95a0*/  LDSM.16.MT88.4 R8, [R248+0x7800] ;  /* 0x00780000f808783b */ /* 0x000e660000004200 */
[----:B------:R-:W-:Y:S02]  /*95b0*/  FADD.FTZ R0, R189, R2 ;  /* 0x00000002bd007221 */ /* 0x000fe40000010000 */
[----:B------:R-:W-:Y:S02]  /*95c0*/  FADD.FTZ R3, R186, R3 ;  /* 0x00000003ba037221 */ /* 0x000fe40000010000 */
[C---:B--2---:R-:W-:Y:S04]  /*95d0*/  HMMA.16816.F32 R60, R176.reuse, R12, R60 ;  /* 0x0000000cb03c723c */ /* 0x044fe8000000183c */
[----:B------:R-:W-:Y:S02]  /*95e0*/  FADD.FTZ R2, R187, R0 ;  /* 0x00000000bb027221 */ /* 0x000fe40000010000 */
[----:B------:R-:W-:Y:S01]  /*95f0*/  FADD.FTZ R0, R184, R3 ;  /* 0x00000003b8007221 */ /* 0x000fe20000010000 */
[----:B------:R-:W-:Y:S01]  /*9600*/  MOV R3, R157 ;  /* 0x0000009d00037202 */ /* 0x000fe20000000f00 */
[C---:B------:R-:W-:Y:S01]  /*9610*/  HMMA.16816.F32 R64, R176.reuse, R14, R64 ;  /* 0x0000000eb040723c */ /* 0x040fe20000001840 */
[----:B------:R-:W2:Y:S03]  /*9620*/  LDSM.16.MT88.4 R12, [R252+0x7800] ;  /* 0x00780000fc0c783b */ /* 0x000ea60000004200 */
[----:B------:R-:W-:Y:S02]  /*9630*/  FADD.FTZ R2, R185, R2 ;  /* 0x00000002b9027221 */ /* 0x000fe40000010000 */
[----:B------:R-:W-:Y:S01]  /*9640*/  FADD.FTZ R0, R158, R0 ;  /* 0x000000009e007221 */ /* 0x000fe20000010000 */
[----:B------:R-:W-:Y:S01]  /*9650*/  MOV R158, R156 ;  /* 0x0000009c009e7202 */ /* 0x000fe20000000f00 */
[C---:B------:R-:W-:Y:S01]  /*9660*/  HMMA.16816.F32 R68, R176.reuse, R16, R68 ;  /* 0x00000010b044723c */ /* 0x040fe20000001844 */
[----:B------:R-:W-:Y:S05]  /*9670*/  STL [R1+0x84], R2 ;  /* 0x0000840201007387 */ /* 0x000fea0000100800 */
[----:B------:R-:W-:Y:S02]  /*9680*/  STL [R1+0x5c], R171 ;  /* 0x00005cab01007387 */ /* 0x000fe40000100800 */
[C---:B------:R-:W-:Y:S03]  /*9690*/  HMMA.16816.F32 R72, R176.reuse, R18, R72 ;  /* 0x00000012b048723c */ /* 0x040fe60000001848 */
[----:B------:R1:W-:Y:S05]  /*96a0*/  STL [R1+0x88], R0 ;  /* 0x0000880001007387 */ /* 0x0003ea0000100800 */
[C---:B---3--:R-:W-:Y:S01]  /*96b0*/  HMMA.16816.F32 R76, R176.reuse, R20, R76 ;  /* 0x00000014b04c723c */ /* 0x048fe2000000184c */
[----:B------:R-:W3:Y:S07]  /*96c0*/  LDSM.16.MT88.4 R16, [R251+0x7800] ;  /* 0x00780000fb10783b */ /* 0x000eee0000004200 */
[C---:B------:R-:W-:Y:S01]  /*96d0*/  HMMA.16816.F32 R80, R176.reuse, R22, R80 ;  /* 0x00000016b050723c */ /* 0x040fe20000001850 */
[----:B------:R-:W2:Y:S07]  /*96e0*/  LDSM.16.MT88.4 R20, [R181+0x7800] ;  /* 0x00780000b514783b */ /* 0x000eae0000004200 */
[C---:B------:R-:W-:Y:S04]  /*96f0*/  HMMA.16816.F32 R84, R176.reuse, R24, R84 ;  /* 0x00000018b054723c */ /* 0x040fe80000001854 */
[----:B-1----:R-:W-:Y:S02]  /*9700*/  IMAD.MOV.U32 R0, RZ, RZ, R171 ;  /* 0x000000ffff007224 */ /* 0x002fe400078e00ab */
[----:B------:R1:W5:Y:S02]  /*9710*/  LDL.LU R171, [R1+0x118] ;  /* 0x0001180001ab7983 */ /* 0x0003640000300800 */
[C---:B------:R-:W-:Y:S03]  /*9720*/  HMMA.16816.F32 R88, R176.reuse, R26, R88 ;  /* 0x0000001ab058723c */ /* 0x040fe60000001858 */
[----:B------:R1:W-:Y:S05]  /*9730*/  STL [R1+0x60], R0 ;  /* 0x0000600001007387 */ /* 0x0003ea0000100800 */
[C---:B----4-:R-:W-:Y:S08]  /*9740*/  HMMA.16816.F32 R92, R176.reuse, R4, R92 ;  /* 0x00000004b05c723c */ /* 0x050ff0000000185c */
[C---:B------:R-:W-:Y:S08]  /*9750*/  HMMA.16816.F32 R96, R176.reuse, R6, R96 ;  /* 0x00000006b060723c */ /* 0x040ff00000001860 */
[C---:B------:R-:W-:Y:S08]  /*9760*/  HMMA.16816.F32 R100, R176.reuse, R8, R100 ;  /* 0x00000008b064723c */ /* 0x040ff00000001864 */
[C---:B------:R-:W-:Y:S08]  /*9770*/  HMMA.16816.F32 R104, R176.reuse, R10, R104 ;  /* 0x0000000ab068723c */ /* 0x040ff00000001868 */
[C---:B--2---:R-:W-:Y:S08]  /*9780*/  HMMA.16816.F32 R108, R176.reuse, R12, R108 ;  /* 0x0000000cb06c723c */ /* 0x044ff0000000186c */
[C---:B------:R-:W-:Y:S08]  /*9790*/  HMMA.16816.F32 R112, R176.reuse, R14, R112 ;  /* 0x0000000eb070723c */ /* 0x040ff00000001870 */
[C---:B---3--:R-:W-:Y:S08]  /*97a0*/  HMMA.16816.F32 R116, R176.reuse, R16, R116 ;  /* 0x00000010b074723c */ /* 0x048ff00000001874 */
[C---:B------:R-:W-:Y:S08]  /*97b0*/  HMMA.16816.F32 R120, R176.reuse, R18, R120 ;  /* 0x00000012b078723c */ /* 0x040ff00000001878 */
[C---:B------:R-:W-:Y:S08]  /*97c0*/  HMMA.16816.F32 R124, R176.reuse, R20, R124 ;  /* 0x00000014b07c723c */ /* 0x040ff0000000187c */
[----:B------:R-:W-:Y:S01]  /*97d0*/  HMMA.16816.F32 R128, R176, R22, R128 ;  /* 0x00000016b080723c */ /* 0x000fe20000001880 */
[----:B-1----:R-:W-:-:S07]  /*97e0*/  @P0 BRA `(.L_x_835) ;  /* 0xffffc07000000947 */ /* 0x002fce000383ffff */
.L_x_834:
[----:B-1----:R-:W2:Y:S04]  /*97f0*/  LDL R2, [R1+0x80] ;  /* 0x0000800001027983 */ /* 0x002ea80000100800 */
[----:B------:R-:W2:Y:S02]  /*9800*/  LDL R0, [R1+0x5c] ;  /* 0x00005c0001007983 */ /* 0x000ea40000100800 */
[----:B--2---:R-:W-:-:S13]  /*9810*/  ISETP.GE.AND P0, PT, R0, R2, PT ;  /* 0x000000020000720c */ /* 0x004fda0003f06270 */
[----:B------:R-:W-:Y:S05]  /*9820*/  @!P0 BRA `(.L_x_836) ;  /* 0x000035c000008947 */ /* 0x000fea0003800000 */
[----:B------:R-:W-:Y:S02]  /*9830*/  MOV R159, R156 ;  /* 0x0000009c009f7202 */ /* 0x000fe40000000f00 */
[----:B------:R-:W-:Y:S02]  /*9840*/  MOV R158, R157 ;  /* 0x0000009d009e7202 */ /* 0x000fe40000000f00 */
.L_x_837:
[----:B------:R-:W2:Y:S01]  /*9850*/  LDL R156, [R1+0x8] ;  /* 0x00000800019c7983 */ /* 0x000ea20000100800 */
[----:B------:R-:W-:Y:S04]  /*9860*/  DEPBAR.LE SB0, 0x0 ;  /* 0x000080000000791a */ /* 0x000fe80000000000 */
[----:B------:R-:W-:Y:S01]  /*9870*/  WARPSYNC 0xffffffff ;  /* 0xffffffff00007948 */ /* 0x000fe20003800000 */
[----:B------:R-:W3:Y:S06]  /*9880*/  LDL.64 R30, [R1+0x70] ;  /* 0x00007000011e7983 */ /* 0x000eec0000100a00 */
[----:B------:R-:W4:Y:S06]  /*9890*/  LDL R29, [R1+0x44] ;  /* 0x00004400011d7983 */ /* 0x000f2c0000100800 */
[----:B------:R-:W4:Y:S06]  /*98a0*/  LDL R23, [R1+0x7c] ;  /* 0x00007c0001177983 */ /* 0x000f2c0000100800 */
[----:B------:R-:W4:Y:S06]  /*98b0*/  LDL R28, [R1+0x40] ;  /* 0x00004000011c7983 */ /* 0x000f2c0000100800 */
[----:B------:R-:W4:Y:S06]  /*98c0*/  LDL R14, [R1+0x3c] ;  /* 0x00003c00010e7983 */ /* 0x000f2c0000100800 */
[----:B------:R1:W-:Y:S06]  /*98d0*/  STL [R1+0x11c], R130 ;  /* 0x00011c8201007387 */ /* 0x0003ec0000100800 */
[----:B------:R-:W-:Y:S06]  /*98e0*/  BAR.SYNC.DEFER_BLOCKING 0x0 ;  /* 0x0000000000007b1d */ /* 0x000fec0000010000 */
[----:B------:R-:W2:Y:S06]  /*98f0*/  LDSM.16.M88.4 R8, [R249] ;  /* 0x00000000f908783b */ /* 0x000eac0000000200 */
[----:B-1----:R-:W4:Y:S06]  /*9900*/  LDL.LU R130, [R1+0x5c] ;  /* 0x00005c0001827983 */ /* 0x002f2c0000300800 */
[----:B------:R1:W-:Y:S06]  /*9910*/  STL [R1+0x118], R131 ;  /* 0x0001188301007387 */ /* 0x0003ec0000100800 */
[----:B------:R-:W2:Y:S06]  /*9920*/  LDSM.16.M88.4 R16, [R249+0x800] ;  /* 0x00080000f910783b */ /* 0x000eac0000000200 */
[----:B------:R-:W2:Y:S06]  /*9930*/  LDSM.16.M88.4 R24, [R249+0x1000] ;  /* 0x00100000f918783b */ /* 0x000eac0000000200 */
[----:B------:R-:W2:Y:S06]  /*9940*/  LDSM.16.M88.4 R32, [R249+0x1800] ;  /* 0x00180000f920783b */ /* 0x000eac0000000200 */
[----:B------:R-:W4:Y:S06]  /*9950*/  LDL R157, [R1+0x2c] ;  /* 0x00002c00019d7983 */ /* 0x000f2c0000100800 */
[----:B-1----:R-:W4:Y:S06]  /*9960*/  LDL R131, [R1+0x58] ;  /* 0x0000580001837983 */ /* 0x002f2c0000100800 */
[----:B--2---:R1:W2:Y:S01]  /*9970*/  LDSM.16.M88.4 R176, [R156] ;  /* 0x000000009cb0783b */ /* 0x0042a20000000200 */
[----:B---3--:R-:W-:Y:S05]  /*9980*/  IADD3 R15, P0, R30, 0x40, RZ ;  /* 0x000000401e0f7810 */ /* 0x008fea0007f1e0ff */
[----:B----4-:R3:W4:Y:S01]  /*9990*/  LDSM.16.M88.4 R180, [R29] ;  /* 0x000000001db4783b */ /* 0x0107220000000200 */
[----:B------:R-:W-:Y:S05]  /*99a0*/  IADD3.X R21, RZ, R23, RZ, P0, !PT ;  /* 0x00000017ff157210 */ /* 0x000fea00007fe4ff */
[----:B-1----:R-:W4:Y:S06]  /*99b0*/  LDL R156, [R1] ;  /* 0x00000000019c7983 */ /* 0x002f2c0000100800 */
[----:B------:R-:W1:Y:S06]  /*99c0*/  LDSM.16.M88.4 R184, [R28] ;  /* 0x000000001cb8783b */ /* 0x000e6c0000000200 */
[----:B------:R1:W1:Y:S01]  /*99d0*/  LDSM.16.M88.4 R188, [R14] ;  /* 0x000000000ebc783b */ /* 0x0002620000000200 */
[----:B------:R-:W-:Y:S01]  /*99e0*/  SHF.R.S32.HI R0, RZ, 0x1f, R130 ;  /* 0x0000001fff007819 */ /* 0x000fe20000011482 */
[----:B------:R-:W-:Y:S04]  /*99f0*/  IMAD.WIDE.U32 R6, R130, c[0x0][0x208], RZ ;  /* 0x0000820082067a25 */ /* 0x000fe800078e00ff */
[----:B------:R-:W-:Y:S01]  /*9a00*/  IMAD R0, R0, c[0x0][0x208], RZ ;  /* 0x0000820000007a24 */ /* 0x000fe200078e02ff */
[----:B------:R-:W-:Y:S03]  /*9a10*/  SHF.L.U32 R4, R6, 0x6, RZ ;  /* 0x0000000606047819 */ /* 0x000fe600000006ff */
[----:B------:R-:W-:Y:S01]  /*9a20*/  IMAD R0, R130, c[0x0][0x20c], R0 ;  /* 0x0000830082007a24 */ /* 0x000fe200078e0200 */
[C---:B------:R-:W-:Y:S02]  /*9a30*/  IADD3 R2, P6, R4.reuse, R30, RZ ;  /* 0x0000001e04027210 */ /* 0x040fe40007fde0ff */
[----:B------:R-:W-:Y:S02]  /*9a40*/  IADD3 R3, P1, R4, R15, RZ ;  /* 0x0000000f04037210 */ /* 0x000fe40007f3e0ff */
[----:B------:R-:W-:Y:S02]  /*9a50*/  IADD3 R0, R7, R0, RZ ;  /* 0x0000000007007210 */ /* 0x000fe40007ffe0ff */
[----:B------:R-:W-:Y:S02]  /*9a60*/  LEA R12, P0, R2, c[0x0][0x1f8], 0x1 ;  /* 0x00007e00020c7a11 */ /* 0x000fe400078008ff */
[----:B------:R-:W-:Y:S04]  /*9a70*/  SHF.L.U64.HI R0, R6, 0x6, R0 ;  /* 0x0000000606007819 */ /* 0x000fe80000010200 */
[----:B------:R-:W-:Y:S02]  /*9a80*/  IADD3.X R5, R0, R23, RZ, P6, !PT ;  /* 0x0000001700057210 */ /* 0x000fe400037fe4ff */
[C---:B------:R-:W-:Y:S02]  /*9a90*/  LEA R6, P6, R3.reuse, c[0x0][0x1f8], 0x1 ;  /* 0x00007e0003067a11 */ /* 0x040fe400078c08ff */
[----:B------:R-:W-:Y:S02]  /*9aa0*/  LEA.HI.X R13, R2, c[0x0][0x1fc], R5, 0x1, P0 ;  /* 0x00007f00020d7a11 */ /* 0x000fe400000f0c05 */
[----:B------:R-:W-:Y:S02]  /*9ab0*/  IADD3.X R7, R0, R21, RZ, P1, !PT ;  /* 0x0000001500077210 */ /* 0x000fe40000ffe4ff */
[----:B------:R-:W-:Y:S02]  /*9ac0*/  IADD3 R20, P0, R30, 0x80, RZ ;  /* 0x000000801e147810 */ /* 0x000fe40007f1e0ff */
[----:B------:R-:W-:Y:S02]  /*9ad0*/  LEA.HI.X R7, R3, c[0x0][0x1fc], R7, 0x1, P6 ;  /* 0x00007f0003077a11 */ /* 0x000fe400030f0c07 */
[----:B------:R-:W-:Y:S01]  /*9ae0*/  IADD3.X R22, RZ, R23, RZ, P0, !PT ;  /* 0x00000017ff167210 */ /* 0x000fe200007fe4ff */
[----:B------:R-:W-:Y:S01]  /*9af0*/  @!PT LDS RZ, [RZ] ;  /* 0x00000000fffff984 */ /* 0x000fe20000000800 */
[----:B------:R-:W-:Y:S01]  /*9b00*/  @!PT LDS RZ, [RZ] ;  /* 0x00000000fffff984 */ /* 0x000fe20000000800 */
[----:B------:R-:W-:Y:S01]  /*9b10*/  @!PT LDS RZ, [RZ] ;  /* 0x00000000fffff984 */ /* 0x000fe20000000800 */
[----:B------:R1:W-:Y:S01]  /*9b20*/  LDGSTS.E.BYPASS.LTC128B.128 [R131+0x100], [R12.64], !P5 ;  /* 0x001000000c837fae */ /* 0x0003e2000e901d46 */
[----:B------:R-:W-:Y:S05]  /*9b30*/  IADD3 R3, P0, R4, R20, RZ ;  /* 0x0000001404037210 */ /* 0x000fea0007f1e0ff */
[----:B------:R2:W-:Y:S01]  /*9b40*/  LDGSTS.E.BYPASS.LTC128B.128 [R131+0x2100], [R6.64], !P4 ;  /* 0x0210000006837fae */ /* 0x0005e2000e101d46 */
[----:B-1----:R-:W-:Y:S02]  /*9b50*/  MOV R12, c[0x0][0x208] ;  /* 0x00008200000c7a02 */ /* 0x002fe40000000f00 */
[----:B------:R-:W-:Y:S02]  /*9b60*/  MOV R13, c[0x0][0x20c] ;  /* 0x00008300000d7a02 */ /* 0x000fe40000000f00 */
[----:B------:R-:W-:Y:S02]  /*9b70*/  LEA R2, P1, R12, R4, 0x5 ;  /* 0x000000040c027211 */ /* 0x000fe400078228ff */
[C---:B--2---:R-:W-:Y:S02]  /*9b80*/  LEA R6, P6, R3.reuse, c[0x0][0x1f8], 0x1 ;  /* 0x00007e0003067a11 */ /* 0x044fe400078c08ff */
[----:B------:R-:W-:Y:S02]  /*9b90*/  IADD3.X R7, R0, R22, RZ, P0, !PT ;  /* 0x0000001600077210 */ /* 0x000fe400007fe4ff */
[----:B------:R-:W-:Y:S02]  /*9ba0*/  IADD3 R5, P0, R30, 0xc0, RZ ;  /* 0x000000c01e057810 */ /* 0x000fe40007f1e0ff */
[----:B------:R-:W-:Y:S02]  /*9bb0*/  LEA.HI.X R7, R3, c[0x0][0x1fc], R7, 0x1, P6 ;  /* 0x00007f0003077a11 */ /* 0x000fe400030f0c07 */
[----:B------:R-:W-:Y:S02]  /*9bc0*/  LEA.HI.X R3, R12, R0, R13, 0x5, P1 ;  /* 0x000000000c037211 */ /* 0x000fe400008f2c0d */
[----:B------:R-:W-:Y:S01]  /*9bd0*/  IADD3 R4, P1, R4, R5, RZ ;  /* 0x0000000504047210 */ /* 0x000fe20007f3e0ff */
[----:B------:R1:W-:Y:S01]  /*9be0*/  LDGSTS.E.BYPASS.LTC128B.128 [R131+0x4100], [R6.64], !P3 ;  /* 0x0410000006837fae */ /* 0x0003e2000d901d46 */
[----:B---3--:R-:W-:Y:S02]  /*9bf0*/  IADD3.X R29, RZ, R23, RZ, P0, !PT ;  /* 0x00000017ff1d7210 */ /* 0x008fe400007fe4ff */
[----:B------:R-:W-:Y:S02]  /*9c00*/  LEA R12, P0, R4, c[0x0][0x1f8], 0x1 ;  /* 0x00007e00040c7a11 */ /* 0x000fe400078008ff */
[----:B-1----:R-:W-:Y:S02]  /*9c10*/  IADD3.X R6, R0, R29, RZ, P1, !PT ;  /* 0x0000001d00067210 */ /* 0x002fe40000ffe4ff */
[----:B------:R-:W-:Y:S02]  /*9c20*/  IADD3 R0, P1, R2, R30, RZ ;  /* 0x0000001e02007210 */ /* 0x000fe40007f3e0ff */
[----:B------:R-:W-:Y:S02]  /*9c30*/  LEA.HI.X R13, R4, c[0x0][0x1fc], R6, 0x1, P0 ;  /* 0x00007f00040d7a11 */ /* 0x000fe400000f0c06 */
[----:B------:R-:W-:Y:S02]  /*9c40*/  LEA R14, P0, R0, c[0x0][0x1f8], 0x1 ;  /* 0x00007e00000e7a11 */ /* 0x000fe400078008ff */
[C---:B------:R-:W-:Y:S01]  /*9c50*/  IADD3.X R6, R3.reuse, R23, RZ, P1, !PT ;  /* 0x0000001703067210 */ /* 0x040fe20000ffe4ff */
[----:B------:R1:W-:Y:S01]  /*9c60*/  LDGSTS.E.BYPASS.LTC128B.128 [R131+0x6100], [R12.64], !P2 ;  /* 0x061000000c837fae */ /* 0x0003e2000d101d46 */
[----:B------:R-:W-:Y:S02]  /*9c70*/  IADD3 R4, P6, R2, R15, RZ ;  /* 0x0000000f02047210 */ /* 0x000fe40007fde0ff */
[----:B------:R-:W-:Y:S02]  /*9c80*/  LEA.HI.X R15, R0, c[0x0][0x1fc], R6, 0x1, P0 ;  /* 0x00007f00000f7a11 */ /* 0x000fe400000f0c06 */
[----:B------:R-:W-:Y:S02]  /*9c90*/  IADD3 R0, P1, R2, R20, RZ ;  /* 0x0000001402007210 */ /* 0x000fe40007f3e0ff */
[C---:B------:R-:W-:Y:S01]  /*9ca0*/  IADD3.X R21, R3.reuse, R21, RZ, P6, !PT ;  /* 0x0000001503157210 */ /* 0x040fe200037fe4ff */
[----:B------:R1:W-:Y:S01]  /*9cb0*/  LDGSTS.E.BYPASS.LTC128B.128 [R131+0x1100], [R14.64], !P5 ;  /* 0x011000000e837fae */ /* 0x0003e2000e901d46 */
[----:B------:R-:W-:Y:S02]  /*9cc0*/  LEA R20, P6, R4, c[0x0][0x1f8], 0x1 ;  /* 0x00007e0004147a11 */ /* 0x000fe400078c08ff */
[----:B------:R-:W-:Y:S02]  /*9cd0*/  IADD3 R28, P0, R2, R5, RZ ;  /* 0x00000005021c7210 */ /* 0x000fe40007f1e0ff */
[----:B------:R-:W-:Y:S02]  /*9ce0*/  LEA.HI.X R21, R4, c[0x0][0x1fc], R21, 0x1, P6 ;  /* 0x00007f0004157a11 */ /* 0x000fe400030f0c15 */
[C---:B-----5:R-:W-:Y:S03]  /*9cf0*/  HMMA.16816.F32 R4, R168.reuse, R8, RZ ;  /* 0x00000008a804723c */ /* 0x060fe600000018ff */
[C---:B------:R-:W-:Y:S01]  /*9d00*/  IADD3.X R2, R3.reuse, R22, RZ, P1, !PT ;  /* 0x0000001603027210 */ /* 0x040fe20000ffe4ff */
[----:B------:R2:W-:Y:S01]  /*9d10*/  LDGSTS.E.BYPASS.LTC128B.128 [R131+0x3100], [R20.64], !P4 ;  /* 0x0310000014837fae */ /* 0x0005e2000e101d46 */
[C---:B------:R-:W-:Y:S02]  /*9d20*/  LEA R22, P1, R0.reuse, c[0x0][0x1f8], 0x1 ;  /* 0x00007e0000167a11 */ /* 0x040fe400078208ff */
[----:B------:R-:W-:Y:S01]  /*9d30*/  IADD3.X R3, R3, R29, RZ, P0, !PT ;  /* 0x0000001d03037210 */ /* 0x000fe200007fe4ff */
[C---:B------:R-:W-:Y:S01]  /*9d40*/  HMMA.16816.F32 R8, R168.reuse, R10, RZ ;  /* 0x0000000aa808723c */ /* 0x040fe200000018ff */
[----:B------:R-:W-:Y:S02]  /*9d50*/  LEA.HI.X R23, R0, c[0x0][0x1fc], R2, 0x1, P1 ;  /* 0x00007f0000177a11 */ /* 0x000fe400008f0c02 */
[----:B------:R-:W3:Y:S01]  /*9d60*/  LDL R0, [R1+0x30] ;  /* 0x0000300001007983 */ /* 0x000ee20000100800 */
[C---:B------:R-:W-:Y:S04]  /*9d70*/  LEA R2, P0, R28.reuse, c[0x0][0x1f8], 0x1 ;  /* 0x00007e001c027a11 */ /* 0x040fe800078008ff */
[----:B------:R-:W-:Y:S01]  /*9d80*/  LEA.HI.X R3, R28, c[0x0][0x1fc], R3, 0x1, P0 ;  /* 0x00007f001c037a11 */ /* 0x000fe200000f0c03 */
[----:B------:R2:W-:Y:S01]  /*9d90*/  LDGSTS.E.BYPASS.LTC128B.128 [R131+0x5100], [R22.64], !P3 ;  /* 0x0510000016837fae */ /* 0x0005e2000d901d46 */
[C---:B-1----:R-:W-:Y:S05]  /*9da0*/  HMMA.16816.F32 R12, R168.reuse, R16, RZ ;  /* 0x00000010a80c723c */ /* 0x042fea00000018ff */
[----:B------:R1:W-:Y:S03]  /*9db0*/  LDGSTS.E.BYPASS.LTC128B.128 [R131+0x7100], [R2.64], !P2 ;  /* 0x0710000002837fae */ /* 0x0003e6000d101d46 */
[C---:B------:R-:W-:Y:S03]  /*9dc0*/  HMMA.16816.F32 R16, R168.reuse, R18, RZ ;  /* 0x00000012a810723c */ /* 0x040fe600000018ff */
[----:B------:R-:W0:Y:S05]  /*9dd0*/  LDGDEPBAR ;  /* 0x00000000000079af */ /* 0x000e2a0000000000 */
[C---:B--2---:R-:W-:Y:S01]  /*9de0*/  HMMA.16816.F32 R20, R168.reuse, R24, RZ ;  /* 0x00000018a814723c */ /* 0x044fe200000018ff */
[----:B-1----:R-:W2:Y:S07]  /*9df0*/  LDL R2, [R1+0x38] ;  /* 0x0000380001027983 */ /* 0x002eae0000100800 */
[C---:B------:R-:W-:Y:S01]  /*9e00*/  HMMA.16816.F32 R24, R168.reuse, R26, RZ ;  /* 0x0000001aa818723c */ /* 0x040fe200000018ff */
[----:B------:R-:W2:Y:S07]  /*9e10*/  LDL R3, [R1+0x34] ;  /* 0x0000340001037983 */ /* 0x000eae0000100800 */
[C---:B------:R-:W-:Y:S08]  /*9e20*/  HMMA.16816.F32 R28, R168.reuse, R32, RZ ;  /* 0x00000020a81c723c */ /* 0x040ff000000018ff */
[----:B------:R-:W-:Y:S08]  /*9e30*/  HMMA.16816.F32 R32, R168, R34, RZ ;  /* 0x00000022a820723c */ /* 0x000ff000000018ff */
[C---:B------:R-:W-:Y:S08]  /*9e40*/  HMMA.16816.F32 R4, R172.reuse, R176, R4 ;  /* 0x000000b0ac04723c */ /* 0x040ff00000001804 */
[C---:B------:R-:W-:Y:S08]  /*9e50*/  HMMA.16816.F32 R8, R172.reuse, R178, R8 ;  /* 0x000000b2ac08723c */ /* 0x040ff00000001808 */
[C---:B----4-:R-:W-:Y:S08]  /*9e60*/  HMMA.16816.F32 R12, R172.reuse, R180, R12 ;  /* 0x000000b4ac0c723c */ /* 0x050ff0000000180c */
[C---:B------:R-:W-:Y:S08]  /*9e70*/  HMMA.16816.F32 R16, R172.reuse, R182, R16 ;  /* 0x000000b6ac10723c */ /* 0x040ff00000001810 */
[C---:B------:R-:W-:Y:S08]  /*9e80*/  HMMA.16816.F32 R20, R172.reuse, R184, R20 ;  /* 0x000000b8ac14723c */ /* 0x040ff00000001814 */
[C---:B------:R-:W-:Y:S01]  /*9e90*/  HMMA.16816.F32 R24, R172.reuse, R186, R24 ;  /* 0x000000baac18723c */ /* 0x040fe20000001818 */
[----:B------:R-:W1:Y:S07]  /*9ea0*/  LDSM.16.M88.4 R176, [R156] ;  /* 0x000000009cb0783b */ /* 0x000e6e0000000200 */
[C---:B------:R-:W-:Y:S01]  /*9eb0*/  HMMA.16816.F32 R28, R172.reuse, R188, R28 ;  /* 0x000000bcac1c723c */ /* 0x040fe2000000181c */
[----:B------:R-:W4:Y:S07]  /*9ec0*/  LDSM.16.M88.4 R180, [R156+0x800] ;  /* 0x000800009cb4783b */ /* 0x000f2e0000000200 */
[----:B------:R-:W-:Y:S01]  /*9ed0*/  HMMA.16816.F32 R32, R172, R190, R32 ;  /* 0x000000beac20723c */ /* 0x000fe20000001820 */
[----:B------:R-:W4:Y:S06]  /*9ee0*/  LDSM.16.M88.4 R184, [R156+0x1000] ;  /* 0x001000009cb8783b */ /* 0x000f2c0000000200 */
[----:B------:R-:W2:Y:S06]  /*9ef0*/  LDL.64 R188, [R1+0x68] ;  /* 0x0000680001bc7983 */ /* 0x000eac0000100a00 */
[----:B------:R-:W2:Y:S01]  /*9f00*/  LDL R190, [R1+0x78] ;  /* 0x0000780001be7983 */ /* 0x000ea20000100800 */
[C---:B-1----:R-:W-:Y:S08]  /*9f10*/  HMMA.16816.F32 R4, R192.reuse, R176, R4 ;  /* 0x000000b0c004723c */ /* 0x042ff00000001804 */
[C---:B------:R-:W-:Y:S01]  /*9f20*/  HMMA.16816.F32 R8, R192.reuse, R178, R8 ;  /* 0x000000b2c008723c */ /* 0x040fe20000001808 */
[----:B------:R-:W1:Y:S07]  /*9f30*/  LDSM.16.M88.4 R176, [R156+0x1800] ;  /* 0x001800009cb0783b */ /* 0x000e6e0000000200 */
[C---:B----4-:R-:W-:Y:S08]  /*9f40*/  HMMA.16816.F32 R12, R192.reuse, R180, R12 ;  /* 0x000000b4c00c723c */ /* 0x050ff0000000180c */
[C---:B------:R-:W-:Y:S01]  /*9f50*/  HMMA.16816.F32 R16, R192.reuse, R182, R16 ;  /* 0x000000b6c010723c */ /* 0x040fe20000001810 */
[----:B------:R-:W4:Y:S07]  /*9f60*/  LDSM.16.M88.4 R180, [R250] ;  /* 0x00000000fab4783b */ /* 0x000f2e0000000200 */
[C---:B------:R-:W-:Y:S08]  /*9f70*/  HMMA.16816.F32 R20, R192.reuse, R184, R20 ;  /* 0x000000b8c014723c */ /* 0x040ff00000001814 */
        /* <DEDUP_REMOVED lines=8> */
[C---:B------:R-:W-:Y:S08]  /*a000*/  HMMA.16816.F32 R12, R196.reuse, R184, R12 ;  /* 0x000000b8c40c723c */ /* 0x040ff0000000180c */
        /* <DEDUP_REMOVED lines=8> */
[C---:B------:R-:W-:Y:S08]  /*a090*/  HMMA.16816.F32 R4, R200.reuse, R184, R4 ;  /* 0x000000b8c804723c */ /* 0x040ff00000001804 */
[C---:B------:R-:W-:Y:S01]  /*a0a0*/  HMMA.16816.F32 R8, R200.reuse, R186, R8 ;  /* 0x000000bac808723c */ /* 0x040fe20000001808 */
[----:B------:R-:W3:Y:S07]  /*a0b0*/  LDSM.16.M88.4 R184, [R249+0x3800] ;  /* 0x00380000f9b8783b */ /* 0x000eee0000000200 */
[C---:B-1----:R-:W-:Y:S08]  /*a0c0*/  HMMA.16816.F32 R12, R200.reuse, R176, R12 ;  /* 0x000000b0c80c723c */ /* 0x042ff0000000180c */
[C---:B------:R-:W-:Y:S08]  /*a0d0*/  HMMA.16816.F32 R16, R200.reuse, R178, R16 ;  /* 0x000000b2c810723c */ /* 0x040ff00000001810 */
[C---:B----4-:R-:W-:Y:S08]  /*a0e0*/  HMMA.16816.F32 R20, R200.reuse, R180, R20 ;  /* 0x000000b4c814723c */ /* 0x050ff00000001814 */
[C---:B------:R-:W-:Y:S08]  /*a0f0*/  HMMA.16816.F32 R24, R200.reuse, R182, R24 ;  /* 0x000000b6c818723c */ /* 0x040ff00000001818 */
[C---:B---3--:R-:W-:Y:S08]  /*a100*/  HMMA.16816.F32 R28, R200.reuse, R184, R28 ;  /* 0x000000b8c81c723c */ /* 0x048ff0000000181c */
[----:B------:R-:W-:Y:S01]  /*a110*/  HMMA.16816.F32 R32, R200, R186, R32 ;  /* 0x000000bac820723c */ /* 0x000fe20000001820 */
[----:B------:R1:W-:Y:S06]  /*a120*/  LDSM.16.M88.4 R184, [R0] ;  /* 0x0000000000b8783b */ /* 0x0003ec0000000200 */
[----:B--2---:R3:W3:Y:S06]  /*a130*/  LDSM.16.M88.4 R176, [R2] ;  /* 0x0000000002b0783b */ /* 0x0046ec0000000200 */
[----:B------:R4:W3:Y:S06]  /*a140*/  LDSM.16.M88.4 R180, [R3] ;  /* 0x0000000003b4783b */ /* 0x0008ec0000000200 */
[----:B-1----:R-:W2:Y:S06]  /*a150*/  LDL R0, [R1+0x1c] ;  /* 0x00001c0001007983 */ /* 0x002eac0000100800 */
[----:B---3--:R-:W3:Y:S06]  /*a160*/  LDL R2, [R1+0x20] ;  /* 0x0000200001027983 */ /* 0x008eec0000100800 */
[----:B----4-:R-:W4:Y:S01]  /*a170*/  LDL R3, [R1+0x24] ;  /* 0x0000240001037983 */ /* 0x010f220000100800 */
[C---:B------:R-:W-:Y:S08]  /*a180*/  HMMA.16816.F32 R4, R204.reuse, R176, R4 ;  /* 0x000000b0cc04723c */ /* 0x040ff00000001804 */
[C---:B------:R-:W-:Y:S01]  /*a190*/  HMMA.16816.F32 R8, R204.reuse, R178, R8 ;  /* 0x000000b2cc08723c */ /* 0x040fe20000001808 */
[----:B------:R1:W1:Y:S07]  /*a1a0*/  LDSM.16.M88.4 R176, [R157] ;  /* 0x000000009db0783b */ /* 0x00026e0000000200 */
[C---:B------:R-:W-:Y:S08]  /*a1b0*/  HMMA.16816.F32 R12, R204.reuse, R180, R12 ;  /* 0x000000b4cc0c723c */ /* 0x040ff0000000180c */
[C---:B------:R-:W-:Y:S01]  /*a1c0*/  HMMA.16816.F32 R16, R204.reuse, R182, R16 ;  /* 0x000000b6cc10723c */ /* 0x040fe20000001810 */
[----:B------:R-:W1:Y:S07]  /*a1d0*/  LDSM.16.M88.4 R180, [R156+0x2000] ;  /* 0x002000009cb4783b */ /* 0x000e6e0000000200 */
[C---:B------:R-:W-:Y:S01]  /*a1e0*/  HMMA.16816.F32 R20, R204.reuse, R184, R20 ;  /* 0x000000b8cc14723c */ /* 0x040fe20000001814 */
[----:B-1----:R-:W2:Y:S07]  /*a1f0*/  LDL R157, [R1+0x28] ;  /* 0x00002800019d7983 */ /* 0x002eae0000100800 */
        /* <DEDUP_REMOVED lines=26> */
[C---:B-1----:R-:W-:Y:S08]  /*a3a0*/  HMMA.16816.F32 R28, R212.reuse, R184, R28 ;  /* 0x000000b8d41c723c */ /* 0x042ff0000000181c */
[----:B------:R-:W-:Y:S01]  /*a3b0*/  HMMA.16816.F32 R32, R212, R186, R32 ;  /* 0x000000bad420723c */ /* 0x000fe20000001820 */
[----:B------:R-:W1:Y:S07]  /*a3c0*/  LDSM.16.M88.4 R184, [R249+0x5000] ;  /* 0x00500000f9b8783b */ /* 0x000e6e0000000200 */
[C---:B------:R-:W-:Y:S08]  /*a3d0*/  HMMA.16816.F32 R4, R216.reuse, R176, R4 ;  /* 0x000000b0d804723c */ /* 0x040ff00000001804 */
[C---:B------:R-:W-:Y:S01]  /*a3e0*/  HMMA.16816.F32 R8, R216.reuse, R178, R8 ;  /* 0x000000b2d808723c */ /* 0x040fe20000001808 */
[----:B------:R-:W1:Y:S07]  /*a3f0*/  LDSM.16.M88.4 R176, [R249+0x5800] ;  /* 0x00580000f9b0783b */ /* 0x000e6e0000000200 */
[C---:B------:R-:W-:Y:S08]  /*a400*/  HMMA.16816.F32 R12, R216.reuse, R180, R12 ;  /* 0x000000b4d80c723c */ /* 0x040ff0000000180c */
[C---:B------:R-:W-:Y:S08]  /*a410*/  HMMA.16816.F32 R16, R216.reuse, R182, R16 ;  /* 0x000000b6d810723c */ /* 0x040ff00000001810 */
[C---:B-1----:R-:W-:Y:S08]  /*a420*/  HMMA.16816.F32 R20, R216.reuse, R184, R20 ;  /* 0x000000b8d814723c */ /* 0x042ff00000001814 */
[C---:B------:R-:W-:Y:S08]  /*a430*/  HMMA.16816.F32 R24, R216.reuse, R186, R24 ;  /* 0x000000bad818723c */ /* 0x040ff00000001818 */
[C---:B------:R-:W-:Y:S08]  /*a440*/  HMMA.16816.F32 R28, R216.reuse, R176, R28 ;  /* 0x000000b0d81c723c */ /* 0x040ff0000000181c */
[----:B------:R-:W-:Y:S01]  /*a450*/  HMMA.16816.F32 R32, R216, R178, R32 ;  /* 0x000000b2d820723c */ /* 0x000fe20000001820 */
[----:B---3--:R1:W-:Y:S06]  /*a460*/  LDSM.16.M88.4 R176, [R2] ;  /* 0x0000000002b0783b */ /* 0x0083ec0000000200 */
[----:B----4-:R3:W-:Y:S06]  /*a470*/  LDSM.16.M88.4 R184, [R3] ;  /* 0x0000000003b8783b */ /* 0x0107ec0000000200 */
[----:B-1----:R-:W4:Y:S06]  /*a480*/  LDL R2, [R1+0x10] ;  /* 0x0000100001027983 */ /* 0x002f2c0000100800 */
[----:B---3--:R-:W3:Y:S06]  /*a490*/  LDL R3, [R1+0x14] ;  /* 0x0000140001037983 */ /* 0x008eec0000100800 */
[----:B--2---:R1:W2:Y:S06]  /*a4a0*/  LDSM.16.M88.4 R180, [R157] ;  /* 0x000000009db4783b */ /* 0x0042ac0000000200 */
        /* <DEDUP_REMOVED lines=8> */
[----:B-1----:R-:W4:Y:S07]  /*a530*/  LDL R0, [R1+0xc] ;  /* 0x00000c0001007983 */ /* 0x002f2e0000100800 */
[C---:B------:R-:W-:Y:S01]  /*a540*/  HMMA.16816.F32 R24, R220.reuse, R178, R24 ;  /* 0x000000b2dc18723c */ /* 0x040fe20000001818 */
[----:B------:R-:W1:Y:S07]  /*a550*/  LDSM.16.M88.4 R176, [R156+0x4800] ;  /* 0x004800009cb0783b */ /* 0x000e6e0000000200 */
[C---:B--2---:R-:W-:Y:S08]  /*a560*/  HMMA.16816.F32 R28, R220.reuse, R180, R28 ;  /* 0x000000b4dc1c723c */ /* 0x044ff0000000181c */
[----:B------:R-:W-:Y:S01]  /*a570*/  HMMA.16816.F32 R32, R220, R182, R32 ;  /* 0x000000b6dc20723c */ /* 0x000fe20000001820 */
[----:B------:R-:W2:Y:S07]  /*a580*/  LDSM.16.M88.4 R180, [R156+0x5000] ;  /* 0x005000009cb4783b */ /* 0x000eae0000000200 */
[C---:B------:R-:W-:Y:S08]  /*a590*/  HMMA.16816.F32 R4, R224.reuse, R184, R4 ;  /* 0x000000b8e004723c */ /* 0x040ff00000001804 */
[C---:B------:R-:W-:Y:S01]  /*a5a0*/  HMMA.16816.F32 R8, R224.reuse, R186, R8 ;  /* 0x000000bae008723c */ /* 0x040fe20000001808 */
[----:B------:R-:W2:Y:S07]  /*a5b0*/  LDSM.16.M88.4 R184, [R156+0x5800] ;  /* 0x005800009cb8783b */ /* 0x000eae0000000200 */
[C---:B-1----:R-:W-:Y:S08]  /*a5c0*/  HMMA.16816.F32 R12, R224.reuse, R176, R12 ;  /* 0x000000b0e00c723c */ /* 0x042ff0000000180c */
[C---:B------:R-:W-:Y:S01]  /*a5d0*/  HMMA.16816.F32 R16, R224.reuse, R178, R16 ;  /* 0x000000b2e010723c */ /* 0x040fe20000001810 */
[----:B------:R-:W1:Y:S07]  /*a5e0*/  LDSM.16.M88.4 R176, [R250+0x4000] ;  /* 0x00400000fab0783b */ /* 0x000e6e0000000200 */
[C---:B--2---:R-:W-:Y:S08]  /*a5f0*/  HMMA.16816.F32 R20, R224.reuse, R180, R20 ;  /* 0x000000b4e014723c */ /* 0x044ff00000001814 */
[C---:B------:R-:W-:Y:S01]  /*a600*/  HMMA.16816.F32 R24, R224.reuse, R182, R24 ;  /* 0x000000b6e018723c */ /* 0x040fe20000001818 */
[----:B------:R-:W2:Y:S07]  /*a610*/  LDSM.16.M88.4 R180, [R250+0x4800] ;  /* 0x00480000fab4783b */ /* 0x000eae0000000200 */
[C---:B------:R-:W-:Y:S08]  /*a620*/  HMMA.16816.F32 R28, R224.reuse, R184, R28 ;  /* 0x000000b8e01c723c */ /* 0x040ff0000000181c */
        /* <DEDUP_REMOVED lines=17> */
[C---:B------:R-:W-:Y:S08]  /*a740*/  HMMA.16816.F32 R12, R232.reuse, R184, R12 ;  /* 0x000000b8e80c723c */ /* 0x040ff0000000180c */
[C---:B------:R-:W-:Y:S08]  /*a750*/  HMMA.16816.F32 R16, R232.reuse, R186, R16 ;  /* 0x000000bae810723c */ /* 0x040ff00000001810 */
[C---:B-1----:R-:W-:Y:S08]  /*a760*/  HMMA.16816.F32 R20, R232.reuse, R176, R20 ;  /* 0x000000b0e814723c */ /* 0x042ff00000001814 */
[C---:B------:R-:W-:Y:S01]  /*a770*/  HMMA.16816.F32 R24, R232.reuse, R178, R24 ;  /* 0x000000b2e818723c */ /* 0x040fe20000001818 */
[----:B---3--:R-:W-:Y:S07]  /*a780*/  LDSM.16.M88.4 R176, [R3] ;  /* 0x0000000003b0783b */ /* 0x008fee0000000200 */
[C---:B--2---:R-:W-:Y:S08]  /*a790*/  HMMA.16816.F32 R28, R232.reuse, R180, R28 ;  /* 0x000000b4e81c723c */ /* 0x044ff0000000181c */
[----:B------:R-:W-:Y:S01]  /*a7a0*/  HMMA.16816.F32 R32, R232, R182, R32 ;  /* 0x000000b6e820723c */ /* 0x000fe20000001820 */
[----:B----4-:R-:W-:Y:S06]  /*a7b0*/  LDSM.16.M88.4 R180, [R2] ;  /* 0x0000000002b4783b */ /* 0x010fec0000000200 */
[----:B------:R-:W1:Y:S02]  /*a7c0*/  LDSM.16.M88.4 R184, [R157] ;  /* 0x000000009db8783b */ /* 0x000e640000000200 */
[C---:B-1----:R-:W-:Y:S08]  /*a7d0*/  HMMA.16816.F32 R4, R236.reuse, R184, R4 ;  /* 0x000000b8ec04723c */ /* 0x042ff00000001804 */
[C---:B------:R-:W-:Y:S01]  /*a7e0*/  HMMA.16816.F32 R8, R236.reuse, R186, R8 ;  /* 0x000000baec08723c */ /* 0x040fe20000001808 */
[----:B------:R-:W1:Y:S07]  /*a7f0*/  LDSM.16.M88.4 R184, [R0] ;  /* 0x0000000000b8783b */ /* 0x000e6e0000000200 */
[C---:B------:R-:W-:Y:S08]  /*a800*/  HMMA.16816.F32 R12, R236.reuse, R176, R12 ;  /* 0x000000b0ec0c723c */ /* 0x040ff0000000180c */
[C---:B------:R-:W-:Y:S01]  /*a810*/  HMMA.16816.F32 R16, R236.reuse, R178, R16 ;  /* 0x000000b2ec10723c */ /* 0x040fe20000001810 */
[----:B------:R-:W2:Y:S07]  /*a820*/  LDSM.16.M88.4 R176, [R156+0x6000] ;  /* 0x006000009cb0783b */ /* 0x000eae0000000200 */
[C---:B------:R-:W-:Y:S08]  /*a830*/  HMMA.16816.F32 R20, R236.reuse, R180, R20 ;  /* 0x000000b4ec14723c */ /* 0x040ff00000001814 */
[C---:B------:R-:W-:Y:S01]  /*a840*/  HMMA.16816.F32 R24, R236.reuse, R182, R24 ;  /* 0x000000b6ec18723c */ /* 0x040fe20000001818 */
[----:B------:R-:W3:Y:S07]  /*a850*/  LDSM.16.M88.4 R180, [R156+0x6800] ;  /* 0x006800009cb4783b */ /* 0x000eee0000000200 */
[C---:B-1----:R-:W-:Y:S08]  /*a860*/  HMMA.16816.F32 R28, R236.reuse, R184, R28 ;  /* 0x000000b8ec1c723c */ /* 0x042ff0000000181c */
[----:B------:R-:W-:Y:S01]  /*a870*/  HMMA.16816.F32 R32, R236, R186, R32 ;  /* 0x000000baec20723c */ /* 0x000fe20000001820 */
[----:B------:R-:W1:Y:S07]  /*a880*/  LDSM.16.M88.4 R184, [R156+0x7000] ;  /* 0x007000009cb8783b */ /* 0x000e6e0000000200 */
[C---:B--2---:R-:W-:Y:S08]  /*a890*/  HMMA.16816.F32 R4, R240.reuse, R176, R4 ;  /* 0x000000b0f004723c */ /* 0x044ff00000001804 */
[C---:B------:R-:W-:Y:S01]  /*a8a0*/  HMMA.16816.F32 R8, R240.reuse, R178, R8 ;  /* 0x000000b2f008723c */ /* 0x040fe20000001808 */
[----:B------:R2:W4:Y:S07]  /*a8b0*/  LDSM.16.M88.4 R176, [R156+0x7800] ;  /* 0x007800009cb0783b */ /* 0x00052e0000000200 */
[C---:B---3--:R-:W-:Y:S08]  /*a8c0*/  HMMA.16816.F32 R12, R240.reuse, R180, R12 ;  /* 0x000000b4f00c723c */ /* 0x048ff0000000180c */
[C---:B------:R-:W-:Y:S01]  /*a8d0*/  HMMA.16816.F32 R16, R240.reuse, R182, R16 ;  /* 0x000000b6f010723c */ /* 0x040fe20000001810 */
[----:B------:R-:W3:Y:S06]  /*a8e0*/  LDSM.16.M88.4 R180, [R250+0x6000] ;  /* 0x00600000fab4783b */ /* 0x000eec0000000200 */
[----:B--2---:R-:W2:Y:S01]  /*a8f0*/  LDL R156, [R1+0x80] ;  /* 0x00008000019c7983 */ /* 0x004ea20000100800 */
[C---:B-1----:R-:W-:Y:S08]  /*a900*/  HMMA.16816.F32 R20, R240.reuse, R184, R20 ;  /* 0x000000b8f014723c */ /* 0x042ff00000001814 */
[C---:B------:R-:W-:Y:S01]  /*a910*/  HMMA.16816.F32 R24, R240.reuse, R186, R24 ;  /* 0x000000baf018723c */ /* 0x040fe20000001818 */
[----:B------:R-:W1:Y:S07]  /*a920*/  LDSM.16.M88.4 R184, [R250+0x6800] ;  /* 0x00680000fab8783b */ /* 0x000e6e0000000200 */
[C---:B----4-:R-:W-:Y:S08]  /*a930*/  HMMA.16816.F32 R28, R240.reuse, R176, R28 ;  /* 0x000000b0f01c723c */ /* 0x050ff0000000181c */
[----:B------:R-:W-:Y:S01]  /*a940*/  HMMA.16816.F32 R32, R240, R178, R32 ;  /* 0x000000b2f020723c */ /* 0x000fe20000001820 */
[----:B------:R-:W4:Y:S07]  /*a950*/  LDSM.16.M88.4 R176, [R250+0x7000] ;  /* 0x00700000fab0783b */ /* 0x000f2e0000000200 */
[C---:B---3--:R-:W-:Y:S08]  /*a960*/  HMMA.16816.F32 R4, R244.reuse, R180, R4 ;  /* 0x000000b4f404723c */ /* 0x048ff00000001804 */
[C---:B------:R-:W-:Y:S01]  /*a970*/  HMMA.16816.F32 R8, R244.reuse, R182, R8 ;  /* 0x000000b6f408723c */ /* 0x040fe20000001808 */
[----:B------:R-:W3:Y:S01]  /*a980*/  LDSM.16.M88.4 R180, [R250+0x7800] ;  /* 0x00780000fab4783b */ /* 0x000ee20000000200 */
[----:B------:R-:W-:Y:S05]  /*a990*/  DEPBAR.LE SB0, 0x0 ;  /* 0x000080000000791a */ /* 0x000fea0000000000 */
[----:B------:R-:W-:Y:S01]  /*a9a0*/  BAR.SYNC.DEFER_BLOCKING 0x0 ;  /* 0x0000000000007b1d */ /* 0x000fe20000010000 */
[C---:B-1----:R-:W-:Y:S08]  /*a9b0*/  HMMA.16816.F32 R12, R244.reuse, R184, R12 ;  /* 0x000000b8f40c723c */ /* 0x042ff0000000180c */
[----:B------:R-:W-:Y:S01]  /*a9c0*/  FMNMX.FTZ R0, R4, R158, !PT ;  /* 0x0000009e04007209 */ /* 0x000fe20007810000 */
[C---:B------:R-:W-:Y:S03]  /*a9d0*/  HMMA.16816.F32 R16, R244.reuse, R186, R16 ;  /* 0x000000baf410723c */ /* 0x040fe60000001810 */
[----:B------:R-:W-:Y:S02]  /*a9e0*/  FMNMX.FTZ R0, R5, R0, !PT ;  /* 0x0000000005007209 */ /* 0x000fe40007810000 */
[----:B------:R-:W-:Y:S03]  /*a9f0*/  FMNMX.FTZ R2, R6, R159, !PT ;  /* 0x0000009f06027209 */ /* 0x000fe60007810000 */
[C---:B----4-:R-:W-:Y:S04]  /*aa00*/  HMMA.16816.F32 R20, R244.reuse, R176, R20 ;  /* 0x000000b0f414723c */ /* 0x050fe80000001814 */
[----:B------:R-:W-:Y:S02]  /*aa10*/  FMNMX.FTZ R0, R8, R0, !PT ;  /* 0x0000000008007209 */ /* 0x000fe40007810000 */
[----:B------:R-:W-:Y:S02]  /*aa20*/  FMNMX.FTZ R2, R7, R2, !PT ;  /* 0x0000000207027209 */ /* 0x000fe40007810000 */
[C---:B------:R-:W-:Y:S04]  /*aa30*/  HMMA.16816.F32 R24, R244.reuse, R178, R24 ;  /* 0x000000b2f418723c */ /* 0x040fe80000001818 */
[----:B------:R-:W-:Y:S02]  /*aa40*/  FMNMX.FTZ R0, R9, R0, !PT ;  /* 0x0000000009007209 */ /* 0x000fe40007810000 */
[----:B------:R-:W-:Y:S02]  /*aa50*/  FMNMX.FTZ R2, R10, R2, !PT ;  /* 0x000000020a027209 */ /* 0x000fe40007810000 */
[C---:B---3--:R-:W-:Y:S04]  /*aa60*/  HMMA.16816.F32 R28, R244.reuse, R180, R28 ;  /* 0x000000b4f41c723c */ /* 0x048fe8000000181c */
[----:B------:R-:W-:Y:S02]  /*aa70*/  FMNMX.FTZ R0, R12, R0, !PT ;  /* 0x000000000c007209 */ /* 0x000fe40007810000 */
[----:B------:R-:W-:Y:S02]  /*aa80*/  FMNMX.FTZ R2, R11, R2, !PT ;  /* 0x000000020b027209 */ /* 0x000fe40007810000 */
        /* <DEDUP_REMOVED lines=22> */
[----:B------:R-:W1:Y:S01]  /*abf0*/  SHFL.BFLY PT, R180, R3, 0x2, 0x1f ;  /* 0x0c401f0003b47f89 */ /* 0x000e6200000e0000 */
[----:B------:R-:W-:Y:S04]  /*ac00*/  FMNMX.FTZ R0, R34, R0, !PT ;  /* 0x0000000022007209 */ /* 0x000fe80007810000 */
[----:B------:R-:W-:Y:S05]  /*ac10*/  FMNMX.FTZ R0, R35, R0, !PT ;  /* 0x0000000023007209 */ /* 0x000fea0007810000 */
[----:B------:R-:W3:Y:S01]  /*ac20*/  SHFL.BFLY PT, R2, R0, 0x2, 0x1f ;  /* 0x0c401f0000027f89 */ /* 0x000ee200000e0000 */
[----:B-1----:R-:W-:Y:S05]  /*ac30*/  FMNMX.FTZ R180, R3, R180, !PT ;  /* 0x000000b403b47209 */ /* 0x002fea0007810000 */
[----:B------:R-:W1:Y:S01]  /*ac40*/  SHFL.BFLY PT, R181, R180, 0x1, 0x1f ;  /* 0x0c201f00b4b57f89 */ /* 0x000e6200000e0000 */
[----:B---3--:R-:W-:Y:S05]  /*ac50*/  FMNMX.FTZ R0, R0, R2, !PT ;  /* 0x0000000200007209 */ /* 0x008fea0007810000 */
[----:B------:R-:W3:Y:S01]  /*ac60*/  SHFL.BFLY PT, R3, R0, 0x1, 0x1f ;  /* 0x0c201f0000037f89 */ /* 0x000ee200000e0000 */
[C---:B--2---:R-:W-:Y:S02]  /*ac70*/  ISETP.GT.AND P0, PT, R130.reuse, R156, PT ;  /* 0x0000009c8200720c */ /* 0x044fe40003f04270 */
[----:B------:R-:W-:Y:S05]  /*ac80*/  IADD3 R130, R130, -0x1, RZ ;  /* 0xffffffff82827810 */ /* 0x000fea0007ffe0ff */
[----:B------:R2:W-:Y:S06]  /*ac90*/  STL [R1+0x5c], R130 ;  /* 0x00005c8201007387 */ /* 0x0005ec0000100800 */
[----:B------:R-:W-:Y:S02]  /*aca0*/  @P0 SHF.R.S32.HI R156, RZ, 0x1f, R130 ;  /* 0x0000001fff9c0819 */ /* 0x000fe40000011482 */
[----:B------:R-:W-:Y:S03]  /*acb0*/  @P0 IADD3 R187, P1, R188, 0x40, RZ ;  /* 0x00000040bcbb0810 */ /* 0x000fe60007f3e0ff */
[----:B------:R-:W-:Y:S01]  /*acc0*/  @P0 IMAD R176, R156, c[0x0][0x1e0], RZ ;  /* 0x000078009cb00a24 */ /* 0x000fe200078e02ff */
[----:B------:R-:W-:Y:S01]  /*acd0*/  @P0 IADD3.X R186, RZ, R190, RZ, P1, !PT ;  /* 0x000000beffba0210 */ /* 0x000fe20000ffe4ff */
[C---:B------:R-:W-:Y:S04]  /*ace0*/  @P0 IMAD.WIDE.U32 R156, R130.reuse, c[0x0][0x1e0], RZ ;  /* 0x00007800829c0a25 */ /* 0x040fe800078e00ff */
[----:B------:R-:W-:Y:S01]  /*acf0*/  @P0 IMAD R176, R130, c[0x0][0x1e4], R176 ;  /* 0x0000790082b00a24 */ /* 0x000fe200078e02b0 */
[C---:B------:R-:W-:Y:S04]  /*ad00*/  @P0 SHF.L.U32 R177, R156.reuse, 0x6, RZ ;  /* 0x000000069cb10819 */ /* 0x040fe800000006ff */
[----:B------:R-:W-:Y:S02]  /*ad10*/  @P0 IADD3 R176, R157, R176, RZ ;  /* 0x000000b09db00210 */ /* 0x000fe40007ffe0ff */
[----:B------:R-:W-:Y:S01]  /*ad20*/  @P0 IADD3 R157, P6, R177, R188, RZ ;  /* 0x000000bcb19d0210 */ /* 0x000fe20007fde0ff */
[----:B--2---:R-:W2:Y:S01]  /*ad30*/  LDL.LU R130, [R1+0x11c] ;  /* 0x00011c0001827983 */ /* 0x004ea20000300800 */
[----:B------:R-:W-:Y:S02]  /*ad40*/  @P0 SHF.L.U64.HI R176, R156, 0x6, R176 ;  /* 0x000000069cb00819 */ /* 0x000fe400000102b0 */
[----:B------:R-:W-:Y:S02]  /*ad50*/  @P0 LEA R178, P1, R157, c[0x0][0x1c8], 0x1 ;  /* 0x000072009db20a11 */ /* 0x000fe400078208ff */
[----:B------:R-:W-:Y:S02]  /*ad60*/  @P0 IADD3.X R156, R176, R190, RZ, P6, !PT ;  /* 0x000000beb09c0210 */ /* 0x000fe400037fe4ff */
[----:B------:R-:W-:Y:S02]  /*ad70*/  @P0 IADD3 R2, P6, R177, R187, RZ ;  /* 0x000000bbb1020210 */ /* 0x000fe40007fde0ff */
[----:B------:R-:W-:Y:S02]  /*ad80*/  @P0 LEA.HI.X R179, R157, c[0x0][0x1cc], R156, 0x1, P1 ;  /* 0x000073009db30a11 */ /* 0x000fe400008f0c9c */
[----:B------:R-:W-:Y:S02]  /*ad90*/  @P0 LEA R182, P1, R2, c[0x0][0x1c8], 0x1 ;  /* 0x0000720002b60a11 */ /* 0x000fe400078208ff */
[----:B------:R-:W-:Y:S01]  /*ada0*/  @P0 IADD3.X R156, R176, R186, RZ, P6, !PT ;  /* 0x000000bab09c0210 */ /* 0x000fe200037fe4ff */
[----:B------:R4:W-:Y:S01]  /*adb0*/  @P0 LDGSTS.E.BYPASS.LTC128B.128 [R131+0x10100], [R178.64], !P5 ;  /* 0x10100000b2830fae */ /* 0x0009e2000e901d46 */
[----:B-1----:R-:W-:Y:S02]  /*adc0*/  FMNMX.FTZ R157, R180, R181, !PT ;  /* 0x000000b5b49d7209 */ /* 0x002fe40007810000 */
[----:B------:R-:W-:Y:S02]  /*add0*/  @P0 LEA.HI.X R183, R2, c[0x0][0x1cc], R156, 0x1, P1 ;  /* 0x0000730002b70a11 */ /* 0x000fe400008f0c9c */
[----:B------:R-:W-:Y:S01]  /*ade0*/  @P0 IADD3 R185, P1, R188, 0x80, RZ ;  /* 0x00000080bcb90810 */ /* 0x000fe20007f3e0ff */
[----:B------:R-:W-:Y:S01]  /*adf0*/  FADD.FTZ R2, -R157, R158 ;  /* 0x0000009e9d027221 */ /* 0x000fe20000010100 */
[----:B---3--:R-:W-:Y:S01]  /*ae00*/  FMNMX.FTZ R156, R0, R3, !PT ;  /* 0x00000003009c7209 */ /* 0x008fe20007810000 */
[----:B------:R1:W-:Y:S01]  /*ae10*/  @P0 LDGSTS.E.BYPASS.LTC128B.128 [R131+0x12100], [R182.64], !P4 ;  /* 0x12100000b6830fae */ /* 0x0003e2000e101d46 */
[----:B------:R-:W-:Y:S01]  /*ae20*/  @P0 IADD3.X R184, RZ, R190, RZ, P1, !PT ;  /* 0x000000beffb80210 */ /* 0x000fe20000ffe4ff */
[----:B------:R-:W-:Y:S04]  /*ae30*/  FMUL.FTZ R0, R2, c[0x0][0x2d0] ;  /* 0x0000b40002007a20 */ /* 0x000fe80000410000 */
[----:B------:R3:W3:Y:S01]  /*ae40*/  MUFU.EX2 R2, R0 ;  /* 0x0000000000027308 */ /* 0x0006e20000000800 */
[----:B----4-:R-:W-:Y:S04]  /*ae50*/  @P0 IADD3 R179, P6, R177, R185, RZ ;  /* 0x000000b9b1b30210 */ /* 0x010fe80007fde0ff */
[C---:B------:R-:W-:Y:S02]  /*ae60*/  @P0 LEA R178, P1, R179.reuse, c[0x0][0x1c8], 0x1 ;  /* 0x00007200b3b20a11 */ /* 0x040fe400078208ff */
[----:B------:R-:W-:Y:S02]  /*ae70*/  @P0 IADD3.X R3, R176, R184, RZ, P6, !PT ;  /* 0x000000b8b0030210 */ /* 0x000fe400037fe4ff */
[----:B-1----:R-:W-:Y:S02]  /*ae80*/  MOV R182, R188 ;  /* 0x000000bc00b67202 */ /* 0x002fe40000000f00 */
[----:B------:R-:W-:Y:S01]  /*ae90*/  @P0 LEA.HI.X R179, R179, c[0x0][0x1cc], R3, 0x1, P1 ;  /* 0x00007300b3b30a11 */ /* 0x000fe200008f0c03 */
[----:B---3--:R-:W-:Y:S01]  /*aea0*/  FADD.FTZ R0, -R156, R159 ;  /* 0x0000009f9c007221 */ /* 0x008fe20000010100 */
[----:B------:R-:W-:Y:S01]  /*aeb0*/  @P0 IADD3 R181, P1, R188, 0xc0, RZ ;  /* 0x000000c0bcb50810 */ /* 0x000fe20007f3e0ff */
[----:B------:R-:W-:Y:S01]  /*aec0*/  FMUL.FTZ R188, R157, c[0x0][0x2d0] ;  /* 0x0000b4009dbc7a20 */ /* 0x000fe20000410000 */
[----:B------:R-:W-:Y:S01]  /*aed0*/  MOV R183, R189 ;  /* 0x000000bd00b77202 */ /* 0x000fe20000000f00 */
[----:B------:R1:W-:Y:S01]  /*aee0*/  @P0 LDGSTS.E.BYPASS.LTC128B.128 [R131+0x14100], [R178.64], !P3 ;  /* 0x14100000b2830fae */ /* 0x0003e2000d901d46 */
[----:B------:R-:W-:Y:S01]  /*aef0*/  @P0 IADD3 R3, P6, R177, R181, RZ ;  /* 0x000000b5b1030210 */ /* 0x000fe20007fde0ff */
[--C-:B------:R-:W-:Y:S01]  /*af00*/  FFMA.FTZ R4, R4, c[0x0][0x2d0], -R188.reuse ;  /* 0x0000b40004047a23 */ /* 0x100fe200000108bc */
[----:B------:R-:W-:Y:S01]  /*af10*/  @P0 IADD3.X R180, RZ, R190, RZ, P1, !PT ;  /* 0x000000beffb40210 */ /* 0x000fe20000ffe4ff */
[--C-:B------:R-:W-:Y:S01]  /*af20*/  FFMA.FTZ R5, R5, c[0x0][0x2d0], -R188.reuse ;  /* 0x0000b40005057a23 */ /* 0x100fe200000108bc */
[----:B------:R-:W-:Y:S01]  /*af30*/  @P0 LEA R158, P1, R3, c[0x0][0x1c8], 0x1 ;  /* 0x00007200039e0a11 */ /* 0x000fe200078208ff */
[----:B------:R3:W-:Y:S01]  /*af40*/  MUFU.EX2 R189, R4 ;  /* 0x0000000400bd7308 */ /* 0x0007e20000000800 */
[----:B------:R-:W-:Y:S01]  /*af50*/  @P0 IADD3.X R159, R176, R180, RZ, P6, !PT ;  /* 0x000000b4b09f0210 */ /* 0x000fe200037fe4ff */
[--C-:B------:R-:W-:Y:S02]  /*af60*/  FFMA.FTZ R8, R8, c[0x0][0x2d0], -R188.reuse ;  /* 0x0000b40008087a23 */ /* 0x100fe400000108bc */
[----:B------:R-:W-:Y:S01]  /*af70*/  FFMA.FTZ R9, R9, c[0x0][0x2d0], -R188 ;  /* 0x0000b40009097a23 */ /* 0x000fe200000108bc */
[----:B------:R-:W-:Y:S01]  /*af80*/  @P0 LEA.HI.X R159, R3, c[0x0][0x1cc], R159, 0x1, P1 ;  /* 0x00007300039f0a11 */ /* 0x000fe200008f0c9f */
[----:B------:R-:W-:Y:S01]  /*af90*/  FMUL.FTZ R0, R0, c[0x0][0x2d0] ;  /* 0x0000b40000007a20 */ /* 0x000fe20000410000 */
[----:B------:R-:W-:Y:S01]  /*afa0*/  @P0 MOV R3, c[0x0][0x1e0] ;  /* 0x0000780000030a02 */ /* 0x000fe20000000f00 */
[C---:B------:R-:W-:Y:S02]  /*afb0*/  FMUL.FTZ R132, R2.reuse, R132 ;  /* 0x0000008402847220 */ /* 0x040fe40000410000 */
[----:B------:R4:W-:Y:S01]  /*afc0*/  MUFU.EX2 R191, R5 ;  /* 0x0000000500bf7308 */ /* 0x0009e20000000800 */
[----:B------:R4:W-:Y:S01]  /*afd0*/  @P0 LDGSTS.E.BYPASS.LTC128B.128 [R131+0x16100], [R158.64], !P2 ;  /* 0x161000009e830fae */ /* 0x0009e2000d101d46 */
[C---:B------:R-:W-:Y:S01]  /*afe0*/  @P0 LEA R177, P1, R3.reuse, R177, 0x5 ;  /* 0x000000b103b10211 */ /* 0x040fe200078228ff */
[C---:B------:R-:W-:Y:S02]  /*aff0*/  FMUL.FTZ R133, R2.reuse, R133 ;  /* 0x0000008502857220 */ /* 0x040fe40000410000 */
[C---:B------:R-:W-:Y:S02]  /*b000*/  FMUL.FTZ R136, R2.reuse, R136 ;  /* 0x0000008802887220 */ /* 0x040fe40000410000 */
[C---:B------:R-:W-:Y:S02]  /*b010*/  FMUL.FTZ R137, R2.reuse, R137 ;  /* 0x0000008902897220 */ /* 0x040fe40000410000 */
[C---:B------:R-:W-:Y:S01]  /*b020*/  FMUL.FTZ R140, R2.reuse, R140 ;  /* 0x0000008c028c7220 */ /* 0x040fe20000410000 */
[----:B------:R4:W-:Y:S01]  /*b030*/  MUFU.EX2 R183, R8 ;  /* 0x0000000800b77308 */ /* 0x0009e20000000800 */
[C---:B------:R-:W-:Y:S02]  /*b040*/  FMUL.FTZ R141, R2.reuse, R141 ;  /* 0x0000008d028d7220 */ /* 0x040fe40000410000 */
[C---:B------:R-:W-:Y:S01]  /*b050*/  FMUL.FTZ R144, R2.reuse, R144 ;  /* 0x0000009002907220 */ /* 0x040fe20000410000 */
[----:B---3--:R-:W-:Y:S01]  /*b060*/  @P0 MOV R4, c[0x0][0x1e4] ;  /* 0x0000790000040a02 */ /* 0x008fe20000000f00 */
[C---:B------:R-:W-:Y:S02]  /*b070*/  FMUL.FTZ R145, R2.reuse, R145 ;  /* 0x0000009102917220 */ /* 0x040fe40000410000 */
[C---:B------:R-:W-:Y:S01]  /*b080*/  FMUL.FTZ R148, R2.reuse, R148 ;  /* 0x0000009402947220 */ /* 0x040fe20000410000 */
[----:B------:R-:W-:Y:S01]  /*b090*/  @P0 LEA.HI.X R176, R3, R176, R4, 0x5, P1 ;  /* 0x000000b003b00211 */ /* 0x000fe200008f2c04 */
[C---:B------:R-:W-:Y:S01]  /*b0a0*/  FMUL.FTZ R149, R2.reuse, R149 ;  /* 0x0000009502957220 */ /* 0x040fe20000410000 */
[----:B------:R-:W-:Y:S01]  /*b0b0*/  @P0 IADD3 R3, P6, R177, R182, RZ ;  /* 0x000000b6b1030210 */ /* 0x000fe20007fde0ff */
[----:B------:R-:W3:Y:S01]  /*b0c0*/  MUFU.EX2 R0, R0 ;  /* 0x0000000000007308 */ /* 0x000ee20000000800 */
[C---:B------:R-:W-:Y:S02]  /*b0d0*/  FMUL.FTZ R152, R2.reuse, R152 ;  /* 0x0000009802987220 */ /* 0x040fe40000410000 */
[----:B-1----:R-:W-:Y:S01]  /*b0e0*/  @P0 LEA R178, P1, R3, c[0x0][0x1c8], 0x1 ;  /* 0x0000720003b20a11 */ /* 0x002fe200078208ff */
[----:B------:R-:W-:Y:S01]  /*b0f0*/  FMUL.FTZ R153, R2, R153 ;  /* 0x0000009902997220 */ /* 0x000fe20000410000 */
[----:B------:R-:W-:Y:S01]  /*b100*/  @P0 IADD3.X R4, R176, R190, RZ, P6, !PT ;  /* 0x000000beb0040210 */ /* 0x000fe200037fe4ff */
[C---:B------:R-:W-:Y:S01]  /*b110*/  FMUL.FTZ R36, R2.reuse, R36 ;  /* 0x0000002402247220 */ /* 0x040fe20000410000 */
[----:B----4-:R-:W-:Y:S01]  /*b120*/  @P0 IADD3 R5, P6, R177, R185, RZ ;  /* 0x000000b9b1050210 */ /* 0x010fe20007fde0ff */
[----:B------:R-:W-:Y:S01]  /*b130*/  FMUL.FTZ R37, R2, R37 ;  /* 0x0000002502257220 */ /* 0x000fe20000410000 */
[----:B------:R-:W-:Y:S01]  /*b140*/  @P0 LEA.HI.X R179, R3, c[0x0][0x1cc], R4, 0x1, P1 ;  /* 0x0000730003b30a11 */ /* 0x000fe200008f0c04 */
[----:B------:R1:W4:Y:S01]  /*b150*/  MUFU.EX2 R182, R9 ;  /* 0x0000000900b67308 */ /* 0x0003220000000800 */
[----:B------:R-:W-:Y:S01]  /*b160*/  @P0 IADD3 R4, P1, R177, R187, RZ ;  /* 0x000000bbb1040210 */ /* 0x000fe20007f3e0ff */
[----:B------:R-:W-:Y:S01]  /*b170*/  FMUL.FTZ R3, R156, c[0x0][0x2d0] ;  /* 0x0000b4009c037a20 */ /* 0x000fe20000410000 */
[----:B------:R-:W-:Y:S01]  /*b180*/  @P0 IADD3.X R184, R176, R184, RZ, P6, !PT ;  /* 0x000000b8b0b80210 */ /* 0x000fe200037fe4ff */
[----:B------:R4:W-:Y:S01]  /*b190*/  @P0 LDGSTS.E.BYPASS.LTC128B.128 [R131+0x11100], [R178.64], !P5 ;  /* 0x11100000b2830fae */ /* 0x0009e2000e901d46 */
[----:B------:R-:W-:Y:S01]  /*b1a0*/  @P0 LEA R158, P6, R4, c[0x0][0x1c8], 0x1 ;  /* 0x00007200049e0a11 */ /* 0x000fe200078c08ff */
[--C-:B------:R-:W-:Y:S01]  /*b1b0*/  FFMA.FTZ R6, R6, c[0x0][0x2d0], -R3.reuse ;  /* 0x0000b40006067a23 */ /* 0x100fe20000010803 */
[----:B------:R-:W-:Y:S01]  /*b1c0*/  @P0 IADD3.X R186, R176, R186, RZ, P1, !PT ;  /* 0x000000bab0ba0210 */ /* 0x000fe20000ffe4ff */
[--C-:B------:R-:W-:Y:S01]  /*b1d0*/  FFMA.FTZ R7, R7, c[0x0][0x2d0], -R3.reuse ;  /* 0x0000b40007077a23 */ /* 0x100fe20000010803 */
[----:B------:R-:W-:Y:S01]  /*b1e0*/  @P0 IADD3 R177, P1, R177, R181, RZ ;  /* 0x000000b5b1b10210 */ /* 0x000fe20007f3e0ff */
[--C-:B------:R-:W-:Y:S01]  /*b1f0*/  FFMA.FTZ R10, R10, c[0x0][0x2d0], -R3.reuse ;  /* 0x0000b4000a0a7a23 */ /* 0x100fe20000010803 */
[----:B------:R-:W-:Y:S01]  /*b200*/  @P0 LEA.HI.X R159, R4, c[0x0][0x1cc], R186, 0x1, P6 ;  /* 0x00007300049f0a11 */ /* 0x000fe200030f0cba */
[--C-:B------:R-:W-:Y:S01]  /*b210*/  FFMA.FTZ R11, R11, c[0x0][0x2d0], -R3.reuse ;  /* 0x0000b4000b0b7a23 */ /* 0x100fe20000010803 */
[----:B------:R-:W-:Y:S01]  /*b220*/  @P0 IADD3.X R176, R176, R180, RZ, P1, !PT ;  /* 0x000000b4b0b00210 */ /* 0x000fe20000ffe4ff */
[----:B------:R4:W-:Y:S01]  /*b230*/  MUFU.EX2 R185, R7 ;  /* 0x0000000700b97308 */ /* 0x0009e20000000800 */
[C---:B------:R-:W-:Y:S01]  /*b240*/  @P0 LEA R8, P1, R5.reuse, c[0x0][0x1c8], 0x1 ;  /* 0x0000720005080a11 */ /* 0x040fe200078208ff */
[----:B------:R4:W-:Y:S01]  /*b250*/  @P0 LDGSTS.E.BYPASS.LTC128B.128 [R131+0x13100], [R158.64], !P4 ;  /* 0x131000009e830fae */ /* 0x0009e2000e101d46 */
[C---:B---3--:R-:W-:Y:S02]  /*b260*/  FMUL.FTZ R134, R0.reuse, R134 ;  /* 0x0000008600867220 */ /* 0x048fe40000410000 */
[C---:B------:R-:W-:Y:S02]  /*b270*/  FMUL.FTZ R135, R0.reuse, R135 ;  /* 0x0000008700877220 */ /* 0x040fe40000410000 */
[C---:B------:R-:W-:Y:S02]  /*b280*/  FMUL.FTZ R138, R0.reuse, R138 ;  /* 0x0000008a008a7220 */ /* 0x040fe40000410000 */
[C---:B------:R-:W-:Y:S01]  /*b290*/  FMUL.FTZ R139, R0.reuse, R139 ;  /* 0x0000008b008b7220 */ /* 0x040fe20000410000 */
[----:B-1----:R-:W-:Y:S01]  /*b2a0*/  @P0 LEA.HI.X R9, R5, c[0x0][0x1cc], R184, 0x1, P1 ;  /* 0x0000730005090a11 */ /* 0x002fe200008f0cb8 */
[----:B------:R1:W3:Y:S01]  /*b2b0*/  MUFU.EX2 R180, R6 ;  /* 0x0000000600b47308 */ /* 0x0002e20000000800 */
[C---:B------:R-:W-:Y:S01]  /*b2c0*/  @P0 LEA R4, P1, R177.reuse, c[0x0][0x1c8], 0x1 ;  /* 0x00007200b1040a11 */ /* 0x040fe200078208ff */
[C---:B------:R-:W-:Y:S02]  /*b2d0*/  FMUL.FTZ R142, R0.reuse, R142 ;  /* 0x0000008e008e7220 */ /* 0x040fe40000410000 */
[----:B------:R3:W-:Y:S01]  /*b2e0*/  @P0 LDGSTS.E.BYPASS.LTC128B.128 [R131+0x15100], [R8.64], !P3 ;  /* 0x1510000008830fae */ /* 0x0007e2000d901d46 */
[----:B------:R-:W-:Y:S01]  /*b2f0*/  @P0 LEA.HI.X R5, R177, c[0x0][0x1cc], R176, 0x1, P1 ;  /* 0x00007300b1050a11 */ /* 0x000fe200008f0cb0 */
[C---:B------:R-:W-:Y:S02]  /*b300*/  FMUL.FTZ R143, R0.reuse, R143 ;  /* 0x0000008f008f7220 */ /* 0x040fe40000410000 */
[C---:B------:R-:W-:Y:S02]  /*b310*/  FMUL.FTZ R146, R0.reuse, R146 ;  /* 0x0000009200927220 */ /* 0x040fe40000410000 */
[----:B------:R3:W-:Y:S01]  /*b320*/  @P0 LDGSTS.E.BYPASS.LTC128B.128 [R131+0x17100], [R4.64], !P2 ;  /* 0x1710000004830fae */ /* 0x0007e2000d101d46 */
[----:B------:R3:W-:Y:S01]  /*b330*/  MUFU.EX2 R190, R11 ;  /* 0x0000000b00be7308 */ /* 0x0007e20000000800 */
[C---:B------:R-:W-:Y:S02]  /*b340*/  FMUL.FTZ R147, R0.reuse, R147 ;  /* 0x0000009300937220 */ /* 0x040fe40000410000 */
[C---:B----4-:R-:W-:Y:S02]  /*b350*/  FMUL.FTZ R7, R0.reuse, R163 ;  /* 0x000000a300077220 */ /* 0x050fe40000410000 */
[----:B------:R-:W4:Y:S01]  /*b360*/  LDSM.16.MT88.4 R176, [R248] ;  /* 0x00000000f8b0783b */ /* 0x000f220000004200 */
[C---:B------:R-:W-:Y:S02]  /*b370*/  FMUL.FTZ R150, R0.reuse, R150 ;  /* 0x0000009600967220 */ /* 0x040fe40000410000 */
[C---:B------:R-:W-:Y:S02]  /*b380*/  FMUL.FTZ R151, R0.reuse, R151 ;  /* 0x0000009700977220 */ /* 0x040fe40000410000 */
[----:B------:R-:W3:Y:S01]  /*b390*/  MUFU.EX2 R159, R10 ;  /* 0x0000000a009f7308 */ /* 0x000ee20000000800 */
[C---:B------:R-:W-:Y:S01]  /*b3a0*/  FMUL.FTZ R154, R0.reuse, R154 ;  /* 0x0000009a009a7220 */ /* 0x040fe20000410000 */
[----:B------:R-:W0:Y:S01]  /*b3b0*/  LDGDEPBAR ;  /* 0x00000000000079af */ /* 0x000e220000000000 */
[----:B-1----:R-:W-:Y:S01]  /*b3c0*/  FMUL.FTZ R6, R0, R162 ;  /* 0x000000a200067220 */ /* 0x002fe20000410000 */
[----:B------:R-:W-:Y:S01]  /*b3d0*/  F2FP.PACK_AB R162, R182, R183 ;  /* 0x000000b7b6a2723e */ /* 0x000fe200000000ff */
[C---:B------:R-:W-:Y:S02]  /*b3e0*/  FMUL.FTZ R155, R0.reuse, R155 ;  /* 0x0000009b009b7220 */ /* 0x040fe40000410000 */
[C---:B------:R-:W-:Y:S02]  /*b3f0*/  FMUL.FTZ R38, R0.reuse, R38 ;  /* 0x0000002600267220 */ /* 0x040fe40000410000 */
[----:B------:R-:W-:Y:S02]  /*b400*/  FMUL.FTZ R39, R0, R39 ;  /* 0x0000002700277220 */ /* 0x000fe40000410000 */
[C---:B---3--:R-:W-:Y:S02]  /*b410*/  FMUL.FTZ R8, R2.reuse, R164 ;  /* 0x000000a402087220 */ /* 0x048fe40000410000 */
[----:B------:R-:W-:Y:S02]  /*b420*/  FMUL.FTZ R9, R2, R165 ;  /* 0x000000a502097220 */ /* 0x000fe40000410000 */
[----:B------:R-:W-:Y:S01]  /*b430*/  FMUL.FTZ R11, R0, R167 ;  /* 0x000000a7000b7220 */ /* 0x000fe20000410000 */
[----:B------:R-:W3:Y:S01]  /*b440*/  LDL.LU R131, [R1+0x118] ;  /* 0x0001180001837983 */ /* 0x000ee20000300800 */
[C---:B------:R-:W-:Y:S01]  /*b450*/  FMUL.FTZ R4, R2.reuse, R160 ;  /* 0x000000a002047220 */ /* 0x040fe20000410000 */
[----:B------:R-:W-:Y:S01]  /*b460*/  F2FP.PACK_AB R160, R191, R189 ;  /* 0x000000bdbfa0723e */ /* 0x000fe200000000ff */
[C---:B------:R-:W-:Y:S01]  /*b470*/  FMUL.FTZ R5, R2.reuse, R161 ;  /* 0x000000a102057220 */ /* 0x040fe20000410000 */
[----:B------:R-:W-:Y:S01]  /*b480*/  F2FP.PACK_AB R161, R185, R180 ;  /* 0x000000b4b9a1723e */ /* 0x000fe200000000ff */
[C---:B------:R-:W-:Y:S01]  /*b490*/  FMUL.FTZ R40, R2.reuse, R40 ;  /* 0x0000002802287220 */ /* 0x040fe20000410000 */
[----:B------:R-:W3:Y:S01]  /*b4a0*/  LDL R158, [R1+0x48] ;  /* 0x00004800019e7983 */ /* 0x000ee20000100800 */
[----:B------:R-:W-:Y:S01]  /*b4b0*/  FMUL.FTZ R41, R2, R41 ;  /* 0x0000002902297220 */ /* 0x000fe20000410000 */
[----:B------:R-:W-:Y:S01]  /*b4c0*/  F2FP.PACK_AB R163, R190, R159 ;  /* 0x0000009fbea3723e */ /* 0x000fe200000000ff */
[----:B------:R-:W-:Y:S02]  /*b4d0*/  FMUL.FTZ R10, R0, R166 ;  /* 0x000000a6000a7220 */ /* 0x000fe40000410000 */
[C---:B------:R-:W-:Y:S01]  /*b4e0*/  FMUL.FTZ R44, R2.reuse, R44 ;  /* 0x0000002c022c7220 */ /* 0x040fe20000410000 */
[----:B------:R-:W1:Y:S01]  /*b4f0*/  LDSM.16.MT88.4 R164, [R252] ;  /* 0x00000000fca4783b */ /* 0x000e620000004200 */
[C---:B------:R-:W-:Y:S02]  /*b500*/  FMUL.FTZ R45, R2.reuse, R45 ;  /* 0x0000002d022d7220 */ /* 0x040fe40000410000 */
[C---:B------:R-:W-:Y:S02]  /*b510*/  FMUL.FTZ R48, R2.reuse, R48 ;  /* 0x0000003002307220 */ /* 0x040fe40000410000 */
[C---:B------:R-:W-:Y:S01]  /*b520*/  FMUL.FTZ R49, R2.reuse, R49 ;  /* 0x0000003102317220 */ /* 0x040fe20000410000 */
[C---:B----4-:R-:W-:Y:S01]  /*b530*/  HMMA.16816.F32 R4, R160.reuse, R176, R4 ;  /* 0x000000b0a004723c */ /* 0x050fe20000001804 */
[----:B------:R-:W4:Y:S04]  /*b540*/  LDL R177, [R1+0x4] ;  /* 0x0000040001b17983 */ /* 0x000f280000100800 */
[C---:B------:R-:W-:Y:S02]  /*b550*/  FMUL.FTZ R52, R2.reuse, R52 ;  /* 0x0000003402347220 */ /* 0x040fe40000410000 */
[C---:B------:R-:W-:Y:S01]  /*b560*/  FMUL.FTZ R53, R2.reuse, R53 ;  /* 0x0000003502357220 */ /* 0x040fe20000410000 */
[C---:B------:R-:W-:Y:S04]  /*b570*/  HMMA.16816.F32 R8, R160.reuse, R178, R8 ;  /* 0x000000b2a008723c */ /* 0x040fe80000001808 */
[C---:B------:R-:W-:Y:S02]  /*b580*/  FMUL.FTZ R56, R2.reuse, R56 ;  /* 0x0000003802387220 */ /* 0x040fe40000410000 */
[C---:B------:R-:W-:Y:S01]  /*b590*/  FMUL.FTZ R57, R2.reuse, R57 ;  /* 0x0000003902397220 */ /* 0x040fe20000410000 */
[----:B------:R-:W-:Y:S01]  /*b5a0*/  MOV R179, R191 ;  /* 0x000000bf00b37202 */ /* 0x000fe20000000f00 */
[C---:B------:R-:W-:Y:S01]  /*b5b0*/  FMUL.FTZ R60, R2.reuse, R60 ;  /* 0x0000003c023c7220 */ /* 0x040fe20000410000 */
[----:B------:R-:W-:Y:S03]  /*b5c0*/  MOV R178, R183 ;  /* 0x000000b700b27202 */ /* 0x000fe60000000f00 */
[C---:B------:R-:W-:Y:S02]  /*b5d0*/  FMUL.FTZ R61, R2.reuse, R61 ;  /* 0x0000003d023d7220 */ /* 0x040fe40000410000 */
[C---:B------:R-:W-:Y:S02]  /*b5e0*/  FMUL.FTZ R64, R2.reuse, R64 ;  /* 0x0000004002407220 */ /* 0x040fe40000410000 */
[C---:B------:R-:W-:Y:S02]  /*b5f0*/  FMUL.FTZ R65, R2.reuse, R65 ;  /* 0x0000004102417220 */ /* 0x040fe40000410000 */
[C---:B------:R-:W-:Y:S02]  /*b600*/  FMUL.FTZ R68, R2.reuse, R68 ;  /* 0x0000004402447220 */ /* 0x040fe40000410000 */
[C---:B------:R-:W-:Y:S02]  /*b610*/  FMUL.FTZ R69, R2.reuse, R69 ;  /* 0x0000004502457220 */ /* 0x040fe40000410000 */
[C---:B------:R-:W-:Y:S02]  /*b620*/  FMUL.FTZ R72, R2.reuse, R72 ;  /* 0x0000004802487220 */ /* 0x040fe40000410000 */
[C---:B------:R-:W-:Y:S01]  /*b630*/  FMUL.FTZ R73, R2.reuse, R73 ;  /* 0x0000004902497220 */ /* 0x040fe20000410000 */
[C---:B-1----:R-:W-:Y:S03]  /*b640*/  HMMA.16816.F32 R132, R160.reuse, R164, R132 ;  /* 0x000000a4a084723c */ /* 0x042fe60000001884 */
[C---:B------:R-:W-:Y:S02]  /*b650*/  FMUL.FTZ R76, R2.reuse, R76 ;  /* 0x0000004c024c7220 */ /* 0x040fe40000410000 */
[C---:B------:R-:W-:Y:S02]  /*b660*/  FMUL.FTZ R77, R2.reuse, R77 ;  /* 0x0000004d024d7220 */ /* 0x040fe40000410000 */
[C---:B------:R-:W-:Y:S01]  /*b670*/  FMUL.FTZ R80, R2.reuse, R80 ;  /* 0x0000005002507220 */ /* 0x040fe20000410000 */
[C---:B------:R-:W-:Y:S01]  /*b680*/  HMMA.16816.F32 R136, R160.reuse, R166, R136 ;  /* 0x000000a6a088723c */ /* 0x040fe20000001888 */
[----:B------:R-:W1:Y:S03]  /*b690*/  LDSM.16.MT88.4 R164, [R251] ;  /* 0x00000000fba4783b */ /* 0x000e660000004200 */
[C---:B------:R-:W-:Y:S02]  /*b6a0*/  FMUL.FTZ R81, R2.reuse, R81 ;  /* 0x0000005102517220 */ /* 0x040fe40000410000 */
        /* <DEDUP_REMOVED lines=20> */
[----:B------:R-:W-:Y:S01]  /*b7f0*/  FMUL.FTZ R121, R2, R121 ;  /* 0x0000007902797220 */ /* 0x000fe20000410000 */
[C---:B------:R-:W-:Y:S04]  /*b800*/  HMMA.16816.F32 R144, R160.reuse, R166, R144 ;  /* 0x000000a6a090723c */ /* 0x040fe80000001890 */
        /* <DEDUP_REMOVED lines=42> */
[C---:B------:R-:W-:Y:S02]  /*bab0*/  FMUL.FTZ R124, R2.reuse, R124 ;  /* 0x0000007c027c7220 */ /* 0x040fe40000410000 */
[C---:B------:R-:W-:Y:S02]  /*bac0*/  FMUL.FTZ R125, R2.reuse, R125 ;  /* 0x0000007d027d7220 */ /* 0x040fe40000410000 */
[C---:B------:R-:W-:Y:S02]  /*bad0*/  FMUL.FTZ R128, R2.reuse, R128 ;  /* 0x0000008002807220 */ /* 0x040fe40000410000 */
[----:B------:R-:W-:Y:S02]  /*bae0*/  FMUL.FTZ R129, R2, R129 ;  /* 0x0000008102817220 */ /* 0x000fe40000410000 */
[--C-:B------:R-:W-:Y:S02]  /*baf0*/  FFMA.FTZ R16, R16, c[0x0][0x2d0], -R188.reuse ;  /* 0x0000b40010107a23 */ /* 0x100fe400000108bc */
[--C-:B------:R-:W-:Y:S02]  /*bb00*/  FFMA.FTZ R17, R17, c[0x0][0x2d0], -R188.reuse ;  /* 0x0000b40011117a23 */ /* 0x100fe400000108bc */
        /* <DEDUP_REMOVED lines=11> */
[--C-:B------:R-:W-:Y:S02]  /*bbc0*/  FFMA.FTZ R31, R31, c[0x0][0x2d0], -R3.reuse ;  /* 0x0000b4001f1f7a23 */ /* 0x100fe40000010803 */
[--C-:B------:R-:W-:Y:S01]  /*bbd0*/  FFMA.FTZ R34, R34, c[0x0][0x2d0], -R3.reuse ;  /* 0x0000b40022227a23 */ /* 0x100fe20000010803 */
[----:B------:R-:W-:Y:S01]  /*bbe0*/  MUFU.EX2 R186, R19 ;  /* 0x0000001300ba7308 */ /* 0x000fe20000000800 */
[C---:B------:R-:W-:Y:S02]  /*bbf0*/  FMUL.FTZ R126, R0.reuse, R126 ;  /* 0x0000007e007e7220 */ /* 0x040fe40000410000 */
[C---:B------:R-:W-:Y:S02]  /*bc00*/  FMUL.FTZ R127, R0.reuse, R127 ;  /* 0x0000007f007f7220 */ /* 0x040fe40000410000 */
[----:B--2---:R-:W-:Y:S02]  /*bc10*/  FMUL.FTZ R130, R0, R130 ;  /* 0x0000008200827220 */ /* 0x004fe40000410000 */
[--C-:B------:R-:W-:Y:S02]  /*bc20*/  FFMA.FTZ R14, R14, c[0x0][0x2d0], -R3.reuse ;  /* 0x0000b4000e0e7a23 */ /* 0x100fe40000010803 */
[--C-:B------:R-:W-:Y:S02]  /*bc30*/  FFMA.FTZ R15, R15, c[0x0][0x2d0], -R3.reuse ;  /* 0x0000b4000f0f7a23 */ /* 0x100fe40000010803 */
[----:B------:R-:W-:Y:S01]  /*bc40*/  FFMA.FTZ R3, R35, c[0x0][0x2d0], -R3 ;  /* 0x0000b40023037a23 */ /* 0x000fe20000010803 */
[----:B------:R1:W-:Y:S01]  /*bc50*/  MUFU.EX2 R183, R14 ;  /* 0x0000000e00b77308 */ /* 0x0003e20000000800 */
[--C-:B------:R-:W-:Y:S02]  /*bc60*/  FFMA.FTZ R21, R21, c[0x0][0x2d0], -R188.reuse ;  /* 0x0000b40015157a23 */ /* 0x100fe400000108bc */
[--C-:B------:R-:W-:Y:S02]  /*bc70*/  FFMA.FTZ R20, R20, c[0x0][0x2d0], -R188.reuse ;  /* 0x0000b40014147a23 */ /* 0x100fe400000108bc */
[--C-:B------:R-:W-:Y:S02]  /*bc80*/  FFMA.FTZ R32, R32, c[0x0][0x2d0], -R188.reuse ;  /* 0x0000b40020207a23 */ /* 0x100fe400000108bc */
[--C-:B------:R-:W-:Y:S02]  /*bc90*/  FFMA.FTZ R12, R12, c[0x0][0x2d0], -R188.reuse ;  /* 0x0000b4000c0c7a23 */ /* 0x100fe400000108bc */
[----:B------:R-:W-:Y:S01]  /*bca0*/  FFMA.FTZ R13, R13, c[0x0][0x2d0], -R188 ;  /* 0x0000b4000d0d7a23 */ /* 0x000fe200000108bc */
[----:B------:R-:W-:Y:S10]  /*bcb0*/  MUFU.EX2 R20, R20 ;  /* 0x0000001400147308 */ /* 0x000ff40000000800 */
[----:B------:R2:W-:Y:S01]  /*bcc0*/  MUFU.EX2 R181, R12 ;  /* 0x0000000c00b57308 */ /* 0x0005e20000000800 */
[----:B-1----:R-:W-:Y:S09]  /*bcd0*/  F2FP.PACK_AB R14, R176, R191 ;  /* 0x000000bfb00e723e */ /* 0x002ff200000000ff */
[----:B------:R-:W-:Y:S10]  /*bce0*/  MUFU.EX2 R187, R13 ;  /* 0x0000000d00bb7308 */ /* 0x000ff40000000800 */
[----:B------:R-:W1:Y:S01]  /*bcf0*/  MUFU.EX2 R184, R15 ;  /* 0x0000000f00b87308 */ /* 0x000e620000000800 */
[----:B--2---:R-:W-:Y:S09]  /*bd00*/  MOV R12, R182 ;  /* 0x000000b6000c7202 */ /* 0x004ff20000000f00 */
[----:B------:R2:W2:Y:S01]  /*bd10*/  MUFU.EX2 R182, R18 ;  /* 0x0000001200b67308 */ /* 0x0004a20000000800 */
[----:B---3--:R-:W-:Y:S01]  /*bd20*/  FMUL.FTZ R131, R0, R131 ;  /* 0x0000008300837220 */ /* 0x008fe20000410000 */
[----:B------:R3:W4:Y:S01]  /*bd30*/  LDSM.16.MT88.4 R164, [R158] ;  /* 0x000000009ea4783b */ /* 0x0007220000004200 */
[----:B-1----:R-:W-:Y:S05]  /*bd40*/  F2FP.PACK_AB R13, R184, R183 ;  /* 0x000000b7b80d723e */ /* 0x002fea00000000ff */
[----:B--2---:R-:W-:Y:S01]  /*bd50*/  LDSM.16.MT88.4 R16, [R251+0x800] ;  /* 0x00080000fb10783b */ /* 0x004fe20000004200 */
[----:B------:R-:W-:Y:S05]  /*bd60*/  F2FP.PACK_AB R15, R186, R182 ;  /* 0x000000b6ba0f723e */ /* 0x000fea00000000ff */
[----:B---3--:R-:W2:Y:S01]  /*bd70*/  LDL.LU R158, [R1+0x84] ;  /* 0x00008400019e7983 */ /* 0x008ea20000300800 */
[C---:B----4-:R-:W-:Y:S08]  /*bd80*/  HMMA.16816.F32 R148, R160.reuse, R164, R148 ;  /* 0x000000a4a094723c */ /* 0x050ff00000001894 */
        /* <DEDUP_REMOVED lines=16> */
[----:B------:R-:W1:Y:S03]  /*be90*/  LDSM.16.MT88.4 R164, [R252+0x4000] ;  /* 0x00400000fca4783b */ /* 0x000e660000004200 */
[----:B--2---:R-:W-:Y:S01]  /*bea0*/  FFMA.FTZ R158, R2, R158, R189 ;  /* 0x0000009e029e7223 */ /* 0x004fe200000100bd */
[----:B------:R-:W-:Y:S02]  /*beb0*/  MOV R189, R12 ;  /* 0x0000000c00bd7202 */ /* 0x000fe40000000f00 */
[----:B------:R-:W2:Y:S01]  /*bec0*/  LDL.LU R2, [R1+0x88] ;  /* 0x0000880001027983 */ /* 0x000ea20000300800 */
[-C--:B------:R-:W-:Y:S01]  /*bed0*/  F2FP.PACK_AB R12, R187, R181.reuse ;  /* 0x000000b5bb0c723e */ /* 0x080fe200000000ff */
        /* <DEDUP_REMOVED lines=18> */
[----:B--2---:R-:W-:Y:S02]  /*c000*/  FFMA.FTZ R2, R0, R2, R180 ;  /* 0x0000000200027223 */ /* 0x004fe400000100b4 */
[----:B------:R-:W-:Y:S02]  /*c010*/  MUFU.EX2 R180, R23 ;  /* 0x0000001700b47308 */ /* 0x000fe40000000800 */
[C---:B-1----:R-:W-:Y:S04]  /*c020*/  HMMA.16816.F32 R124, R160.reuse, R164, R124 ;  /* 0x000000a4a07c723c */ /* 0x042fe8000000187c */
[----:B------:R-:W-:Y:S02]  /*c030*/  FADD.FTZ R0, R179, R158 ;  /* 0x0000009eb3007221 */ /* 0x000fe40000010000 */
[----:B------:R-:W-:Y:S02]  /*c040*/  FADD.FTZ R2, R185, R2 ;  /* 0x00000002b9027221 */ /* 0x000fe40000010000 */
[----:B------:R-:W-:Y:S01]  /*c050*/  FADD.FTZ R0, R178, R0 ;  /* 0x00000000b2007221 */ /* 0x000fe20000010000 */
[----:B------:R-:W-:Y:S01]  /*c060*/  HMMA.16816.F32 R128, R160, R166, R128 ;  /* 0x000000a6a080723c */ /* 0x000fe20000001880 */
[----:B------:R-:W1:Y:S01]  /*c070*/  LDSM.16.MT88.4 R160, [R248+0x800] ;  /* 0x00080000f8a0783b */ /* 0x000e620000004200 */
[----:B------:R-:W-:Y:S01]  /*c080*/  MUFU.EX2 R179, R26 ;  /* 0x0000001a00b37308 */ /* 0x000fe20000000800 */
[----:B------:R-:W-:Y:S04]  /*c090*/  FADD.FTZ R2, R159, R2 ;  /* 0x000000029f027221 */ /* 0x000fe80000010000 */
[----:B------:R-:W2:Y:S01]  /*c0a0*/  LDSM.16.MT88.4 R164, [R252+0x800] ;  /* 0x00080000fca4783b */ /* 0x000ea20000004200 */
[----:B------:R-:W-:Y:S04]  /*c0b0*/  FADD.FTZ R2, R190, R2 ;  /* 0x00000002be027221 */ /* 0x000fe80000010000 */
[----:B------:R-:W-:Y:S01]  /*c0c0*/  MUFU.EX2 R178, R27 ;  /* 0x0000001b00b27308 */ /* 0x000fe20000000800 */
[----:B------:R-:W-:Y:S04]  /*c0d0*/  FADD.FTZ R2, R183, R2 ;  /* 0x00000002b7027221 */ /* 0x000fe80000010000 */
[----:B------:R-:W-:Y:S05]  /*c0e0*/  FADD.FTZ R2, R184, R2 ;  /* 0x00000002b8027221 */ /* 0x000fea0000010000 */
[----:B------:R-:W-:Y:S10]  /*c0f0*/  MUFU.EX2 R159, R34 ;  /* 0x00000022009f7308 */ /* 0x000ff40000000800 */
[----:B------:R3:W-:Y:S01]  /*c100*/  MUFU.EX2 R185, R32 ;  /* 0x0000002000b97308 */ /* 0x0007e20000000800 */
[C---:B-1----:R-:W-:Y:S09]  /*c110*/  HMMA.16816.F32 R4, R12.reuse, R160, R4 ;  /* 0x000000a00c04723c */ /* 0x042ff20000001804 */
[----:B------:R-:W-:Y:S01]  /*c120*/  MUFU.EX2 R158, R3 ;  /* 0x00000003009e7308 */ /* 0x000fe20000000800 */
[C---:B------:R-:W-:Y:S01]  /*c130*/  HMMA.16816.F32 R8, R12.reuse, R162, R8 ;  /* 0x000000a20c08723c */ /* 0x040fe20000001808 */
[----:B------:R-:W1:Y:S07]  /*c140*/  LDSM.16.MT88.4 R160, [R177+0x800] ;  /* 0x00080000b1a0783b */ /* 0x000e6e0000004200 */
[C---:B--2---:R-:W-:Y:S07]  /*c150*/  HMMA.16816.F32 R132, R12.reuse, R164, R132 ;  /* 0x000000a40c84723c */ /* 0x044fee0000001884 */
[----:B------:R-:W-:Y:S01]  /*c160*/  MOV R165, R181 ;  /* 0x000000b500a57202 */ /* 0x000fe20000000f00 */
[C---:B------:R-:W-:Y:S01]  /*c170*/  HMMA.16816.F32 R136, R12.reuse, R166, R136 ;  /* 0x000000a60c88723c */ /* 0x040fe20000001888 */
[----:B------:R2:W-:Y:S03]  /*c180*/  MUFU.EX2 R167, R21 ;  /* 0x0000001500a77308 */ /* 0x0005e60000000800 */
[----:B------:R-:W-:Y:S04]  /*c190*/  MOV R164, R191 ;  /* 0x000000bf00a47202 */ /* 0x000fe80000000f00 */
[C---:B------:R-:W-:Y:S03]  /*c1a0*/  HMMA.16816.F32 R140, R12.reuse, R16, R140 ;  /* 0x000000100c8c723c */ /* 0x040fe6000000188c */
[----:B------:R4:W4:Y:S01]  /*c1b0*/  MUFU.EX2 R181, R22 ;  /* 0x0000001600b57308 */ /* 0x0009220000000800 */
[----:B---3--:R-:W-:Y:S04]  /*c1c0*/  MOV R32, R164 ;  /* 0x000000a400207202 */ /* 0x008fe80000000f00 */
[C---:B------:R-:W-:Y:S01]  /*c1d0*/  HMMA.16816.F32 R144, R12.reuse, R18, R144 ;  /* 0x000000120c90723c */ /* 0x040fe20000001890 */
[----:B------:R-:W3:Y:S04]  /*c1e0*/  LDSM.16.MT88.4 R16, [R248+0x2800] ;  /* 0x00280000f810783b */ /* 0x000ee80000004200 */
[----:B------:R-:W-:Y:S03]  /*c1f0*/  MUFU.EX2 R166, R24 ;  /* 0x0000001800a67308 */ /* 0x000fe60000000800 */
[C---:B-1----:R-:W-:Y:S04]  /*c200*/  HMMA.16816.F32 R148, R12.reuse, R160, R148 ;  /* 0x000000a00c94723c */ /* 0x042fe80000001894 */
[----:B--2---:R-:W-:Y:S01]  /*c210*/  MOV R21, R189 ;  /* 0x000000bd00157202 */ /* 0x004fe20000000f00 */
[--C-:B------:R-:W-:Y:S01]  /*c220*/  FFMA.FTZ R189, R28, c[0x0][0x2d0], -R188.reuse ;  /* 0x0000b4001cbd7a23 */ /* 0x100fe200000108bc */
[----:B------:R-:W-:Y:S01]  /*c230*/  MOV R28, R187 ;  /* 0x000000bb001c7202 */ /* 0x000fe20000000f00 */
[----:B------:R1:W2:Y:S01]  /*c240*/  MUFU.EX2 R191, R25 ;  /* 0x0000001900bf7308 */ /* 0x0002a20000000800 */
[--C-:B------:R-:W-:Y:S01]  /*c250*/  FFMA.FTZ R187, R29, c[0x0][0x2d0], -R188.reuse ;  /* 0x0000b4001dbb7a23 */ /* 0x100fe200000108bc */
[C---:B------:R-:W-:Y:S01]  /*c260*/  HMMA.16816.F32 R152, R12.reuse, R162, R152 ;  /* 0x000000a20c98723c */ /* 0x040fe20000001898 */
[----:B------:R-:W2:Y:S02]  /*c270*/  LDSM.16.MT88.4 R160, [R252+0x2800] ;  /* 0x00280000fca0783b */ /* 0x000ea40000004200 */
[----:B------:R-:W-:Y:S01]  /*c280*/  MOV R29, R21 ;  /* 0x00000015001d7202 */ /* 0x000fe20000000f00 */
[----:B------:R-:W-:Y:S01]  /*c290*/  FFMA.FTZ R188, R33, c[0x0][0x2d0], -R188 ;  /* 0x0000b40021bc7a23 */ /* 0x000fe200000108bc */
[----:B------:R-:W-:Y:S02]  /*c2a0*/  MOV R33, R20 ;  /* 0x0000001400217202 */ /* 0x000fe40000000f00 */
[----:B----4-:R-:W-:Y:S01]  /*c2b0*/  LDSM.16.MT88.4 R20, [R248+0x1000] ;  /* 0x00100000f814783b */ /* 0x010fe20000004200 */
[----:B------:R-:W-:Y:S01]  /*c2c0*/  FADD.FTZ R0, R29, R0 ;  /* 0x000000001d007221 */ /* 0x000fe20000010000 */
[----:B------:R-:W-:Y:S03]  /*c2d0*/  MUFU.EX2 R189, R189 ;  /* 0x000000bd00bd7308 */ /* 0x000fe60000000800 */
[-C--:B------:R-:W-:Y:S01]  /*c2e0*/  MOV R184, R33.reuse ;  /* 0x0000002100b87202 */ /* 0x080fe20000000f00 */
[----:B------:R-:W-:Y:S04]  /*c2f0*/  FADD.FTZ R0, R165, R0 ;  /* 0x00000000a5007221 */ /* 0x000fe80000010000 */
[----:B------:R-:W-:Y:S02]  /*c300*/  FADD.FTZ R0, R28, R0 ;  /* 0x000000001c007221 */ /* 0x000fe40000010000 */
[----:B------:R-:W-:Y:S02]  /*c310*/  MUFU.EX2 R188, R188 ;  /* 0x000000bc00bc7308 */ /* 0x000fe40000000800 */
[----:B------:R-:W-:Y:S01]  /*c320*/  FADD.FTZ R3, R32, R0 ;  /* 0x0000000020037221 */ /* 0x000fe20000010000 */
[----:B-1----:R-:W-:Y:S01]  /*c330*/  LDSM.16.MT88.4 R24, [R251+0x1000] ;  /* 0x00100000fb18783b */ /* 0x002fe20000004200 */
[----:B------:R-:W-:Y:S01]  /*c340*/  FADD.FTZ R0, R182, R2 ;  /* 0x00000002b6007221 */ /* 0x000fe20000010000 */
[C---:B---3--:R-:W-:Y:S03]  /*c350*/  HMMA.16816.F32 R36, R12.reuse, R16, R36 ;  /* 0x000000100c24723c */ /* 0x048fe60000001824 */
[----:B------:R-:W-:Y:S02]  /*c360*/  FADD.FTZ R0, R186, R0 ;  /* 0x00000000ba007221 */ /* 0x000fe40000010000 */
[----:B------:R-:W-:Y:S02]  /*c370*/  MUFU.EX2 R187, R187 ;  /* 0x000000bb00bb7308 */ /* 0x000fe40000000800 */
[----:B------:R-:W-:Y:S01]  /*c380*/  FADD.FTZ R0, R181, R0 ;  /* 0x00000000b5007221 */ /* 0x000fe20000010000 */
[C---:B------:R-:W-:Y:S01]  /*c390*/  HMMA.16816.F32 R40, R12.reuse, R18, R40 ;  /* 0x000000120c28723c */ /* 0x040fe20000001828 */
[----:B------:R-:W1:Y:S03]  /*c3a0*/  LDSM.16.MT88.4 R16, [R251+0x2800] ;  /* 0x00280000fb10783b */ /* 0x000e660000004200 */
[C---:B------:R-:W-:Y:S04]  /*c3b0*/  FADD.FTZ R0, R180.reuse, R0 ;  /* 0x00000000b4007221 */ /* 0x040fe80000010000 */
        /* <DEDUP_REMOVED lines=35> */
[----:B------:R-:W-:Y:S01]  /*c5f0*/  F2FP.PACK_AB R14, R191, R166 ;  /* 0x000000a6bf0e723e */ /* 0x000fe200000000ff */
[----:B------:R-:W-:Y:S02]  /*c600*/  LDSM.16.MT88.4 R32, [R248+0x3800] ;  /* 0x00380000f820783b */ /* 0x000fe40000004200 */
[----:B------:R-:W-:Y:S02]  /*c610*/  F2FP.PACK_AB R13, R180, R181 ;  /* 0x000000b5b40d723e */ /* 0x000fe400000000ff */
[----:B------:R-:W-:Y:S07]  /*c620*/  F2FP.PACK_AB R15, R178, R179 ;  /* 0x000000b3b20f723e */ /* 0x000fee00000000ff */
        /* <DEDUP_REMOVED lines=8> */
[----:B------:R-:W3:Y:S07]  /*c6b0*/  LDSM.16.MT88.4 R24, [R251+0x3000] ;  /* 0x00300000fb18783b */ /* 0x000eee0000004200 */
[C---:B--2---:R-:W-:Y:S08]  /*c6c0*/  HMMA.16816.F32 R148, R12.reuse, R160, R148 ;  /* 0x000000a00c94723c */ /* 0x044ff00000001894 */
[C---:B------:R-:W-:Y:S01]  /*c6d0*/  HMMA.16816.F32 R152, R12.reuse, R162, R152 ;  /* 0x000000a20c98723c */ /* 0x040fe20000001898 */
[----:B------:R-:W-:Y:S07]  /*c6e0*/  LDSM.16.MT88.4 R160, [R248+0x5000] ;  /* 0x00500000f8a0783b */ /* 0x000fee0000004200 */
[C---:B-1----:R-:W-:Y:S08]  /*c6f0*/  HMMA.16816.F32 R36, R12.reuse, R16, R36 ;  /* 0x000000100c24723c */ /* 0x042ff00000001824 */
[C---:B------:R-:W-:Y:S01]  /*c700*/  HMMA.16816.F32 R40, R12.reuse, R18, R40 ;  /* 0x000000120c28723c */ /* 0x040fe20000001828 */
[----:B------:R-:W1:Y:S07]  /*c710*/  LDSM.16.MT88.4 R16, [R177+0x3000] ;  /* 0x00300000b110783b */ /* 0x000e6e0000004200 */
[C---:B------:R-:W-:Y:S08]  /*c720*/  HMMA.16816.F32 R44, R12.reuse, R20, R44 ;  /* 0x000000140c2c723c */ /* 0x040ff0000000182c */
[C---:B------:R-:W-:Y:S01]  /*c730*/  HMMA.16816.F32 R48, R12.reuse, R22, R48 ;  /* 0x000000160c30723c */ /* 0x040fe20000001830 */
[----:B------:R-:W2:Y:S07]  /*c740*/  LDSM.16.MT88.4 R20, [R252+0x5000] ;  /* 0x00500000fc14783b */ /* 0x000eae0000004200 */
[C---:B---3--:R-:W-:Y:S08]  /*c750*/  HMMA.16816.F32 R52, R12.reuse, R24, R52 ;  /* 0x000000180c34723c */ /* 0x048ff00000001834 */
        /* <DEDUP_REMOVED lines=15> */
[C---:B------:R-:W-:Y:S08]  /*c850*/  HMMA.16816.F32 R96, R12.reuse, R26, R96 ;  /* 0x0000001a0c60723c */ /* 0x040ff00000001860 */
[C---:B---3--:R-:W-:Y:S07]  /*c860*/  HMMA.16816.F32 R100, R12.reuse, R160, R100 ;  /* 0x000000a00c64723c */ /* 0x048fee0000001864 */
[----:B------:R-:W-:Y:S01]  /*c870*/  MOV R160, R177 ;  /* 0x000000b100a07202 */ /* 0x000fe20000000f00 */
[C---:B------:R-:W-:Y:S01]  /*c880*/  HMMA.16816.F32 R104, R12.reuse, R162, R104 ;  /* 0x000000a20c68723c */ /* 0x040fe20000001868 */
[----:B------:R-:W2:Y:S03]  /*c890*/  MUFU.EX2 R177, R30 ;  /* 0x0000001e00b17308 */ /* 0x000ea60000000800 */
[----:B------:R-:W3:Y:S01]  /*c8a0*/  LDSM.16.MT88.4 R24, [R160+0x7000] ;  /* 0x00700000a018783b */ /* 0x000ee20000004200 */
[----:B------:R-:W-:Y:S02]  /*c8b0*/  MOV R182, R160 ;  /* 0x000000a000b67202 */ /* 0x000fe40000000f00 */
[----:B------:R-:W-:Y:S01]  /*c8c0*/  MOV R162, R166 ;  /* 0x000000a600a27202 */ /* 0x000fe20000000f00 */
[C---:B-1----:R-:W-:Y:S04]  /*c8d0*/  HMMA.16816.F32 R108, R12.reuse, R16, R108 ;  /* 0x000000100c6c723c */ /* 0x042fe8000000186c */
[----:B------:R-:W-:Y:S02]  /*c8e0*/  MOV R163, R167 ;  /* 0x000000a700a37202 */ /* 0x000fe40000000f00 */
[----:B------:R-:W1:Y:S01]  /*c8f0*/  LDSM.16.MT88.4 R164, [R248+0x1800] ;  /* 0x00180000f8a4783b */ /* 0x000e620000004200 */
[----:B------:R-:W-:Y:S01]  /*c900*/  MOV R161, R176 ;  /* 0x000000b000a17202 */ /* 0x000fe20000000f00 */
[C---:B------:R-:W-:Y:S01]  /*c910*/  HMMA.16816.F32 R112, R12.reuse, R18, R112 ;  /* 0x000000120c70723c */ /* 0x040fe20000001870 */
[----:B------:R4:W2:Y:S03]  /*c920*/  MUFU.EX2 R176, R31 ;  /* 0x0000001f00b07308 */ /* 0x0008a60000000800 */
[----:B------:R-:W1:Y:S01]  /*c930*/  LDSM.16.MT88.4 R16, [R252+0x1800] ;  /* 0x00180000fc10783b */ /* 0x000e620000004200 */
[----:B------:R-:W-:Y:S02]  /*c940*/  MOV R190, R162 ;  /* 0x000000a200be7202 */ /* 0x000fe40000000f00 */
[----:B------:R-:W-:Y:S01]  /*c950*/  MOV R183, R163 ;  /* 0x000000a300b77202 */ /* 0x000fe20000000f00 */
[C---:B------:R-:W-:Y:S04]  /*c960*/  HMMA.16816.F32 R116, R12.reuse, R20, R116 ;  /* 0x000000140c74723c */ /* 0x040fe80000001874 */
[----:B------:R-:W-:Y:S04]  /*c970*/  MOV R2, R161 ;  /* 0x000000a100027202 */ /* 0x000fe80000000f00 */
[C---:B------:R-:W-:Y:S01]  /*c980*/  HMMA.16816.F32 R120, R12.reuse, R22, R120 ;  /* 0x000000160c78723c */ /* 0x040fe20000001878 */
[----:B------:R1:W-:Y:S03]  /*c990*/  LDSM.16.MT88.4 R20, [R160+0x1800] ;  /* 0x00180000a014783b */ /* 0x0003e60000004200 */
[----:B------:R-:W-:Y:S02]  /*c9a0*/  FADD.FTZ R2, R2, R3 ;  /* 0x0000000302027221 */ /* 0x000fe40000010000 */
[----:B------:R-:W-:Y:S02]  /*c9b0*/  FADD.FTZ R3, R178, R0 ;  /* 0x00000000b2037221 */ /* 0x000fe40000010000 */
[----:B------:R-:W-:Y:S01]  /*c9c0*/  FADD.FTZ R2, R184, R2 ;  /* 0x00000002b8027221 */ /* 0x000fe20000010000 */
[----:B----4-:R-:W4:Y:S01]  /*c9d0*/  LDSM.16.MT88.4 R28, [R251+0x1800] ;  /* 0x00180000fb1c783b */ /* 0x010f220000004200 */
[C---:B---3--:R-:W-:Y:S03]  /*c9e0*/  HMMA.16816.F32 R124, R12.reuse, R24, R124 ;  /* 0x000000180c7c723c */ /* 0x048fe6000000187c */
[----:B--2---:R-:W-:Y:S02]  /*c9f0*/  FADD.FTZ R3, R177, R3 ;  /* 0x00000003b1037221 */ /* 0x004fe40000010000 */
[----:B------:R-:W-:Y:S02]  /*ca00*/  FADD.FTZ R2, R183, R2 ;  /* 0x00000002b7027221 */ /* 0x000fe40000010000 */
[----:B------:R-:W-:Y:S01]  /*ca10*/  FADD.FTZ R3, R176, R3 ;  /* 0x00000003b0037221 */ /* 0x000fe20000010000 */
[----:B------:R-:W-:Y:S01]  /*ca20*/  HMMA.16816.F32 R128, R12, R26, R128 ;  /* 0x0000001a0c80723c */ /* 0x000fe20000001880 */
[----:B------:R-:W2:Y:S03]  /*ca30*/  LDSM.16.MT88.4 R24, [R252+0x3800] ;  /* 0x00380000fc18783b */ /* 0x000ea60000004200 */
[----:B------:R-:W-:Y:S03]  /*ca40*/  FADD.FTZ R2, R190, R2 ;  /* 0x00000002be027221 */ /* 0x000fe60000010000 */
[----:B------:R-:W-:Y:S01]  /*ca50*/  F2FP.PACK_AB R12, R187, R189 ;  /* 0x000000bdbb0c723e */ /* 0x000fe200000000ff */
[----:B------:R-:W-:Y:S01]  /*ca60*/  FADD.FTZ R2, R191, R2 ;  /* 0x00000002bf027221 */ /* 0x000fe20000010000 */
[----:B------:R-:W-:Y:S03]  /*ca70*/  F2FP.PACK_AB R13, R176, R177 ;  /* 0x000000b1b00d723e */ /* 0x000fe600000000ff */
[----:B------:R-:W-:Y:S01]  /*ca80*/  F2FP.PACK_AB R14, R188, R185 ;  /* 0x000000b9bc0e723e */ /* 0x000fe200000000ff */
[----:B------:R-:W-:Y:S01]  /*ca90*/  FADD.FTZ R0, R189, R2 ;  /* 0x00000002bd007221 */ /* 0x000fe20000010000 */
[----:B------:R-:W-:Y:S03]  /*caa0*/  F2FP.PACK_AB R15, R158, R159 ;  /* 0x0000009f9e0f723e */ /* 0x000fe600000000ff */
[----:B------:R-:W-:Y:S04]  /*cab0*/  FADD.FTZ R0, R187, R0 ;  /* 0x00000000bb007221 */ /* 0x000fe80000010000 */
[C---:B-1----:R-:W-:Y:S01]  /*cac0*/  HMMA.16816.F32 R160, R12.reuse, R164, R4 ;  /* 0x000000a40ca0723c */ /* 0x042fe20000001804 */
[----:B------:R-:W1:Y:S02]  /*cad0*/  LDSM.16.MT88.4 R4, [R251+0x3800] ;  /* 0x00380000fb04783b */ /* 0x000e640000004200 */
[----:B------:R-:W-:Y:S02]  /*cae0*/  FADD.FTZ R2, R185, R0 ;  /* 0x00000000b9027221 */ /* 0x000fe40000010000 */
[----:B------:R-:W-:Y:S01]  /*caf0*/  FADD.FTZ R0, R159, R3 ;  /* 0x000000039f007221 */ /* 0x000fe20000010000 */
[----:B------:R-:W-:Y:S01]  /*cb00*/  MOV R159, R156 ;  /* 0x0000009c009f7202 */ /* 0x000fe20000000f00 */
[----:B------:R-:W-:Y:S01]  /*cb10*/  FADD.FTZ R2, R188, R2 ;  /* 0x00000002bc027221 */ /* 0x000fe20000010000 */
[C---:B------:R-:W-:Y:S01]  /*cb20*/  HMMA.16816.F32 R164, R12.reuse, R166, R8 ;  /* 0x000000a60ca4723c */ /* 0x040fe20000001808 */
[----:B------:R-:W3:Y:S03]  /*cb30*/  LDSM.16.MT88.4 R8, [R182+0x3800] ;  /* 0x00380000b608783b */ /* 0x000ee60000004200 */
[----:B------:R-:W-:Y:S01]  /*cb40*/  FADD.FTZ R0, R158, R0 ;  /* 0x000000009e007221 */ /* 0x000fe20000010000 */
[----:B------:R-:W-:Y:S02]  /*cb50*/  MOV R158, R157 ;  /* 0x0000009d009e7202 */ /* 0x000fe40000000f00 */
[----:B------:R-:W-:Y:S01]  /*cb60*/  STL [R1+0x84], R2 ;  /* 0x0000840201007387 */ /* 0x000fe20000100800 */
[C---:B------:R-:W-:Y:S05]  /*cb70*/  HMMA.16816.F32 R132, R12.reuse, R16, R132 ;  /* 0x000000100c84723c */ /* 0x040fea0000001884 */
[----:B------:R-:W-:Y:S03]  /*cb80*/  STL [R1+0x88], R0 ;  /* 0x0000880001007387 */ /* 0x000fe60000100800 */
[C---:B------:R-:W-:Y:S03]  /*cb90*/  HMMA.16816.F32 R136, R12.reuse, R18, R136 ;  /* 0x000000120c88723c */ /* 0x040fe60000001888 */
[----:B------:R-:W1:Y:S05]  /*cba0*/  LDSM.16.MT88.4 R16, [R248+0x5800] ;  /* 0x00580000f810783b */ /* 0x000e6a0000004200 */
[C---:B----4-:R-:W-:Y:S08]  /*cbb0*/  HMMA.16816.F32 R140, R12.reuse, R28, R140 ;  /* 0x0000001c0c8c723c */ /* 0x050ff0000000188c */
[C---:B------:R-:W-:Y:S01]  /*cbc0*/  HMMA.16816.F32 R144, R12.reuse, R30, R144 ;  /* 0x0000001e0c90723c */ /* 0x040fe20000001890 */
[----:B------:R-:W-:Y:S07]  /*cbd0*/  LDSM.16.MT88.4 R28, [R251+0x5800] ;  /* 0x00580000fb1c783b */ /* 0x000fee0000004200 */
[C---:B------:R-:W-:Y:S08]  /*cbe0*/  HMMA.16816.F32 R148, R12.reuse, R20, R148 ;  /* 0x000000140c94723c */ /* 0x040ff00000001894 */
[C---:B------:R-:W-:Y:S01]  /*cbf0*/  HMMA.16816.F32 R152, R12.reuse, R22, R152 ;  /* 0x000000160c98723c */ /* 0x040fe20000001898 */
[----:B------:R-:W4:Y:S07]  /*cc00*/  LDSM.16.MT88.4 R20, [R252+0x5800] ;  /* 0x00580000fc14783b */ /* 0x000f2e0000004200 */
[C---:B------:R-:W-:Y:S08]  /*cc10*/  HMMA.16816.F32 R36, R12.reuse, R32, R36 ;  /* 0x000000200c24723c */ /* 0x040ff00000001824 */
[C---:B------:R-:W-:Y:S08]  /*cc20*/  HMMA.16816.F32 R40, R12.reuse, R34, R40 ;  /* 0x000000220c28723c */ /* 0x040ff00000001828 */
[C---:B--2---:R-:W-:Y:S08]  /*cc30*/  HMMA.16816.F32 R44, R12.reuse, R24, R44 ;  /* 0x000000180c2c723c */ /* 0x044ff0000000182c */
[C---:B------:R-:W-:Y:S01]  /*cc40*/  HMMA.16816.F32 R48, R12.reuse, R26, R48 ;  /* 0x0000001a0c30723c */ /* 0x040fe20000001830 */
[----:B------:R-:W-:Y:S07]  /*cc50*/  LDSM.16.MT88.4 R24, [R251+0x7800] ;  /* 0x00780000fb18783b */ /* 0x000fee0000004200 */
[C---:B-1----:R-:W-:Y:S08]  /*cc60*/  HMMA.16816.F32 R52, R12.reuse, R4, R52 ;  /* 0x000000040c34723c */ /* 0x042ff00000001834 */
[C---:B------:R-:W-:Y:S01]  /*cc70*/  HMMA.16816.F32 R56, R12.reuse, R6, R56 ;  /* 0x000000060c38723c */ /* 0x040fe20000001838 */
[----:B------:R-:W1:Y:S07]  /*cc80*/  LDSM.16.MT88.4 R4, [R182+0x5800] ;  /* 0x00580000b604783b */ /* 0x000e6e0000004200 */
[C---:B---3--:R-:W-:Y:S08]  /*cc90*/  HMMA.16816.F32 R60, R12.reuse, R8, R60 ;  /* 0x000000080c3c723c */ /* 0x048ff0000000183c */
[C---:B------:R-:W-:Y:S01]  /*cca0*/  HMMA.16816.F32 R64, R12.reuse, R10, R64 ;  /* 0x0000000a0c40723c */ /* 0x040fe20000001840 */
[----:B------:R-:W2:Y:S07]  /*ccb0*/  LDSM.16.MT88.4 R8, [R248+0x7800] ;  /* 0x00780000f808783b */ /* 0x000eae0000004200 */
[C---:B------:R-:W-:Y:S08]  /*ccc0*/  HMMA.16816.F32 R68, R12.reuse, R16, R68 ;  /* 0x000000100c44723c */ /* 0x040ff00000001844 */
[C---:B------:R-:W-:Y:S01]  /*ccd0*/  HMMA.16816.F32 R72, R12.reuse, R18, R72 ;  /* 0x000000120c48723c */ /* 0x040fe20000001848 */
[----:B------:R-:W3:Y:S07]  /*cce0*/  LDSM.16.MT88.4 R16, [R252+0x7800] ;  /* 0x00780000fc10783b */ /* 0x000eee0000004200 */
[C---:B----4-:R-:W-:Y:S08]  /*ccf0*/  HMMA.16816.F32 R76, R12.reuse, R20, R76 ;  /* 0x000000140c4c723c */ /* 0x050ff0000000184c */
[C---:B------:R-:W-:Y:S01]  /*cd00*/  HMMA.16816.F32 R80, R12.reuse, R22, R80 ;  /* 0x000000160c50723c */ /* 0x040fe20000001850 */
[----:B------:R-:W4:Y:S07]  /*cd10*/  LDSM.16.MT88.4 R20, [R182+0x7800] ;  /* 0x00780000b614783b */ /* 0x000f2e0000004200 */
[C---:B------:R-:W-:Y:S08]  /*cd20*/  HMMA.16816.F32 R84, R12.reuse, R28, R84 ;  /* 0x0000001c0c54723c */ /* 0x040ff00000001854 */
[C---:B------:R-:W-:Y:S08]  /*cd30*/  HMMA.16816.F32 R88, R12.reuse, R30, R88 ;  /* 0x0000001e0c58723c */ /* 0x040ff00000001858 */
[C---:B-1----:R-:W-:Y:S08]  /*cd40*/  HMMA.16816.F32 R92, R12.reuse, R4, R92 ;  /* 0x000000040c5c723c */ /* 0x042ff0000000185c */
[C---:B------:R-:W-:Y:S08]  /*cd50*/  HMMA.16816.F32 R96, R12.reuse, R6, R96 ;  /* 0x000000060c60723c */ /* 0x040ff00000001860 */
[C---:B--2---:R-:W-:Y:S08]  /*cd60*/  HMMA.16816.F32 R100, R12.reuse, R8, R100 ;  /* 0x000000080c64723c */ /* 0x044ff00000001864 */
[C---:B------:R-:W-:Y:S08]  /*cd70*/  HMMA.16816.F32 R104, R12.reuse, R10, R104 ;  /* 0x0000000a0c68723c */ /* 0x040ff00000001868 */
[C---:B---3--:R-:W-:Y:S08]  /*cd80*/  HMMA.16816.F32 R108, R12.reuse, R16, R108 ;  /* 0x000000100c6c723c */ /* 0x048ff0000000186c */
[C---:B------:R-:W-:Y:S08]  /*cd90*/  HMMA.16816.F32 R112, R12.reuse, R18, R112 ;  /* 0x000000120c70723c */ /* 0x040ff00000001870 */
[C---:B------:R-:W-:Y:S08]  /*cda0*/  HMMA.16816.F32 R116, R12.reuse, R24, R116 ;  /* 0x000000180c74723c */ /* 0x040ff00000001874 */
[C---:B------:R-:W-:Y:S08]  /*cdb0*/  HMMA.16816.F32 R120, R12.reuse, R26, R120 ;  /* 0x0000001a0c78723c */ /* 0x040ff00000001878 */
[C---:B----4-:R-:W-:Y:S08]  /*cdc0*/  HMMA.16816.F32 R124, R12.reuse, R20, R124 ;  /* 0x000000140c7c723c */ /* 0x050ff0000000187c */
[----:B------:R-:W-:Y:S01]  /*cdd0*/  HMMA.16816.F32 R128, R12, R22, R128 ;  /* 0x000000160c80723c */ /* 0x000fe20000001880 */
[----:B------:R-:W-:-:S07]  /*cde0*/  @P0 BRA `(.L_x_837) ;  /* 0xffffca6000000947 */ /* 0x000fce000383ffff */
.L_x_836:
[----:B------:R-:W-:Y:S07]  /*cdf0*/  @!UPT UIADD3 URZ, URZ, URZ, URZ ;  /* 0x0000003f3f3ff290 */ /* 0x000fee000fffe03f */
[----:B------:R-:W-:Y:S02]  /*ce00*/  MOV R7, 0x1f ;  /* 0x0000001f00077802 */ /* 0x000fe40000000f00 */
[----:B------:R-:W-:Y:S01]  /*ce10*/  MOV R6, 0xffffffff ;  /* 0xffffffff00067802 */ /* 0x000fe20000000f00 */
[----:B------:R-:W-:Y:S06]  /*ce20*/  BRA.DIV ~URZ, `(.L_x_838) ;  /* 0x00002a427f007947 */ /* 0x000fec000b800000 */
[----:B------:R-:W2:Y:S04]  /*ce30*/  LDL R2, [R1+0x84] ;  /* 0x0000840001027983 */ /* 0x000ea80000100800 */
[----:B--2---:R1:W2:Y:S02]  /*ce40*/  SHFL.BFLY PT, R0, R2, 0x2, 0x1f ;  /* 0x0c401f0002007f89 */ /* 0x0042a400000e0000 */
.L_x_852:
[----:B-1----:R-:W3:Y:S02]  /*ce50*/  LDL.LU R2, [R1+0x84] ;  /* 0x0000840001027983 */ /* 0x002ee40000300800 */
[----:B--23--:R-:W-:Y:S01]  /*ce60*/  FADD.FTZ R0, R0, R2 ;  /* 0x0000000200007221 */ /* 0x00cfe20000010000 */
[----:B------:R-:W-:Y:S05]  /*ce70*/  BRA.DIV ~URZ, `(.L_x_839) ;  /* 0x00002a527f007947 */ /* 0x000fea000b800000 */
[----:B------:R-:W2:Y:S04]  /*ce80*/  LDL.LU R5, [R1+0x88] ;  /* 0x0000880001057983 */ /* 0x000ea80000300800 */
[----:B------:R-:W1:Y:S02]  /*ce90*/  SHFL.BFLY PT, R2, R0, 0x1, 0x1f ;  /* 0x0c201f0000027f89 */ /* 0x000e6400000e0000 */
[----:B-1----:R-:W-:-:S02]  /*cea0*/  FADD.FTZ R0, R0, R2 ;  /* 0x0000000200007221 */ /* 0x002fc40000010000 */
[----:B--2---:R-:W1:Y:S02]  /*ceb0*/  SHFL.BFLY PT, R4, R5, 0x2, 0x1f ;  /* 0x0c401f0005047f89 */ /* 0x004e6400000e0000 */
[----:B-1----:R-:W-:-:S05]  /*cec0*/  FADD.FTZ R4, R4, R5 ;  /* 0x0000000504047221 */ /* 0x002fca0000010000 */
[----:B------:R1:W2:Y:S02]  /*ced0*/  SHFL.BFLY PT, R3, R4, 0x1, 0x1f ;  /* 0x0c201f0004037f89 */ /* 0x0002a400000e0000 */
.L_x_853:
        /* <DEDUP_REMOVED lines=30> */
[C---:B-----5:R-:W-:Y:S02]  /*d0c0*/  FMUL.FTZ R168, R2.reuse, R40 ;  /* 0x0000002802a87220 */ /* 0x060fe40000410000 */
        /* <DEDUP_REMOVED lines=118> */
.L_x_831:
[----:B--2---:R2:W5:Y:S01]  /*d830*/  LDL R7, [R1+0xb4] ;  /* 0x0000b40001077983 */ /* 0x0045620000100800 */
[----:B------:R-:W-:Y:S03]  /*d840*/  BSSY B0, `(.L_x_840) ;  /* 0x0000012000007945 */ /* 0x000fe60003800000 */
[----:B------:R-:W3:Y:S02]  /*d850*/  S2R R6, SR_TID.X ;  /* 0x0000000000067919 */ /* 0x000ee40000002100 */
[----:B---3--:R-:W-:-:S13]  /*d860*/  LOP3.LUT P6, RZ, R6, 0xff, RZ, 0xc0, !PT ;  /* 0x000000ff06ff7812 */ /* 0x008fda00078cc0ff */
[----:B------:R-:W-:Y:S05]  /*d870*/  @P6 BRA `(.L_x_841) ;  /* 0x000000e000006947 */ /* 0x000fea0003800000 */
[----:B--2---:R-:W2:Y:S01]  /*d880*/  S2R R4, SR_LANEID ;  /* 0x0000000000047919 */ /* 0x004ea20000000000 */
        /* <DEDUP_REMOVED lines=11> */
[----:B---3-5:R-:W-:-:S05]  /*d940*/  IADD3 R7, R3, c[0x0][0xc], R2 ;  /* 0x0000030003077a10 */ /* 0x028fca0007ffe002 */
[----:B------:R2:W-:Y:S02]  /*d950*/  STL [R1+0xb4], R7 ;  /* 0x0000b40701007387 */ /* 0x0005e40000100800 */
.L_x_841:
[----:B--2---:R-:W-:Y:S05]  /*d960*/  BSYNC B0 ;  /* 0x0000000000007941 */ /* 0x004fea0003800000 */
.L_x_840:
[----:B------:R-:W-:Y:S01]  /*d970*/  PRMT R0, R0, 0x9910, RZ ;  /* 0x0000991000007816 */ /* 0x000fe200000000ff */
[----:B------:R-:W-:Y:S01]  /*d980*/  BSSY B1, `(.L_x_842) ;  /* 0x00001da000017945 */ /* 0x000fe20003800000 */
[----:B-----5:R-:W-:Y:S01]  /*d990*/  IMAD.MOV.U32 R156, RZ, RZ, R7 ;  /* 0x000000ffff9c7224 */ /* 0x020fe200078e0007 */
[----:B------:R-:W-:Y:S01]  /*d9a0*/  MOV R186, 0x1f ;  /* 0x0000001f00ba7802 */ /* 0x000fe20000000f00 */
[----:B------:R-:W-:Y:S01]  /*d9b0*/  IMAD.MOV.U32 R187, RZ, RZ, RZ ;  /* 0x000000ffffbb7224 */ /* 0x000fe200078e00ff */
[----:B------:R-:W-:Y:S01]  /*d9c0*/  ISETP.NE.AND P0, PT, R0, RZ, PT ;  /* 0x000000ff0000720c */ /* 0x000fe20003f05270 */
[----:B------:R-:W-:-:S12]  /*d9d0*/  IMAD.MOV.U32 R157, RZ, RZ, -0x1 ;  /* 0xffffffffff9d7424 */ /* 0x000fd800078e00ff */
[----:B------:R-:W-:Y:S05]  /*d9e0*/  @!P0 BRA `(.L_x_843) ;  /* 0x00001a7000008947 */ /* 0x000fea0003800000 */
[----:B------:R-:W-:Y:S01]  /*d9f0*/  WARPSYNC 0xffffffff ;  /* 0xffffffff00007948 */ /* 0x000fe20003800000 */
[----:B------:R-:W-:Y:S06]  /*da00*/  BAR.SYNC.DEFER_BLOCKING 0x1, 0x100 ;  /* 0x0044000000007b1d */ /* 0x000fec0000010000 */
[----:B------:R-:W-:Y:S05]  /*da10*/  BRA.CONV ~URZ, `(.L_x_844) ;  /* 0x000000537f007947 */ /* 0x000fea000b800000 */
[----:B------:R-:W-:Y:S02]  /*da20*/  SHF.R.S32.HI R0, RZ, 0x1f, R6 ;  /* 0x0000001fff007819 */ /* 0x000fe40000011406 */
[----:B------:R-:W-:Y:S02]  /*da30*/  MOV R2, 0xda70 ;  /* 0x0000da7000027802 */ /* 0x000fe40000000f00 */
[----:B------:R-:W-:-:S04]  /*da40*/  LEA.HI R0, R0, R6, RZ, 0x7 ;  /* 0x0000000600007211 */ /* 0x000fc800078f38ff */
[----:B------:R-:W-:Y:S02]  /*da50*/  SHF.R.S32.HI R0, RZ, 0x7, R0 ;  /* 0x00000007ff007819 */ /* 0x000fe40000011400 */
[----:B-1----:R-:W-:Y:S05]  /*da60*/  CALL.REL.NOINC `($__internal_17_$__cuda_sm70_shflsync_idx_p) ;  /* 0x0000200000007944 */ /* 0x002fea0003c00000 */
.L_x_844:
[----:B------:R-:W3:Y:S04]  /*da70*/  LDL R8, [R1+0x108] ;  /* 0x0001080001087983 */ /* 0x000ee80000100800 */
[----:B------:R-:W4:Y:S04]  /*da80*/  LDL.LU R5, [R1+0x98] ;  /* 0x0000980001057983 */ /* 0x000f280000300800 */
[----:B-12---:R-:W2:Y:S04]  /*da90*/  LDL.LU R11, [R1+0x9c] ;  /* 0x00009c00010b7983 */ /* 0x006ea80000300800 */
[----:B------:R-:W2:Y:S04]  /*daa0*/  LDL.LU R17, [R1+0xa0] ;  /* 0x0000a00001117983 */ /* 0x000ea80000300800 */
[----:B------:R-:W3:Y:S01]  /*dab0*/  LDL.LU R19, [R1+0xb0] ;  /* 0x0000b00001137983 */ /* 0x000ee20000300800 */
[----:B------:R-:W-:-:S03]  /*dac0*/  IMAD.MOV.U32 R3, RZ, RZ, 0x1 ;  /* 0x00000001ff037424 */ /* 0x000fc600078e00ff */
[----:B------:R-:W3:Y:S02]  /*dad0*/  LDL R18, [R1+0x110] ;  /* 0x0001100001127983 */ /* 0x000ee40000100800 */
[----:B------:R-:W-:Y:S02]  /*dae0*/  ISETP.NE.AND P1, PT, R3, c[0x0][0x4e8], PT ;  /* 0x00013a0003007a0c */ /* 0x000fe40003f25270 */
[----:B------:R-:W3:Y:S04]  /*daf0*/  LDL R205, [R1+0x94] ;  /* 0x0000940001cd7983 */ /* 0x000ee80000100800 */
[----:B------:R-:W3:Y:S04]  /*db00*/  LDL R204, [R1+0xb8] ;  /* 0x0000b80001cc7983 */ /* 0x000ee80000100800 */
[----:B------:R1:W5:Y:S04]  /*db10*/  LDL R203, [R1+0x104] ;  /* 0x0001040001cb7983 */ /* 0x0003680000100800 */
        /* <DEDUP_REMOVED lines=15> */
[----:B------:R-:W1:Y:S01]  /*dc10*/  S2R R20, SR_TID.X ;  /* 0x0000000000147919 */ /* 0x000e620000002100 */
[----:B------:R-:W-:-:S02]  /*dc20*/  ULDC UR5, c[0x0][0x4e8] ;  /* 0x00013a0000057ab9 */ /* 0x000fc40000000800 */
[----:B------:R-:W-:Y:S02]  /*dc30*/  ULDC UR4, c[0x0][0x388] ;  /* 0x0000e20000047ab9 */ /* 0x000fe40000000800 */
[----:B------:R-:W-:Y:S01]  /*dc40*/  UIMAD UR4, UR5, UR4, URZ ;  /* 0x00000004050472a4 */ /* 0x000fe2000f8e023f */
[----:B------:R-:W-:Y:S01]  /*dc50*/  BSSY B0, `(.L_x_845) ;  /* 0x00000fc000007945 */ /* 0x000fe20003800000 */
[----:B----4-:R-:W-:Y:S01]  /*dc60*/  SHF.R.S32.HI R0, RZ, 0x1f, R5 ;  /* 0x0000001fff007819 */ /* 0x010fe20000011405 */
[----:B------:R-:W-:-:S04]  /*dc70*/  IMAD.WIDE.U32 R6, R5, c[0x0][0x4d0], RZ ;  /* 0x0001340005067a25 */ /* 0x000fc800078e00ff */
[C---:B------:R-:W-:Y:S02]  /*dc80*/  IMAD R2, R0.reuse, c[0x0][0x4d0], RZ ;  /* 0x0001340000027a24 */ /* 0x040fe400078e02ff */
[----:B------:R-:W-:Y:S02]  /*dc90*/  IMAD R4, R0, c[0x0][0x438], RZ ;  /* 0x00010e0000047a24 */ /* 0x000fe400078e02ff */
[----:B------:R-:W-:Y:S01]  /*dca0*/  IMAD R3, R5, c[0x0][0x4d4], R2 ;  /* 0x0001350005037a24 */ /* 0x000fe200078e0202 */
[----:B--2---:R-:W-:Y:S01]  /*dcb0*/  SHF.R.S32.HI R2, RZ, 0x1f, R11 ;  /* 0x0000001fff027819 */ /* 0x004fe2000001140b */
[----:B---3--:R-:W-:Y:S02]  /*dcc0*/  IMAD.IADD R0, R8, 0x1, R19 ;  /* 0x0000000108007824 */ /* 0x008fe400078e0213 */
[----:B------:R-:W-:Y:S02]  /*dcd0*/  IMAD.IADD R7, R7, 0x1, R3 ;  /* 0x0000000107077824 */ /* 0x000fe400078e0203 */
[----:B------:R-:W-:-:S02]  /*dce0*/  IMAD R9, R2, c[0x0][0x4d8], RZ ;  /* 0x0001360002097a24 */ /* 0x000fc400078e02ff */
[----:B------:R-:W-:-:S04]  /*dcf0*/  @P1 IMAD.HI.U32 R10, R0, c[0x0][0x4ec], RZ ;  /* 0x00013b00000a1a27 */ /* 0x000fc800078e00ff */
[----:B------:R-:W-:Y:S02]  /*dd00*/  IMAD R8, R5, c[0x0][0x43c], R4 ;  /* 0x00010f0005087a24 */ /* 0x000fe400078e0204 */
[----:B------:R-:W-:Y:S01]  /*dd10*/  IMAD.MOV.U32 R3, RZ, RZ, R0 ;  /* 0x000000ffff037224 */ /* 0x000fe200078e0000 */
[----:B------:R-:W-:Y:S01]  /*dd20*/  @P1 SHF.R.U32.HI R3, RZ, c[0x0][0x4f0], R10 ;  /* 0x00013c00ff031a19 */ /* 0x000fe2000001160a */
[C---:B------:R-:W-:Y:S02]  /*dd30*/  IMAD R9, R11.reuse, c[0x0][0x4dc], R9 ;  /* 0x000137000b097a24 */ /* 0x040fe400078e0209 */
[----:B------:R-:W-:-:S04]  /*dd40*/  IMAD.WIDE.U32 R6, R11, c[0x0][0x4d8], R6 ;  /* 0x000136000b067a25 */ /* 0x000fc800078e0006 */
[----:B------:R-:W-:-:S04]  /*dd50*/  IMAD.WIDE.U32 R4, R5, c[0x0][0x438], RZ ;  /* 0x00010e0005047a25 */ /* 0x000fc800078e00ff */
[----:B------:R-:W-:Y:S01]  /*dd60*/  IMAD.IADD R7, R7, 0x1, R9 ;  /* 0x0000000107077824 */ /* 0x000fe200078e0209 */
[----:B------:R-:W-:Y:S01]  /*dd70*/  SHF.R.S32.HI R9, RZ, 0x1f, R17 ;  /* 0x0000001fff097819 */ /* 0x000fe20000011411 */
[----:B------:R-:W-:Y:S02]  /*dd80*/  IMAD.IADD R5, R5, 0x1, R8 ;  /* 0x0000000105057824 */ /* 0x000fe400078e0208 */
[----:B------:R-:W-:Y:S02]  /*dd90*/  IMAD.MOV R8, RZ, RZ, -R3 ;  /* 0x000000ffff087224 */ /* 0x000fe400078e0a03 */
[----:B------:R-:W-:Y:S02]  /*dda0*/  IMAD R2, R2, c[0x0][0x440], RZ ;  /* 0x0001100002027a24 */ /* 0x000fe400078e02ff */
[----:B------:R-:W-:Y:S02]  /*ddb0*/  IMAD R10, R9, c[0x0][0x4e0], RZ ;  /* 0x00013800090a7a24 */ /* 0x000fe400078e02ff */
[----:B------:R-:W-:-:S02]  /*ddc0*/  IMAD R8, R8, c[0x0][0x4e8], R0 ;  /* 0x00013a0008087a24 */ /* 0x000fc400078e0200 */
[----:B------:R-:W-:Y:S01]  /*ddd0*/  IMAD.WIDE.U32 R6, R17, c[0x0][0x4e0], R6 ;  /* 0x0001380011067a25 */ /* 0x000fe200078e0006 */
[----:B------:R-:W-:-:S03]  /*dde0*/  SHF.R.S32.HI R12, RZ, 0x1f, R3 ;  /* 0x0000001fff0c7819 */ /* 0x000fc60000011403 */
[C---:B------:R-:W-:Y:S02]  /*ddf0*/  IMAD R14, R11.reuse, c[0x0][0x444], R2 ;  /* 0x000111000b0e7a24 */ /* 0x040fe400078e0202 */
[----:B------:R-:W-:Y:S01]  /*de00*/  IMAD.WIDE.U32 R4, R11, c[0x0][0x440], R4 ;  /* 0x000110000b047a25 */ /* 0x000fe200078e0004 */
[----:B------:R-:W-:Y:S02]  /*de10*/  SHF.R.S32.HI R13, RZ, 0x1f, R8 ;  /* 0x0000001fff0d7819 */ /* 0x000fe40000011408 */
[----:B------:R-:W-:Y:S01]  /*de20*/  IADD3 R6, P0, R3, R6, RZ ;  /* 0x0000000603067210 */ /* 0x000fe20007f1e0ff */
[----:B------:R-:W-:Y:S02]  /*de30*/  IMAD R11, R17, c[0x0][0x4e4], R10 ;  /* 0x00013900110b7a24 */ /* 0x000fe400078e020a */
[----:B------:R-:W-:-:S03]  /*de40*/  @P1 IMAD.HI.U32 R10, R0, c[0x0][0x4ec], RZ ;  /* 0x00013b00000a1a27 */ /* 0x000fc600078e00ff */
[----:B------:R-:W-:Y:S01]  /*de50*/  IADD3.X R7, R12, R7, R11, P0, !PT ;  /* 0x000000070c077210 */ /* 0x000fe200007fe40b */
[----:B------:R-:W-:Y:S02]  /*de60*/  IMAD R9, R9, c[0x0][0x448], RZ ;  /* 0x0001120009097a24 */ /* 0x000fe400078e02ff */
[----:B------:R-:W-:Y:S01]  /*de70*/  IMAD.MOV.U32 R2, RZ, RZ, R0 ;  /* 0x000000ffff027224 */ /* 0x000fe200078e0000 */
[----:B------:R-:W-:Y:S01]  /*de80*/  @P1 SHF.R.U32.HI R2, RZ, c[0x0][0x4f0], R10 ;  /* 0x00013c00ff021a19 */ /* 0x000fe2000001160a */
[----:B------:R-:W-:Y:S02]  /*de90*/  IMAD.IADD R5, R5, 0x1, R14 ;  /* 0x0000000105057824 */ /* 0x000fe400078e020e */
[----:B------:R-:W-:Y:S02]  /*dea0*/  IMAD R3, R13, c[0x0][0x4c8], RZ ;  /* 0x000132000d037a24 */ /* 0x000fe400078e02ff */
[C---:B------:R-:W-:Y:S02]  /*deb0*/  IMAD R10, R17.reuse, c[0x0][0x44c], R9 ;  /* 0x00011300110a7a24 */ /* 0x040fe400078e0209 */
[----:B------:R-:W-:Y:S01]  /*dec0*/  IMAD.WIDE.U32 R4, R17, c[0x0][0x448], R4 ;  /* 0x0001120011047a25 */ /* 0x000fe200078e0004 */
[----:B-1----:R-:W-:-:S03]  /*ded0*/  SHF.R.S32.HI R17, RZ, 0x1f, R20 ;  /* 0x0000001fff117819 */ /* 0x002fc60000011414 */
[C---:B------:R-:W-:Y:S02]  /*dee0*/  IMAD R9, R8.reuse, c[0x0][0x4cc], R3 ;  /* 0x0001330008097a24 */ /* 0x040fe400078e0203 */
[----:B------:R-:W-:Y:S01]  /*def0*/  IMAD.WIDE.U32 R6, R8, c[0x0][0x4c8], R6 ;  /* 0x0001320008067a25 */ /* 0x000fe200078e0006 */
[----:B------:R-:W-:-:S03]  /*df00*/  SHF.R.S32.HI R8, RZ, 0x1f, R2 ;  /* 0x0000001fff087819 */ /* 0x000fc60000011402 */
[----:B------:R-:W-:Y:S02]  /*df10*/  IMAD.MOV R3, RZ, RZ, -R2 ;  /* 0x000000ffff037224 */ /* 0x000fe400078e0a02 */
[----:B------:R-:W-:Y:S01]  /*df20*/  IMAD.IADD R5, R5, 0x1, R10 ;  /* 0x0000000105057824 */ /* 0x000fe200078e020a */
[----:B------:R-:W-:Y:S01]  /*df30*/  LEA R10, P0, R6, c[0x0][0x4a8], 0x2 ;  /* 0x00012a00060a7a11 */ /* 0x000fe200078010ff */
[----:B------:R-:W-:Y:S01]  /*df40*/  IMAD.IADD R9, R7, 0x1, R9 ;  /* 0x0000000107097824 */ /* 0x000fe200078e0209 */
[----:B------:R-:W-:Y:S01]  /*df50*/  LEA.HI R17, R17, R20, RZ, 0x5 ;  /* 0x0000001411117211 */ /* 0x000fe200078f28ff */
[----:B------:R-:W-:Y:S02]  /*df60*/  IMAD R7, R3, c[0x0][0x4e8], R0 ;  /* 0x00013a0003077a24 */ /* 0x000fe400078e0200 */
[----:B------:R-:W-:Y:S01]  /*df70*/  IMAD R0, R8, c[0x0][0x430], RZ ;  /* 0x00010c0008007a24 */ /* 0x000fe200078e02ff */
[----:B------:R-:W-:Y:S02]  /*df80*/  LEA.HI.X R6, R6, c[0x0][0x4ac], R9, 0x2, P0 ;  /* 0x00012b0006067a11 */ /* 0x000fe400000f1409 */
[----:B------:R-:W-:Y:S01]  /*df90*/  LOP3.LUT R17, R17, 0xffffffe0, RZ, 0xc0, !PT ;  /* 0xffffffe011117812 */ /* 0x000fe200078ec0ff */
[----:B------:R-:W-:-:S02]  /*dfa0*/  IMAD R0, R2, c[0x0][0x434], R0 ;  /* 0x00010d0002007a24 */ /* 0x000fc400078e0200 */
[----:B------:R-:W-:Y:S01]  /*dfb0*/  IMAD.WIDE.U32 R2, R2, c[0x0][0x430], R4 ;  /* 0x00010c0002027a25 */ /* 0x000fe200078e0004 */
[----:B------:R-:W-:Y:S04]  /*dfc0*/  SHFL.IDX PT, R8, R10, RZ, 0x1c1f ;  /* 0x001c1fff0a087589 */ /* 0x000fe800000e0000 */
[----:B------:R-:W1:Y:S01]  /*dfd0*/  SHFL.IDX PT, R9, R6, RZ, 0x1c1f ;  /* 0x001c1fff06097589 */ /* 0x000e6200000e0000 */
[----:B------:R-:W-:Y:S02]  /*dfe0*/  IMAD.IADD R17, R20, 0x1, -R17 ;  /* 0x0000000114117824 */ /* 0x000fe400078e0a11 */
[----:B------:R-:W-:Y:S01]  /*dff0*/  IMAD.IADD R3, R3, 0x1, R0 ;  /* 0x0000000103037824 */ /* 0x000fe200078e0200 */
[----:B------:R-:W-:Y:S01]  /*e000*/  SHFL.IDX PT, R4, R10, 0x1, 0x1c1f ;  /* 0x003c1f000a047f89 */ /* 0x000fe200000e0000 */
[----:B------:R-:W-:-:S03]  /*e010*/  IMAD.IADD R0, R18, 0x1, R19 ;  /* 0x0000000112007824 */ /* 0x000fc600078e0213 */
[----:B------:R2:W3:Y:S01]  /*e020*/  SHFL.IDX PT, R5, R6, 0x1, 0x1c1f ;  /* 0x003c1f0006057f89 */ /* 0x0004e200000e0000 */
[----:B------:R-:W-:Y:S01]  /*e030*/  LOP3.LUT P3, RZ, R17, 0x3, RZ, 0xc0, !PT ;  /* 0x0000000311ff7812 */ /* 0x000fe2000786c0ff */
[----:B------:R-:W-:-:S03]  /*e040*/  IMAD.WIDE.U32 R2, R7, c[0x0][0x428], R2 ;  /* 0x00010a0007027a25 */ /* 0x000fc600078e0002 */
[C---:B------:R-:W-:Y:S02]  /*e050*/  ISETP.GE.OR P4, PT, R0.reuse, UR4, P3 ;  /* 0x0000000400007c0c */ /* 0x040fe40009f86670 */
[----:B------:R-:W-:Y:S02]  /*e060*/  ISETP.GE.AND P1, PT, R0, UR4, PT ;  /* 0x0000000400007c0c */ /* 0x000fe4000bf26270 */
[----:B--2---:R-:W-:-:S05]  /*e070*/  SHF.R.S32.HI R6, RZ, 0x1f, R7 ;  /* 0x0000001fff067819 */ /* 0x004fca0000011407 */
[----:B------:R-:W-:Y:S01]  /*e080*/  IMAD R10, R6, c[0x0][0x428], RZ ;  /* 0x00010a00060a7a24 */ /* 0x000fe200078e02ff */
[----:B------:R-:W-:-:S03]  /*e090*/  IADD3 R6, R0, 0x8, RZ ;  /* 0x0000000800067810 */ /* 0x000fc60007ffe0ff */
[----:B------:R-:W-:Y:S01]  /*e0a0*/  IMAD R10, R7, c[0x0][0x42c], R10 ;  /* 0x00010b00070a7a24 */ /* 0x000fe200078e020a */
[----:B------:R-:W-:Y:S02]  /*e0b0*/  ISETP.GE.OR P3, PT, R6, UR4, P3 ;  /* 0x0000000406007c0c */ /* 0x000fe40009f66670 */
[C---:B------:R-:W-:Y:S01]  /*e0c0*/  LEA R36, P2, R2.reuse, c[0x0][0x400], 0x2 ;  /* 0x0001000002247a11 */ /* 0x040fe200078410ff */
[----:B------:R-:W-:Y:S01]  /*e0d0*/  IMAD.IADD R3, R3, 0x1, R10 ;  /* 0x0000000103037824 */ /* 0x000fe200078e020a */
[----:B-1----:R1:W-:Y:S04]  /*e0e0*/  @!P4 ST.E [R8.64], R16 ;  /* 0x000000100800c985 */ /* 0x0023e8000c101906 */
[----:B------:R-:W-:Y:S02]  /*e0f0*/  LEA.HI.X R31, R2, c[0x0][0x404], R3, 0x2, P2 ;  /* 0x00010100021f7a11 */ /* 0x000fe400010f1403 */
[C---:B------:R-:W-:Y:S01]  /*e100*/  IADD3 R10, R205.reuse, 0x8, RZ ;  /* 0x00000008cd0a7810 */ /* 0x040fe20007ffe0ff */
[----:B------:R-:W2:Y:S01]  /*e110*/  SHFL.IDX PT, R2, R36, RZ, 0x1c1f ;  /* 0x001c1fff24027589 */ /* 0x000ea200000e0000 */
[----:B------:R-:W-:-:S02]  /*e120*/  IADD3 R0, R205, 0x10, RZ ;  /* 0x00000010cd007810 */ /* 0x000fc40007ffe0ff */
[C---:B------:R-:W-:Y:S01]  /*e130*/  IADD3 R11, R205.reuse, 0x18, RZ ;  /* 0x00000018cd0b7810 */ /* 0x040fe20007ffe0ff */
[----:B---3--:R3:W-:Y:S01]  /*e140*/  @!P3 ST.E [R4.64], R15 ;  /* 0x0000000f0400b985 */ /* 0x0087e2000c101906 */
[C---:B------:R-:W-:Y:S02]  /*e150*/  IADD3 R12, R205.reuse, 0x20, RZ ;  /* 0x00000020cd0c7810 */ /* 0x040fe40007ffe0ff */
[C---:B------:R-:W-:Y:S01]  /*e160*/  IADD3 R13, R205.reuse, 0x28, RZ ;  /* 0x00000028cd0d7810 */ /* 0x040fe20007ffe0ff */
[----:B------:R4:W2:Y:S01]  /*e170*/  SHFL.IDX PT, R3, R31, RZ, 0x1c1f ;  /* 0x001c1fff1f037589 */ /* 0x0008a200000e0000 */
[C---:B------:R-:W-:Y:S02]  /*e180*/  IADD3 R14, R205.reuse, 0x30, RZ ;  /* 0x00000030cd0e7810 */ /* 0x040fe40007ffe0ff */
[C---:B------:R-:W-:Y:S02]  /*e190*/  IADD3 R18, R205.reuse, 0x48, RZ ;  /* 0x00000048cd127810 */ /* 0x040fe40007ffe0ff */
[----:B------:R-:W-:-:S02]  /*e1a0*/  IADD3 R17, R205, 0x50, RZ ;  /* 0x00000050cd117810 */ /* 0x000fc40007ffe0ff */
[C---:B------:R-:W-:Y:S02]  /*e1b0*/  IADD3 R19, R205.reuse, 0x58, RZ ;  /* 0x00000058cd137810 */ /* 0x040fe40007ffe0ff */
[C---:B------:R-:W-:Y:S02]  /*e1c0*/  IADD3 R20, R205.reuse, 0x60, RZ ;  /* 0x00000060cd147810 */ /* 0x040fe40007ffe0ff */
[C---:B------:R-:W-:Y:S02]  /*e1d0*/  IADD3 R21, R205.reuse, 0x68, RZ ;  /* 0x00000068cd157810 */ /* 0x040fe40007ffe0ff */
[C---:B-1----:R-:W-:Y:S02]  /*e1e0*/  IADD3 R16, R205.reuse, 0x40, RZ ;  /* 0x00000040cd107810 */ /* 0x042fe40007ffe0ff */
[C---:B------:R-:W-:Y:S02]  /*e1f0*/  IADD3 R22, R205.reuse, 0x70, RZ ;  /* 0x00000070cd167810 */ /* 0x040fe40007ffe0ff */
[----:B------:R-:W-:-:S02]  /*e200*/  IADD3 R23, R205, 0x78, RZ ;  /* 0x00000078cd177810 */ /* 0x000fc40007ffe0ff */
[C---:B------:R-:W-:Y:S02]  /*e210*/  IADD3 R24, R205.reuse, 0x80, RZ ;  /* 0x00000080cd187810 */ /* 0x040fe40007ffe0ff */
[C---:B------:R-:W-:Y:S02]  /*e220*/  IADD3 R26, R205.reuse, 0x88, RZ ;  /* 0x00000088cd1a7810 */ /* 0x040fe40007ffe0ff */
[C---:B---3--:R-:W-:Y:S02]  /*e230*/  IADD3 R15, R205.reuse, 0x38, RZ ;  /* 0x00000038cd0f7810 */ /* 0x048fe40007ffe0ff */
[C---:B------:R-:W-:Y:S02]  /*e240*/  IADD3 R25, R205.reuse, 0x90, RZ ;  /* 0x00000090cd197810 */ /* 0x040fe40007ffe0ff */
[C---:B------:R-:W-:Y:S02]  /*e250*/  IADD3 R27, R205.reuse, 0x98, RZ ;  /* 0x00000098cd1b7810 */ /* 0x040fe40007ffe0ff */
[----:B------:R-:W-:-:S02]  /*e260*/  IADD3 R28, R205, 0xa0, RZ ;  /* 0x000000a0cd1c7810 */ /* 0x000fc40007ffe0ff */
[C---:B------:R-:W-:Y:S02]  /*e270*/  IADD3 R30, R205.reuse, 0xa8, RZ ;  /* 0x000000a8cd1e7810 */ /* 0x040fe40007ffe0ff */
[----:B------:R-:W-:Y:S02]  /*e280*/  IADD3 R29, R205, 0xb0, RZ ;  /* 0x000000b0cd1d7810 */ /* 0x000fe40007ffe0ff */
[----:B------:R-:W-:Y:S02]  /*e290*/  ISETP.GE.AND P0, PT, R6, UR4, PT ;  /* 0x0000000406007c0c */ /* 0x000fe4000bf06270 */
        /* <DEDUP_REMOVED lines=22> */
[----:B------:R-:W-:Y:S01]  /*e400*/  SHF.R.S32.HI R53, RZ, 0x1f, R29 ;  /* 0x0000001fff357819 */ /* 0x000fe2000001141d */
[----:B------:R-:W-:Y:S05]  /*e410*/  @P1 BRA `(.L_x_846) ;  /* 0x000007f000001947 */ /* 0x000fea0003800000 */
[----:B--2-4-:R-:W-:Y:S02]  /*e420*/  ISETP.GE.AND P1, PT, R205, c[0x0][0x3c8], PT ;  /* 0x0000f200cd007a0c */ /* 0x014fe40003f26270 */
[----:B------:R-:W-:Y:S02]  /*e430*/  ISETP.GE.AND P3, PT, R10, c[0x0][0x3c8], PT ;  /* 0x0000f2000a007a0c */ /* 0x000fe40003f66270 */
[----:B------:R-:W-:Y:S02]  /*e440*/  ISETP.GE.AND P2, PT, R0, c[0x0][0x3c8], PT ;  /* 0x0000f20000007a0c */ /* 0x000fe40003f46270 */
[----:B------:R-:W-:Y:S02]  /*e450*/  ISETP.GE.AND P5, PT, R12, c[0x0][0x3c8], PT ;  /* 0x0000f2000c007a0c */ /* 0x000fe40003fa6270 */
[----:B------:R-:W-:-:S05]  /*e460*/  ISETP.GE.AND P4, PT, R14, c[0x0][0x3c8], PT ;  /* 0x0000f2000e007a0c */ /* 0x000fca0003f86270 */
[----:B------:R-:W-:-:S05]  /*e470*/  @!P1 IMAD.WIDE R4, R205, 0x4, R2 ;  /* 0x00000004cd049825 */ /* 0x000fca00078e0202 */
[----:B------:R1:W-:Y:S02]  /*e480*/  @!P1 ST.E.64 [R4.64], R160 ;  /* 0x000000a004009985 */ /* 0x0003e4000c101b06 */
[----:B-1----:R-:W-:-:S04]  /*e490*/  @!P3 LEA R4, P1, R10, R2, 0x2 ;  /* 0x000000020a04b211 */ /* 0x002fc800078210ff */
[----:B------:R-:W-:-:S05]  /*e4a0*/  @!P3 LEA.HI.X R5, R10, R3, R33, 0x2, P1 ;  /* 0x000000030a05b211 */ /* 0x000fca00008f1421 */
[----:B------:R1:W-:Y:S01]  /*e4b0*/  @!P3 ST.E.64 [R4.64], R164 ;  /* 0x000000a40400b985 */ /* 0x0003e2000c101b06 */
[----:B------:R-:W-:Y:S02]  /*e4c0*/  ISETP.GE.AND P3, PT, R11, c[0x0][0x3c8], PT ;  /* 0x0000f2000b007a0c */ /* 0x000fe40003f66270 */
[----:B-1----:R-:W-:-:S04]  /*e4d0*/  @!P2 LEA R4, P1, R0, R2, 0x2 ;  /* 0x000000020004a211 */ /* 0x002fc800078210ff */
[----:B------:R-:W-:Y:S02]  /*e4e0*/  @!P2 LEA.HI.X R5, R0, R3, R32, 0x2, P1 ;  /* 0x000000030005a211 */ /* 0x000fe400008f1420 */
[----:B------:R-:W-:-:S03]  /*e4f0*/  ISETP.GE.AND P1, PT, R13, c[0x0][0x3c8], PT ;  /* 0x0000f2000d007a0c */ /* 0x000fc60003f26270 */
[----:B------:R1:W-:Y:S02]  /*e500*/  @!P2 ST.E.64 [R4.64], R132 ;  /* 0x000000840400a985 */ /* 0x0003e4000c101b06 */
[----:B-1----:R-:W-:-:S04]  /*e510*/  @!P3 LEA R4, P2, R11, R2, 0x2 ;  /* 0x000000020b04b211 */ /* 0x002fc800078410ff */
[----:B------:R-:W-:-:S05]  /*e520*/  @!P3 LEA.HI.X R5, R11, R3, R34, 0x2, P2 ;  /* 0x000000030b05b211 */ /* 0x000fca00010f1422 */
[----:B------:R1:W-:Y:S01]  /*e530*/  @!P3 ST.E.64 [R4.64], R136 ;  /* 0x000000880400b985 */ /* 0x0003e2000c101b06 */
[----:B------:R-:W-:-:S04]  /*e540*/  @!P1 LEA R6, P3, R13, R2, 0x2 ;  /* 0x000000020d069211 */ /* 0x000fc800078610ff */
[----:B------:R-:W-:Y:S02]  /*e550*/  @!P1 LEA.HI.X R7, R13, R3, R37, 0x2, P3 ;  /* 0x000000030d079211 */ /* 0x000fe400018f1425 */
[----:B-1----:R-:W-:-:S04]  /*e560*/  @!P5 LEA R4, P2, R12, R2, 0x2 ;  /* 0x000000020c04d211 */ /* 0x002fc800078410ff */
[----:B------:R-:W-:Y:S02]  /*e570*/  @!P5 LEA.HI.X R5, R12, R3, R35, 0x2, P2 ;  /* 0x000000030c05d211 */ /* 0x000fe400010f1423 */
[----:B------:R-:W-:-:S03]  /*e580*/  ISETP.GE.AND P2, PT, R15, c[0x0][0x3c8], PT ;  /* 0x0000f2000f007a0c */ /* 0x000fc60003f46270 */
[----:B------:R1:W-:Y:S01]  /*e590*/  @!P5 ST.E.64 [R4.64], R140 ;  /* 0x0000008c0400d985 */ /* 0x0003e2000c101b06 */
[----:B------:R-:W-:-:S03]  /*e5a0*/  ISETP.GE.AND P5, PT, R16, c[0x0][0x3c8], PT ;  /* 0x0000f20010007a0c */ /* 0x000fc60003fa6270 */
[----:B------:R2:W-:Y:S01]  /*e5b0*/  @!P1 ST.E.64 [R6.64], R144 ;  /* 0x0000009006009985 */ /* 0x0005e2000c101b06 */
[----:B------:R-:W-:Y:S02]  /*e5c0*/  ISETP.GE.AND P1, PT, R18, c[0x0][0x3c8], PT ;  /* 0x0000f20012007a0c */ /* 0x000fe40003f26270 */
[----:B-1----:R-:W-:-:S04]  /*e5d0*/  @!P4 LEA R4, P3, R14, R2, 0x2 ;  /* 0x000000020e04c211 */ /* 0x002fc800078610ff */
[----:B------:R-:W-:Y:S02]  /*e5e0*/  @!P4 LEA.HI.X R5, R14, R3, R38, 0x2, P3 ;  /* 0x000000030e05c211 */ /* 0x000fe400018f1426 */
[----:B--2---:R-:W-:-:S03]  /*e5f0*/  @!P2 LEA R6, P3, R15, R2, 0x2 ;  /* 0x000000020f06a211 */ /* 0x004fc600078610ff */
[----:B------:R1:W-:Y:S01]  /*e600*/  @!P4 ST.E.64 [R4.64], R148 ;  /* 0x000000940400c985 */ /* 0x0003e2000c101b06 */
[----:B------:R-:W-:Y:S02]  /*e610*/  @!P2 LEA.HI.X R7, R15, R3, R39, 0x2, P3 ;  /* 0x000000030f07a211 */ /* 0x000fe400018f1427 */
        /* <DEDUP_REMOVED lines=56> */
[----:B-----5:R-:W-:-:S03]  /*e9a0*/  ISETP.GE.AND P5, PT, R202, c[0x0][0x3c8], PT ;  /* 0x0000f200ca007a0c */ /* 0x020fc60003fa6270 */
        /* <DEDUP_REMOVED lines=12> */
[----:B------:R-:W-:-:S03]  /*ea70*/  @!P1 LEA R8, P4, R200, R2, 0x2 ;  /* 0x00000002c8089211 */ /* 0x000fc600078810ff */
[----:B------:R1:W-:Y:S01]  /*ea80*/  @!P5 ST.E.64 [R4.64], R100 ;  /* 0x000000640400d985 */ /* 0x0003e2000c101b06 */
[-C--:B------:R-:W-:Y:S02]  /*ea90*/  @!P1 LEA.HI.X R9, R200, R3.reuse, R201, 0x2, P4 ;  /* 0x00000003c8099211 */ /* 0x080fe400020f14c9 */
[----:B------:R-:W-:Y:S02]  /*eaa0*/  ISETP.GE.AND P5, PT, R194, c[0x0][0x3c8], PT ;  /* 0x0000f200c2007a0c */ /* 0x000fe40003fa6270 */
[C---:B--2---:R-:W-:Y:S01]  /*eab0*/  @!P3 LEA R6, P4, R198.reuse, R2, 0x2 ;  /* 0x00000002c606b211 */ /* 0x044fe200078810ff */
[----:B------:R2:W-:Y:S03]  /*eac0*/  @!P1 ST.E.64 [R8.64], R104 ;  /* 0x0000006808009985 */ /* 0x0005e6000c101b06 */
        /* <DEDUP_REMOVED lines=8> */
[----:B------:R-:W-:Y:S02]  /*eb50*/  ISETP.GE.AND P2, PT, R188, c[0x0][0x3c8], PT ;  /* 0x0000f200bc007a0c */ /* 0x000fe40003f46270 */
[----:B------:R-:W-:Y:S02]  /*eb60*/  @!P5 LEA.HI.X R9, R194, R3, R195, 0x2, P1 ;  /* 0x00000003c209d211 */ /* 0x000fe400008f14c3 */
[----:B---3--:R-:W-:-:S03]  /*eb70*/  @!P4 LEA R6, P1, R192, R2, 0x2 ;  /* 0x00000002c006c211 */ /* 0x008fc600078210ff */
[----:B------:R2:W-:Y:S01]  /*eb80*/  @!P5 ST.E.64 [R8.64], R176 ;  /* 0x000000b00800d985 */ /* 0x0005e2000c101b06 */
[----:B------:R-:W-:-:S05]  /*eb90*/  @!P4 LEA.HI.X R7, R192, R3, R193, 0x2, P1 ;  /* 0x00000003c007c211 */ /* 0x000fca00008f14c1 */
[----:B------:R2:W-:Y:S01]  /*eba0*/  @!P4 ST.E.64 [R6.64], R120 ;  /* 0x000000780600c985 */ /* 0x0005e2000c101b06 */
[----:B-1----:R-:W-:-:S04]  /*ebb0*/  @!P3 LEA R4, P1, R190, R2, 0x2 ;  /* 0x00000002be04b211 */ /* 0x002fc800078210ff */
[----:B------:R-:W-:Y:S02]  /*ebc0*/  @!P3 LEA.HI.X R5, R190, R3, R191, 0x2, P1 ;  /* 0x00000003be05b211 */ /* 0x000fe400008f14bf */
[----:B------:R-:W-:-:S03]  /*ebd0*/  @!P2 LEA R2, P1, R188, R2, 0x2 ;  /* 0x00000002bc02a211 */ /* 0x000fc600078210ff */
[----:B------:R2:W-:Y:S01]  /*ebe0*/  @!P3 ST.E.64 [R4.64], R124 ;  /* 0x0000007c0400b985 */ /* 0x0005e2000c101b06 */
[----:B------:R-:W-:-:S05]  /*ebf0*/  @!P2 LEA.HI.X R3, R188, R3, R189, 0x2, P1 ;  /* 0x00000003bc03a211 */ /* 0x000fca00008f14bd */
[----:B------:R2:W-:Y:S04]  /*ec00*/  @!P2 ST.E.64 [R2.64], R128 ;  /* 0x000000800200a985 */ /* 0x0005e8000c101b06 */
.L_x_846:
[----:B--2-4-:R-:W-:Y:S05]  /*ec10*/  BSYNC B0 ;  /* 0x0000000000007941 */ /* 0x014fea0003800000 */
.L_x_845:
[----:B------:R1:W2:Y:S04]  /*ec20*/  SHFL.IDX PT, R3, R31, 0x1, 0x1c1f ;  /* 0x003c1f001f037f89 */ /* 0x0002a800000e0000 */
[----:B------:R1:W3:Y:S01]  /*ec30*/  SHFL.IDX PT, R2, R36, 0x1, 0x1c1f ;  /* 0x003c1f0024027f89 */ /* 0x0002e200000e0000 */
[----:B------:R-:W-:Y:S05]  /*ec40*/  @P0 BRA `(.L_x_847) ;  /* 0x00000ad000000947 */ /* 0x000fea0003800000 */
[----:B------:R-:W-:Y:S02]  /*ec50*/  ISETP.GE.AND P4, PT, R10, c[0x0][0x3c8], PT ;  /* 0x0000f2000a007a0c */ /* 0x000fe40003f86270 */
[----:B------:R-:W-:Y:S02]  /*ec60*/  ISETP.GE.AND P0, PT, R205, c[0x0][0x3c8], PT ;  /* 0x0000f200cd007a0c */ /* 0x000fe40003f06270 */
[----:B------:R-:W-:Y:S02]  /*ec70*/  ISETP.GE.AND P2, PT, R0, c[0x0][0x3c8], PT ;  /* 0x0000f20000007a0c */ /* 0x000fe40003f46270 */
[----:B------:R-:W-:-:S07]  /*ec80*/  ISETP.GE.AND P3, PT, R11, c[0x0][0x3c8], PT ;  /* 0x0000f2000b007a0c */ /* 0x000fce0003f66270 */
[CC--:B---3--:R-:W-:Y:S02]  /*ec90*/  @!P4 LEA R4, P1, R10.reuse, R2.reuse, 0x2 ;  /* 0x000000020a04c211 */ /* 0x0c8fe400078210ff */
[----:B--2---:R-:W-:Y:S02]  /*eca0*/  @!P0 IMAD.WIDE R6, R205, 0x4, R2 ;  /* 0x00000004cd068825 */ /* 0x004fe400078e0202 */
[-C--:B------:R-:W-:Y:S02]  /*ecb0*/  @!P4 LEA.HI.X R5, R10, R3.reuse, R33, 0x2, P1 ;  /* 0x000000030a05c211 */ /* 0x080fe400008f1421 */
[----:B------:R-:W-:Y:S01]  /*ecc0*/  ISETP.GE.AND P1, PT, R12, c[0x0][0x3c8], PT ;  /* 0x0000f2000c007a0c */ /* 0x000fe20003f26270 */
        /* <DEDUP_REMOVED lines=10> */
[----:B------:R-:W-:Y:S01]  /*ed70*/  @!P3 ST.E.64 [R10.64], R180 ;  /* 0x000000b40a00b985 */ /* 0x000fe2000c101b06 */
[----:B------:R-:W-:Y:S02]  /*ed80*/  ISETP.GE.AND P3, PT, R16, c[0x0][0x3c8], PT ;  /* 0x0000f20010007a0c */ /* 0x000fe40003f66270 */
[----:B--2---:R-:W-:-:S04]  /*ed90*/  @!P1 LEA R6, P5, R12, R2, 0x2 ;  /* 0x000000020c069211 */ /* 0x004fc800078a10ff */
[----:B------:R-:W-:Y:S02]  /*eda0*/  @!P1 LEA.HI.X R7, R12, R3, R35, 0x2, P5 ;  /* 0x000000030c079211 */ /* 0x000fe400028f1423 */
[----:B---3--:R-:W-:-:S03]  /*edb0*/  @!P0 LEA R4, P5, R13, R2, 0x2 ;  /* 0x000000020d048211 */ /* 0x008fc600078a10ff */
[----:B------:R-:W-:Y:S01]  /*edc0*/  @!P1 ST.E.64 [R6.64], R142 ;  /* 0x0000008e06009985 */ /* 0x000fe2000c101b06 */
[-C--:B------:R-:W-:Y:S02]  /*edd0*/  @!P0 LEA.HI.X R5, R13, R3.reuse, R37, 0x2, P5 ;  /* 0x000000030d058211 */ /* 0x080fe400028f1425 */
[----:B----4-:R-:W-:Y:S02]  /*ede0*/  @!P4 LEA R8, P5, R14, R2, 0x2 ;  /* 0x000000020e08c211 */ /* 0x010fe400078a10ff */
[----:B------:R-:W-:Y:S01]  /*edf0*/  ISETP.GE.AND P1, PT, R17, c[0x0][0x3c8], PT ;  /* 0x0000f20011007a0c */ /* 0x000fe20003f26270 */
[----:B------:R2:W-:Y:S01]  /*ee00*/  @!P0 ST.E.64 [R4.64], R146 ;  /* 0x0000009204008985 */ /* 0x0005e2000c101b06 */
[----:B------:R-:W-:Y:S02]  /*ee10*/  ISETP.GE.AND P0, PT, R18, c[0x0][0x3c8], PT ;  /* 0x0000f20012007a0c */ /* 0x000fe40003f06270 */
        /* <DEDUP_REMOVED lines=8> */
[----:B---3--:R-:W-:-:S03]  /*eea0*/  @!P1 LEA R8, P5, R17, R2, 0x2 ;  /* 0x0000000211089211 */ /* 0x008fc600078a10ff */
[----:B------:R3:W-:Y:S01]  /*eeb0*/  @!P3 ST.E.64 [R6.64], R116 ;  /* 0x000000740600b985 */ /* 0x0007e2000c101b06 */
[----:B------:R-:W-:Y:S02]  /*eec0*/  ISETP.GE.AND P3, PT, R21, c[0x0][0x3c8], PT ;  /* 0x0000f20015007a0c */ /* 0x000fe40003f66270 */
[----:B------:R-:W-:Y:S02]  /*eed0*/  @!P1 LEA.HI.X R9, R17, R3, R41, 0x2, P5 ;  /* 0x0000000311099211 */ /* 0x000fe400028f1429 */
[----:B------:R-:W-:-:S04]  /*eee0*/  @!P4 LEA R10, P5, R19, R2, 0x2 ;  /* 0x00000002130ac211 */ /* 0x000fc800078a10ff */
[----:B------:R-:W-:Y:S02]  /*eef0*/  @!P4 LEA.HI.X R11, R19, R3, R43, 0x2, P5 ;  /* 0x00000003130bc211 */ /* 0x000fe400028f142b */
[----:B--2---:R-:W-:-:S04]  /*ef00*/  @!P0 LEA R4, P2, R18, R2, 0x2 ;  /* 0x0000000212048211 */ /* 0x004fc800078410ff */
[----:B------:R-:W-:Y:S02]  /*ef10*/  @!P0 LEA.HI.X R5, R18, R3, R42, 0x2, P2 ;  /* 0x0000000312058211 */ /* 0x000fe400010f142a */
[----:B------:R-:W-:-:S03]  /*ef20*/  ISETP.GE.AND P2, PT, R20, c[0x0][0x3c8], PT ;  /* 0x0000f20014007a0c */ /* 0x000fc60003f46270 */
[----:B------:R2:W-:Y:S01]  /*ef30*/  @!P0 ST.E.64 [R4.64], R134 ;  /* 0x0000008604008985 */ /* 0x0005e2000c101b06 */
[----:B------:R-:W-:-:S03]  /*ef40*/  ISETP.GE.AND P0, PT, R22, c[0x0][0x3c8], PT ;  /* 0x0000f20016007a0c */ /* 0x000fc60003f06270 */
[----:B------:R4:W-:Y:S01]  /*ef50*/  @!P1 ST.E.64 [R8.64], R182 ;  /* 0x000000b608009985 */ /* 0x0009e2000c101b06 */
[----:B------:R-:W-:-:S03]  /*ef60*/  ISETP.GE.AND P1, PT, R23, c[0x0][0x3c8], PT ;  /* 0x0000f20017007a0c */ /* 0x000fc60003f26270 */
[----:B------:R-:W-:Y:S01]  /*ef70*/  @!P4 ST.E.64 [R10.64], R184 ;  /* 0x000000b80a00c985 */ /* 0x000fe2000c101b06 */
[----:B------:R-:W-:Y:S02]  /*ef80*/  ISETP.GE.AND P4, PT, R26, c[0x0][0x3c8], PT ;  /* 0x0000f2001a007a0c */ /* 0x000fe40003f86270 */
[----:B---3--:R-:W-:-:S04]  /*ef90*/  @!P2 LEA R6, P5, R20, R2, 0x2 ;  /* 0x000000021406a211 */ /* 0x008fc800078a10ff */
[----:B------:R-:W-:-:S05]  /*efa0*/  @!P2 LEA.HI.X R7, R20, R3, R44, 0x2, P5 ;  /* 0x000000031407a211 */ /* 0x000fca00028f142c */
[----:B------:R-:W-:Y:S01]  /*efb0*/  @!P2 ST.E.64 [R6.64], R138 ;  /* 0x0000008a0600a985 */ /* 0x000fe2000c101b06 */
        /* <DEDUP_REMOVED lines=15> */
[----:B------:R-:W-:Y:S01]  /*f0b0*/  @!P2 ST.E.64 [R10.64], R70 ;  /* 0x000000460a00a985 */ /* 0x000fe2000c101b06 */
[----:B------:R-:W-:Y:S02]  /*f0c0*/  @!P3 LEA.HI.X R9, R25, R3, R49, 0x2, P5 ;  /* 0x000000031909b211 */ /* 0x000fe400028f1431 */
[----:B------:R-:W-:Y:S02]  /*f0d0*/  ISETP.GE.AND P2, PT, R30, c[0x0][0x3c8], PT ;  /* 0x0000f2001e007a0c */ /* 0x000fe40003f46270 */
[----:B------:R-:W-:-:S04]  /*f0e0*/  @!P0 LEA R6, P5, R27, R2, 0x2 ;  /* 0x000000021b068211 */ /* 0x000fc800078a10ff */
[----:B------:R-:W-:Y:S02]  /*f0f0*/  @!P0 LEA.HI.X R7, R27, R3, R51, 0x2, P5 ;  /* 0x000000031b078211 */ /* 0x000fe400028f1433 */
[----:B--2---:R-:W-:-:S04]  /*f100*/  @!P4 LEA R4, P1, R26, R2, 0x2 ;  /* 0x000000021a04c211 */ /* 0x004fc800078210ff */
[----:B------:R-:W-:Y:S02]  /*f110*/  @!P4 LEA.HI.X R5, R26, R3, R50, 0x2, P1 ;  /* 0x000000031a05c211 */ /* 0x000fe400008f1432 */
[----:B------:R-:W-:-:S03]  /*f120*/  ISETP.GE.AND P1, PT, R28, c[0x0][0x3c8], PT ;  /* 0x0000f2001c007a0c */ /* 0x000fc60003f26270 */
[----:B------:R2:W-:Y:S01]  /*f130*/  @!P4 ST.E.64 [R4.64], R74 ;  /* 0x0000004a0400c985 */ /* 0x0005e2000c101b06 */
[----:B------:R-:W-:-:S03]  /*f140*/  ISETP.GE.AND P4, PT, R29, c[0x0][0x3c8], PT ;  /* 0x0000f2001d007a0c */ /* 0x000fc60003f86270 */
[----:B------:R-:W-:Y:S01]  /*f150*/  @!P3 ST.E.64 [R8.64], R78 ;  /* 0x0000004e0800b985 */ /* 0x000fe2000c101b06 */
[----:B------:R-:W-:-:S03]  /*f160*/  ISETP.GE.AND P3, PT, R204, c[0x0][0x3c8], PT ;  /* 0x0000f200cc007a0c */ /* 0x000fc60003f66270 */
[----:B------:R3:W-:Y:S02]  /*f170*/  @!P0 ST.E.64 [R6.64], R82 ;  /* 0x0000005206008985 */ /* 0x0007e4000c101b06 */
[----:B--2---:R-:W-:-:S04]  /*f180*/  @!P1 LEA R4, P5, R28, R2, 0x2 ;  /* 0x000000021c049211 */ /* 0x004fc800078a10ff */
[----:B------:R-:W-:Y:S02]  /*f190*/  @!P1 LEA.HI.X R5, R28, R3, R52, 0x2, P5 ;  /* 0x000000031c059211 */ /* 0x000fe400028f1434 */
[----:B---3--:R-:W-:-:S03]  /*f1a0*/  @!P2 LEA R6, P0, R30, R2, 0x2 ;  /* 0x000000021e06a211 */ /* 0x008fc600078010ff */
[----:B------:R2:W-:Y:S01]  /*f1b0*/  @!P1 ST.E.64 [R4.64], R86 ;  /* 0x0000005604009985 */ /* 0x0005e2000c101b06 */
[----:B-----5:R-:W-:Y:S02]  /*f1c0*/  ISETP.GE.AND P1, PT, R202, c[0x0][0x3c8], PT ;  /* 0x0000f200ca007a0c */ /* 0x020fe40003f26270 */
[----:B------:R-:W-:Y:S02]  /*f1d0*/  @!P2 LEA.HI.X R7, R30, R3, R54, 0x2, P0 ;  /* 0x000000031e07a211 */ /* 0x000fe400000f1436 */
[----:B------:R-:W-:-:S03]  /*f1e0*/  ISETP.GE.AND P0, PT, R200, c[0x0][0x3c8], PT ;  /* 0x0000f200c8007a0c */ /* 0x000fc60003f06270 */
[----:B------:R3:W-:Y:S01]  /*f1f0*/  @!P2 ST.E.64 [R6.64], R90 ;  /* 0x0000005a0600a985 */ /* 0x0007e2000c101b06 */
[----:B------:R-:W-:-:S04]  /*f200*/  @!P3 LEA R8, P2, R204, R2, 0x2 ;  /* 0x00000002cc08b211 */ /* 0x000fc800078410ff */
[----:B------:R-:W-:Y:S02]  /*f210*/  @!P3 LEA.HI.X R9, R204, R3, R55, 0x2, P2 ;  /* 0x00000003cc09b211 */ /* 0x000fe400010f1437 */
[----:B--2---:R-:W-:-:S04]  /*f220*/  @!P4 LEA R4, P5, R29, R2, 0x2 ;  /* 0x000000021d04c211 */ /* 0x004fc800078a10ff */
[----:B------:R-:W-:Y:S02]  /*f230*/  @!P4 LEA.HI.X R5, R29, R3, R53, 0x2, P5 ;  /* 0x000000031d05c211 */ /* 0x000fe400028f1435 */
[----:B---3--:R-:W-:-:S03]  /*f240*/  @!P0 LEA R6, P2, R200, R2, 0x2 ;  /* 0x00000002c8068211 */ /* 0x008fc600078410ff */
[----:B------:R2:W-:Y:S01]  /*f250*/  @!P4 ST.E.64 [R4.64], R94 ;  /* 0x0000005e0400c985 */ /* 0x0005e2000c101b06 */
[----:B------:R-:W-:Y:S02]  /*f260*/  ISETP.GE.AND P4, PT, R198, c[0x0][0x3c8], PT ;  /* 0x0000f200c6007a0c */ /* 0x000fe40003f86270 */
[----:B------:R-:W-:Y:S01]  /*f270*/  @!P0 LEA.HI.X R7, R200, R3, R201, 0x2, P2 ;  /* 0x00000003c8078211 */ /* 0x000fe200010f14c9 */
[----:B------:R-:W-:Y:S01]  /*f280*/  @!P3 ST.E.64 [R8.64], R98 ;  /* 0x000000620800b985 */ /* 0x000fe2000c101b06 */
[----:B------:R-:W-:Y:S02]  /*f290*/  ISETP.GE.AND P3, PT, R196, c[0x0][0x3c8], PT ;  /* 0x0000f200c4007a0c */ /* 0x000fe40003f66270 */
[----:B------:R-:W-:Y:S02]  /*f2a0*/  ISETP.GE.AND P2, PT, R194, c[0x0][0x3c8], PT ;  /* 0x0000f200c2007a0c */ /* 0x000fe40003f46270 */
[----:B--2---:R-:W-:-:S04]  /*f2b0*/  @!P1 LEA R4, P5, R202, R2, 0x2 ;  /* 0x00000002ca049211 */ /* 0x004fc800078a10ff */
[----:B------:R-:W-:-:S05]  /*f2c0*/  @!P1 LEA.HI.X R5, R202, R3, R203, 0x2, P5 ;  /* 0x00000003ca059211 */ /* 0x000fca00028f14cb */
[----:B------:R2:W-:Y:S01]  /*f2d0*/  @!P1 ST.E.64 [R4.64], R102 ;  /* 0x0000006604009985 */ /* 0x0005e2000c101b06 */
[----:B------:R-:W-:-:S03]  /*f2e0*/  ISETP.GE.AND P1, PT, R192, c[0x0][0x3c8], PT ;  /* 0x0000f200c0007a0c */ /* 0x000fc60003f26270 */
[----:B------:R3:W-:Y:S01]  /*f2f0*/  @!P0 ST.E.64 [R6.64], R106 ;  /* 0x0000006a06008985 */ /* 0x0007e2000c101b06 */
[----:B------:R-:W-:Y:S02]  /*f300*/  ISETP.GE.AND P0, PT, R190, c[0x0][0x3c8], PT ;  /* 0x0000f200be007a0c */ /* 0x000fe40003f06270 */
[----:B--2---:R-:W-:-:S04]  /*f310*/  @!P4 LEA R4, P5, R198, R2, 0x2 ;  /* 0x00000002c604c211 */ /* 0x004fc800078a10ff */
[----:B------:R-:W-:Y:S02]  /*f320*/  @!P4 LEA.HI.X R5, R198, R3, R199, 0x2, P5 ;  /* 0x00000003c605c211 */ /* 0x000fe400028f14c7 */
[----:B------:R-:W-:-:S03]  /*f330*/  @!P3 LEA R10, P5, R196, R2, 0x2 ;  /* 0x00000002c40ab211 */ /* 0x000fc600078a10ff */
[----:B------:R2:W-:Y:S01]  /*f340*/  @!P4 ST.E.64 [R4.64], R110 ;  /* 0x0000006e0400c985 */ /* 0x0005e2000c101b06 */
[-C--:B------:R-:W-:Y:S02]  /*f350*/  @!P2 LEA R8, P4, R194, R2.reuse, 0x2 ;  /* 0x00000002c208a211 */ /* 0x080fe400078810ff */
[-C--:B------:R-:W-:Y:S02]  /*f360*/  @!P3 LEA.HI.X R11, R196, R3.reuse, R197, 0x2, P5 ;  /* 0x00000003c40bb211 */ /* 0x080fe400028f14c5 */
[----:B---3--:R-:W-:Y:S02]  /*f370*/  @!P1 LEA R6, P5, R192, R2, 0x2 ;  /* 0x00000002c0069211 */ /* 0x008fe400078a10ff */
[-C--:B------:R-:W-:Y:S01]  /*f380*/  @!P2 LEA.HI.X R9, R194, R3.reuse, R195, 0x2, P4 ;  /* 0x00000003c209a211 */ /* 0x080fe200020f14c3 */
[----:B------:R3:W-:Y:S01]  /*f390*/  @!P3 ST.E.64 [R10.64], R114 ;  /* 0x000000720a00b985 */ /* 0x0007e2000c101b06 */
[----:B------:R-:W-:-:S03]  /*f3a0*/  @!P1 LEA.HI.X R7, R192, R3, R193, 0x2, P5 ;  /* 0x00000003c0079211 */ /* 0x000fc600028f14c1 */
[----:B------:R3:W-:Y:S04]  /*f3b0*/  @!P2 ST.E.64 [R8.64], R118 ;  /* 0x000000760800a985 */ /* 0x0007e8000c101b06 */
[----:B------:R3:W-:Y:S01]  /*f3c0*/  @!P1 ST.E.64 [R6.64], R122 ;  /* 0x0000007a06009985 */ /* 0x0007e2000c101b06 */
[----:B--2---:R-:W-:-:S04]  /*f3d0*/  @!P0 LEA R4, P4, R190, R2, 0x2 ;  /* 0x00000002be048211 */ /* 0x004fc800078810ff */
[----:B------:R-:W-:-:S05]  /*f3e0*/  @!P0 LEA.HI.X R5, R190, R3, R191, 0x2, P4 ;  /* 0x00000003be058211 */ /* 0x000fca00020f14bf */
[----:B------:R3:W-:Y:S01]  /*f3f0*/  @!P0 ST.E.64 [R4.64], R126 ;  /* 0x0000007e04008985 */ /* 0x0007e2000c101b06 */
[----:B------:R-:W-:-:S13]  /*f400*/  ISETP.GE.AND P0, PT, R188, c[0x0][0x3c8], PT ;  /* 0x0000f200bc007a0c */ /* 0x000fda0003f06270 */
[----:B------:R-:W-:Y:S05]  /*f410*/  @P0 BRA `(.L_x_847) ;  /* 0x0000030000000947 */ /* 0x000fea0003800000 */
[----:B------:R-:W-:-:S04]  /*f420*/  LEA R2, P0, R188, R2, 0x2 ;  /* 0x00000002bc027211 */ /* 0x000fc800078010ff */
[----:B------:R-:W-:-:S05]  /*f430*/  LEA.HI.X R3, R188, R3, R189, 0x2, P0 ;  /* 0x00000003bc037211 */ /* 0x000fca00000f14bd */
[----:B------:R2:W-:Y:S01]  /*f440*/  ST.E.64 [R2.64], R130 ;  /* 0x0000008202007985 */ /* 0x0005e2000c101b06 */
[----:B------:R-:W-:Y:S05]  /*f450*/  BRA `(.L_x_847) ;  /* 0x000002c000007947 */ /* 0x000fea0003800000 */
.L_x_843:
[----:B------:R-:W2:Y:S02]  /*f460*/  S2R R4, SR_TID.X ;  /* 0x0000000000047919 */ /* 0x000ea40000002100 */
[----:B--2---:R-:W-:-:S13]  /*f470*/  ISETP.GT.AND P0, PT, R4, 0x7f, PT ;  /* 0x0000007f0400780c */ /* 0x004fda0003f04270 */
[----:B------:R-:W-:Y:S05]  /*f480*/  @P0 BRA `(.L_x_847) ;  /* 0x0000029000000947 */ /* 0x000fea0003800000 */
[----:B------:R-:W2:Y:S01]  /*f490*/  LDL.LU R3, [R1+0xb0] ;  /* 0x0000b00001037983 */ /* 0x000ea20000300800 */
[----:B------:R-:W-:-:S05]  /*f4a0*/  MOV R2, c[0x0][0x4e8] ;  /* 0x00013a0000027a02 */ /* 0x000fca0000000f00 */
[----:B------:R-:W-:Y:S01]  /*f4b0*/  IMAD R0, R2, c[0x0][0x388], RZ ;  /* 0x0000e20002007a24 */ /* 0x000fe200078e02ff */
[----:B--2---:R-:W-:-:S04]  /*f4c0*/  IADD3 R4, R3, R4, RZ ;  /* 0x0000000403047210 */ /* 0x004fc80007ffe0ff */
[----:B------:R-:W-:-:S13]  /*f4d0*/  ISETP.GE.AND P0, PT, R4, R0, PT ;  /* 0x000000000400720c */ /* 0x000fda0003f06270 */
[----:B------:R-:W-:Y:S05]  /*f4e0*/  @P0 BRA `(.L_x_847) ;  /* 0x0000023000000947 */ /* 0x000fea0003800000 */
[----:B------:R-:W2:Y:S04]  /*f4f0*/  LDL.LU R3, [R1+0x98] ;  /* 0x0000980001037983 */ /* 0x000ea80000300800 */
[----:B------:R-:W3:Y:S04]  /*f500*/  LDL.LU R9, [R1+0x9c] ;  /* 0x00009c0001097983 */ /* 0x000ee80000300800 */
[----:B------:R-:W4:Y:S01]  /*f510*/  LDL.LU R8, [R1+0xa0] ;  /* 0x0000a00001087983 */ /* 0x000f220000300800 */
[----:B------:R-:W-:-:S13]  /*f520*/  ISETP.NE.AND P0, PT, R2, 0x1, PT ;  /* 0x000000010200780c */ /* 0x000fda0003f05270 */
[----:B------:R-:W-:Y:S01]  /*f530*/  @P0 IMAD.HI.U32 R7, R4, c[0x0][0x4ec], RZ ;  /* 0x00013b0004070a27 */ /* 0x000fe200078e00ff */
[----:B--2---:R-:W-:Y:S02]  /*f540*/  SHF.R.S32.HI R0, RZ, 0x1f, R3 ;  /* 0x0000001fff007819 */ /* 0x004fe40000011403 */
[----:B---3--:R-:W-:-:S03]  /*f550*/  SHF.R.S32.HI R6, RZ, 0x1f, R9 ;  /* 0x0000001fff067819 */ /* 0x008fc60000011409 */
[----:B------:R-:W-:-:S04]  /*f560*/  IMAD R0, R0, c[0x0][0x4d0], RZ ;  /* 0x0001340000007a24 */ /* 0x000fc800078e02ff */
[C---:B------:R-:W-:Y:S01]  /*f570*/  IMAD R5, R3.reuse, c[0x0][0x4d4], R0 ;  /* 0x0001350003057a24 */ /* 0x040fe200078e0200 */
[----:B------:R-:W-:Y:S01]  /*f580*/  MOV R0, R4 ;  /* 0x0000000400007202 */ /* 0x000fe20000000f00 */
[----:B------:R-:W-:Y:S01]  /*f590*/  IMAD.WIDE.U32 R2, R3, c[0x0][0x4d0], RZ ;  /* 0x0001340003027a25 */ /* 0x000fe200078e00ff */
[----:B------:R-:W-:-:S03]  /*f5a0*/  @P0 SHF.R.U32.HI R0, RZ, c[0x0][0x4f0], R7 ;  /* 0x00013c00ff000a19 */ /* 0x000fc60000011607 */
[----:B------:R-:W-:Y:S01]  /*f5b0*/  IMAD R6, R6, c[0x0][0x4d8], RZ ;  /* 0x0001360006067a24 */ /* 0x000fe200078e02ff */
[----:B------:R-:W-:Y:S02]  /*f5c0*/  IADD3 R3, R3, R5, RZ ;  /* 0x0000000503037210 */ /* 0x000fe40007ffe0ff */
[----:B----4-:R-:W-:Y:S01]  /*f5d0*/  SHF.R.S32.HI R5, RZ, 0x1f, R8 ;  /* 0x0000001fff057819 */ /* 0x010fe20000011408 */
[C---:B------:R-:W-:Y:S01]  /*f5e0*/  IMAD R7, R9.reuse, c[0x0][0x4dc], R6 ;  /* 0x0001370009077a24 */ /* 0x040fe200078e0206 */
[----:B------:R-:W-:Y:S01]  /*f5f0*/  IADD3 R6, -R0, RZ, RZ ;  /* 0x000000ff00067210 */ /* 0x000fe20007ffe1ff */
[----:B------:R-:W-:-:S04]  /*f600*/  IMAD.WIDE.U32 R2, R9, c[0x0][0x4d8], R2 ;  /* 0x0001360009027a25 */ /* 0x000fc800078e0002 */
[----:B------:R-:W-:Y:S01]  /*f610*/  IMAD R5, R5, c[0x0][0x4e0], RZ ;  /* 0x0001380005057a24 */ /* 0x000fe200078e02ff */
[----:B------:R-:W-:Y:S01]  /*f620*/  IADD3 R3, R3, R7, RZ ;  /* 0x0000000703037210 */ /* 0x000fe20007ffe0ff */
[----:B------:R-:W-:Y:S01]  /*f630*/  IMAD R4, R6, c[0x0][0x4e8], R4 ;  /* 0x00013a0006047a24 */ /* 0x000fe200078e0204 */
[----:B------:R-:W-:Y:S01]  /*f640*/  SHF.R.S32.HI R7, RZ, 0x1f, R0 ;  /* 0x0000001fff077819 */ /* 0x000fe20000011400 */
[C---:B------:R-:W-:Y:S02]  /*f650*/  IMAD R6, R8.reuse, c[0x0][0x4e4], R5 ;  /* 0x0001390008067a24 */ /* 0x040fe400078e0205 */
[----:B------:R-:W-:Y:S01]  /*f660*/  IMAD.WIDE.U32 R2, R8, c[0x0][0x4e0], R2 ;  /* 0x0001380008027a25 */ /* 0x000fe200078e0002 */
[----:B------:R-:W-:-:S04]  /*f670*/  SHF.R.S32.HI R5, RZ, 0x1f, R4 ;  /* 0x0000001fff057819 */ /* 0x000fc80000011404 */
[----:B------:R-:W-:Y:S01]  /*f680*/  IADD3 R2, P0, R0, R2, RZ ;  /* 0x0000000200027210 */ /* 0x000fe20007f1e0ff */
[----:B------:R-:W-:-:S03]  /*f690*/  IMAD R0, R5, c[0x0][0x4c8], RZ ;  /* 0x0001320005007a24 */ /* 0x000fc600078e02ff */
[----:B------:R-:W-:Y:S01]  /*f6a0*/  IADD3.X R3, R7, R3, R6, P0, !PT ;  /* 0x0000000307037210 */ /* 0x000fe200007fe406 */
[----:B------:R-:W-:-:S04]  /*f6b0*/  IMAD R0, R4, c[0x0][0x4cc], R0 ;  /* 0x0001330004007a24 */ /* 0x000fc800078e0200 */
[----:B------:R-:W-:-:S05]  /*f6c0*/  IMAD.WIDE.U32 R2, R4, c[0x0][0x4c8], R2 ;  /* 0x0001320004027a25 */ /* 0x000fca00078e0002 */
[----:B------:R-:W-:Y:S02]  /*f6d0*/  IADD3 R0, R3, R0, RZ ;  /* 0x0000000003007210 */ /* 0x000fe40007ffe0ff */
[----:B------:R-:W-:-:S04]  /*f6e0*/  LEA R4, P0, R2, c[0x0][0x4a8], 0x2 ;  /* 0x00012a0002047a11 */ /* 0x000fc800078010ff */
[----:B------:R-:W-:Y:S02]  /*f6f0*/  LEA.HI.X R5, R2, c[0x0][0x4ac], R0, 0x2, P0 ;  /* 0x00012b0002057a11 */ /* 0x000fe400000f1400 */
[----:B------:R-:W-:-:S05]  /*f700*/  MOV R0, 0xff800000 ;  /* 0xff80000000007802 */ /* 0x000fca0000000f00 */
[----:B------:R2:W-:Y:S02]  /*f710*/  STG.E [R4.64], R0 ;  /* 0x0000000004007986 */ /* 0x0005e4000c101906 */
.L_x_847:
[----:B------:R-:W-:Y:S05]  /*f720*/  BSYNC B1 ;  /* 0x0000000000017941 */ /* 0x000fea0003800000 */
.L_x_842:
[----:B--2---:R-:W2:Y:S02]  /*f730*/  LDL R0, [R1+0x10c] ;  /* 0x00010c0001007983 */ /* 0x004ea40000100800 */
[----:B--2---:R-:W-:-:S13]  /*f740*/  ISETP.NE.AND P0, PT, R0, RZ, PT ;  /* 0x000000ff0000720c */ /* 0x004fda0003f05270 */
[----:B------:R-:W-:Y:S01]  /*f750*/  @P0 WARPSYNC 0xffffffff ;  /* 0xffffffff00000948 */ /* 0x000fe20003800000 */
[----:B------:R-:W-:Y:S06]  /*f760*/  @P0 BAR.SYNC.DEFER_BLOCKING 0x5, 0x100 ;  /* 0x0144000000000b1d */ /* 0x000fec0000010000 */
[----:B------:R-:W2:Y:S04]  /*f770*/  @P0 LDS R0, [0x18100] ;  /* 0x01810000ff000984 */ /* 0x000ea80000000800 */
[----:B--2---:R2:W-:Y:S04]  /*f780*/  @P0 STL [R1+0xb4], R0 ;  /* 0x0000b40001000387 */ /* 0x0045e80000100800 */
[----:B------:R-:W-:Y:S06]  /*f790*/  @P0 BAR.ARV 0x4, 0x100 ;  /* 0x0104000000000b1d */ /* 0x000fec0000002000 */
[----:B------:R-:W-:Y:S05]  /*f7a0*/  @P0 BRA `(.L_x_848) ;  /* 0x0000007000000947 */ /* 0x000fea0003800000 */
[----:B------:R-:W-:Y:S05]  /*f7b0*/  BRA.DIV ~URZ, `(.L_x_849) ;  /* 0x000002227f007947 */ /* 0x000fea000b800000 */
[----:B--2---:R2:W4:Y:S02]  /*f7c0*/  SHFL.IDX PT, R0, R156, RZ, 0x1f ;  /* 0x00001fff9c007589 */ /* 0x00452400000e0000 */
.L_x_854:
[----:B------:R-:W-:Y:S01]  /*f7d0*/  WARPSYNC 0xffffffff ;  /* 0xffffffff00007948 */ /* 0x000fe20003800000 */
[----:B------:R-:W-:Y:S06]  /*f7e0*/  BAR.SYNC.DEFER_BLOCKING 0x4, 0x100 ;  /* 0x0104000000007b1d */ /* 0x000fec0000010000 */
[----:B----4-:R4:W-:Y:S04]  /*f7f0*/  STL [R1+0xb4], R0 ;  /* 0x0000b40001007387 */ /* 0x0109e80000100800 */
[----:B------:R4:W-:Y:S04]  /*f800*/  @!P6 STS [0x18100], R156 ;  /* 0x0181009cff00e388 */ /* 0x0009e80000000800 */
[----:B------:R-:W-:Y:S06]  /*f810*/  BAR.ARV 0x5, 0x100 ;  /* 0x0144000000007b1d */ /* 0x000fec0000002000 */
.L_x_848:
[----:B--2-4-:R-:W2:Y:S02]  /*f820*/  LDL R0, [R1+0xb4] ;  /* 0x0000b40001007983 */ /* 0x014ea40000100800 */
[----:B--2---:R-:W-:-:S13]  /*f830*/  ISETP.GE.AND P0, PT, R0, c[0x0][0x538], PT ;  /* 0x00014e0000007a0c */ /* 0x004fda0003f06270 */
[----:B-1-3-5:R-:W-:Y:S01]  /*f840*/  @P0 CALL.REL.NOINC `(.L_x_850) ;  /* 0x0000001000000944 */ /* 0x02afe20003c00000 */
[----:B------:R-:W-:Y:S05]  /*f850*/  BRA `(.L_x_851) ;  /* 0xffff136000007947 */ /* 0x000fea000383ffff */
.L_x_850:
[----:B------:R-:W-:Y:S05]  /*f860*/  EXIT ;  /* 0x000000000000794d */ /* 0x000fea0003800000 */
.L_x_838:
[----:B------:R1:W5:Y:S01]  /*f870*/  LDL R2, [R1+0x84] ;  /* 0x0000840001027983 */ /* 0x0003620000100800 */
[----:B------:R-:W-:Y:S02]  /*f880*/  MOV R5, 0x2 ;  /* 0x0000000200057802 */ /* 0x000fe40000000f00 */
[----:B------:R-:W-:Y:S02]  /*f890*/  MOV R3, 0xf8b0 ;  /* 0x0000f8b000037802 */ /* 0x000fe40000000f00 */
[----:B-1---5:R-:W-:Y:S05]  /*f8a0*/  CALL.REL.NOINC `($__internal_16_$__cuda_sm70_shflsync_bfly_p) ;  /* 0x0000017000007944 */ /* 0x022fea0003c00000 */
[----:B------:R-:W-:Y:S01]  /*f8b0*/  MOV R0, R5 ;  /* 0x0000000500007202 */ /* 0x000fe20000000f00 */
[----:B------:R-:W-:Y:S05]  /*f8c0*/  BRA `(.L_x_852) ;  /* 0xffffd58000007947 */ /* 0x000fea000383ffff */
.L_x_839:
[----:B------:R-:W-:Y:S01]  /*f8d0*/  IMAD.MOV.U32 R2, RZ, RZ, R0 ;  /* 0x000000ffff027224 */ /* 0x000fe200078e0000 */
[----:B------:R-:W-:Y:S02]  /*f8e0*/  MOV R5, 0x1 ;  /* 0x0000000100057802 */ /* 0x000fe40000000f00 */
[----:B------:R-:W-:Y:S02]  /*f8f0*/  MOV R3, 0xf910 ;  /* 0x0000f91000037802 */ /* 0x000fe40000000f00 */
[----:B-----5:R-:W-:Y:S05]  /*f900*/  CALL.REL.NOINC `($__internal_16_$__cuda_sm70_shflsync_bfly_p) ;  /* 0x0000011000007944 */ /* 0x020fea0003c00000 */
[----:B------:R1:W5:Y:S01]  /*f910*/  LDL R2, [R1+0x88] ;  /* 0x0000880001027983 */ /* 0x0003620000100800 */
[----:B------:R-:W-:Y:S01]  /*f920*/  FADD.FTZ R0, R0, R5 ;  /* 0x0000000500007221 */ /* 0x000fe20000010000 */
[----:B------:R-:W-:Y:S02]  /*f930*/  MOV R5, 0x2 ;  /* 0x0000000200057802 */ /* 0x000fe40000000f00 */
[----:B------:R-:W-:-:S02]  /*f940*/  MOV R3, 0xf960 ;  /* 0x0000f96000037802 */ /* 0x000fc40000000f00 */
[----:B-1---5:R-:W-:Y:S05]  /*f950*/  CALL.REL.NOINC `($__internal_16_$__cuda_sm70_shflsync_bfly_p) ;  /* 0x000000c000007944 */ /* 0x022fea0003c00000 */
[----:B------:R-:W2:Y:S01]  /*f960*/  LDL.LU R2, [R1+0x88] ;  /* 0x0000880001027983 */ /* 0x000ea20000300800 */
[----:B------:R-:W-:Y:S01]  /*f970*/  MOV R3, 0xf9c0 ;  /* 0x0000f9c000037802 */ /* 0x000fe20000000f00 */
[----:B--2---:R-:W-:Y:S01]  /*f980*/  FADD.FTZ R4, R2, R5 ;  /* 0x0000000502047221 */ /* 0x004fe20000010000 */
[----:B------:R-:W-:-:S04]  /*f990*/  MOV R5, 0x1 ;  /* 0x0000000100057802 */ /* 0x000fc80000000f00 */
[----:B------:R-:W-:Y:S02]  /*f9a0*/  MOV R2, R4 ;  /* 0x0000000400027202 */ /* 0x000fe40000000f00 */
[----:B------:R-:W-:Y:S05]  /*f9b0*/  CALL.REL.NOINC `($__internal_16_$__cuda_sm70_shflsync_bfly_p) ;  /* 0x0000006000007944 */ /* 0x000fea0003c00000 */
[----:B------:R-:W-:Y:S01]  /*f9c0*/  MOV R3, R5 ;  /* 0x0000000500037202 */ /* 0x000fe20000000f00 */
[----:B------:R-:W-:Y:S05]  /*f9d0*/  BRA `(.L_x_853) ;  /* 0xffffd50000007947 */ /* 0x000fea000383ffff */
.L_x_849:
[----:B--2---:R-:W-:Y:S02]  /*f9e0*/  MOV R0, R156 ;  /* 0x0000009c00007202 */ /* 0x004fe40000000f00 */
[----:B---3--:R-:W-:Y:S02]  /*f9f0*/  MOV R2, 0xfa10 ;  /* 0x0000fa1000027802 */ /* 0x008fe40000000f00 */
[----:B-1---5:R-:W-:Y:S05]  /*fa00*/  CALL.REL.NOINC `($__internal_17_$__cuda_sm70_shflsync_idx_p) ;  /* 0x0000006000007944 */ /* 0x022fea0003c00000 */
[----:B-12---:R-:W-:Y:S05]  /*fa10*/  BRA `(.L_x_854) ;  /* 0xfffffdb000007947 */ /* 0x006fea000383ffff */
        .weak           $__internal_16_$__cuda_sm70_shflsync_bfly_p
        .type           $__internal_16_$__cuda_sm70_shflsync_bfly_p,@function
        .size           $__internal_16_$__cuda_sm70_shflsync_bfly_p,($__internal_17_$__cuda_sm70_shflsync_idx_p - $__internal_16_$__cuda_sm70_shflsync_bfly_p)
$__internal_16_$__cuda_sm70_shflsync_bfly_p:
[----:B------:R-:W-:Y:S04]  /*fa20*/  WARPSYNC R6 ;  /* 0x0000000600007348 */ /* 0x000fe80003800000 */
[----:B------:R1:W2:Y:S02]  /*fa30*/  SHFL.BFLY PT, R5, R2, R5, R7 ;  /* 0x0c00000502057389 */ /* 0x0002a400000e0007 */
[----:B-1----:R-:W-:Y:S02]  /*fa40*/  MOV R2, R3 ;  /* 0x0000000300027202 */ /* 0x002fe40000000f00 */
[----:B------:R-:W-:-:S04]  /*fa50*/  MOV R3, 0x0 ;  /* 0x0000000000037802 */ /* 0x000fc80000000f00 */
[----:B--2---:R-:W-:Y:S05]  /*fa60*/  RET.REL.NODEC R2 `(_ZN7cutlass13device_kernelIN5flash19enable_sm80_to_sm89INS1_16FlashAttnFwdSm80INS1_25CollectiveMainloopFwdSm80ILi8ELi1ELb1EN4cute5tupleIJNS5_1CILi128EEENS7_ILi64EEENS7_ILi256EEEEEELi256ENS_6half_tEfNS_4arch4Sm80ELb1ELb0ELb0ELb0ELb0ELb0ELb1ELb1EEENS1_21CollectiveEpilogueFwdINS6_IJS8_SA_S9_EEENS6_IJNS7_ILi1EEESI_SI_EEESC_SE_Li256ELb0ELb1ELb1ELb0EEENS1_30DynamicPersistentTileSchedulerILi256ELi256ELb1ELb1ELb0EEEEEEEEEvNT_6ParamsE) ;  /* 0xffff059002007950 */ /* 0x004fea0003c3ffff */
        .weak           $__internal_17_$__cuda_sm70_shflsync_idx_p
        .type           $__internal_17_$__cuda_sm70_shflsync_idx_p,@function
        .size           $__internal_17_$__cuda_sm70_shflsync_idx_p,(.L_x_2579 - $__internal_17_$__cuda_sm70_shflsync_idx_p)
$__internal_17_$__cuda_sm70_shflsync_idx_p:
[----:B------:R-:W-:Y:S01]  /*fa70*/  MOV R3, 0x0 ;  /* 0x0000000000037802 */ /* 0x000fe20000000f00 */
[----:B------:R-:W-:Y:S04]  /*fa80*/  WARPSYNC R157 ;  /* 0x0000009d00007348 */ /* 0x000fe80003800000 */
[----:B------:R1:W2:Y:S01]  /*fa90*/  SHFL.IDX PT, R0, R0, R187, R186 ;  /* 0x000000bb00007389 */ /* 0x0002a200000e00ba */
[----:B------:R-:W-:Y:S05]  /*faa0*/  RET.REL.NODEC R2 `(_ZN7cutlass13device_kernelIN5flash19enable_sm80_to_sm89INS1_16FlashAttnFwdSm80INS1_25CollectiveMainloopFwdSm80ILi8ELi1ELb1EN4cute5tupleIJNS5_1CILi128EEENS7_ILi64EEENS7_ILi256EEEEEELi256ENS_6half_tEfNS_4arch4Sm80ELb1ELb0ELb0ELb0ELb0ELb0ELb1ELb1EEENS1_21CollectiveEpilogueFwdINS6_IJS8_SA_S9_EEENS6_IJNS7_ILi1EEESI_SI_EEESC_SE_Li256ELb0ELb1ELb1ELb0EEENS1_30DynamicPersistentTileSchedulerILi256ELi256ELb1ELb1ELb0EEEEEEEEEvNT_6ParamsE) ;  /* 0xffff055002007950 */ /* 0x000fea0003c3ffff */
.L_x_855:
        /* <DEDUP_REMOVED lines=13> */
.L_x_2579:


//--------------------- .text._ZN7cutlass13device_kernelIN5flash19enable_sm80_to_sm89INS1_16FlashAttnFwdSm80INS1_25CollectiveMainloopFwdSm80ILi8ELi1ELb1EN4cute5tupleIJNS5_1CILi128EEENS7_ILi48EEENS7_ILi256EEEEEELi256ENS_6half_tEfNS_4arch4Sm80ELb1ELb0ELb0ELb1ELb0ELb0ELb1ELb1EEENS1_21CollectiveEpilogueFwdINS6_IJS8_SA_S9_EEENS6_IJNS7_ILi1EEESI_SI_EEESC_SE_Li256ELb1ELb1ELb1ELb0EEENS1_36VarlenDynamicPersistentTileSchedulerILi128ELi48ELi256ELi256ELb1ELb1ELb0ELb1ELb1ELb1EEEEEEEEEvNT_6ParamsE --------------------------
	.section	.text._ZN7cutlass13device_kernelIN5flash19enable_sm80_to_sm89INS1_16FlashAttnFwdSm80INS1_25CollectiveMainloopFwdSm80ILi8ELi1ELb1EN4cute5tupleIJNS5_1CILi128EEENS7_ILi48EEENS7_ILi256EEEEEELi256ENS_6half_tEfNS_4arch4Sm80ELb1ELb0ELb0ELb1ELb0ELb0ELb1ELb1EEENS1_21CollectiveEpilogueFwdINS6_IJS8_SA_S9_EEENS6_IJNS7_ILi1EEESI_SI_EEESC_SE_Li256ELb1ELb1ELb1ELb0EEENS1_36VarlenDynamicPersistentTileSchedulerILi128ELi48ELi256ELi256ELb1ELb1ELb0ELb1ELb1ELb1EEEEEEEEEvNT_6ParamsE,"ax",@progbits
	.sectioninfo	@"SHI_REGISTERS=255"
	.align	128
.text._ZN7cutlass13device_kernelIN5flash19enable_sm80_to_sm89INS1_16FlashAttnFwdSm80INS1_25CollectiveMainloopFwdSm80ILi8ELi1ELb1EN4cute5tupleIJNS5_1CILi128EEENS7_ILi48EEENS7_ILi256EEEEEELi256ENS_6half_tEfNS_4arch4Sm80ELb1ELb0ELb0ELb1ELb0ELb0ELb1ELb1EEENS1_21CollectiveEpilogueFwdINS6_IJS8_SA_S9_EEENS6_IJNS7_ILi1EEESI_SI_EEESC_SE_Li256ELb1ELb1ELb1ELb0EEENS1_36VarlenDynamicPersistentTileSchedulerILi128ELi48ELi256ELi256ELb1ELb1ELb0ELb1ELb1ELb1EEEEEEEEEvNT_6ParamsE:
        .type           _ZN7cutlass13device_kernelIN5flash19enable_sm80_to_sm89INS1_16FlashAttnFwdSm80INS1_25CollectiveMainloopFwdSm80ILi8ELi1ELb1EN4cute5tupleIJNS5_1CILi128EEENS7_ILi48EEENS7_ILi256EEEEEELi256ENS_6half_tEfNS_4arch4Sm80ELb1ELb0ELb0ELb1ELb0ELb0ELb1ELb1EEENS1_21CollectiveEpilogueFwdINS6_IJS8_SA_S9_EEENS6_IJNS7_ILi1EEESI_SI_EEESC_SE_Li256ELb1ELb1ELb1ELb0EEENS1_36VarlenDynamicPersistentTileSchedulerILi128ELi48ELi256ELi256ELb1ELb1ELb0ELb1ELb1ELb1EEEEEEEEEvNT_6ParamsE,@function
        .size           _ZN7cutlass13device_kernelIN5flash19enable_sm80_to_sm89INS1_16FlashAttnFwdSm80INS1_25CollectiveMainloopFwdSm80ILi8ELi1ELb1EN4cute5tupleIJNS5_1CILi128EEENS7_ILi48EEENS7_ILi256EEEEEELi256ENS_6half_tEfNS_4arch4Sm80ELb1ELb0ELb0ELb1ELb0ELb0ELb1ELb1EEENS1_21CollectiveEpilogueFwdINS6_IJS8_SA_S9_EEENS6_IJNS7_ILi1EEESI_SI_EEESC_SE_Li256ELb1ELb1ELb1ELb0EEENS1_36VarlenDynamicPersistentTileSchedulerILi128ELi48ELi256ELi256ELb1ELb1ELb0ELb1ELb1ELb1EEEEEEEEEvNT_6ParamsE,(.L_x_2582 - _ZN7cutlass13device_kernelIN5flash19enable_sm80_to_sm89INS1_16FlashAttnFwdSm80INS1_25CollectiveMainloopFwdSm80ILi8ELi1ELb1EN4cute5tupleIJNS5_1CILi128EEENS7_ILi48EEENS7_ILi256EEEEEELi256ENS_6half_tEfNS_4arch4Sm80ELb1ELb0ELb0ELb1ELb0ELb0ELb1ELb1EEENS1_21CollectiveEpilogueFwdINS6_IJS8_SA_S9_EEENS6_IJNS7_ILi1EEESI_SI_EEESC_SE_Li256ELb1ELb1ELb1ELb0EEENS1_36VarlenDynamicPersistentTileSchedulerILi128ELi48ELi256ELi256ELb1ELb1ELb0ELb1ELb1ELb1EEEEEEEEEvNT_6ParamsE)
        .other          _ZN7cutlass13device_kernelIN5flash19enable_sm80_to_sm89INS1_16FlashAttnFwdSm80INS1_25CollectiveMainloopFwdSm80ILi8ELi1ELb1EN4cute5tupleIJNS5_1CILi128EEENS7_ILi48EEENS7_ILi256EEEEEELi256ENS_6half_tEfNS_4arch4Sm80ELb1ELb0ELb0ELb1ELb0ELb0ELb1ELb1EEENS1_21CollectiveEpilogueFwdINS6_IJS8_SA_S9_EEENS6_IJNS7_ILi1EEESI_SI_EEESC_SE_Li256ELb1ELb1ELb1ELb0EEENS1_36VarlenDynamicPersistentTileSchedulerILi128ELi48ELi256ELi256ELb1ELb1ELb0ELb1ELb1ELb1EEEEEEEEEvNT_6ParamsE,@"STO_CUDA_ENTRY STV_DEFAULT"
_ZN7cutlass13device_kernelIN5flash19enable_sm80_to_sm89INS1_16FlashAttnFwdSm80INS1_25CollectiveMainloopFwdSm80ILi8ELi1ELb1EN4cute5tupleIJNS5_1CILi128EEENS7_ILi48EEENS7_ILi256EEEEEELi256ENS_6half_tEfNS_4arch4Sm80ELb1ELb0ELb0ELb1ELb0ELb0ELb1ELb1EEENS1_21CollectiveEpilogueFwdINS6_IJS8_SA_S9_EEENS6_IJNS7_ILi1EEESI_SI_EEESC_SE_Li256ELb1ELb1ELb1ELb0EEENS1_36VarlenDynamicPersistentTileSchedulerILi128ELi48ELi256ELi256ELb1ELb1ELb0ELb1ELb1ELb1EEEEEEEEEvNT_6ParamsE:
        /* <DEDUP_REMOVED lines=54> */
.L_x_861:
        /* <DEDUP_REMOVED lines=16> */
.L_x_952:
        /* <DEDUP_REMOVED lines=16> */
.L_x_953:
[----:B--2---:R-:W-:-:S05]  /*0560*/  IMAD R0, R0, c[0x0][0x538], RZ ;  /* 0x00014e0000007a24 */ /* 0x004fca00078e02ff */
[----:B------:R-:W-:-:S04]  /*0570*/  IADD3 R6, R0, R6, RZ ;  /* 0x0000000600067210 */ /* 0x000fc80007ffe0ff */
[----:B------:R-:W-:-:S13]  /*0580*/  ISETP.GT.AND P0, PT, R6, UR4, PT ;  /* 0x0000000406007c0c */ /* 0x000fda000bf04270 */
[----:B-1----:R-:W-:Y:S05]  /*0590*/  @!P0 BRA `(.L_x_861) ;  /* 0xfffffdc000008947 */ /* 0x002fea000383ffff */
.L_x_857:
[----:B------:R-:W-:-:S05]  /*05a0*/  IADD3 R11, -R0, R6, RZ ;  /* 0x00000006000b7210 */ /* 0x000fca0007ffe1ff */
[----:B------:R-:W-:-:S05]  /*05b0*/  IMAD R0, R4, c[0x0][0x538], R11 ;  /* 0x00014e0004007a24 */ /* 0x000fca00078e020b */
[----:B------:R-:W-:Y:S01]  /*05c0*/  ISETP.GT.AND P0, PT, R0, UR4, PT ;  /* 0x0000000400007c0c */ /* 0x000fe2000bf04270 */
[----:B------:R-:W-:-:S12]  /*05d0*/  BRA.DIV ~URZ, `(.L_x_862) ;  /* 0x000114427f007947 */ /* 0x000fd8000b800000 */
[----:B------:R-:W-:-:S04]  /*05e0*/  VOTE.ANY R10, PT, !P0 ;  /* 0x00000000000a7806 */ /* 0x000fc800040e0100 */
.L_x_954:
[----:B------:R-:W1:Y:S02]  /*05f0*/  POPC R6, R10 ;  /* 0x0000000a00067309 */ /* 0x000e640000000000 */
[----:B-1----:R-:W-:-:S05]  /*0600*/  IADD3 R0, R6, R7, RZ ;  /* 0x0000000706007210 */ /* 0x002fca0007ffe0ff */
[----:B------:R1:W-:Y:S01]  /*0610*/  STL [R1+0x8c], R0 ;  /* 0x00008c0001007387 */ /* 0x0003e20000100800 */
[----:B------:R-:W-:Y:S05]  /*0620*/  BRA.DIV ~URZ, `(.L_x_863) ;  /* 0x000114427f007947 */ /* 0x000fea000b800000 */
[----:B------:R2:W3:Y:S01]  /*0630*/  SHFL.IDX PT, R12, R9, R6, 0x1f ;  /* 0x00001f06090c7589 */ /* 0x0004e200000e0000 */
[----:B------:R-:W-:-:S03]  /*0640*/  MOV R7, RZ ;  /* 0x000000ff00077202 */ /* 0x000fc60000000f00 */
[----:B------:R2:W4:Y:S04]  /*0650*/  SHFL.IDX PT, R9, R8, R6, 0x1f ;  /* 0x00001f0608097589 */ /* 0x00052800000e0000 */
.L_x_955:
[----:B------:R-:W-:Y:S01]  /*0660*/  ISETP.NE.AND P0, PT, R10, RZ, PT ;  /* 0x000000ff0a00720c */ /* 0x000fe20003f05270 */
[----:B------:R-:W-:-:S12]  /*0670*/  BSSY B0, `(.L_x_864) ;  /* 0x0000005000007945 */ /* 0x000fd80003800000 */
[----:B------:R-:W-:Y:S05]  /*0680*/  @!P0 BRA `(.L_x_865) ;  /* 0x0000003000008947 */ /* 0x000fea0003800000 */
[----:B------:R-:W-:Y:S01]  /*0690*/  IADD3 R3, R6, -0x1, RZ ;  /* 0xffffffff06037810 */ /* 0x000fe20007ffe0ff */
[----:B------:R-:W-:Y:S05]  /*06a0*/  BRA.DIV ~URZ, `(.L_x_866) ;  /* 0x000114a27f007947 */ /* 0x000fea000b800000 */
[----:B------:R1:W2:Y:S02]  /*06b0*/  SHFL.IDX PT, R7, R4, R3, 0x1f ;  /* 0x00001f0304077589 */ /* 0x0002a400000e0000 */
.L_x_865:
[----:B------:R-:W-:Y:S05]  /*06c0*/  BSYNC B0 ;  /* 0x0000000000007941 */ /* 0x000fea0003800000 */
.L_x_864:
        /* <DEDUP_REMOVED lines=69> */
.L_x_868:
        /* <DEDUP_REMOVED lines=46> */
[----:B------:R-:W-:Y:S02]  /*0e00*/  IMAD.MOV.U32 R7, RZ, RZ, R0 ;  /* 0x000000ffff077224 */ /* 0x000fe400078e0000 */
[----:B------:R-:W-:Y:S01]  /*0e10*/  IMAD.MOV.U32 R2, RZ, RZ, RZ ;  /* 0x000000ffff027224 */ /* 0x000fe200078e00ff */
[----:B------:R-:W-:Y:S01]  /*0e20*/  IABS R0, R8 ;  /* 0x0000000800007213 */ /* 0x000fe20000000000 */
[----:B------:R-:W-:-:S04]  /*0e30*/  IMAD R7, R7, R5, RZ ;  /* 0x0000000507077224 */ /* 0x000fc800078e02ff */
        /* <DEDUP_REMOVED lines=20> */
.L_x_869:
[----:B------:R-:W-:Y:S05]  /*0f80*/  BSYNC B0 ;  /* 0x0000000000007941 */ /* 0x000fea0003800000 */
.L_x_867:
[----:B------:R-:W-:-:S04]  /*0f90*/  LOP3.LUT R0, RZ, R0, RZ, 0x33, !PT ;  /* 0x00000000ff007212 */ /* 0x000fc800078e33ff */
[----:B------:R-:W-:-:S05]  /*0fa0*/  IADD3 R0, R0, R12, RZ ;  /* 0x0000000c00007210 */ /* 0x000fca0007ffe0ff */
[----:B------:R2:W-:Y:S01]  /*0fb0*/  STL [R1+0x84], R0 ;  /* 0x0000840001007387 */ /* 0x0005e20000100800 */
[----:B------:R-:W-:Y:S05]  /*0fc0*/  BRA `(.L_x_870) ;  /* 0x0000006000007947 */ /* 0x000fea0003800000 */
.L_x_858:
[----:B------:R-:W-:Y:S01]  /*0fd0*/  MOV R0, UR4 ;  /* 0x0000000400007c02 */ /* 0x000fe20008000f00 */
[----:B------:R-:W-:Y:S04]  /*0fe0*/  STL [R1+0x84], RZ ;  /* 0x000084ff01007387 */ /* 0x000fe80000100800 */
[----:B------:R-:W-:Y:S04]  /*0ff0*/  STL [R1+0x88], RZ ;  /* 0x000088ff01007387 */ /* 0x000fe80000100800 */
[----:B------:R1:W-:Y:S02]  /*1000*/  STL [R1+0x80], R0 ;  /* 0x0000800001007387 */ /* 0x0003e40000100800 */
[----:B-1----:R-:W-:-:S05]  /*1010*/  MOV R0, c[0x0][0x53c] ;  /* 0x00014f0000007a02 */ /* 0x002fca0000000f00 */
[----:B------:R1:W-:Y:S02]  /*1020*/  STL [R1+0x8c], R0 ;  /* 0x00008c0001007387 */ /* 0x0003e40000100800 */
.L_x_870:
        /* <DEDUP_REMOVED lines=8> */
.L_x_856:
[----:B-12---:R-:W2:Y:S02]  /*10b0*/  LDL R0, [R1+0x8c] ;  /* 0x00008c0001007983 */ /* 0x006ea40000100800 */
[----:B--2---:R-:W-:-:S13]  /*10c0*/  ISETP.GE.AND P0, PT, R0, c[0x0][0x53c], PT ;  /* 0x00014f0000007a0c */ /* 0x004fda0003f06270 */
        /* <DEDUP_REMOVED lines=8> */
[----:B---3--:R-:W-:-:S02]  /*1150*/  SHF.R.S32.HI R6, RZ, 0x2, R16 ;  /* 0x00000002ff067819 */ /* 0x008fc40000011410 */
        /* <DEDUP_REMOVED lines=14> */
[C---:B------:R-:W-:Y:S01]  /*1240*/  IMAD.SHL.U32 R20, R7.reuse, 0x8, RZ ;  /* 0x0000000807147824 */ /* 0x040fe200078e00ff */
[----:B------:R-:W-:Y:S01]  /*1250*/  LOP3.LUT R2, R4, 0x1c0, RZ, 0xc0, !PT ;  /* 0x000001c004027812 */ /* 0x000fe200078ec0ff */
[----:B------:R-:W-:Y:S01]  /*1260*/  IMAD.SHL.U32 R4, R7, 0x40, RZ ;  /* 0x0000004007047824 */ /* 0x000fe200078e00ff */
[----:B------:R-:W-:Y:S01]  /*1270*/  LEA.HI R12, R5, R0, RZ, 0x3 ;  /* 0x00000000050c7211 */ /* 0x000fe200078f18ff */
[----:B------:R-:W-:Y:S01]  /*1280*/  IMAD.IADD R6, R6, 0x1, -R3 ;  /* 0x0000000106067824 */ /* 0x000fe200078e0a03 */
[----:B------:R-:W-:Y:S01]  /*1290*/  SHF.R.U32.HI R5, RZ, 0x3, R2 ;  /* 0x00000003ff057819 */ /* 0x000fe20000011602 */
[----:B------:R-:W-:Y:S01]  /*12a0*/  STL [R1+0x70], R20 ;  /* 0x0000701401007387 */ /* 0x000fe20000100800 */
[----:B------:R-:W-:-:S02]  /*12b0*/  LOP3.LUT R3, R2, 0x38, R20, 0xf8, !PT ;  /* 0x0000003802037812 */ /* 0x000fc400078ef814 */
[----:B------:R-:W-:Y:S02]  /*12c0*/  LOP3.LUT R2, R12, 0xfffffff8, RZ, 0xc0, !PT ;  /* 0xfffffff80c027812 */ /* 0x000fe400078ec0ff */
[----:B------:R-:W-:Y:S02]  /*12d0*/  LOP3.LUT R7, R3, R5, RZ, 0x3c, !PT ;  /* 0x0000000503077212 */ /* 0x000fe400078e3cff */
[----:B------:R-:W-:Y:S01]  /*12e0*/  SHF.R.S32.HI R3, RZ, 0x1f, R9 ;  /* 0x0000001fff037819 */ /* 0x000fe20000011409 */
[----:B------:R-:W-:Y:S01]  /*12f0*/  IMAD.IADD R5, R0, 0x1, -R2 ;  /* 0x0000000100057824 */ /* 0x000fe200078e0a02 */
[----:B------:R-:W-:Y:S02]  /*1300*/  LOP3.LUT R2, R9, 0xffffffe0, RZ, 0xc0, !PT ;  /* 0xffffffe009027812 */ /* 0x000fe400078ec0ff */
[----:B------:R-:W-:Y:S02]  /*1310*/  LOP3.LUT R0, R4, 0x1c0, RZ, 0xc0, !PT ;  /* 0x000001c004007812 */ /* 0x000fe400078ec0ff */
[----:B------:R-:W-:Y:S01]  /*1320*/  LEA.HI R9, R10, R19, RZ, 0x6 ;  /* 0x000000130a097211 */ /* 0x000fe200078f30ff */
[----:B------:R-:W-:Y:S01]  /*1330*/  IMAD.IADD R18, R19, 0x1, -R2 ;  /* 0x0000000113127824 */ /* 0x000fe200078e0a02 */
[----:B------:R-:W-:-:S02]  /*1340*/  LOP3.LUT R4, R0, 0x8, R11, 0xf8, !PT ;  /* 0x0000000800047812 */ /* 0x000fc400078ef80b */
[----:B------:R-:W-:Y:S02]  /*1350*/  SHF.R.U32.HI R2, RZ, 0x3, R0 ;  /* 0x00000003ff027819 */ /* 0x000fe40000011600 */
[----:B------:R-:W-:Y:S02]  /*1360*/  LEA.HI R0, R3, R8, RZ, 0x3 ;  /* 0x0000000803007211 */ /* 0x000fe400078f18ff */
[----:B------:R-:W-:Y:S02]  /*1370*/  SHF.R.S32.HI R10, RZ, 0x1f, R18 ;  /* 0x0000001fff0a7819 */ /* 0x000fe40000011412 */
[----:B------:R-:W-:Y:S01]  /*1380*/  LOP3.LUT R13, R4, R2, RZ, 0x3c, !PT ;  /* 0x00000002040d7212 */ /* 0x000fe200078e3cff */
[----:B------:R-:W-:Y:S01]  /*1390*/  IMAD.SHL.U32 R2, R9, 0x8, RZ ;  /* 0x0000000809027824 */ /* 0x000fe200078e00ff */
[----:B------:R-:W-:Y:S02]  /*13a0*/  LOP3.LUT R0, R0, 0xffffff8, RZ, 0xc0, !PT ;  /* 0x0ffffff800007812 */ /* 0x000fe400078ec0ff */
        /* <DEDUP_REMOVED lines=14> */
[----:B------:R-:W-:Y:S01]  /*1490*/  IMAD.SHL.U32 R4, R6, 0x40, RZ ;  /* 0x0000004006047824 */ /* 0x000fe200078e00ff */
[----:B------:R-:W-:Y:S01]  /*14a0*/  LOP3.LUT R5, R0, 0x8, R2, 0xf8, !PT ;  /* 0x0000000800057812 */ /* 0x000fe200078ef802 */
[----:B------:R-:W-:Y:S01]  /*14b0*/  IMAD.MOV.U32 R16, RZ, RZ, 0x20 ;  /* 0x00000020ff107424 */ /* 0x000fe200078e00ff */
[----:B------:R-:W-:Y:S01]  /*14c0*/  SHF.R.U32.HI R2, RZ, 0x3, R0 ;  /* 0x00000003ff027819 */ /* 0x000fe20000011600 */
[----:B------:R-:W-:Y:S01]  /*14d0*/  STL [R1+0xd0], R17 ;  /* 0x0000d01101007387 */ /* 0x000fe20000100800 */
[----:B------:R-:W-:-:S02]  /*14e0*/  LEA.HI R0, R3, R3, RZ, 0x1 ;  /* 0x0000000303007211 */ /* 0x000fc400078f08ff */
[----:B------:R-:W-:Y:S01]  /*14f0*/  LOP3.LUT R7, R5, R2, RZ, 0x3c, !PT ;  /* 0x0000000205077212 */ /* 0x000fe200078e3cff */
[----:B------:R-:W-:Y:S01]  /*1500*/  IMAD R5, R8, 0x200, R3 ;  /* 0x0000020008057824 */ /* 0x000fe200078e0203 */
[----:B------:R-:W-:Y:S02]  /*1510*/  LOP3.LUT R2, R4, 0x1c0, RZ, 0xc0, !PT ;  /* 0x000001c004027812 */ /* 0x000fe400078ec0ff */
[----:B------:R-:W-:Y:S01]  /*1520*/  R2P PR, R6, 0x6 ;  /* 0x0000000606007804 */ /* 0x000fe20000000000 */
[----:B------:R-:W-:Y:S01]  /*1530*/  IMAD.MOV.U32 R6, RZ, RZ, 0x10 ;  /* 0x00000010ff067424 */ /* 0x000fe200078e00ff */
[----:B------:R-:W-:Y:S02]  /*1540*/  LOP3.LUT R0, R0, 0x1ffffffe, RZ, 0xc0, !PT ;  /* 0x1ffffffe00007812 */ /* 0x000fe400078ec0ff */
[----:B------:R-:W-:Y:S02]  /*1550*/  LEA.HI R2, R2, R2, RZ, 0x1d ;  /* 0x0000000202027211 */ /* 0x000fe400078fe8ff */
[----:B------:R-:W-:Y:S01]  /*1560*/  SEL R4, R6, 0xfffffff0, !P3 ;  /* 0xfffffff006047807 */ /* 0x000fe20005800000 */
[----:B------:R-:W-:Y:S01]  /*1570*/  IMAD.IADD R11, R3, 0x1, -R0 ;  /* 0x00000001030b7824 */ /* 0x000fe200078e0a00 */
[----:B------:R-:W-:Y:S01]  /*1580*/  SEL R3, R16, 0xffffffe0, !P0 ;  /* 0xffffffe010037807 */ /* 0x000fe20004000000 */
[----:B------:R-:W-:Y:S01]  /*1590*/  IMAD.SHL.U32 R6, R12, 0x40, RZ ;  /* 0x000000400c067824 */ /* 0x000fe200078e00ff */
[C---:B------:R-:W-:Y:S01]  /*15a0*/  IADD3 R19, R20.reuse, 0x80, RZ ;  /* 0x0000008014137810 */ /* 0x040fe20007ffe0ff */
[----:B------:R-:W-:Y:S01]  /*15b0*/  IMAD.U32 R9, R5, 0x2, R2 ;  /* 0x0000000205097824 */ /* 0x000fe200078e0002 */
[----:B------:R-:W-:Y:S01]  /*15c0*/  IADD3 R5, R20, 0xc0, RZ ;  /* 0x000000c014057810 */ /* 0x000fe20007ffe0ff */
[----:B------:R-:W-:Y:S01]  /*15d0*/  IMAD.IADD R4, R4, 0x1, R3 ;  /* 0x0000000104047824 */ /* 0x000fe200078e0203 */
[----:B------:R-:W-:Y:S01]  /*15e0*/  LOP3.LUT R2, R10, 0x7ffffffc, RZ, 0xc0, !PT ;  /* 0x7ffffffc0a027812 */ /* 0x000fe200078ec0ff */
[----:B------:R-:W-:Y:S01]  /*15f0*/  STL [R1+0x7c], R19 ;  /* 0x00007c1301007387 */ /* 0x000fe20000100800 */
[----:B------:R-:W-:Y:S01]  /*1600*/  LOP3.LUT R3, R7, 0x7ffffe00, R6, 0xf8, !PT ;  /* 0x7ffffe0007037812 */ /* 0x000fe200078ef806 */
[----:B------:R-:W-:Y:S01]  /*1610*/  IMAD.MOV.U32 R7, RZ, RZ, 0x40 ;  /* 0x00000040ff077424 */ /* 0x000fe200078e00ff */
[----:B------:R-:W-:Y:S01]  /*1620*/  SHF.R.S32.HI R6, RZ, 0x1f, R19 ;  /* 0x0000001fff067819 */ /* 0x000fe20000011413 */
[----:B------:R1:W-:Y:S01]  /*1630*/  STL [R1+0x90], R5 ;  /* 0x0000900501007387 */ /* 0x0003e20000100800 */
[----:B------:R-:W-:Y:S01]  /*1640*/  IMAD.IADD R2, R18, 0x1, -R2 ;  /* 0x0000000112027824 */ /* 0x000fe200078e0a02 */
[----:B------:R-:W-:Y:S01]  /*1650*/  LEA R12, R9, 0x80, 0x1 ;  /* 0x00000080090c7811 */ /* 0x000fe200078e08ff */
[----:B------:R-:W-:Y:S01]  /*1660*/  IMAD R0, R14, 0x200, R13 ;  /* 0x000002000e007824 */ /* 0x000fe200078e020d */
[----:B------:R2:W-:Y:S01]  /*1670*/  STL [R1+0xa0], R6 ;  /* 0x0000a00601007387 */ /* 0x0005e20000100800 */
[----:B------:R-:W-:Y:S01]  /*1680*/  IMAD.SHL.U32 R10, R15, 0x2, RZ ;  /* 0x000000020f0a7824 */ /* 0x000fe200078e00ff */
[----:B------:R-:W-:Y:S01]  /*1690*/  LEA R239, R3, 0x4080, 0x1 ;  /* 0x0000408003ef7811 */ /* 0x000fe200078e08ff */
[----:B------:R-:W-:Y:S01]  /*16a0*/  IMAD.SHL.U32 R9, R2, 0x2, RZ ;  /* 0x0000000202097824 */ /* 0x000fe200078e00ff */
[----:B------:R-:W-:Y:S01]  /*16b0*/  LEA R236, R0, 0x14080, 0x1 ;  /* 0x0001408000ec7811 */ /* 0x000fe200078e08ff */
[----:B------:R-:W-:Y:S01]  /*16c0*/  IMAD R2, R11, 0x8, R17 ;  /* 0x000000080b027824 */ /* 0x000fe200078e0211 */
[----:B------:R-:W-:-:S05]  /*16d0*/  SEL R0, R7, 0xffffffc0, !P0 ;  /* 0xffffffc007007807 */ /* 0x000fca0004000000 */
[----:B------:R-:W-:Y:S01]  /*16e0*/  IMAD.IADD R240, R239, 0x1, R0 ;  /* 0x00000001eff07824 */ /* 0x000fe200078e0200 */
[----:B-1----:R-:W-:Y:S02]  /*16f0*/  SHF.R.S32.HI R5, RZ, 0x1f, R5 ;  /* 0x0000001fff057819 */ /* 0x002fe40000011405 */
[----:B--2---:R-:W-:-:S03]  /*1700*/  SEL R6, R16, 0xffffffe0, !P1 ;  /* 0xffffffe010067807 */ /* 0x004fc60004800000 */
[----:B------:R1:W-:Y:S04]  /*1710*/  STL [R1+0x9c], R5 ;  /* 0x00009c0501007387 */ /* 0x0003e80000100800 */
[----:B------:R2:W-:Y:S04]  /*1720*/  STL [R1+0x18], R10 ;  /* 0x0000180a01007387 */ /* 0x0005e80000100800 */
[----:B------:R3:W-:Y:S04]  /*1730*/  STL [R1+0x64], R9 ;  /* 0x0000640901007387 */ /* 0x0007e80000100800 */
[----:B------:R-:W-:Y:S04]  /*1740*/  STL [R1+0xa4], R12 ;  /* 0x0000a40c01007387 */ /* 0x000fe80000100800 */
[----:B------:R4:W-:Y:S01]  /*1750*/  STL [R1+0xc8], R2 ;  /* 0x0000c80201007387 */ /* 0x0009e20000100800 */
[----:B-1----:R-:W-:Y:S01]  /*1760*/  SEL R5, R7, 0xffffffc0, !P2 ;  /* 0xffffffc007057807 */ /* 0x002fe20005000000 */
[----:B--2---:R-:W-:-:S04]  /*1770*/  IMAD.IADD R10, R12, 0x1, R6 ;  /* 0x000000010c0a7824 */ /* 0x004fc800078e0206 */
[C-C-:B------:R-:W-:Y:S01]  /*1780*/  IMAD.IADD R7, R12.reuse, 0x1, R5.reuse ;  /* 0x000000010c077824 */ /* 0x140fe200078e0205 */
[----:B---3--:R-:W-:Y:S01]  /*1790*/  IADD3 R9, R12, -0x10, RZ ;  /* 0xfffffff00c097810 */ /* 0x008fe20007ffe0ff */
[----:B------:R-:W-:Y:S01]  /*17a0*/  IMAD.IADD R3, R10, 0x1, R5 ;  /* 0x000000010a037824 */ /* 0x000fe200078e0205 */
[----:B------:R-:W-:Y:S01]  /*17b0*/  @P4 IADD3 R9, R12, 0x10, RZ ;  /* 0x000000100c094810 */ /* 0x000fe20007ffe0ff */
[----:B------:R-:W-:Y:S04]  /*17c0*/  STL [R1+0xb0], R10 ;  /* 0x0000b00a01007387 */ /* 0x000fe80000100800 */
[----:B------:R1:W-:Y:S01]  /*17d0*/  STL [R1+0xc0], R7 ;  /* 0x0000c00701007387 */ /* 0x0003e20000100800 */
[----:B----4-:R-:W-:-:S03]  /*17e0*/  SEL R2, R16, 0xffffffe0, !P3 ;  /* 0xffffffe010027807 */ /* 0x010fc60005800000 */
[----:B------:R2:W-:Y:S01]  /*17f0*/  STL [R1+0xa8], R9 ;  /* 0x0000a80901007387 */ /* 0x0005e20000100800 */
[--C-:B------:R-:W-:Y:S01]  /*1800*/  IADD3 R242, R0, R239, R2.reuse ;  /* 0x000000ef00f27210 */ /* 0x100fe20007ffe002 */
[----:B------:R-:W-:Y:S02]  /*1810*/  IMAD.IADD R241, R239, 0x1, R2 ;  /* 0x00000001eff17824 */ /* 0x000fe400078e0202 */
[----:B------:R3:W-:Y:S01]  /*1820*/  STL [R1+0xbc], R3 ;  /* 0x0000bc0301007387 */ /* 0x0007e20000100800 */
[----:B-1----:R-:W-:Y:S02]  /*1830*/  IMAD.IADD R7, R6, 0x1, R9 ;  /* 0x0000000106077824 */ /* 0x002fe400078e0209 */
[----:B------:R-:W-:Y:S02]  /*1840*/  IMAD R6, R8, 0x800, R239 ;  /* 0x0000080008067824 */ /* 0x000fe400078e02ef */
[----:B--2---:R-:W-:Y:S02]  /*1850*/  IMAD.IADD R9, R5, 0x1, R9 ;  /* 0x0000000105097824 */ /* 0x004fe400078e0209 */
[----:B---3--:R-:W-:-:S03]  /*1860*/  IMAD R3, R4, 0x2, R239 ;  /* 0x0000000204037824 */ /* 0x008fc600078e02ef */
[----:B------:R-:W-:Y:S01]  /*1870*/  STL [R1+0xb8], R9 ;  /* 0x0000b80901007387 */ /* 0x000fe20000100800 */
[----:B------:R-:W-:-:S03]  /*1880*/  IMAD.IADD R4, R7, 0x1, R5 ;  /* 0x0000000107047824 */ /* 0x000fc600078e0205 */
[----:B------:R-:W-:Y:S04]  /*1890*/  STL [R1+0xac], R7 ;  /* 0x0000ac0701007387 */ /* 0x000fe80000100800 */
[----:B------:R1:W-:Y:S04]  /*18a0*/  STL [R1+0x8], R3 ;  /* 0x0000080301007387 */ /* 0x0003e80000100800 */
[----:B------:R2:W-:Y:S01]  /*18b0*/  STL [R1+0xb4], R4 ;  /* 0x0000b40401007387 */ /* 0x0005e20000100800 */
[--C-:B-1----:R-:W-:Y:S02]  /*18c0*/  IMAD.IADD R3, R2, 0x1, R6.reuse ;  /* 0x0000000102037824 */ /* 0x102fe400078e0206 */
[----:B------:R-:W-:-:S02]  /*18d0*/  IMAD.IADD R2, R0, 0x1, R6 ;  /* 0x0000000100027824 */ /* 0x000fc400078e0206 */
[----:B------:R-:W-:Y:S01]  /*18e0*/  IMAD.IADD R0, R0, 0x1, R3 ;  /* 0x0000000100007824 */ /* 0x000fe200078e0203 */
[----:B------:R2:W-:Y:S04]  /*18f0*/  STL [R1+0xc], R3 ;  /* 0x00000c0301007387 */ /* 0x0005e80000100800 */
[----:B------:R2:W-:Y:S04]  /*1900*/  STL [R1+0x14], R2 ;  /* 0x0000140201007387 */ /* 0x0005e80000100800 */
[----:B------:R2:W-:Y:S02]  /*1910*/  STL [R1+0x10], R0 ;  /* 0x0000100001007387 */ /* 0x0005e40000100800 */
.L_x_951:
[----:B--2---:R-:W2:Y:S01]  /*1920*/  LDL R0, [R1+0x8c] ;  /* 0x00008c0001007983 */ /* 0x004ea20000100800 */
[----:B------:R-:W-:Y:S01]  /*1930*/  IMAD.MOV.U32 R13, RZ, RZ, 0x4 ;  /* 0x00000004ff0d7424 */ /* 0x000fe200078e00ff */
[----:B------:R-:W-:-:S02]  /*1940*/  ISETP.NE.U32.AND P0, PT, RZ, c[0x0][0x370], PT ;  /* 0x0000dc00ff007a0c */ /* 0x000fc40003f05070 */
[----:B------:R-:W-:Y:S01]  /*1950*/  ISETP.NE.U32.AND P3, PT, RZ, c[0x0][0x360], PT ;  /* 0x0000d800ff007a0c */ /* 0x000fe20003f65070 */
[----:B------:R-:W3:Y:S01]  /*1960*/  LDL R10, [R1+0x88] ;  /* 0x00008800010a7983 */ /* 0x000ee20000100800 */
[----:B------:R-:W-:Y:S01]  /*1970*/  ISETP.NE.AND.EX P1, PT, RZ, c[0x0][0x374], PT, P0 ;  /* 0x0000dd00ff007a0c */ /* 0x000fe20003f25300 */
[----:B--2---:R-:W-:-:S05]  /*1980*/  IMAD.WIDE R2, R0, R13, c[0x0][0x588] ;  /* 0x0001620000027625 */ /* 0x004fca00078e020d */
[----:B------:R-:W2:Y:S01]  /*1990*/  LDG.E R32, [R2.64] ;  /* 0x0000000602207981 */ /* 0x000ea2000c1e1900 */
[----:B------:R-:W-:Y:S01]  /*19a0*/  ISETP.NE.AND.EX P3, PT, RZ, c[0x0][0x364], PT, P3 ;  /* 0x0000d900ff007a0c */ /* 0x000fe20003f65330 */
[----:B------:R-:W-:Y:S01]  /*19b0*/  CS2R R8, SRZ ;  /* 0x0000000000087805 */ /* 0x000fe2000001ff00 */
[----:B------:R-:W-:Y:S02]  /*19c0*/  ISETP.NE.U32.AND P4, PT, RZ, c[0x0][0x348], PT ;  /* 0x0000d200ff007a0c */ /* 0x000fe40003f85070 */
[----:B------:R-:W-:Y:S02]  /*19d0*/  ISETP.NE.U32.AND P2, PT, RZ, c[0x0][0x350], PT ;  /* 0x0000d400ff007a0c */ /* 0x000fe40003f45070 */
[----:B------:R-:W-:Y:S02]  /*19e0*/  ISETP.NE.AND.EX P4, PT, RZ, c[0x0][0x34c], PT, P4 ;  /* 0x0000d300ff007a0c */ /* 0x000fe40003f85340 */
[----:B------:R-:W-:Y:S01]  /*19f0*/  ISETP.NE.AND.EX P5, PT, RZ, c[0x0][0x354], PT, P2 ;  /* 0x0000d500ff007a0c */ /* 0x000fe20003fa5320 */
[----:B------:R-:W-:Y:S01]  /*1a00*/  IMAD.MOV.U32 R12, RZ, RZ, RZ ;  /* 0x000000ffff0c7224 */ /* 0x000fe200078e00ff */
[----:B--2---:R-:W-:Y:S01]  /*1a10*/  SHF.R.S32.HI R11, RZ, 0x1f, R32 ;  /* 0x0000001fff0b7819 */ /* 0x004fe20000011420 */
[----:B------:R1:W-:Y:S01]  /*1a20*/  STL [R1+0x94], R32 ;  /* 0x0000942001007387 */ /* 0x0003e20000100800 */
[----:B------:R-:W-:-:S04]  /*1a30*/  @P1 LEA R2, P0, R32, c[0x0][0x370], 0x2 ;  /* 0x0000dc0020021a11 */ /* 0x000fc800078010ff */
[C-C-:B------:R-:W-:Y:S02]  /*1a40*/  @P1 LEA.HI.X R3, R32.reuse, c[0x0][0x374], R11.reuse, 0x2, P0 ;  /* 0x0000dd0020031a11 */ /* 0x140fe400000f140b */
[C---:B------:R-:W-:Y:S02]  /*1a50*/  @P3 LEA R6, P0, R32.reuse, c[0x0][0x360], 0x2 ;  /* 0x0000d80020063a11 */ /* 0x040fe400078010ff */
[C---:B------:R-:W-:Y:S01]  /*1a60*/  LEA R4, P2, R32.reuse, c[0x0][0x348], 0x2 ;  /* 0x0000d20020047a11 */ /* 0x040fe200078410ff */
[----:B------:R2:W5:Y:S01]  /*1a70*/  @P1 LDG.E R8, [R2.64] ;  /* 0x0000000602081981 */ /* 0x000562000c1e1900 */
[C-C-:B------:R-:W-:Y:S02]  /*1a80*/  @P3 LEA.HI.X R7, R32.reuse, c[0x0][0x364], R11.reuse, 0x2, P0 ;  /* 0x0000d90020073a11 */ /* 0x140fe400000f140b */
[----:B------:R-:W-:Y:S02]  /*1a90*/  LEA.HI.X R5, R32, c[0x0][0x34c], R11, 0x2, P2 ;  /* 0x0000d30020057a11 */ /* 0x000fe400010f140b */
[----:B---3--:R-:W-:Y:S01]  /*1aa0*/  LOP3.LUT R26, R10, 0xffff, RZ, 0xc0, !PT ;  /* 0x0000ffff0a1a7812 */ /* 0x008fe200078ec0ff */
[----:B------:R-:W3:Y:S01]  /*1ab0*/  @P3 LDG.E R0, [R6.64] ;  /* 0x0000000606003981 */ /* 0x000ee2000c1e1900 */
[----:B------:R-:W-:Y:S01]  /*1ac0*/  YIELD ;  /* 0x0000000000007946 */ /* 0x000fe20003800000 */
[----:B------:R-:W-:-:S02]  /*1ad0*/  P2R R22, PR, RZ, 0x20 ;  /* 0x00000020ff167803 */ /* 0x000fc40000000000 */
[----:B------:R1:W5:Y:S01]  /*1ae0*/  @P4 LDG.E R12, [R4.64] ;  /* 0x00000006040c4981 */ /* 0x000362000c1e1900 */
[----:B--2---:R-:W-:-:S04]  /*1af0*/  LEA R2, P1, R32, c[0x0][0x350], 0x2 ;  /* 0x0000d40020027a11 */ /* 0x004fc800078210ff */
[----:B------:R-:W-:-:S05]  /*1b00*/  LEA.HI.X R3, R32, c[0x0][0x354], R11, 0x2, P1 ;  /* 0x0000d50020037a11 */ /* 0x000fca00008f140b */
[----:B------:R1:W5:Y:S04]  /*1b10*/  @P5 LDG.E R9, [R2.64] ;  /* 0x0000000602095981 */ /* 0x000368000c1e1900 */
[----:B------:R1:W-:Y:S04]  /*1b20*/  STL [R1+0x98], R26 ;  /* 0x0000981a01007387 */ /* 0x0003e80000100800 */
[----:B---3--:R1:W-:Y:S01]  /*1b30*/  @P3 STL [R1+0x68], R0 ;  /* 0x0000680001003387 */ /* 0x0083e20000100800 */
        /* <DEDUP_REMOVED lines=8> */
.L_x_871:
[----:B------:R-:W-:-:S04]  /*1bc0*/  ISETP.NE.U32.AND P0, PT, RZ, c[0x0][0x368], PT ;  /* 0x0000da00ff007a0c */ /* 0x000fc80003f05070 */
[----:B------:R-:W-:-:S13]  /*1bd0*/  ISETP.NE.AND.EX P0, PT, RZ, c[0x0][0x36c], PT, P0 ;  /* 0x0000db00ff007a0c */ /* 0x000fda0003f05300 */
[----:B------:R-:W-:Y:S05]  /*1be0*/  @!P0 BRA `(.L_x_872) ;  /* 0x0000004000008947 */ /* 0x000fea0003800000 */
[----:B-1----:R-:W-:-:S04]  /*1bf0*/  LEA R2, P0, R32, c[0x0][0x368], 0x2 ;  /* 0x0000da0020027a11 */ /* 0x002fc800078010ff */
[----:B------:R-:W-:-:S05]  /*1c00*/  LEA.HI.X R3, R32, c[0x0][0x36c], R11, 0x2, P0 ;  /* 0x0000db0020037a11 */ /* 0x000fca00000f140b */
[----:B------:R1:W5:Y:S01]  /*1c10*/  LDG.E R0, [R2.64] ;  /* 0x0000000602007981 */ /* 0x000362000c1e1900 */
[----:B------:R-:W-:Y:S05]  /*1c20*/  BRA `(.L_x_873) ;  /* 0x0000005000007947 */ /* 0x000fea0003800000 */
.L_x_872:
[----:B-1----:R-:W-:Y:S01]  /*1c30*/  MOV R0, c[0x0][0x1d0] ;  /* 0x0000740000007a02 */ /* 0x002fe20000000f00 */
[----:B------:R-:W-:Y:S05]  /*1c40*/  @!P5 BRA `(.L_x_873) ;  /* 0x000000300000d947 */ /* 0x000fea0003800000 */
[----:B------:R-:W2:Y:S04]  /*1c50*/  LDG.E R4, [R2.64] ;  /* 0x0000000602047981 */ /* 0x000ea8000c1e1900 */
[----:B------:R-:W2:Y:S02]  /*1c60*/  LDG.E R0, [R2.64+0x4] ;  /* 0x0000040602007981 */ /* 0x000ea4000c1e1900 */
[----:B--2---:R-:W-:Y:S02]  /*1c70*/  IADD3 R0, -R4, R0, RZ ;  /* 0x0000000004007210 */ /* 0x004fe40007ffe1ff */
.L_x_873:
[----:B-1----:R-:W2:Y:S04]  /*1c80*/  LDL R3, [R1+0x68] ;  /* 0x0000680001037983 */ /* 0x002ea80000100800 */
[----:B------:R-:W3:Y:S04]  /*1c90*/  LDL.LU R2, [R1+0x84] ;  /* 0x0000840001027983 */ /* 0x000ee80000300800 */
[----:B------:R-:W4:Y:S01]  /*1ca0*/  LDL.LU R31, [R1+0x30] ;  /* 0x00003000011f7983 */ /* 0x000f220000300800 */
[----:B------:R-:W-:-:S05]  /*1cb0*/  IMAD.MOV.U32 R66, RZ, RZ, c[0x0][0x2c4] ;  /* 0x0000b100ff427624 */ /* 0x000fca00078e00ff */
[----:B------:R-:W-:Y:S01]  /*1cc0*/  ISETP.NE.AND P3, PT, R66, 0x1, PT ;  /* 0x000000014200780c */ /* 0x000fe20003f65270 */
[--C-:B-----5:R-:W-:Y:S01]  /*1cd0*/  IMAD.IADD R24, R0, 0x1, -R8.reuse ;  /* 0x0000000100187824 */ /* 0x120fe200078e0a08 */
[----:B------:R-:W-:Y:S01]  /*1ce0*/  BSSY B0, `(.L_x_874) ;  /* 0x0000040000007945 */ /* 0x000fe20003800000 */
[----:B------:R-:W-:Y:S02]  /*1cf0*/  IMAD.IADD R18, R9, 0x1, R8 ;  /* 0x0000000109127824 */ /* 0x000fe400078e0208 */
[----:B--2---:R-:W-:Y:S02]  /*1d00*/  IMAD.MOV.U32 R14, RZ, RZ, R3 ;  /* 0x000000ffff0e7224 */ /* 0x004fe400078e0003 */
[----:B---3--:R-:W-:-:S05]  /*1d10*/  IMAD.SHL.U32 R15, R2, 0x80, RZ ;  /* 0x00000080020f7824 */ /* 0x008fca00078e00ff */
[----:B------:R-:W-:-:S05]  /*1d20*/  IADD3 R2, R15, 0x7f, RZ ;  /* 0x0000007f0f027810 */ /* 0x000fca0007ffe0ff */
[----:B------:R-:W-:-:S04]  /*1d30*/  @P3 IMAD.HI.U32 R3, R2, c[0x0][0x2c8], RZ ;  /* 0x0000b20002033a27 */ /* 0x000fc800078e00ff */
[----:B------:R-:W-:Y:S01]  /*1d40*/  IMAD.MOV.U32 R0, RZ, RZ, R2 ;  /* 0x000000ffff007224 */ /* 0x000fe200078e0002 */
[C---:B------:R-:W-:Y:S02]  /*1d50*/  IADD3 R2, R24.reuse, 0x30, -R14 ;  /* 0x0000003018027810 */ /* 0x040fe40007ffe80e */
[----:B------:R-:W-:Y:S02]  /*1d60*/  @P3 SHF.R.U32.HI R0, RZ, c[0x0][0x2cc], R3 ;  /* 0x0000b300ff003a19 */ /* 0x000fe40000011603 */
[----:B------:R-:W-:-:S03]  /*1d70*/  IADD3 R3, R24, 0x2f, RZ ;  /* 0x0000002f18037810 */ /* 0x000fc60007ffe0ff */
[----:B------:R-:W-:Y:S02]  /*1d80*/  IMAD.IADD R0, R2, 0x1, R0 ;  /* 0x0000000102007824 */ /* 0x000fe400078e0200 */
[----:B------:R-:W-:-:S04]  /*1d90*/  IMAD.HI R2, R3, 0x2aaaaaab, RZ ;  /* 0x2aaaaaab03027827 */ /* 0x000fc800078e02ff */
[----:B------:R-:W-:Y:S01]  /*1da0*/  IMAD.HI R0, R0, 0x2aaaaaab, RZ ;  /* 0x2aaaaaab00007827 */ /* 0x000fe200078e02ff */
[----:B------:R-:W-:-:S04]  /*1db0*/  SHF.R.U32.HI R4, RZ, 0x1f, R2 ;  /* 0x0000001fff047819 */ /* 0x000fc80000011602 */
[----:B------:R-:W-:Y:S02]  /*1dc0*/  SHF.R.U32.HI R3, RZ, 0x1f, R0 ;  /* 0x0000001fff037819 */ /* 0x000fe40000011600 */
[----:B------:R-:W-:Y:S02]  /*1dd0*/  LEA.HI.SX32 R4, R2, R4, 0x1d ;  /* 0x0000000402047211 */ /* 0x000fe400078feaff */
[----:B------:R-:W-:Y:S02]  /*1de0*/  LOP3.LUT R2, R10, 0xff000000, RZ, 0xc0, !PT ;  /* 0xff0000000a027812 */ /* 0x000fe400078ec0ff */
[----:B------:R-:W-:Y:S02]  /*1df0*/  LEA.HI.SX32 R0, R0, R3, 0x1d ;  /* 0x0000000300007211 */ /* 0x000fe400078feaff */
[----:B------:R-:W-:Y:S02]  /*1e00*/  LOP3.LUT R3, R10, 0xff0000, RZ, 0xc0, !PT ;  /* 0x00ff00000a037812 */ /* 0x000fe400078ec0ff */
[----:B------:R-:W-:-:S02]  /*1e10*/  SHF.R.U32.HI R2, RZ, 0x8, R2 ;  /* 0x00000008ff027819 */ /* 0x000fc40000011602 */
[----:B----4-:R-:W-:Y:S02]  /*1e20*/  LOP3.LUT R31, R31, 0xfffffbff, RZ, 0xc0, !PT ;  /* 0xfffffbff1f1f7812 */ /* 0x010fe400078ec0ff */
[----:B------:R-:W-:Y:S02]  /*1e30*/  LEA.HI R3, R3, R2, RZ, 0x10 ;  /* 0x0000000203037211 */ /* 0x000fe400078f80ff */
[----:B------:R-:W-:Y:S02]  /*1e40*/  @P3 LOP3.LUT R31, R31, 0x400, RZ, 0xfc, !PT ;  /* 0x000004001f1f3812 */ /* 0x000fe400078efcff */
[----:B------:R-:W-:Y:S01]  /*1e50*/  LOP3.LUT R16, R3, 0xff, RZ, 0xc0, !PT ;  /* 0x000000ff03107812 */ /* 0x000fe200078ec0ff */
[----:B------:R1:W-:Y:S01]  /*1e60*/  STL [R1+0x84], R15 ;  /* 0x0000840f01007387 */ /* 0x0003e20000100800 */
[----:B------:R-:W-:-:S03]  /*1e70*/  SHF.R.U32.HI R5, RZ, 0x10, R3 ;  /* 0x00000010ff057819 */ /* 0x000fc60000011603 */
[----:B------:R1:W-:Y:S01]  /*1e80*/  STL [R1+0x78], R24 ;  /* 0x0000781801007387 */ /* 0x0003e20000100800 */
[----:B------:R-:W-:-:S03]  /*1e90*/  IMNMX R6, R4, R0, PT ;  /* 0x0000000004067217 */ /* 0x000fc60003800200 */
[----:B------:R1:W-:Y:S04]  /*1ea0*/  STL [R1+0x30], R31 ;  /* 0x0000301f01007387 */ /* 0x0003e80000100800 */
[----:B------:R1:W-:Y:S04]  /*1eb0*/  STL [R1+0xc4], R16 ;  /* 0x0000c41001007387 */ /* 0x0003e80000100800 */
[----:B------:R1:W-:Y:S01]  /*1ec0*/  STL [R1+0x88], R5 ;  /* 0x0000880501007387 */ /* 0x0003e20000100800 */
[----:B------:R-:W-:Y:S01]  /*1ed0*/  ISETP.GE.AND P0, PT, R6, 0x1, PT ;  /* 0x000000010600780c */ /* 0x000fe20003f06270 */
[----:B------:R-:W-:-:S12]  /*1ee0*/  IMAD.MOV.U32 R2, RZ, RZ, RZ ;  /* 0x000000ffff027224 */ /* 0x000fd800078e00ff */
[----:B------:R-:W-:Y:S05]  /*1ef0*/  @!P0 BRA `(.L_x_875) ;  /* 0x000001e000008947 */ /* 0x000fea0003800000 */
[----:B------:R-:W-:-:S04]  /*1f00*/  ISETP.NE.AND P0, PT, R5, RZ, PT ;  /* 0x000000ff0500720c */ /* 0x000fc80003f05270 */
        /* <DEDUP_REMOVED lines=29> */
.L_x_875:
[----:B------:R-:W-:Y:S05]  /*20e0*/  BSYNC B0 ;  /* 0x0000000000007941 */ /* 0x000fea0003800000 */
.L_x_874:
        /* <DEDUP_REMOVED lines=14> */
[----:B------:R2:W-:Y:S01]  /*21d0*/  STL [R1+0x24], R72 ;  /* 0x0000244801007387 */ /* 0x0005e20000100800 */
        /* <DEDUP_REMOVED lines=58> */
[----:B--2---:R-:W-:Y:S01]  /*2580*/  ISETP.NE.U32.AND P0, PT, RZ, c[0x0][0x340], PT ;  /* 0x0000d000ff007a0c */ /* 0x004fe20003f05070 */
[----:B------:R-:W2:Y:S01]  /*2590*/  LDL.64 R8, [R1+0x70] ;  /* 0x0000700001087983 */ /* 0x000ea20000100a00 */
[----:B------:R-:W-:-:S02]  /*25a0*/  IMAD.MOV.U32 R135, RZ, RZ, R15 ;  /* 0x000000ffff877224 */ /* 0x000fc400078e000f */
[----:B------:R-:W-:Y:S01]  /*25b0*/  ISETP.NE.AND.EX P1, PT, RZ, c[0x0][0x344], PT, P0 ;  /* 0x0000d100ff007a0c */ /* 0x000fe20003f25300 */
[----:B------:R3:W2:Y:S04]  /*25c0*/  LDL.64 R28, [R1+0x70] ;  /* 0x00007000011c7983 */ /* 0x0006a80000100a00 */
[----:B------:R-:W4:Y:S04]  /*25d0*/  LDL R21, [R1+0x7c] ;  /* 0x00007c0001157983 */ /* 0x000f280000100800 */
[----:B------:R-:W5:Y:S04]  /*25e0*/  LDL R20, [R1+0x90] ;  /* 0x0000900001147983 */ /* 0x000f680000100800 */
[----:B------:R-:W-:Y:S01]  /*25f0*/  @P1 IMAD.WIDE R2, R32, R13, c[0x0][0x340] ;  /* 0x0000d00020021625 */ /* 0x000fe200078e020d */
[----:B------:R-:W3:Y:S04]  /*2600*/  LDL R30, [R1+0xa0] ;  /* 0x0000a000011e7983 */ /* 0x000ee80000100800 */
[----:B------:R1:W3:Y:S04]  /*2610*/  @P1 LDG.E R19, [R2.64] ;  /* 0x0000000602131981 */ /* 0x0002e8000c1e1900 */
[----:B------:R-:W4:Y:S04]  /*2620*/  LDL R27, [R1+0x9c] ;  /* 0x00009c00011b7983 */ /* 0x000f280000100800 */
[----:B------:R-:W4:Y:S04]  /*2630*/  LDL R67, [R1+0x18] ;  /* 0x0000180001437983 */ /* 0x000f280000100800 */
[----:B------:R-:W1:Y:S01]  /*2640*/  S2R R4, SR_TID.X ;  /* 0x0000000000047919 */ /* 0x000e620000002100 */
[----:B------:R-:W-:-:S05]  /*2650*/  SHF.R.S32.HI R0, RZ, 0x1f, R12 ;  /* 0x0000001fff007819 */ /* 0x000fca000001140c */
[----:B------:R-:W-:Y:S01]  /*2660*/  IMAD R0, R0, c[0x0][0x178], RZ ;  /* 0x00005e0000007a24 */ /* 0x000fe200078e02ff */
[--C-:B-1----:R-:W-:Y:S02]  /*2670*/  SHF.R.S32.HI R25, RZ, 0x1f, R4.reuse ;  /* 0x0000001fff197819 */ /* 0x102fe40000011404 */
[----:B------:R-:W-:Y:S02]  /*2680*/  SHF.R.S32.HI R73, RZ, 0x1f, R4 ;  /* 0x0000001fff497819 */ /* 0x000fe40000011404 */
[-C--:B------:R-:W-:Y:S02]  /*2690*/  LEA.HI R25, R25, R4.reuse, RZ, 0x3 ;  /* 0x0000000419197211 */ /* 0x080fe400078f18ff */
[----:B------:R-:W-:Y:S02]  /*26a0*/  LEA.HI R73, R73, R4, RZ, 0x3 ;  /* 0x0000000449497211 */ /* 0x000fe400078f18ff */
[----:B------:R-:W-:Y:S02]  /*26b0*/  LOP3.LUT R25, R25, 0xfffffff8, RZ, 0xc0, !PT ;  /* 0xfffffff819197812 */ /* 0x000fe400078ec0ff */
[----:B------:R-:W-:-:S03]  /*26c0*/  SHF.R.S32.HI R73, RZ, 0x3, R73 ;  /* 0x00000003ff497819 */ /* 0x000fc60000011449 */
[----:B------:R-:W-:Y:S02]  /*26d0*/  IMAD.IADD R25, R4, 0x1, -R25 ;  /* 0x0000000104197824 */ /* 0x000fe400078e0a19 */
[----:B------:R-:W-:-:S04]  /*26e0*/  IMAD.WIDE.U32 R2, R12, c[0x0][0x178], RZ ;  /* 0x00005e000c027a25 */ /* 0x000fc800078e00ff */
[----:B------:R-:W-:Y:S02]  /*26f0*/  IMAD R5, R25, 0x20, R73 ;  /* 0x0000002019057824 */ /* 0x000fe400078e0249 */
[----:B------:R-:W-:Y:S02]  /*2700*/  IMAD R0, R12, c[0x0][0x17c], R0 ;  /* 0x00005f000c007a24 */ /* 0x000fe400078e0200 */
[----:B------:R-:W-:Y:S02]  /*2710*/  IMAD.IADD R5, R135, 0x1, R5 ;  /* 0x0000000187057824 */ /* 0x000fe400078e0205 */
[----:B------:R-:W-:Y:S01]  /*2720*/  IMAD.IADD R3, R3, 0x1, R0 ;  /* 0x0000000103037824 */ /* 0x000fe200078e0200 */
[----:B------:R-:W-:Y:S01]  /*2730*/  SEL R6, R11, RZ, !P4 ;  /* 0x000000ff0b067207 */ /* 0x000fe20006000000 */
[----:B------:R-:W-:Y:S01]  /*2740*/  @P3 IMAD.HI.U32 R7, R5, c[0x0][0x2c8], RZ ;  /* 0x0000b20005073a27 */ /* 0x000fe200078e00ff */
[----:B------:R-:W-:-:S03]  /*2750*/  SEL R4, R32, RZ, !P4 ;  /* 0x000000ff20047207 */ /* 0x000fc60006000000 */
        /* <DEDUP_REMOVED lines=8> */
[----:B------:R-:W-:-:S04]  /*27e0*/  IMAD.MOV R4, RZ, RZ, -R0 ;  /* 0x000000ffff047224 */ /* 0x000fc800078e0a00 */
[----:B------:R-:W-:Y:S02]  /*27f0*/  IMAD R4, R4, c[0x0][0x2c4], R5 ;  /* 0x0000b10004047a24 */ /* 0x000fe400078e0205 */
[----:B------:R-:W-:Y:S02]  /*2800*/  IMAD R5, R7, c[0x0][0x1b0], RZ ;  /* 0x00006c0007057a24 */ /* 0x000fe400078e02ff */
[----:B------:R-:W-:Y:S02]  /*2810*/  IMAD.IADD R3, R3, 0x1, R6 ;  /* 0x0000000103037824 */ /* 0x000fe400078e0206 */
[C---:B------:R-:W-:Y:S01]  /*2820*/  IMAD R6, R0.reuse, c[0x0][0x1b4], R5 ;  /* 0x00006d0000067a24 */ /* 0x040fe200078e0205 */
[----:B------:R-:W-:Y:S01]  /*2830*/  SHF.R.S32.HI R5, RZ, 0x1f, R4 ;  /* 0x0000001fff057819 */ /* 0x000fe20000011404 */
[----:B------:R-:W-:-:S04]  /*2840*/  IMAD.WIDE.U32 R2, R0, c[0x0][0x1b0], R2 ;  /* 0x00006c0000027a25 */ /* 0x000fc800078e0002 */
[----:B------:R-:W-:Y:S02]  /*2850*/  IMAD R0, R5, c[0x0][0x1a8], RZ ;  /* 0x00006a0005007a24 */ /* 0x000fe400078e02ff */
[----:B------:R-:W-:Y:S02]  /*2860*/  IMAD.IADD R3, R3, 0x1, R6 ;  /* 0x0000000103037824 */ /* 0x000fe400078e0206 */
[C---:B------:R-:W-:Y:S02]  /*2870*/  IMAD R0, R4.reuse, c[0x0][0x1ac], R0 ;  /* 0x00006b0004007a24 */ /* 0x040fe400078e0200 */
[----:B------:R-:W-:-:S04]  /*2880*/  IMAD.WIDE.U32 R2, R4, c[0x0][0x1a8], R2 ;  /* 0x00006a0004027a25 */ /* 0x000fc800078e0002 */
[----:B------:R-:W-:Y:S01]  /*2890*/  IMAD.IADD R0, R3, 0x1, R0 ;  /* 0x0000000103007824 */ /* 0x000fe200078e0200 */
[C---:B------:R-:W-:Y:S01]  /*28a0*/  LEA R13, P0, R2.reuse, c[0x0][0x160], 0x1 ;  /* 0x00005800020d7a11 */ /* 0x040fe200078008ff */
[----:B------:R-:W-:Y:S03]  /*28b0*/  WARPSYNC 0xffffffff ;  /* 0xffffffff00007948 */ /* 0x000fe60003800000 */
[----:B------:R-:W-:Y:S02]  /*28c0*/  LEA.HI.X R12, R2, c[0x0][0x164], R0, 0x1, P0 ;  /* 0x00005900020c7a11 */ /* 0x000fe400000f0c00 */
[----:B------:R-:W1:Y:S01]  /*28d0*/  SHFL.IDX PT, R2, R13, RZ, 0x181f ;  /* 0x00181fff0d027589 */ /* 0x000e6200000e0000 */
[----:B------:R-:W-:-:S03]  /*28e0*/  IMAD R15, R14, c[0x0][0x2c4], RZ ;  /* 0x0000b1000e0f7a24 */ /* 0x000fc600078e02ff */
[----:B------:R-:W1:Y:S01]  /*28f0*/  SHFL.IDX PT, R3, R12, RZ, 0x181f ;  /* 0x00181fff0c037589 */ /* 0x000e6200000e0000 */
[----:B------:R-:W-:-:S05]  /*2900*/  IMAD.IADD R14, R73, 0x1, R135 ;  /* 0x00000001490e7824 */ /* 0x000fca00078e0287 */
[----:B------:R-:W-:Y:S02]  /*2910*/  ISETP.GE.AND P0, PT, R14, R15, PT ;  /* 0x0000000f0e00720c */ /* 0x000fe40003f06270 */
[----:B------:R-:W-:Y:S01]  /*2920*/  IADD3 R65, R72, -0x1, RZ ;  /* 0xffffffff48417810 */ /* 0x000fe20007ffe0ff */
[----:B------:R-:W-:-:S05]  /*2930*/  IMAD.MOV.U32 R74, RZ, RZ, R31 ;  /* 0x000000ffff4a7224 */ /* 0x000fca00078e001f */
[----:B------:R-:W-:Y:S01]  /*2940*/  LOP3.LUT R74, R74, 0xfffffffd, RZ, 0xc0, !PT ;  /* 0xfffffffd4a4a7812 */ /* 0x000fe200078ec0ff */
[----:B--2---:R-:W-:-:S05]  /*2950*/  IMAD.MOV.U32 R28, RZ, RZ, R8 ;  /* 0x000000ffff1c7224 */ /* 0x004fca00078e0008 */
[C---:B------:R-:W-:Y:S02]  /*2960*/  IADD3 R0, R28.reuse, 0x40, RZ ;  /* 0x000000401c007810 */ /* 0x040fe40007ffe0ff */
[C---:B------:R-:W-:Y:S02]  /*2970*/  ISETP.GE.AND P3, PT, R28.reuse, c[0x0][0x198], PT ;  /* 0x000066001c007a0c */ /* 0x040fe40003f66270 */
[----:B------:R-:W-:Y:S02]  /*2980*/  SHF.R.S32.HI R29, RZ, 0x1f, R28 ;  /* 0x0000001fff1d7819 */ /* 0x000fe4000001141c */
[----:B------:R-:W-:Y:S02]  /*2990*/  SHF.R.S32.HI R17, RZ, 0x1f, R0 ;  /* 0x0000001fff117819 */ /* 0x000fe40000011400 */
[----:B-1----:R-:W-:Y:S02]  /*29a0*/  @!P0 LEA R6, P2, R28, R2, 0x1 ;  /* 0x000000021c068211 */ /* 0x002fe400078408ff */
[----:B---3--:R-:W-:Y:S01]  /*29b0*/  @P1 SHF.R.S32.HI R16, RZ, 0x1f, R19 ;  /* 0x0000001fff101819 */ /* 0x008fe20000011413 */
[----:B------:R-:W-:-:S02]  /*29c0*/  @!P1 IMAD.MOV.U32 R16, RZ, RZ, R11 ;  /* 0x000000ffff109224 */ /* 0x000fc400078e000b */
[----:B------:R-:W-:Y:S01]  /*29d0*/  @!P1 IMAD.MOV.U32 R19, RZ, RZ, R32 ;  /* 0x000000ffff139224 */ /* 0x000fe200078e0020 */
[C---:B------:R-:W-:Y:S02]  /*29e0*/  @!P0 LEA R10, P1, R0.reuse, R2, 0x1 ;  /* 0x00000002000a8211 */ /* 0x040fe400078208ff */
[----:B------:R-:W-:Y:S02]  /*29f0*/  ISETP.GE.AND P6, PT, R0, c[0x0][0x198], PT ;  /* 0x0000660000007a0c */ /* 0x000fe40003fc6270 */
[----:B----4-:R-:W-:Y:S01]  /*2a00*/  ISETP.GE.AND P5, PT, R21, c[0x0][0x198], PT ;  /* 0x0000660015007a0c */ /* 0x010fe20003fa6270 */
[----:B------:R-:W-:Y:S01]  /*2a10*/  BAR.SYNC.DEFER_BLOCKING 0x0 ;  /* 0x0000000000007b1d */ /* 0x000fe20000010000 */
[----:B-----5:R-:W-:Y:S02]  /*2a20*/  ISETP.GE.AND P4, PT, R20, c[0x0][0x198], PT ;  /* 0x0000660014007a0c */ /* 0x020fe40003f86270 */
[-C--:B------:R-:W-:Y:S02]  /*2a30*/  @!P0 LEA.HI.X R7, R28, R3.reuse, R29, 0x1, P2 ;  /* 0x000000031c078211 */ /* 0x080fe400010f0c1d */
[----:B------:R-:W-:-:S02]  /*2a40*/  @!P0 LEA.HI.X R11, R0, R3, R17, 0x1, P1 ;  /* 0x00000003000b8211 */ /* 0x000fc400008f0c11 */
[CC--:B------:R-:W-:Y:S02]  /*2a50*/  @!P0 LEA R8, P2, R21.reuse, R2.reuse, 0x1 ;  /* 0x0000000215088211 */ /* 0x0c0fe400078408ff */
[C---:B------:R-:W-:Y:S02]  /*2a60*/  @!P0 LEA R4, P1, R20.reuse, R2, 0x1 ;  /* 0x0000000214048211 */ /* 0x040fe400078208ff */
[----:B------:R-:W1:Y:S01]  /*2a70*/  SHFL.IDX PT, R2, R13, 0x1, 0x181f ;  /* 0x00381f000d027f89 */ /* 0x000e6200000e0000 */
[-C--:B------:R-:W-:Y:S02]  /*2a80*/  @!P0 LEA.HI.X R9, R21, R3.reuse, R30, 0x1, P2 ;  /* 0x0000000315098211 */ /* 0x080fe400010f0c1e */
[----:B------:R-:W-:Y:S02]  /*2a90*/  @!P0 LEA.HI.X R5, R20, R3, R27, 0x1, P1 ;  /* 0x0000000314058211 */ /* 0x000fe400008f0c1b */
[----:B------:R-:W2:Y:S04]  /*2aa0*/  SHFL.IDX PT, R3, R12, 0x1, 0x181f ;  /* 0x00381f000c037f89 */ /* 0x000ea800000e0000 */
[----:B------:R-:W-:Y:S01]  /*2ab0*/  @!PT LDS RZ, [RZ] ;  /* 0x00000000fffff984 */ /* 0x000fe20000000800 */
[----:B------:R3:W-:Y:S04]  /*2ac0*/  @!P0 LDGSTS.E.BYPASS.LTC128B.128 [R67+0x4080], [R6.64], !P3 ;  /* 0x0408000006438fae */ /* 0x0007e8000d901d46 */
[----:B------:R4:W-:Y:S04]  /*2ad0*/  @!P0 LDGSTS.E.BYPASS.LTC128B.128 [R67+0x8080], [R10.64], !P6 ;  /* 0x080800000a438fae */ /* 0x0009e8000f101d46 */
[----:B------:R5:W-:Y:S04]  /*2ae0*/  @!P0 LDGSTS.E.BYPASS.LTC128B.128 [R67+0xc080], [R8.64], !P5 ;  /* 0x0c08000008438fae */ /* 0x000be8000e901d46 */
[----:B------:R1:W-:Y:S01]  /*2af0*/  @!P0 LDGSTS.E.BYPASS.LTC128B.128 [R67+0x10080], [R4.64], !P4 ;  /* 0x1008000004438fae */ /* 0x0003e2000e101d46 */
[----:B---3--:R-:W-:-:S04]  /*2b00*/  IADD3 R6, R14, 0x20, RZ ;  /* 0x000000200e067810 */ /* 0x008fc80007ffe0ff */
[----:B------:R-:W-:-:S13]  /*2b10*/  ISETP.GE.AND P0, PT, R6, R15, PT ;  /* 0x0000000f0600720c */ /* 0x000fda0003f06270 */
[----:B-1----:R-:W-:-:S04]  /*2b20*/  @!P0 LEA R6, P1, R28, R2, 0x1 ;  /* 0x000000021c068211 */ /* 0x002fc800078208ff */
[----:B--2---:R-:W-:Y:S02]  /*2b30*/  @!P0 LEA.HI.X R7, R28, R3, R29, 0x1, P1 ;  /* 0x000000031c078211 */ /* 0x004fe400008f0c1d */
[----:B----4-:R-:W-:-:S03]  /*2b40*/  @!P0 LEA R10, P1, R0, R2, 0x1 ;  /* 0x00000002000a8211 */ /* 0x010fc600078208ff */
[----:B------:R1:W-:Y:S01]  /*2b50*/  @!P0 LDGSTS.E.BYPASS.LTC128B.128 [R67+0x5080], [R6.64], !P3 ;  /* 0x0508000006438fae */ /* 0x0003e2000d901d46 */
[----:B------:R-:W-:Y:S02]  /*2b60*/  @!P0 LEA.HI.X R11, R0, R3, R17, 0x1, P1 ;  /* 0x00000003000b8211 */ /* 0x000fe400008f0c11 */
[----:B-----5:R-:W-:-:S03]  /*2b70*/  @!P0 LEA R8, P1, R21, R2, 0x1 ;  /* 0x0000000215088211 */ /* 0x020fc600078208ff */
[----:B------:R2:W-:Y:S01]  /*2b80*/  @!P0 LDGSTS.E.BYPASS.LTC128B.128 [R67+0x9080], [R10.64], !P6 ;  /* 0x090800000a438fae */ /* 0x0005e2000f101d46 */
[-C--:B------:R-:W-:Y:S02]  /*2b90*/  @!P0 LEA.HI.X R9, R21, R3.reuse, R30, 0x1, P1 ;  /* 0x0000000315098211 */ /* 0x080fe400008f0c1e */
[C---:B------:R-:W-:Y:S02]  /*2ba0*/  @!P0 LEA R4, P1, R20.reuse, R2, 0x1 ;  /* 0x0000000214048211 */ /* 0x040fe400078208ff */
[----:B------:R-:W3:Y:S02]  /*2bb0*/  SHFL.IDX PT, R2, R13, 0x2, 0x181f ;  /* 0x00581f000d027f89 */ /* 0x000ee400000e0000 */
[----:B------:R-:W-:Y:S02]  /*2bc0*/  @!P0 LEA.HI.X R5, R20, R3, R27, 0x1, P1 ;  /* 0x0000000314058211 */ /* 0x000fe400008f0c1b */
[----:B------:R-:W4:Y:S04]  /*2bd0*/  SHFL.IDX PT, R3, R12, 0x2, 0x181f ;  /* 0x00581f000c037f89 */ /* 0x000f2800000e0000 */
[----:B------:R3:W-:Y:S04]  /*2be0*/  @!P0 LDGSTS.E.BYPASS.LTC128B.128 [R67+0xd080], [R8.64], !P5 ;  /* 0x0d08000008438fae */ /* 0x0007e8000e901d46 */
[----:B------:R5:W-:Y:S01]  /*2bf0*/  @!P0 LDGSTS.E.BYPASS.LTC128B.128 [R67+0x11080], [R4.64], !P4 ;  /* 0x1108000004438fae */ /* 0x000be2000e101d46 */
[----:B-1----:R-:W-:-:S04]  /*2c00*/  IADD3 R6, R14, 0x40, RZ ;  /* 0x000000400e067810 */ /* 0x002fc80007ffe0ff */
[----:B------:R-:W-:-:S13]  /*2c10*/  ISETP.GE.AND P0, PT, R6, R15, PT ;  /* 0x0000000f0600720c */ /* 0x000fda0003f06270 */
[----:B---3--:R-:W-:-:S04]  /*2c20*/  @!P0 LEA R8, P1, R28, R2, 0x1 ;  /* 0x000000021c088211 */ /* 0x008fc800078208ff */
[-C--:B----4-:R-:W-:Y:S02]  /*2c30*/  @!P0 LEA.HI.X R9, R28, R3.reuse, R29, 0x1, P1 ;  /* 0x000000031c098211 */ /* 0x090fe400008f0c1d */
[CC--:B------:R-:W-:Y:S01]  /*2c40*/  @!P0 LEA R6, P1, R0.reuse, R2.reuse, 0x1 ;  /* 0x0000000200068211 */ /* 0x0c0fe200078208ff */
[----:B--2---:R-:W1:Y:S03]  /*2c50*/  SHFL.IDX PT, R11, R13, 0x3, 0x181f ;  /* 0x00781f000d0b7f89 */ /* 0x004e6600000e0000 */
[----:B------:R-:W-:Y:S01]  /*2c60*/  @!P0 LEA.HI.X R7, R0, R3, R17, 0x1, P1 ;  /* 0x0000000300078211 */ /* 0x000fe200008f0c11 */
[----:B------:R2:W-:Y:S01]  /*2c70*/  @!P0 LDGSTS.E.BYPASS.LTC128B.128 [R67+0x6080], [R8.64], !P3 ;  /* 0x0608000008438fae */ /* 0x0005e2000d901d46 */
[----:B-----5:R-:W-:-:S03]  /*2c80*/  @!P0 LEA R4, P1, R21, R2, 0x1 ;  /* 0x0000000215048211 */ /* 0x020fc600078208ff */
[----:B------:R1:W-:Y:S01]  /*2c90*/  @!P0 LDGSTS.E.BYPASS.LTC128B.128 [R67+0xa080], [R6.64], !P6 ;  /* 0x0a08000006438fae */ /* 0x0003e2000f101d46 */
[-C--:B------:R-:W-:Y:S02]  /*2ca0*/  @!P0 LEA.HI.X R5, R21, R3.reuse, R30, 0x1, P1 ;  /* 0x0000000315058211 */ /* 0x080fe400008f0c1e */
[C---:B------:R-:W-:Y:S01]  /*2cb0*/  @!P0 LEA R2, P1, R20.reuse, R2, 0x1 ;  /* 0x0000000214028211 */ /* 0x040fe200078208ff */
[----:B------:R-:W3:Y:S03]  /*2cc0*/  SHFL.IDX PT, R10, R12, 0x3, 0x181f ;  /* 0x00781f000c0a7f89 */ /* 0x000ee600000e0000 */
[----:B------:R-:W-:Y:S01]  /*2cd0*/  @!P0 LEA.HI.X R3, R20, R3, R27, 0x1, P1 ;  /* 0x0000000314038211 */ /* 0x000fe200008f0c1b */
[----:B------:R4:W-:Y:S04]  /*2ce0*/  @!P0 LDGSTS.E.BYPASS.LTC128B.128 [R67+0xe080], [R4.64], !P5 ;  /* 0x0e08000004438fae */ /* 0x0009e8000e901d46 */
[----:B------:R5:W-:Y:S01]  /*2cf0*/  @!P0 LDGSTS.E.BYPASS.LTC128B.128 [R67+0x12080], [R2.64], !P4 ;  /* 0x1208000002438fae */ /* 0x000be2000e101d46 */
[----:B----4-:R-:W-:-:S02]  /*2d00*/  IADD3 R4, R14, 0x60, RZ ;  /* 0x000000600e047810 */ /* 0x010fc40007ffe0ff */
[----:B-----5:R-:W-:Y:S02]  /*2d10*/  SHF.R.S32.HI R3, RZ, 0x1f, R18 ;  /* 0x0000001fff037819 */ /* 0x020fe40000011412 */
[----:B------:R-:W-:-:S04]  /*2d20*/  IADD3 R2, P0, R73, R18, RZ ;  /* 0x0000001249027210 */ /* 0x000fc80007f1e0ff */
[----:B------:R-:W-:Y:S02]  /*2d30*/  LEA.HI.X.SX32 R3, R73, R3, 0x1, P0 ;  /* 0x0000000349037211 */ /* 0x000fe400000f0eff */
[----:B------:R-:W-:Y:S01]  /*2d40*/  ISETP.GE.AND P0, PT, R4, R15, PT ;  /* 0x0000000f0400720c */ /* 0x000fe20003f06270 */
[----:B------:R-:W-:Y:S02]  /*2d50*/  IMAD.MOV.U32 R15, RZ, RZ, 0x30 ;  /* 0x00000030ff0f7424 */ /* 0x000fe400078e00ff */
[----:B--2---:R-:W-:-:S10]  /*2d60*/  IMAD R8, R3, c[0x0][0x1e0], RZ ;  /* 0x0000780003087a24 */ /* 0x004fd400078e02ff */
[----:B-1----:R-:W-:-:S04]  /*2d70*/  @!P0 LEA R6, P1, R28, R11, 0x1 ;  /* 0x0000000b1c068211 */ /* 0x002fc800078208ff */
[--C-:B---3--:R-:W-:Y:S01]  /*2d80*/  @!P0 LEA.HI.X R7, R28, R10, R29.reuse, 0x1, P1 ;  /* 0x0000000a1c078211 */ /* 0x108fe200008f0c1d */
[----:B------:R-:W-:-:S04]  /*2d90*/  IMAD.WIDE.U32 R4, R2, c[0x0][0x1e0], R28 ;  /* 0x0000780002047a25 */ /* 0x000fc800078e001c */
[----:B------:R1:W-:Y:S01]  /*2da0*/  @!P0 LDGSTS.E.BYPASS.LTC128B.128 [R67+0x7080], [R6.64], !P3 ;  /* 0x0708000006438fae */ /* 0x0003e2000d901d46 */
[----:B------:R-:W-:Y:S02]  /*2db0*/  IMAD R8, R2, c[0x0][0x1e4], R8 ;  /* 0x0000790002087a24 */ /* 0x000fe400078e0208 */
[----:B------:R-:W-:Y:S02]  /*2dc0*/  IMAD R12, R3, c[0x0][0x208], RZ ;  /* 0x00008200030c7a24 */ /* 0x000fe400078e02ff */
[----:B------:R-:W-:Y:S02]  /*2dd0*/  IMAD R15, R72, -0x30, R15 ;  /* 0xffffffd0480f7824 */ /* 0x000fe400078e020f */
[----:B------:R-:W-:Y:S01]  /*2de0*/  IMAD.IADD R3, R5, 0x1, R8 ;  /* 0x0000000105037824 */ /* 0x000fe200078e0208 */
[----:B------:R-:W-:Y:S01]  /*2df0*/  SHF.R.S32.HI R18, RZ, 0x1f, R65 ;  /* 0x0000001fff127819 */ /* 0x000fe20000011441 */
[----:B------:R-:W-:Y:S01]  /*2e00*/  IMAD.WIDE.U32 R8, R2, c[0x0][0x208], R28 ;  /* 0x0000820002087a25 */ /* 0x000fe200078e001c */
[----:B------:R-:W-:-:S03]  /*2e10*/  ISETP.NE.AND P2, PT, R22, RZ, PT ;  /* 0x000000ff1600720c */ /* 0x000fc60003f45270 */
[----:B------:R-:W-:Y:S02]  /*2e20*/  IMAD R12, R2, c[0x0][0x20c], R12 ;  /* 0x00008300020c7a24 */ /* 0x000fe400078e020c */
[----:B------:R-:W-:Y:S02]  /*2e30*/  IMAD.MOV.U32 R2, RZ, RZ, R4 ;  /* 0x000000ffff027224 */ /* 0x000fe400078e0004 */
[----:B------:R-:W-:Y:S01]  /*2e40*/  IMAD.IADD R64, R24, 0x1, R15 ;  /* 0x0000000118407824 */ /* 0x000fe200078e020f */
[----:B-1----:R-:W-:-:S04]  /*2e50*/  @!P0 LEA R6, P1, R0, R11, 0x1 ;  /* 0x0000000b00068211 */ /* 0x002fc800078208ff */
[C---:B------:R-:W-:Y:S02]  /*2e60*/  @!P0 LEA.HI.X R7, R0.reuse, R10, R17, 0x1, P1 ;  /* 0x0000000a00078211 */ /* 0x040fe400008f0c11 */
[----:B------:R-:W-:Y:S01]  /*2e70*/  ISETP.GE.AND P1, PT, R0, c[0x0][0x1d4], PT ;  /* 0x0000750000007a0c */ /* 0x000fe20003f26270 */
[----:B------:R-:W-:Y:S02]  /*2e80*/  IMAD.WIDE.U32 R4, R26, c[0x0][0x1e8], R2 ;  /* 0x00007a001a047a25 */ /* 0x000fe400078e0002 */
[----:B------:R1:W-:Y:S02]  /*2e90*/  @!P0 LDGSTS.E.BYPASS.LTC128B.128 [R67+0xb080], [R6.64], !P6 ;  /* 0x0b08000006438fae */ /* 0x0003e4000f101d46 */
[----:B------:R-:W-:Y:S01]  /*2ea0*/  IMAD.IADD R3, R9, 0x1, R12 ;  /* 0x0000000109037824 */ /* 0x000fe200078e020c */
[----:B------:R-:W-:Y:S01]  /*2eb0*/  SEL R12, R16, RZ, !P2 ;  /* 0x000000ff100c7207 */ /* 0x000fe20005000000 */
[----:B------:R-:W-:Y:S01]  /*2ec0*/  IMAD.MOV.U32 R2, RZ, RZ, R8 ;  /* 0x000000ffff027224 */ /* 0x000fe200078e0008 */
[----:B------:R-:W-:Y:S01]  /*2ed0*/  SEL R0, R19, RZ, !P2 ;  /* 0x000000ff13007207 */ /* 0x000fe20005000000 */
[----:B------:R-:W-:-:S02]  /*2ee0*/  IMAD R5, R26, c[0x0][0x1ec], R5 ;  /* 0x00007b001a057a24 */ /* 0x000fc400078e0205 */
[----:B------:R-:W-:Y:S02]  /*2ef0*/  IMAD R9, R12, c[0x0][0x1f0], RZ ;  /* 0x00007c000c097a24 */ /* 0x000fe400078e02ff */
[----:B------:R-:W-:Y:S01]  /*2f00*/  @P1 LOP3.LUT R74, R74, 0x2, RZ, 0xfc, !PT ;  /* 0x000000024a4a1812 */ /* 0x000fe200078efcff */
[----:B------:R-:W-:-:S04]  /*2f10*/  IMAD.WIDE.U32 R70, R0, c[0x0][0x1f0], R4 ;  /* 0x00007c0000467a25 */ /* 0x000fc800078e0004 */
[----:B------:R-:W-:-:S04]  /*2f20*/  IMAD.WIDE.U32 R16, R65, c[0x0][0x1e0], RZ ;  /* 0x0000780041107a25 */ /* 0x000fc800078e00ff */
[----:B-1----:R-:W-:Y:S01]  /*2f30*/  IMAD R6, R18, c[0x0][0x1e0], RZ ;  /* 0x0000780012067a24 */ /* 0x002fe200078e02ff */
[----:B------:R-:W-:-:S03]  /*2f40*/  IMNMX R7, R64, 0x30, PT ;  /* 0x0000003040077817 */ /* 0x000fc60003800200 */
[----:B------:R-:W-:Y:S01]  /*2f50*/  IMAD R14, R65, c[0x0][0x1e4], R6 ;  /* 0x00007900410e7a24 */ /* 0x000fe200078e0206 */
[-C--:B------:R-:W-:Y:S01]  /*2f60*/  @!P0 LEA R6, P1, R21, R11.reuse, 0x1 ;  /* 0x0000000b15068211 */ /* 0x080fe200078208ff */
[----:B------:R-:W-:Y:S02]  /*2f70*/  IMAD.IADD R8, R7, 0x1, -R73 ;  /* 0x0000000107087824 */ /* 0x000fe400078e0a49 */
[----:B------:R-:W-:Y:S01]  /*2f80*/  IMAD R13, R0, c[0x0][0x1f4], R9 ;  /* 0x00007d00000d7a24 */ /* 0x000fe200078e0209 */
[-C--:B------:R-:W-:Y:S02]  /*2f90*/  @!P0 LEA.HI.X R7, R21, R10.reuse, R30, 0x1, P1 ;  /* 0x0000000a15078211 */ /* 0x080fe400008f0c1e */
[----:B------:R-:W-:Y:S02]  /*2fa0*/  ISETP.GE.AND P2, PT, R8, 0x1, PT ;  /* 0x000000010800780c */ /* 0x000fe40003f46270 */
[C---:B------:R-:W-:Y:S01]  /*2fb0*/  @!P0 LEA R4, P1, R20.reuse, R11, 0x1 ;  /* 0x0000000b14048211 */ /* 0x040fe200078208ff */
[----:B------:R-:W-:Y:S01]  /*2fc0*/  IMAD.IADD R9, R17, 0x1, R14 ;  /* 0x0000000111097824 */ /* 0x000fe200078e020e */
[----:B------:R1:W-:Y:S01]  /*2fd0*/  @!P0 LDGSTS.E.BYPASS.LTC128B.128 [R67+0xf080], [R6.64], !P5 ;  /* 0x0f08000006438fae */ /* 0x0003e2000e901d46 */
[----:B------:R-:W-:Y:S01]  /*2fe0*/  IMAD.IADD R69, R71, 0x1, R13 ;  /* 0x0000000147457824 */ /* 0x000fe200078e020d */
[----:B------:R-:W-:Y:S01]  /*2ff0*/  @!P0 LEA.HI.X R5, R20, R10, R27, 0x1, P1 ;  /* 0x0000000a14058211 */ /* 0x000fe200008f0c1b */
[----:B------:R-:W-:Y:S01]  /*3000*/  IMAD.MOV.U32 R68, RZ, RZ, R70 ;  /* 0x000000ffff447224 */ /* 0x000fe200078e0046 */
[----:B------:R-:W-:Y:S01]  /*3010*/  ISETP.GE.AND P3, PT, R28, c[0x0][0x1d4], PT ;  /* 0x000075001c007a0c */ /* 0x000fe20003f66270 */
[----:B------:R-:W-:-:S02]  /*3020*/  IMAD R9, R9, 0x30, RZ ;  /* 0x0000003009097824 */ /* 0x000fc400078e02ff */
[----:B------:R2:W-:Y:S01]  /*3030*/  @!P0 LDGSTS.E.BYPASS.LTC128B.128 [R67+0x13080], [R4.64], !P4 ;  /* 0x1308000004438fae */ /* 0x0005e2000e101d46 */
[----:B------:R-:W-:Y:S02]  /*3040*/  LOP3.LUT P4, RZ, R74, 0x2, RZ, 0xc0, !PT ;  /* 0x000000024aff7812 */ /* 0x000fe4000788c0ff */
[----:B------:R-:W-:Y:S01]  /*3050*/  ISETP.GE.AND P6, PT, R21, c[0x0][0x1d4], PT ;  /* 0x0000750015007a0c */ /* 0x000fe20003fc6270 */
[----:B------:R-:W0:Y:S01]  /*3060*/  LDGDEPBAR ;  /* 0x00000000000079af */ /* 0x000e220000000000 */
[----:B------:R-:W-:Y:S02]  /*3070*/  ISETP.GE.AND P5, PT, R20, c[0x0][0x1d4], PT ;  /* 0x0000750014007a0c */ /* 0x000fe40003fa6270 */
[----:B------:R-:W-:Y:S01]  /*3080*/  ISETP.GE.AND P1, PT, R8, 0x21, PT ;  /* 0x000000210800780c */ /* 0x000fe20003f26270 */
[----:B------:R-:W-:Y:S02]  /*3090*/  IMAD R8, R12, c[0x0][0x218], RZ ;  /* 0x000086000c087a24 */ /* 0x000fe400078e02ff */
[----:B-1----:R-:W-:-:S04]  /*30a0*/  IMAD.WIDE.U32 R6, R16, 0x30, R68 ;  /* 0x0000003010067825 */ /* 0x002fc800078e0044 */
[----:B------:R-:W-:Y:S02]  /*30b0*/  IMAD.IADD R7, R7, 0x1, R9 ;  /* 0x0000000107077824 */ /* 0x000fe400078e0209 */
[----:B--2---:R-:W-:Y:S01]  /*30c0*/  IMAD.WIDE.U32 R4, R26, c[0x0][0x210], R2 ;  /* 0x000084001a047a25 */ /* 0x004fe200078e0002 */
[----:B------:R-:W-:-:S03]  /*30d0*/  @P2 LEA R2, P0, R6, c[0x0][0x1c8], 0x1 ;  /* 0x0000720006022a11 */ /* 0x000fc600078008ff */
[----:B------:R-:W-:Y:S01]  /*30e0*/  IMAD R5, R26, c[0x0][0x214], R5 ;  /* 0x000085001a057a24 */ /* 0x000fe200078e0205 */
[----:B------:R-:W-:Y:S01]  /*30f0*/  @P2 LEA.HI.X R3, R6, c[0x0][0x1cc], R7, 0x1, P0 ;  /* 0x0000730006032a11 */ /* 0x000fe200000f0c07 */
[----:B------:R-:W-:Y:S01]  /*3100*/  IMAD.MOV.U32 R9, RZ, RZ, 0x20 ;  /* 0x00000020ff097424 */ /* 0x000fe200078e00ff */
[----:B------:R-:W-:Y:S01]  /*3110*/  LOP3.LUT R74, R74, 0xfffffffe, RZ, 0xc0, !PT ;  /* 0xfffffffe4a4a7812 */ /* 0x000fe200078ec0ff */
[C---:B------:R-:W-:Y:S02]  /*3120*/  IMAD R8, R0.reuse, c[0x0][0x21c], R8 ;  /* 0x0000870000087a24 */ /* 0x040fe400078e0208 */
[----:B------:R-:W-:Y:S01]  /*3130*/  IMAD.WIDE.U32 R26, R0, c[0x0][0x218], R4 ;  /* 0x00008600001a7a25 */ /* 0x000fe200078e0004 */
[----:B------:R1:W-:Y:S01]  /*3140*/  @P2 LDGSTS.E.BYPASS.LTC128B.128 [R67+0x14080], [R2.64], !P3 ;  /* 0x1408000002432fae */ /* 0x0003e2000d901d46 */
[----:B------:R-:W-:Y:S02]  /*3150*/  @P3 LOP3.LUT R74, R74, 0x1, RZ, 0xfc, !PT ;  /* 0x000000014a4a3812 */ /* 0x000fe400078efcff */
[----:B------:R-:W-:Y:S01]  /*3160*/  IMAD.WIDE.U32 R10, R9, c[0x0][0x1e0], RZ ;  /* 0x00007800090a7a25 */ /* 0x000fe200078e00ff */
[----:B------:R1:W-:Y:S04]  /*3170*/  @P2 LDGSTS.E.BYPASS.LTC128B.128 [R67+0x15880], [R2.64+0x80], !P4 ;  /* 0x1588008002432fae */ /* 0x0003e8000e101d46 */
[----:B------:R1:W-:Y:S01]  /*3180*/  @P2 LDGSTS.E.BYPASS.LTC128B.128 [R67+0x17080], [R2.64+0x100], !P6 ;  /* 0x1708010002432fae */ /* 0x0003e2000f101d46 */
[----:B------:R-:W-:Y:S01]  /*3190*/  IMAD.IADD R17, R27, 0x1, R8 ;  /* 0x000000011b117824 */ /* 0x000fe200078e0208 */
[----:B------:R-:W-:Y:S01]  /*31a0*/  @P1 IADD3 R0, P0, R6, R10, RZ ;  /* 0x0000000a06001210 */ /* 0x000fe20007f1e0ff */
[----:B------:R-:W-:Y:S01]  /*31b0*/  IMAD.MOV.U32 R16, RZ, RZ, R26 ;  /* 0x000000ffff107224 */ /* 0x000fe200078e001a */
[----:B------:R1:W-:Y:S04]  /*31c0*/  @P2 LDGSTS.E.BYPASS.LTC128B.128 [R67+0x18880], [R2.64+0x180], !P5 ;  /* 0x1888018002432fae */ /* 0x0003e8000e901d46 */
[----:B------:R-:W-:Y:S04]  /*31d0*/  STL [R1+0x74], R29 ;  /* 0x0000741d01007387 */ /* 0x000fe80000100800 */
[----:B------:R-:W-:Y:S04]  /*31e0*/  STL.64 [R1+0x48], R70 ;  /* 0x0000484601007387 */ /* 0x000fe80000100a00 */
[----:B------:R-:W-:Y:S04]  /*31f0*/  STL.64 [R1+0x38], R68 ;  /* 0x0000384401007387 */ /* 0x000fe80000100a00 */
[----:B------:R-:W-:Y:S04]  /*3200*/  STL [R1+0x30], R74 ;  /* 0x0000304a01007387 */ /* 0x000fe80000100800 */
[----:B------:R-:W-:Y:S01]  /*3210*/  STL.64 [R1+0x50], R26 ;  /* 0x0000501a01007387 */ /* 0x000fe20000100a00 */
[----:B-1----:R-:W-:-:S03]  /*3220*/  IMAD R3, R9, c[0x0][0x1e4], RZ ;  /* 0x0000790009037a24 */ /* 0x002fc600078e02ff */
[----:B------:R-:W-:Y:S02]  /*3230*/  STL.64 [R1+0x40], R16 ;  /* 0x0000401001007387 */ /* 0x000fe40000100a00 */
[----:B------:R-:W-:Y:S02]  /*3240*/  @P1 IADD3.X R3, R7, R11, R3, P0, !PT ;  /* 0x0000000b07031210 */ /* 0x000fe400007fe403 */
[----:B------:R-:W2:Y:S04]  /*3250*/  LDL R10, [R1+0x14] ;  /* 0x00001400010a7983 */ /* 0x000ea80000100800 */
[----:B------:R-:W3:Y:S04]  /*3260*/  LDL R11, [R1+0xc] ;  /* 0x00000c00010b7983 */ /* 0x000ee80000100800 */
[----:B------:R-:W4:Y:S01]  /*3270*/  LDL R9, [R1+0x10] ;  /* 0x0000100001097983 */ /* 0x000f220000100800 */
[----:B------:R-:W-:-:S04]  /*3280*/  IMAD R2, R18, c[0x0][0x208], RZ ;  /* 0x0000820012027a24 */ /* 0x000fc800078e02ff */
[----:B------:R-:W-:Y:S01]  /*3290*/  IMAD R6, R65, c[0x0][0x20c], R2 ;  /* 0x0000830041067a24 */ /* 0x000fe200078e0202 */
[----:B------:R-:W-:-:S04]  /*32a0*/  @P1 LEA R2, P0, R0, c[0x0][0x1c8], 0x1 ;  /* 0x0000720000021a11 */ /* 0x000fc800078008ff */
[----:B------:R-:W-:-:S05]  /*32b0*/  @P1 LEA.HI.X R3, R0, c[0x0][0x1cc], R3, 0x1, P0 ;  /* 0x0000730000031a11 */ /* 0x000fca00000f0c03 */
[----:B------:R1:W-:Y:S04]  /*32c0*/  @P1 LDGSTS.E.BYPASS.LTC128B.128 [R67+0x15080], [R2.64], !P3 ;  /* 0x1508000002431fae */ /* 0x0003e8000d901d46 */
[----:B------:R1:W-:Y:S04]  /*32d0*/  @P1 LDGSTS.E.BYPASS.LTC128B.128 [R67+0x16880], [R2.64+0x80], !P4 ;  /* 0x1688008002431fae */ /* 0x0003e8000e101d46 */
[----:B------:R1:W-:Y:S04]  /*32e0*/  @P1 LDGSTS.E.BYPASS.LTC128B.128 [R67+0x18080], [R2.64+0x100], !P6 ;  /* 0x1808010002431fae */ /* 0x0003e8000f101d46 */
[----:B------:R1:W-:Y:S04]  /*32f0*/  @P1 LDGSTS.E.BYPASS.LTC128B.128 [R67+0x19880], [R2.64+0x180], !P5 ;  /* 0x1988018002431fae */ /* 0x0003e8000e901d46 */
[----:B------:R-:W0:Y:S04]  /*3300*/  LDGDEPBAR ;  /* 0x00000000000079af */ /* 0x000e280000000000 */
[----:B------:R-:W5:Y:S04]  /*3310*/  S2R R13, SR_TID.X ;  /* 0x00000000000d7919 */ /* 0x000f680000002100 */
[----:B------:R-:W1:Y:S01]  /*3320*/  S2R R20, SR_TID.X ;  /* 0x0000000000147919 */ /* 0x000e620000002100 */
[----:B------:R-:W-:-:S04]  /*3330*/  DEPBAR.LE SB0, 0x1 ;  /* 0x000080400000791a */ /* 0x000fc80000000000 */
[----:B------:R-:W-:Y:S01]  /*3340*/  BAR.SYNC.DEFER_BLOCKING 0x0 ;  /* 0x0000000000007b1d */ /* 0x000fe20000010000 */
[----:B-----5:R-:W-:-:S04]  /*3350*/  SHF.R.S32.HI R12, RZ, 0x1f, R13 ;  /* 0x0000001fff0c7819 */ /* 0x020fc8000001140d */
[----:B------:R-:W-:Y:S01]  /*3360*/  LEA.HI R12, R12, R13, RZ, 0x5 ;  /* 0x0000000d0c0c7211 */ /* 0x000fe200078f28ff */
[----:B------:R-:W-:Y:S01]  /*3370*/  IMAD.WIDE.U32 R4, R65, c[0x0][0x208], RZ ;  /* 0x0000820041047a25 */ /* 0x000fe200078e00ff */
[----:B-1----:R-:W-:Y:S02]  /*3380*/  ISETP.GT.AND P2, PT, R20, 0x7f, PT ;  /* 0x0000007f1400780c */ /* 0x002fe40003f44270 */
[----:B------:R-:W-:Y:S01]  /*3390*/  SHF.R.S32.HI R12, RZ, 0x5, R12 ;  /* 0x00000005ff0c7819 */ /* 0x000fe2000001140c */
[----:B------:R-:W-:-:S04]  /*33a0*/  IMAD.IADD R6, R5, 0x1, R6 ;  /* 0x0000000105067824 */ /* 0x000fc800078e0206 */
[----:B------:R-:W-:Y:S02]  /*33b0*/  IMAD R12, R12, 0x800, R239 ;  /* 0x000008000c0c7824 */ /* 0x000fe400078e02ef */
[----:B------:R-:W-:-:S04]  /*33c0*/  IMAD.WIDE.U32 R4, R4, 0x30, R16 ;  /* 0x0000003004047825 */ /* 0x000fc800078e0010 */
[----:B------:R-:W-:Y:S01]  /*33d0*/  IMAD R0, R6, 0x30, RZ ;  /* 0x0000003006007824 */ /* 0x000fe200078e02ff */
[----:B------:R-:W-:Y:S04]  /*33e0*/  LDSM.16.M88.4 R160, [R12] ;  /* 0x000000000ca0783b */ /* 0x000fe80000000200 */
[----:B------:R-:W-:Y:S04]  /*33f0*/  LDSM.16.M88.4 R188, [R12+0x4000] ;  /* 0x004000000cbc783b */ /* 0x000fe80000000200 */
[----:B------:R-:W-:Y:S04]  /*3400*/  LDSM.16.M88.4 R204, [R12+0x8000] ;  /* 0x008000000ccc783b */ /* 0x000fe80000000200 */
[----:B------:R-:W-:Y:S01]  /*3410*/  LDSM.16.M88.4 R220, [R12+0xc000] ;  /* 0x00c000000cdc783b */ /* 0x000fe20000000200 */
[----:B------:R-:W-:Y:S01]  /*3420*/  IMAD.IADD R5, R5, 0x1, R0 ;  /* 0x0000000105057824 */ /* 0x000fe200078e0200 */
[----:B------:R-:W-:Y:S01]  /*3430*/  LEA R6, P0, R4, c[0x0][0x1f8], 0x1 ;  /* 0x00007e0004067a11 */ /* 0x000fe200078008ff */
[----:B------:R-:W-:-:S02]  /*3440*/  @!P2 IMAD.MOV.U32 R0, RZ, RZ, c[0x0][0x208] ;  /* 0x00008200ff00a624 */ /* 0x000fc400078e00ff */
[----:B------:R-:W-:Y:S01]  /*3450*/  @!P2 IMAD.MOV.U32 R2, RZ, RZ, c[0x0][0x20c] ;  /* 0x00008300ff02a624 */ /* 0x000fe200078e00ff */
[----:B------:R-:W-:Y:S02]  /*3460*/  LEA.HI.X R7, R4, c[0x0][0x1fc], R5, 0x1, P0 ;  /* 0x00007f0004077a11 */ /* 0x000fe400000f0c05 */
[----:B------:R-:W-:-:S04]  /*3470*/  @!P2 LEA R4, P0, R0, R6, 0x6 ;  /* 0x000000060004a211 */ /* 0x000fc800078030ff */
[----:B------:R-:W-:Y:S02]  /*3480*/  @!P2 LEA.HI.X R5, R0, R7, R2, 0x6, P0 ;  /* 0x000000070005a211 */ /* 0x000fe400000f3402 */
[----:B------:R-:W-:Y:S02]  /*3490*/  SEL R0, RZ, 0xffffffff, P4 ;  /* 0xffffffffff007807 */ /* 0x000fe40002000000 */
[----:B------:R-:W-:Y:S02]  /*34a0*/  LOP3.LUT P0, RZ, R25, 0x2, RZ, 0xc0, !PT ;  /* 0x0000000219ff7812 */ /* 0x000fe4000780c0ff */
[----:B------:R-:W-:Y:S01]  /*34b0*/  SEL R2, RZ, 0x1, P3 ;  /* 0x00000001ff027807 */ /* 0x000fe20001800000 */
[----:B------:R-:W-:-:S05]  /*34c0*/  IMAD.SHL.U32 R0, R0, 0x2, RZ ;  /* 0x0000000200007824 */ /* 0x000fca00078e00ff */
[----:B------:R-:W-:Y:S02]  /*34d0*/  LOP3.LUT R3, R0, 0x2, R2, 0xe2, !PT ;  /* 0x0000000200037812 */ /* 0x000fe400078ee202 */
[----:B------:R-:W-:Y:S02]  /*34e0*/  SEL R2, RZ, 0x4, P6 ;  /* 0x00000004ff027807 */ /* 0x000fe40003000000 */
[----:B------:R-:W-:Y:S01]  /*34f0*/  SEL R0, RZ, 0x8, P5 ;  /* 0x00000008ff007807 */ /* 0x000fe20002800000 */
[----:B------:R-:W-:Y:S01]  /*3500*/  IMAD.MOV.U32 R8, RZ, RZ, 0x40 ;  /* 0x00000040ff087424 */ /* 0x000fe200078e00ff */
[----:B------:R-:W-:Y:S02]  /*3510*/  IADD3 R243, R236, 0x20, RZ ;  /* 0x00000020ecf37810 */ /* 0x000fe40007ffe0ff */
[----:B------:R-:W-:Y:S02]  /*3520*/  LOP3.LUT R3, R0, R3, R2, 0xfe, !PT ;  /* 0x0000000300037212 */ /* 0x000fe400078efe02 */
[----:B------:R-:W-:-:S02]  /*3530*/  @P0 IADD3 R243, R236, -0x20, RZ ;  /* 0xffffffe0ecf30810 */ /* 0x000fc40007ffe0ff */
[----:B------:R-:W-:Y:S02]  /*3540*/  LOP3.LUT P0, RZ, R25, 0x4, RZ, 0xc0, !PT ;  /* 0x0000000419ff7812 */ /* 0x000fe4000780c0ff */
[----:B------:R-:W-:Y:S02]  /*3550*/  IADD3 R2, R15, R24, -R73 ;  /* 0x000000180f027210 */ /* 0x000fe40007ffe849 */
[C---:B------:R-:W-:Y:S02]  /*3560*/  LOP3.LUT P3, RZ, R3.reuse, 0x1, RZ, 0xc0, !PT ;  /* 0x0000000103ff7812 */ /* 0x040fe4000786c0ff */
[----:B------:R-:W-:Y:S02]  /*3570*/  SEL R0, R8, 0xffffffc0, !P0 ;  /* 0xffffffc008007807 */ /* 0x000fe40004000000 */
[----:B------:R-:W-:Y:S02]  /*3580*/  ISETP.LT.OR P0, PT, R2, 0x1, !P3 ;  /* 0x000000010200780c */ /* 0x000fe40005f01670 */
[----:B------:R-:W-:-:S02]  /*3590*/  LOP3.LUT P2, RZ, R3, 0x2, RZ, 0xc0, !PT ;  /* 0x0000000203ff7812 */ /* 0x000fc4000784c0ff */
[----:B------:R-:W-:Y:S01]  /*35a0*/  LOP3.LUT P1, RZ, R3, 0x4, RZ, 0xc0, !PT ;  /* 0x0000000403ff7812 */ /* 0x000fe2000782c0ff */
[----:B------:R-:W-:Y:S02]  /*35b0*/  IMAD.MOV.U32 R155, RZ, RZ, R23 ;  /* 0x000000ffff9b7224 */ /* 0x000fe400078e0017 */
[----:B------:R-:W-:Y:S01]  /*35c0*/  IMAD.IADD R238, R236, 0x1, R0 ;  /* 0x00000001ecee7824 */ /* 0x000fe200078e0200 */
[----:B--2---:R-:W-:Y:S04]  /*35d0*/  LDSM.16.M88.4 R180, [R10] ;  /* 0x000000000ab4783b */ /* 0x004fe80000000200 */
[----:B---3--:R-:W-:Y:S04]  /*35e0*/  LDSM.16.M88.4 R164, [R11] ;  /* 0x000000000ba4783b */ /* 0x008fe80000000200 */
[----:B----4-:R-:W-:Y:S04]  /*35f0*/  LDSM.16.M88.4 R184, [R9] ;  /* 0x0000000009b8783b */ /* 0x010fe80000000200 */
        /* <DEDUP_REMOVED lines=12> */
[----:B------:R-:W1:Y:S04]  /*36c0*/  LDSM.16.M88.4 R12, [R236] ;  /* 0x00000000ec0c783b */ /* 0x000e680000000200 */
[----:B------:R-:W2:Y:S04]  /*36d0*/  LDSM.16.M88.4 R16, [R236+0x800] ;  /* 0x00080000ec10783b */ /* 0x000ea80000000200 */
[----:B------:R-:W3:Y:S04]  /*36e0*/  LDSM.16.M88.4 R24, [R236+0x1000] ;  /* 0x00100000ec18783b */ /* 0x000ee80000000200 */
[----:B------:R-:W4:Y:S04]  /*36f0*/  LDSM.16.M88.4 R32, [R243] ;  /* 0x00000000f320783b */ /* 0x000f280000000200 */
[----:B------:R-:W5:Y:S04]  /*3700*/  LDSM.16.M88.4 R44, [R243+0x800] ;  /* 0x00080000f32c783b */ /* 0x000f680000000200 */
[----:B------:R-:W1:Y:S04]  /*3710*/  LDSM.16.M88.4 R52, [R243+0x1000] ;  /* 0x00100000f334783b */ /* 0x000e680000000200 */
[----:B------:R-:W-:Y:S01]  /*3720*/  @!PT LDS RZ, [RZ] ;  /* 0x00000000fffff984 */ /* 0x000fe20000000800 */
[----:B------:R-:W-:Y:S01]  /*3730*/  @!PT LDS RZ, [RZ] ;  /* 0x00000000fffff984 */ /* 0x000fe20000000800 */
[----:B------:R-:W-:Y:S01]  /*3740*/  @!PT LDS RZ, [RZ] ;  /* 0x00000000fffff984 */ /* 0x000fe20000000800 */
[----:B------:R1:W-:Y:S01]  /*3750*/  LDGSTS.E.BYPASS.LTC128B.128 [R67+0x4080], [R6.64], !P0 ;  /* 0x0408000006437fae */ /* 0x0003e2000c101d46 */
[----:B------:R-:W-:-:S13]  /*3760*/  ISETP.LT.OR P0, PT, R2, 0x1, !P2 ;  /* 0x000000010200780c */ /* 0x000fda0005701670 */
[----:B------:R1:W-:Y:S01]  /*3770*/  LDGSTS.E.BYPASS.LTC128B.128 [R67+0x5880], [R6.64+0x80], !P0 ;  /* 0x0588008006437fae */ /* 0x0003e2000c101d46 */
[----:B------:R-:W-:-:S13]  /*3780*/  ISETP.LT.OR P0, PT, R2, 0x1, !P1 ;  /* 0x000000010200780c */ /* 0x000fda0004f01670 */
[----:B------:R2:W-:Y:S01]  /*3790*/  LDGSTS.E.BYPASS.LTC128B.128 [R67+0x7080], [R6.64+0x100], !P0 ;  /* 0x0708010006437fae */ /* 0x0005e2000c101d46 */
[----:B------:R-:W-:-:S04]  /*37a0*/  LOP3.LUT P0, RZ, R3, 0x8, RZ, 0xc0, !PT ;  /* 0x0000000803ff7812 */ /* 0x000fc8000780c0ff */
[----:B------:R-:W-:-:S13]  /*37b0*/  ISETP.LT.OR P4, PT, R2, 0x1, !P0 ;  /* 0x000000010200780c */ /* 0x000fda0004781670 */
[----:B------:R2:W-:Y:S01]  /*37c0*/  LDGSTS.E.BYPASS.LTC128B.128 [R67+0x8880], [R6.64+0x180], !P4 ;  /* 0x0888018006437fae */ /* 0x0005e2000e101d46 */
[----:B------:R-:W-:Y:S01]  /*37d0*/  ISETP.GT.AND P4, PT, R20, 0x7f, PT ;  /* 0x0000007f1400780c */ /* 0x000fe20003f84270 */
[C---:B-1----:R-:W-:Y:S11]  /*37e0*/  HMMA.16816.F32 R8, R160.reuse, R12, RZ ;  /* 0x0000000ca008723c */ /* 0x042ff600000018ff */
[----:B------:R-:W-:Y:S01]  /*37f0*/  @!UPT UIADD3 URZ, URZ, URZ, URZ ;  /* 0x0000003f3f3ff290 */ /* 0x000fe2000fffe03f */
[C---:B------:R-:W-:Y:S02]  /*3800*/  @!P4 ISETP.LT.OR P3, PT, R2.reuse, 0x21, !P3 ;  /* 0x000000210200c80c */ /* 0x040fe40005f61670 */
[C---:B------:R-:W-:Y:S02]  /*3810*/  @!P4 ISETP.LT.OR P2, PT, R2.reuse, 0x21, !P2 ;  /* 0x000000210200c80c */ /* 0x040fe40005741670 */
[C---:B------:R-:W-:Y:S02]  /*3820*/  @!P4 ISETP.LT.OR P1, PT, R2.reuse, 0x21, !P1 ;  /* 0x000000210200c80c */ /* 0x040fe40004f21670 */
[----:B------:R-:W-:Y:S01]  /*3830*/  @!P4 ISETP.LT.OR P0, PT, R2, 0x21, !P0 ;  /* 0x000000210200c80c */ /* 0x000fe20004701670 */
[C---:B------:R-:W-:Y:S06]  /*3840*/  HMMA.16816.F32 R12, R160.reuse, R14, RZ ;  /* 0x0000000ea00c723c */ /* 0x040fec00000018ff */
[----:B------:R1:W-:Y:S02]  /*3850*/  @!P4 LDGSTS.E.BYPASS.LTC128B.128 [R67+0x5080], [R4.64], !P3 ;  /* 0x050800000443cfae */ /* 0x0003e4000d901d46 */
[C---:B--2---:R-:W-:Y:S02]  /*3860*/  HMMA.16816.F32 R20, R160.reuse, R16, RZ ;  /* 0x00000010a014723c */ /* 0x044fe400000018ff */
[----:B------:R1:W-:Y:S04]  /*3870*/  @!P4 LDGSTS.E.BYPASS.LTC128B.128 [R67+0x6880], [R4.64+0x80], !P2 ;  /* 0x068800800443cfae */ /* 0x0003e8000d101d46 */
[----:B------:R1:W-:Y:S02]  /*3880*/  @!P4 LDGSTS.E.BYPASS.LTC128B.128 [R67+0x8080], [R4.64+0x100], !P1 ;  /* 0x080801000443cfae */ /* 0x0003e4000c901d46 */
[C---:B------:R-:W-:Y:S02]  /*3890*/  HMMA.16816.F32 R28, R160.reuse, R18, RZ ;  /* 0x00000012a01c723c */ /* 0x040fe400000018ff */
[----:B------:R1:W-:Y:S04]  /*38a0*/  @!P4 LDGSTS.E.BYPASS.LTC128B.128 [R67+0x9880], [R4.64+0x180], !P0 ;  /* 0x098801800443cfae */ /* 0x0003e8000c101d46 */
[----:B------:R-:W2:Y:S02]  /*38b0*/  LDSM.16.M88.4 R48, [R238] ;  /* 0x00000000ee30783b */ /* 0x000ea40000000200 */
[C---:B---3--:R-:W-:Y:S02]  /*38c0*/  HMMA.16816.F32 R36, R160.reuse, R24, RZ ;  /* 0x00000018a024723c */ /* 0x048fe400000018ff */
[----:B------:R-:W3:Y:S04]  /*38d0*/  LDSM.16.M88.4 R56, [R238+0x800] ;  /* 0x00080000ee38783b */ /* 0x000ee80000000200 */
[----:B------:R-:W2:Y:S02]  /*38e0*/  LDSM.16.M88.4 R60, [R238+0x1000] ;  /* 0x00100000ee3c783b */ /* 0x000ea40000000200 */
[----:B------:R-:W-:Y:S01]  /*38f0*/  HMMA.16816.F32 R40, R160, R26, RZ ;  /* 0x0000001aa028723c */ /* 0x000fe200000018ff */
[C---:B------:R-:W-:Y:S01]  /*3900*/  IMAD.IADD R237, R243.reuse, 0x1, R0 ;  /* 0x00000001f3ed7824 */ /* 0x040fe200078e0200 */
[----:B------:R-:W0:Y:S06]  /*3910*/  LDGDEPBAR ;  /* 0x00000000000079af */ /* 0x000e2c0000000000 */
[C---:B----4-:R-:W-:Y:S08]  /*3920*/  HMMA.16816.F32 R12, R164.reuse, R34, R12 ;  /* 0x00000022a40c723c */ /* 0x050ff0000000180c */
[C---:B-1----:R-:W-:Y:S01]  /*3930*/  HMMA.16816.F32 R4, R164.reuse, R32, R8 ;  /* 0x00000020a404723c */ /* 0x042fe20000001808 */
[----:B------:R-:W1:Y:S04]  /*3940*/  LDSM.16.M88.4 R8, [R237] ;  /* 0x00000000ed08783b */ /* 0x000e680000000200 */
[----:B------:R-:W-:Y:S03]  /*3950*/  LDSM.16.M88.4 R32, [R236+0x1800] ;  /* 0x00180000ec20783b */ /* 0x000fe60000000200 */
[C---:B-----5:R-:W-:Y:S08]  /*3960*/  HMMA.16816.F32 R16, R164.reuse, R44, R20 ;  /* 0x0000002ca410723c */ /* 0x060ff00000001814 */
[C---:B------:R-:W-:Y:S01]  /*3970*/  HMMA.16816.F32 R20, R164.reuse, R46, R28 ;  /* 0x0000002ea414723c */ /* 0x040fe2000000181c */
[----:B------:R-:W-:Y:S07]  /*3980*/  LDSM.16.M88.4 R44, [R237+0x1000] ;  /* 0x00100000ed2c783b */ /* 0x000fee0000000200 */
[C---:B------:R-:W-:Y:S01]  /*3990*/  HMMA.16816.F32 R24, R164.reuse, R52, R36 ;  /* 0x00000034a418723c */ /* 0x040fe20000001824 */
[----:B------:R-:W4:Y:S07]  /*39a0*/  LDSM.16.M88.4 R36, [R237+0x800] ;  /* 0x00080000ed24783b */ /* 0x000f2e0000000200 */
[----:B------:R-:W-:Y:S01]  /*39b0*/  HMMA.16816.F32 R28, R164, R54, R40 ;  /* 0x00000036a41c723c */ /* 0x000fe20000001828 */
[----:B------:R-:W5:Y:S04]  /*39c0*/  LDSM.16.M88.4 R40, [R236+0x2000] ;  /* 0x00200000ec28783b */ /* 0x000f680000000200 */
[----:B------:R-:W-:Y:S03]  /*39d0*/  LDSM.16.M88.4 R52, [R238+0x2800] ;  /* 0x00280000ee34783b */ /* 0x000fe60000000200 */
[C---:B--2---:R-:W-:Y:S08]  /*39e0*/  HMMA.16816.F32 R4, R180.reuse, R48, R4 ;  /* 0x00000030b404723c */ /* 0x044ff00000001804 */
[C---:B------:R-:W-:Y:S01]  /*39f0*/  HMMA.16816.F32 R12, R180.reuse, R50, R12 ;  /* 0x00000032b40c723c */ /* 0x040fe2000000180c */
[----:B------:R-:W2:Y:S07]  /*3a00*/  LDSM.16.M88.4 R48, [R236+0x2800] ;  /* 0x00280000ec30783b */ /* 0x000eae0000000200 */
[C---:B---3--:R-:W-:Y:S08]  /*3a10*/  HMMA.16816.F32 R16, R180.reuse, R56, R16 ;  /* 0x00000038b410723c */ /* 0x048ff00000001810 */
[C---:B------:R-:W-:Y:S01]  /*3a20*/  HMMA.16816.F32 R20, R180.reuse, R58, R20 ;  /* 0x0000003ab414723c */ /* 0x040fe20000001814 */
[----:B------:R-:W-:Y:S07]  /*3a30*/  LDSM.16.M88.4 R56, [R236+0x5800] ;  /* 0x00580000ec38783b */ /* 0x000fee0000000200 */
[C---:B------:R-:W-:Y:S08]  /*3a40*/  HMMA.16816.F32 R24, R180.reuse, R60, R24 ;  /* 0x0000003cb418723c */ /* 0x040ff00000001818 */
[----:B------:R-:W-:Y:S08]  /*3a50*/  HMMA.16816.F32 R28, R180, R62, R28 ;  /* 0x0000003eb41c723c */ /* 0x000ff0000000181c */
[C---:B-1----:R-:W-:Y:S08]  /*3a60*/  HMMA.16816.F32 R4, R184.reuse, R8, R4 ;  /* 0x00000008b804723c */ /* 0x042ff00000001804 */
[C---:B------:R-:W-:Y:S01]  /*3a70*/  HMMA.16816.F32 R12, R184.reuse, R10, R12 ;  /* 0x0000000ab80c723c */ /* 0x040fe2000000180c */
[----:B------:R-:W1:Y:S07]  /*3a80*/  LDSM.16.M88.4 R8, [R243+0x1800] ;  /* 0x00180000f308783b */ /* 0x000e6e0000000200 */
[C---:B----4-:R-:W-:Y:S08]  /*3a90*/  HMMA.16816.F32 R16, R184.reuse, R36, R16 ;  /* 0x00000024b810723c */ /* 0x050ff00000001810 */
[C---:B------:R-:W-:Y:S01]  /*3aa0*/  HMMA.16816.F32 R20, R184.reuse, R38, R20 ;  /* 0x00000026b814723c */ /* 0x040fe20000001814 */
[----:B------:R-:W3:Y:S07]  /*3ab0*/  LDSM.16.M88.4 R36, [R243+0x2000] ;  /* 0x00200000f324783b */ /* 0x000eee0000000200 */
[C---:B------:R-:W-:Y:S08]  /*3ac0*/  HMMA.16816.F32 R24, R184.reuse, R44, R24 ;  /* 0x0000002cb818723c */ /* 0x040ff00000001818 */
[----:B------:R-:W-:Y:S01]  /*3ad0*/  HMMA.16816.F32 R28, R184, R46, R28 ;  /* 0x0000002eb81c723c */ /* 0x000fe2000000181c */
[----:B------:R-:W4:Y:S07]  /*3ae0*/  LDSM.16.M88.4 R44, [R243+0x2800] ;  /* 0x00280000f32c783b */ /* 0x000f2e0000000200 */
[C---:B------:R-:W-:Y:S08]  /*3af0*/  HMMA.16816.F32 R4, R188.reuse, R32, R4 ;  /* 0x00000020bc04723c */ /* 0x040ff00000001804 */
[C---:B------:R-:W-:Y:S01]  /*3b00*/  HMMA.16816.F32 R12, R188.reuse, R34, R12 ;  /* 0x00000022bc0c723c */ /* 0x040fe2000000180c */
[----:B------:R-:W3:Y:S07]  /*3b10*/  LDSM.16.M88.4 R32, [R238+0x1800] ;  /* 0x00180000ee20783b */ /* 0x000eee0000000200 */
[C---:B-----5:R-:W-:Y:S08]  /*3b20*/  HMMA.16816.F32 R16, R188.reuse, R40, R16 ;  /* 0x00000028bc10723c */ /* 0x060ff00000001810 */
[C---:B------:R-:W-:Y:S01]  /*3b30*/  HMMA.16816.F32 R20, R188.reuse, R42, R20 ;  /* 0x0000002abc14723c */ /* 0x040fe20000001814 */
[----:B------:R-:W5:Y:S07]  /*3b40*/  LDSM.16.M88.4 R40, [R238+0x2000] ;  /* 0x00200000ee28783b */ /* 0x000f6e0000000200 */
[C---:B--2---:R-:W-:Y:S08]  /*3b50*/  HMMA.16816.F32 R24, R188.reuse, R48, R24 ;  /* 0x00000030bc18723c */ /* 0x044ff00000001818 */
[----:B------:R-:W-:Y:S01]  /*3b60*/  HMMA.16816.F32 R28, R188, R50, R28 ;  /* 0x00000032bc1c723c */ /* 0x000fe2000000181c */
[----:B------:R-:W-:Y:S07]  /*3b70*/  LDSM.16.M88.4 R48, [R237+0x2800] ;  /* 0x00280000ed30783b */ /* 0x000fee0000000200 */
[C---:B-1----:R-:W-:Y:S08]  /*3b80*/  HMMA.16816.F32 R4, R192.reuse, R8, R4 ;  /* 0x00000008c004723c */ /* 0x042ff00000001804 */
[C---:B------:R-:W-:Y:S01]  /*3b90*/  HMMA.16816.F32 R12, R192.reuse, R10, R12 ;  /* 0x0000000ac00c723c */ /* 0x040fe2000000180c */
[----:B------:R-:W1:Y:S07]  /*3ba0*/  LDSM.16.M88.4 R8, [R237+0x1800] ;  /* 0x00180000ed08783b */ /* 0x000e6e0000000200 */
[C---:B---3--:R-:W-:Y:S08]  /*3bb0*/  HMMA.16816.F32 R16, R192.reuse, R36, R16 ;  /* 0x00000024c010723c */ /* 0x048ff00000001810 */
[C---:B------:R-:W-:Y:S01]  /*3bc0*/  HMMA.16816.F32 R20, R192.reuse, R38, R20 ;  /* 0x00000026c014723c */ /* 0x040fe20000001814 */
[----:B------:R-:W2:Y:S07]  /*3bd0*/  LDSM.16.M88.4 R36, [R237+0x2000] ;  /* 0x00200000ed24783b */ /* 0x000eae0000000200 */
[C---:B----4-:R-:W-:Y:S08]  /*3be0*/  HMMA.16816.F32 R24, R192.reuse, R44, R24 ;  /* 0x0000002cc018723c */ /* 0x050ff00000001818 */
[----:B------:R-:W-:Y:S01]  /*3bf0*/  HMMA.16816.F32 R28, R192, R46, R28 ;  /* 0x0000002ec01c723c */ /* 0x000fe2000000181c */
[----:B------:R-:W-:Y:S07]  /*3c00*/  LDSM.16.M88.4 R44, [R236+0x3800] ;  /* 0x00380000ec2c783b */ /* 0x000fee0000000200 */
[C---:B------:R-:W-:Y:S08]  /*3c10*/  HMMA.16816.F32 R4, R196.reuse, R32, R4 ;  /* 0x00000020c404723c */ /* 0x040ff00000001804 */
[C---:B------:R-:W-:Y:S01]  /*3c20*/  HMMA.16816.F32 R12, R196.reuse, R34, R12 ;  /* 0x00000022c40c723c */ /* 0x040fe2000000180c */
[----:B------:R-:W3:Y:S07]  /*3c30*/  LDSM.16.M88.4 R32, [R236+0x3000] ;  /* 0x00300000ec20783b */ /* 0x000eee0000000200 */
[C---:B-----5:R-:W-:Y:S08]  /*3c40*/  HMMA.16816.F32 R16, R196.reuse, R40, R16 ;  /* 0x00000028c410723c */ /* 0x060ff00000001810 */
[C---:B------:R-:W-:Y:S01]  /*3c50*/  HMMA.16816.F32 R20, R196.reuse, R42, R20 ;  /* 0x0000002ac414723c */ /* 0x040fe20000001814 */
[----:B------:R-:W-:Y:S07]  /*3c60*/  LDSM.16.M88.4 R40, [R243+0x3800] ;  /* 0x00380000f328783b */ /* 0x000fee0000000200 */
[C---:B------:R-:W-:Y:S08]  /*3c70*/  HMMA.16816.F32 R24, R196.reuse, R52, R24 ;  /* 0x00000034c418723c */ /* 0x040ff00000001818 */
[----:B------:R-:W-:Y:S01]  /*3c80*/  HMMA.16816.F32 R28, R196, R54, R28 ;  /* 0x00000036c41c723c */ /* 0x000fe2000000181c */
[----:B------:R-:W4:Y:S07]  /*3c90*/  LDSM.16.M88.4 R52, [R236+0x4000] ;  /* 0x00400000ec34783b */ /* 0x000f2e0000000200 */
[C---:B-1----:R-:W-:Y:S08]  /*3ca0*/  HMMA.16816.F32 R4, R200.reuse, R8, R4 ;  /* 0x00000008c804723c */ /* 0x042ff00000001804 */
[C---:B------:R-:W-:Y:S01]  /*3cb0*/  HMMA.16816.F32 R12, R200.reuse, R10, R12 ;  /* 0x0000000ac80c723c */ /* 0x040fe2000000180c */
[----:B------:R-:W1:Y:S07]  /*3cc0*/  LDSM.16.M88.4 R8, [R243+0x3000] ;  /* 0x00300000f308783b */ /* 0x000e6e0000000200 */
[C---:B--2---:R-:W-:Y:S08]  /*3cd0*/  HMMA.16816.F32 R16, R200.reuse, R36, R16 ;  /* 0x00000024c810723c */ /* 0x044ff00000001810 */
[C---:B------:R-:W-:Y:S01]  /*3ce0*/  HMMA.16816.F32 R20, R200.reuse, R38, R20 ;  /* 0x00000026c814723c */ /* 0x040fe20000001814 */
[----:B------:R-:W-:Y:S07]  /*3cf0*/  LDSM.16.M88.4 R36, [R238+0x3000] ;  /* 0x00300000ee24783b */ /* 0x000fee0000000200 */
[C---:B------:R-:W-:Y:S08]  /*3d00*/  HMMA.16816.F32 R24, R200.reuse, R48, R24 ;  /* 0x00000030c818723c */ /* 0x040ff00000001818 */
[----:B------:R-:W-:Y:S01]  /*3d10*/  HMMA.16816.F32 R28, R200, R50, R28 ;  /* 0x00000032c81c723c */ /* 0x000fe2000000181c */
[----:B------:R-:W2:Y:S07]  /*3d20*/  LDSM.16.M88.4 R48, [R243+0x4000] ;  /* 0x00400000f330783b */ /* 0x000eae0000000200 */
[C---:B---3--:R-:W-:Y:S08]  /*3d30*/  HMMA.16816.F32 R4, R204.reuse, R32, R4 ;  /* 0x00000020cc04723c */ /* 0x048ff00000001804 */
[C---:B------:R-:W-:Y:S01]  /*3d40*/  HMMA.16816.F32 R12, R204.reuse, R34, R12 ;  /* 0x00000022cc0c723c */ /* 0x040fe2000000180c */
[----:B------:R-:W-:Y:S07]  /*3d50*/  LDSM.16.M88.4 R32, [R237+0x3000] ;  /* 0x00300000ed20783b */ /* 0x000fee0000000200 */
[C---:B------:R-:W-:Y:S08]  /*3d60*/  HMMA.16816.F32 R16, R204.reuse, R44, R16 ;  /* 0x0000002ccc10723c */ /* 0x040ff00000001810 */
[C---:B------:R-:W-:Y:S01]  /*3d70*/  HMMA.16816.F32 R20, R204.reuse, R46, R20 ;  /* 0x0000002ecc14723c */ /* 0x040fe20000001814 */
[----:B------:R-:W3:Y:S07]  /*3d80*/  LDSM.16.M88.4 R44, [R238+0x3800] ;  /* 0x00380000ee2c783b */ /* 0x000eee0000000200 */
[C---:B----4-:R-:W-:Y:S08]  /*3d90*/  HMMA.16816.F32 R24, R204.reuse, R52, R24 ;  /* 0x00000034cc18723c */ /* 0x050ff00000001818 */
[----:B------:R-:W-:Y:S01]  /*3da0*/  HMMA.16816.F32 R28, R204, R54, R28 ;  /* 0x00000036cc1c723c */ /* 0x000fe2000000181c */
[----:B------:R-:W4:Y:S07]  /*3db0*/  LDSM.16.M88.4 R52, [R238+0x4000] ;  /* 0x00400000ee34783b */ /* 0x000f2e0000000200 */
[C---:B-1----:R-:W-:Y:S08]  /*3dc0*/  HMMA.16816.F32 R4, R208.reuse, R8, R4 ;  /* 0x00000008d004723c */ /* 0x042ff00000001804 */
[C---:B------:R-:W-:Y:S08]  /*3dd0*/  HMMA.16816.F32 R12, R208.reuse, R10, R12 ;  /* 0x0000000ad00c723c */ /* 0x040ff0000000180c */
[C---:B------:R-:W-:Y:S08]  /*3de0*/  HMMA.16816.F32 R16, R208.reuse, R40, R16 ;  /* 0x00000028d010723c */ /* 0x040ff00000001810 */
[C---:B------:R-:W-:Y:S01]  /*3df0*/  HMMA.16816.F32 R20, R208.reuse, R42, R20 ;  /* 0x0000002ad014723c */ /* 0x040fe20000001814 */
[----:B------:R-:W1:Y:S07]  /*3e00*/  LDSM.16.M88.4 R40, [R237+0x3800] ;  /* 0x00380000ed28783b */ /* 0x000e6e0000000200 */
[C---:B--2---:R-:W-:Y:S08]  /*3e10*/  HMMA.16816.F32 R24, R208.reuse, R48, R24 ;  /* 0x00000030d018723c */ /* 0x044ff00000001818 */
[----:B------:R-:W-:Y:S01]  /*3e20*/  HMMA.16816.F32 R28, R208, R50, R28 ;  /* 0x00000032d01c723c */ /* 0x000fe2000000181c */
[----:B------:R-:W2:Y:S07]  /*3e30*/  LDSM.16.M88.4 R48, [R237+0x4000] ;  /* 0x00400000ed30783b */ /* 0x000eae0000000200 */
[C---:B------:R-:W-:Y:S08]  /*3e40*/  HMMA.16816.F32 R8, R212.reuse, R36, R4 ;  /* 0x00000024d408723c */ /* 0x040ff00000001804 */
[C---:B------:R-:W-:Y:S01]  /*3e50*/  HMMA.16816.F32 R4, R212.reuse, R38, R12 ;  /* 0x00000026d404723c */ /* 0x040fe2000000180c */
[----:B------:R-:W5:Y:S07]  /*3e60*/  LDSM.16.M88.4 R36, [R236+0x4800] ;  /* 0x00480000ec24783b */ /* 0x000f6e0000000200 */
[C---:B---3--:R-:W-:Y:S08]  /*3e70*/  HMMA.16816.F32 R16, R212.reuse, R44, R16 ;  /* 0x0000002cd410723c */ /* 0x048ff00000001810 */
[C---:B------:R-:W-:Y:S01]  /*3e80*/  HMMA.16816.F32 R20, R212.reuse, R46, R20 ;  /* 0x0000002ed414723c */ /* 0x040fe20000001814 */
[----:B------:R-:W3:Y:S07]  /*3e90*/  LDSM.16.M88.4 R44, [R236+0x5000] ;  /* 0x00500000ec2c783b */ /* 0x000eee0000000200 */
[C---:B----4-:R-:W-:Y:S08]  /*3ea0*/  HMMA.16816.F32 R24, R212.reuse, R52, R24 ;  /* 0x00000034d418723c */ /* 0x050ff00000001818 */
[----:B------:R-:W-:Y:S01]  /*3eb0*/  HMMA.16816.F32 R28, R212, R54, R28 ;  /* 0x00000036d41c723c */ /* 0x000fe2000000181c */
[----:B------:R-:W-:Y:S07]  /*3ec0*/  LDSM.16.M88.4 R52, [R243+0x5800] ;  /* 0x00580000f334783b */ /* 0x000fee0000000200 */
[C---:B------:R-:W-:Y:S08]  /*3ed0*/  HMMA.16816.F32 R12, R216.reuse, R32, R8 ;  /* 0x00000020d80c723c */ /* 0x040ff00000001808 */
[C---:B------:R-:W-:Y:S01]  /*3ee0*/  HMMA.16816.F32 R8, R216.reuse, R34, R4 ;  /* 0x00000022d808723c */ /* 0x040fe20000001804 */
[----:B------:R-:W4:Y:S07]  /*3ef0*/  LDSM.16.M88.4 R32, [R243+0x4800] ;  /* 0x00480000f320783b */ /* 0x000f2e0000000200 */
[C---:B-1----:R-:W-:Y:S08]  /*3f00*/  HMMA.16816.F32 R4, R216.reuse, R40, R16 ;  /* 0x00000028d804723c */ /* 0x042ff00000001810 */
[C---:B------:R-:W-:Y:S01]  /*3f10*/  HMMA.16816.F32 R20, R216.reuse, R42, R20 ;  /* 0x0000002ad814723c */ /* 0x040fe20000001814 */
[----:B------:R-:W1:Y:S07]  /*3f20*/  LDSM.16.M88.4 R40, [R243+0x5000] ;  /* 0x00500000f328783b */ /* 0x000e6e0000000200 */
[C---:B--2---:R-:W-:Y:S08]  /*3f30*/  HMMA.16816.F32 R24, R216.reuse, R48, R24 ;  /* 0x00000030d818723c */ /* 0x044ff00000001818 */
[----:B------:R-:W-:Y:S01]  /*3f40*/  HMMA.16816.F32 R28, R216, R50, R28 ;  /* 0x00000032d81c723c */ /* 0x000fe2000000181c */
[----:B------:R-:W-:Y:S07]  /*3f50*/  LDSM.16.M88.4 R48, [R238+0x5000] ;  /* 0x00500000ee30783b */ /* 0x000fee0000000200 */
[C---:B-----5:R-:W-:Y:S08]  /*3f60*/  HMMA.16816.F32 R16, R220.reuse, R36, R12 ;  /* 0x00000024dc10723c */ /* 0x060ff0000000180c */
[C---:B------:R-:W-:Y:S01]  /*3f70*/  HMMA.16816.F32 R12, R220.reuse, R38, R8 ;  /* 0x00000026dc0c723c */ /* 0x040fe20000001808 */
[----:B------:R-:W-:Y:S07]  /*3f80*/  LDSM.16.M88.4 R36, [R237+0x5000] ;  /* 0x00500000ed24783b */ /* 0x000fee0000000200 */
[C---:B---3--:R-:W-:Y:S08]  /*3f90*/  HMMA.16816.F32 R8, R220.reuse, R44, R4 ;  /* 0x0000002cdc08723c */ /* 0x048ff00000001804 */
[C---:B------:R-:W-:Y:S01]  /*3fa0*/  HMMA.16816.F32 R4, R220.reuse, R46, R20 ;  /* 0x0000002edc04723c */ /* 0x040fe20000001814 */
[----:B------:R-:W2:Y:S07]  /*3fb0*/  LDSM.16.M88.4 R44, [R238+0x4800] ;  /* 0x00480000ee2c783b */ /* 0x000eae0000000200 */
[C---:B------:R-:W-:Y:S08]  /*3fc0*/  HMMA.16816.F32 R24, R220.reuse, R56, R24 ;  /* 0x00000038dc18723c */ /* 0x040ff00000001818 */
[----:B------:R-:W-:Y:S01]  /*3fd0*/  HMMA.16816.F32 R28, R220, R58, R28 ;  /* 0x0000003adc1c723c */ /* 0x000fe2000000181c */
[----:B------:R-:W3:Y:S07]  /*3fe0*/  LDSM.16.M88.4 R56, [R238+0x5800] ;  /* 0x00580000ee38783b */ /* 0x000eee0000000200 */
[C---:B----4-:R-:W-:Y:S08]  /*3ff0*/  HMMA.16816.F32 R20, R224.reuse, R32, R16 ;  /* 0x00000020e014723c */ /* 0x050ff00000001810 */
[C---:B------:R-:W-:Y:S01]  /*4000*/  HMMA.16816.F32 R16, R224.reuse, R34, R12 ;  /* 0x00000022e010723c */ /* 0x040fe2000000180c */
[----:B------:R-:W-:Y:S07]  /*4010*/  LDSM.16.M88.4 R32, [R237+0x5800] ;  /* 0x00580000ed20783b */ /* 0x000fee0000000200 */
[C---:B-1----:R-:W-:Y:S08]  /*4020*/  HMMA.16816.F32 R12, R224.reuse, R40, R8 ;  /* 0x00000028e00c723c */ /* 0x042ff00000001808 */
[----:B------:R-:W-:Y:S01]  /*4030*/  HMMA.16816.F32 R8, R224, R42, R4 ;  /* 0x0000002ae008723c */ /* 0x000fe20000001804 */
[----:B------:R-:W1:Y:S01]  /*4040*/  LDSM.16.M88.4 R40, [R237+0x4800] ;  /* 0x00480000ed28783b */ /* 0x000e620000000200 */
[----:B------:R-:W-:Y:S01]  /*4050*/  IADD3 R2, R243, 0x1000, RZ ;  /* 0x00001000f3027810 */ /* 0x000fe20007ffe0ff */
[----:B------:R-:W-:-:S05]  /*4060*/  DEPBAR.LE SB0, 0x0 ;  /* 0x000080000000791a */ /* 0x000fca0000000000 */
[C---:B------:R-:W-:Y:S08]  /*4070*/  HMMA.16816.F32 R4, R224.reuse, R52, R24 ;  /* 0x00000034e004723c */ /* 0x040ff00000001818 */
[----:B------:R-:W-:Y:S01]  /*4080*/  HMMA.16816.F32 R28, R224, R54, R28 ;  /* 0x00000036e01c723c */ /* 0x000fe2000000181c */
[----:B------:R-:W-:-:S07]  /*4090*/  IADD3 R0, R243, 0x800, RZ ;  /* 0x00000800f3007810 */ /* 0x000fce0007ffe0ff */
[C---:B--2---:R-:W-:Y:S08]  /*40a0*/  HMMA.16816.F32 R24, R228.reuse, R44, R20 ;  /* 0x0000002ce418723c */ /* 0x044ff00000001814 */
[C---:B------:R-:W-:Y:S08]  /*40b0*/  HMMA.16816.F32 R20, R228.reuse, R46, R16 ;  /* 0x0000002ee414723c */ /* 0x040ff00000001810 */
[C---:B------:R-:W-:Y:S08]  /*40c0*/  HMMA.16816.F32 R16, R228.reuse, R48, R12 ;  /* 0x00000030e410723c */ /* 0x040ff0000000180c */
[C---:B------:R-:W-:Y:S01]  /*40d0*/  HMMA.16816.F32 R12, R228.reuse, R50, R8 ;  /* 0x00000032e40c723c */ /* 0x040fe20000001808 */
[----:B------:R2:W-:Y:S07]  /*40e0*/  STL [R1+0x4], R2 ;  /* 0x0000040201007387 */ /* 0x0005ee0000100800 */
[C---:B---3--:R-:W-:Y:S01]  /*40f0*/  HMMA.16816.F32 R8, R228.reuse, R56, R4 ;  /* 0x00000038e408723c */ /* 0x048fe20000001804 */
[----:B------:R2:W-:Y:S07]  /*4100*/  STL [R1], R0 ;  /* 0x0000000001007387 */ /* 0x0005ee0000100800 */
[----:B------:R-:W-:Y:S01]  /*4110*/  HMMA.16816.F32 R4, R228, R58, R28 ;  /* 0x0000003ae404723c */ /* 0x000fe2000000181c */
[----:B------:R-:W-:Y:S01]  /*4120*/  ISETP.GT.AND P0, PT, R65, R155, PT ;  /* 0x0000009b4100720c */ /* 0x000fe20003f04270 */
[----:B------:R-:W-:Y:S06]  /*4130*/  BSSY B0, `(.L_x_877) ;  /* 0x0000038000007945 */ /* 0x000fec0003800000 */
[----:B-1----:R-:W-:Y:S01]  /*4140*/  HMMA.16816.F32 R28, R232, R40, R24 ;  /* 0x00000028e81c723c */ /* 0x002fe20000001818 */
[----:B------:R-:W-:-:S02]  /*4150*/  IADD3 R252, R243, 0x4800, RZ ;  /* 0x00004800f3fc7810 */ /* 0x000fc40007ffe0ff */
[----:B------:R-:W-:-:S05]  /*4160*/  IADD3 R251, R243, 0x5800, RZ ;  /* 0x00005800f3fb7810 */ /* 0x000fca0007ffe0ff */
[----:B------:R-:W-:Y:S01]  /*4170*/  HMMA.16816.F32 R40, R232, R42, R20 ;  /* 0x0000002ae828723c */ /* 0x000fe20000001814 */
[C---:B------:R-:W-:Y:S02]  /*4180*/  IADD3 R250, R243.reuse, 0x5000, RZ ;  /* 0x00005000f3fa7810 */ /* 0x040fe40007ffe0ff */
[----:B------:R-:W-:-:S05]  /*4190*/  IADD3 R249, R243, 0x3000, RZ ;  /* 0x00003000f3f97810 */ /* 0x000fca0007ffe0ff */
[----:B------:R-:W-:Y:S01]  /*41a0*/  HMMA.16816.F32 R24, R232, R36, R16 ;  /* 0x00000024e818723c */ /* 0x000fe20000001810 */
[C---:B------:R-:W-:Y:S02]  /*41b0*/  IADD3 R248, R243.reuse, 0x4000, RZ ;  /* 0x00004000f3f87810 */ /* 0x040fe40007ffe0ff */
[----:B------:R-:W-:-:S05]  /*41c0*/  IADD3 R247, R243, 0x3800, RZ ;  /* 0x00003800f3f77810 */ /* 0x000fca0007ffe0ff */
[----:B------:R-:W-:Y:S01]  /*41d0*/  HMMA.16816.F32 R20, R232, R32, R8 ;  /* 0x00000020e814723c */ /* 0x000fe20000001808 */
[C---:B------:R-:W-:Y:S02]  /*41e0*/  IADD3 R246, R243.reuse, 0x1800, RZ ;  /* 0x00001800f3f67810 */ /* 0x040fe40007ffe0ff */
[C---:B------:R-:W-:Y:S02]  /*41f0*/  IADD3 R245, R243.reuse, 0x2800, RZ ;  /* 0x00002800f3f57810 */ /* 0x040fe40007ffe0ff */
[----:B------:R-:W-:-:S03]  /*4200*/  IADD3 R244, R243, 0x2000, RZ ;  /* 0x00002000f3f47810 */ /* 0x000fc60007ffe0ff */
[C---:B------:R-:W-:Y:S08]  /*4210*/  HMMA.16816.F32 R36, R232.reuse, R38, R12 ;  /* 0x00000026e824723c */ /* 0x040ff0000000180c */
[----:B------:R-:W-:Y:S01]  /*4220*/  HMMA.16816.F32 R32, R232, R34, R4 ;  /* 0x00000022e820723c */ /* 0x000fe20000001804 */
[----:B------:R-:W-:Y:S06]  /*4230*/  BAR.SYNC.DEFER_BLOCKING 0x0 ;  /* 0x0000000000007b1d */ /* 0x000fec0000010000 */
[----:B------:R-:W-:Y:S01]  /*4240*/  @!UPT UIADD3 URZ, URZ, URZ, URZ ;  /* 0x0000003f3f3ff290 */ /* 0x000fe2000fffe03f */
[----:B------:R-:W-:Y:S11]  /*4250*/  @!P0 BRA `(.L_x_878) ;  /* 0x0000025000008947 */ /* 0x000ff60003800000 */
[----:B--2---:R-:W-:Y:S02]  /*4260*/  IADD3 R4, -R73, 0x30, RZ ;  /* 0x0000003049047810 */ /* 0x004fe40007ffe1ff */
        /* <DEDUP_REMOVED lines=36> */
.L_x_878:
[----:B--2---:R-:W-:Y:S05]  /*44b0*/  BSYNC B0 ;  /* 0x0000000000007941 */ /* 0x004fea0003800000 */
.L_x_877:
[----:B-1----:R-:W2:Y:S04]  /*44c0*/  LDL R4, [R1+0x64] ;  /* 0x0000640001047983 */ /* 0x002ea80000100800 */
[----:B------:R-:W-:Y:S04]  /*44d0*/  STL [R1+0xdc], R162 ;  /* 0x0000dca201007387 */ /* 0x000fe80000100800 */
[----:B------:R-:W-:Y:S04]  /*44e0*/  STL [R1+0xd8], R161 ;  /* 0x0000d8a101007387 */ /* 0x000fe80000100800 */
[----:B------:R1:W-:Y:S04]  /*44f0*/  STL [R1+0xd4], R160 ;  /* 0x0000d4a001007387 */ /* 0x0003e80000100800 */
[----:B------:R-:W3:Y:S04]  /*4500*/  LDL R134, [R1+0xc8] ;  /* 0x0000c80001867983 */ /* 0x000ee80000100800 */
[----:B------:R-:W4:Y:S01]  /*4510*/  LDL R44, [R1+0x8] ;  /* 0x00000800012c7983 */ /* 0x000f220000100800 */
[----:B------:R-:W-:-:S03]  /*4520*/  ISETP.NE.AND P3, PT, R66, 0x1, PT ;  /* 0x000000014200780c */ /* 0x000fc60003f65270 */
[----:B------:R-:W-:Y:S04]  /*4530*/  LDSM.16.MT88.4 R48, [R241+0x800] ;  /* 0x00080000f130783b */ /* 0x000fe80000004200 */
[----:B------:R-:W-:Y:S04]  /*4540*/  LDSM.16.MT88.4 R68, [R241+0x1800] ;  /* 0x00180000f144783b */ /* 0x000fe80000004200 */
[----:B------:R-:W-:Y:S04]  /*4550*/  LDSM.16.MT88.4 R56, [R239+0x2000] ;  /* 0x00200000ef38783b */ /* 0x000fe80000004200 */
[----:B------:R-:W-:Y:S04]  /*4560*/  LDSM.16.MT88.4 R60, [R242+0x800] ;  /* 0x00080000f23c783b */ /* 0x000fe80000004200 */
[----:B-1----:R-:W4:Y:S04]  /*4570*/  LDL R160, [R1+0x68] ;  /* 0x0000680001a07983 */ /* 0x002f280000100800 */
[----:B------:R-:W-:Y:S04]  /*4580*/  LDSM.16.MT88.4 R72, [R241+0x2000] ;  /* 0x00200000f148783b */ /* 0x000fe80000004200 */
[----:B------:R-:W0:Y:S01]  /*4590*/  LDGDEPBAR ;  /* 0x00000000000079af */ /* 0x000e220000000000 */
[----:B---3--:R-:W-:-:S04]  /*45a0*/  IMAD.IADD R0, R134, 0x1, R135 ;  /* 0x0000000186007824 */ /* 0x008fc800078e0287 */
[----:B------:R-:W-:-:S05]  /*45b0*/  @P3 IMAD.HI.U32 R2, R0, c[0x0][0x2c8], RZ ;  /* 0x0000b20000023a27 */ /* 0x000fca00078e00ff */
[----:B------:R-:W-:-:S05]  /*45c0*/  @P3 SHF.R.U32.HI R0, RZ, c[0x0][0x2cc], R2 ;  /* 0x0000b300ff003a19 */ /* 0x000fca0000011602 */
[----:B------:R-:W1:Y:S01]  /*45d0*/  SHFL.IDX PT, R2, R0, RZ, 0x1c1f ;  /* 0x001c1fff00027589 */ /* 0x000e6200000e0000 */
[----:B--2---:R-:W-:Y:S01]  /*45e0*/  IADD3 R3, -R4, 0x1, R64 ;  /* 0x0000000104037810 */ /* 0x004fe20007ffe140 */
[----:B------:R-:W-:Y:S02]  /*45f0*/  IMAD.IADD R4, R64, 0x1, -R4 ;  /* 0x0000000140047824 */ /* 0x000fe400078e0a04 */
[----:B------:R2:W3:Y:S04]  /*4600*/  SHFL.IDX PT, R6, R0, 0x1, 0x1c1f ;  /* 0x003c1f0000067f89 */ /* 0x0004e800000e0000 */
[----:B------:R-:W-:Y:S01]  /*4610*/  LDSM.16.MT88.4 R64, [R240+0x800] ;  /* 0x00080000f040783b */ /* 0x000fe20000004200 */
[----:B----4-:R-:W-:-:S05]  /*4620*/  IMAD.IADD R3, R3, 0x1, -R160 ;  /* 0x0000000103037824 */ /* 0x010fca00078e0aa0 */
[----:B-1----:R-:W-:-:S04]  /*4630*/  IADD3 R2, R3, R2, RZ ;  /* 0x0000000203027210 */ /* 0x002fc80007ffe0ff */
[----:B------:R-:W-:-:S04]  /*4640*/  IMNMX R2, R4, R2, PT ;  /* 0x0000000204027217 */ /* 0x000fc80003800200 */
[C---:B------:R-:W-:Y:S02]  /*4650*/  ISETP.GT.AND P0, PT, R2.reuse, RZ, PT ;  /* 0x000000ff0200720c */ /* 0x040fe40003f04270 */
[----:B------:R-:W-:Y:S02]  /*4660*/  ISETP.GT.AND P1, PT, R2, 0x1, PT ;  /* 0x000000010200780c */ /* 0x000fe40003f24270 */
[----:B------:R-:W-:Y:S02]  /*4670*/  FSEL R16, R28, -INF , P0 ;  /* 0xff8000001c107808 */ /* 0x000fe40000000000 */
[C---:B------:R-:W-:Y:S02]  /*4680*/  ISETP.GT.AND P0, PT, R2.reuse, 0x8, PT ;  /* 0x000000080200780c */ /* 0x040fe40003f04270 */
[----:B------:R-:W-:Y:S02]  /*4690*/  FSEL R15, R29, -INF , P1 ;  /* 0xff8000001d0f7808 */ /* 0x000fe40000800000 */
[----:B------:R-:W-:-:S02]  /*46a0*/  ISETP.GT.AND P1, PT, R2, 0x9, PT ;  /* 0x000000090200780c */ /* 0x000fc40003f24270 */
[----:B------:R-:W-:Y:S02]  /*46b0*/  FSEL R14, R40, -INF , P0 ;  /* 0xff800000280e7808 */ /* 0x000fe40000000000 */
[----:B--2---:R-:W-:Y:S02]  /*46c0*/  FMNMX.FTZ R0, R16, R15, !PT ;  /* 0x0000000f10007209 */ /* 0x004fe40007810000 */
[----:B------:R-:W-:Y:S02]  /*46d0*/  ISETP.GT.AND P0, PT, R2, 0x10, PT ;  /* 0x000000100200780c */ /* 0x000fe40003f04270 */
[----:B------:R-:W-:Y:S02]  /*46e0*/  FSEL R13, R41, -INF , P1 ;  /* 0xff800000290d7808 */ /* 0x000fe40000800000 */
[----:B------:R-:W-:Y:S02]  /*46f0*/  FMNMX.FTZ R0, R14, R0, !PT ;  /* 0x000000000e007209 */ /* 0x000fe40007810000 */
[----:B------:R-:W-:-:S02]  /*4700*/  ISETP.GT.AND P1, PT, R2, 0x11, PT ;  /* 0x000000110200780c */ /* 0x000fc40003f24270 */
[----:B------:R-:W-:Y:S02]  /*4710*/  FSEL R12, R24, -INF , P0 ;  /* 0xff800000180c7808 */ /* 0x000fe40000000000 */
[C---:B------:R-:W-:Y:S02]  /*4720*/  ISETP.GT.AND P0, PT, R2.reuse, 0x18, PT ;  /* 0x000000180200780c */ /* 0x040fe40003f04270 */
[----:B------:R-:W-:Y:S02]  /*4730*/  FMNMX.FTZ R0, R13, R0, !PT ;  /* 0x000000000d007209 */ /* 0x000fe40007810000 */
[----:B------:R-:W-:Y:S02]  /*4740*/  FSEL R17, R25, -INF , P1 ;  /* 0xff80000019117808 */ /* 0x000fe40000800000 */
[----:B------:R-:W-:Y:S02]  /*4750*/  ISETP.GT.AND P1, PT, R2, 0x19, PT ;  /* 0x000000190200780c */ /* 0x000fe40003f24270 */
[----:B------:R-:W-:-:S02]  /*4760*/  FSEL R11, R36, -INF , P0 ;  /* 0xff800000240b7808 */ /* 0x000fc40000000000 */
[----:B------:R-:W-:Y:S01]  /*4770*/  FMNMX.FTZ R5, R12, R0, !PT ;  /* 0x000000000c057209 */ /* 0x000fe20007810000 */
[----:B---3--:R-:W-:Y:S01]  /*4780*/  IMAD.IADD R0, R3, 0x1, R6 ;  /* 0x0000000103007824 */ /* 0x008fe200078e0206 */
[C---:B------:R-:W-:Y:S02]  /*4790*/  ISETP.GT.AND P0, PT, R2.reuse, 0x20, PT ;  /* 0x000000200200780c */ /* 0x040fe40003f04270 */
[----:B------:R-:W-:Y:S02]  /*47a0*/  FSEL R10, R37, -INF , P1 ;  /* 0xff800000250a7808 */ /* 0x000fe40000800000 */
[----:B------:R-:W-:Y:S02]  /*47b0*/  ISETP.GT.AND P1, PT, R2, 0x21, PT ;  /* 0x000000210200780c */ /* 0x000fe40003f24270 */
[----:B------:R-:W-:Y:S02]  /*47c0*/  FSEL R99, R20, -INF , P0 ;  /* 0xff80000014637808 */ /* 0x000fe40000000000 */
[----:B------:R-:W-:-:S02]  /*47d0*/  FMNMX.FTZ R3, R17, R5, !PT ;  /* 0x0000000511037209 */ /* 0x000fc40007810000 */
[----:B------:R-:W-:Y:S02]  /*47e0*/  ISETP.GT.AND P0, PT, R2, 0x28, PT ;  /* 0x000000280200780c */ /* 0x000fe40003f04270 */
[----:B------:R-:W-:Y:S02]  /*47f0*/  IMNMX R0, R4, R0, PT ;  /* 0x0000000004007217 */ /* 0x000fe40003800200 */
[----:B------:R-:W-:Y:S02]  /*4800*/  FSEL R98, R21, -INF , P1 ;  /* 0xff80000015627808 */ /* 0x000fe40000800000 */
[----:B------:R-:W-:Y:S02]  /*4810*/  FMNMX.FTZ R3, R11, R3, !PT ;  /* 0x000000030b037209 */ /* 0x000fe40007810000 */
[----:B------:R-:W-:Y:S02]  /*4820*/  ISETP.GT.AND P1, PT, R2, 0x29, PT ;  /* 0x000000290200780c */ /* 0x000fe40003f24270 */
[----:B------:R-:W-:-:S02]  /*4830*/  FSEL R97, R32, -INF , P0 ;  /* 0xff80000020617808 */ /* 0x000fc40000000000 */
[C---:B------:R-:W-:Y:S02]  /*4840*/  ISETP.GT.AND P0, PT, R0.reuse, RZ, PT ;  /* 0x000000ff0000720c */ /* 0x040fe40003f04270 */
[----:B------:R-:W-:Y:S02]  /*4850*/  ISETP.GT.AND P2, PT, R0, 0x1, PT ;  /* 0x000000010000780c */ /* 0x000fe40003f44270 */
[----:B------:R-:W-:Y:S02]  /*4860*/  FMNMX.FTZ R3, R10, R3, !PT ;  /* 0x000000030a037209 */ /* 0x000fe40007810000 */
[----:B------:R-:W-:Y:S02]  /*4870*/  FSEL R94, R33, -INF , P1 ;  /* 0xff800000215e7808 */ /* 0x000fe40000800000 */
[----:B------:R-:W-:Y:S02]  /*4880*/  FSEL R9, R30, -INF , P0 ;  /* 0xff8000001e097808 */ /* 0x000fe40000000000 */
[----:B------:R-:W-:-:S02]  /*4890*/  ISETP.GT.AND P1, PT, R0, 0x8, PT ;  /* 0x000000080000780c */ /* 0x000fc40003f24270 */
[----:B------:R-:W-:Y:S02]  /*48a0*/  FSEL R8, R31, -INF , P2 ;  /* 0xff8000001f087808 */ /* 0x000fe40001000000 */
[----:B------:R-:W-:Y:S01]  /*48b0*/  FMNMX.FTZ R2, R99, R3, !PT ;  /* 0x0000000363027209 */ /* 0x000fe20007810000 */
[----:B------:R-:W-:Y:S01]  /*48c0*/  LDSM.16.MT88.4 R28, [R241] ;  /* 0x00000000f11c783b */ /* 0x000fe20000004200 */
[----:B------:R-:W-:Y:S02]  /*48d0*/  ISETP.GT.AND P0, PT, R0, 0x9, PT ;  /* 0x000000090000780c */ /* 0x000fe40003f04270 */
[----:B------:R-:W-:Y:S02]  /*48e0*/  FSEL R7, R42, -INF , P1 ;  /* 0xff8000002a077808 */ /* 0x000fe40000800000 */
[----:B------:R-:W-:Y:S02]  /*48f0*/  FMNMX.FTZ R3, R9, R8, !PT ;  /* 0x0000000809037209 */ /* 0x000fe40007810000 */
[----:B------:R-:W-:-:S02]  /*4900*/  FSEL R6, R43, -INF , P0 ;  /* 0xff8000002b067808 */ /* 0x000fc40000000000 */
[----:B------:R-:W-:Y:S01]  /*4910*/  ISETP.GT.AND P1, PT, R0, 0x10, PT ;  /* 0x000000100000780c */ /* 0x000fe20003f24270 */
[----:B------:R-:W-:Y:S01]  /*4920*/  LDSM.16.MT88.4 R40, [R44] ;  /* 0x000000002c28783b */ /* 0x000fe20000004200 */
[----:B------:R-:W-:Y:S02]  /*4930*/  FMNMX.FTZ R3, R7, R3, !PT ;  /* 0x0000000307037209 */ /* 0x000fe40007810000 */
[----:B------:R-:W-:Y:S01]  /*4940*/  FMNMX.FTZ R2, R98, R2, !PT ;  /* 0x0000000262027209 */ /* 0x000fe20007810000 */
[----:B------:R-:W-:Y:S01]  /*4950*/  LDSM.16.MT88.4 R44, [R239+0x1800] ;  /* 0x00180000ef2c783b */ /* 0x000fe20000004200 */
[----:B------:R-:W-:Y:S02]  /*4960*/  ISETP.GT.AND P0, PT, R0, 0x11, PT ;  /* 0x000000110000780c */ /* 0x000fe40003f04270 */
[----:B------:R-:W-:Y:S02]  /*4970*/  FSEL R5, R26, -INF , P1 ;  /* 0xff8000001a057808 */ /* 0x000fe40000800000 */
[----:B------:R-:W-:-:S02]  /*4980*/  FMNMX.FTZ R3, R6, R3, !PT ;  /* 0x0000000306037209 */ /* 0x000fc40007810000 */
[----:B------:R-:W-:Y:S02]  /*4990*/  FMNMX.FTZ R2, R97, R2, !PT ;  /* 0x0000000261027209 */ /* 0x000fe40007810000 */
[----:B------:R-:W-:Y:S02]  /*49a0*/  FSEL R4, R27, -INF , P0 ;  /* 0xff8000001b047808 */ /* 0x000fe40000000000 */
[----:B------:R-:W-:Y:S01]  /*49b0*/  ISETP.GT.AND P1, PT, R0, 0x18, PT ;  /* 0x000000180000780c */ /* 0x000fe20003f24270 */
[----:B------:R-:W-:Y:S01]  /*49c0*/  LDSM.16.MT88.4 R24, [R240] ;  /* 0x00000000f018783b */ /* 0x000fe20000004200 */
[----:B------:R-:W-:Y:S02]  /*49d0*/  FMNMX.FTZ R18, R5, R3, !PT ;  /* 0x0000000305127209 */ /* 0x000fe40007810000 */
[----:B------:R-:W-:Y:S02]  /*49e0*/  FMNMX.FTZ R2, R94, R2, !PT ;  /* 0x000000025e027209 */ /* 0x000fe40007810000 */
[----:B------:R-:W-:-:S02]  /*49f0*/  ISETP.GT.AND P0, PT, R0, 0x19, PT ;  /* 0x000000190000780c */ /* 0x000fc40003f04270 */
[----:B------:R-:W-:Y:S02]  /*4a00*/  FSEL R3, R38, -INF , P1 ;  /* 0xff80000026037808 */ /* 0x000fe40000800000 */
[----:B------:R-:W-:Y:S01]  /*4a10*/  FMNMX.FTZ R19, R4, R18, !PT ;  /* 0x0000001204137209 */ /* 0x000fe20007810000 */
[----:B------:R-:W1:Y:S01]  /*4a20*/  SHFL.BFLY PT, R20, R2, 0x2, 0x1f ;  /* 0x0c401f0002147f89 */ /* 0x000e6200000e0000 */
[----:B------:R-:W-:Y:S02]  /*4a30*/  FSEL R18, R39, -INF , P0 ;  /* 0xff80000027127808 */ /* 0x000fe40000000000 */
[C---:B------:R-:W-:Y:S02]  /*4a40*/  ISETP.GT.AND P1, PT, R0.reuse, 0x20, PT ;  /* 0x000000200000780c */ /* 0x040fe40003f24270 */
[----:B------:R-:W-:Y:S02]  /*4a50*/  FMNMX.FTZ R19, R3, R19, !PT ;  /* 0x0000001303137209 */ /* 0x000fe40007810000 */
[----:B------:R-:W-:-:S02]  /*4a60*/  ISETP.GT.AND P0, PT, R0, 0x21, PT ;  /* 0x000000210000780c */ /* 0x000fc40003f04270 */
[----:B------:R-:W-:Y:S02]  /*4a70*/  FSEL R96, R22, -INF , P1 ;  /* 0xff80000016607808 */ /* 0x000fe40000800000 */
[----:B------:R-:W-:Y:S02]  /*4a80*/  FMNMX.FTZ R19, R18, R19, !PT ;  /* 0x0000001312137209 */ /* 0x000fe40007810000 */
[----:B------:R-:W-:Y:S02]  /*4a90*/  FSEL R95, R23, -INF , P0 ;  /* 0xff800000175f7808 */ /* 0x000fe40000000000 */
[----:B------:R-:W-:Y:S02]  /*4aa0*/  ISETP.GT.AND P1, PT, R0, 0x28, PT ;  /* 0x000000280000780c */ /* 0x000fe40003f24270 */
[----:B------:R-:W-:Y:S02]  /*4ab0*/  FMNMX.FTZ R19, R96, R19, !PT ;  /* 0x0000001360137209 */ /* 0x000fe40007810000 */
[----:B------:R-:W-:-:S02]  /*4ac0*/  ISETP.GT.AND P0, PT, R0, 0x29, PT ;  /* 0x000000290000780c */ /* 0x000fc40003f04270 */
[----:B------:R-:W-:Y:S02]  /*4ad0*/  FSEL R93, R34, -INF , P1 ;  /* 0xff800000225d7808 */ /* 0x000fe40000800000 */
[----:B------:R-:W-:Y:S02]  /*4ae0*/  FMNMX.FTZ R0, R95, R19, !PT ;  /* 0x000000135f007209 */ /* 0x000fe40007810000 */
[----:B------:R-:W-:Y:S02]  /*4af0*/  FSEL R92, R35, -INF , P0 ;  /* 0xff800000235c7808 */ /* 0x000fe40000000000 */
[----:B------:R-:W-:Y:S01]  /*4b00*/  FMNMX.FTZ R0, R93, R0, !PT ;  /* 0x000000005d007209 */ /* 0x000fe20007810000 */
[----:B------:R-:W-:Y:S03]  /*4b10*/  LDSM.16.MT88.4 R32, [R239+0x800] ;  /* 0x00080000ef20783b */ /* 0x000fe60000004200 */
[----:B------:R-:W-:-:S02]  /*4b20*/  FMNMX.FTZ R0, R92, R0, !PT ;  /* 0x000000005c007209 */ /* 0x000fc40007810000 */
[----:B-1----:R-:W-:-:S03]  /*4b30*/  FMNMX.FTZ R2, R2, R20, !PT ;  /* 0x0000001402027209 */ /* 0x002fc60007810000 */
[----:B------:R-:W1:Y:S04]  /*4b40*/  SHFL.BFLY PT, R20, R0, 0x2, 0x1f ;  /* 0x0c401f0000147f89 */ /* 0x000e6800000e0000 */
[----:B------:R-:W2:Y:S01]  /*4b50*/  SHFL.BFLY PT, R19, R2, 0x1, 0x1f ;  /* 0x0c201f0002137f89 */ /* 0x000ea200000e0000 */
[----:B-1----:R-:W-:Y:S02]  /*4b60*/  FMNMX.FTZ R0, R0, R20, !PT ;  /* 0x0000001400007209 */ /* 0x002fe40007810000 */
[----:B--2---:R-:W-:-:S03]  /*4b70*/  FMNMX.FTZ R133, R2, R19, !PT ;  /* 0x0000001302857209 */ /* 0x004fc60007810000 */
[----:B------:R-:W1:Y:S01]  /*4b80*/  SHFL.BFLY PT, R19, R0, 0x1, 0x1f ;  /* 0x0c201f0000137f89 */ /* 0x000e6200000e0000 */
[C---:B------:R-:W-:Y:S01]  /*4b90*/  FSETP.NEU.FTZ.AND P0, PT, R133.reuse, -INF , PT ;  /* 0xff8000008500780b */ /* 0x040fe20003f1d000 */
[----:B------:R-:W-:-:S05]  /*4ba0*/  FMUL.FTZ R2, R133, c[0x0][0x2d0] ;  /* 0x0000b40085027a20 */ /* 0x000fca0000410000 */
[----:B------:R-:W-:-:S05]  /*4bb0*/  FSEL R2, R2, RZ, P0 ;  /* 0x000000ff02027208 */ /* 0x000fca0000000000 */
[--C-:B------:R-:W-:Y:S02]  /*4bc0*/  FFMA.FTZ R12, R12, c[0x0][0x2d0], -R2.reuse ;  /* 0x0000b4000c0c7a23 */ /* 0x100fe40000010802 */
[--C-:B------:R-:W-:Y:S02]  /*4bd0*/  FFMA.FTZ R15, R15, c[0x0][0x2d0], -R2.reuse ;  /* 0x0000b4000f0f7a23 */ /* 0x100fe40000010802 */
[----:B------:R2:W-:Y:S01]  /*4be0*/  MUFU.EX2 R88, R12 ;  /* 0x0000000c00587308 */ /* 0x0005e20000000800 */
[--C-:B------:R-:W-:Y:S01]  /*4bf0*/  FFMA.FTZ R14, R14, c[0x0][0x2d0], -R2.reuse ;  /* 0x0000b4000e0e7a23 */ /* 0x100fe20000010802 */
[----:B-1----:R-:W-:Y:S01]  /*4c00*/  FMNMX.FTZ R132, R0, R19, !PT ;  /* 0x0000001300847209 */ /* 0x002fe20007810000 */
[--C-:B------:R-:W-:Y:S02]  /*4c10*/  FFMA.FTZ R0, R17, c[0x0][0x2d0], -R2.reuse ;  /* 0x0000b40011007a23 */ /* 0x100fe40000010802 */
[----:B------:R-:W-:-:S03]  /*4c20*/  FFMA.FTZ R13, R13, c[0x0][0x2d0], -R2 ;  /* 0x0000b4000d0d7a23 */ /* 0x000fc60000010802 */
[----:B------:R1:W-:Y:S01]  /*4c30*/  MUFU.EX2 R89, R0 ;  /* 0x0000000000597308 */ /* 0x0003e20000000800 */
[C---:B------:R-:W-:Y:S01]  /*4c40*/  FSETP.NEU.FTZ.AND P0, PT, R132.reuse, -INF , PT ;  /* 0xff8000008400780b */ /* 0x040fe20003f1d000 */
[----:B--2---:R-:W-:-:S06]  /*4c50*/  FMUL.FTZ R12, R132, c[0x0][0x2d0] ;  /* 0x0000b400840c7a20 */ /* 0x004fcc0000410000 */
[----:B------:R-:W-:Y:S01]  /*4c60*/  MUFU.EX2 R80, R15 ;  /* 0x0000000f00507308 */ /* 0x000fe20000000800 */
[----:B-1----:R-:W-:-:S07]  /*4c70*/  FFMA.FTZ R0, R11, c[0x0][0x2d0], -R2 ;  /* 0x0000b4000b007a23 */ /* 0x002fce0000010802 */
[----:B------:R-:W-:Y:S08]  /*4c80*/  MUFU.EX2 R84, R14 ;  /* 0x0000000e00547308 */ /* 0x000ff00000000800 */
[----:B------:R1:W-:Y:S08]  /*4c90*/  MUFU.EX2 R90, R0 ;  /* 0x00000000005a7308 */ /* 0x0003f00000000800 */
[----:B------:R2:W-:Y:S01]  /*4ca0*/  MUFU.EX2 R83, R13 ;  /* 0x0000000d00537308 */ /* 0x0005e20000000800 */
[----:B-1----:R-:W-:-:S02]  /*4cb0*/  FSEL R0, R12, RZ, P0 ;  /* 0x000000ff0c007208 */ /* 0x002fc40000000000 */
[----:B--2---:R-:W1:Y:S01]  /*4cc0*/  LDSM.16.MT88.4 R12, [R239] ;  /* 0x00000000ef0c783b */ /* 0x004e620000004200 */
[----:B------:R-:W-:Y:S02]  /*4cd0*/  FFMA.FTZ R16, R16, c[0x0][0x2d0], -R2 ;  /* 0x0000b40010107a23 */ /* 0x000fe40000010802 */
[--C-:B------:R-:W-:Y:S02]  /*4ce0*/  FFMA.FTZ R9, R9, c[0x0][0x2d0], -R0.reuse ;  /* 0x0000b40009097a23 */ /* 0x100fe40000010800 */
[--C-:B------:R-:W-:Y:S02]  /*4cf0*/  FFMA.FTZ R8, R8, c[0x0][0x2d0], -R0.reuse ;  /* 0x0000b40008087a23 */ /* 0x100fe40000010800 */
[--C-:B------:R-:W-:Y:S02]  /*4d00*/  FFMA.FTZ R7, R7, c[0x0][0x2d0], -R0.reuse ;  /* 0x0000b40007077a23 */ /* 0x100fe40000010800 */
[----:B------:R-:W-:Y:S01]  /*4d10*/  FFMA.FTZ R6, R6, c[0x0][0x2d0], -R0 ;  /* 0x0000b40006067a23 */ /* 0x000fe20000010800 */
[----:B------:R-:W2:Y:S08]  /*4d20*/  MUFU.EX2 R82, R16 ;  /* 0x0000001000527308 */ /* 0x000eb00000000800 */
[----:B------:R-:W-:Y:S08]  /*4d30*/  MUFU.EX2 R78, R9 ;  /* 0x00000009004e7308 */ /* 0x000ff00000000800 */
[----:B------:R2:W3:Y:S08]  /*4d40*/  MUFU.EX2 R77, R8 ;  /* 0x00000008004d7308 */ /* 0x0004f00000000800 */
[----:B------:R-:W-:Y:S08]  /*4d50*/  MUFU.EX2 R76, R7 ;  /* 0x00000007004c7308 */ /* 0x000ff00000000800 */
[----:B------:R-:W4:Y:S01]  /*4d60*/  MUFU.EX2 R79, R6 ;  /* 0x00000006004f7308 */ /* 0x000f220000000800 */
[----:B------:R-:W-:Y:S01]  /*4d70*/  FFMA.FTZ R10, R10, c[0x0][0x2d0], -R2 ;  /* 0x0000b4000a0a7a23 */ /* 0x000fe20000010802 */
[----:B--2---:R-:W-:Y:S01]  /*4d80*/  F2FP.PACK_AB R8, R80, R82 ;  /* 0x000000525008723e */ /* 0x004fe200000000ff */
[----:B------:R-:W-:Y:S01]  /*4d90*/  FFMA.FTZ R3, R3, c[0x0][0x2d0], -R0 ;  /* 0x0000b40003037a23 */ /* 0x000fe20000010800 */
[----:B---3--:R-:W-:-:S04]  /*4da0*/  F2FP.PACK_AB R9, R77, R78 ;  /* 0x0000004e4d09723e */ /* 0x008fc800000000ff */
[----:B------:R2:W-:Y:S01]  /*4db0*/  MUFU.EX2 R91, R10 ;  /* 0x0000000a005b7308 */ /* 0x0005e20000000800 */
[--C-:B------:R-:W-:Y:S02]  /*4dc0*/  FFMA.FTZ R5, R5, c[0x0][0x2d0], -R0.reuse ;  /* 0x0000b40005057a23 */ /* 0x100fe40000010800 */
[----:B------:R-:W-:Y:S01]  /*4dd0*/  FFMA.FTZ R4, R4, c[0x0][0x2d0], -R0 ;  /* 0x0000b40004047a23 */ /* 0x000fe20000010800 */
[----:B----4-:R-:W-:-:S04]  /*4de0*/  F2FP.PACK_AB R11, R79, R76 ;  /* 0x0000004c4f0b723e */ /* 0x010fc800000000ff */
[----:B------:R3:W-:Y:S01]  /*4df0*/  MUFU.EX2 R86, R3 ;  /* 0x0000000300567308 */ /* 0x0007e20000000800 */
[----:B--2---:R-:W-:-:S07]  /*4e00*/  F2FP.PACK_AB R10, R83, R84 ;  /* 0x00000054530a723e */ /* 0x004fce00000000ff */
[----:B------:R-:W-:Y:S01]  /*4e10*/  MUFU.EX2 R81, R5 ;  /* 0x0000000500517308 */ /* 0x000fe20000000800 */
[----:B---3--:R-:W-:Y:S01]  /*4e20*/  FFMA.FTZ R3, R18, c[0x0][0x2d0], -R0 ;  /* 0x0000b40012037a23 */ /* 0x008fe20000010800 */
[C---:B-1----:R-:W-:Y:S06]  /*4e30*/  HMMA.16816.F32 R20, R8.reuse, R12, RZ ;  /* 0x0000000c0814723c */ /* 0x042fec00000018ff */
[----:B------:R1:W2:Y:S02]  /*4e40*/  MUFU.EX2 R85, R4 ;  /* 0x0000000400557308 */ /* 0x0002a40000000800 */
[C---:B------:R-:W-:Y:S06]  /*4e50*/  HMMA.16816.F32 R16, R8.reuse, R14, RZ ;  /* 0x0000000e0810723c */ /* 0x040fec00000018ff */
[----:B------:R-:W3:Y:S02]  /*4e60*/  MUFU.EX2 R87, R3 ;  /* 0x0000000300577308 */ /* 0x000ee40000000800 */
[----:B------:R-:W-:Y:S01]  /*4e70*/  HMMA.16816.F32 R12, R8, R28, RZ ;  /* 0x0000001c080c723c */ /* 0x000fe200000018ff */
[----:B-1----:R-:W-:-:S02]  /*4e80*/  F2FP.PACK_AB R4, R89, R88 ;  /* 0x000000585904723e */ /* 0x002fc400000000ff */
[----:B--2---:R-:W-:Y:S02]  /*4e90*/  F2FP.PACK_AB R5, R85, R81 ;  /* 0x000000515505723e */ /* 0x004fe400000000ff */
[----:B------:R-:W-:-:S03]  /*4ea0*/  F2FP.PACK_AB R6, R91, R90 ;  /* 0x0000005a5b06723e */ /* 0x000fc600000000ff */
[----:B------:R-:W-:Y:S01]  /*4eb0*/  HMMA.16816.F32 R52, R8, R30, RZ ;  /* 0x0000001e0834723c */ /* 0x000fe200000018ff */
[----:B---3--:R-:W-:-:S07]  /*4ec0*/  F2FP.PACK_AB R7, R87, R86 ;  /* 0x000000565707723e */ /* 0x008fce00000000ff */
[C---:B------:R-:W-:Y:S08]  /*4ed0*/  HMMA.16816.F32 R156, R4.reuse, R32, R20 ;  /* 0x00000020049c723c */ /* 0x040ff00000001814 */
[----:B------:R-:W-:Y:S08]  /*4ee0*/  HMMA.16816.F32 R144, R4, R34, R16 ;  /* 0x000000220490723c */ /* 0x000ff00000001810 */
[----:B------:R-:W-:Y:S08]  /*4ef0*/  HMMA.16816.F32 R32, R8, R26, RZ ;  /* 0x0000001a0820723c */ /* 0x000ff000000018ff */
[----:B------:R-:W-:Y:S08]  /*4f00*/  HMMA.16816.F32 R148, R4, R48, R12 ;  /* 0x000000300494723c */ /* 0x000ff0000000180c */
[C---:B------:R-:W-:Y:S08]  /*4f10*/  HMMA.16816.F32 R16, R8.reuse, R46, RZ ;  /* 0x0000002e0810723c */ /* 0x040ff000000018ff */
[C---:B------:R-:W-:Y:S08]  /*4f20*/  HMMA.16816.F32 R28, R8.reuse, R40, RZ ;  /* 0x00000028081c723c */ /* 0x040ff000000018ff */
[C---:B------:R-:W-:Y:S08]  /*4f30*/  HMMA.16816.F32 R12, R8.reuse, R68, RZ ;  /* 0x00000044080c723c */ /* 0x040ff000000018ff */
[C---:B------:R-:W-:Y:S08]  /*4f40*/  HMMA.16816.F32 R36, R8.reuse, R24, RZ ;  /* 0x000000180824723c */ /* 0x040ff000000018ff */
[C---:B------:R-:W-:Y:S08]  /*4f50*/  HMMA.16816.F32 R24, R8.reuse, R42, RZ ;  /* 0x0000002a0818723c */ /* 0x040ff000000018ff */
[----:B------:R-:W-:Y:S01]  /*4f60*/  HMMA.16816.F32 R20, R8, R44, RZ ;  /* 0x0000002c0814723c */ /* 0x000fe200000018ff */
[----:B------:R-:W1:Y:S07]  /*4f70*/  LDSM.16.MT88.4 R44, [R240+0x1800] ;  /* 0x00180000f02c783b */ /* 0x000e6e0000004200 */
[C---:B------:R-:W-:Y:S01]  /*4f80*/  HMMA.16816.F32 R136, R4.reuse, R50, R52 ;  /* 0x000000320488723c */ /* 0x040fe20000001834 */
[----:B------:R-:W2:Y:S04]  /*4f90*/  LDSM.16.MT88.4 R52, [R242+0x1800] ;  /* 0x00180000f234783b */ /* 0x000ea80000004200 */
[----:B------:R-:W-:Y:S03]  /*4fa0*/  LDSM.16.MT88.4 R48, [R239+0x3800] ;  /* 0x00380000ef30783b */ /* 0x000fe60000004200 */
[C---:B------:R-:W-:Y:S01]  /*4fb0*/  HMMA.16816.F32 R100, R4.reuse, R66, R32 ;  /* 0x000000420464723c */ /* 0x040fe20000001820 */
[----:B------:R-:W3:Y:S07]  /*4fc0*/  LDSM.16.MT88.4 R32, [R242+0x2000] ;  /* 0x00200000f220783b */ /* 0x000eee0000004200 */
[C---:B------:R-:W-:Y:S08]  /*4fd0*/  HMMA.16816.F32 R16, R4.reuse, R58, R16 ;  /* 0x0000003a0410723c */ /* 0x040ff00000001810 */
[C---:B------:R-:W-:Y:S08]  /*4fe0*/  HMMA.16816.F32 R28, R4.reuse, R60, R28 ;  /* 0x0000003c041c723c */ /* 0x040ff0000000181c */
[C---:B------:R-:W-:Y:S08]  /*4ff0*/  HMMA.16816.F32 R12, R4.reuse, R72, R12 ;  /* 0x00000048040c723c */ /* 0x040ff0000000180c */
[C---:B------:R-:W-:Y:S08]  /*5000*/  HMMA.16816.F32 R24, R4.reuse, R62, R24 ;  /* 0x0000003e0418723c */ /* 0x040ff00000001818 */
[----:B------:R-:W-:Y:S01]  /*5010*/  HMMA.16816.F32 R20, R4, R56, R20 ;  /* 0x000000380414723c */ /* 0x000fe20000001814 */
[----:B------:R-:W-:Y:S01]  /*5020*/  IMAD.MOV.U32 R116, RZ, RZ, R100 ;  /* 0x000000ffff747224 */ /* 0x000fe200078e0064 */
[----:B------:R-:W-:Y:S01]  /*5030*/  MOV R114, R103 ;  /* 0x0000006700727202 */ /* 0x000fe20000000f00 */
[----:B------:R-:W-:-:S02]  /*5040*/  IMAD.MOV.U32 R115, RZ, RZ, R102 ;  /* 0x000000ffff737224 */ /* 0x000fc400078e0066 */
[----:B------:R-:W-:Y:S01]  /*5050*/  IMAD.MOV.U32 R113, RZ, RZ, R101 ;  /* 0x000000ffff717224 */ /* 0x000fe200078e0065 */
[----:B------:R-:W-:Y:S01]  /*5060*/  MOV R101, R16 ;  /* 0x0000001000657202 */ /* 0x000fe20000000f00 */
[----:B------:R-:W-:Y:S01]  /*5070*/  IMAD.MOV.U32 R103, RZ, RZ, R18 ;  /* 0x000000ffff677224 */ /* 0x000fe200078e0012 */
[----:B------:R-:W-:Y:S01]  /*5080*/  HMMA.16816.F32 R140, R4, R64, R36 ;  /* 0x00000040048c723c */ /* 0x000fe20000001824 */
[----:B------:R-:W-:Y:S01]  /*5090*/  IMAD.MOV.U32 R102, RZ, RZ, R19 ;  /* 0x000000ffff667224 */ /* 0x000fe200078e0013 */
[----:B------:R-:W-:Y:S01]  /*50a0*/  MOV R111, R31 ;  /* 0x0000001f006f7202 */ /* 0x000fe20000000f00 */
[----:B------:R-:W-:Y:S01]  /*50b0*/  IMAD.MOV.U32 R100, RZ, RZ, R17 ;  /* 0x000000ffff647224 */ /* 0x000fe200078e0011 */
[----:B------:R-:W-:Y:S01]  /*50c0*/  MOV R162, R14 ;  /* 0x0000000e00a27202 */ /* 0x000fe20000000f00 */
[----:B------:R-:W-:Y:S01]  /*50d0*/  IMAD.MOV.U32 R3, RZ, RZ, R28 ;  /* 0x000000ffff037224 */ /* 0x000fe200078e001c */
[----:B------:R-:W4:Y:S01]  /*50e0*/  LDSM.16.MT88.4 R16, [R240+0x2000] ;  /* 0x00200000f010783b */ /* 0x000f220000004200 */
[----:B------:R-:W-:Y:S01]  /*50f0*/  IMAD.MOV.U32 R112, RZ, RZ, R30 ;  /* 0x000000ffff707224 */ /* 0x000fe200078e001e */
[----:B------:R-:W-:Y:S01]  /*5100*/  HMMA.16816.F32 R40, R8, R70, RZ ;  /* 0x000000460828723c */ /* 0x000fe200000018ff */
[----:B------:R-:W-:Y:S01]  /*5110*/  IMAD.MOV.U32 R110, RZ, RZ, R29 ;  /* 0x000000ffff6e7224 */ /* 0x000fe200078e001d */
[----:B------:R-:W3:Y:S01]  /*5120*/  LDSM.16.MT88.4 R36, [R239+0x3000] ;  /* 0x00300000ef24783b */ /* 0x000ee20000004200 */
[----:B------:R-:W-:-:S02]  /*5130*/  IMAD.MOV.U32 R109, RZ, RZ, R12 ;  /* 0x000000ffff6d7224 */ /* 0x000fc400078e000c */
[----:B------:R-:W-:Y:S02]  /*5140*/  IMAD.MOV.U32 R108, RZ, RZ, R13 ;  /* 0x000000ffff6c7224 */ /* 0x000fe400078e000d */
[----:B------:R-:W-:Y:S01]  /*5150*/  IMAD.MOV.U32 R161, RZ, RZ, R15 ;  /* 0x000000ffffa17224 */ /* 0x000fe200078e000f */
[----:B-1----:R-:W-:Y:S01]  /*5160*/  HMMA.16816.F32 R28, R8, R46, RZ ;  /* 0x0000002e081c723c */ /* 0x002fe200000018ff */
[----:B------:R-:W-:Y:S01]  /*5170*/  IMAD.MOV.U32 R107, RZ, RZ, R26 ;  /* 0x000000ffff6b7224 */ /* 0x000fe200078e001a */
[----:B------:R-:W-:Y:S01]  /*5180*/  MOV R105, R24 ;  /* 0x0000001800697202 */ /* 0x000fe20000000f00 */
[----:B------:R-:W-:Y:S01]  /*5190*/  IMAD.MOV.U32 R106, RZ, RZ, R27 ;  /* 0x000000ffff6a7224 */ /* 0x000fe200078e001b */
[----:B------:R-:W-:Y:S01]  /*51a0*/  MOV R117, R21 ;  /* 0x0000001500757202 */ /* 0x000fe20000000f00 */
[----:B------:R-:W-:-:S03]  /*51b0*/  IMAD.MOV.U32 R104, RZ, RZ, R25 ;  /* 0x000000ffff687224 */ /* 0x000fc600078e0019 */
[C---:B------:R-:W-:Y:S01]  /*51c0*/  HMMA.16816.F32 R12, R8.reuse, R44, RZ ;  /* 0x0000002c080c723c */ /* 0x040fe200000018ff */
[----:B------:R-:W1:Y:S01]  /*51d0*/  LDSM.16.MT88.4 R44, [R241+0x3000] ;  /* 0x00300000f12c783b */ /* 0x000e620000004200 */
[----:B------:R-:W-:Y:S02]  /*51e0*/  IMAD.MOV.U32 R119, RZ, RZ, R22 ;  /* 0x000000ffff777224 */ /* 0x000fe400078e0016 */
[----:B------:R-:W-:Y:S02]  /*51f0*/  IMAD.MOV.U32 R118, RZ, RZ, R23 ;  /* 0x000000ffff767224 */ /* 0x000fe400078e0017 */
[----:B------:R-:W-:Y:S02]  /*5200*/  IMAD.MOV.U32 R130, RZ, RZ, R20 ;  /* 0x000000ffff827224 */ /* 0x000fe400078e0014 */
[C---:B--2---:R-:W-:Y:S08]  /*5210*/  HMMA.16816.F32 R24, R8.reuse, R52, RZ ;  /* 0x000000340818723c */ /* 0x044ff000000018ff */
[----:B------:R-:W-:Y:S01]  /*5220*/  HMMA.16816.F32 R20, R8, R54, RZ ;  /* 0x000000360814723c */ /* 0x000fe200000018ff */
[----:B------:R-:W2:Y:S07]  /*5230*/  LDSM.16.MT88.4 R52, [R240+0x3000] ;  /* 0x00300000f034783b */ /* 0x000eae0000004200 */
[C---:B------:R-:W-:Y:S01]  /*5240*/  HMMA.16816.F32 R56, R4.reuse, R74, R40 ;  /* 0x0000004a0438723c */ /* 0x040fe20000001828 */
[----:B------:R-:W1:Y:S07]  /*5250*/  LDSM.16.MT88.4 R40, [R241+0x3800] ;  /* 0x00380000f128783b */ /* 0x000e6e0000004200 */
[C---:B---3--:R-:W-:Y:S08]  /*5260*/  HMMA.16816.F32 R72, R4.reuse, R32, R24 ;  /* 0x000000200448723c */ /* 0x048ff00000001818 */
[C---:B------:R-:W-:Y:S01]  /*5270*/  HMMA.16816.F32 R68, R4.reuse, R34, R20 ;  /* 0x000000220444723c */ /* 0x040fe20000001814 */
[----:B------:R-:W3:Y:S07]  /*5280*/  LDSM.16.MT88.4 R32, [R240+0x3800] ;  /* 0x00380000f020783b */ /* 0x000eee0000004200 */
[C---:B----4-:R-:W-:Y:S08]  /*5290*/  HMMA.16816.F32 R64, R4.reuse, R16, R12 ;  /* 0x000000100440723c */ /* 0x050ff0000000180c */
[----:B------:R-:W-:Y:S08]  /*52a0*/  HMMA.16816.F32 R60, R4, R18, R28 ;  /* 0x00000012043c723c */ /* 0x000ff0000000181c */
[C---:B------:R-:W-:Y:S08]  /*52b0*/  HMMA.16816.F32 R12, R8.reuse, R36, RZ ;  /* 0x00000024080c723c */ /* 0x040ff000000018ff */
[C---:B------:R-:W-:Y:S01]  /*52c0*/  HMMA.16816.F32 R28, R8.reuse, R38, RZ ;  /* 0x00000026081c723c */ /* 0x040fe200000018ff */
[----:B------:R-:W4:Y:S07]  /*52d0*/  LDSM.16.MT88.4 R36, [R242+0x3000] ;  /* 0x00300000f224783b */ /* 0x000f2e0000004200 */
[C---:B-1----:R-:W-:Y:S08]  /*52e0*/  HMMA.16816.F32 R24, R8.reuse, R44, RZ ;  /* 0x0000002c0818723c */ /* 0x042ff000000018ff */
[C---:B--2---:R-:W-:Y:S08]  /*52f0*/  HMMA.16816.F32 R16, R8.reuse, R52, RZ ;  /* 0x000000340810723c */ /* 0x044ff000000018ff */
[----:B------:R-:W-:Y:S08]  /*5300*/  HMMA.16816.F32 R20, R8, R46, RZ ;  /* 0x0000002e0814723c */ /* 0x000ff000000018ff */
[C---:B------:R-:W-:Y:S08]  /*5310*/  HMMA.16816.F32 R120, R4.reuse, R48, R12 ;  /* 0x000000300478723c */ /* 0x040ff0000000180c */
[C---:B------:R-:W-:Y:S08]  /*5320*/  HMMA.16816.F32 R176, R4.reuse, R50, R28 ;  /* 0x0000003204b0723c */ /* 0x040ff0000000181c */
[----:B------:R-:W-:Y:S08]  /*5330*/  HMMA.16816.F32 R48, R4, R40, R24 ;  /* 0x000000280430723c */ /* 0x000ff00000001818 */
[----:B------:R-:W-:Y:S08]  /*5340*/  HMMA.16816.F32 R12, R8, R54, RZ ;  /* 0x00000036080c723c */ /* 0x000ff000000018ff */
[C---:B---3--:R-:W-:Y:S08]  /*5350*/  HMMA.16816.F32 R16, R4.reuse, R32, R16 ;  /* 0x000000200410723c */ /* 0x048ff00000001810 */
[----:B------:R-:W-:Y:S01]  /*5360*/  HMMA.16816.F32 R172, R4, R42, R20 ;  /* 0x0000002a04ac723c */ /* 0x000fe20000001814 */
[----:B------:R-:W1:Y:S01]  /*5370*/  LDSM.16.MT88.4 R20, [R242+0x3800] ;  /* 0x00380000f214783b */ /* 0x000e620000004200 */
[----:B------:R-:W-:Y:S01]  /*5380*/  IMAD.MOV.U32 R27, RZ, RZ, R48 ;  /* 0x000000ffff1b7224 */ /* 0x000fe200078e0030 */
[----:B------:R-:W-:Y:S01]  /*5390*/  MOV R25, R51 ;  /* 0x0000003300197202 */ /* 0x000fe20000000f00 */
[----:B------:R-:W-:-:S02]  /*53a0*/  IMAD.MOV.U32 R26, RZ, RZ, R50 ;  /* 0x000000ffff1a7224 */ /* 0x000fc400078e0032 */
[----:B------:R-:W-:Y:S02]  /*53b0*/  IMAD.MOV.U32 R24, RZ, RZ, R49 ;  /* 0x000000ffff187224 */ /* 0x000fe400078e0031 */
[----:B------:R-:W-:Y:S01]  /*53c0*/  IMAD.MOV.U32 R30, RZ, RZ, R3 ;  /* 0x000000ffff1e7224 */ /* 0x000fe200078e0003 */
[----:B------:R-:W-:Y:S07]  /*53d0*/  HMMA.16816.F32 R168, R4, R34, R12 ;  /* 0x0000002204a8723c */ /* 0x000fee000000180c */
[----:B------:R-:W-:Y:S01]  /*53e0*/  IMAD.MOV.U32 R3, RZ, RZ, R16 ;  /* 0x000000ffff037224 */ /* 0x000fe200078e0010 */
[----:B------:R-:W-:Y:S01]  /*53f0*/  MOV R29, R19 ;  /* 0x00000013001d7202 */ /* 0x000fe20000000f00 */
[----:B------:R-:W-:Y:S01]  /*5400*/  IMAD.MOV.U32 R44, RZ, RZ, R18 ;  /* 0x000000ffff2c7224 */ /* 0x000fe200078e0012 */
[----:B----4-:R-:W-:Y:S01]  /*5410*/  HMMA.16816.F32 R12, R8, R38, RZ ;  /* 0x00000026080c723c */ /* 0x010fe200000018ff */
[----:B------:R-:W-:-:S02]  /*5420*/  IMAD.MOV.U32 R28, RZ, RZ, R17 ;  /* 0x000000ffff1c7224 */ /* 0x000fc400078e0011 */
[----:B------:R-:W-:-:S04]  /*5430*/  IMAD.MOV.U32 R34, RZ, RZ, R27 ;  /* 0x000000ffff227224 */ /* 0x000fc800078e001b */
[----:B------:R-:W-:Y:S01]  /*5440*/  MOV R39, R24 ;  /* 0x0000001800277202 */ /* 0x000fe20000000f00 */
[----:B------:R-:W-:Y:S07]  /*5450*/  HMMA.16816.F32 R16, R8, R36, RZ ;  /* 0x000000240810723c */ /* 0x000fee00000018ff */
[----:B------:R-:W-:Y:S02]  /*5460*/  IMAD.MOV.U32 R36, RZ, RZ, R26 ;  /* 0x000000ffff247224 */ /* 0x000fe400078e001a */
[----:B------:R-:W-:-:S02]  /*5470*/  IMAD.MOV.U32 R37, RZ, RZ, R25 ;  /* 0x000000ffff257224 */ /* 0x000fc400078e0019 */
[----:B------:R-:W2:Y:S11]  /*5480*/  LDSM.16.MT88.4 R24, [R239+0x4800] ;  /* 0x00480000ef18783b */ /* 0x000eb60000004200 */
[----:B------:R-:W-:Y:S02]  /*5490*/  @!UPT UIADD3 URZ, URZ, URZ, URZ ;  /* 0x0000003f3f3ff290 */ /* 0x000fe4000fffe03f */
[C---:B-1----:R-:W-:Y:S01]  /*54a0*/  HMMA.16816.F32 R124, R4.reuse, R20, R16 ;  /* 0x00000014047c723c */ /* 0x042fe20000001810 */
[----:B------:R-:W1:Y:S01]  /*54b0*/  LDSM.16.MT88.4 R16, [R239+0x5000] ;  /* 0x00500000ef10783b */ /* 0x000e620000004200 */
[----:B------:R-:W-:Y:S01]  /*54c0*/  IMAD.MOV.U32 R42, RZ, RZ, R107 ;  /* 0x000000ffff2a7224 */ /* 0x000fe200078e006b */
[----:B------:R-:W-:Y:S01]  /*54d0*/  MOV R41, R104 ;  /* 0x0000006800297202 */ /* 0x000fe20000000f00 */
[----:B------:R-:W-:Y:S02]  /*54e0*/  IMAD.MOV.U32 R43, RZ, RZ, R106 ;  /* 0x000000ffff2b7224 */ /* 0x000fe400078e006a */
[----:B------:R-:W-:Y:S02]  /*54f0*/  IMAD.MOV.U32 R40, RZ, RZ, R105 ;  /* 0x000000ffff287224 */ /* 0x000fe400078e0069 */
[----:B------:R-:W-:Y:S01]  /*5500*/  HMMA.16816.F32 R104, R4, R22, R12 ;  /* 0x000000160468723c */ /* 0x000fe2000000180c */
[----:B------:R-:W-:Y:S01]  /*5510*/  IMAD.MOV.U32 R50, RZ, RZ, R103 ;  /* 0x000000ffff327224 */ /* 0x000fe200078e0067 */
[----:B------:R-:W-:Y:S01]  /*5520*/  MOV R49, R100 ;  /* 0x0000006400317202 */ /* 0x000fe20000000f00 */
[----:B------:R-:W-:Y:S01]  /*5530*/  IMAD.MOV.U32 R51, RZ, RZ, R102 ;  /* 0x000000ffff337224 */ /* 0x000fe200078e0066 */
[----:B------:R-:W-:Y:S04]  /*5540*/  LDSM.16.MT88.4 R20, [R241+0x5000] ;  /* 0x00500000f114783b */ /* 0x000fe80000004200 */
[----:B--2---:R-:W-:Y:S01]  /*5550*/  HMMA.16816.F32 R12, R8, R24, RZ ;  /* 0x00000018080c723c */ /* 0x004fe200000018ff */
[----:B------:R-:W-:Y:S11]  /*5560*/  IMAD.MOV.U32 R48, RZ, RZ, R101 ;  /* 0x000000ffff307224 */ /* 0x000ff600078e0065 */
[----:B------:R-:W-:Y:S11]  /*5570*/  @!UPT UIADD3 URZ, URZ, URZ, URZ ;  /* 0x0000003f3f3ff290 */ /* 0x000ff6000fffe03f */
[----:B------:R-:W-:Y:S01]  /*5580*/  @!UPT UIADD3 URZ, URZ, URZ, URZ ;  /* 0x0000003f3f3ff290 */ /* 0x000fe2000fffe03f */
[----:B-1----:R-:W-:Y:S07]  /*5590*/  HMMA.16816.F32 R100, R4, R16, R12 ;  /* 0x000000100464723c */ /* 0x002fee000000180c */
[----:B------:R-:W-:-:S04]  /*55a0*/  FADD.FTZ R12, R78, R77 ;  /* 0x0000004d4e0c7221 */ /* 0x000fc80000010000 */
[----:B------:R-:W-:Y:S02]  /*55b0*/  FADD.FTZ R17, R76, R12 ;  /* 0x0000000c4c117221 */ /* 0x000fe40000010000 */
[----:B------:R-:W-:Y:S01]  /*55c0*/  HMMA.16816.F32 R12, R8, R26, RZ ;  /* 0x0000001a080c723c */ /* 0x000fe200000018ff */
[----:B------:R-:W1:Y:S01]  /*55d0*/  LDSM.16.MT88.4 R24, [R241+0x4800] ;  /* 0x00480000f118783b */ /* 0x000e620000004200 */
[----:B------:R-:W-:Y:S01]  /*55e0*/  IMAD.MOV.U32 R54, RZ, RZ, R115 ;  /* 0x000000ffff367224 */ /* 0x000fe200078e0073 */
[----:B------:R-:W-:Y:S01]  /*55f0*/  MOV R31, R113 ;  /* 0x00000071001f7202 */ /* 0x000fe20000000f00 */
[----:B------:R-:W-:Y:S02]  /*5600*/  IMAD.MOV.U32 R55, RZ, RZ, R114 ;  /* 0x000000ffff377224 */ /* 0x000fe400078e0072 */
[----:B------:R-:W-:Y:S11]  /*5610*/  IMAD.MOV.U32 R32, RZ, RZ, R112 ;  /* 0x000000ffff207224 */ /* 0x000ff600078e0070 */
[----:B------:R-:W-:Y:S07]  /*5620*/  @!UPT UIADD3 URZ, URZ, URZ, URZ ;  /* 0x0000003f3f3ff290 */ /* 0x000fee000fffe03f */
[----:B------:R-:W-:Y:S08]  /*5630*/  HMMA.16816.F32 R112, R4, R18, R12 ;  /* 0x000000120470723c */ /* 0x000ff0000000180c */
[----:B-1----:R-:W-:Y:S01]  /*5640*/  HMMA.16816.F32 R12, R8, R24, RZ ;  /* 0x00000018080c723c */ /* 0x002fe200000018ff */
[----:B------:R-:W-:Y:S02]  /*5650*/  IMAD.MOV.U32 R38, RZ, RZ, R3 ;  /* 0x000000ffff267224 */ /* 0x000fe400078e0003 */
[----:B------:R-:W-:Y:S01]  /*5660*/  FADD.FTZ R3, R82, R80 ;  /* 0x0000005052037221 */ /* 0x000fe20000010000 */
[----:B------:R-:W-:Y:S01]  /*5670*/  MOV R35, R110 ;  /* 0x0000006e00237202 */ /* 0x000fe20000000f00 */
[----:B------:R-:W-:-:S02]  /*5680*/  IMAD.MOV.U32 R82, RZ, RZ, R44 ;  /* 0x000000ffff527224 */ /* 0x000fc400078e002c */
[----:B------:R-:W-:Y:S02]  /*5690*/  IMAD.MOV.U32 R33, RZ, RZ, R111 ;  /* 0x000000ffff217224 */ /* 0x000fe400078e006f */
[----:B------:R-:W-:Y:S02]  /*56a0*/  IMAD.MOV.U32 R44, RZ, RZ, R109 ;  /* 0x000000ffff2c7224 */ /* 0x000fe400078e006d */
[----:B------:R-:W-:Y:S02]  /*56b0*/  IMAD.MOV.U32 R45, RZ, RZ, R108 ;  /* 0x000000ffff2d7224 */ /* 0x000fe400078e006c */
[----:B------:R-:W-:-:S11]  /*56c0*/  FADD.FTZ R3, R84, R3 ;  /* 0x0000000354037221 */ /* 0x000fd60000010000 */
[----:B------:R-:W-:Y:S08]  /*56d0*/  HMMA.16816.F32 R108, R4, R20, R12 ;  /* 0x00000014046c723c */ /* 0x000ff0000000180c */
[----:B------:R-:W-:Y:S01]  /*56e0*/  HMMA.16816.F32 R12, R8, R26, RZ ;  /* 0x0000001a080c723c */ /* 0x000fe200000018ff */
[----:B------:R-:W-:Y:S02]  /*56f0*/  FADD.FTZ R3, R83, R3 ;  /* 0x0000000353037221 */ /* 0x000fe40000010000 */
[----:B------:R-:W-:-:S02]  /*5700*/  FADD.FTZ R17, R79, R17 ;  /* 0x000000114f117221 */ /* 0x000fc40000010000 */
[----:B------:R-:W-:Y:S02]  /*5710*/  FADD.FTZ R3, R88, R3 ;  /* 0x0000000358037221 */ /* 0x000fe40000010000 */
[----:B------:R-:W-:Y:S02]  /*5720*/  FADD.FTZ R17, R81, R17 ;  /* 0x0000001151117221 */ /* 0x000fe40000010000 */
[----:B------:R-:W-:Y:S01]  /*5730*/  FADD.FTZ R16, R89, R3 ;  /* 0x0000000359107221 */ /* 0x000fe20000010000 */
[----:B------:R-:W-:Y:S01]  /*5740*/  MOV R152, R122 ;  /* 0x0000007a00987202 */ /* 0x000fe20000000f00 */
[----:B------:R-:W-:Y:S02]  /*5750*/  IMAD.MOV.U32 R154, RZ, RZ, R120 ;  /* 0x000000ffff9a7224 */ /* 0x000fe400078e0078 */
[----:B------:R-:W-:Y:S02]  /*5760*/  IMAD.MOV.U32 R153, RZ, RZ, R121 ;  /* 0x000000ffff997224 */ /* 0x000fe400078e0079 */
[----:B------:R-:W-:-:S02]  /*5770*/  IMAD.MOV.U32 R131, RZ, RZ, R123 ;  /* 0x000000ffff837224 */ /* 0x000fc400078e007b */
[----:B------:R-:W-:-:S07]  /*5780*/  FADD.FTZ R3, R85, R17 ;  /* 0x0000001155037221 */ /* 0x000fce0000010000 */
[----:B------:R-:W-:Y:S01]  /*5790*/  HMMA.16816.F32 R120, R4, R22, R12 ;  /* 0x000000160478723c */ /* 0x000fe2000000180c */
[----:B------:R-:W-:Y:S06]  /*57a0*/  LDSM.16.MT88.4 R20, [R240+0x5000] ;  /* 0x00500000f014783b */ /* 0x000fec0000004200 */
[----:B------:R-:W-:Y:S02]  /*57b0*/  FADD.FTZ R12, R90, R16 ;  /* 0x000000105a0c7221 */ /* 0x000fe40000010000 */
[----:B------:R-:W1:Y:S02]  /*57c0*/  LDSM.16.MT88.4 R16, [R240+0x4800] ;  /* 0x00480000f010783b */ /* 0x000e640000004200 */
[----:B------:R-:W-:-:S02]  /*57d0*/  FADD.FTZ R27, R91, R12 ;  /* 0x0000000c5b1b7221 */ /* 0x000fc40000010000 */
[----:B------:R-:W-:Y:S02]  /*57e0*/  FADD.FTZ R3, R86, R3 ;  /* 0x0000000356037221 */ /* 0x000fe40000010000 */
[----:B------:R-:W-:Y:S01]  /*57f0*/  FFMA.FTZ R24, R99, c[0x0][0x2d0], -R2 ;  /* 0x0000b40063187a23 */ /* 0x000fe20000010802 */
[----:B------:R-:W-:Y:S01]  /*5800*/  MOV R53, R117 ;  /* 0x0000007500357202 */ /* 0x000fe20000000f00 */
[----:B------:R-:W-:Y:S02]  /*5810*/  IMAD.MOV.U32 R80, RZ, RZ, R29 ;  /* 0x000000ffff507224 */ /* 0x000fe400078e001d */
[----:B------:R-:W-:Y:S02]  /*5820*/  IMAD.MOV.U32 R46, RZ, RZ, R119 ;  /* 0x000000ffff2e7224 */ /* 0x000fe400078e0077 */
[----:B------:R-:W-:Y:S02]  /*5830*/  IMAD.MOV.U32 R47, RZ, RZ, R118 ;  /* 0x000000ffff2f7224 */ /* 0x000fe400078e0076 */
[----:B------:R-:W-:-:S02]  /*5840*/  IMAD.MOV.U32 R52, RZ, RZ, R116 ;  /* 0x000000ffff347224 */ /* 0x000fc400078e0074 */
[----:B------:R-:W-:Y:S01]  /*5850*/  FADD.FTZ R29, R87, R3 ;  /* 0x00000003571d7221 */ /* 0x000fe20000010000 */
[C---:B-1----:R-:W-:Y:S08]  /*5860*/  HMMA.16816.F32 R12, R8.reuse, R16, RZ ;  /* 0x00000010080c723c */ /* 0x042ff000000018ff */
[----:B------:R-:W-:Y:S01]  /*5870*/  HMMA.16816.F32 R16, R8, R18, RZ ;  /* 0x000000120810723c */ /* 0x000fe200000018ff */
[--C-:B------:R-:W-:Y:S01]  /*5880*/  FFMA.FTZ R25, R98, c[0x0][0x2d0], -R2.reuse ;  /* 0x0000b40062197a23 */ /* 0x100fe20000010802 */
[----:B------:R-:W1:Y:S01]  /*5890*/  MUFU.EX2 R3, R24 ;  /* 0x0000001800037308 */ /* 0x000e620000000800 */
[----:B------:R-:W-:Y:S01]  /*58a0*/  MOV R77, R28 ;  /* 0x0000001c004d7202 */ /* 0x000fe20000000f00 */
[----:B------:R-:W-:-:S02]  /*58b0*/  FFMA.FTZ R26, R97, c[0x0][0x2d0], -R2 ;  /* 0x0000b400611a7a23 */ /* 0x000fc40000010802 */
[----:B------:R-:W-:-:S04]  /*58c0*/  FFMA.FTZ R28, R94, c[0x0][0x2d0], -R2 ;  /* 0x0000b4005e1c7a23 */ /* 0x000fc80000010802 */
[----:B------:R-:W2:Y:S06]  /*58d0*/  MUFU.EX2 R2, R25 ;  /* 0x0000001900027308 */ /* 0x000eac0000000800 */
[----:B------:R-:W-:Y:S07]  /*58e0*/  HMMA.16816.F32 R116, R4, R20, R12 ;  /* 0x000000140474723c */ /* 0x000fee000000180c */
[----:B------:R-:W-:-:S02]  /*58f0*/  FFMA.FTZ R13, R96, c[0x0][0x2d0], -R0 ;  /* 0x0000b400600d7a23 */ /* 0x000fc40000010800 */
[----:B------:R-:W-:Y:S01]  /*5900*/  FFMA.FTZ R12, R95, c[0x0][0x2d0], -R0 ;  /* 0x0000b4005f0c7a23 */ /* 0x000fe20000010800 */
[----:B------:R-:W-:Y:S08]  /*5910*/  MUFU.EX2 R15, R26 ;  /* 0x0000001a000f7308 */ /* 0x000ff00000000800 */
[----:B------:R-:W3:Y:S01]  /*5920*/  MUFU.EX2 R13, R13 ;  /* 0x0000000d000d7308 */ /* 0x000ee20000000800 */
[----:B------:R-:W-:Y:S07]  /*5930*/  HMMA.16816.F32 R20, R4, R22, R16 ;  /* 0x000000160414723c */ /* 0x000fee0000001810 */
[----:B------:R-:W4:Y:S01]  /*5940*/  MUFU.EX2 R12, R12 ;  /* 0x0000000c000c7308 */ /* 0x000f220000000800 */
[----:B-1----:R-:W-:-:S07]  /*5950*/  FADD.FTZ R16, R3, R27 ;  /* 0x0000001b03107221 */ /* 0x002fce0000010000 */
[----:B------:R-:W1:Y:S01]  /*5960*/  MUFU.EX2 R14, R28 ;  /* 0x0000001c000e7308 */ /* 0x000e620000000800 */
[C---:B--2---:R-:W-:Y:S01]  /*5970*/  FADD.FTZ R16, R2.reuse, R16 ;  /* 0x0000001002107221 */ /* 0x044fe20000010000 */
[----:B------:R-:W-:Y:S01]  /*5980*/  F2FP.PACK_AB R128, R2, R3 ;  /* 0x000000030280723e */ /* 0x000fe200000000ff */
[--C-:B------:R-:W-:Y:S02]  /*5990*/  FFMA.FTZ R18, R93, c[0x0][0x2d0], -R0.reuse ;  /* 0x0000b4005d127a23 */ /* 0x100fe40000010800 */
[----:B------:R-:W-:Y:S02]  /*59a0*/  FFMA.FTZ R17, R92, c[0x0][0x2d0], -R0 ;  /* 0x0000b4005c117a23 */ /* 0x000fe40000010800 */
[----:B---3--:R-:W-:Y:S02]  /*59b0*/  FADD.FTZ R0, R13, R29 ;  /* 0x0000001d0d007221 */ /* 0x008fe40000010000 */
[----:B------:R-:W-:Y:S02]  /*59c0*/  FADD.FTZ R2, R15, R16 ;  /* 0x000000100f027221 */ /* 0x000fe40000010000 */
[----:B----4-:R-:W-:-:S02]  /*59d0*/  FADD.FTZ R3, R12, R0 ;  /* 0x000000000c037221 */ /* 0x010fc40000010000 */
[----:B-1----:R-:W-:Y:S02]  /*59e0*/  FADD.FTZ R0, R14, R2 ;  /* 0x000000020e007221 */ /* 0x002fe40000010000 */
[----:B------:R-:W1:Y:S03]  /*59f0*/  MUFU.EX2 R2, R18 ;  /* 0x0000001200027308 */ /* 0x000e660000000800 */
[----:B------:R2:W-:Y:S01]  /*5a00*/  STL [R1+0x2c], R0 ;  /* 0x00002c0001007387 */ /* 0x0005e20000100800 */
[----:B------:R-:W-:Y:S01]  /*5a10*/  MOV R78, R38 ;  /* 0x00000026004e7202 */ /* 0x000fe20000000f00 */
[----:B------:R-:W-:Y:S02]  /*5a20*/  IMAD.MOV.U32 R38, RZ, RZ, R34 ;  /* 0x000000ffff267224 */ /* 0x000fe400078e0022 */
[----:B------:R-:W-:Y:S01]  /*5a30*/  IMAD.MOV.U32 R34, RZ, RZ, R30 ;  /* 0x000000ffff227224 */ /* 0x000fe200078e001e */
[----:B------:R-:W-:Y:S01]  /*5a40*/  MOV R30, R52 ;  /* 0x00000034001e7202 */ /* 0x000fe20000000f00 */
[----:B------:R-:W-:-:S02]  /*5a50*/  IMAD.MOV.U32 R52, RZ, RZ, R130 ;  /* 0x000000ffff347224 */ /* 0x000fc400078e0082 */
[----:B-1----:R-:W-:Y:S01]  /*5a60*/  FADD.FTZ R3, R2, R3 ;  /* 0x0000000302037221 */ /* 0x002fe20000010000 */
[----:B--2---:R-:W1:Y:S01]  /*5a70*/  MUFU.EX2 R0, R17 ;  /* 0x0000001100007308 */ /* 0x004e620000000800 */
[----:B------:R-:W-:Y:S01]  /*5a80*/  MOV R85, R77 ;  /* 0x0000004d00557202 */ /* 0x000fe20000000f00 */
[----:B------:R-:W-:Y:S01]  /*5a90*/  IMAD.MOV.U32 R77, RZ, RZ, R39 ;  /* 0x000000ffff4d7224 */ /* 0x000fe200078e0027 */
[----:B------:R-:W-:Y:S01]  /*5aa0*/  MOV R76, R38 ;  /* 0x00000026004c7202 */ /* 0x000fe20000000f00 */
[----:B------:R-:W-:Y:S01]  /*5ab0*/  IMAD.MOV.U32 R38, RZ, RZ, R46 ;  /* 0x000000ffff267224 */ /* 0x000fe200078e002e */
[----:B------:R-:W-:Y:S01]  /*5ac0*/  MOV R39, R47 ;  /* 0x0000002f00277202 */ /* 0x000fe20000000f00 */
[----:B------:R-:W-:Y:S02]  /*5ad0*/  IMAD.MOV.U32 R84, RZ, RZ, R78 ;  /* 0x000000ffff547224 */ /* 0x000fe400078e004e */
[----:B------:R-:W-:Y:S02]  /*5ae0*/  IMAD.MOV.U32 R46, RZ, RZ, R162 ;  /* 0x000000ffff2e7224 */ /* 0x000fe400078e00a2 */
[----:B------:R-:W-:-:S02]  /*5af0*/  IMAD.MOV.U32 R78, RZ, RZ, R36 ;  /* 0x000000ffff4e7224 */ /* 0x000fc400078e0024 */
[----:B-1----:R-:W-:Y:S01]  /*5b00*/  FADD.FTZ R3, R0, R3 ;  /* 0x0000000300037221 */ /* 0x002fe20000010000 */
[----:B------:R-:W-:Y:S01]  /*5b10*/  MOV R36, R52 ;  /* 0x0000003400247202 */ /* 0x000fe20000000f00 */
[----:B------:R-:W-:-:S03]  /*5b20*/  IMAD.MOV.U32 R47, RZ, RZ, R161 ;  /* 0x000000ffff2f7224 */ /* 0x000fc600078e00a1 */
[----:B------:R-:W-:Y:S04]  /*5b30*/  STL [R1+0x28], R3 ;  /* 0x0000280301007387 */ /* 0x000fe80000100800 */
[----:B------:R1:W5:Y:S04]  /*5b40*/  LDL.LU R162, [R1+0xdc] ;  /* 0x0000dc0001a27983 */ /* 0x0003680000300800 */
[----:B------:R1:W5:Y:S04]  /*5b50*/  LDL.LU R161, [R1+0xd8] ;  /* 0x0000d80001a17983 */ /* 0x0003680000300800 */
[----:B------:R-:W2:Y:S01]  /*5b60*/  LDL R52, [R1+0x78] ;  /* 0x0000780001347983 */ /* 0x000ea20000100800 */
[----:B------:R-:W-:Y:S01]  /*5b70*/  IMAD.MOV.U32 R86, RZ, RZ, R82 ;  /* 0x000000ffff567224 */ /* 0x000fe200078e0052 */
[----:B------:R-:W-:Y:S01]  /*5b80*/  MOV R89, R153 ;  /* 0x0000009900597202 */ /* 0x000fe20000000f00 */
[----:B------:R-:W-:-:S02]  /*5b90*/  IMAD.MOV.U32 R82, RZ, RZ, R155 ;  /* 0x000000ffff527224 */ /* 0x000fc400078e009b */
[----:B------:R-:W-:Y:S02]  /*5ba0*/  IMAD.MOV.U32 R88, RZ, RZ, R154 ;  /* 0x000000ffff587224 */ /* 0x000fe400078e009a */
[----:B------:R-:W-:Y:S02]  /*5bb0*/  IMAD.MOV.U32 R90, RZ, RZ, R152 ;  /* 0x000000ffff5a7224 */ /* 0x000fe400078e0098 */
[----:B------:R-:W3:Y:S01]  /*5bc0*/  LDSM.16.MT88.4 R152, [R239+0x1000] ;  /* 0x00100000ef98783b */ /* 0x000ee20000004200 */
[----:B------:R-:W-:Y:S01]  /*5bd0*/  IMAD.MOV.U32 R91, RZ, RZ, R131 ;  /* 0x000000ffff5b7224 */ /* 0x000fe200078e0083 */
[----:B------:R-:W-:Y:S02]  /*5be0*/  F2FP.PACK_AB R129, R12, R13 ;  /* 0x0000000d0c81723e */ /* 0x000fe400000000ff */
[----:B------:R-:W-:Y:S02]  /*5bf0*/  F2FP.PACK_AB R130, R14, R15 ;  /* 0x0000000f0e82723e */ /* 0x000fe400000000ff */
[----:B------:R-:W-:-:S02]  /*5c00*/  F2FP.PACK_AB R131, R0, R2 ;  /* 0x000000020083723e */ /* 0x000fc400000000ff */
[----:B------:R-:W-:Y:S01]  /*5c10*/  MOV R79, R37 ;  /* 0x00000025004f7202 */ /* 0x000fe20000000f00 */
[----:B------:R-:W-:Y:S02]  /*5c20*/  IMAD.MOV.U32 R37, RZ, RZ, R53 ;  /* 0x000000ffff257224 */ /* 0x000fe400078e0035 */
[----:B------:R-:W-:Y:S01]  /*5c30*/  IMAD.MOV.U32 R87, RZ, RZ, R80 ;  /* 0x000000ffff577224 */ /* 0x000fe200078e0050 */
[----:B------:R-:W-:Y:S01]  /*5c40*/  MOV R98, R32 ;  /* 0x0000002000627202 */ /* 0x000fe20000000f00 */
[----:B------:R-:W-:Y:S01]  /*5c50*/  IMAD.MOV.U32 R96, RZ, RZ, R34 ;  /* 0x000000ffff607224 */ /* 0x000fe200078e0022 */
[----:B------:R-:W-:Y:S01]  /*5c60*/  LDSM.16.MT88.4 R12, [R242+0x4800] ;  /* 0x00480000f20c783b */ /* 0x000fe20000004200 */
[C---:B---3--:R-:W-:Y:S08]  /*5c70*/  HMMA.16816.F32 R156, R128.reuse, R152, R156 ;  /* 0x00000098809c723c */ /* 0x048ff0000000189c */
[----:B------:R-:W-:Y:S01]  /*5c80*/  HMMA.16816.F32 R152, R128, R154, R144 ;  /* 0x0000009a8098723c */ /* 0x000fe20000001890 */
[----:B------:R-:W3:Y:S01]  /*5c90*/  LDSM.16.MT88.4 R144, [R241+0x1000] ;  /* 0x00100000f190783b */ /* 0x000ee20000004200 */
[----:B------:R-:W-:-:S03]  /*5ca0*/  MOV R53, R160 ;  /* 0x000000a000357202 */ /* 0x000fc60000000f00 */
[----:B------:R1:W5:Y:S04]  /*5cb0*/  LDL.LU R160, [R1+0xd4] ;  /* 0x0000d40001a07983 */ /* 0x0003680000300800 */
[----:B------:R-:W4:Y:S01]  /*5cc0*/  LDL.LU R80, [R1+0x24] ;  /* 0x0000240001507983 */ /* 0x000f220000300800 */
[C---:B---3--:R-:W-:Y:S08]  /*5cd0*/  HMMA.16816.F32 R148, R128.reuse, R144, R148 ;  /* 0x000000908094723c */ /* 0x048ff00000001894 */
[----:B------:R-:W-:Y:S01]  /*5ce0*/  HMMA.16816.F32 R144, R128, R146, R136 ;  /* 0x000000928090723c */ /* 0x000fe20000001888 */
[----:B------:R-:W3:Y:S01]  /*5cf0*/  LDSM.16.MT88.4 R136, [R240+0x1000] ;  /* 0x00100000f088783b */ /* 0x000ee20000004200 */
[----:B------:R-:W-:-:S02]  /*5d00*/  IMAD.MOV.U32 R97, RZ, RZ, R35 ;  /* 0x000000ffff617224 */ /* 0x000fc400078e0023 */
[----:B------:R-:W-:Y:S01]  /*5d10*/  IMAD.MOV.U32 R99, RZ, RZ, R33 ;  /* 0x000000ffff637224 */ /* 0x000fe200078e0021 */
[----:B------:R-:W-:Y:S01]  /*5d20*/  MOV R33, R31 ;  /* 0x0000001f00217202 */ /* 0x000fe20000000f00 */
[----:B------:R-:W-:Y:S02]  /*5d30*/  IMAD.MOV.U32 R32, RZ, RZ, R30 ;  /* 0x000000ffff207224 */ /* 0x000fe400078e001e */
[----:B------:R-:W-:Y:S02]  /*5d40*/  IMAD.MOV.U32 R34, RZ, RZ, R54 ;  /* 0x000000ffff227224 */ /* 0x000fe400078e0036 */
[----:B------:R-:W-:Y:S01]  /*5d50*/  IMAD.MOV.U32 R35, RZ, RZ, R55 ;  /* 0x000000ffff237224 */ /* 0x000fe200078e0037 */
[C---:B---3--:R-:W-:Y:S08]  /*5d60*/  HMMA.16816.F32 R140, R128.reuse, R136, R140 ;  /* 0x00000088808c723c */ /* 0x048ff0000000188c */
[C---:B------:R-:W-:Y:S01]  /*5d70*/  HMMA.16816.F32 R136, R128.reuse, R138, R32 ;  /* 0x0000008a8088723c */ /* 0x040fe20000001820 */
[----:B------:R-:W3:Y:S07]  /*5d80*/  LDSM.16.MT88.4 R32, [R242+0x1000] ;  /* 0x00100000f220783b */ /* 0x000eee0000004200 */
[C---:B---3--:R-:W-:Y:S01]  /*5d90*/  HMMA.16816.F32 R28, R128.reuse, R32, R96 ;  /* 0x00000020801c723c */ /* 0x048fe20000001860 */
[----:B------:R-:W-:Y:S07]  /*5da0*/  LDSM.16.MT88.4 R96, [R242+0x4000] ;  /* 0x00400000f260783b */ /* 0x000fee0000004200 */
[C---:B------:R-:W-:Y:S01]  /*5db0*/  HMMA.16816.F32 R32, R128.reuse, R34, R40 ;  /* 0x000000228020723c */ /* 0x040fe20000001828 */
[----:B------:R-:W3:Y:S07]  /*5dc0*/  LDSM.16.MT88.4 R40, [R239+0x2800] ;  /* 0x00280000ef28783b */ /* 0x000eee0000004200 */
[C---:B---3--:R-:W-:Y:S08]  /*5dd0*/  HMMA.16816.F32 R36, R128.reuse, R40, R36 ;  /* 0x000000288024723c */ /* 0x048ff00000001824 */
[C---:B------:R-:W-:Y:S01]  /*5de0*/  HMMA.16816.F32 R40, R128.reuse, R42, R48 ;  /* 0x0000002a8028723c */ /* 0x040fe20000001830 */
[----:B------:R-:W3:Y:S07]  /*5df0*/  LDSM.16.MT88.4 R48, [R241+0x2800] ;  /* 0x00280000f130783b */ /* 0x000eee0000004200 */
[C---:B---3--:R-:W-:Y:S08]  /*5e00*/  HMMA.16816.F32 R44, R128.reuse, R48, R44 ;  /* 0x00000030802c723c */ /* 0x048ff0000000182c */
[----:B------:R-:W-:Y:S01]  /*5e10*/  HMMA.16816.F32 R48, R128, R50, R56 ;  /* 0x000000328030723c */ /* 0x000fe20000001838 */
[----:B------:R-:W3:Y:S01]  /*5e20*/  LDSM.16.MT88.4 R56, [R240+0x2800] ;  /* 0x00280000f038783b */ /* 0x000ee20000004200 */
[----:B--2---:R-:W-:Y:S01]  /*5e30*/  MOV R26, R52 ;  /* 0x00000034001a7202 */ /* 0x004fe20000000f00 */
[----:B------:R-:W-:-:S05]  /*5e40*/  IMAD.MOV.U32 R27, RZ, RZ, R53 ;  /* 0x000000ffff1b7224 */ /* 0x000fca00078e0035 */
[C---:B------:R-:W-:Y:S08]  /*5e50*/  HMMA.16816.F32 R92, R128.reuse, R96, R124 ;  /* 0x00000060805c723c */ /* 0x040ff0000000187c */
[C---:B------:R-:W-:Y:S01]  /*5e60*/  HMMA.16816.F32 R96, R128.reuse, R98, R104 ;  /* 0x000000628060723c */ /* 0x040fe20000001868 */
[----:B------:R-:W2:Y:S07]  /*5e70*/  LDSM.16.MT88.4 R104, [R239+0x5800] ;  /* 0x00580000ef68783b */ /* 0x000eae0000004200 */
[C---:B---3--:R-:W-:Y:S01]  /*5e80*/  HMMA.16816.F32 R52, R128.reuse, R56, R64 ;  /* 0x000000388034723c */ /* 0x048fe20000001840 */
[----:B------:R-:W3:Y:S07]  /*5e90*/  LDSM.16.MT88.4 R64, [R242+0x2800] ;  /* 0x00280000f240783b */ /* 0x000eee0000004200 */
[C---:B------:R-:W-:Y:S08]  /*5ea0*/  HMMA.16816.F32 R56, R128.reuse, R58, R60 ;  /* 0x0000003a8038723c */ /* 0x040ff0000000183c */
[C---:B--2---:R-:W-:Y:S08]  /*5eb0*/  HMMA.16816.F32 R100, R128.reuse, R104, R100 ;  /* 0x000000688064723c */ /* 0x044ff00000001864 */
[----:B------:R-:W-:Y:S01]  /*5ec0*/  HMMA.16816.F32 R104, R128, R106, R112 ;  /* 0x0000006a8068723c */ /* 0x000fe20000001870 */
[----:B------:R-:W2:Y:S07]  /*5ed0*/  LDSM.16.MT88.4 R112, [R241+0x5800] ;  /* 0x00580000f170783b */ /* 0x000eae0000004200 */
[C---:B------:R-:W-:Y:S08]  /*5ee0*/  HMMA.16816.F32 R16, R8.reuse, R12, RZ ;  /* 0x0000000c0810723c */ /* 0x040ff000000018ff */
[----:B------:R-:W-:Y:S01]  /*5ef0*/  HMMA.16816.F32 R8, R8, R14, RZ ;  /* 0x0000000e0808723c */ /* 0x000fe200000018ff */
[----:B------:R-:W1:Y:S07]  /*5f00*/  LDSM.16.MT88.4 R12, [R242+0x5000] ;  /* 0x00500000f20c783b */ /* 0x000e6e0000004200 */
[----:B---3--:R-:W-:Y:S01]  /*5f10*/  HMMA.16816.F32 R60, R128, R64, R72 ;  /* 0x00000040803c723c */ /* 0x008fe20000001848 */
[----:B------:R-:W3:Y:S01]  /*5f20*/  LDSM.16.MT88.4 R72, [R239+0x4000] ;  /* 0x00400000ef48783b */ /* 0x000ee20000004200 */
[----:B------:R-:W-:Y:S01]  /*5f30*/  @P3 IMAD.HI.U32 R2, R135, c[0x0][0x2c8], RZ ;  /* 0x0000b20087023a27 */ /* 0x000fe200078e00ff */
[----:B----4-:R-:W-:-:S03]  /*5f40*/  MOV R25, R80 ;  /* 0x0000005000197202 */ /* 0x010fc60000000f00 */
[----:B------:R-:W-:Y:S01]  /*5f50*/  IMAD.MOV.U32 R0, RZ, RZ, R135 ;  /* 0x000000ffff007224 */ /* 0x000fe200078e0087 */
[----:B------:R-:W-:Y:S01]  /*5f60*/  @P3 SHF.R.U32.HI R0, RZ, c[0x0][0x2cc], R2 ;  /* 0x0000b300ff003a19 */ /* 0x000fe20000011602 */
[----:B------:R-:W-:Y:S01]  /*5f70*/  HMMA.16816.F32 R64, R128, R66, R68 ;  /* 0x000000428040723c */ /* 0x000fe20000001844 */
[----:B------:R-:W-:Y:S02]  /*5f80*/  IMAD.MOV.U32 R24, RZ, RZ, R82 ;  /* 0x000000ffff187224 */ /* 0x000fe400078e0052 */
[----:B------:R-:W4:Y:S01]  /*5f90*/  LDSM.16.MT88.4 R80, [R241+0x4000] ;  /* 0x00400000f150783b */ /* 0x000f220000004200 */
[----:B------:R-:W-:-:S04]  /*5fa0*/  IADD3 R0, R0, R26, -R27 ;  /* 0x0000001a00007210 */ /* 0x000fc80007ffe81b */
[C---:B--2---:R-:W-:Y:S08]  /*5fb0*/  HMMA.16816.F32 R108, R128.reuse, R112, R108 ;  /* 0x00000070806c723c */ /* 0x044ff0000000186c */
[----:B------:R-:W-:Y:S01]  /*5fc0*/  HMMA.16816.F32 R112, R128, R114, R120 ;  /* 0x000000728070723c */ /* 0x000fe20000001878 */
[----:B------:R-:W2:Y:S07]  /*5fd0*/  LDSM.16.MT88.4 R120, [R240+0x5800] ;  /* 0x00580000f078783b */ /* 0x000eae0000004200 */
[----:B-1----:R-:W-:Y:S08]  /*5fe0*/  HMMA.16816.F32 R16, R4, R12, R16 ;  /* 0x0000000c0410723c */ /* 0x002ff00000001810 */
[----:B---3--:R-:W-:Y:S01]  /*5ff0*/  HMMA.16816.F32 R68, R128, R72, R88 ;  /* 0x000000488044723c */ /* 0x008fe20000001858 */
[----:B------:R-:W1:Y:S07]  /*6000*/  LDSM.16.MT88.4 R88, [R240+0x4000] ;  /* 0x00400000f058783b */ /* 0x000e6e0000004200 */
[----:B------:R-:W-:Y:S01]  /*6010*/  HMMA.16816.F32 R8, R4, R14, R8 ;  /* 0x0000000e0408723c */ /* 0x000fe20000001808 */
[----:B------:R-:W3:Y:S01]  /*6020*/  LDSM.16.MT88.4 R4, [R242+0x5800] ;  /* 0x00580000f204783b */ /* 0x000ee20000004200 */
[----:B------:R-:W-:-:S05]  /*6030*/  IMAD.HI R0, R0, 0x2aaaaaab, RZ ;  /* 0x2aaaaaab00007827 */ /* 0x000fca00078e02ff */
[----:B------:R-:W-:-:S04]  /*6040*/  SHF.R.U32.HI R2, RZ, 0x1f, R0 ;  /* 0x0000001fff027819 */ /* 0x000fc80000011600 */
[----:B------:R-:W-:Y:S02]  /*6050*/  LEA.HI.SX32 R0, R0, R2, 0x1d ;  /* 0x0000000200007211 */ /* 0x000fe400078feaff */
[----:B------:R-:W-:Y:S02]  /*6060*/  IADD3 R3, R25, -0x2, RZ ;  /* 0xfffffffe19037810 */ /* 0x000fe40007ffe0ff */
[----:B------:R-:W-:-:S03]  /*6070*/  IMNMX R0, R24, R0, !PT ;  /* 0x0000000018007217 */ /* 0x000fc60007800200 */
[----:B------:R3:W-:Y:S04]  /*6080*/  STL [R1+0x20], R3 ;  /* 0x0000200301007387 */ /* 0x0007e80000100800 */
[----:B------:R3:W-:Y:S01]  /*6090*/  STL [R1+0x5c], R0 ;  /* 0x00005c0001007387 */ /* 0x0007e20000100800 */
[----:B------:R-:W-:Y:S01]  /*60a0*/  ISETP.GE.AND P0, PT, R3, R0, PT ;  /* 0x000000000300720c */ /* 0x000fe20003f06270 */
[C---:B----4-:R-:W-:Y:S08]  /*60b0*/  HMMA.16816.F32 R76, R128.reuse, R80, R76 ;  /* 0x00000050804c723c */ /* 0x050ff0000000184c */
[C---:B--2---:R-:W-:Y:S08]  /*60c0*/  HMMA.16816.F32 R116, R128.reuse, R120, R116 ;  /* 0x000000788074723c */ /* 0x044ff00000001874 */
[C---:B-1----:R-:W-:Y:S08]  /*60d0*/  HMMA.16816.F32 R84, R128.reuse, R88, R84 ;  /* 0x000000588054723c */ /* 0x042ff00000001854 */
[C---:B------:R-:W-:Y:S08]  /*60e0*/  HMMA.16816.F32 R72, R128.reuse, R74, R176 ;  /* 0x0000004a8048723c */ /* 0x040ff000000018b0 */
[C---:B------:R-:W-:Y:S08]  /*60f0*/  HMMA.16816.F32 R80, R128.reuse, R82, R172 ;  /* 0x000000528050723c */ /* 0x040ff000000018ac */
[C---:B------:R-:W-:Y:S08]  /*6100*/  HMMA.16816.F32 R88, R128.reuse, R90, R168 ;  /* 0x0000005a8058723c */ /* 0x040ff000000018a8 */
[C---:B------:R-:W-:Y:S08]  /*6110*/  HMMA.16816.F32 R120, R128.reuse, R122, R20 ;  /* 0x0000007a8078723c */ /* 0x040ff00000001814 */
[C---:B---3--:R-:W-:Y:S08]  /*6120*/  HMMA.16816.F32 R124, R128.reuse, R4, R16 ;  /* 0x00000004807c723c */ /* 0x048ff00000001810 */
[----:B------:R-:W-:Y:S01]  /*6130*/  HMMA.16816.F32 R128, R128, R6, R8 ;  /* 0x000000068080723c */ /* 0x000fe20000001808 */
[----:B------:R-:W-:Y:S07]  /*6140*/  @!P0 BRA `(.L_x_879) ;  /* 0x00002f2000008947 */ /* 0x000fee0003800000 */
[----:B------:R-:W-:Y:S01]  /*6150*/  IMAD.IADD R0, R134, 0x1, R135 ;  /* 0x0000000186007824 */ /* 0x000fe200078e0287 */
[----:B------:R-:W-:Y:S01]  /*6160*/  MOV R2, R3 ;  /* 0x0000000300027202 */ /* 0x000fe20000000f00 */
[----:B------:R-:W-:Y:S01]  /*6170*/  IMAD.MOV.U32 R134, RZ, RZ, R132 ;  /* 0x000000ffff867224 */ /* 0x000fe200078e0084 */
[----:B------:R-:W-:-:S02]  /*6180*/  MOV R135, R133 ;  /* 0x0000008500877202 */ /* 0x000fc40000000f00 */
[----:B------:R1:W-:Y:S02]  /*6190*/  STL [R1+0x58], R0 ;  /* 0x0000580001007387 */ /* 0x0003e40000100800 */
[----:B-1----:R-:W-:-:S05]  /*61a0*/  @P3 IMAD.HI.U32 R0, R0, c[0x0][0x2c8], RZ ;  /* 0x0000b20000003a27 */ /* 0x002fca00078e00ff */
[----:B------:R-:W-:-:S05]  /*61b0*/  @P3 SHF.R.U32.HI R0, RZ, c[0x0][0x2cc], R0 ;  /* 0x0000b300ff003a19 */ /* 0x000fca0000011600 */
[----:B------:R1:W-:Y:S04]  /*61c0*/  @P3 STL [R1+0x60], R0 ;  /* 0x0000600001003387 */ /* 0x0003e80000100800 */
[----:B------:R1:W-:Y:S02]  /*61d0*/  STL [R1+0x1c], R2 ;  /* 0x00001c0201007387 */ /* 0x0003e40000100800 */
.L_x_884:
[----:B------:R-:W2:Y:S01]  /*61e0*/  LDL R3, [R1] ;  /* 0x0000000001037983 */ /* 0x000ea20000100800 */
[----:B------:R-:W-:Y:S04]  /*61f0*/  DEPBAR.LE SB0, 0x0 ;  /* 0x000080000000791a */ /* 0x000fe80000000000 */
[----:B------:R-:W3:Y:S01]  /*6200*/  LDL R133, [R1+0x1c] ;  /* 0x00001c0001857983 */ /* 0x000ee20000100800 */
[----:B------:R-:W-:Y:S01]  /*6210*/  WARPSYNC 0xffffffff ;  /* 0xffffffff00007948 */ /* 0x000fe20003800000 */
[----:B------:R-:W-:Y:S02]  /*6220*/  BSSY B0, `(.L_x_880) ;  /* 0x0000033000007945 */ /* 0x000fe40003800000 */
[----:B-1----:R-:W4:Y:S04]  /*6230*/  LDL R2, [R1+0x4] ;  /* 0x0000040001027983 */ /* 0x002f280000100800 */
[----:B------:R-:W3:Y:S04]  /*6240*/  LDL R132, [R1+0x34] ;  /* 0x0000340001847983 */ /* 0x000ee80000100800 */
[----:B------:R-:W3:Y:S04]  /*6250*/  LDL R0, [R1+0x30] ;  /* 0x0000300001007983 */ /* 0x000ee80000100800 */
[----:B------:R-:W-:Y:S06]  /*6260*/  BAR.SYNC.DEFER_BLOCKING 0x0 ;  /* 0x0000000000007b1d */ /* 0x000fec0000010000 */
[----:B------:R1:W1:Y:S04]  /*6270*/  LDSM.16.M88.4 R8, [R236] ;  /* 0x00000000ec08783b */ /* 0x0002680000000200 */
[----:B------:R1:W1:Y:S04]  /*6280*/  LDSM.16.M88.4 R16, [R236+0x800] ;  /* 0x00080000ec10783b */ /* 0x0002680000000200 */
[----:B------:R1:W1:Y:S04]  /*6290*/  LDSM.16.M88.4 R24, [R236+0x1000] ;  /* 0x00100000ec18783b */ /* 0x0002680000000200 */
[----:B------:R1:W1:Y:S04]  /*62a0*/  LDSM.16.M88.4 R168, [R243] ;  /* 0x00000000f3a8783b */ /* 0x0002680000000200 */
[----:B--2---:R2:W1:Y:S04]  /*62b0*/  LDSM.16.M88.4 R172, [R3] ;  /* 0x0000000003ac783b */ /* 0x0044680000000200 */
[----:B----4-:R2:W4:Y:S01]  /*62c0*/  LDSM.16.M88.4 R176, [R2] ;  /* 0x0000000002b0783b */ /* 0x0105220000000200 */
[----:B---3--:R-:W-:Y:S02]  /*62d0*/  ISETP.GT.AND P0, PT, R132, R133, PT ;  /* 0x000000858400720c */ /* 0x008fe40003f04270 */
[----:B------:R-:W-:Y:S11]  /*62e0*/  LOP3.LUT P4, RZ, R0, 0x2, RZ, 0xc0, !PT ;  /* 0x0000000200ff7812 */ /* 0x000ff6000788c0ff */
[----:B------:R-:W-:-:S05]  /*62f0*/  @P0 BRA `(.L_x_881) ;  /* 0x0000025000000947 */ /* 0x000fca0003800000 */
[----:B------:R-:W3:Y:S01]  /*6300*/  LDL.64 R14, [R1+0x50] ;  /* 0x00005000010e7983 */ /* 0x000ee20000100a00 */
[----:B------:R-:W-:Y:S02]  /*6310*/  LOP3.LUT P3, RZ, R0, 0x1, RZ, 0xc0, !PT ;  /* 0x0000000100ff7812 */ /* 0x000fe4000786c0ff */
[----:B------:R-:W-:Y:S01]  /*6320*/  SHF.R.S32.HI R0, RZ, 0x1f, R133 ;  /* 0x0000001fff007819 */ /* 0x000fe20000011485 */
[----:B--2---:R-:W2:Y:S04]  /*6330*/  LDL.64 R12, [R1+0x40] ;  /* 0x00004000010c7983 */ /* 0x004ea80000100a00 */
[----:B----4-:R-:W4:Y:S01]  /*6340*/  LDL R6, [R1+0x18] ;  /* 0x0000180001067983 */ /* 0x010f220000100800 */
[----:B------:R-:W-:Y:S03]  /*6350*/  IMAD R0, R0, c[0x0][0x208], RZ ;  /* 0x0000820000007a24 */ /* 0x000fe600078e02ff */
[----:B------:R-:W1:Y:S01]  /*6360*/  S2R R2, SR_TID.X ;  /* 0x0000000000027919 */ /* 0x000e620000002100 */
[C---:B------:R-:W-:Y:S01]  /*6370*/  IMAD R0, R133.reuse, c[0x0][0x20c], R0 ;  /* 0x0000830085007a24 */ /* 0x040fe200078e0200 */
[----:B-1----:R-:W-:Y:S01]  /*6380*/  ISETP.GT.AND P2, PT, R2, 0x7f, PT ;  /* 0x0000007f0200780c */ /* 0x002fe20003f44270 */
[----:B------:R-:W-:Y:S04]  /*6390*/  IMAD.WIDE.U32 R2, R133, c[0x0][0x208], RZ ;  /* 0x0000820085027a25 */ /* 0x000fe800078e00ff */
[----:B------:R-:W-:Y:S02]  /*63a0*/  IMAD.IADD R0, R3, 0x1, R0 ;  /* 0x0000000103007824 */ /* 0x000fe400078e0200 */
[----:B------:R-:W-:Y:S04]  /*63b0*/  IMAD.WIDE.U32 R2, R2, 0x30, RZ ;  /* 0x0000003002027825 */ /* 0x000fe800078e00ff */
[----:B------:R-:W-:Y:S02]  /*63c0*/  IMAD R0, R0, 0x30, RZ ;  /* 0x0000003000007824 */ /* 0x000fe400078e02ff */
[----:B------:R-:W-:Y:S02]  /*63d0*/  @!P2 IMAD.MOV.U32 R4, RZ, RZ, c[0x0][0x208] ;  /* 0x00008200ff04a624 */ /* 0x000fe400078e00ff */
[----:B------:R-:W-:Y:S02]  /*63e0*/  IMAD.IADD R0, R3, 0x1, R0 ;  /* 0x0000000103007824 */ /* 0x000fe400078e0200 */
[----:B------:R-:W-:Y:S01]  /*63f0*/  @!P2 IMAD.MOV.U32 R3, RZ, RZ, c[0x0][0x20c] ;  /* 0x00008300ff03a624 */ /* 0x000fe200078e00ff */
[-C--:B---3--:R-:W-:Y:S02]  /*6400*/  IADD3 R5, P1, R14, R2.reuse, RZ ;  /* 0x000000020e057210 */ /* 0x088fe40007f3e0ff */
[C---:B------:R-:W-:Y:S04]  /*6410*/  @!P2 LEA R2, P0, R4.reuse, R2, 0x5 ;  /* 0x000000020402a211 */ /* 0x040fe800078028ff */
[----:B------:R-:W-:Y:S01]  /*6420*/  @!P2 LEA.HI.X R3, R4, R0, R3, 0x5, P0 ;  /* 0x000000000403a211 */ /* 0x000fe200000f2c03 */
[--C-:B--2---:R-:W-:Y:S01]  /*6430*/  IMAD.X R0, R0, 0x1, R13.reuse, P1 ;  /* 0x0000000100007824 */ /* 0x104fe200008e060d */
[C---:B------:R-:W-:Y:S04]  /*6440*/  LEA R4, P0, R5.reuse, c[0x0][0x1f8], 0x1 ;  /* 0x00007e0005047a11 */ /* 0x040fe800078008ff */
[----:B------:R-:W-:Y:S02]  /*6450*/  LEA.HI.X R5, R5, c[0x0][0x1fc], R0, 0x1, P0 ;  /* 0x00007f0005057a11 */ /* 0x000fe400000f0c00 */
[----:B------:R-:W-:Y:S03]  /*6460*/  @!P2 IADD3 R0, P0, R2, R14, RZ ;  /* 0x0000000e0200a210 */ /* 0x000fe60007f1e0ff */
[----:B------:R-:W-:Y:S01]  /*6470*/  @!PT LDS RZ, [RZ] ;  /* 0x00000000fffff984 */ /* 0x000fe20000000800 */
[----:B------:R-:W-:Y:S01]  /*6480*/  @!PT LDS RZ, [RZ] ;  /* 0x00000000fffff984 */ /* 0x000fe20000000800 */
[----:B------:R-:W-:Y:S01]  /*6490*/  @!PT LDS RZ, [RZ] ;  /* 0x00000000fffff984 */ /* 0x000fe20000000800 */
[----:B----4-:R1:W-:Y:S02]  /*64a0*/  LDGSTS.E.BYPASS.LTC128B.128 [R6+0x4080], [R4.64], !P3 ;  /* 0x0408000004067fae */ /* 0x0103e4000d901d46 */
        /* <DEDUP_REMOVED lines=10> */
.L_x_881:
[----:B------:R-:W-:Y:S05]  /*6550*/  BSYNC B0 ;  /* 0x0000000000007941 */ /* 0x000fea0003800000 */
.L_x_880:
[C---:B-1---5:R-:W-:Y:S01]  /*6560*/  HMMA.16816.F32 R4, R160.reuse, R8, RZ ;  /* 0x00000008a004723c */ /* 0x062fe200000018ff */
        /* <DEDUP_REMOVED lines=12> */
[----:B------:R-:W3:Y:S07]  /*6630*/  LDSM.16.M88.4 R172, [R238+0x800] ;  /* 0x00080000eeac783b */ /* 0x000eee0000000200 */
[C---:B----4-:R-:W-:Y:S07]  /*6640*/  HMMA.16816.F32 R20, R164.reuse, R176, R20 ;  /* 0x000000b0a414723c */ /* 0x050fee0000001814 */
[----:B------:R-:W-:Y:S01]  /*6650*/  MOV R177, R133 ;  /* 0x0000008500b17202 */ /* 0x000fe20000000f00 */
[----:B------:R-:W-:Y:S03]  /*6660*/  HMMA.16816.F32 R24, R164, R178, R24 ;  /* 0x000000b2a418723c */ /* 0x000fe60000001818 */
[----:B------:R-:W-:Y:S05]  /*6670*/  ISETP.GT.AND P0, PT, R177, R132, PT ;  /* 0x00000084b100720c */ /* 0x000fea0003f04270 */
[C---:B-1----:R-:W-:Y:S08]  /*6680*/  HMMA.16816.F32 R4, R180.reuse, R168, R4 ;  /* 0x000000a8b404723c */ /* 0x042ff00000001804 */
[C---:B------:R-:W-:Y:S01]  /*6690*/  HMMA.16816.F32 R8, R180.reuse, R170, R8 ;  /* 0x000000aab408723c */ /* 0x040fe20000001808 */
[----:B------:R-:W1:Y:S07]  /*66a0*/  LDSM.16.M88.4 R168, [R238+0x1000] ;  /* 0x00100000eea8783b */ /* 0x000e6e0000000200 */
[C---:B---3--:R-:W-:Y:S08]  /*66b0*/  HMMA.16816.F32 R12, R180.reuse, R172, R12 ;  /* 0x000000acb40c723c */ /* 0x048ff0000000180c */
[C---:B------:R-:W-:Y:S01]  /*66c0*/  HMMA.16816.F32 R16, R180.reuse, R174, R16 ;  /* 0x000000aeb410723c */ /* 0x040fe20000001810 */
[----:B------:R-:W3:Y:S07]  /*66d0*/  LDSM.16.M88.4 R172, [R237] ;  /* 0x00000000edac783b */ /* 0x000eee0000000200 */
[C---:B-1----:R-:W-:Y:S08]  /*66e0*/  HMMA.16816.F32 R20, R180.reuse, R168, R20 ;  /* 0x000000a8b414723c */ /* 0x042ff00000001814 */
[----:B------:R-:W-:Y:S01]  /*66f0*/  HMMA.16816.F32 R24, R180, R170, R24 ;  /* 0x000000aab418723c */ /* 0x000fe20000001818 */
[----:B------:R-:W1:Y:S07]  /*6700*/  LDSM.16.M88.4 R168, [R237+0x800] ;  /* 0x00080000eda8783b */ /* 0x000e6e0000000200 */
[C---:B---3--:R-:W-:Y:S08]  /*6710*/  HMMA.16816.F32 R4, R184.reuse, R172, R4 ;  /* 0x000000acb804723c */ /* 0x048ff00000001804 */
[C---:B------:R-:W-:Y:S01]  /*6720*/  HMMA.16816.F32 R8, R184.reuse, R174, R8 ;  /* 0x000000aeb808723c */ /* 0x040fe20000001808 */
[----:B------:R-:W3:Y:S07]  /*6730*/  LDSM.16.M88.4 R172, [R237+0x1000] ;  /* 0x00100000edac783b */ /* 0x000eee0000000200 */
[C---:B-1----:R-:W-:Y:S08]  /*6740*/  HMMA.16816.F32 R12, R184.reuse, R168, R12 ;  /* 0x000000a8b80c723c */ /* 0x042ff0000000180c */
[C---:B------:R-:W-:Y:S01]  /*6750*/  HMMA.16816.F32 R16, R184.reuse, R170, R16 ;  /* 0x000000aab810723c */ /* 0x040fe20000001810 */
[----:B------:R-:W1:Y:S07]  /*6760*/  LDSM.16.M88.4 R168, [R236+0x1800] ;  /* 0x00180000eca8783b */ /* 0x000e6e0000000200 */
[C---:B---3--:R-:W-:Y:S08]  /*6770*/  HMMA.16816.F32 R20, R184.reuse, R172, R20 ;  /* 0x000000acb814723c */ /* 0x048ff00000001814 */
[----:B------:R-:W-:Y:S01]  /*6780*/  HMMA.16816.F32 R24, R184, R174, R24 ;  /* 0x000000aeb818723c */ /* 0x000fe20000001818 */
[----:B------:R-:W3:Y:S07]  /*6790*/  LDSM.16.M88.4 R172, [R236+0x2000] ;  /* 0x00200000ecac783b */ /* 0x000eee0000000200 */
        /* <DEDUP_REMOVED lines=8> */
[----:B------:R-:W1:Y:S07]  /*6820*/  LDSM.16.M88.4 R168, [R244] ;  /* 0x00000000f4a8783b */ /* 0x000e6e0000000200 */
[C---:B---3--:R-:W-:Y:S08]  /*6830*/  HMMA.16816.F32 R4, R192.reuse, R172, R4 ;  /* 0x000000acc004723c */ /* 0x048ff00000001804 */
[C---:B------:R-:W-:Y:S01]  /*6840*/  HMMA.16816.F32 R8, R192.reuse, R174, R8 ;  /* 0x000000aec008723c */ /* 0x040fe20000001808 */
[----:B------:R-:W3:Y:S07]  /*6850*/  LDSM.16.M88.4 R172, [R245] ;  /* 0x00000000f5ac783b */ /* 0x000eee0000000200 */
        /* <DEDUP_REMOVED lines=11> */
[----:B------:R-:W3:Y:S07]  /*6910*/  LDSM.16.M88.4 R172, [R237+0x1800] ;  /* 0x00180000edac783b */ /* 0x000eee0000000200 */
        /* <DEDUP_REMOVED lines=77> */
[----:B------:R-:W3:Y:S01]  /*6df0*/  LDSM.16.M88.4 R172, [R237+0x5800] ;  /* 0x00580000edac783b */ /* 0x000ee20000000200 */
[----:B------:R-:W-:Y:S06]  /*6e00*/  DEPBAR.LE SB0, 0x0 ;  /* 0x000080000000791a */ /* 0x000fec0000000000 */
[----:B------:R-:W-:Y:S01]  /*6e10*/  BAR.SYNC.DEFER_BLOCKING 0x0 ;  /* 0x0000000000007b1d */ /* 0x000fe20000010000 */
[C---:B-1----:R-:W-:Y:S08]  /*6e20*/  HMMA.16816.F32 R12, R232.reuse, R168, R12 ;  /* 0x000000a8e80c723c */ /* 0x042ff0000000180c */
[C---:B------:R-:W-:Y:S08]  /*6e30*/  HMMA.16816.F32 R16, R232.reuse, R170, R16 ;  /* 0x000000aae810723c */ /* 0x040ff00000001810 */
[C---:B---3--:R-:W-:Y:S08]  /*6e40*/  HMMA.16816.F32 R20, R232.reuse, R172, R20 ;  /* 0x000000ace814723c */ /* 0x048ff00000001814 */
[----:B------:R-:W-:Y:S01]  /*6e50*/  HMMA.16816.F32 R24, R232, R174, R24 ;  /* 0x000000aee818723c */ /* 0x000fe20000001818 */
[----:B------:R-:W-:Y:S07]  /*6e60*/  @!UPT UIADD3 URZ, URZ, URZ, URZ ;  /* 0x0000003f3f3ff290 */ /* 0x000fee000fffe03f */
[----:B------:R-:W-:-:S11]  /*6e70*/  @!P0 BRA `(.L_x_883) ;  /* 0x000002c000008947 */ /* 0x000fd60003800000 */
[----:B------:R-:W3:Y:S04]  /*6e80*/  LDL.64 R170, [R1+0x48] ;  /* 0x0000480001aa7983 */ /* 0x000ee80000100a00 */
[----:B------:R-:W4:Y:S04]  /*6e90*/  LDL.64 R178, [R1+0x38] ;  /* 0x0000380001b27983 */ /* 0x000f280000100a00 */
[----:B------:R-:W5:Y:S04]  /*6ea0*/  LDL R169, [R1+0x30] ;  /* 0x0000300001a97983 */ /* 0x000f680000100800 */
        /* <DEDUP_REMOVED lines=41> */
.L_x_883:
[----:B------:R-:W-:Y:S05]  /*7140*/  BSYNC B0 ;  /* 0x0000000000007941 */ /* 0x000fea0003800000 */
.L_x_882:
[----:B------:R-:W-:Y:S01]  /*7150*/  MOV R0, c[0x0][0x2c4] ;  /* 0x0000b10000007a02 */ /* 0x000fe20000000f00 */
[----:B-12---:R-:W2:Y:S03]  /*7160*/  LDL R2, [R1+0x60] ;  /* 0x0000600001027983 */ /* 0x006ea60000100800 */
[----:B------:R-:W-:Y:S01]  /*7170*/  ISETP.NE.AND P0, PT, R0, 0x1, PT ;  /* 0x000000010000780c */ /* 0x000fe20003f05270 */
[----:B------:R-:W3:Y:S04]  /*7180*/  LDL R168, [R1+0x64] ;  /* 0x0000640001a87983 */ /* 0x000ee80000100800 */
[----:B------:R1:W2:Y:S04]  /*7190*/  LDL R0, [R1+0x58] ;  /* 0x0000580001007983 */ /* 0x0002a80000100800 */
[----:B------:R-:W4:Y:S04]  /*71a0*/  LDL R133, [R1+0x78] ;  /* 0x0000780001857983 */ /* 0x000f280000100800 */
[----:B------:R-:W4:Y:S04]  /*71b0*/  LDL R132, [R1+0x68] ;  /* 0x0000680001847983 */ /* 0x000f280000100800 */
[----:B------:R-:W0:Y:S01]  /*71c0*/  LDGDEPBAR ;  /* 0x00000000000079af */ /* 0x000e220000000000 */
[----:B--2---:R-:W-:Y:S07]  /*71d0*/  @P0 MOV R0, R2 ;  /* 0x0000000200000202 */ /* 0x004fee0000000f00 */
[----:B------:R-:W2:Y:S08]  /*71e0*/  SHFL.IDX PT, R3, R0, RZ, 0x1c1f ;  /* 0x001c1fff00037589 */ /* 0x000eb000000e0000 */
[----:B------:R5:W1:Y:S02]  /*71f0*/  SHFL.IDX PT, R2, R0, 0x1, 0x1c1f ;  /* 0x003c1f0000027f89 */ /* 0x000a6400000e0000 */
[----:B-----5:R-:W-:Y:S05]  /*7200*/  IMAD R0, R177, -0x30, RZ ;  /* 0xffffffd0b1007824 */ /* 0x020fea00078e02ff */
[----:B---3--:R-:W-:Y:S04]  /*7210*/  IADD3 R0, -R168, 0x1, R0 ;  /* 0x00000001a8007810 */ /* 0x008fe80007ffe100 */
[----:B----4-:R-:W-:Y:S04]  /*7220*/  IADD3 R0, -R132, R0, R133 ;  /* 0x0000000084007210 */ /* 0x010fe80007ffe185 */
[C---:B--2---:R-:W-:Y:S02]  /*7230*/  IADD3 R133, R0.reuse, R3, RZ ;  /* 0x0000000300857210 */ /* 0x044fe40007ffe0ff */
[----:B-1----:R-:W-:Y:S02]  /*7240*/  IADD3 R0, R0, R2, RZ ;  /* 0x0000000200007210 */ /* 0x002fe40007ffe0ff */
[----:B------:R-:W-:Y:S02]  /*7250*/  ISETP.GT.AND P3, PT, R133, 0x9, PT ;  /* 0x000000098500780c */ /* 0x000fe40003f64270 */
[----:B------:R-:W-:Y:S02]  /*7260*/  ISETP.GT.AND P0, PT, R0, RZ, PT ;  /* 0x000000ff0000720c */ /* 0x000fe40003f04270 */
[----:B------:R-:W-:Y:S02]  /*7270*/  FSEL R174, R9, -INF , P3 ;  /* 0xff80000009ae7808 */ /* 0x000fe40001800000 */
[----:B------:R-:W-:Y:S02]  /*7280*/  FSEL R168, R6, -INF , P0 ;  /* 0xff80000006a87808 */ /* 0x000fe40000000000 */
[C---:B------:R-:W-:Y:S02]  /*7290*/  ISETP.GT.AND P0, PT, R0.reuse, 0x1, PT ;  /* 0x000000010000780c */ /* 0x040fe40003f04270 */
[----:B------:R-:W-:Y:S02]  /*72a0*/  ISETP.GT.AND P1, PT, R133, 0x1, PT ;  /* 0x000000018500780c */ /* 0x000fe40003f24270 */
[----:B------:R-:W-:Y:S02]  /*72b0*/  FSEL R171, R7, -INF , P0 ;  /* 0xff80000007ab7808 */ /* 0x000fe40000000000 */
[----:B------:R-:W-:Y:S02]  /*72c0*/  ISETP.GT.AND P0, PT, R0, 0x8, PT ;  /* 0x000000080000780c */ /* 0x000fe40003f04270 */
[----:B------:R-:W-:Y:S02]  /*72d0*/  FSEL R176, R5, -INF , P1 ;  /* 0xff80000005b07808 */ /* 0x000fe40000800000 */
[----:B------:R-:W-:Y:S02]  /*72e0*/  FSEL R170, R10, -INF , P0 ;  /* 0xff8000000aaa7808 */ /* 0x000fe40000000000 */
[C---:B------:R-:W-:Y:S02]  /*72f0*/  ISETP.GT.AND P0, PT, R0.reuse, 0x9, PT ;  /* 0x000000090000780c */ /* 0x040fe40003f04270 */
[----:B------:R-:W-:Y:S02]  /*7300*/  ISETP.GT.AND P2, PT, R133, RZ, PT ;  /* 0x000000ff8500720c */ /* 0x000fe40003f44270 */
[----:B------:R-:W-:Y:S02]  /*7310*/  FSEL R169, R11, -INF , P0 ;  /* 0xff8000000ba97808 */ /* 0x000fe40000000000 */
[----:B------:R-:W-:Y:S02]  /*7320*/  ISETP.GT.AND P0, PT, R0, 0x10, PT ;  /* 0x000000100000780c */ /* 0x000fe40003f04270 */
[----:B------:R-:W-:Y:S02]  /*7330*/  FSEL R173, R4, -INF , P2 ;  /* 0xff80000004ad7808 */ /* 0x000fe40001000000 */
[----:B------:R-:W-:Y:S02]  /*7340*/  FSEL R14, R14, -INF , P0 ;  /* 0xff8000000e0e7808 */ /* 0x000fe40000000000 */
[C---:B------:R-:W-:Y:S02]  /*7350*/  ISETP.GT.AND P0, PT, R0.reuse, 0x11, PT ;  /* 0x000000110000780c */ /* 0x040fe40003f04270 */
[----:B------:R-:W-:Y:S02]  /*7360*/  ISETP.GT.AND P4, PT, R133, 0x8, PT ;  /* 0x000000088500780c */ /* 0x000fe40003f84270 */
[----:B------:R-:W-:Y:S02]  /*7370*/  FSEL R15, R15, -INF , P0 ;  /* 0xff8000000f0f7808 */ /* 0x000fe40000000000 */
[----:B------:R-:W-:Y:S02]  /*7380*/  ISETP.GT.AND P0, PT, R0, 0x18, PT ;  /* 0x000000180000780c */ /* 0x000fe40003f04270 */
[C---:B------:R-:W-:Y:S02]  /*7390*/  ISETP.GT.AND P1, PT, R133.reuse, 0x10, PT ;  /* 0x000000108500780c */ /* 0x040fe40003f24270 */
[----:B------:R-:W-:Y:S02]  /*73a0*/  FSEL R9, R18, -INF , P0 ;  /* 0xff80000012097808 */ /* 0x000fe40000000000 */
[C---:B------:R-:W-:Y:S02]  /*73b0*/  ISETP.GT.AND P0, PT, R0.reuse, 0x19, PT ;  /* 0x000000190000780c */ /* 0x040fe40003f04270 */
[----:B------:R-:W-:Y:S02]  /*73c0*/  ISETP.GT.AND P2, PT, R133, 0x11, PT ;  /* 0x000000118500780c */ /* 0x000fe40003f44270 */
[----:B------:R-:W-:Y:S02]  /*73d0*/  FSEL R7, R19, -INF , P0 ;  /* 0xff80000013077808 */ /* 0x000fe40000000000 */
[----:B------:R-:W-:Y:S02]  /*73e0*/  ISETP.GT.AND P0, PT, R0, 0x20, PT ;  /* 0x000000200000780c */ /* 0x000fe40003f04270 */
[----:B------:R-:W-:Y:S02]  /*73f0*/  ISETP.GT.AND P3, PT, R133, 0x18, PT ;  /* 0x000000188500780c */ /* 0x000fe40003f64270 */
[----:B------:R-:W-:Y:S02]  /*7400*/  FSEL R6, R22, -INF , P0 ;  /* 0xff80000016067808 */ /* 0x000fe40000000000 */
[----:B------:R-:W-:Y:S02]  /*7410*/  ISETP.GT.AND P0, PT, R0, 0x21, PT ;  /* 0x000000210000780c */ /* 0x000fe40003f04270 */
[----:B------:R-:W-:Y:S02]  /*7420*/  FSEL R175, R8, -INF , P4 ;  /* 0xff80000008af7808 */ /* 0x000fe40002000000 */
[----:B------:R-:W-:Y:S02]  /*7430*/  FSEL R5, R23, -INF , P0 ;  /* 0xff80000017057808 */ /* 0x000fe40000000000 */
[----:B------:R-:W-:Y:S02]  /*7440*/  ISETP.GT.AND P0, PT, R0, 0x28, PT ;  /* 0x000000280000780c */ /* 0x000fe40003f04270 */
[----:B------:R-:W-:Y:S02]  /*7450*/  FSEL R172, R12, -INF , P1 ;  /* 0xff8000000cac7808 */ /* 0x000fe40000800000 */
[----:B------:R-:W-:Y:S02]  /*7460*/  FSEL R4, R26, -INF , P0 ;  /* 0xff8000001a047808 */ /* 0x000fe40000000000 */
[----:B------:R-:W-:Y:S02]  /*7470*/  ISETP.GT.AND P0, PT, R0, 0x29, PT ;  /* 0x000000290000780c */ /* 0x000fe40003f04270 */
[----:B------:R-:W-:Y:S02]  /*7480*/  FMNMX.FTZ R0, R168, R134, !PT ;  /* 0x00000086a8007209 */ /* 0x000fe40007810000 */
[----:B------:R-:W-:Y:S02]  /*7490*/  FSEL R3, R27, -INF , P0 ;  /* 0xff8000001b037808 */ /* 0x000fe40000000000 */
[----:B------:R-:W-:Y:S02]  /*74a0*/  FMNMX.FTZ R0, R171, R0, !PT ;  /* 0x00000000ab007209 */ /* 0x000fe40007810000 */
[----:B------:R-:W-:Y:S02]  /*74b0*/  FSEL R13, R13, -INF , P2 ;  /* 0xff8000000d0d7808 */ /* 0x000fe40001000000 */
[----:B------:R-:W-:Y:S02]  /*74c0*/  FMNMX.FTZ R0, R170, R0, !PT ;  /* 0x00000000aa007209 */ /* 0x000fe40007810000 */
[----:B------:R-:W-:Y:S02]  /*74d0*/  ISETP.GT.AND P4, PT, R133, 0x19, PT ;  /* 0x000000198500780c */ /* 0x000fe40003f84270 */
[----:B------:R-:W-:Y:S02]  /*74e0*/  FMNMX.FTZ R0, R169, R0, !PT ;  /* 0x00000000a9007209 */ /* 0x000fe40007810000 */
[C---:B------:R-:W-:Y:S02]  /*74f0*/  ISETP.GT.AND P1, PT, R133.reuse, 0x20, PT ;  /* 0x000000208500780c */ /* 0x040fe40003f24270 */
[----:B------:R-:W-:Y:S02]  /*7500*/  FMNMX.FTZ R0, R14, R0, !PT ;  /* 0x000000000e007209 */ /* 0x000fe40007810000 */
[----:B------:R-:W-:Y:S02]  /*7510*/  ISETP.GT.AND P2, PT, R133, 0x21, PT ;  /* 0x000000218500780c */ /* 0x000fe40003f44270 */
[----:B------:R-:W-:Y:S02]  /*7520*/  FMNMX.FTZ R0, R15, R0, !PT ;  /* 0x000000000f007209 */ /* 0x000fe40007810000 */
[----:B------:R-:W-:Y:S02]  /*7530*/  FSEL R12, R16, -INF , P3 ;  /* 0xff800000100c7808 */ /* 0x000fe40001800000 */
[----:B------:R-:W-:Y:S02]  /*7540*/  FMNMX.FTZ R0, R9, R0, !PT ;  /* 0x0000000009007209 */ /* 0x000fe40007810000 */
[----:B------:R-:W-:Y:S02]  /*7550*/  FSEL R11, R17, -INF , P4 ;  /* 0xff800000110b7808 */ /* 0x000fe40002000000 */
[----:B------:R-:W-:Y:S02]  /*7560*/  FMNMX.FTZ R0, R7, R0, !PT ;  /* 0x0000000007007209 */ /* 0x000fe40007810000 */
[----:B------:R-:W-:Y:S02]  /*7570*/  FSEL R10, R20, -INF , P1 ;  /* 0xff800000140a7808 */ /* 0x000fe40000800000 */
[----:B------:R-:W-:Y:S02]  /*7580*/  FMNMX.FTZ R0, R6, R0, !PT ;  /* 0x0000000006007209 */ /* 0x000fe40007810000 */
[----:B------:R-:W-:Y:S02]  /*7590*/  FSEL R8, R21, -INF , P2 ;  /* 0xff80000015087808 */ /* 0x000fe40001000000 */
[----:B------:R-:W-:Y:S02]  /*75a0*/  FMNMX.FTZ R0, R5, R0, !PT ;  /* 0x0000000005007209 */ /* 0x000fe40007810000 */
[C---:B------:R-:W-:Y:S02]  /*75b0*/  ISETP.GT.AND P1, PT, R133.reuse, 0x28, PT ;  /* 0x000000288500780c */ /* 0x040fe40003f24270 */
[----:B------:R-:W-:Y:S02]  /*75c0*/  FMNMX.FTZ R0, R4, R0, !PT ;  /* 0x0000000004007209 */ /* 0x000fe40007810000 */
[----:B------:R-:W-:Y:S02]  /*75d0*/  ISETP.GT.AND P2, PT, R133, 0x29, PT ;  /* 0x000000298500780c */ /* 0x000fe40003f44270 */
[----:B------:R-:W-:Y:S05]  /*75e0*/  FMNMX.FTZ R0, R3, R0, !PT ;  /* 0x0000000003007209 */ /* 0x000fea0007810000 */
[----:B------:R-:W1:Y:S02]  /*75f0*/  SHFL.BFLY PT, R2, R0, 0x2, 0x1f ;  /* 0x0c401f0000027f89 */ /* 0x000e6400000e0000 */
[----:B-1----:R-:W-:Y:S06]  /*7600*/  FMNMX.FTZ R0, R0, R2, !PT ;  /* 0x0000000200007209 */ /* 0x002fec0007810000 */
[----:B------:R-:W1:Y:S02]  /*7610*/  SHFL.BFLY PT, R2, R0, 0x1, 0x1f ;  /* 0x0c201f0000027f89 */ /* 0x000e6400000e0000 */
[----:B-1----:R-:W-:Y:S04]  /*7620*/  FMNMX.FTZ R132, R0, R2, !PT ;  /* 0x0000000200847209 */ /* 0x002fe80007810000 */
[C---:B------:R-:W-:Y:S01]  /*7630*/  FSETP.NEU.FTZ.AND P0, PT, R132.reuse, -INF , PT ;  /* 0xff8000008400780b */ /* 0x040fe20003f1d000 */
[C---:B------:R-:W-:Y:S03]  /*7640*/  FMUL.FTZ R2, R132.reuse, c[0x0][0x2d0] ;  /* 0x0000b40084027a20 */ /* 0x040fe60000410000 */
[----:B------:R-:W-:Y:S02]  /*7650*/  FSEL R0, R132, RZ, P0 ;  /* 0x000000ff84007208 */ /* 0x000fe40000000000 */
[----:B------:R-:W-:Y:S03]  /*7660*/  FSEL R2, R2, RZ, P0 ;  /* 0x000000ff02027208 */ /* 0x000fe60000000000 */
[----:B------:R-:W-:Y:S02]  /*7670*/  FADD.FTZ R0, -R0, R134 ;  /* 0x0000008600007221 */ /* 0x000fe40000010100 */
[----:B------:R-:W2:Y:S01]  /*7680*/  LDL.LU R134, [R1+0x28] ;  /* 0x0000280001867983 */ /* 0x000ea20000300800 */
[--C-:B------:R-:W-:Y:S02]  /*7690*/  FFMA.FTZ R16, R168, c[0x0][0x2d0], -R2.reuse ;  /* 0x0000b400a8107a23 */ /* 0x100fe40000010802 */
[----:B------:R-:W-:Y:S02]  /*76a0*/  FMUL.FTZ R0, R0, c[0x0][0x2d0] ;  /* 0x0000b40000007a20 */ /* 0x000fe40000410000 */
[--C-:B------:R-:W-:Y:S02]  /*76b0*/  FFMA.FTZ R22, R6, c[0x0][0x2d0], -R2.reuse ;  /* 0x0000b40006167a23 */ /* 0x100fe40000010802 */
[--C-:B------:R-:W-:Y:S01]  /*76c0*/  FFMA.FTZ R23, R5, c[0x0][0x2d0], -R2.reuse ;  /* 0x0000b40005177a23 */ /* 0x100fe20000010802 */
[----:B------:R-:W-:Y:S01]  /*76d0*/  FSEL R5, R24, -INF , P1 ;  /* 0xff80000018057808 */ /* 0x000fe20000800000 */
[--C-:B------:R-:W-:Y:S02]  /*76e0*/  FFMA.FTZ R26, R4, c[0x0][0x2d0], -R2.reuse ;  /* 0x0000b400041a7a23 */ /* 0x100fe40000010802 */
[--C-:B------:R-:W-:Y:S02]  /*76f0*/  FFMA.FTZ R27, R3, c[0x0][0x2d0], -R2.reuse ;  /* 0x0000b400031b7a23 */ /* 0x100fe40000010802 */
[--C-:B------:R-:W-:Y:S01]  /*7700*/  FFMA.FTZ R17, R171, c[0x0][0x2d0], -R2.reuse ;  /* 0x0000b400ab117a23 */ /* 0x100fe20000010802 */
[----:B------:R1:W-:Y:S01]  /*7710*/  MUFU.EX2 R3, R16 ;  /* 0x0000001000037308 */ /* 0x0003e20000000800 */
[--C-:B------:R-:W-:Y:S02]  /*7720*/  FFMA.FTZ R19, R170, c[0x0][0x2d0], -R2.reuse ;  /* 0x0000b400aa137a23 */ /* 0x100fe40000010802 */
[--C-:B------:R-:W-:Y:S02]  /*7730*/  FFMA.FTZ R18, R169, c[0x0][0x2d0], -R2.reuse ;  /* 0x0000b400a9127a23 */ /* 0x100fe40000010802 */
[--C-:B------:R-:W-:Y:S02]  /*7740*/  FFMA.FTZ R20, R14, c[0x0][0x2d0], -R2.reuse ;  /* 0x0000b4000e147a23 */ /* 0x100fe40000010802 */
[--C-:B------:R-:W-:Y:S02]  /*7750*/  FFMA.FTZ R21, R15, c[0x0][0x2d0], -R2.reuse ;  /* 0x0000b4000f157a23 */ /* 0x100fe40000010802 */
[--C-:B------:R-:W-:Y:S01]  /*7760*/  FFMA.FTZ R179, R9, c[0x0][0x2d0], -R2.reuse ;  /* 0x0000b40009b37a23 */ /* 0x100fe20000010802 */
[----:B------:R-:W-:Y:S01]  /*7770*/  MOV R9, R177 ;  /* 0x000000b100097202 */ /* 0x000fe20000000f00 */
[----:B------:R-:W-:Y:S02]  /*7780*/  FFMA.FTZ R178, R7, c[0x0][0x2d0], -R2 ;  /* 0x0000b40007b27a23 */ /* 0x000fe40000010802 */
[----:B------:R-:W3:Y:S10]  /*7790*/  MUFU.EX2 R2, R0 ;  /* 0x0000000000027308 */ /* 0x000ef40000000800 */
[----:B------:R-:W4:Y:S01]  /*77a0*/  MUFU.EX2 R0, R17 ;  /* 0x0000001100007308 */ /* 0x000f220000000800 */
[----:B-1----:R-:W5:Y:S01]  /*77b0*/  LDL.LU R16, [R1+0x2c] ;  /* 0x00002c0001107983 */ /* 0x002f620000300800 */
[C---:B---3--:R-:W-:Y:S02]  /*77c0*/  FMUL.FTZ R30, R2.reuse, R30 ;  /* 0x0000001e021e7220 */ /* 0x048fe40000410000 */
[C---:B------:R-:W-:Y:S02]  /*77d0*/  FMUL.FTZ R31, R2.reuse, R31 ;  /* 0x0000001f021f7220 */ /* 0x040fe40000410000 */
[C---:B------:R-:W-:Y:S02]  /*77e0*/  FMUL.FTZ R34, R2.reuse, R34 ;  /* 0x0000002202227220 */ /* 0x040fe40000410000 */
[C---:B------:R-:W-:Y:S02]  /*77f0*/  FMUL.FTZ R35, R2.reuse, R35 ;  /* 0x0000002302237220 */ /* 0x040fe40000410000 */
[----:B------:R-:W-:Y:S01]  /*7800*/  FMUL.FTZ R38, R2, R38 ;  /* 0x0000002602267220 */ /* 0x000fe20000410000 */
[----:B----4-:R-:W-:Y:S01]  /*7810*/  F2FP.PACK_AB R169, R0, R3 ;  /* 0x0000000300a9723e */ /* 0x010fe200000000ff */
        /* <DEDUP_REMOVED lines=47> */
[----:B--2---:R-:W-:Y:S02]  /*7b10*/  FFMA.FTZ R4, R2, R134, R3 ;  /* 0x0000008602047223 */ /* 0x004fe40000010003 */
[----:B------:R1:W-:Y:S02]  /*7b20*/  MUFU.EX2 R3, R18 ;  /* 0x0000001200037308 */ /* 0x0003e40000000800 */
[----:B------:R-:W-:Y:S08]  /*7b30*/  FADD.FTZ R4, R0, R4 ;  /* 0x0000000400047221 */ /* 0x000ff00000010000 */
[----:B------:R-:W2:Y:S01]  /*7b40*/  MUFU.EX2 R0, R19 ;  /* 0x0000001300007308 */ /* 0x000ea20000000800 */
[----:B-1----:R-:W-:Y:S02]  /*7b50*/  MOV R18, R21 ;  /* 0x0000001500127202 */ /* 0x002fe40000000f00 */
[----:B--2---:R-:W-:Y:S01]  /*7b60*/  F2FP.PACK_AB R171, R3, R0 ;  /* 0x0000000003ab723e */ /* 0x004fe200000000ff */
[----:B------:R-:W-:Y:S01]  /*7b70*/  FADD.FTZ R4, R0, R4 ;  /* 0x0000000400047221 */ /* 0x000fe20000010000 */
[----:B------:R-:W-:Y:S02]  /*7b80*/  FMNMX.FTZ R0, R173, R135, !PT ;  /* 0x00000087ad007209 */ /* 0x000fe40007810000 */
[----:B------:R-:W-:Y:S01]  /*7b90*/  MOV R19, R9 ;  /* 0x0000000900137202 */ /* 0x000fe20000000f00 */
[----:B------:R-:W-:Y:S01]  /*7ba0*/  FADD.FTZ R177, R3, R4 ;  /* 0x0000000403b17221 */ /* 0x000fe20000010000 */
[----:B------:R-:W-:Y:S02]  /*7bb0*/  FMNMX.FTZ R0, R176, R0, !PT ;  /* 0x00000000b0007209 */ /* 0x000fe40007810000 */
[----:B------:R-:W-:Y:S02]  /*7bc0*/  FSEL R4, R25, -INF , P2 ;  /* 0xff80000019047808 */ /* 0x000fe40001000000 */
        /* <DEDUP_REMOVED lines=19> */
[--C-:B------:R-:W-:Y:S02]  /*7d00*/  FFMA.FTZ R7, R176, c[0x0][0x2d0], -R3.reuse ;  /* 0x0000b400b0077a23 */ /* 0x100fe40000010803 */
[--C-:B------:R-:W-:Y:S01]  /*7d10*/  FFMA.FTZ R176, R11, c[0x0][0x2d0], -R3.reuse ;  /* 0x0000b4000bb07a23 */ /* 0x100fe20000010803 */
[----:B------:R-:W-:Y:S01]  /*7d20*/  MOV R11, R20 ;  /* 0x00000014000b7202 */ /* 0x000fe20000000f00 */
[--C-:B------:R-:W-:Y:S02]  /*7d30*/  FFMA.FTZ R14, R10, c[0x0][0x2d0], -R3.reuse ;  /* 0x0000b4000a0e7a23 */ /* 0x100fe40000010803 */
[C---:B------:R-:W-:Y:S01]  /*7d40*/  FMUL.FTZ R10, R2.reuse, R154 ;  /* 0x0000009a020a7220 */ /* 0x040fe20000410000 */
[----:B------:R-:W-:Y:S01]  /*7d50*/  MOV R154, R11 ;  /* 0x0000000b009a7202 */ /* 0x000fe20000000f00 */
[----:B------:R-:W-:Y:S02]  /*7d60*/  FMUL.FTZ R11, R2, R155 ;  /* 0x0000009b020b7220 */ /* 0x000fe40000410000 */
[----:B------:R-:W2:Y:S01]  /*7d70*/  LDL R155, [R1+0x8] ;  /* 0x00000800019b7983 */ /* 0x000ea20000100800 */
        /* <DEDUP_REMOVED lines=9> */
[----:B------:R3:W5:Y:S01]  /*7e10*/  MUFU.EX2 R134, R6 ;  /* 0x0000000600867308 */ /* 0x0007620000000800 */
[--C-:B------:R-:W-:Y:S02]  /*7e20*/  FFMA.FTZ R168, R5, c[0x0][0x2d0], -R3.reuse ;  /* 0x0000b40005a87a23 */ /* 0x100fe40000010803 */
[----:B------:R-:W-:Y:S02]  /*7e30*/  FFMA.FTZ R3, R4, c[0x0][0x2d0], -R3 ;  /* 0x0000b40004037a23 */ /* 0x000fe40000010803 */
[C---:B-1----:R-:W-:Y:S02]  /*7e40*/  FMUL.FTZ R24, R0.reuse, R136 ;  /* 0x0000008800187220 */ /* 0x042fe40000410000 */
[C---:B------:R-:W-:Y:S02]  /*7e50*/  FMUL.FTZ R25, R0.reuse, R137 ;  /* 0x0000008900197220 */ /* 0x040fe40000410000 */
[----:B------:R-:W-:Y:S01]  /*7e60*/  FMUL.FTZ R21, R0, R141 ;  /* 0x0000008d00157220 */ /* 0x000fe20000410000 */
[----:B------:R-:W-:Y:S01]  /*7e70*/  MOV R141, R26 ;  /* 0x0000001a008d7202 */ /* 0x000fe20000000f00 */
[----:B------:R-:W-:Y:S02]  /*7e80*/  FMUL.FTZ R26, R2, R138 ;  /* 0x0000008a021a7220 */ /* 0x000fe40000410000 */
[----:B------:R-:W-:Y:S01]  /*7e90*/  FMUL.FTZ R4, R0, R156 ;  /* 0x0000009c00047220 */ /* 0x000fe20000410000 */
[----:B------:R-:W-:Y:S01]  /*7ea0*/  MOV R156, R19 ;  /* 0x00000013009c7202 */ /* 0x000fe20000000f00 */
[C---:B---3--:R-:W-:Y:S01]  /*7eb0*/  FMUL.FTZ R6, R2.reuse, R158 ;  /* 0x0000009e02067220 */ /* 0x048fe20000410000 */
[----:B------:R-:W-:Y:S01]  /*7ec0*/  MOV R158, R27 ;  /* 0x0000001b009e7202 */ /* 0x000fe20000000f00 */
[----:B------:R-:W-:Y:S02]  /*7ed0*/  FMUL.FTZ R27, R2, R139 ;  /* 0x0000008b021b7220 */ /* 0x000fe40000410000 */
[----:B------:R-:W1:Y:S01]  /*7ee0*/  LDSM.16.MT88.4 R136, [R239] ;  /* 0x00000000ef88783b */ /* 0x000e620000004200 */
[C---:B-----5:R-:W-:Y:S02]  /*7ef0*/  FFMA.FTZ R135, R0.reuse, R16, R134 ;  /* 0x0000001000877223 */ /* 0x060fe40000010086 */
[C---:B------:R-:W-:Y:S01]  /*7f00*/  FMUL.FTZ R5, R0.reuse, R157 ;  /* 0x0000009d00057220 */ /* 0x040fe20000410000 */
[----:B------:R-:W-:Y:S01]  /*7f10*/  MOV R157, R168 ;  /* 0x000000a8009d7202 */ /* 0x000fe20000000f00 */
[C---:B------:R-:W-:Y:S01]  /*7f20*/  FMUL.FTZ R8, R0.reuse, R152 ;  /* 0x0000009800087220 */ /* 0x040fe20000410000 */
[----:B------:R-:W-:Y:S01]  /*7f30*/  MOV R152, R15 ;  /* 0x0000000f00987202 */ /* 0x000fe20000000f00 */
[C---:B------:R-:W-:Y:S01]  /*7f40*/  FMUL.FTZ R9, R0.reuse, R153 ;  /* 0x0000009900097220 */ /* 0x040fe20000410000 */
[----:B------:R-:W-:Y:S01]  /*7f50*/  MOV R153, R14 ;  /* 0x0000000e00997202 */ /* 0x000fe20000000f00 */
[C---:B------:R-:W-:Y:S02]  /*7f60*/  FMUL.FTZ R12, R0.reuse, R148 ;  /* 0x00000094000c7220 */ /* 0x040fe40000410000 */
[C---:B------:R-:W-:Y:S01]  /*7f70*/  FMUL.FTZ R13, R0.reuse, R149 ;  /* 0x00000095000d7220 */ /* 0x040fe20000410000 */
[----:B------:R-:W-:Y:S01]  /*7f80*/  MUFU.EX2 R148, R174 ;  /* 0x000000ae00947308 */ /* 0x000fe20000000800 */
[C---:B------:R-:W-:Y:S01]  /*7f90*/  FMUL.FTZ R16, R0.reuse, R144 ;  /* 0x0000009000107220 */ /* 0x040fe20000410000 */
[----:B------:R-:W-:Y:S01]  /*7fa0*/  MOV R149, R22 ;  /* 0x0000001600957202 */ /* 0x000fe20000000f00 */
[C---:B------:R-:W-:Y:S02]  /*7fb0*/  FMUL.FTZ R17, R0.reuse, R145 ;  /* 0x0000009100117220 */ /* 0x040fe40000410000 */
[C---:B------:R-:W-:Y:S01]  /*7fc0*/  FMUL.FTZ R20, R0.reuse, R140 ;  /* 0x0000008c00147220 */ /* 0x040fe20000410000 */
[----:B------:R-:W-:Y:S01]  /*7fd0*/  MOV R140, R23 ;  /* 0x00000017008c7202 */ /* 0x000fe20000000f00 */
        /* <DEDUP_REMOVED lines=16> */
[----:B------:R-:W-:Y:S01]  /*80e0*/  FMUL.FTZ R53, R0, R53 ;  /* 0x0000003500357220 */ /* 0x000fe20000410000 */
[----:B---3--:R-:W-:Y:S01]  /*80f0*/  F2FP.PACK_AB R170, R148, R144 ;  /* 0x0000009094aa723e */ /* 0x008fe200000000ff */
        /* <DEDUP_REMOVED lines=39> */
[----:B------:R3:W4:Y:S01]  /*8370*/  MUFU.EX2 R0, R7 ;  /* 0x0000000700007308 */ /* 0x0007220000000800 */
[C---:B------:R-:W-:Y:S02]  /*8380*/  FMUL.FTZ R14, R2.reuse, R150 ;  /* 0x00000096020e7220 */ /* 0x040fe40000410000 */
[C---:B------:R-:W-:Y:S02]  /*8390*/  FMUL.FTZ R15, R2.reuse, R151 ;  /* 0x00000097020f7220 */ /* 0x040fe40000410000 */
[C---:B------:R-:W-:Y:S02]  /*83a0*/  FMUL.FTZ R19, R2.reuse, R147 ;  /* 0x0000009302137220 */ /* 0x040fe40000410000 */
[C---:B------:R-:W-:Y:S02]  /*83b0*/  FMUL.FTZ R22, R2.reuse, R142 ;  /* 0x0000008e02167220 */ /* 0x040fe40000410000 */
[C---:B------:R-:W-:Y:S02]  /*83c0*/  FMUL.FTZ R23, R2.reuse, R143 ;  /* 0x0000008f02177220 */ /* 0x040fe40000410000 */
[----:B---3--:R-:W-:Y:S01]  /*83d0*/  FMUL.FTZ R7, R2, R159 ;  /* 0x0000009f02077220 */ /* 0x008fe20000410000 */
[C---:B----4-:R-:W-:Y:S01]  /*83e0*/  F2FP.PACK_AB R168, R0.reuse, R134 ;  /* 0x0000008600a8723e */ /* 0x050fe200000000ff */
[----:B------:R-:W-:Y:S01]  /*83f0*/  FADD.FTZ R145, R0, R135 ;  /* 0x0000008700917221 */ /* 0x000fe20000010000 */
[----:B------:R-:W-:Y:S01]  /*8400*/  MOV R159, R18 ;  /* 0x00000012009f7202 */ /* 0x000fe20000000f00 */
[----:B------:R-:W-:Y:S01]  /*8410*/  FMUL.FTZ R18, R2, R146 ;  /* 0x0000009202127220 */ /* 0x000fe20000410000 */
[----:B------:R-:W-:Y:S01]  /*8420*/  MUFU.EX2 R135, R179 ;  /* 0x000000b300877308 */ /* 0x000fe20000000800 */
[----:B------:R-:W-:Y:S02]  /*8430*/  FADD.FTZ R150, R144, R145 ;  /* 0x0000009190967221 */ /* 0x000fe40000010000 */
[C---:B-1----:R-:W-:Y:S01]  /*8440*/  HMMA.16816.F32 R4, R168.reuse, R136, R4 ;  /* 0x00000088a804723c */ /* 0x042fe20000001804 */
[----:B------:R-:W-:Y:S06]  /*8450*/  LDSM.16.MT88.4 R144, [R241+0x800] ;  /* 0x00080000f190783b */ /* 0x000fec0000004200 */
[----:B------:R1:W3:Y:S01]  /*8460*/  MUFU.EX2 R2, R154 ;  /* 0x0000009a00027308 */ /* 0x0002e20000000800 */
[C---:B------:R-:W-:Y:S01]  /*8470*/  HMMA.16816.F32 R8, R168.reuse, R138, R8 ;  /* 0x0000008aa808723c */ /* 0x040fe20000001808 */
[----:B------:R-:W4:Y:S08]  /*8480*/  LDSM.16.MT88.4 R136, [R241] ;  /* 0x00000000f188783b */ /* 0x000f300000004200 */
[----:B------:R5:W2:Y:S10]  /*8490*/  MUFU.EX2 R0, R159 ;  /* 0x0000009f00007308 */ /* 0x000ab40000000800 */
[----:B------:R-:W2:Y:S01]  /*84a0*/  MUFU.EX2 R134, R178 ;  /* 0x000000b200867308 */ /* 0x000ea20000000800 */
[----:B-1----:R-:W-:Y:S09]  /*84b0*/  MOV R154, R140 ;  /* 0x0000008c009a7202 */ /* 0x002ff20000000f00 */
[----:B------:R-:W-:Y:S01]  /*84c0*/  MUFU.EX2 R179, R173 ;  /* 0x000000ad00b37308 */ /* 0x000fe20000000800 */
[----:B-----5:R-:W-:Y:S02]  /*84d0*/  MOV R159, R141 ;  /* 0x0000008d009f7202 */ /* 0x020fe40000000f00 */
[----:B------:R-:W-:Y:S07]  /*84e0*/  LDSM.16.MT88.4 R140, [R239+0x800] ;  /* 0x00080000ef8c783b */ /* 0x000fee0000004200 */
[----:B------:R-:W1:Y:S01]  /*84f0*/  MUFU.EX2 R178, R172 ;  /* 0x000000ac00b27308 */ /* 0x000e620000000800 */
[C---:B----4-:R-:W-:Y:S08]  /*8500*/  HMMA.16816.F32 R12, R168.reuse, R136, R12 ;  /* 0x00000088a80c723c */ /* 0x050ff0000000180c */
[C---:B------:R-:W-:Y:S01]  /*8510*/  HMMA.16816.F32 R16, R168.reuse, R138, R16 ;  /* 0x0000008aa810723c */ /* 0x040fe20000001810 */
[----:B------:R-:W4:Y:S01]  /*8520*/  LDSM.16.MT88.4 R136, [R240] ;  /* 0x00000000f088783b */ /* 0x000f220000004200 */
[----:B------:R-:W-:Y:S10]  /*8530*/  MUFU.EX2 R173, R3 ;  /* 0x0000000300ad7308 */ /* 0x000ff40000000800 */
[----:B------:R-:W5:Y:S01]  /*8540*/  MUFU.EX2 R172, R157 ;  /* 0x0000009d00ac7308 */ /* 0x000f620000000800 */
[C---:B----4-:R-:W-:Y:S08]  /*8550*/  HMMA.16816.F32 R20, R168.reuse, R136, R20 ;  /* 0x00000088a814723c */ /* 0x050ff00000001814 */
[C---:B------:R-:W-:Y:S01]  /*8560*/  HMMA.16816.F32 R24, R168.reuse, R138, R24 ;  /* 0x0000008aa818723c */ /* 0x040fe20000001818 */
[----:B--2---:R2:W4:Y:S03]  /*8570*/  LDSM.16.MT88.4 R136, [R155] ;  /* 0x000000009b88783b */ /* 0x0045260000004200 */
[----:B--2---:R-:W-:Y:S04]  /*8580*/  MOV R155, R149 ;  /* 0x00000095009b7202 */ /* 0x004fe80000000f00 */
[C---:B----4-:R-:W-:Y:S08]  /*8590*/  HMMA.16816.F32 R28, R168.reuse, R136, R28 ;  /* 0x00000088a81c723c */ /* 0x050ff0000000181c */
        /* <DEDUP_REMOVED lines=36> */
[----:B---3--:R-:W-:Y:S01]  /*87e0*/  FADD.FTZ R136, R2, R177 ;  /* 0x000000b102887221 */ /* 0x008fe20000010000 */
[----:B------:R-:W-:Y:S01]  /*87f0*/  HMMA.16816.F32 R128, R168, R138, R128 ;  /* 0x0000008aa880723c */ /* 0x000fe20000001880 */
[----:B------:R-:W2:Y:S03]  /*8800*/  MUFU.EX2 R177, R152 ;  /* 0x0000009800b17308 */ /* 0x000ea60000000800 */
[C---:B------:R-:W-:Y:S01]  /*8810*/  FADD.FTZ R136, R0.reuse, R136 ;  /* 0x0000008800887221 */ /* 0x040fe20000010000 */
[----:B------:R-:W-:Y:S02]  /*8820*/  F2FP.PACK_AB R137, R0, R2 ;  /* 0x000000020089723e */ /* 0x000fe400000000ff */
[C---:B------:R-:W-:Y:S01]  /*8830*/  F2FP.PACK_AB R139, R134.reuse, R135 ;  /* 0x00000087868b723e */ /* 0x040fe200000000ff */
[----:B------:R-:W-:Y:S01]  /*8840*/  FADD.FTZ R136, R135, R136 ;  /* 0x0000008887887221 */ /* 0x000fe20000010000 */
[----:B------:R-:W-:Y:S02]  /*8850*/  F2FP.PACK_AB R138, R175, R174 ;  /* 0x000000aeaf8a723e */ /* 0x000fe400000000ff */
[----:B------:R-:W3:Y:S01]  /*8860*/  MUFU.EX2 R2, R155 ;  /* 0x0000009b00027308 */ /* 0x000ee20000000800 */
[----:B------:R-:W-:Y:S01]  /*8870*/  FADD.FTZ R149, R134, R136 ;  /* 0x0000008886957221 */ /* 0x000fe20000010000 */
[----:B-1----:R-:W-:Y:S02]  /*8880*/  F2FP.PACK_AB R136, R178, R179 ;  /* 0x000000b3b288723e */ /* 0x002fe400000000ff */
[----:B-----5:R-:W-:Y:S05]  /*8890*/  F2FP.PACK_AB R170, R173, R172 ;  /* 0x000000acadaa723e */ /* 0x020fea00000000ff */
[C---:B------:R-:W-:Y:S01]  /*88a0*/  HMMA.16816.F32 R4, R136.reuse, R140, R4 ;  /* 0x0000008c8804723c */ /* 0x040fe20000001804 */
[----:B------:R-:W1:Y:S04]  /*88b0*/  MUFU.EX2 R0, R154 ;  /* 0x0000009a00007308 */ /* 0x000e680000000800 */
[----:B--2---:R-:W-:Y:S03]  /*88c0*/  F2FP.PACK_AB R168, R177, R176 ;  /* 0x000000b0b1a8723e */ /* 0x004fe600000000ff */
[C---:B------:R-:W-:Y:S01]  /*88d0*/  HMMA.16816.F32 R8, R136.reuse, R142, R8 ;  /* 0x0000008e8808723c */ /* 0x040fe20000001808 */
[----:B------:R-:W2:Y:S02]  /*88e0*/  LDSM.16.MT88.4 R140, [R240+0x800] ;  /* 0x00080000f08c783b */ /* 0x000ea40000004200 */
[----:B------:R-:W-:Y:S01]  /*88f0*/  MUFU.EX2 R134, R158 ;  /* 0x0000009e00867308 */ /* 0x000fe20000000800 */
[----:B---3--:R-:W-:Y:S04]  /*8900*/  FADD.FTZ R3, R2, R149 ;  /* 0x0000009502037221 */ /* 0x008fe80000010000 */
[C---:B------:R-:W-:Y:S05]  /*8910*/  HMMA.16816.F32 R12, R136.reuse, R144, R12 ;  /* 0x00000090880c723c */ /* 0x040fea000000180c */
[----:B------:R-:W3:Y:S03]  /*8920*/  MUFU.EX2 R135, R159 ;  /* 0x0000009f00877308 */ /* 0x000ee60000000800 */
[C---:B------:R-:W-:Y:S01]  /*8930*/  HMMA.16816.F32 R16, R136.reuse, R146, R16 ;  /* 0x000000928810723c */ /* 0x040fe20000001810 */
[----:B------:R-:W4:Y:S03]  /*8940*/  LDSM.16.MT88.4 R144, [R242+0x800] ;  /* 0x00080000f290783b */ /* 0x000f260000004200 */
[C---:B-1----:R-:W-:Y:S01]  /*8950*/  FADD.FTZ R3, R0.reuse, R3 ;  /* 0x0000000300037221 */ /* 0x042fe20000010000 */
[----:B------:R-:W-:Y:S04]  /*8960*/  F2FP.PACK_AB R169, R0, R2 ;  /* 0x0000000200a9723e */ /* 0x000fe800000000ff */
[----:B------:R-:W-:Y:S03]  /*8970*/  LDSM.16.MT88.4 R152, [R239+0x1000] ;  /* 0x00100000ef98783b */ /* 0x000fe60000004200 */
[C---:B---3--:R-:W-:Y:S01]  /*8980*/  F2FP.PACK_AB R171, R134.reuse, R135 ;  /* 0x0000008786ab723e */ /* 0x048fe200000000ff */
[----:B------:R-:W-:Y:S01]  /*8990*/  FADD.FTZ R3, R135, R3 ;  /* 0x0000000387037221 */ /* 0x000fe20000010000 */
[----:B------:R-:W-:Y:S01]  /*89a0*/  MOV R135, R133 ;  /* 0x0000008500877202 */ /* 0x000fe20000000f00 */
[C---:B--2---:R-:W-:Y:S03]  /*89b0*/  HMMA.16816.F32 R20, R136.reuse, R140, R20 ;  /* 0x0000008c8814723c */ /* 0x044fe60000001814 */
[----:B------:R-:W-:Y:S01]  /*89c0*/  FADD.FTZ R0, R134, R3 ;  /* 0x0000000386007221 */ /* 0x000fe20000010000 */
[----:B------:R-:W-:Y:S04]  /*89d0*/  MOV R3, R156 ;  /* 0x0000009c00037202 */ /* 0x000fe80000000f00 */
[C---:B------:R-:W-:Y:S01]  /*89e0*/  HMMA.16816.F32 R24, R136.reuse, R142, R24 ;  /* 0x0000008e8818723c */ /* 0x040fe20000001818 */
[----:B------:R-:W1:Y:S03]  /*89f0*/  LDSM.16.MT88.4 R140, [R239+0x2000] ;  /* 0x00200000ef8c783b */ /* 0x000e660000004200 */
[----:B------:R-:W-:Y:S04]  /*8a00*/  IADD3 R2, R3, -0x1, RZ ;  /* 0xffffffff03027810 */ /* 0x000fe80007ffe0ff */
[C---:B----4-:R-:W-:Y:S01]  /*8a10*/  HMMA.16816.F32 R28, R136.reuse, R144, R28 ;  /* 0x00000090881c723c */ /* 0x050fe2000000181c */
[----:B------:R2:W-:Y:S04]  /*8a20*/  STL [R1+0x28], R0 ;  /* 0x0000280001007387 */ /* 0x0005e80000100800 */
[----:B------:R-:W3:Y:S03]  /*8a30*/  LDL R134, [R1+0x5c] ;  /* 0x00005c0001867983 */ /* 0x000ee60000100800 */
[C---:B------:R-:W-:Y:S01]  /*8a40*/  HMMA.16816.F32 R32, R136.reuse, R146, R32 ;  /* 0x000000928820723c */ /* 0x040fe20000001820 */
[----:B------:R-:W4:Y:S08]  /*8a50*/  LDSM.16.MT88.4 R144, [R241+0x2000] ;  /* 0x00200000f190783b */ /* 0x000f300000004200 */
[----:B------:R-:W-:Y:S03]  /*8a60*/  STL [R1+0x20], R2 ;  /* 0x0000200201007387 */ /* 0x000fe60000100800 */
[----:B--2---:R-:W-:Y:S04]  /*8a70*/  FADD.FTZ R0, R148, R150 ;  /* 0x0000009694007221 */ /* 0x004fe80000010000 */
[----:B------:R-:W-:Y:S01]  /*8a80*/  FADD.FTZ R0, R179, R0 ;  /* 0x00000000b3007221 */ /* 0x000fe20000010000 */
[C---:B-1----:R-:W-:Y:S03]  /*8a90*/  HMMA.16816.F32 R36, R136.reuse, R140, R36 ;  /* 0x0000008c8824723c */ /* 0x042fe60000001824 */
[----:B------:R-:W-:Y:S04]  /*8aa0*/  FADD.FTZ R0, R178, R0 ;  /* 0x00000000b2007221 */ /* 0x000fe80000010000 */
[----:B------:R-:W-:Y:S01]  /*8ab0*/  FADD.FTZ R0, R174, R0 ;  /* 0x00000000ae007221 */ /* 0x000fe20000010000 */
[C---:B------:R-:W-:Y:S01]  /*8ac0*/  HMMA.16816.F32 R40, R136.reuse, R142, R40 ;  /* 0x0000008e8828723c */ /* 0x040fe20000001828 */
[----:B------:R-:W1:Y:S03]  /*8ad0*/  LDSM.16.MT88.4 R140, [R240+0x2000] ;  /* 0x00200000f08c783b */ /* 0x000e660000004200 */
[----:B------:R-:W-:Y:S04]  /*8ae0*/  FADD.FTZ R0, R175, R0 ;  /* 0x00000000af007221 */ /* 0x000fe80000010000 */
[C---:B----4-:R-:W-:Y:S04]  /*8af0*/  HMMA.16816.F32 R44, R136.reuse, R144, R44 ;  /* 0x00000090882c723c */ /* 0x050fe8000000182c */
[----:B------:R-:W-:Y:S04]  /*8b00*/  FADD.FTZ R0, R176, R0 ;  /* 0x00000000b0007221 */ /* 0x000fe80000010000 */
[C---:B------:R-:W-:Y:S01]  /*8b10*/  HMMA.16816.F32 R48, R136.reuse, R146, R48 ;  /* 0x000000928830723c */ /* 0x040fe20000001830 */
[----:B------:R-:W2:Y:S03]  /*8b20*/  LDSM.16.MT88.4 R144, [R242+0x2000] ;  /* 0x00200000f290783b */ /* 0x000ea60000004200 */
[----:B------:R-:W-:Y:S04]  /*8b30*/  FADD.FTZ R0, R177, R0 ;  /* 0x00000000b1007221 */ /* 0x000fe80000010000 */
[----:B------:R-:W-:Y:S01]  /*8b40*/  FADD.FTZ R0, R172, R0 ;  /* 0x00000000ac007221 */ /* 0x000fe20000010000 */
        /* <DEDUP_REMOVED lines=28> */
[----:B------:R-:W1:Y:S02]  /*8d10*/  LDSM.16.MT88.4 R144, [R241+0x1000] ;  /* 0x00100000f190783b */ /* 0x000e640000004200 */
[----:B---3--:R-:W-:Y:S01]  /*8d20*/  ISETP.GT.AND P0, PT, R3, R134, PT ;  /* 0x000000860300720c */ /* 0x008fe20003f04270 */
[----:B------:R-:W-:Y:S01]  /*8d30*/  FADD.FTZ R3, R173, R0 ;  /* 0x00000000ad037221 */ /* 0x000fe20000010000 */
[----:B------:R-:W-:Y:S02]  /*8d40*/  MOV R0, R2 ;  /* 0x0000000200007202 */ /* 0x000fe40000000f00 */
[----:B------:R-:W-:Y:S01]  /*8d50*/  MOV R134, R132 ;  /* 0x0000008400867202 */ /* 0x000fe20000000f00 */
[C---:B------:R-:W-:Y:S01]  /*8d60*/  HMMA.16816.F32 R156, R168.reuse, R152, R4 ;  /* 0x00000098a89c723c */ /* 0x040fe20000001804 */
[----:B------:R-:W2:Y:S07]  /*8d70*/  LDSM.16.MT88.4 R136, [R240+0x1000] ;  /* 0x00100000f088783b */ /* 0x000eae0000004200 */
[C---:B------:R-:W-:Y:S01]  /*8d80*/  HMMA.16816.F32 R152, R168.reuse, R154, R8 ;  /* 0x0000009aa898723c */ /* 0x040fe20000001808 */
[----:B------:R-:W3:Y:S08]  /*8d90*/  LDSM.16.MT88.4 R4, [R242+0x1000] ;  /* 0x00100000f204783b */ /* 0x000ef00000004200 */
[----:B------:R-:W4:Y:S08]  /*8da0*/  LDSM.16.MT88.4 R8, [R239+0x2800] ;  /* 0x00280000ef08783b */ /* 0x000f300000004200 */
[----:B------:R-:W-:Y:S04]  /*8db0*/  STL [R1+0x2c], R3 ;  /* 0x00002c0301007387 */ /* 0x000fe80000100800 */
[----:B------:R-:W-:Y:S01]  /*8dc0*/  STL [R1+0x1c], R0 ;  /* 0x00001c0001007387 */ /* 0x000fe20000100800 */
[C---:B-1----:R-:W-:Y:S03]  /*8dd0*/  HMMA.16816.F32 R148, R168.reuse, R144, R12 ;  /* 0x00000090a894723c */ /* 0x042fe6000000180c */
[----:B------:R-:W1:Y:S05]  /*8de0*/  LDSM.16.MT88.4 R12, [R241+0x2800] ;  /* 0x00280000f10c783b */ /* 0x000e6a0000004200 */
        /* <DEDUP_REMOVED lines=40> */
.L_x_879:
[----:B------:R-:W2:Y:S04]  /*9070*/  LDL R2, [R1+0x34] ;  /* 0x0000340001027983 */ /* 0x000ea80000100800 */
[----:B------:R-:W2:Y:S02]  /*9080*/  LDL R0, [R1+0x20] ;  /* 0x0000200001007983 */ /* 0x000ea40000100800 */
[----:B--2---:R-:W-:-:S13]  /*9090*/  ISETP.GE.AND P0, PT, R0, R2, PT ;  /* 0x000000020000720c */ /* 0x004fda0003f06270 */
[----:B------:R-:W-:Y:S05]  /*90a0*/  @!P0 BRA `(.L_x_885) ;  /* 0x00002a5000008947 */ /* 0x000fea0003800000 */
.L_x_888:
[----:B------:R-:W2:Y:S01]  /*90b0*/  LDL R20, [R1+0x20] ;  /* 0x0000200001147983 */ /* 0x000ea20000100800 */
[----:B------:R-:W-:Y:S04]  /*90c0*/  DEPBAR.LE SB0, 0x0 ;  /* 0x000080000000791a */ /* 0x000fe80000000000 */
[----:B------:R-:W3:Y:S01]  /*90d0*/  LDL.64 R6, [R1+0x50] ;  /* 0x0000500001067983 */ /* 0x000ee20000100a00 */
[----:B------:R-:W-:Y:S01]  /*90e0*/  WARPSYNC 0xffffffff ;  /* 0xffffffff00007948 */ /* 0x000fe20003800000 */
[----:B------:R-:W-:Y:S03]  /*90f0*/  BSSY B0, `(.L_x_886) ;  /* 0x00000f3000007945 */ /* 0x000fe60003800000 */
[----:B------:R-:W4:Y:S05]  /*9100*/  LDL.64 R22, [R1+0x40] ;  /* 0x0000400001167983 */ /* 0x000f2a0000100a00 */
[----:B------:R-:W3:Y:S05]  /*9110*/  LDL R135, [R1+0x30] ;  /* 0x0000300001877983 */ /* 0x000eea0000100800 */
[----:B------:R-:W4:Y:S05]  /*9120*/  LDL R134, [R1] ;  /* 0x0000000001867983 */ /* 0x000f2a0000100800 */
[----:B------:R-:W4:Y:S05]  /*9130*/  LDL R15, [R1+0x4] ;  /* 0x00000400010f7983 */ /* 0x000f2a0000100800 */
[----:B------:R-:W4:Y:S05]  /*9140*/  LDL R21, [R1+0x18] ;  /* 0x0000180001157983 */ /* 0x000f2a0000100800 */
[----:B------:R-:W1:Y:S05]  /*9150*/  S2R R2, SR_TID.X ;  /* 0x0000000000027919 */ /* 0x000e6a0000002100 */
[----:B------:R-:W-:Y:S06]  /*9160*/  BAR.SYNC.DEFER_BLOCKING 0x0 ;  /* 0x0000000000007b1d */ /* 0x000fec0000010000 */
[----:B------:R-:W2:Y:S05]  /*9170*/  LDSM.16.M88.4 R8, [R236] ;  /* 0x00000000ec08783b */ /* 0x000eaa0000000200 */
[----:B------:R-:W2:Y:S05]  /*9180*/  LDSM.16.M88.4 R16, [R236+0x800] ;  /* 0x00080000ec10783b */ /* 0x000eaa0000000200 */
[----:B------:R-:W2:Y:S05]  /*9190*/  LDSM.16.M88.4 R24, [R236+0x1000] ;  /* 0x00100000ec18783b */ /* 0x000eaa0000000200 */
[----:B------:R-:W2:Y:S01]  /*91a0*/  LDSM.16.M88.4 R168, [R243] ;  /* 0x00000000f3a8783b */ /* 0x000ea20000000200 */
[----:B-1----:R-:W-:Y:S11]  /*91b0*/  ISETP.GT.AND P3, PT, R2, 0x7f, PT ;  /* 0x0000007f0200780c */ /* 0x002ff60003f64270 */
[----:B------:R-:W-:Y:S02]  /*91c0*/  @!UPT UIADD3 URZ, URZ, URZ, URZ ;  /* 0x0000003f3f3ff290 */ /* 0x000fe4000fffe03f */
[----:B------:R-:W-:Y:S02]  /*91d0*/  @!P3 IMAD.MOV.U32 R4, RZ, RZ, c[0x0][0x208] ;  /* 0x00008200ff04b624 */ /* 0x000fe400078e00ff */
[----:B------:R-:W-:Y:S01]  /*91e0*/  @!P3 IMAD.MOV.U32 R5, RZ, RZ, c[0x0][0x20c] ;  /* 0x00008300ff05b624 */ /* 0x000fe200078e00ff */
[----:B--2---:R-:W-:Y:S01]  /*91f0*/  SHF.R.S32.HI R0, RZ, 0x1f, R20 ;  /* 0x0000001fff007819 */ /* 0x004fe20000011414 */
[----:B------:R-:W-:Y:S04]  /*9200*/  IMAD.WIDE.U32 R2, R20, c[0x0][0x208], RZ ;  /* 0x0000820014027a25 */ /* 0x000fe800078e00ff */
[----:B------:R-:W-:Y:S04]  /*9210*/  IMAD R0, R0, c[0x0][0x208], RZ ;  /* 0x0000820000007a24 */ /* 0x000fe800078e02ff */
[----:B------:R-:W-:Y:S04]  /*9220*/  IMAD R0, R20, c[0x0][0x20c], R0 ;  /* 0x0000830014007a24 */ /* 0x000fe800078e0200 */
[----:B------:R-:W-:Y:S02]  /*9230*/  IMAD.IADD R0, R3, 0x1, R0 ;  /* 0x0000000103007824 */ /* 0x000fe400078e0200 */
[----:B------:R-:W-:Y:S01]  /*9240*/  IMAD.WIDE.U32 R2, R2, 0x30, RZ ;  /* 0x0000003002027825 */ /* 0x000fe200078e00ff */
[----:B---3--:R-:W-:Y:S03]  /*9250*/  LOP3.LUT P4, RZ, R135, 0x2, RZ, 0xc0, !PT ;  /* 0x0000000287ff7812 */ /* 0x008fe6000788c0ff */
[----:B------:R-:W-:Y:S01]  /*9260*/  IMAD R0, R0, 0x30, RZ ;  /* 0x0000003000007824 */ /* 0x000fe200078e02ff */
[-C--:B------:R-:W-:Y:S01]  /*9270*/  IADD3 R12, P1, R6, R2.reuse, RZ ;  /* 0x00000002060c7210 */ /* 0x080fe20007f3e0ff */
[----:B----4-:R1:W2:Y:S02]  /*9280*/  LDSM.16.M88.4 R172, [R134] ;  /* 0x0000000086ac783b */ /* 0x0102a40000000200 */
[----:B------:R-:W-:Y:S01]  /*9290*/  IMAD.IADD R0, R3, 0x1, R0 ;  /* 0x0000000103007824 */ /* 0x000fe200078e0200 */
[----:B------:R-:W-:Y:S02]  /*92a0*/  @!P3 LEA R3, P0, R4, R2, 0x5 ;  /* 0x000000020403b211 */ /* 0x000fe400078028ff */
[----:B------:R-:W-:Y:S01]  /*92b0*/  LEA R2, P2, R12, c[0x0][0x1f8], 0x1 ;  /* 0x00007e000c027a11 */ /* 0x000fe200078408ff */
[----:B------:R3:W2:Y:S01]  /*92c0*/  LDSM.16.M88.4 R176, [R15] ;  /* 0x000000000fb0783b */ /* 0x0006a20000000200 */
[----:B------:R-:W-:Y:S02]  /*92d0*/  IADD3.X R13, R0, R23, RZ, P1, !PT ;  /* 0x00000017000d7210 */ /* 0x000fe40000ffe4ff */
[----:B------:R-:W-:Y:S02]  /*92e0*/  @!P3 LEA.HI.X R14, R4, R0, R5, 0x5, P0 ;  /* 0x00000000040eb211 */ /* 0x000fe400000f2c05 */
[----:B------:R-:W-:Y:S02]  /*92f0*/  @!P3 IADD3 R0, P1, R3, R6, RZ ;  /* 0x000000060300b210 */ /* 0x000fe40007f3e0ff */
[C---:B-----5:R-:W-:Y:S03]  /*9300*/  HMMA.16816.F32 R4, R160.reuse, R8, RZ ;  /* 0x00000008a004723c */ /* 0x060fe600000018ff */
[----:B------:R-:W-:Y:S01]  /*9310*/  LEA.HI.X R3, R12, c[0x0][0x1fc], R13, 0x1, P2 ;  /* 0x00007f000c037a11 */ /* 0x000fe200010f0c0d */
[----:B------:R-:W-:Y:S01]  /*9320*/  @!P3 IMAD.X R14, R14, 0x1, R23, P1 ;  /* 0x000000010e0eb824 */ /* 0x000fe200008e0617 */
[----:B------:R-:W-:Y:S03]  /*9330*/  LOP3.LUT P2, RZ, R135, 0x1, RZ, 0xc0, !PT ;  /* 0x0000000187ff7812 */ /* 0x000fe6000784c0ff */
[C---:B------:R-:W-:Y:S01]  /*9340*/  HMMA.16816.F32 R8, R160.reuse, R10, RZ ;  /* 0x0000000aa008723c */ /* 0x040fe200000018ff */
[C---:B-1----:R-:W-:Y:S04]  /*9350*/  @!P3 LEA R134, P0, R0.reuse, c[0x0][0x1f8], 0x1 ;  /* 0x00007e000086ba11 */ /* 0x042fe800078008ff */
[----:B------:R-:W-:Y:S03]  /*9360*/  @!P3 LEA.HI.X R135, R0, c[0x0][0x1fc], R14, 0x1, P0 ;  /* 0x00007f000087ba11 */ /* 0x000fe600000f0c0e */
[C---:B---3--:R-:W-:Y:S02]  /*9370*/  HMMA.16816.F32 R12, R160.reuse, R16, RZ ;  /* 0x00000010a00c723c */ /* 0x048fe400000018ff */
[----:B------:R-:W-:Y:S01]  /*9380*/  @!PT LDS RZ, [RZ] ;  /* 0x00000000fffff984 */ /* 0x000fe20000000800 */
[----:B------:R-:W-:Y:S01]  /*9390*/  @!PT LDS RZ, [RZ] ;  /* 0x00000000fffff984 */ /* 0x000fe20000000800 */
[----:B------:R-:W-:Y:S01]  /*93a0*/  @!PT LDS RZ, [RZ] ;  /* 0x00000000fffff984 */ /* 0x000fe20000000800 */
[----:B------:R1:W-:Y:S05]  /*93b0*/  LDGSTS.E.BYPASS.LTC128B.128 [R21+0x4080], [R2.64], !P2 ;  /* 0x0408000002157fae */ /* 0x0003ea000d101d46 */
[----:B------:R1:W-:Y:S01]  /*93c0*/  LDGSTS.E.BYPASS.LTC128B.128 [R21+0x5880], [R2.64+0x80], !P4 ;  /* 0x0588008002157fae */ /* 0x0003e2000e101d46 */
[C---:B------:R-:W-:Y:S04]  /*93d0*/  HMMA.16816.F32 R16, R160.reuse, R18, RZ ;  /* 0x00000012a010723c */ /* 0x040fe800000018ff */
[----:B------:R1:W-:Y:S05]  /*93e0*/  LDGSTS.E.BYPASS.LTC128B.128 [R21+0x7080], [R2.64+0x100], !P6 ;  /* 0x0708010002157fae */ /* 0x0003ea000f101d46 */
[----:B------:R1:W-:Y:S05]  /*93f0*/  LDGSTS.E.BYPASS.LTC128B.128 [R21+0x8880], [R2.64+0x180], !P5 ;  /* 0x0888018002157fae */ /* 0x0003ea000e901d46 */
[----:B------:R3:W-:Y:S05]  /*9400*/  @!P3 LDGSTS.E.BYPASS.LTC128B.128 [R21+0x5080], [R134.64], !P2 ;  /* 0x050800008615bfae */ /* 0x0007ea000d101d46 */
[----:B------:R3:W-:Y:S05]  /*9410*/  @!P3 LDGSTS.E.BYPASS.LTC128B.128 [R21+0x6880], [R134.64+0x80], !P4 ;  /* 0x068800808615bfae */ /* 0x0007ea000e101d46 */
[----:B------:R3:W-:Y:S05]  /*9420*/  @!P3 LDGSTS.E.BYPASS.LTC128B.128 [R21+0x8080], [R134.64+0x100], !P6 ;  /* 0x080801008615bfae */ /* 0x0007ea000f101d46 */
[----:B------:R3:W-:Y:S05]  /*9430*/  @!P3 LDGSTS.E.BYPASS.LTC128B.128 [R21+0x9880], [R134.64+0x180], !P5 ;  /* 0x098801808615bfae */ /* 0x0007ea000e901d46 */
[----:B------:R-:W4:Y:S01]  /*9440*/  LDL R0, [R1+0x34] ;  /* 0x0000340001007983 */ /* 0x000f220000100800 */
[----:B-1----:R-:W-:Y:S04]  /*9450*/  IMAD.MOV.U32 R3, RZ, RZ, R20 ;  /* 0x000000ffff037224 */ /* 0x002fe800078e0014 */
[----:B------:R-:W0:Y:S01]  /*9460*/  LDGDEPBAR ;  /* 0x00000000000079af */ /* 0x000e220000000000 */
[C---:B---3--:R-:W-:Y:S08]  /*9470*/  HMMA.16816.F32 R20, R160.reuse, R24, RZ ;  /* 0x00000018a014723c */ /* 0x048ff000000018ff */
[----:B------:R-:W-:Y:S08]  /*9480*/  HMMA.16816.F32 R24, R160, R26, RZ ;  /* 0x0000001aa018723c */ /* 0x000ff000000018ff */
[C---:B------:R-:W-:Y:S08]  /*9490*/  HMMA.16816.F32 R4, R164.reuse, R168, R4 ;  /* 0x000000a8a404723c */ /* 0x040ff00000001804 */
[C---:B------:R-:W-:Y:S01]  /*94a0*/  HMMA.16816.F32 R8, R164.reuse, R170, R8 ;  /* 0x000000aaa408723c */ /* 0x040fe20000001808 */
[----:B------:R-:W1:Y:S07]  /*94b0*/  LDSM.16.M88.4 R168, [R238] ;  /* 0x00000000eea8783b */ /* 0x000e6e0000000200 */
[C---:B--2---:R-:W-:Y:S08]  /*94c0*/  HMMA.16816.F32 R12, R164.reuse, R172, R12 ;  /* 0x000000aca40c723c */ /* 0x044ff0000000180c */
        /* <DEDUP_REMOVED lines=126> */
[C---:B-1----:R-:W-:Y:S07]  /*9cb0*/  HMMA.16816.F32 R12, R232.reuse, R168, R12 ;  /* 0x000000a8e80c723c */ /* 0x042fee000000180c */
[----:B------:R-:W-:Y:S01]  /*9cc0*/  MOV R169, R3 ;  /* 0x0000000300a97202 */ /* 0x000fe20000000f00 */
[C---:B------:R-:W-:Y:S03]  /*9cd0*/  HMMA.16816.F32 R16, R232.reuse, R170, R16 ;  /* 0x000000aae810723c */ /* 0x040fe60000001810 */
[----:B----4-:R-:W-:Y:S01]  /*9ce0*/  ISETP.GT.AND P4, PT, R169, R0, PT ;  /* 0x00000000a900720c */ /* 0x010fe20003f84270 */
[----:B------:R-:W-:Y:S04]  /*9cf0*/  IMAD.MOV.U32 R0, RZ, RZ, R133 ;  /* 0x000000ffff007224 */ /* 0x000fe800078e0085 */
[C---:B--2---:R-:W-:Y:S08]  /*9d00*/  HMMA.16816.F32 R20, R232.reuse, R172, R20 ;  /* 0x000000ace814723c */ /* 0x044ff00000001814 */
[----:B------:R-:W-:Y:S01]  /*9d10*/  HMMA.16816.F32 R24, R232, R174, R24 ;  /* 0x000000aee818723c */ /* 0x000fe20000001818 */
[----:B------:R-:W-:Y:S07]  /*9d20*/  @!UPT UIADD3 URZ, URZ, URZ, URZ ;  /* 0x0000003f3f3ff290 */ /* 0x000fee000fffe03f */
[----:B------:R-:W-:-:S11]  /*9d30*/  @!P4 BRA `(.L_x_887) ;  /* 0x000002e00000c947 */ /* 0x000fd60003800000 */
        /* <DEDUP_REMOVED lines=32> */
[----:B------:R-:W-:Y:S02]  /*9f40*/  @P1 LEA.HI.X R135, R135, c[0x0][0x1cc], R168, 0x1, P2 ;  /* 0x0000730087871a11 */ /* 0x000fe400010f0ca8 */
[----:B------:R-:W-:Y:S11]  /*9f50*/  LOP3.LUT P2, RZ, R176, 0x1, RZ, 0xc0, !PT ;  /* 0x00000001b0ff7812 */ /* 0x000ff6000784c0ff */
[----:B------:R-:W-:Y:S02]  /*9f60*/  @!UPT UIADD3 URZ, URZ, URZ, URZ ;  /* 0x0000003f3f3ff290 */ /* 0x000fe4000fffe03f */
        /* <DEDUP_REMOVED lines=11> */
.L_x_887:
[----:B------:R-:W-:Y:S05]  /*a020*/  BSYNC B0 ;  /* 0x0000000000007941 */ /* 0x000fea0003800000 */
.L_x_886:
        /* <DEDUP_REMOVED lines=94> */
[C---:B--2---:R-:W-:Y:S01]  /*a610*/  FFMA.FTZ R0, R3.reuse, R170, R8 ;  /* 0x000000aa03007223 */ /* 0x044fe20000010008 */
[----:B---3--:R-:W-:Y:S01]  /*a620*/  F2FP.PACK_AB R170, R2, R4 ;  /* 0x0000000402aa723e */ /* 0x008fe200000000ff */
        /* <DEDUP_REMOVED lines=40> */
[----:B------:R-:W1:Y:S01]  /*a8b0*/  MUFU.EX2 R7, R7 ;  /* 0x0000000700077308 */ /* 0x000e620000000800 */
[----:B------:R-:W-:Y:S01]  /*a8c0*/  MOV R157, R20 ;  /* 0x00000014009d7202 */ /* 0x000fe20000000f00 */
[C---:B------:R-:W-:Y:S01]  /*a8d0*/  FMUL.FTZ R20, R3.reuse, R140 ;  /* 0x0000008c03147220 */ /* 0x040fe20000410000 */
[----:B------:R-:W-:Y:S01]  /*a8e0*/  MOV R140, R21 ;  /* 0x00000015008c7202 */ /* 0x000fe20000000f00 */
[C---:B------:R-:W-:Y:S01]  /*a8f0*/  FMUL.FTZ R21, R3.reuse, R141 ;  /* 0x0000008d03157220 */ /* 0x040fe20000410000 */
[----:B------:R-:W-:Y:S02]  /*a900*/  MOV R141, R10 ;  /* 0x0000000a008d7202 */ /* 0x000fe40000000f00 */
[----:B------:R-:W-:Y:S01]  /*a910*/  MOV R10, R25 ;  /* 0x00000019000a7202 */ /* 0x000fe20000000f00 */
[C---:B------:R-:W-:Y:S01]  /*a920*/  FMUL.FTZ R25, R3.reuse, R137 ;  /* 0x0000008903197220 */ /* 0x040fe20000410000 */
[----:B------:R-:W-:Y:S01]  /*a930*/  MOV R14, R12 ;  /* 0x0000000c000e7202 */ /* 0x000fe20000000f00 */
[C---:B------:R-:W-:Y:S01]  /*a940*/  FMUL.FTZ R12, R3.reuse, R148 ;  /* 0x00000094030c7220 */ /* 0x040fe20000410000 */
[----:B------:R-:W-:Y:S01]  /*a950*/  MOV R152, R17 ;  /* 0x0000001100987202 */ /* 0x000fe20000000f00 */
[----:B------:R-:W-:Y:S01]  /*a960*/  FMUL.FTZ R17, R3, R145 ;  /* 0x0000009103117220 */ /* 0x000fe20000410000 */
[----:B------:R-:W-:Y:S01]  /*a970*/  MOV R145, R10 ;  /* 0x0000000a00917202 */ /* 0x000fe20000000f00 */
[C---:B----4-:R-:W-:Y:S01]  /*a980*/  FFMA.FTZ R4, R0.reuse, R9, R6 ;  /* 0x0000000900047223 */ /* 0x050fe20000010006 */
[----:B------:R-:W-:Y:S01]  /*a990*/  MOV R149, R14 ;  /* 0x0000000e00957202 */ /* 0x000fe20000000f00 */
[C---:B------:R-:W-:Y:S02]  /*a9a0*/  FMUL.FTZ R26, R0.reuse, R138 ;  /* 0x0000008a001a7220 */ /* 0x040fe40000410000 */
[C---:B------:R-:W-:Y:S02]  /*a9b0*/  FMUL.FTZ R27, R0.reuse, R139 ;  /* 0x0000008b001b7220 */ /* 0x040fe40000410000 */
[C---:B------:R-:W-:Y:S02]  /*a9c0*/  FMUL.FTZ R18, R0.reuse, R146 ;  /* 0x0000009200127220 */ /* 0x040fe40000410000 */
[C---:B------:R-:W-:Y:S01]  /*a9d0*/  FMUL.FTZ R19, R0.reuse, R147 ;  /* 0x0000009300137220 */ /* 0x040fe20000410000 */
[C---:B-1----:R-:W-:Y:S01]  /*a9e0*/  F2FP.PACK_AB R169, R7.reuse, R6 ;  /* 0x0000000607a9723e */ /* 0x042fe200000000ff */
[C---:B------:R-:W-:Y:S02]  /*a9f0*/  FMUL.FTZ R6, R0.reuse, R158 ;  /* 0x0000009e00067220 */ /* 0x040fe40000410000 */
[----:B------:R-:W2:Y:S01]  /*aa00*/  LDL R158, [R1+0x8] ;  /* 0x00000800019e7983 */ /* 0x000ea20000100800 */
[----:B------:R-:W-:Y:S02]  /*aa10*/  FADD.FTZ R132, R7, R4 ;  /* 0x0000000407847221 */ /* 0x000fe40000010000 */
[C---:B------:R-:W-:Y:S01]  /*aa20*/  FMUL.FTZ R4, R3.reuse, R156 ;  /* 0x0000009c03047220 */ /* 0x040fe20000410000 */
[----:B------:R-:W-:Y:S01]  /*aa30*/  MOV R156, R11 ;  /* 0x0000000b009c7202 */ /* 0x000fe20000000f00 */
[C---:B------:R-:W-:Y:S01]  /*aa40*/  FMUL.FTZ R22, R0.reuse, R142 ;  /* 0x0000008e00167220 */ /* 0x040fe20000410000 */
[----:B------:R-:W-:Y:S01]  /*aa50*/  MOV R11, R24 ;  /* 0x00000018000b7202 */ /* 0x000fe20000000f00 */
[C---:B------:R-:W-:Y:S02]  /*aa60*/  FMUL.FTZ R24, R3.reuse, R136 ;  /* 0x0000008803187220 */ /* 0x040fe40000410000 */
[----:B------:R-:W1:Y:S01]  /*aa70*/  LDSM.16.MT88.4 R136, [R239] ;  /* 0x00000000ef88783b */ /* 0x000e620000004200 */
[C---:B------:R-:W-:Y:S02]  /*aa80*/  FMUL.FTZ R23, R0.reuse, R143 ;  /* 0x0000008f00177220 */ /* 0x040fe40000410000 */
        /* <DEDUP_REMOVED lines=79> */
[----:B------:R-:W-:Y:S01]  /*af80*/  MUFU.EX2 R175, R153 ;  /* 0x0000009900af7308 */ /* 0x000fe20000000800 */
[C---:B-1----:R-:W-:Y:S08]  /*af90*/  HMMA.16816.F32 R4, R168.reuse, R136, R4 ;  /* 0x00000088a804723c */ /* 0x042ff00000001804 */
[C---:B------:R-:W-:Y:S01]  /*afa0*/  HMMA.16816.F32 R8, R168.reuse, R138, R8 ;  /* 0x0000008aa808723c */ /* 0x040fe20000001808 */
[----:B------:R-:W1:Y:S01]  /*afb0*/  LDSM.16.MT88.4 R136, [R241] ;  /* 0x00000000f188783b */ /* 0x000e620000004200 */
[----:B------:R-:W3:Y:S02]  /*afc0*/  MUFU.EX2 R132, R179 ;  /* 0x000000b300847308 */ /* 0x000ee40000000800 */
[----:B---3--:R-:W-:Y:S01]  /*afd0*/  FADD.FTZ R0, R132, R155 ;  /* 0x0000009b84007221 */ /* 0x008fe20000010000 */
[----:B------:R-:W-:Y:S04]  /*afe0*/  MOV R155, R145 ;  /* 0x00000091009b7202 */ /* 0x000fe80000000f00 */
[----:B------:R-:W-:Y:S03]  /*aff0*/  LDSM.16.MT88.4 R144, [R241+0x800] ;  /* 0x00080000f190783b */ /* 0x000fe60000004200 */
[----:B------:R-:W-:Y:S01]  /*b000*/  MOV R179, R156 ;  /* 0x0000009c00b37202 */ /* 0x000fe20000000f00 */
[----:B------:R-:W-:Y:S03]  /*b010*/  FADD.FTZ R0, R3, R0 ;  /* 0x0000000003007221 */ /* 0x000fe60000010000 */
[----:B------:R-:W-:Y:S01]  /*b020*/  IADD3 R179, R179, -0x1, RZ ;  /* 0xffffffffb3b37810 */ /* 0x000fe20007ffe0ff */
[----:B------:R-:W-:Y:S04]  /*b030*/  FADD.FTZ R0, R135, R0 ;  /* 0x0000000087007221 */ /* 0x000fe80000010000 */
[----:B------:R-:W-:Y:S01]  /*b040*/  FADD.FTZ R0, R134, R0 ;  /* 0x0000000086007221 */ /* 0x000fe20000010000 */
[C---:B-1----:R-:W-:Y:S08]  /*b050*/  HMMA.16816.F32 R12, R168.reuse, R136, R12 ;  /* 0x00000088a80c723c */ /* 0x042ff0000000180c */
[C---:B------:R-:W-:Y:S01]  /*b060*/  HMMA.16816.F32 R16, R168.reuse, R138, R16 ;  /* 0x0000008aa810723c */ /* 0x040fe20000001810 */
[----:B------:R-:W1:Y:S07]  /*b070*/  LDSM.16.MT88.4 R136, [R240] ;  /* 0x00000000f088783b */ /* 0x000e6e0000004200 */
[C---:B-1----:R-:W-:Y:S08]  /*b080*/  HMMA.16816.F32 R20, R168.reuse, R136, R20 ;  /* 0x00000088a814723c */ /* 0x042ff00000001814 */
[C---:B------:R-:W-:Y:S01]  /*b090*/  HMMA.16816.F32 R24, R168.reuse, R138, R24 ;  /* 0x0000008aa818723c */ /* 0x040fe20000001818 */
[----:B--2---:R1:W2:Y:S03]  /*b0a0*/  LDSM.16.MT88.4 R136, [R158] ;  /* 0x000000009e88783b */ /* 0x0042a60000004200 */
[----:B-1----:R-:W-:Y:S05]  /*b0b0*/  MOV R158, R140 ;  /* 0x0000008c009e7202 */ /* 0x002fea0000000f00 */
[----:B------:R-:W-:Y:S01]  /*b0c0*/  LDSM.16.MT88.4 R140, [R239+0x800] ;  /* 0x00080000ef8c783b */ /* 0x000fe20000004200 */
[----:B------:R-:W1:Y:S01]  /*b0d0*/  MUFU.EX2 R174, R158 ;  /* 0x0000009e00ae7308 */ /* 0x000e620000000800 */
        /* <DEDUP_REMOVED lines=38> */
[----:B------:R-:W-:Y:S01]  /*b340*/  HMMA.16816.F32 R128, R168, R138, R128 ;  /* 0x0000008aa880723c */ /* 0x000fe20000001880 */
[----:B------:R-:W-:Y:S03]  /*b350*/  MUFU.EX2 R132, R155 ;  /* 0x0000009b00847308 */ /* 0x000fe60000000800 */
[----:B------:R-:W-:Y:S01]  /*b360*/  F2FP.PACK_AB R137, R178, R149 ;  /* 0x00000095b289723e */ /* 0x000fe200000000ff */
[----:B------:R-:W-:Y:S02]  /*b370*/  FADD.FTZ R3, R150, R148 ;  /* 0x0000009496037221 */ /* 0x000fe40000010000 */
[----:B------:R-:W-:Y:S02]  /*b380*/  F2FP.PACK_AB R138, R134, R135 ;  /* 0x00000087868a723e */ /* 0x000fe400000000ff */
[----:B------:R-:W-:Y:S02]  /*b390*/  F2FP.PACK_AB R139, R176, R177 ;  /* 0x000000b1b08b723e */ /* 0x000fe400000000ff */
[----:B------:R-:W2:Y:S01]  /*b3a0*/  MUFU.EX2 R134, R151 ;  /* 0x0000009700867308 */ /* 0x000ea20000000800 */
[----:B-1----:R-:W-:Y:S02]  /*b3b0*/  F2FP.PACK_AB R169, R175, R174 ;  /* 0x000000aeafa9723e */ /* 0x002fe400000000ff */
[----:B------:R-:W-:Y:S02]  /*b3c0*/  F2FP.PACK_AB R171, R173, R172 ;  /* 0x000000acadab723e */ /* 0x000fe400000000ff */
[C---:B------:R-:W-:Y:S05]  /*b3d0*/  HMMA.16816.F32 R4, R136.reuse, R140, R4 ;  /* 0x0000008c8804723c */ /* 0x040fea0000001804 */
[----:B------:R-:W-:Y:S03]  /*b3e0*/  MUFU.EX2 R135, R159 ;  /* 0x0000009f00877308 */ /* 0x000fe60000000800 */
[C---:B------:R-:W-:Y:S01]  /*b3f0*/  HMMA.16816.F32 R8, R136.reuse, R142, R8 ;  /* 0x0000008e8808723c */ /* 0x040fe20000001808 */
[----:B------:R-:W1:Y:S07]  /*b400*/  LDSM.16.MT88.4 R140, [R240+0x800] ;  /* 0x00080000f08c783b */ /* 0x000e6e0000004200 */
[C---:B------:R-:W-:Y:S04]  /*b410*/  HMMA.16816.F32 R12, R136.reuse, R144, R12 ;  /* 0x00000090880c723c */ /* 0x040fe8000000180c */
[----:B--2---:R-:W-:Y:S01]  /*b420*/  F2FP.PACK_AB R168, R132, R134 ;  /* 0x0000008684a8723e */ /* 0x004fe200000000ff */
[----:B------:R-:W-:Y:S03]  /*b430*/  FADD.FTZ R0, R134, R0 ;  /* 0x0000000086007221 */ /* 0x000fe60000010000 */
[C---:B------:R-:W-:Y:S01]  /*b440*/  HMMA.16816.F32 R16, R136.reuse, R146, R16 ;  /* 0x000000928810723c */ /* 0x040fe20000001810 */
[----:B------:R-:W2:Y:S03]  /*b450*/  LDSM.16.MT88.4 R144, [R242+0x800] ;  /* 0x00080000f290783b */ /* 0x000ea60000004200 */
[----:B------:R-:W-:Y:S01]  /*b460*/  FADD.FTZ R0, R132, R0 ;  /* 0x0000000084007221 */ /* 0x000fe20000010000 */
[----:B------:R-:W-:Y:S03]  /*b470*/  MOV R132, R2 ;  /* 0x0000000200847202 */ /* 0x000fe60000000f00 */
        /* <DEDUP_REMOVED lines=36> */
[C---:B-1----:R-:W-:Y:S01]  /*b6c0*/  HMMA.16816.F32 R116, R136.reuse, R140, R116 ;  /* 0x0000008c8874723c */ /* 0x042fe20000001874 */
[----:B------:R1:W3:Y:S07]  /*b6d0*/  MUFU.EX2 R140, R154 ;  /* 0x0000009a008c7308 */ /* 0x0002ee0000000800 */
[C---:B------:R-:W-:Y:S08]  /*b6e0*/  HMMA.16816.F32 R120, R136.reuse, R142, R120 ;  /* 0x0000008e8878723c */ /* 0x040ff00000001878 */
[C---:B--2---:R-:W-:Y:S08]  /*b6f0*/  HMMA.16816.F32 R124, R136.reuse, R144, R124 ;  /* 0x00000090887c723c */ /* 0x044ff0000000187c */
[----:B------:R-:W-:Y:S01]  /*b700*/  HMMA.16816.F32 R128, R136, R146, R128 ;  /* 0x000000928880723c */ /* 0x000fe20000001880 */
[----:B-1----:R-:W1:Y:S03]  /*b710*/  LDSM.16.MT88.4 R152, [R239+0x1000] ;  /* 0x00100000ef98783b */ /* 0x002e660000004200 */
[----:B---3--:R-:W-:Y:S01]  /*b720*/  FADD.FTZ R0, R140, R0 ;  /* 0x000000008c007221 */ /* 0x008fe20000010000 */
[C---:B------:R-:W-:Y:S03]  /*b730*/  F2FP.PACK_AB R170, R135.reuse, R140 ;  /* 0x0000008c87aa723e */ /* 0x040fe600000000ff */
[----:B------:R-:W-:Y:S01]  /*b740*/  FADD.FTZ R0, R135, R0 ;  /* 0x0000000087007221 */ /* 0x000fe20000010000 */
[----:B------:R-:W2:Y:S08]  /*b750*/  LDSM.16.MT88.4 R144, [R241+0x1000] ;  /* 0x00100000f190783b */ /* 0x000eb00000004200 */
[----:B------:R3:W-:Y:S04]  /*b760*/  STL [R1+0x2c], R0 ;  /* 0x00002c0001007387 */ /* 0x0007e80000100800 */
[----:B------:R-:W4:Y:S01]  /*b770*/  LDSM.16.MT88.4 R136, [R240+0x1000] ;  /* 0x00100000f088783b */ /* 0x000f220000004200 */
[C---:B-1----:R-:W-:Y:S07]  /*b780*/  HMMA.16816.F32 R156, R168.reuse, R152, R4 ;  /* 0x00000098a89c723c */ /* 0x042fee0000001804 */
[----:B------:R-:W1:Y:S01]  /*b790*/  LDSM.16.MT88.4 R4, [R242+0x1000] ;  /* 0x00100000f204783b */ /* 0x000e620000004200 */
[----:B---3--:R-:W-:Y:S01]  /*b7a0*/  FADD.FTZ R0, R149, R3 ;  /* 0x0000000395007221 */ /* 0x008fe20000010000 */
[C---:B------:R-:W-:Y:S06]  /*b7b0*/  HMMA.16816.F32 R152, R168.reuse, R154, R8 ;  /* 0x0000009aa898723c */ /* 0x040fec0000001808 */
[----:B------:R-:W3:Y:S01]  /*b7c0*/  LDSM.16.MT88.4 R8, [R239+0x2800] ;  /* 0x00280000ef08783b */ /* 0x000ee20000004200 */
[----:B------:R-:W-:Y:S01]  /*b7d0*/  FADD.FTZ R0, R178, R0 ;  /* 0x00000000b2007221 */ /* 0x000fe20000010000 */
[C---:B--2---:R-:W-:Y:S06]  /*b7e0*/  HMMA.16816.F32 R148, R168.reuse, R144, R12 ;  /* 0x00000090a894723c */ /* 0x044fec000000180c */
[----:B------:R-:W2:Y:S01]  /*b7f0*/  LDSM.16.MT88.4 R12, [R241+0x2800] ;  /* 0x00280000f10c783b */ /* 0x000ea20000004200 */
[----:B------:R-:W-:Y:S01]  /*b800*/  FADD.FTZ R0, R177, R0 ;  /* 0x00000000b1007221 */ /* 0x000fe20000010000 */
[C---:B------:R-:W-:Y:S04]  /*b810*/  HMMA.16816.F32 R144, R168.reuse, R146, R16 ;  /* 0x00000092a890723c */ /* 0x040fe80000001810 */
[----:B------:R-:W-:Y:S04]  /*b820*/  FADD.FTZ R0, R176, R0 ;  /* 0x00000000b0007221 */ /* 0x000fe80000010000 */
[C---:B----4-:R-:W-:Y:S04]  /*b830*/  HMMA.16816.F32 R140, R168.reuse, R136, R20 ;  /* 0x00000088a88c723c */ /* 0x050fe80000001814 */
[----:B------:R-:W-:Y:S04]  /*b840*/  FADD.FTZ R0, R174, R0 ;  /* 0x00000000ae007221 */ /* 0x000fe80000010000 */
[C---:B------:R-:W-:Y:S04]  /*b850*/  HMMA.16816.F32 R136, R168.reuse, R138, R24 ;  /* 0x0000008aa888723c */ /* 0x040fe80000001818 */
[----:B------:R-:W-:Y:S04]  /*b860*/  FADD.FTZ R0, R175, R0 ;  /* 0x00000000af007221 */ /* 0x000fe80000010000 */
[C---:B-1----:R-:W-:Y:S04]  /*b870*/  HMMA.16816.F32 R28, R168.reuse, R4, R28 ;  /* 0x00000004a81c723c */ /* 0x042fe8000000181c */
[----:B------:R-:W-:Y:S04]  /*b880*/  FADD.FTZ R0, R172, R0 ;  /* 0x00000000ac007221 */ /* 0x000fe80000010000 */
[C---:B------:R-:W-:Y:S01]  /*b890*/  HMMA.16816.F32 R32, R168.reuse, R6, R32 ;  /* 0x00000006a820723c */ /* 0x040fe20000001820 */
[----:B------:R-:W1:Y:S03]  /*b8a0*/  LDSM.16.MT88.4 R4, [R240+0x2800] ;  /* 0x00280000f004783b */ /* 0x000e660000004200 */
[----:B------:R-:W-:Y:S04]  /*b8b0*/  FADD.FTZ R0, R173, R0 ;  /* 0x00000000ad007221 */ /* 0x000fe80000010000 */
[C---:B---3--:R-:W-:Y:S01]  /*b8c0*/  HMMA.16816.F32 R36, R168.reuse, R8, R36 ;  /* 0x00000008a824723c */ /* 0x048fe20000001824 */
[----:B------:R-:W-:Y:S04]  /*b8d0*/  STL [R1+0x28], R0 ;  /* 0x0000280001007387 */ /* 0x000fe80000100800 */
[----:B------:R-:W-:Y:S03]  /*b8e0*/  STL [R1+0x20], R179 ;  /* 0x000020b301007387 */ /* 0x000fe60000100800 */
        /* <DEDUP_REMOVED lines=33> */
.L_x_885:
[----:B------:R-:W-:Y:S07]  /*bb00*/  @!UPT UIADD3 URZ, URZ, URZ, URZ ;  /* 0x0000003f3f3ff290 */ /* 0x000fee000fffe03f */
[----:B------:R-:W-:Y:S02]  /*bb10*/  MOV R7, 0x1f ;  /* 0x0000001f00077802 */ /* 0x000fe40000000f00 */
[----:B------:R-:W-:Y:S01]  /*bb20*/  MOV R6, 0xffffffff ;  /* 0xffffffff00067802 */ /* 0x000fe20000000f00 */
[----:B------:R-:W-:Y:S06]  /*bb30*/  BRA.DIV ~URZ, `(.L_x_889) ;  /* 0x000060727f007947 */ /* 0x000fec000b800000 */
[----:B------:R-:W2:Y:S04]  /*bb40*/  LDL R2, [R1+0x2c] ;  /* 0x00002c0001027983 */ /* 0x000ea80000100800 */
[----:B--2---:R1:W2:Y:S02]  /*bb50*/  SHFL.BFLY PT, R0, R2, 0x2, 0x1f ;  /* 0x0c401f0002007f89 */ /* 0x0042a400000e0000 */
.L_x_956:
        /* <DEDUP_REMOVED lines=9> */
.L_x_957:
        /* <DEDUP_REMOVED lines=149> */
.L_x_876:
        /* <DEDUP_REMOVED lines=19> */
.L_x_892:
[----:B--2---:R-:W-:Y:S05]  /*c670*/  BSYNC B0 ;  /* 0x0000000000007941 */ /* 0x004fea0003800000 */
.L_x_891:
[----:B------:R-:W2:Y:S01]  /*c680*/  LDL.64 R2, [R1+0x70] ;  /* 0x0000700001027983 */ /* 0x000ea20000100a00 */
[----:B------:R-:W-:Y:S01]  /*c690*/  PRMT R0, R0, 0x9910, RZ ;  /* 0x0000991000007816 */ /* 0x000fe200000000ff */
[----:B------:R-:W-:Y:S01]  /*c6a0*/  BSSY B1, `(.L_x_893) ;  /* 0x0000403000017945 */ /* 0x000fe20003800000 */
[----:B-----5:R-:W-:Y:S02]  /*c6b0*/  IMAD.MOV.U32 R103, RZ, RZ, R6 ;  /* 0x000000ffff677224 */ /* 0x020fe400078e0006 */
[----:B------:R-:W-:Y:S02]  /*c6c0*/  ISETP.NE.AND P0, PT, R0, RZ, PT ;  /* 0x000000ff0000720c */ /* 0x000fe40003f05270 */
[----:B--2---:R-:W-:-:S11]  /*c6d0*/  IADD3 R14, R2, 0x40, RZ ;  /* 0x00000040020e7810 */ /* 0x004fd60007ffe0ff */
[----:B------:R-:W-:Y:S05]  /*c6e0*/  @!P0 BRA `(.L_x_894) ;  /* 0x000030b000008947 */ /* 0x000fea0003800000 */
[----:B------:R-:W2:Y:S04]  /*c6f0*/  LDL R13, [R1+0xa4] ;  /* 0x0000a400010d7983 */ /* 0x000ea80000100800 */
[----:B------:R-:W3:Y:S04]  /*c700*/  LDL R12, [R1+0xa8] ;  /* 0x0000a800010c7983 */ /* 0x000ee80000100800 */
[----:B------:R-:W4:Y:S04]  /*c710*/  LDL R11, [R1+0xb0] ;  /* 0x0000b000010b7983 */ /* 0x000f280000100800 */
[----:B------:R-:W4:Y:S04]  /*c720*/  LDL R9, [R1+0xac] ;  /* 0x0000ac0001097983 */ /* 0x000f280000100800 */
[----:B------:R-:W4:Y:S04]  /*c730*/  LDL R7, [R1+0xc0] ;  /* 0x0000c00001077983 */ /* 0x000f280000100800 */
[----:B-1----:R-:W4:Y:S04]  /*c740*/  LDL R6, [R1+0xb8] ;  /* 0x0000b80001067983 */ /* 0x002f280000100800 */
        /* <DEDUP_REMOVED lines=102> */
[----:B---3--:R-:W-:Y:S02]  /*cdb0*/  F2FP.PACK_AB R4, R99, R98 ;  /* 0x000000626304723e */ /* 0x008fe400000000ff */
[----:B----4-:R-:W-:-:S03]  /*cdc0*/  F2FP.PACK_AB R2, R83, R82 ;  /* 0x000000525302723e */ /* 0x010fc600000000ff */
[----:B------:R2:W-:Y:S04]  /*cdd0*/  STS [R10+0x8400], R4 ;  /* 0x008400040a007388 */ /* 0x0005e80000000800 */
[----:B------:R3:W-:Y:S04]  /*cde0*/  STS [R13+0xc000], R3 ;  /* 0x00c000030d007388 */ /* 0x0007e80000000800 */
[----:B------:R4:W-:Y:S01]  /*cdf0*/  STS [R13+0xc400], R2 ;  /* 0x00c400020d007388 */ /* 0x0009e20000000800 */
[----:B-1----:R-:W-:-:S05]  /*ce00*/  F2FP.PACK_AB R0, R101, R100 ;  /* 0x000000646500723e */ /* 0x002fca00000000ff */
[----:B------:R1:W-:Y:S01]  /*ce10*/  STS [R12+0xc000], R0 ;  /* 0x00c000000c007388 */ /* 0x0003e20000000800 */
[----:B--2---:R-:W-:Y:S02]  /*ce20*/  F2FP.PACK_AB R4, R105, R104 ;  /* 0x000000686904723e */ /* 0x004fe400000000ff */
[----:B---3--:R-:W-:Y:S02]  /*ce30*/  F2FP.PACK_AB R3, R107, R106 ;  /* 0x0000006a6b03723e */ /* 0x008fe400000000ff */
[----:B----4-:R-:W-:-:S03]  /*ce40*/  F2FP.PACK_AB R2, R115, R114 ;  /* 0x000000727302723e */ /* 0x010fc600000000ff */
[----:B------:R2:W-:Y:S04]  /*ce50*/  STS [R12+0xc400], R3 ;  /* 0x00c400030c007388 */ /* 0x0005e80000000800 */
[----:B------:R3:W-:Y:S01]  /*ce60*/  STS [R11+0xc000], R4 ;  /* 0x00c000040b007388 */ /* 0x0007e20000000800 */
[----:B-1----:R-:W-:-:S05]  /*ce70*/  F2FP.PACK_AB R0, R111, R110 ;  /* 0x0000006e6f00723e */ /* 0x002fca00000000ff */
[----:B------:R1:W-:Y:S01]  /*ce80*/  STS [R11+0xc400], R0 ;  /* 0x00c400000b007388 */ /* 0x0003e20000000800 */
[----:B--2---:R-:W-:-:S05]  /*ce90*/  F2FP.PACK_AB R3, R109, R108 ;  /* 0x0000006c6d03723e */ /* 0x004fca00000000ff */
[----:B------:R2:W-:Y:S01]  /*cea0*/  STS [R9+0xc000], R3 ;  /* 0x00c0000309007388 */ /* 0x0005e20000000800 */
[----:B---3--:R-:W-:-:S03]  /*ceb0*/  F2FP.PACK_AB R4, R119, R118 ;  /* 0x000000767704723e */ /* 0x008fc600000000ff */
[----:B------:R3:W-:Y:S01]  /*cec0*/  STS [R9+0xc400], R2 ;  /* 0x00c4000209007388 */ /* 0x0007e20000000800 */
[----:B-1----:R-:W-:-:S05]  /*ced0*/  F2FP.PACK_AB R0, R189, R188 ;  /* 0x000000bcbd00723e */ /* 0x002fca00000000ff */
[----:B------:R1:W-:Y:S04]  /*cee0*/  STS [R7+0xc000], R0 ;  /* 0x00c0000007007388 */ /* 0x0003e80000000800 */
[----:B------:R4:W-:Y:S01]  /*cef0*/  STS [R7+0xc400], R4 ;  /* 0x00c4000407007388 */ /* 0x0009e20000000800 */
[----:B--2---:R-:W-:Y:S02]  /*cf00*/  F2FP.PACK_AB R3, R91, R90 ;  /* 0x0000005a5b03723e */ /* 0x004fe400000000ff */
[----:B---3--:R-:W-:Y:S01]  /*cf10*/  F2FP.PACK_AB R2, R113, R112 ;  /* 0x000000707102723e */ /* 0x008fe200000000ff */
[----:B------:R-:W2:Y:S01]  /*cf20*/  LDL.LU R9, [R1+0x88] ;  /* 0x0000880001097983 */ /* 0x000ea20000300800 */
[----:B------:R-:W-:Y:S01]  /*cf30*/  ISETP.NE.U32.AND P0, PT, RZ, c[0x0][0x508], PT ;  /* 0x00014200ff007a0c */ /* 0x000fe20003f05070 */
[----:B------:R-:W-:-:S03]  /*cf40*/  IMAD.MOV.U32 R15, RZ, RZ, c[0x0][0x388] ;  /* 0x0000e200ff0f7624 */ /* 0x000fc600078e00ff */
[----:B------:R-:W-:Y:S02]  /*cf50*/  ISETP.NE.AND.EX P1, PT, RZ, c[0x0][0x50c], PT, P0 ;  /* 0x00014300ff007a0c */ /* 0x000fe40003f25300 */
[----:B-1----:R-:W-:Y:S01]  /*cf60*/  F2FP.PACK_AB R0, R187, R186 ;  /* 0x000000babb00723e */ /* 0x002fe200000000ff */
[----:B----4-:R-:W-:-:S04]  /*cf70*/  IMAD.MOV.U32 R4, RZ, RZ, 0x4 ;  /* 0x00000004ff047424 */ /* 0x010fc800078e00ff */
[----:B------:R1:W-:Y:S01]  /*cf80*/  STS [R6+0xc000], R0 ;  /* 0x00c0000006007388 */ /* 0x0003e20000000800 */
[----:B------:R-:W-:-:S03]  /*cf90*/  SHF.R.S32.HI R7, RZ, 0x1f, R8 ;  /* 0x0000001fff077819 */ /* 0x000fc60000011408 */
[----:B------:R3:W-:Y:S04]  /*cfa0*/  STS [R6+0xc400], R3 ;  /* 0x00c4000306007388 */ /* 0x0007e80000000800 */
[----:B------:R4:W-:Y:S01]  /*cfb0*/  STS [R5+0xc000], R2 ;  /* 0x00c0000205007388 */ /* 0x0009e20000000800 */
[----:B-1----:R-:W-:Y:S02]  /*cfc0*/  F2FP.PACK_AB R0, R87, R86 ;  /* 0x000000565700723e */ /* 0x002fe400000000ff */
[----:B---3--:R-:W-:-:S03]  /*cfd0*/  F2FP.PACK_AB R3, R77, R76 ;  /* 0x0000004c4d03723e */ /* 0x008fc600000000ff */
[----:B------:R1:W-:Y:S01]  /*cfe0*/  STS [R5+0xc400], R0 ;  /* 0x00c4000005007388 */ /* 0x0003e20000000800 */
[----:B------:R-:W-:Y:S02]  /*cff0*/  F2FP.PACK_AB R6, R79, R78 ;  /* 0x0000004e4f06723e */ /* 0x000fe400000000ff */
[C---:B----4-:R-:W-:Y:S01]  /*d000*/  @P1 LEA R2, P0, R8.reuse, c[0x0][0x508], 0x2 ;  /* 0x0001420008021a11 */ /* 0x050fe200078010ff */
[----:B------:R3:W-:Y:S04]  /*d010*/  STS [R10+0xc000], R3 ;  /* 0x00c000030a007388 */ /* 0x0007e80000000800 */
[----:B------:R4:W-:Y:S01]  /*d020*/  STS [R10+0xc400], R6 ;  /* 0x00c400060a007388 */ /* 0x0009e20000000800 */
[----:B-1----:R-:W-:Y:S02]  /*d030*/  IMAD.MOV.U32 R0, RZ, RZ, RZ ;  /* 0x000000ffff007224 */ /* 0x002fe400078e00ff */
[C---:B------:R-:W-:Y:S01]  /*d040*/  IMAD.WIDE R4, R8.reuse, R4, c[0x0][0x500] ;  /* 0x0001400008047625 */ /* 0x040fe200078e0204 */
[----:B------:R-:W-:Y:S01]  /*d050*/  BAR.SYNC.DEFER_BLOCKING 0x1, 0x100 ;  /* 0x0044000000007b1d */ /* 0x000fe20000010000 */
[----:B---3--:R-:W-:-:S05]  /*d060*/  @P1 LEA.HI.X R3, R8, c[0x0][0x50c], R7, 0x2, P0 ;  /* 0x0001430008031a11 */ /* 0x008fca00000f1407 */
[----:B------:R4:W5:Y:S04]  /*d070*/  @P2 LDG.E R0, [R4.64] ;  /* 0x0000000604002981 */ /* 0x000968000c1e1900 */
[----:B------:R1:W5:Y:S01]  /*d080*/  @P1 LDG.E R15, [R2.64] ;  /* 0x00000006020f1981 */ /* 0x000362000c1e1900 */
[----:B--2---:R-:W-:-:S04]  /*d090*/  ISETP.NE.AND P0, PT, R9, RZ, PT ;  /* 0x000000ff0900720c */ /* 0x004fc80003f05270 */
[----:B-1----:R-:W-:Y:S01]  /*d0a0*/  SEL R3, R9, c[0x0][0x3d4], P0 ;  /* 0x0000f50009037a07 */ /* 0x002fe20000000000 */
[----:B------:R-:W-:Y:S05]  /*d0b0*/  @P1 BRA `(.L_x_895) ;  /* 0x0000004000001947 */ /* 0x000fea0003800000 */
[----:B----4-:R-:W-:Y:S05]  /*d0c0*/  @!P2 BRA `(.L_x_895) ;  /* 0x000000300000a947 */ /* 0x010fea0003800000 */
[----:B------:R1:W2:Y:S04]  /*d0d0*/  LDG.E R2, [R4.64] ;  /* 0x0000000604027981 */ /* 0x0002a8000c1e1900 */
[----:B-1----:R-:W2:Y:S02]  /*d0e0*/  LDG.E R4, [R4.64+0x4] ;  /* 0x0000040604047981 */ /* 0x002ea4000c1e1900 */
[----:B--2--5:R-:W-:Y:S02]  /*d0f0*/  IADD3 R15, -R2, R4, RZ ;  /* 0x00000004020f7210 */ /* 0x024fe40007ffe1ff */
.L_x_895:
[----:B----4-:R-:W2:Y:S04]  /*d100*/  LDL R6, [R1+0xc8] ;  /* 0x0000c80001067983 */ /* 0x010ea80000100800 */
[----:B------:R-:W2:Y:S04]  /*d110*/  LDL R123, [R1+0x84] ;  /* 0x00008400017b7983 */ /* 0x000ea80000100800 */
[----:B------:R-:W3:Y:S04]  /*d120*/  LDL R22, [R1+0x98] ;  /* 0x0000980001167983 */ /* 0x000ee80000100800 */
[----:B------:R-:W4:Y:S04]  /*d130*/  LDL R23, [R1+0xc4] ;  /* 0x0000c40001177983 */ /* 0x000f280000100800 */
[----:B------:R-:W4:Y:S01]  /*d140*/  LDL R24, [R1+0xd0] ;  /* 0x0000d00001187983 */ /* 0x000f220000100800 */
[----:B------:R-:W-:Y:S01]  /*d150*/  IMAD.MOV.U32 R10, RZ, RZ, 0x368 ;  /* 0x00000368ff0a7424 */ /* 0x000fe200078e00ff */
[----:B------:R-:W-:-:S04]  /*d160*/  ISETP.GT.AND P2, PT, R3, 0x1, PT ;  /* 0x000000010300780c */ /* 0x000fc80003f44270 */
[----:B------:R-:W-:-:S04]  /*d170*/  SEL R10, R10, 0x328, P2 ;  /* 0x000003280a0a7807 */ /* 0x000fc80001000000 */
[----:B------:R-:W1:Y:S08]  /*d180*/  LDC.64 R4, c[0x0][R10+0x170] ;  /* 0x00005c000a047b82 */ /* 0x000e700000000a00 */
[----:B------:R-:W3:Y:S08]  /*d190*/  LDC.64 R12, c[0x0][R10+0x168] ;  /* 0x00005a000a0c7b82 */ /* 0x000ef00000000a00 */
[----:B------:R1:W2:Y:S08]  /*d1a0*/  LDC.64 R16, c[0x0][R10+0x178] ;  /* 0x00005e000a107b82 */ /* 0x0002b00000000a00 */
[----:B------:R1:W2:Y:S01]  /*d1b0*/  LDC.64 R18, c[0x0][R10+0x160] ;  /* 0x000058000a127b82 */ /* 0x0002a20000000a00 */
[----:B------:R-:W-:Y:S01]  /*d1c0*/  IMAD.MOV.U32 R2, RZ, RZ, c[0x0][0x4e8] ;  /* 0x00013a00ff027624 */ /* 0x000fe200078e00ff */
[----:B------:R-:W-:-:S04]  /*d1d0*/  ISETP.NE.U32.AND P0, PT, RZ, c[0x0][0x500], PT ;  /* 0x00014000ff007a0c */ /* 0x000fc80003f05070 */
[----:B------:R-:W-:Y:S02]  /*d1e0*/  ISETP.NE.AND P3, PT, R2, 0x1, PT ;  /* 0x000000010200780c */ /* 0x000fe40003f65270 */
[----:B------:R-:W-:-:S04]  /*d1f0*/  ISETP.NE.AND.EX P0, PT, RZ, c[0x0][0x504], PT, P0 ;  /* 0x00014100ff007a0c */ /* 0x000fc80003f05300 */
[----:B------:R-:W-:Y:S02]  /*d200*/  SEL R8, R8, RZ, !P0 ;  /* 0x000000ff08087207 */ /* 0x000fe40004000000 */
[----:B------:R-:W-:Y:S01]  /*d210*/  SEL R7, R7, RZ, !P0 ;  /* 0x000000ff07077207 */ /* 0x000fe20004000000 */
[----:B------:R-:W2:Y:S02]  /*d220*/  S2R R25, SR_TID.X ;  /* 0x0000000000197919 */ /* 0x000ea40000002100 */
[----:B-1----:R-:W-:-:S04]  /*d230*/  IMAD R2, R5, R8, RZ ;  /* 0x0000000805027224 */ /* 0x002fc800078e02ff */
[C---:B------:R-:W-:Y:S02]  /*d240*/  IMAD R11, R4.reuse, R7, R2 ;  /* 0x00000007040b7224 */ /* 0x040fe400078e0202 */
[----:B------:R-:W-:-:S04]  /*d250*/  IMAD.WIDE.U32 R4, R4, R8, RZ ;  /* 0x0000000804047225 */ /* 0x000fc800078e00ff */
[----:B--2---:R-:W-:-:S04]  /*d260*/  IMAD.IADD R9, R6, 0x1, R123 ;  /* 0x0000000106097824 */ /* 0x004fc800078e027b */
        /* <DEDUP_REMOVED lines=28> */
[C---:B------:R-:W-:Y:S02]  /*d430*/  LEA R4, P0, R2.reuse, R4, 0x2 ;  /* 0x0000000402047211 */ /* 0x040fe400078010ff */
        /* <DEDUP_REMOVED lines=21> */
[----:B------:R-:W2:Y:S04]  /*d590*/  LDL R11, [R1+0x18] ;  /* 0x00001800010b7983 */ /* 0x000ea80000100800 */
[----:B------:R-:W3:Y:S01]  /*d5a0*/  S2R R24, SR_TID.X ;  /* 0x0000000000187919 */ /* 0x000ee20000002100 */
[----:B------:R-:W-:Y:S02]  /*d5b0*/  IMAD R10, R10, c[0x0][0x3a0], RZ ;  /* 0x0000e8000a0a7a24 */ /* 0x000fe400078e02ff */
[----:B------:R-:W-:-:S04]  /*d5c0*/  IMAD.WIDE.U32 R2, R0, c[0x0][0x3a0], RZ ;  /* 0x0000e80000027a25 */ /* 0x000fc800078e00ff */
[----:B------:R-:W-:Y:S01]  /*d5d0*/  IMAD R0, R0, c[0x0][0x3a4], R10 ;  /* 0x0000e90000007a24 */ /* 0x000fe200078e020a */
[--C-:B---3--:R-:W-:Y:S02]  /*d5e0*/  SHF.R.S32.HI R23, RZ, 0x1f, R24.reuse ;  /* 0x0000001fff177819 */ /* 0x108fe40000011418 */
[----:B------:R-:W-:Y:S02]  /*d5f0*/  SHF.R.S32.HI R122, RZ, 0x1f, R24 ;  /* 0x0000001fff7a7819 */ /* 0x000fe40000011418 */
[-C--:B------:R-:W-:Y:S02]  /*d600*/  LEA.HI R23, R23, R24.reuse, RZ, 0x3 ;  /* 0x0000001817177211 */ /* 0x080fe400078f18ff */
[----:B------:R-:W-:Y:S02]  /*d610*/  LEA.HI R122, R122, R24, RZ, 0x3 ;  /* 0x000000187a7a7211 */ /* 0x000fe400078f18ff */
[----:B------:R-:W-:Y:S02]  /*d620*/  LOP3.LUT R23, R23, 0xfffffff8, RZ, 0xc0, !PT ;  /* 0xfffffff817177812 */ /* 0x000fe400078ec0ff */
[----:B------:R-:W-:-:S02]  /*d630*/  SHF.R.S32.HI R122, RZ, 0x3, R122 ;  /* 0x00000003ff7a7819 */ /* 0x000fc4000001147a */
[----:B------:R-:W-:-:S04]  /*d640*/  IADD3 R23, -R23, R24, RZ ;  /* 0x0000001817177210 */ /* 0x000fc80007ffe1ff */
[----:B-1----:R-:W-:Y:S01]  /*d650*/  LEA R4, R23, R122, 0x5 ;  /* 0x0000007a17047211 */ /* 0x002fe200078e28ff */
[----:B------:R-:W-:-:S03]  /*d660*/  IMAD.IADD R3, R3, 0x1, R0 ;  /* 0x0000000103037824 */ /* 0x000fc600078e0200 */
[----:B------:R-:W-:Y:S01]  /*d670*/  IADD3 R4, R123, R4, RZ ;  /* 0x000000047b047210 */ /* 0x000fe20007ffe0ff */
[----:B------:R-:W-:Y:S01]  /*d680*/  IMAD.WIDE.U32 R2, R22, c[0x0][0x3e8], R2 ;  /* 0x0000fa0016027a25 */ /* 0x000fe200078e0002 */
[----:B------:R-:W-:-:S03]  /*d690*/  SHF.R.S32.HI R5, RZ, 0x1f, R8 ;  /* 0x0000001fff057819 */ /* 0x000fc60000011408 */
[----:B------:R-:W-:-:S04]  /*d6a0*/  @P3 IMAD.HI.U32 R6, R4, c[0x0][0x4ec], RZ ;  /* 0x00013b0004063a27 */ /* 0x000fc800078e00ff */
[----:B------:R-:W-:Y:S02]  /*d6b0*/  IMAD R5, R5, c[0x0][0x3f0], RZ ;  /* 0x0000fc0005057a24 */ /* 0x000fe400078e02ff */
        /* <DEDUP_REMOVED lines=39> */
.L_x_958:
[----:B------:R-:W-:Y:S05]  /*d930*/  BRA.DIV ~URZ, `(.L_x_898) ;  /* 0x000044527f007947 */ /* 0x000fea000b800000 */
[----:B------:R4:W2:Y:S02]  /*d940*/  SHFL.IDX PT, R0, R15, RZ, 0x181f ;  /* 0x00181fff0f007589 */ /* 0x0008a400000e0000 */
.L_x_959:
[----:B------:R-:W5:Y:S01]  /*d950*/  LDL.64 R2, [R1+0x70] ;  /* 0x0000700001027983 */ /* 0x000f620000100a00 */
[----:B------:R-:W-:Y:S01]  /*d960*/  ISETP.GE.AND P0, PT, R11, R13, PT ;  /* 0x0000000d0b00720c */ /* 0x000fe20003f06270 */
[----:B------:R-:W-:Y:S01]  /*d970*/  BSSY B0, `(.L_x_899) ;  /* 0x0000018000007945 */ /* 0x000fe20003800000 */
[----:B------:R-:W-:-:S02]  /*d980*/  SHF.R.S32.HI R17, RZ, 0x1f, R14 ;  /* 0x0000001fff117819 */ /* 0x000fc4000001140e */
[----:B-----5:R-:W-:-:S09]  /*d990*/  SHF.R.S32.HI R16, RZ, 0x1f, R2 ;  /* 0x0000001fff107819 */ /* 0x020fd20000011402 */
[----:B------:R-:W-:Y:S05]  /*d9a0*/  @P0 BRA `(.L_x_900) ;  /* 0x0000014000000947 */ /* 0x000fea0003800000 */
[----:B------:R-:W5:Y:S04]  /*d9b0*/  LDL R84, [R1+0x7c] ;  /* 0x00007c0001547983 */ /* 0x000f680000100800 */
[----:B----4-:R-:W4:Y:S04]  /*d9c0*/  LDL R18, [R1+0x90] ;  /* 0x0000900001127983 */ /* 0x010f280000100800 */
[----:B---3--:R-:W3:Y:S04]  /*d9d0*/  LDL R85, [R1+0xa0] ;  /* 0x0000a00001557983 */ /* 0x008ee80000100800 */
[----:B--2---:R-:W2:Y:S01]  /*d9e0*/  LDL R19, [R1+0x9c] ;  /* 0x00009c0001137983 */ /* 0x004ea20000100800 */
[----:B------:R-:W-:-:S02]  /*d9f0*/  ISETP.GE.AND P3, PT, R2, c[0x0][0x3c8], PT ;  /* 0x0000f20002007a0c */ /* 0x000fc40003f66270 */
[----:B------:R-:W-:-:S11]  /*da00*/  ISETP.GE.AND P2, PT, R14, c[0x0][0x3c8], PT ;  /* 0x0000f2000e007a0c */ /* 0x000fd60003f46270 */
[-C--:B------:R-:W-:Y:S02]  /*da10*/  @!P3 LEA R8, P4, R2, R0.reuse, 0x1 ;  /* 0x000000000208b211 */ /* 0x080fe400078808ff */
[----:B------:R-:W-:Y:S02]  /*da20*/  @!P2 LEA R6, P6, R14, R0, 0x1 ;  /* 0x000000000e06a211 */ /* 0x000fe400078c08ff */
[-C--:B------:R-:W-:Y:S02]  /*da30*/  @!P3 LEA.HI.X R9, R2, R10.reuse, R16, 0x1, P4 ;  /* 0x0000000a0209b211 */ /* 0x080fe400020f0c10 */
[----:B------:R-:W-:-:S03]  /*da40*/  @!P2 LEA.HI.X R7, R14, R10, R17, 0x1, P6 ;  /* 0x0000000a0e07a211 */ /* 0x000fc600030f0c11 */
[----:B-1----:R1:W-:Y:S04]  /*da50*/  @!P3 ST.E.128 [R8.64], R32 ;  /* 0x000000200800b985 */ /* 0x0023e8000c101d06 */
[----:B------:R1:W-:Y:S01]  /*da60*/  @!P2 ST.E.128 [R6.64], R28 ;  /* 0x0000001c0600a985 */ /* 0x0003e2000c101d06 */
[----:B-----5:R-:W-:Y:S02]  /*da70*/  ISETP.GE.AND P1, PT, R84, c[0x0][0x3c8], PT ;  /* 0x0000f20054007a0c */ /* 0x020fe40003f26270 */
[----:B----4-:R-:W-:-:S11]  /*da80*/  ISETP.GE.AND P0, PT, R18, c[0x0][0x3c8], PT ;  /* 0x0000f20012007a0c */ /* 0x010fd60003f06270 */
[-C--:B------:R-:W-:Y:S02]  /*da90*/  @!P1 LEA R4, P5, R84, R0.reuse, 0x1 ;  /* 0x0000000054049211 */ /* 0x080fe400078a08ff */
[----:B------:R-:W-:Y:S02]  /*daa0*/  @!P0 LEA R2, P4, R18, R0, 0x1 ;  /* 0x0000000012028211 */ /* 0x000fe400078808ff */
[-C--:B---3--:R-:W-:Y:S02]  /*dab0*/  @!P1 LEA.HI.X R5, R84, R10.reuse, R85, 0x1, P5 ;  /* 0x0000000a54059211 */ /* 0x088fe400028f0c55 */
[----:B--2---:R-:W-:-:S03]  /*dac0*/  @!P0 LEA.HI.X R3, R18, R10, R19, 0x1, P4 ;  /* 0x0000000a12038211 */ /* 0x004fc600020f0c13 */
[----:B------:R1:W-:Y:S04]  /*dad0*/  @!P1 ST.E.128 [R4.64], R24 ;  /* 0x0000001804009985 */ /* 0x0003e8000c101d06 */
[----:B------:R1:W-:Y:S02]  /*dae0*/  @!P0 ST.E.128 [R2.64], R20 ;  /* 0x0000001402008985 */ /* 0x0003e4000c101d06 */
.L_x_900:
[----:B------:R-:W-:Y:S05]  /*daf0*/  BSYNC B0 ;  /* 0x0000000000007941 */ /* 0x000fea0003800000 */
.L_x_899:
[----:B------:R-:W-:Y:S05]  /*db00*/  BRA.DIV ~URZ, `(.L_x_901) ;  /* 0x000042e27f007947 */ /* 0x000fea000b800000 */
[----:B---3--:R3:W4:Y:S04]  /*db10*/  SHFL.IDX PT, R10, R12, 0x1, 0x181f ;  /* 0x00381f000c0a7f89 */ /* 0x00872800000e0000 */
[----:B--2---:R3:W2:Y:S02]  /*db20*/  SHFL.IDX PT, R0, R15, 0x1, 0x181f ;  /* 0x00381f000f007f89 */ /* 0x0046a400000e0000 */
.L_x_960:
[----:B-1----:R-:W-:Y:S01]  /*db30*/  IADD3 R2, R11, 0x20, RZ ;  /* 0x000000200b027810 */ /* 0x002fe20007ffe0ff */
[----:B------:R-:W-:Y:S03]  /*db40*/  BSSY B0, `(.L_x_902) ;  /* 0x0000018000007945 */ /* 0x000fe60003800000 */
[----:B------:R-:W-:-:S13]  /*db50*/  ISETP.GE.AND P0, PT, R2, R13, PT ;  /* 0x0000000d0200720c */ /* 0x000fda0003f06270 */
[----:B------:R-:W-:Y:S05]  /*db60*/  @P0 BRA `(.L_x_903) ;  /* 0x0000015000000947 */ /* 0x000fea0003800000 */
[----:B------:R-:W5:Y:S04]  /*db70*/  LDL.64 R22, [R1+0x70] ;  /* 0x0000700001167983 */ /* 0x000f680000100a00 */
[----:B---3--:R-:W3:Y:S04]  /*db80*/  LDL R20, [R1+0x7c] ;  /* 0x00007c0001147983 */ /* 0x008ee80000100800 */
[----:B----4-:R-:W4:Y:S04]  /*db90*/  LDL R18, [R1+0x90] ;  /* 0x0000900001127983 */ /* 0x010f280000100800 */
[----:B--2---:R-:W2:Y:S04]  /*dba0*/  LDL R21, [R1+0xa0] ;  /* 0x0000a00001157983 */ /* 0x004ea80000100800 */
[----:B------:R-:W2:Y:S01]  /*dbb0*/  LDL R19, [R1+0x9c] ;  /* 0x00009c0001137983 */ /* 0x000ea20000100800 */
[----:B------:R-:W-:-:S13]  /*dbc0*/  ISETP.GE.AND P2, PT, R14, c[0x0][0x3c8], PT ;  /* 0x0000f2000e007a0c */ /* 0x000fda0003f46270 */
[----:B------:R-:W-:-:S04]  /*dbd0*/  @!P2 LEA R6, P6, R14, R0, 0x1 ;  /* 0x000000000e06a211 */ /* 0x000fc800078c08ff */
[----:B------:R-:W-:Y:S02]  /*dbe0*/  @!P2 LEA.HI.X R7, R14, R10, R17, 0x1, P6 ;  /* 0x0000000a0e07a211 */ /* 0x000fe400030f0c11 */
[----:B-----5:R-:W-:Y:S02]  /*dbf0*/  ISETP.GE.AND P3, PT, R22, c[0x0][0x3c8], PT ;  /* 0x0000f20016007a0c */ /* 0x020fe40003f66270 */
[----:B---3--:R-:W-:Y:S02]  /*dc00*/  ISETP.GE.AND P1, PT, R20, c[0x0][0x3c8], PT ;  /* 0x0000f20014007a0c */ /* 0x008fe40003f26270 */
[----:B----4-:R-:W-:-:S09]  /*dc10*/  ISETP.GE.AND P0, PT, R18, c[0x0][0x3c8], PT ;  /* 0x0000f20012007a0c */ /* 0x010fd20003f06270 */
[-C--:B------:R-:W-:Y:S02]  /*dc20*/  @!P3 LEA R8, P4, R22, R0.reuse, 0x1 ;  /* 0x000000001608b211 */ /* 0x080fe400078808ff */
[----:B------:R-:W-:Y:S02]  /*dc30*/  @!P1 LEA R4, P5, R20, R0, 0x1 ;  /* 0x0000000014049211 */ /* 0x000fe400078a08ff */
[----:B------:R-:W-:Y:S02]  /*dc40*/  @!P3 LEA.HI.X R9, R22, R10, R16, 0x1, P4 ;  /* 0x0000000a1609b211 */ /* 0x000fe400020f0c10 */
[----:B------:R-:W-:Y:S02]  /*dc50*/  @!P0 LEA R2, P4, R18, R0, 0x1 ;  /* 0x0000000012028211 */ /* 0x000fe400078808ff */
[-C--:B--2---:R-:W-:Y:S02]  /*dc60*/  @!P1 LEA.HI.X R5, R20, R10.reuse, R21, 0x1, P5 ;  /* 0x0000000a14059211 */ /* 0x084fe400028f0c15 */
[----:B------:R-:W-:Y:S01]  /*dc70*/  @!P0 LEA.HI.X R3, R18, R10, R19, 0x1, P4 ;  /* 0x0000000a12038211 */ /* 0x000fe200020f0c13 */
[----:B------:R1:W-:Y:S04]  /*dc80*/  @!P3 ST.E.128 [R8.64], R48 ;  /* 0x000000300800b985 */ /* 0x0003e8000c101d06 */
[----:B------:R1:W-:Y:S04]  /*dc90*/  @!P2 ST.E.128 [R6.64], R44 ;  /* 0x0000002c0600a985 */ /* 0x0003e8000c101d06 */
[----:B------:R1:W-:Y:S04]  /*dca0*/  @!P1 ST.E.128 [R4.64], R40 ;  /* 0x0000002804009985 */ /* 0x0003e8000c101d06 */
[----:B------:R1:W-:Y:S02]  /*dcb0*/  @!P0 ST.E.128 [R2.64], R36 ;  /* 0x0000002402008985 */ /* 0x0003e4000c101d06 */
.L_x_903:
[----:B------:R-:W-:Y:S05]  /*dcc0*/  BSYNC B0 ;  /* 0x0000000000007941 */ /* 0x000fea0003800000 */
.L_x_902:
[----:B------:R-:W-:Y:S05]  /*dcd0*/  BRA.DIV ~URZ, `(.L_x_904) ;  /* 0x000041d27f007947 */ /* 0x000fea000b800000 */
[----:B----4-:R4:W1:Y:S02]  /*dce0*/  SHFL.IDX PT, R10, R12, 0x2, 0x181f ;  /* 0x00581f000c0a7f89 */ /* 0x01086400000e0000 */
.L_x_961:
[----:B------:R-:W-:Y:S05]  /*dcf0*/  BRA.DIV ~URZ, `(.L_x_905) ;  /* 0x000042227f007947 */ /* 0x000fea000b800000 */
[----:B--2---:R2:W3:Y:S02]  /*dd00*/  SHFL.IDX PT, R0, R15, 0x2, 0x181f ;  /* 0x00581f000f007f89 */ /* 0x0044e400000e0000 */
.L_x_962:
        /* <DEDUP_REMOVED lines=8> */
[----:B------:R-:W3:Y:S01]  /*dd90*/  LDL R19, [R1+0x9c] ;  /* 0x00009c0001137983 */ /* 0x000ee20000100800 */
[----:B------:R-:W-:-:S13]  /*dda0*/  ISETP.GE.AND P2, PT, R14, c[0x0][0x3c8], PT ;  /* 0x0000f2000e007a0c */ /* 0x000fda0003f46270 */
[----:B------:R-:W-:-:S04]  /*ddb0*/  @!P2 LEA R6, P6, R14, R0, 0x1 ;  /* 0x000000000e06a211 */ /* 0x000fc800078c08ff */
[----:B------:R-:W-:Y:S02]  /*ddc0*/  @!P2 LEA.HI.X R7, R14, R10, R17, 0x1, P6 ;  /* 0x0000000a0e07a211 */ /* 0x000fe400030f0c11 */
[----:B-----5:R-:W-:Y:S02]  /*ddd0*/  ISETP.GE.AND P3, PT, R22, c[0x0][0x3c8], PT ;  /* 0x0000f20016007a0c */ /* 0x020fe40003f66270 */
[----:B--2---:R-:W-:Y:S02]  /*dde0*/  ISETP.GE.AND P1, PT, R20, c[0x0][0x3c8], PT ;  /* 0x0000f20014007a0c */ /* 0x004fe40003f26270 */
[----:B----4-:R-:W-:-:S09]  /*ddf0*/  ISETP.GE.AND P0, PT, R18, c[0x0][0x3c8], PT ;  /* 0x0000f20012007a0c */ /* 0x010fd20003f06270 */
[-C--:B------:R-:W-:Y:S02]  /*de00*/  @!P3 LEA R8, P4, R22, R0.reuse, 0x1 ;  /* 0x000000001608b211 */ /* 0x080fe400078808ff */
[----:B------:R-:W-:Y:S02]  /*de10*/  @!P1 LEA R4, P5, R20, R0, 0x1 ;  /* 0x0000000014049211 */ /* 0x000fe400078a08ff */
[----:B------:R-:W-:Y:S02]  /*de20*/  @!P3 LEA.HI.X R9, R22, R10, R16, 0x1, P4 ;  /* 0x0000000a1609b211 */ /* 0x000fe400020f0c10 */
[----:B------:R-:W-:Y:S02]  /*de30*/  @!P0 LEA R2, P4, R18, R0, 0x1 ;  /* 0x0000000012028211 */ /* 0x000fe400078808ff */
[-C--:B---3--:R-:W-:Y:S02]  /*de40*/  @!P1 LEA.HI.X R5, R20, R10.reuse, R21, 0x1, P5 ;  /* 0x0000000a14059211 */ /* 0x088fe400028f0c15 */
[----:B------:R-:W-:Y:S01]  /*de50*/  @!P0 LEA.HI.X R3, R18, R10, R19, 0x1, P4 ;  /* 0x0000000a12038211 */ /* 0x000fe200020f0c13 */
[----:B------:R1:W-:Y:S04]  /*de60*/  @!P3 ST.E.128 [R8.64], R64 ;  /* 0x000000400800b985 */ /* 0x0003e8000c101d06 */
[----:B------:R1:W-:Y:S04]  /*de70*/  @!P2 ST.E.128 [R6.64], R60 ;  /* 0x0000003c0600a985 */ /* 0x0003e8000c101d06 */
[----:B------:R1:W-:Y:S04]  /*de80*/  @!P1 ST.E.128 [R4.64], R56 ;  /* 0x0000003804009985 */ /* 0x0003e8000c101d06 */
[----:B------:R1:W-:Y:S02]  /*de90*/  @!P0 ST.E.128 [R2.64], R52 ;  /* 0x0000003402008985 */ /* 0x0003e4000c101d06 */
.L_x_907:
[----:B------:R-:W-:Y:S05]  /*dea0*/  BSYNC B0 ;  /* 0x0000000000007941 */ /* 0x000fea0003800000 */
.L_x_906:
[----:B------:R-:W-:Y:S05]  /*deb0*/  BRA.DIV ~URZ, `(.L_x_908) ;  /* 0x000040c27f007947 */ /* 0x000fea000b800000 */
[----:B-1----:R1:W2:Y:S04]  /*dec0*/  SHFL.IDX PT, R8, R12, 0x3, 0x181f ;  /* 0x00781f000c087f89 */ /* 0x0022a800000e0000 */
[----:B---3--:R1:W3:Y:S02]  /*ded0*/  SHFL.IDX PT, R0, R15, 0x3, 0x181f ;  /* 0x00781f000f007f89 */ /* 0x0082e400000e0000 */
.L_x_963:
[----:B------:R-:W-:-:S04]  /*dee0*/  IADD3 R2, R11, 0x60, RZ ;  /* 0x000000600b027810 */ /* 0x000fc80007ffe0ff */
[----:B------:R-:W-:-:S13]  /*def0*/  ISETP.GE.AND P0, PT, R2, R13, PT ;  /* 0x0000000d0200720c */ /* 0x000fda0003f06270 */
[----:B------:R-:W-:Y:S05]  /*df00*/  @P0 BRA `(.L_x_909) ;  /* 0x000027c000000947 */ /* 0x000fea0003800000 */
[----:B------:R-:W5:Y:S04]  /*df10*/  LDL.64 R18, [R1+0x70] ;  /* 0x0000700001127983 */ /* 0x000f680000100a00 */
[----:B----4-:R-:W4:Y:S04]  /*df20*/  LDL R10, [R1+0x7c] ;  /* 0x00007c00010a7983 */ /* 0x010f280000100800 */
[----:B-1-3--:R-:W3:Y:S04]  /*df30*/  LDL R12, [R1+0xa0] ;  /* 0x0000a000010c7983 */ /* 0x00aee80000100800 */
[----:B--2---:R-:W2:Y:S01]  /*df40*/  LDL R9, [R1+0x90] ;  /* 0x0000900001097983 */ /* 0x004ea20000100800 */
[----:B------:R-:W-:-:S13]  /*df50*/  ISETP.GE.AND P1, PT, R14, c[0x0][0x3c8], PT ;  /* 0x0000f2000e007a0c */ /* 0x000fda0003f26270 */
[----:B------:R-:W-:-:S04]  /*df60*/  @!P1 LEA R4, P4, R14, R0, 0x1 ;  /* 0x000000000e049211 */ /* 0x000fc800078808ff */
[----:B------:R-:W-:Y:S02]  /*df70*/  @!P1 LEA.HI.X R5, R14, R8, R17, 0x1, P4 ;  /* 0x000000080e059211 */ /* 0x000fe400020f0c11 */
[----:B-----5:R-:W-:Y:S02]  /*df80*/  ISETP.GE.AND P2, PT, R18, c[0x0][0x3c8], PT ;  /* 0x0000f20012007a0c */ /* 0x020fe40003f46270 */
[----:B----4-:R-:W-:-:S11]  /*df90*/  ISETP.GE.AND P0, PT, R10, c[0x0][0x3c8], PT ;  /* 0x0000f2000a007a0c */ /* 0x010fd60003f06270 */
[-C--:B------:R-:W-:Y:S02]  /*dfa0*/  @!P2 LEA R6, P5, R18, R0.reuse, 0x1 ;  /* 0x000000001206a211 */ /* 0x080fe400078a08ff */
[----:B------:R-:W-:Y:S02]  /*dfb0*/  @!P0 LEA R2, P3, R10, R0, 0x1 ;  /* 0x000000000a028211 */ /* 0x000fe400078608ff */
[-C--:B------:R-:W-:Y:S02]  /*dfc0*/  @!P2 LEA.HI.X R7, R18, R8.reuse, R16, 0x1, P5 ;  /* 0x000000081207a211 */ /* 0x080fe400028f0c10 */
[----:B---3--:R-:W-:-:S03]  /*dfd0*/  @!P0 LEA.HI.X R3, R10, R8, R12, 0x1, P3 ;  /* 0x000000080a038211 */ /* 0x008fc600018f0c0c */
[----:B------:R1:W-:Y:S04]  /*dfe0*/  @!P2 ST.E.128 [R6.64], R76 ;  /* 0x0000004c0600a985 */ /* 0x0003e8000c101d06 */
[----:B------:R1:W-:Y:S04]  /*dff0*/  @!P1 ST.E.128 [R4.64], R72 ;  /* 0x0000004804009985 */ /* 0x0003e8000c101d06 */
[----:B------:R1:W-:Y:S01]  /*e000*/  @!P0 ST.E.128 [R2.64], R68 ;  /* 0x0000004402008985 */ /* 0x0003e2000c101d06 */
[----:B--2---:R-:W-:-:S13]  /*e010*/  ISETP.GE.AND P0, PT, R9, c[0x0][0x3c8], PT ;  /* 0x0000f20009007a0c */ /* 0x004fda0003f06270 */
[----:B------:R-:W-:Y:S05]  /*e020*/  @P0 BRA `(.L_x_909) ;  /* 0x000026a000000947 */ /* 0x000fea0003800000 */
[----:B------:R-:W2:Y:S01]  /*e030*/  LDL R10, [R1+0x9c] ;  /* 0x00009c00010a7983 */ /* 0x000ea20000100800 */
[----:B-1----:R-:W-:-:S04]  /*e040*/  LEA R2, P0, R9, R0, 0x1 ;  /* 0x0000000009027211 */ /* 0x002fc800078008ff */
[----:B--2---:R-:W-:-:S05]  /*e050*/  LEA.HI.X R3, R9, R8, R10, 0x1, P0 ;  /* 0x0000000809037211 */ /* 0x004fca00000f0c0a */
[----:B------:R1:W-:Y:S01]  /*e060*/  ST.E.128 [R2.64], R80 ;  /* 0x0000005002007985 */ /* 0x0003e2000c101d06 */
[----:B------:R-:W-:Y:S05]  /*e070*/  BRA `(.L_x_909) ;  /* 0x0000265000007947 */ /* 0x000fea0003800000 */
.L_x_896:
        /* <DEDUP_REMOVED lines=34> */
.L_x_964:
[----:B------:R-:W-:Y:S05]  /*e2a0*/  BRA.DIV ~URZ, `(.L_x_911) ;  /* 0x00003e027f007947 */ /* 0x000fea000b800000 */
[----:B------:R3:W4:Y:S02]  /*e2b0*/  SHFL.IDX PT, R0, R14, RZ, 0x1c1f ;  /* 0x001c1fff0e007589 */ /* 0x00072400000e0000 */
.L_x_965:
        /* <DEDUP_REMOVED lines=72> */
[----:B--2---:R-:W-:Y:S02]  /*e740*/  @!P0 IMAD.MOV.U32 R3, RZ, RZ, R4 ;  /* 0x000000ffff038224 */ /* 0x004fe400078e0004 */
[C---:B------:R-:W-:Y:S02]  /*e750*/  @!P3 LEA R6, P5, R16.reuse, R0, 0x2 ;  /* 0x000000001006b211 */ /* 0x040fe400078a10ff */
[----:B------:R-:W-:Y:S02]  /*e760*/  @!P0 IMAD.WIDE R2, R5, 0x4, R2 ;  /* 0x0000000405028825 */ /* 0x000fe400078e0202 */
[----:B------:R-:W-:-:S03]  /*e770*/  @!P3 LEA.HI.X R7, R16, R4, R47, 0x2, P5 ;  /* 0x000000041007b211 */ /* 0x000fc600028f142f */
[----:B------:R2:W-:Y:S02]  /*e780*/  @!P0 ST.E.64 [R2.64], R134 ;  /* 0x0000008602008985 */ /* 0x0005e4000c101b06 */
        /* <DEDUP_REMOVED lines=8> */
[----:B----4-:R-:W-:-:S03]  /*e810*/  @!P4 LEA R6, P5, R18, R0, 0x2 ;  /* 0x000000001206c211 */ /* 0x010fc600078a10ff */
[----:B------:R2:W-:Y:S01]  /*e820*/  @!P2 ST.E.64 [R2.64], R144 ;  /* 0x000000900200a985 */ /* 0x0005e2000c101b06 */
[----:B------:R-:W-:Y:S02]  /*e830*/  ISETP.GE.AND P2, PT, R21, c[0x0][0x3c8], PT ;  /* 0x0000f20015007a0c */ /* 0x000fe40003f46270 */
[----:B------:R-:W-:-:S05]  /*e840*/  @!P4 LEA.HI.X R7, R18, R4, R48, 0x2, P5 ;  /* 0x000000041207c211 */ /* 0x000fca00028f1430 */
        /* <DEDUP_REMOVED lines=71> */
[----:B------:R-:W-:Y:S02]  /*ecc0*/  @!P3 LEA.HI.X R7, R36, R4, R66, 0x2, P5 ;  /* 0x000000042407b211 */ /* 0x000fe400028f1442 */
[----:B------:R-:W-:-:S03]  /*ecd0*/  ISETP.GE.AND P5, PT, R40, c[0x0][0x3c8], PT ;  /* 0x0000f20028007a0c */ /* 0x000fc60003fa6270 */
[----:B------:R4:W-:Y:S01]  /*ece0*/  @!P3 ST.E.64 [R6.64], R92 ;  /* 0x0000005c0600b985 */ /* 0x0009e2000c101b06 */
[----:B--2---:R-:W-:-:S04]  /*ecf0*/  @!P2 LEA R2, P0, R37, R0, 0x2 ;  /* 0x000000002502a211 */ /* 0x004fc800078010ff */
[----:B------:R-:W-:Y:S02]  /*ed00*/  @!P2 LEA.HI.X R3, R37, R4, R67, 0x2, P0 ;  /* 0x000000042503a211 */ /* 0x000fe400000f1443 */
[----:B------:R-:W-:-:S03]  /*ed10*/  @!P4 LEA R8, P0, R38, R0, 0x2 ;  /* 0x000000002608c211 */ /* 0x000fc600078010ff */
[----:B------:R2:W-:Y:S01]  /*ed20*/  @!P2 ST.E.64 [R2.64], R96 ;  /* 0x000000600200a985 */ /* 0x0005e2000c101b06 */
[----:B------:R-:W-:Y:S02]  /*ed30*/  @!P4 LEA.HI.X R9, R38, R4, R68, 0x2, P0 ;  /* 0x000000042609c211 */ /* 0x000fe400000f1444 */
[----:B----4-:R-:W-:-:S03]  /*ed40*/  @!P6 LEA R6, P0, R41, R0, 0x2 ;  /* 0x000000002906e211 */ /* 0x010fc600078010ff */
[----:B------:R-:W-:Y:S01]  /*ed50*/  @!P4 ST.E.64 [R8.64], R184 ;  /* 0x000000b80800c985 */ /* 0x000fe2000c101b06 */
[----:B------:R-:W-:Y:S02]  /*ed60*/  ISETP.GE.AND P4, PT, R42, c[0x0][0x3c8], PT ;  /* 0x0000f2002a007a0c */ /* 0x000fe40003f86270 */
[----:B------:R-:W-:Y:S02]  /*ed70*/  @!P6 LEA.HI.X R7, R41, R4, R71, 0x2, P0 ;  /* 0x000000042907e211 */ /* 0x000fe400000f1447 */
[----:B------:R-:W-:Y:S02]  /*ed80*/  ISETP.GE.AND P0, PT, R45, c[0x0][0x3c8], PT ;  /* 0x0000f2002d007a0c */ /* 0x000fe40003f06270 */
[----:B--2---:R-:W-:-:S04]  /*ed90*/  @!P1 LEA R2, P2, R39, R0, 0x2 ;  /* 0x0000000027029211 */ /* 0x004fc800078410ff */
        /* <DEDUP_REMOVED lines=20> */
.L_x_913:
[----:B------:R-:W-:Y:S05]  /*eee0*/  BSYNC B0 ;  /* 0x0000000000007941 */ /* 0x000fea0003800000 */
.L_x_912:
[----:B------:R-:W-:Y:S05]  /*eef0*/  BRA.DIV ~URZ, `(.L_x_914) ;  /* 0x000032127f007947 */ /* 0x000fea000b800000 */
[----:B--2---:R2:W1:Y:S04]  /*ef00*/  SHFL.IDX PT, R4, R12, 0x1, 0x1c1f ;  /* 0x003c1f000c047f89 */ /* 0x00446800000e0000 */
[----:B----4-:R2:W4:Y:S02]  /*ef10*/  SHFL.IDX PT, R0, R14, 0x1, 0x1c1f ;  /* 0x003c1f000e007f89 */ /* 0x01052400000e0000 */
.L_x_966:
        /* <DEDUP_REMOVED lines=19> */
[C---:B------:R-:W-:Y:S02]  /*f050*/  @!P3 LEA R10, P6, R17.reuse, R0, 0x2 ;  /* 0x00000000110ab211 */ /* 0x040fe400078c10ff */
        /* <DEDUP_REMOVED lines=116> */
.L_x_894:
[----:B------:R-:W2:Y:S04]  /*f7a0*/  LDL.LU R7, [R1+0x88] ;  /* 0x0000880001077983 */ /* 0x000ea80000300800 */
[----:B-1----:R-:W3:Y:S01]  /*f7b0*/  LDL R6, [R1+0x94] ;  /* 0x0000940001067983 */ /* 0x002ee20000100800 */
[----:B------:R-:W-:Y:S01]  /*f7c0*/  ISETP.NE.U32.AND P0, PT, RZ, c[0x0][0x508], PT ;  /* 0x00014200ff007a0c */ /* 0x000fe20003f05070 */
[----:B------:R-:W-:Y:S01]  /*f7d0*/  IMAD.MOV.U32 R4, RZ, RZ, 0x4 ;  /* 0x00000004ff047424 */ /* 0x000fe200078e00ff */
[----:B------:R-:W-:Y:S01]  /*f7e0*/  ISETP.NE.U32.AND P2, PT, RZ, c[0x0][0x500], PT ;  /* 0x00014000ff007a0c */ /* 0x000fe20003f45070 */
[----:B------:R-:W-:Y:S01]  /*f7f0*/  IMAD.MOV.U32 R8, RZ, RZ, RZ ;  /* 0x000000ffff087224 */ /* 0x000fe200078e00ff */
[----:B------:R-:W-:Y:S01]  /*f800*/  ISETP.NE.AND.EX P1, PT, RZ, c[0x0][0x50c], PT, P0 ;  /* 0x00014300ff007a0c */ /* 0x000fe20003f25300 */
[----:B------:R-:W-:Y:S01]  /*f810*/  IMAD.MOV.U32 R20, RZ, RZ, c[0x0][0x388] ;  /* 0x0000e200ff147624 */ /* 0x000fe200078e00ff */
[----:B------:R-:W-:-:S02]  /*f820*/  ISETP.NE.AND.EX P2, PT, RZ, c[0x0][0x504], PT, P2 ;  /* 0x00014100ff007a0c */ /* 0x000fc40003f45320 */
[----:B---3--:R-:W-:Y:S01]  /*f830*/  SHF.R.S32.HI R0, RZ, 0x1f, R6 ;  /* 0x0000001fff007819 */ /* 0x008fe20000011406 */
[----:B------:R-:W-:-:S08]  /*f840*/  IMAD.WIDE R4, R6, R4, c[0x0][0x500] ;  /* 0x0001400006047625 */ /* 0x000fd000078e0204 */
[----:B------:R-:W-:-:S04]  /*f850*/  @P1 LEA R2, P0, R6, c[0x0][0x508], 0x2 ;  /* 0x0001420006021a11 */ /* 0x000fc800078010ff */
[----:B------:R-:W-:Y:S01]  /*f860*/  @P1 LEA.HI.X R3, R6, c[0x0][0x50c], R0, 0x2, P0 ;  /* 0x0001430006031a11 */ /* 0x000fe200000f1400 */
[----:B------:R1:W5:Y:S04]  /*f870*/  @P2 LDG.E R8, [R4.64] ;  /* 0x0000000604082981 */ /* 0x000368000c1e1900 */
[----:B------:R1:W5:Y:S01]  /*f880*/  @P1 LDG.E R20, [R2.64] ;  /* 0x0000000602141981 */ /* 0x000362000c1e1900 */
[----:B--2---:R-:W-:-:S04]  /*f890*/  ISETP.NE.AND P0, PT, R7, RZ, PT ;  /* 0x000000ff0700720c */ /* 0x004fc80003f05270 */
[----:B------:R-:W-:Y:S01]  /*f8a0*/  SEL R19, R7, c[0x0][0x3d4], P0 ;  /* 0x0000f50007137a07 */ /* 0x000fe20000000000 */
[----:B------:R-:W-:Y:S05]  /*f8b0*/  @P1 BRA `(.L_x_915) ;  /* 0x0000004000001947 */ /* 0x000fea0003800000 */
[----:B------:R-:W-:Y:S05]  /*f8c0*/  @!P2 BRA `(.L_x_915) ;  /* 0x000000300000a947 */ /* 0x000fea0003800000 */
[----:B-1----:R1:W2:Y:S04]  /*f8d0*/  LDG.E R2, [R4.64] ;  /* 0x0000000604027981 */ /* 0x0022a8000c1e1900 */
[----:B-1----:R-:W2:Y:S02]  /*f8e0*/  LDG.E R4, [R4.64+0x4] ;  /* 0x0000040604047981 */ /* 0x002ea4000c1e1900 */
[----:B--2--5:R-:W-:Y:S02]  /*f8f0*/  IADD3 R20, -R2, R4, RZ ;  /* 0x0000000402147210 */ /* 0x024fe40007ffe1ff */
.L_x_915:
        /* <DEDUP_REMOVED lines=57> */
.L_x_917:
[----:B------:R-:W-:Y:S05]  /*fc90*/  BSYNC B0 ;  /* 0x0000000000007941 */ /* 0x000fea0003800000 */
.L_x_916:
        /* <DEDUP_REMOVED lines=47> */
.L_x_967:
[----:B------:R-:W-:Y:S05]  /*ff90*/  BRA.DIV ~URZ, `(.L_x_919) ;  /* 0x000022a27f007947 */ /* 0x000fea000b800000 */
[----:B------:R3:W4:Y:S02]  /*ffa0*/  SHFL.IDX PT, R0, R15, RZ, 0x181f ;  /* 0x00181fff0f007589 */ /* 0x00072400000e0000 */
.L_x_968:
[----:B------:R-:W5:Y:S01]  /*ffb0*/  LDL.64 R2, [R1+0x70] ;  /* 0x0000700001027983 */ /* 0x000f620000100a00 */
[----:B------:R-:W-:Y:S01]  /*ffc0*/  IMAD R12, R20, c[0x0][0x4e8], RZ ;  /* 0x00013a00140c7a24 */ /* 0x000fe200078e02ff */
[----:B------:R-:W-:Y:S01]  /*ffd0*/  BSSY B0, `(.L_x_920) ;  /* 0x0000019000007945 */ /* 0x000fe20003800000 */
[----:B------:R-:W-:-:S03]  /*ffe0*/  SHF.R.S32.HI R17, RZ, 0x1f, R14 ;  /* 0x0000001fff117819 */ /* 0x000fc6000001140e */
[----:B------:R-:W-:Y:S02]  /*fff0*/  ISETP.GE.AND P0, PT, R13, R12, PT ;  /* 0x0000000c0d00720c */ /* 0x000fe40003f06270 */
[----:B-----5:R-:W-:-:S11]  /*10000*/  SHF.R.S32.HI R16, RZ, 0x1f, R2 ;  /* 0x0000001fff107819 */ /* 0x020fd60000011402 */
[----:B------:R-:W-:Y:S05]  /*10010*/  @P0 BRA `(.L_x_921) ;  /* 0x0000014000000947 */ /* 0x000fea0003800000 */
[----:B------:R-:W5:Y:S04]  /*10020*/  LDL R21, [R1+0x7c] ;  /* 0x00007c0001157983 */ /* 0x000f680000100800 */
[----:B---3--:R-:W3:Y:S04]  /*10030*/  LDL R18, [R1+0x90] ;  /* 0x0000900001127983 */ /* 0x008ee80000100800 */
[----:B----4-:R-:W4:Y:S04]  /*10040*/  LDL R22, [R1+0xa0] ;  /* 0x0000a00001167983 */ /* 0x010f280000100800 */
[----:B--2---:R-:W2:Y:S01]  /*10050*/  LDL R19, [R1+0x9c] ;  /* 0x00009c0001137983 */ /* 0x004ea20000100800 */
[----:B------:R-:W-:-:S02]  /*10060*/  ISETP.GE.AND P3, PT, R2, c[0x0][0x3c8], PT ;  /* 0x0000f20002007a0c */ /* 0x000fc40003f66270 */
[----:B------:R-:W-:-:S11]  /*10070*/  ISETP.GE.AND P2, PT, R14, c[0x0][0x3c8], PT ;  /* 0x0000f2000e007a0c */ /* 0x000fd60003f46270 */
[-C--:B------:R-:W-:Y:S02]  /*10080*/  @!P3 LEA R8, P4, R2, R0.reuse, 0x1 ;  /* 0x000000000208b211 */ /* 0x080fe400078808ff */
[----:B------:R-:W-:Y:S02]  /*10090*/  @!P2 LEA R6, P6, R14, R0, 0x1 ;  /* 0x000000000e06a211 */ /* 0x000fe400078c08ff */
[-C--:B------:R-:W-:Y:S02]  /*100a0*/  @!P3 LEA.HI.X R9, R2, R10.reuse, R16, 0x1, P4 ;  /* 0x0000000a0209b211 */ /* 0x080fe400020f0c10 */
[----:B------:R-:W-:-:S03]  /*100b0*/  @!P2 LEA.HI.X R7, R14, R10, R17, 0x1, P6 ;  /* 0x0000000a0e07a211 */ /* 0x000fc600030f0c11 */
[----:B------:R1:W-:Y:S04]  /*100c0*/  @!P3 ST.E.128 [R8.64], RZ ;  /* 0x000000ff0800b985 */ /* 0x0003e8000c101d06 */
[----:B------:R1:W-:Y:S01]  /*100d0*/  @!P2 ST.E.128 [R6.64], RZ ;  /* 0x000000ff0600a985 */ /* 0x0003e2000c101d06 */
[----:B-----5:R-:W-:Y:S02]  /*100e0*/  ISETP.GE.AND P1, PT, R21, c[0x0][0x3c8], PT ;  /* 0x0000f20015007a0c */ /* 0x020fe40003f26270 */
[----:B---3--:R-:W-:-:S11]  /*100f0*/  ISETP.GE.AND P0, PT, R18, c[0x0][0x3c8], PT ;  /* 0x0000f20012007a0c */ /* 0x008fd60003f06270 */
[CC--:B------:R-:W-:Y:S02]  /*10100*/  @!P1 LEA R4, P5, R21.reuse, R0.reuse, 0x1 ;  /* 0x0000000015049211 */ /* 0x0c0fe400078a08ff */
[C---:B------:R-:W-:Y:S02]  /*10110*/  @!P0 LEA R2, P4, R18.reuse, R0, 0x1 ;  /* 0x0000000012028211 */ /* 0x040fe400078808ff */
[-C--:B----4-:R-:W-:Y:S02]  /*10120*/  @!P1 LEA.HI.X R5, R21, R10.reuse, R22, 0x1, P5 ;  /* 0x0000000a15059211 */ /* 0x090fe400028f0c16 */
[----:B--2---:R-:W-:-:S03]  /*10130*/  @!P0 LEA.HI.X R3, R18, R10, R19, 0x1, P4 ;  /* 0x0000000a12038211 */ /* 0x004fc600020f0c13 */
[----:B------:R1:W-:Y:S04]  /*10140*/  @!P1 ST.E.128 [R4.64], RZ ;  /* 0x000000ff04009985 */ /* 0x0003e8000c101d06 */
[----:B------:R1:W-:Y:S02]  /*10150*/  @!P0 ST.E.128 [R2.64], RZ ;  /* 0x000000ff02008985 */ /* 0x0003e4000c101d06 */
.L_x_921:
[----:B------:R-:W-:Y:S05]  /*10160*/  BSYNC B0 ;  /* 0x0000000000007941 */ /* 0x000fea0003800000 */
.L_x_920:
[----:B------:R-:W-:Y:S05]  /*10170*/  BRA.DIV ~URZ, `(.L_x_922) ;  /* 0x000021227f007947 */ /* 0x000fea000b800000 */
[----:B--2---:R2:W1:Y:S04]  /*10180*/  SHFL.IDX PT, R10, R11, 0x1, 0x181f ;  /* 0x00381f000b0a7f89 */ /* 0x00446800000e0000 */
[----:B----4-:R2:W4:Y:S02]  /*10190*/  SHFL.IDX PT, R0, R15, 0x1, 0x181f ;  /* 0x00381f000f007f89 */ /* 0x01052400000e0000 */
.L_x_969:
[----:B-1----:R-:W-:Y:S01]  /*101a0*/  IADD3 R2, R13, 0x20, RZ ;  /* 0x000000200d027810 */ /* 0x002fe20007ffe0ff */
[----:B------:R-:W-:Y:S03]  /*101b0*/  BSSY B0, `(.L_x_923) ;  /* 0x0000018000007945 */ /* 0x000fe60003800000 */
[----:B------:R-:W-:-:S13]  /*101c0*/  ISETP.GE.AND P0, PT, R2, R12, PT ;  /* 0x0000000c0200720c */ /* 0x000fda0003f06270 */
[----:B------:R-:W-:Y:S05]  /*101d0*/  @P0 BRA `(.L_x_924) ;  /* 0x0000015000000947 */ /* 0x000fea0003800000 */
[----:B------:R-:W5:Y:S04]  /*101e0*/  LDL.64 R22, [R1+0x70] ;  /* 0x0000700001167983 */ /* 0x000f680000100a00 */
[----:B--2---:R-:W2:Y:S04]  /*101f0*/  LDL R20, [R1+0x7c] ;  /* 0x00007c0001147983 */ /* 0x004ea80000100800 */
[----:B---3--:R-:W3:Y:S04]  /*10200*/  LDL R18, [R1+0x90] ;  /* 0x0000900001127983 */ /* 0x008ee80000100800 */
[----:B----4-:R-:W4:Y:S04]  /*10210*/  LDL R21, [R1+0xa0] ;  /* 0x0000a00001157983 */ /* 0x010f280000100800 */
[----:B------:R-:W4:Y:S01]  /*10220*/  LDL R19, [R1+0x9c] ;  /* 0x00009c0001137983 */ /* 0x000f220000100800 */
[----:B------:R-:W-:-:S13]  /*10230*/  ISETP.GE.AND P2, PT, R14, c[0x0][0x3c8], PT ;  /* 0x0000f2000e007a0c */ /* 0x000fda0003f46270 */
[----:B------:R-:W-:-:S04]  /*10240*/  @!P2 LEA R6, P6, R14, R0, 0x1 ;  /* 0x000000000e06a211 */ /* 0x000fc800078c08ff */
[----:B------:R-:W-:Y:S02]  /*10250*/  @!P2 LEA.HI.X R7, R14, R10, R17, 0x1, P6 ;  /* 0x0000000a0e07a211 */ /* 0x000fe400030f0c11 */
[----:B-----5:R-:W-:Y:S02]  /*10260*/  ISETP.GE.AND P3, PT, R22, c[0x0][0x3c8], PT ;  /* 0x0000f20016007a0c */ /* 0x020fe40003f66270 */
        /* <DEDUP_REMOVED lines=8> */
[----:B------:R1:W-:Y:S04]  /*102f0*/  @!P3 ST.E.128 [R8.64], RZ ;  /* 0x000000ff0800b985 */ /* 0x0003e8000c101d06 */
[----:B------:R1:W-:Y:S04]  /*10300*/  @!P2 ST.E.128 [R6.64], RZ ;  /* 0x000000ff0600a985 */ /* 0x0003e8000c101d06 */
[----:B------:R1:W-:Y:S04]  /*10310*/  @!P1 ST.E.128 [R4.64], RZ ;  /* 0x000000ff04009985 */ /* 0x0003e8000c101d06 */
[----:B------:R1:W-:Y:S02]  /*10320*/  @!P0 ST.E.128 [R2.64], RZ ;  /* 0x000000ff02008985 */ /* 0x0003e4000c101d06 */
.L_x_924:
[----:B------:R-:W-:Y:S05]  /*10330*/  BSYNC B0 ;  /* 0x0000000000007941 */ /* 0x000fea0003800000 */
.L_x_923:
[----:B------:R-:W-:Y:S05]  /*10340*/  BRA.DIV ~URZ, `(.L_x_925) ;  /* 0x000020127f007947 */ /* 0x000fea000b800000 */
[----:B------:R1:W2:Y:S02]  /*10350*/  SHFL.IDX PT, R10, R11, 0x2, 0x181f ;  /* 0x00581f000b0a7f89 */ /* 0x0002a400000e0000 */
.L_x_970:
[----:B------:R-:W-:Y:S05]  /*10360*/  BRA.DIV ~URZ, `(.L_x_926) ;  /* 0x000020627f007947 */ /* 0x000fea000b800000 */
[----:B----4-:R4:W1:Y:S02]  /*10370*/  SHFL.IDX PT, R0, R15, 0x2, 0x181f ;  /* 0x00581f000f007f89 */ /* 0x01086400000e0000 */
.L_x_971:
        /* <DEDUP_REMOVED lines=21> */
[----:B------:R1:W-:Y:S04]  /*104d0*/  @!P3 ST.E.128 [R8.64], RZ ;  /* 0x000000ff0800b985 */ /* 0x0003e8000c101d06 */
[----:B------:R1:W-:Y:S04]  /*104e0*/  @!P2 ST.E.128 [R6.64], RZ ;  /* 0x000000ff0600a985 */ /* 0x0003e8000c101d06 */
[----:B------:R1:W-:Y:S04]  /*104f0*/  @!P1 ST.E.128 [R4.64], RZ ;  /* 0x000000ff04009985 */ /* 0x0003e8000c101d06 */
[----:B------:R1:W-:Y:S02]  /*10500*/  @!P0 ST.E.128 [R2.64], RZ ;  /* 0x000000ff02008985 */ /* 0x0003e4000c101d06 */
.L_x_928:
[----:B------:R-:W-:Y:S05]  /*10510*/  BSYNC B0 ;  /* 0x0000000000007941 */ /* 0x000fea0003800000 */
.L_x_927:
[----:B------:R-:W-:Y:S05]  /*10520*/  BRA.DIV ~URZ, `(.L_x_929) ;  /* 0x00001f027f007947 */ /* 0x000fea000b800000 */
[----:B--2---:R2:W1:Y:S04]  /*10530*/  SHFL.IDX PT, R10, R11, 0x3, 0x181f ;  /* 0x00781f000b0a7f89 */ /* 0x00446800000e0000 */
[----:B------:R2:W3:Y:S02]  /*10540*/  SHFL.IDX PT, R0, R15, 0x3, 0x181f ;  /* 0x00781f000f007f89 */ /* 0x0004e400000e0000 */
.L_x_972:
[----:B-1----:R-:W-:-:S04]  /*10550*/  IADD3 R2, R13, 0x60, RZ ;  /* 0x000000600d027810 */ /* 0x002fc80007ffe0ff */
        /* <DEDUP_REMOVED lines=16> */
[C---:B------:R-:W-:Y:S02]  /*10660*/  @!P0 LEA R2, P4, R11.reuse, R0, 0x1 ;  /* 0x000000000b028211 */ /* 0x040fe400078808ff */
[-C--:B---3--:R-:W-:Y:S02]  /*10670*/  @!P1 LEA.HI.X R5, R18, R10.reuse, R19, 0x1, P5 ;  /* 0x0000000a12059211 */ /* 0x088fe400028f0c13 */
[----:B------:R-:W-:Y:S01]  /*10680*/  @!P0 LEA.HI.X R3, R11, R10, R15, 0x1, P4 ;  /* 0x0000000a0b038211 */ /* 0x000fe200020f0c0f */
[----:B------:R1:W-:Y:S04]  /*10690*/  @!P3 ST.E.128 [R8.64], RZ ;  /* 0x000000ff0800b985 */ /* 0x0003e8000c101d06 */
[----:B------:R1:W-:Y:S04]  /*106a0*/  @!P2 ST.E.128 [R6.64], RZ ;  /* 0x000000ff0600a985 */ /* 0x0003e8000c101d06 */
[----:B------:R1:W-:Y:S04]  /*106b0*/  @!P1 ST.E.128 [R4.64], RZ ;  /* 0x000000ff04009985 */ /* 0x0003e8000c101d06 */
[----:B------:R1:W-:Y:S02]  /*106c0*/  @!P0 ST.E.128 [R2.64], RZ ;  /* 0x000000ff02008985 */ /* 0x0003e4000c101d06 */
.L_x_909:
[----:B------:R-:W-:Y:S05]  /*106d0*/  BSYNC B1 ;  /* 0x0000000000017941 */ /* 0x000fea0003800000 */
.L_x_893:
[----:B-1-34-:R-:W3:Y:S02]  /*106e0*/  LDL R0, [R1+0xcc] ;  /* 0x0000cc0001007983 */ /* 0x01aee40000100800 */
[----:B---3--:R-:W-:-:S13]  /*106f0*/  ISETP.NE.AND P0, PT, R0, RZ, PT ;  /* 0x000000ff0000720c */ /* 0x008fda0003f05270 */
[----:B------:R-:W-:Y:S01]  /*10700*/  @P0 WARPSYNC 0xffffffff ;  /* 0xffffffff00000948 */ /* 0x000fe20003800000 */
[----:B------:R-:W-:Y:S06]  /*10710*/  @P0 BAR.SYNC.DEFER_BLOCKING 0x5, 0x100 ;  /* 0x0144000000000b1d */ /* 0x000fec0000010000 */
[----:B------:R-:W1:Y:S04]  /*10720*/  @P0 LDS.128 R4, [0x1a080] ;  /* 0x01a08000ff040984 */ /* 0x000e680000000c00 */
[----:B-1----:R1:W-:Y:S04]  /*10730*/  @P0 STL.64 [R1+0x80], R4 ;  /* 0x0000800401000387 */ /* 0x0023e80000100a00 */
[----:B------:R1:W-:Y:S04]  /*10740*/  @P0 STL.64 [R1+0x88], R6 ;  /* 0x0000880601000387 */ /* 0x0003e80000100a00 */
[----:B------:R-:W-:Y:S06]  /*10750*/  @P0 BAR.ARV 0x4, 0x100 ;  /* 0x0104000000000b1d */ /* 0x000fec0000002000 */
[----:B------:R-:W-:Y:S05]  /*10760*/  @P0 BRA `(.L_x_930) ;  /* 0x0000105000000947 */ /* 0x000fea0003800000 */
[----:B------:R-:W3:Y:S01]  /*10770*/  S2R R0, SR_TID.X ;  /* 0x0000000000007919 */ /* 0x000ee20000002100 */
[----:B-1----:R-:W-:Y:S01]  /*10780*/  IMAD.MOV.U32 R7, RZ, RZ, RZ ;  /* 0x000000ffff077224 */ /* 0x002fe200078e00ff */
[----:B--23--:R-:W-:-:S04]  /*10790*/  LOP3.LUT R14, R0, 0x1f, RZ, 0xc0, !PT ;  /* 0x0000001f000e7812 */ /* 0x00cfc800078ec0ff */
[----:B------:R-:W-:Y:S01]  /*107a0*/  ISETP.NE.AND P6, PT, R14, 0x1f, PT ;  /* 0x0000001f0e00780c */ /* 0x000fe20003fc5270 */
[----:B------:R-:W-:Y:S10]  /*107b0*/  BRA.DIV ~URZ, `(.L_x_931) ;  /* 0x00001d327f007947 */ /* 0x000ff4000b800000 */
[----:B------:R1:W2:Y:S02]  /*107c0*/  SHFL.IDX PT, R9, R103, RZ, 0x1f ;  /* 0x00001fff67097589 */ /* 0x0002a400000e0000 */
.L_x_973:
[----:B------:R-:W-:Y:S05]  /*107d0*/  BRA.DIV ~URZ, `(.L_x_932) ;  /* 0x00001d827f007947 */ /* 0x000fea000b800000 */
[----:B------:R3:W4:Y:S02]  /*107e0*/  SHFL.IDX PT, R8, R103, 0x1, 0x1f ;  /* 0x00201f0067087f89 */ /* 0x00072400000e0000 */
.L_x_974:
        /* <DEDUP_REMOVED lines=19> */
.L_x_975:
        /* <DEDUP_REMOVED lines=16> */
.L_x_976:
[----:B---3--:R-:W-:Y:S01]  /*10a20*/  IMAD R0, R0, c[0x0][0x538], RZ ;  /* 0x00014e0000007a24 */ /* 0x008fe200078e02ff */
[----:B------:R-:W-:Y:S04]  /*10a30*/  BSSY B1, `(.L_x_935) ;  /* 0x00000cf000017945 */ /* 0x000fe80003800000 */
[----:B----4-:R-:W-:-:S04]  /*10a40*/  IADD3 R8, R0, R8, RZ ;  /* 0x0000000800087210 */ /* 0x010fc80007ffe0ff */
[----:B--2---:R-:W-:-:S13]  /*10a50*/  ISETP.GT.AND P0, PT, R8, R9, PT ;  /* 0x000000090800720c */ /* 0x004fda0003f04270 */
[----:B------:R-:W-:Y:S05]  /*10a60*/  @P0 BRA `(.L_x_936) ;  /* 0x0000025000000947 */ /* 0x000fea0003800000 */
.L_x_940:
        /* <DEDUP_REMOVED lines=17> */
.L_x_977:
        /* <DEDUP_REMOVED lines=16> */
.L_x_978:
[----:B--2---:R-:W-:-:S05]  /*10c80*/  IMAD R0, R0, c[0x0][0x538], RZ ;  /* 0x00014e0000007a24 */ /* 0x004fca00078e02ff */
[----:B------:R-:W-:-:S04]  /*10c90*/  IADD3 R8, R0, R8, RZ ;  /* 0x0000000800087210 */ /* 0x000fc80007ffe0ff */
[----:B------:R-:W-:-:S13]  /*10ca0*/  ISETP.GT.AND P0, PT, R8, R9, PT ;  /* 0x000000090800720c */ /* 0x000fda0003f04270 */
[----:B-1----:R-:W-:Y:S05]  /*10cb0*/  @!P0 BRA `(.L_x_940) ;  /* 0xfffffdb000008947 */ /* 0x002fea000383ffff */
.L_x_936:
[----:B------:R-:W-:-:S05]  /*10cc0*/  IADD3 R11, -R0, R8, RZ ;  /* 0x00000008000b7210 */ /* 0x000fca0007ffe1ff */
[----:B------:R-:W-:-:S05]  /*10cd0*/  IMAD R0, R4, c[0x0][0x538], R11 ;  /* 0x00014e0004007a24 */ /* 0x000fca00078e020b */
[----:B------:R-:W-:Y:S01]  /*10ce0*/  ISETP.GT.AND P0, PT, R0, R9, PT ;  /* 0x000000090000720c */ /* 0x000fe20003f04270 */
[----:B------:R-:W-:-:S12]  /*10cf0*/  BRA.DIV ~URZ, `(.L_x_941) ;  /* 0x00001ca27f007947 */ /* 0x000fd8000b800000 */
[----:B------:R-:W-:-:S03]  /*10d00*/  VOTE.ANY R10, PT, !P0 ;  /* 0x00000000000a7806 */ /* 0x000fc600040e0100 */
.L_x_979:
[----:B------:R-:W2:Y:S01]  /*10d10*/  LDL.LU R0, [R1+0x8c] ;  /* 0x00008c0001007983 */ /* 0x000ea20000300800 */
[----:B------:R-:W2:Y:S02]  /*10d20*/  POPC R8, R10 ;  /* 0x0000000a00087309 */ /* 0x000ea40000000000 */
[----:B--2---:R-:W-:-:S05]  /*10d30*/  IADD3 R0, R8, R0, RZ ;  /* 0x0000000008007210 */ /* 0x004fca0007ffe0ff */
[----:B------:R2:W-:Y:S01]  /*10d40*/  STL [R1+0x8c], R0 ;  /* 0x00008c0001007387 */ /* 0x0005e20000100800 */
[----:B------:R-:W-:Y:S05]  /*10d50*/  BRA.DIV ~URZ, `(.L_x_942) ;  /* 0x00001c927f007947 */ /* 0x000fea000b800000 */
[----:B------:R3:W4:Y:S04]  /*10d60*/  SHFL.IDX PT, R12, R6, R8, 0x1f ;  /* 0x00001f08060c7589 */ /* 0x00072800000e0000 */
[----:B------:R3:W1:Y:S02]  /*10d70*/  SHFL.IDX PT, R7, R7, R8, 0x1f ;  /* 0x00001f0807077589 */ /* 0x00066400000e0000 */
.L_x_980:
[----:B------:R-:W-:Y:S01]  /*10d80*/  ISETP.NE.AND P0, PT, R10, RZ, PT ;  /* 0x000000ff0a00720c */ /* 0x000fe20003f05270 */
[----:B------:R-:W-:-:S12]  /*10d90*/  BSSY B0, `(.L_x_943) ;  /* 0x0000005000007945 */ /* 0x000fd80003800000 */
[----:B------:R-:W-:Y:S05]  /*10da0*/  @!P0 BRA `(.L_x_944) ;  /* 0x0000003000008947 */ /* 0x000fea0003800000 */
[----:B------:R-:W-:Y:S01]  /*10db0*/  IADD3 R3, R8, -0x1, RZ ;  /* 0xffffffff08037810 */ /* 0x000fe20007ffe0ff */
[----:B------:R-:W-:Y:S05]  /*10dc0*/  BRA.DIV ~URZ, `(.L_x_945) ;  /* 0x00001cf27f007947 */ /* 0x000fea000b800000 */
[----:B------:R2:W3:Y:S02]  /*10dd0*/  SHFL.IDX PT, R13, R4, R3, 0x1f ;  /* 0x00001f03040d7589 */ /* 0x0004e400000e0000 */
.L_x_944:
[----:B------:R-:W-:Y:S05]  /*10de0*/  BSYNC B0 ;  /* 0x0000000000007941 */ /* 0x000fea0003800000 */
.L_x_943:
        /* <DEDUP_REMOVED lines=68> */
.L_x_947:
        /* <DEDUP_REMOVED lines=69> */
.L_x_948:
[----:B------:R-:W-:Y:S05]  /*11680*/  BSYNC B0 ;  /* 0x0000000000007941 */ /* 0x000fea0003800000 */
.L_x_946:
[----:B------:R-:W-:-:S04]  /*11690*/  LOP3.LUT R2, RZ, R2, RZ, 0x33, !PT ;  /* 0x00000002ff027212 */ /* 0x000fc800078e33ff */
[----:B-1----:R-:W-:-:S05]  /*116a0*/  IADD3 R0, R2, R12, RZ ;  /* 0x0000000c02007210 */ /* 0x002fca0007ffe0ff */
[----:B------:R1:W-:Y:S01]  /*116b0*/  STL [R1+0x84], R0 ;  /* 0x0000840001007387 */ /* 0x0003e20000100800 */
[----:B------:R-:W-:Y:S05]  /*116c0*/  BRA `(.L_x_949) ;  /* 0x0000005000007947 */ /* 0x000fea0003800000 */
.L_x_937:
[----:B------:R-:W-:Y:S01]  /*116d0*/  MOV R0, c[0x0][0x53c] ;  /* 0x00014f0000007a02 */ /* 0x000fe20000000f00 */
[----:B------:R2:W-:Y:S04]  /*116e0*/  STL [R1+0x80], R9 ;  /* 0x0000800901007387 */ /* 0x0005e80000100800 */
[----:B------:R2:W-:Y:S04]  /*116f0*/  STL [R1+0x84], RZ ;  /* 0x000084ff01007387 */ /* 0x0005e80000100800 */
[----:B------:R2:W-:Y:S04]  /*11700*/  STL [R1+0x88], RZ ;  /* 0x000088ff01007387 */ /* 0x0005e80000100800 */
[----:B------:R2:W-:Y:S02]  /*11710*/  STL [R1+0x8c], R0 ;  /* 0x00008c0001007387 */ /* 0x0005e40000100800 */
.L_x_949:
[----:B------:R-:W-:Y:S05]  /*11720*/  BSYNC B1 ;  /* 0x0000000000017941 */ /* 0x000fea0003800000 */
.L_x_935:
        /* <DEDUP_REMOVED lines=9> */
.L_x_930:
[----:B--2---:R-:W2:Y:S02]  /*117c0*/  LDL R0, [R1+0x8c] ;  /* 0x00008c0001007983 */ /* 0x004ea40000100800 */
[----:B--2---:R-:W-:-:S13]  /*117d0*/  ISETP.GE.AND P0, PT, R0, c[0x0][0x53c], PT ;  /* 0x00014f0000007a0c */ /* 0x004fda0003f06270 */
[----:B-1----:R-:W-:Y:S01]  /*117e0*/  @P0 CALL.REL.NOINC `(.L_x_950) ;  /* 0x0000001000000944 */ /* 0x002fe20003c00000 */
[----:B------:R-:W-:Y:S05]  /*117f0*/  BRA `(.L_x_951) ;  /* 0xffff012000007947 */ /* 0x000fea000383ffff */
.L_x_950:
[----:B------:R-:W-:Y:S05]  /*11800*/  EXIT ;  /* 0x000000000000794d */ /* 0x000fea0003800000 */
.L_x_859:
[----:B------:R-:W-:Y:S01]  /*11810*/  IMAD.MOV.U32 R0, RZ, RZ, R5 ;  /* 0x000000ffff007224 */ /* 0x000fe200078e0005 */
[----:B------:R-:W-:Y:S02]  /*11820*/  MOV R2, 0x1 ;  /* 0x0000000100027802 */ /* 0x000fe40000000f00 */
[----:B------:R-:W-:Y:S02]  /*11830*/  MOV R3, 0x11850 ;  /* 0x0001185000037802 */ /* 0x000fe40000000f00 */
[----:B------:R-:W-:Y:S05]  /*11840*/  CALL.REL.NOINC `($__internal_20_$__cuda_sm70_shflsync_up_p) ;  /* 0x0000137000007944 */ /* 0x000fea0003c00000 */
[----:B------:R-:W-:Y:S01]  /*11850*/  MOV R0, R4 ;  /* 0x0000000400007202 */ /* 0x000fe20000000f00 */
[----:B------:R-:W-:Y:S05]  /*11860*/  BRA `(.L_x_952) ;  /* 0xfffeebf000007947 */ /* 0x000fea000383ffff */
.L_x_860:
[----:B------:R-:W-:Y:S01]  /*11870*/  IMAD.MOV.U32 R0, RZ, RZ, R5 ;  /* 0x000000ffff007224 */ /* 0x000fe200078e0005 */
[----:B------:R-:W-:Y:S02]  /*11880*/  MOV R2, 0x2 ;  /* 0x0000000200027802 */ /* 0x000fe40000000f00 */
[----:B------:R-:W-:Y:S02]  /*11890*/  MOV R3, 0x118b0 ;  /* 0x000118b000037802 */ /* 0x000fe40000000f00 */
[----:B------:R-:W-:Y:S05]  /*118a0*/  CALL.REL.NOINC `($__internal_20_$__cuda_sm70_shflsync_up_p) ;  /* 0x0000131000007944 */ /* 0x000fea0003c00000 */
[----:B------:R-:W-:Y:S01]  /*118b0*/  SEL R0, R4, RZ, P4 ;  /* 0x000000ff04007207 */ /* 0x000fe20002000000 */
[----:B------:R-:W-:Y:S01]  /*118c0*/  IMAD.MOV.U32 R2, RZ, RZ, 0x4 ;  /* 0x00000004ff027424 */ /* 0x000fe200078e00ff */
[----:B------:R-:W-:-:S03]  /*118d0*/  MOV R3, 0x11900 ;  /* 0x0001190000037802 */ /* 0x000fc60000000f00 */
[----:B------:R-:W-:Y:S02]  /*118e0*/  IMAD.IADD R0, R5, 0x1, R0 ;  /* 0x0000000105007824 */ /* 0x000fe400078e0200 */
        /* <DEDUP_REMOVED lines=14> */
[----:B------:R-:W-:Y:S01]  /*119d0*/  IMAD.IADD R4, R0, 0x1, R4 ;  /* 0x0000000100047824 */ /* 0x000fe200078e0204 */
[----:B------:R-:W-:-:S03]  /*119e0*/  MOV R0, 0x1f ;  /* 0x0000001f00007802 */ /* 0x000fc60000000f00 */
[----:B------:R-:W-:Y:S02]  /*119f0*/  IMAD.MOV.U32 R5, RZ, RZ, R4 ;  /* 0x000000ffff057224 */ /* 0x000fe400078e0004 */
[----:B------:R-:W-:Y:S05]  /*11a00*/  CALL.REL.NOINC `($__internal_19_$__cuda_sm70_shflsync_idx_p) ;  /* 0x0000116000007944 */ /* 0x000fea0003c00000 */
[----:B------:R-:W-:Y:S05]  /*11a10*/  BRA `(.L_x_953) ;  /* 0xfffeeb4000007947 */ /* 0x000fea000383ffff */
.L_x_862:
[----:B------:R-:W-:Y:S02]  /*11a20*/  SEL R0, RZ, 0x1, P0 ;  /* 0x00000001ff007807 */ /* 0x000fe40000000000 */
[----:B------:R-:W-:Y:S02]  /*11a30*/  MOV R2, 0x11a50 ;  /* 0x00011a5000027802 */ /* 0x000fe40000000f00 */
[----:B------:R-:W-:Y:S05]  /*11a40*/  CALL.REL.NOINC `($__internal_21_$__cuda_sm70_votesync_ballot) ;  /* 0x000011e000007944 */ /* 0x000fea0003c00000 */
[----:B------:R-:W-:Y:S01]  /*11a50*/  MOV R10, R0 ;  /* 0x00000000000a7202 */ /* 0x000fe20000000f00 */
[----:B------:R-:W-:Y:S05]  /*11a60*/  BRA `(.L_x_954) ;  /* 0xfffeeb8000007947 */ /* 0x000fea000383ffff */
.L_x_863:
[----:B------:R-:W-:Y:S01]  /*11a70*/  IMAD.MOV.U32 R5, RZ, RZ, R9 ;  /* 0x000000ffff057224 */ /* 0x000fe200078e0009 */
[----:B------:R-:W-:Y:S01]  /*11a80*/  MOV R3, R6 ;  /* 0x0000000600037202 */ /* 0x000fe20000000f00 */
[----:B-1----:R-:W-:Y:S01]  /*11a90*/  IMAD.MOV.U32 R0, RZ, RZ, 0x1f ;  /* 0x0000001fff007424 */ /* 0x002fe200078e00ff */
[----:B------:R-:W-:Y:S02]  /*11aa0*/  MOV R2, 0x11ac0 ;  /* 0x00011ac000027802 */ /* 0x000fe40000000f00 */
[----:B------:R-:W-:Y:S05]  /*11ab0*/  CALL.REL.NOINC `($__internal_19_$__cuda_sm70_shflsync_idx_p) ;  /* 0x000010b000007944 */ /* 0x000fea0003c00000 */
[----:B------:R-:W-:Y:S01]  /*11ac0*/  IMAD.MOV.U32 R12, RZ, RZ, R0 ;  /* 0x000000ffff0c7224 */ /* 0x000fe200078e0000 */
[----:B------:R-:W-:Y:S01]  /*11ad0*/  MOV R5, R8 ;  /* 0x0000000800057202 */ /* 0x000fe20000000f00 */
[----:B------:R-:W-:Y:S01]  /*11ae0*/  IMAD.MOV.U32 R7, RZ, RZ, RZ ;  /* 0x000000ffff077224 */ /* 0x000fe200078e00ff */
[----:B------:R-:W-:Y:S01]  /*11af0*/  MOV R3, R6 ;  /* 0x0000000600037202 */ /* 0x000fe20000000f00 */
[----:B------:R-:W-:Y:S01]  /*11b00*/  IMAD.MOV.U32 R0, RZ, RZ, 0x1f ;  /* 0x0000001fff007424 */ /* 0x000fe200078e00ff */
[----:B------:R-:W-:-:S02]  /*11b10*/  MOV R2, 0x11b30 ;  /* 0x00011b3000027802 */ /* 0x000fc40000000f00 */
[----:B------:R-:W-:Y:S05]  /*11b20*/  CALL.REL.NOINC `($__internal_19_$__cuda_sm70_shflsync_idx_p) ;  /* 0x0000104000007944 */ /* 0x000fea0003c00000 */
[----:B------:R-:W-:Y:S01]  /*11b30*/  MOV R9, R0 ;  /* 0x0000000000097202 */ /* 0x000fe20000000f00 */
[----:B------:R-:W-:Y:S05]  /*11b40*/  BRA `(.L_x_955) ;  /* 0xfffeeb1000007947 */ /* 0x000fea000383ffff */
.L_x_866:
[----:B------:R-:W-:Y:S01]  /*11b50*/  IMAD.MOV.U32 R5, RZ, RZ, R4 ;  /* 0x000000ffff057224 */ /* 0x000fe200078e0004 */
[----:B-1----:R-:W-:-:S02]  /*11b60*/  MOV R0, 0x1f ;  /* 0x0000001f00007802 */ /* 0x002fc40000000f00 */
[----:B------:R-:W-:Y:S02]  /*11b70*/  MOV R2, 0x11b90 ;  /* 0x00011b9000027802 */ /* 0x000fe40000000f00 */
[----:B--234-:R-:W-:Y:S05]  /*11b80*/  CALL.REL.NOINC `($__internal_19_$__cuda_sm70_shflsync_idx_p) ;  /* 0x00000fe000007944 */ /* 0x01cfea0003c00000 */
[----:B------:R-:W-:Y:S01]  /*11b90*/  MOV R7, R0 ;  /* 0x0000000000077202 */ /* 0x000fe20000000f00 */
[----:B------:R-:W-:Y:S05]  /*11ba0*/  BRA `(.L_x_865) ;  /* 0xfffeeb1000007947 */ /* 0x000fea000383ffff */
.L_x_889:
[----:B------:R1:W5:Y:S01]  /*11bb0*/  LDL R2, [R1+0x2c] ;  /* 0x00002c0001027983 */ /* 0x0003620000100800 */
[----:B------:R-:W-:Y:S02]  /*11bc0*/  MOV R5, 0x2 ;  /* 0x0000000200057802 */ /* 0x000fe40000000f00 */
[----:B------:R-:W-:Y:S02]  /*11bd0*/  MOV R3, 0x11bf0 ;  /* 0x00011bf000037802 */ /* 0x000fe40000000f00 */
[----:B-1---5:R-:W-:Y:S05]  /*11be0*/  CALL.REL.NOINC `($__internal_18_$__cuda_sm70_shflsync_bfly_p) ;  /* 0x00000f3000007944 */ /* 0x022fea0003c00000 */
[----:B------:R-:W-:Y:S01]  /*11bf0*/  MOV R0, R5 ;  /* 0x0000000500007202 */ /* 0x000fe20000000f00 */
[----:B------:R-:W-:Y:S05]  /*11c00*/  BRA `(.L_x_956) ;  /* 0xffff9f5000007947 */ /* 0x000fea000383ffff */
.L_x_890:
[----:B------:R-:W-:Y:S01]  /*11c10*/  IMAD.MOV.U32 R2, RZ, RZ, R0 ;  /* 0x000000ffff027224 */ /* 0x000fe200078e0000 */
[----:B------:R-:W-:Y:S02]  /*11c20*/  MOV R5, 0x1 ;  /* 0x0000000100057802 */ /* 0x000fe40000000f00 */
[----:B------:R-:W-:Y:S02]  /*11c30*/  MOV R3, 0x11c50 ;  /* 0x00011c5000037802 */ /* 0x000fe40000000f00 */
[----:B-----5:R-:W-:Y:S05]  /*11c40*/  CALL.REL.NOINC `($__internal_18_$__cuda_sm70_shflsync_bfly_p) ;  /* 0x00000ed000007944 */ /* 0x020fea0003c00000 */
[----:B------:R1:W5:Y:S01]  /*11c50*/  LDL R2, [R1+0x28] ;  /* 0x0000280001027983 */ /* 0x0003620000100800 */
[----:B------:R-:W-:Y:S01]  /*11c60*/  FADD.FTZ R0, R0, R5 ;  /* 0x0000000500007221 */ /* 0x000fe20000010000 */
[----:B------:R-:W-:-:S02]  /*11c70*/  MOV R5, 0x2 ;  /* 0x0000000200057802 */ /* 0x000fc40000000f00 */
[----:B------:R-:W-:Y:S02]  /*11c80*/  MOV R3, 0x11ca0 ;  /* 0x00011ca000037802 */ /* 0x000fe40000000f00 */
[----:B-1---5:R-:W-:Y:S05]  /*11c90*/  CALL.REL.NOINC `($__internal_18_$__cuda_sm70_shflsync_bfly_p) ;  /* 0x00000e8000007944 */ /* 0x022fea0003c00000 */
[----:B------:R-:W2:Y:S01]  /*11ca0*/  LDL.LU R2, [R1+0x28] ;  /* 0x0000280001027983 */ /* 0x000ea20000300800 */
[----:B------:R-:W-:Y:S01]  /*11cb0*/  MOV R3, 0x11d00 ;  /* 0x00011d0000037802 */ /* 0x000fe20000000f00 */
[----:B--2---:R-:W-:Y:S01]  /*11cc0*/  FADD.FTZ R4, R2, R5 ;  /* 0x0000000502047221 */ /* 0x004fe20000010000 */
[----:B------:R-:W-:-:S04]  /*11cd0*/  MOV R5, 0x1 ;  /* 0x0000000100057802 */ /* 0x000fc80000000f00 */
[----:B------:R-:W-:Y:S02]  /*11ce0*/  MOV R2, R4 ;  /* 0x0000000400027202 */ /* 0x000fe40000000f00 */
[----:B------:R-:W-:Y:S05]  /*11cf0*/  CALL.REL.NOINC `($__internal_18_$__cuda_sm70_shflsync_bfly_p) ;  /* 0x00000e2000007944 */ /* 0x000fea0003c00000 */
[----:B------:R-:W-:Y:S01]  /*11d00*/  MOV R3, R5 ;  /* 0x0000000500037202 */ /* 0x000fe20000000f00 */
[----:B------:R-:W-:Y:S05]  /*11d10*/  BRA `(.L_x_957) ;  /* 0xffff9ed000007947 */ /* 0x000fea000383ffff */
.L_x_897:
[----:B--234-:R-:W-:Y:S01]  /*11d20*/  IMAD.MOV.U32 R5, RZ, RZ, R12 ;  /* 0x000000ffff057224 */ /* 0x01cfe200078e000c */
[----:B------:R-:W-:Y:S01]  /*11d30*/  MOV R3, RZ ;  /* 0x000000ff00037202 */ /* 0x000fe20000000f00 */
[----:B------:R-:W-:Y:S01]  /*11d40*/  IMAD.MOV.U32 R0, RZ, RZ, 0x181f ;  /* 0x0000181fff007424 */ /* 0x000fe200078e00ff */
[----:B------:R-:W-:Y:S02]  /*11d50*/  MOV R2, 0x11d70 ;  /* 0x00011d7000027802 */ /* 0x000fe40000000f00 */
[----:B-1----:R-:W-:Y:S05]  /*11d60*/  CALL.REL.NOINC `($__internal_19_$__cuda_sm70_shflsync_idx_p) ;  /* 0x00000e0000007944 */ /* 0x002fea0003c00000 */
[----:B------:R-:W-:Y:S01]  /*11d70*/  MOV R10, R0 ;  /* 0x00000000000a7202 */ /* 0x000fe20000000f00 */
[----:B------:R-:W-:Y:S05]  /*11d80*/  BRA `(.L_x_958) ;  /* 0xffffbba000007947 */ /* 0x000fea000383ffff */
.L_x_898:
[----:B------:R-:W-:Y:S01]  /*11d90*/  IMAD.MOV.U32 R5, RZ, RZ, R15 ;  /* 0x000000ffff057224 */ /* 0x000fe200078e000f */
[----:B------:R-:W-:Y:S01]  /*11da0*/  MOV R3, RZ ;  /* 0x000000ff00037202 */ /* 0x000fe20000000f00 */
[----:B------:R-:W-:Y:S01]  /*11db0*/  IMAD.MOV.U32 R0, RZ, RZ, 0x181f ;  /* 0x0000181fff007424 */ /* 0x000fe200078e00ff */
[----:B------:R-:W-:Y:S02]  /*11dc0*/  MOV R2, 0x11de0 ;  /* 0x00011de000027802 */ /* 0x000fe40000000f00 */
[----:B-123--:R-:W-:Y:S05]  /*11dd0*/  CALL.REL.NOINC `($__internal_19_$__cuda_sm70_shflsync_idx_p) ;  /* 0x00000d9000007944 */ /* 0x00efea0003c00000 */
[----:B------:R-:W-:Y:S05]  /*11de0*/  BRA `(.L_x_959) ;  /* 0xffffbb6000007947 */ /* 0x000fea000383ffff */
.L_x_901:
[----:B-1----:R-:W-:Y:S01]  /*11df0*/  IMAD.MOV.U32 R5, RZ, RZ, R12 ;  /* 0x000000ffff057224 */ /* 0x002fe200078e000c */
[----:B------:R-:W-:Y:S01]  /*11e00*/  MOV R3, 0x1 ;  /* 0x0000000100037802 */ /* 0x000fe20000000f00 */
[----:B--2---:R-:W-:Y:S01]  /*11e10*/  IMAD.MOV.U32 R0, RZ, RZ, 0x181f ;  /* 0x0000181fff007424 */ /* 0x004fe200078e00ff */
[----:B------:R-:W-:-:S02]  /*11e20*/  MOV R2, 0x11e40 ;  /* 0x00011e4000027802 */ /* 0x000fc40000000f00 */
[----:B---34-:R-:W-:Y:S05]  /*11e30*/  CALL.REL.NOINC `($__internal_19_$__cuda_sm70_shflsync_idx_p) ;  /* 0x00000d3000007944 */ /* 0x018fea0003c00000 */
[----:B------:R-:W-:Y:S01]  /*11e40*/  IMAD.MOV.U32 R10, RZ, RZ, R0 ;  /* 0x000000ffff0a7224 */ /* 0x000fe200078e0000 */
[----:B------:R-:W-:Y:S01]  /*11e50*/  MOV R3, 0x1 ;  /* 0x0000000100037802 */ /* 0x000fe20000000f00 */
[----:B------:R-:W-:Y:S01]  /*11e60*/  IMAD.MOV.U32 R5, RZ, RZ, R15 ;  /* 0x000000ffff057224 */ /* 0x000fe200078e000f */
[----:B------:R-:W-:-:S02]  /*11e70*/  MOV R0, 0x181f ;  /* 0x0000181f00007802 */ /* 0x000fc40000000f00 */
[----:B------:R-:W-:Y:S02]  /*11e80*/  MOV R2, 0x11ea0 ;  /* 0x00011ea000027802 */ /* 0x000fe40000000f00 */
[----:B------:R-:W-:Y:S05]  /*11e90*/  CALL.REL.NOINC `($__internal_19_$__cuda_sm70_shflsync_idx_p) ;  /* 0x00000cd000007944 */ /* 0x000fea0003c00000 */
[----:B------:R-:W-:Y:S05]  /*11ea0*/  BRA `(.L_x_960) ;  /* 0xffffbc8000007947 */ /* 0x000fea000383ffff */
.L_x_904:
[----:B-1----:R-:W-:Y:S01]  /*11eb0*/  IMAD.MOV.U32 R5, RZ, RZ, R12 ;  /* 0x000000ffff057224 */ /* 0x002fe200078e000c */
[----:B------:R-:W-:Y:S01]  /*11ec0*/  MOV R3, 0x2 ;  /* 0x0000000200037802 */ /* 0x000fe20000000f00 */
[----:B--2---:R-:W-:Y:S01]  /*11ed0*/  IMAD.MOV.U32 R0, RZ, RZ, 0x181f ;  /* 0x0000181fff007424 */ /* 0x004fe200078e00ff */
[----:B------:R-:W-:Y:S02]  /*11ee0*/  MOV R2, 0x11f00 ;  /* 0x00011f0000027802 */ /* 0x000fe40000000f00 */
[----:B---34-:R-:W-:Y:S05]  /*11ef0*/  CALL.REL.NOINC `($__internal_19_$__cuda_sm70_shflsync_idx_p) ;  /* 0x00000c7000007944 */ /* 0x018fea0003c00000 */
[----:B------:R-:W-:Y:S01]  /*11f00*/  MOV R10, R0 ;  /* 0x00000000000a7202 */ /* 0x000fe20000000f00 */
[----:B------:R-:W-:Y:S05]  /*11f10*/  BRA `(.L_x_961) ;  /* 0xffffbdd000007947 */ /* 0x000fea000383ffff */
.L_x_905:
[----:B-1----:R-:W-:Y:S01]  /*11f20*/  IMAD.MOV.U32 R5, RZ, RZ, R15 ;  /* 0x000000ffff057224 */ /* 0x002fe200078e000f */
[----:B------:R-:W-:Y:S01]  /*11f30*/  MOV R3, 0x2 ;  /* 0x0000000200037802 */ /* 0x000fe20000000f00 */
[----:B--2---:R-:W-:Y:S01]  /*11f40*/  IMAD.MOV.U32 R0, RZ, RZ, 0x181f ;  /* 0x0000181fff007424 */ /* 0x004fe200078e00ff */
[----:B------:R-:W-:Y:S02]  /*11f50*/  MOV R2, 0x11f70 ;  /* 0x00011f7000027802 */ /* 0x000fe40000000f00 */
[----:B---34-:R-:W-:Y:S05]  /*11f60*/  CALL.REL.NOINC `($__internal_19_$__cuda_sm70_shflsync_idx_p) ;  /* 0x00000c0000007944 */ /* 0x018fea0003c00000 */
[----:B------:R-:W-:Y:S05]  /*11f70*/  BRA `(.L_x_962) ;  /* 0xffffbd9000007947 */ /* 0x000fea000383ffff */
.L_x_908:
[----:B-1----:R-:W-:Y:S01]  /*11f80*/  IMAD.MOV.U32 R5, RZ, RZ, R12 ;  /* 0x000000ffff057224 */ /* 0x002fe200078e000c */
[----:B------:R-:W-:Y:S01]  /*11f90*/  MOV R3, 0x3 ;  /* 0x0000000300037802 */ /* 0x000fe20000000f00 */
[----:B---3--:R-:W-:Y:S01]  /*11fa0*/  IMAD.MOV.U32 R0, RZ, RZ, 0x181f ;  /* 0x0000181fff007424 */ /* 0x008fe200078e00ff */
[----:B------:R-:W-:-:S02]  /*11fb0*/  MOV R2, 0x11fd0 ;  /* 0x00011fd000027802 */ /* 0x000fc40000000f00 */
[----:B--2-4-:R-:W-:Y:S05]  /*11fc0*/  CALL.REL.NOINC `($__internal_19_$__cuda_sm70_shflsync_idx_p) ;  /* 0x00000ba000007944 */ /* 0x014fea0003c00000 */
[----:B------:R-:W-:Y:S01]  /*11fd0*/  IMAD.MOV.U32 R8, RZ, RZ, R0 ;  /* 0x000000ffff087224 */ /* 0x000fe200078e0000 */
[----:B------:R-:W-:Y:S01]  /*11fe0*/  MOV R3, 0x3 ;  /* 0x0000000300037802 */ /* 0x000fe20000000f00 */
[----:B------:R-:W-:Y:S01]  /*11ff0*/  IMAD.MOV.U32 R5, RZ, RZ, R15 ;  /* 0x000000ffff057224 */ /* 0x000fe200078e000f */
[----:B------:R-:W-:-:S02]  /*12000*/  MOV R0, 0x181f ;  /* 0x0000181f00007802 */ /* 0x000fc40000000f00 */
[----:B------:R-:W-:Y:S02]  /*12010*/  MOV R2, 0x12030 ;  /* 0x0001203000027802 */ /* 0x000fe40000000f00 */
[----:B------:R-:W-:Y:S05]  /*12020*/  CALL.REL.NOINC `($__internal_19_$__cuda_sm70_shflsync_idx_p) ;  /* 0x00000b4000007944 */ /* 0x000fea0003c00000 */
[----:B------:R-:W-:Y:S05]  /*12030*/  BRA `(.L_x_963) ;  /* 0xffffbea000007947 */ /* 0x000fea000383ffff */
.L_x_910:
[----:B------:R-:W-:Y:S01]  /*12040*/  IMAD.MOV.U32 R5, RZ, RZ, R12 ;  /* 0x000000ffff057224 */ /* 0x000fe200078e000c */
[----:B------:R-:W-:Y:S01]  /*12050*/  MOV R3, RZ ;  /* 0x000000ff00037202 */ /* 0x000fe20000000f00 */
[----:B------:R-:W-:Y:S01]  /*12060*/  IMAD.MOV.U32 R0, RZ, RZ, 0x1c1f ;  /* 0x00001c1fff007424 */ /* 0x000fe200078e00ff */
[----:B------:R-:W-:Y:S02]  /*12070*/  MOV R2, 0x12090 ;  /* 0x0001209000027802 */ /* 0x000fe40000000f00 */
[----:B------:R-:W-:Y:S05]  /*12080*/  CALL.REL.NOINC `($__internal_19_$__cuda_sm70_shflsync_idx_p) ;  /* 0x00000ae000007944 */ /* 0x000fea0003c00000 */
[----:B------:R-:W-:Y:S01]  /*12090*/  MOV R4, R0 ;  /* 0x0000000000047202 */ /* 0x000fe20000000f00 */
[----:B------:R-:W-:Y:S05]  /*120a0*/  BRA `(.L_x_964) ;  /* 0xffffc1f000007947 */ /* 0x000fea000383ffff */
.L_x_911:
[----:B------:R-:W-:Y:S01]  /*120b0*/  IMAD.MOV.U32 R5, RZ, RZ, R14 ;  /* 0x000000ffff057224 */ /* 0x000fe200078e000e */
[----:B------:R-:W-:Y:S01]  /*120c0*/  MOV R3, RZ ;  /* 0x000000ff00037202 */ /* 0x000fe20000000f00 */
[----:B------:R-:W-:Y:S01]  /*120d0*/  IMAD.MOV.U32 R0, RZ, RZ, 0x1c1f ;  /* 0x00001c1fff007424 */ /* 0x000fe200078e00ff */
[----:B------:R-:W-:Y:S02]  /*120e0*/  MOV R2, 0x12100 ;  /* 0x0001210000027802 */ /* 0x000fe40000000f00 */
[----:B-12---:R-:W-:Y:S05]  /*120f0*/  CALL.REL.NOINC `($__internal_19_$__cuda_sm70_shflsync_idx_p) ;  /* 0x00000a7000007944 */ /* 0x006fea0003c00000 */
[----:B------:R-:W-:Y:S05]  /*12100*/  BRA `(.L_x_965) ;  /* 0xffffc1b000007947 */ /* 0x000fea000383ffff */
.L_x_914:
[----:B------:R-:W-:Y:S01]  /*12110*/  IMAD.MOV.U32 R5, RZ, RZ, R12 ;  /* 0x000000ffff057224 */ /* 0x000fe200078e000c */
[----:B----4-:R-:W-:Y:S01]  /*12120*/  MOV R3, 0x1 ;  /* 0x0000000100037802 */ /* 0x010fe20000000f00 */
[----:B------:R-:W-:Y:S01]  /*12130*/  IMAD.MOV.U32 R0, RZ, RZ, 0x1c1f ;  /* 0x00001c1fff007424 */ /* 0x000fe200078e00ff */
[----:B------:R-:W-:-:S02]  /*12140*/  MOV R2, 0x12160 ;  /* 0x0001216000027802 */ /* 0x000fc40000000f00 */
[----:B-123--:R-:W-:Y:S05]  /*12150*/  CALL.REL.NOINC `($__internal_19_$__cuda_sm70_shflsync_idx_p) ;  /* 0x00000a1000007944 */ /* 0x00efea0003c00000 */
[----:B------:R-:W-:Y:S01]  /*12160*/  IMAD.MOV.U32 R4, RZ, RZ, R0 ;  /* 0x000000ffff047224 */ /* 0x000fe200078e0000 */
[----:B------:R-:W-:Y:S01]  /*12170*/  MOV R3, 0x1 ;  /* 0x0000000100037802 */ /* 0x000fe20000000f00 */
[----:B------:R-:W-:Y:S01]  /*12180*/  IMAD.MOV.U32 R5, RZ, RZ, R14 ;  /* 0x000000ffff057224 */ /* 0x000fe200078e000e */
[----:B------:R-:W-:-:S02]  /*12190*/  MOV R0, 0x1c1f ;  /* 0x00001c1f00007802 */ /* 0x000fc40000000f00 */
[----:B------:R-:W-:Y:S02]  /*121a0*/  MOV R2, 0x121c0 ;  /* 0x000121c000027802 */ /* 0x000fe40000000f00 */
[----:B------:R-:W-:Y:S05]  /*121b0*/  CALL.REL.NOINC `($__internal_19_$__cuda_sm70_shflsync_idx_p) ;  /* 0x000009b000007944 */ /* 0x000fea0003c00000 */
[----:B------:R-:W-:Y:S05]  /*121c0*/  BRA `(.L_x_966) ;  /* 0xffffcd5000007947 */ /* 0x000fea000383ffff */
.L_x_918:
[----:B------:R-:W-:Y:S01]  /*121d0*/  IMAD.MOV.U32 R5, RZ, RZ, R11 ;  /* 0x000000ffff057224 */ /* 0x000fe200078e000b */
[----:B------:R-:W-:Y:S01]  /*121e0*/  MOV R3, RZ ;  /* 0x000000ff00037202 */ /* 0x000fe20000000f00 */
[----:B------:R-:W-:Y:S01]  /*121f0*/  IMAD.MOV.U32 R0, RZ, RZ, 0x181f ;  /* 0x0000181fff007424 */ /* 0x000fe200078e00ff */
[----:B------:R-:W-:Y:S02]  /*12200*/  MOV R2, 0x12220 ;  /* 0x0001222000027802 */ /* 0x000fe40000000f00 */
[----:B------:R-:W-:Y:S05]  /*12210*/  CALL.REL.NOINC `($__internal_19_$__cuda_sm70_shflsync_idx_p) ;  /* 0x0000095000007944 */ /* 0x000fea0003c00000 */
[----:B------:R-:W-:Y:S01]  /*12220*/  MOV R10, R0 ;  /* 0x00000000000a7202 */ /* 0x000fe20000000f00 */
[----:B------:R-:W-:Y:S05]  /*12230*/  BRA `(.L_x_967) ;  /* 0xffffdd5000007947 */ /* 0x000fea000383ffff */
.L_x_919:
[----:B------:R-:W-:Y:S01]  /*12240*/  IMAD.MOV.U32 R5, RZ, RZ, R15 ;  /* 0x000000ffff057224 */ /* 0x000fe200078e000f */
[----:B------:R-:W-:Y:S01]  /*12250*/  MOV R3, RZ ;  /* 0x000000ff00037202 */ /* 0x000fe20000000f00 */
[----:B------:R-:W-:Y:S01]  /*12260*/  IMAD.MOV.U32 R0, RZ, RZ, 0x181f ;  /* 0x0000181fff007424 */ /* 0x000fe200078e00ff */
[----:B------:R-:W-:Y:S02]  /*12270*/  MOV R2, 0x12290 ;  /* 0x0001229000027802 */ /* 0x000fe40000000f00 */
[----:B-12---:R-:W-:Y:S05]  /*12280*/  CALL.REL.NOINC `($__internal_19_$__cuda_sm70_shflsync_idx_p) ;  /* 0x000008e000007944 */ /* 0x006fea0003c00000 */
[----:B------:R-:W-:Y:S05]  /*12290*/  BRA `(.L_x_968) ;  /* 0xffffdd1000007947 */ /* 0x000fea000383ffff */
.L_x_922:
[----:B-1----:R-:W-:Y:S01]  /*122a0*/  IMAD.MOV.U32 R5, RZ, RZ, R11 ;  /* 0x000000ffff057224 */ /* 0x002fe200078e000b */
[----:B------:R-:W-:Y:S01]  /*122b0*/  MOV R3, 0x1 ;  /* 0x0000000100037802 */ /* 0x000fe20000000f00 */
[----:B----4-:R-:W-:Y:S01]  /*122c0*/  IMAD.MOV.U32 R0, RZ, RZ, 0x181f ;  /* 0x0000181fff007424 */ /* 0x010fe200078e00ff */
[----:B------:R-:W-:-:S02]  /*122d0*/  MOV R2, 0x122f0 ;  /* 0x000122f000027802 */ /* 0x000fc40000000f00 */
[----:B--23--:R-:W-:Y:S05]  /*122e0*/  CALL.REL.NOINC `($__internal_19_$__cuda_sm70_shflsync_idx_p) ;  /* 0x0000088000007944 */ /* 0x00cfea0003c00000 */
[----:B------:R-:W-:Y:S01]  /*122f0*/  IMAD.MOV.U32 R10, RZ, RZ, R0 ;  /* 0x000000ffff0a7224 */ /* 0x000fe200078e0000 */
[----:B------:R-:W-:Y:S01]  /*12300*/  MOV R3, 0x1 ;  /* 0x0000000100037802 */ /* 0x000fe20000000f00 */
[----:B------:R-:W-:Y:S01]  /*12310*/  IMAD.MOV.U32 R5, RZ, RZ, R15 ;  /* 0x000000ffff057224 */ /* 0x000fe200078e000f */
[----:B------:R-:W-:-:S02]  /*12320*/  MOV R0, 0x181f ;  /* 0x0000181f00007802 */ /* 0x000fc40000000f00 */
[----:B------:R-:W-:Y:S02]  /*12330*/  MOV R2, 0x12350 ;  /* 0x0001235000027802 */ /* 0x000fe40000000f00 */
[----:B------:R-:W-:Y:S05]  /*12340*/  CALL.REL.NOINC `($__internal_19_$__cuda_sm70_shflsync_idx_p) ;  /* 0x0000082000007944 */ /* 0x000fea0003c00000 */
[----:B------:R-:W-:Y:S05]  /*12350*/  BRA `(.L_x_969) ;  /* 0xffffde4000007947 */ /* 0x000fea000383ffff */
.L_x_925:
[----:B-1----:R-:W-:Y:S01]  /*12360*/  IMAD.MOV.U32 R5, RZ, RZ, R11 ;  /* 0x000000ffff057224 */ /* 0x002fe200078e000b */
[----:B------:R-:W-:Y:S01]  /*12370*/  MOV R3, 0x2 ;  /* 0x0000000200037802 */ /* 0x000fe20000000f00 */
[----:B----4-:R-:W-:Y:S01]  /*12380*/  IMAD.MOV.U32 R0, RZ, RZ, 0x181f ;  /* 0x0000181fff007424 */ /* 0x010fe200078e00ff */
[----:B------:R-:W-:Y:S02]  /*12390*/  MOV R2, 0x123b0 ;  /* 0x000123b000027802 */ /* 0x000fe40000000f00 */
[----:B--23--:R-:W-:Y:S05]  /*123a0*/  CALL.REL.NOINC `($__internal_19_$__cuda_sm70_shflsync_idx_p) ;  /* 0x000007c000007944 */ /* 0x00cfea0003c00000 */
[----:B------:R-:W-:Y:S01]  /*123b0*/  MOV R10, R0 ;  /* 0x00000000000a7202 */ /* 0x000fe20000000f00 */
[----:B------:R-:W-:Y:S05]  /*123c0*/  BRA `(.L_x_970) ;  /* 0xffffdf9000007947 */ /* 0x000fea000383ffff */
.L_x_926:
[----:B-1----:R-:W-:Y:S01]  /*123d0*/  IMAD.MOV.U32 R5, RZ, RZ, R15 ;  /* 0x000000ffff057224 */ /* 0x002fe200078e000f */
[----:B------:R-:W-:Y:S01]  /*123e0*/  MOV R3, 0x2 ;  /* 0x0000000200037802 */ /* 0x000fe20000000f00 */
[----:B----4-:R-:W-:Y:S01]  /*123f0*/  IMAD.MOV.U32 R0, RZ, RZ, 0x181f ;  /* 0x0000181fff007424 */ /* 0x010fe200078e00ff */
[----:B------:R-:W-:Y:S02]  /*12400*/  MOV R2, 0x12420 ;  /* 0x0001242000027802 */ /* 0x000fe40000000f00 */
[----:B--23--:R-:W-:Y:S05]  /*12410*/  CALL.REL.NOINC `($__internal_19_$__cuda_sm70_shflsync_idx_p) ;  /* 0x0000075000007944 */ /* 0x00cfea0003c00000 */
[----:B------:R-:W-:Y:S05]  /*12420*/  BRA `(.L_x_971) ;  /* 0xffffdf5000007947 */ /* 0x000fea000383ffff */
.L_x_929:
[----:B-1----:R-:W-:Y:S01]  /*12430*/  IMAD.MOV.U32 R5, RZ, RZ, R11 ;  /* 0x000000ffff057224 */ /* 0x002fe200078e000b */
[----:B------:R-:W-:Y:S01]  /*12440*/  MOV R3, 0x3 ;  /* 0x0000000300037802 */ /* 0x000fe20000000f00 */
[----:B------:R-:W-:Y:S01]  /*12450*/  IMAD.MOV.U32 R0, RZ, RZ, 0x181f ;  /* 0x0000181fff007424 */ /* 0x000fe200078e00ff */
[----:B------:R-:W-:-:S02]  /*12460*/  MOV R2, 0x12480 ;  /* 0x0001248000027802 */ /* 0x000fc40000000f00 */
[----:B--234-:R-:W-:Y:S05]  /*12470*/  CALL.REL.NOINC `($__internal_19_$__cuda_sm70_shflsync_idx_p) ;  /* 0x000006f000007944 */ /* 0x01cfea0003c00000 */
[----:B------:R-:W-:Y:S01]  /*12480*/  IMAD.MOV.U32 R10, RZ, RZ, R0 ;  /* 0x000000ffff0a7224 */ /* 0x000fe200078e0000 */
[----:B------:R-:W-:Y:S01]  /*12490*/  MOV R3, 0x3 ;  /* 0x0000000300037802 */ /* 0x000fe20000000f00 */
[----:B------:R-:W-:Y:S01]  /*124a0*/  IMAD.MOV.U32 R5, RZ, RZ, R15 ;  /* 0x000000ffff057224 */ /* 0x000fe200078e000f */
[----:B------:R-:W-:-:S02]  /*124b0*/  MOV R0, 0x181f ;  /* 0x0000181f00007802 */ /* 0x000fc40000000f00 */
[----:B------:R-:W-:Y:S02]  /*124c0*/  MOV R2, 0x124e0 ;  /* 0x000124e000027802 */ /* 0x000fe40000000f00 */
[----:B------:R-:W-:Y:S05]  /*124d0*/  CALL.REL.NOINC `($__internal_19_$__cuda_sm70_shflsync_idx_p) ;  /* 0x0000069000007944 */ /* 0x000fea0003c00000 */
[----:B------:R-:W-:Y:S05]  /*124e0*/  BRA `(.L_x_972) ;  /* 0xffffe06000007947 */ /* 0x000fea000383ffff */
.L_x_931:
[----:B------:R-:W-:Y:S01]  /*124f0*/  IMAD.MOV.U32 R5, RZ, RZ, R103 ;  /* 0x000000ffff057224 */ /* 0x000fe200078e0067 */
[----:B------:R-:W-:Y:S01]  /*12500*/  MOV R3, RZ ;  /* 0x000000ff00037202 */ /* 0x000fe20000000f00 */
[----:B------:R-:W-:Y:S01]  /*12510*/  IMAD.MOV.U32 R0, RZ, RZ, 0x1f ;  /* 0x0000001fff007424 */ /* 0x000fe200078e00ff */
[----:B------:R-:W-:Y:S02]  /*12520*/  MOV R2, 0x12540 ;  /* 0x0001254000027802 */ /* 0x000fe40000000f00 */
[----:B------:R-:W-:Y:S05]  /*12530*/  CALL.REL.NOINC `($__internal_19_$__cuda_sm70_shflsync_idx_p) ;  /* 0x0000063000007944 */ /* 0x000fea0003c00000 */
[----:B------:R-:W-:Y:S01]  /*12540*/  MOV R9, R0 ;  /* 0x0000000000097202 */ /* 0x000fe20000000f00 */
[----:B------:R-:W-:Y:S05]  /*12550*/  BRA `(.L_x_973) ;  /* 0xffffe27000007947 */ /* 0x000fea000383ffff */
.L_x_932:
[----:B------:R-:W-:Y:S01]  /*12560*/  IMAD.MOV.U32 R5, RZ, RZ, R103 ;  /* 0x000000ffff057224 */ /* 0x000fe200078e0067 */
[----:B------:R-:W-:Y:S01]  /*12570*/  MOV R3, 0x1 ;  /* 0x0000000100037802 */ /* 0x000fe20000000f00 */
[----:B------:R-:W-:Y:S01]  /*12580*/  IMAD.MOV.U32 R0, RZ, RZ, 0x1f ;  /* 0x0000001fff007424 */ /* 0x000fe200078e00ff */
[----:B------:R-:W-:Y:S02]  /*12590*/  MOV R2, 0x125b0 ;  /* 0x000125b000027802 */ /* 0x000fe40000000f00 */
[----:B-12---:R-:W-:Y:S05]  /*125a0*/  CALL.REL.NOINC `($__internal_19_$__cuda_sm70_shflsync_idx_p) ;  /* 0x000005c000007944 */ /* 0x006fea0003c00000 */
[----:B------:R-:W-:Y:S01]  /*125b0*/  MOV R8, R0 ;  /* 0x0000000000087202 */ /* 0x000fe20000000f00 */
[----:B------:R-:W-:Y:S05]  /*125c0*/  BRA `(.L_x_974) ;  /* 0xffffe22000007947 */ /* 0x000fea000383ffff */
.L_x_933:
[----:B------:R-:W-:Y:S02]  /*125d0*/  MOV R2, 0x1 ;  /* 0x0000000100027802 */ /* 0x000fe40000000f00 */
[----:B------:R-:W-:-:S02]  /*125e0*/  MOV R3, 0x12600 ;  /* 0x0001260000037802 */ /* 0x000fc40000000f00 */
[----:B-1234-:R-:W-:Y:S05]  /*125f0*/  CALL.REL.NOINC `($__internal_20_$__cuda_sm70_shflsync_up_p) ;  /* 0x000005c000007944 */ /* 0x01efea0003c00000 */
[----:B------:R-:W-:Y:S05]  /*12600*/  BRA `(.L_x_975) ;  /* 0xffffe31000007947 */ /* 0x000fea000383ffff */
.L_x_934:
[----:B------:R-:W-:Y:S02]  /*12610*/  MOV R2, 0x2 ;  /* 0x0000000200027802 */ /* 0x000fe40000000f00 */
[----:B------:R-:W-:-:S02]  /*12620*/  MOV R3, 0x12640 ;  /* 0x0001264000037802 */ /* 0x000fc40000000f00 */
[----:B--2-4-:R-:W-:Y:S05]  /*12630*/  CALL.REL.NOINC `($__internal_20_$__cuda_sm70_shflsync_up_p) ;  /* 0x0000058000007944 */ /* 0x014fea0003c00000 */
[----:B------:R-:W-:Y:S01]  /*12640*/  SEL R3, R4, RZ, P1 ;  /* 0x000000ff04037207 */ /* 0x000fe20000800000 */
[----:B------:R-:W-:-:S04]  /*12650*/  IMAD.MOV.U32 R2, RZ, RZ, 0x4 ;  /* 0x00000004ff027424 */ /* 0x000fc800078e00ff */
[----:B------:R-:W-:Y:S01]  /*12660*/  IMAD.IADD R0, R0, 0x1, R3 ;  /* 0x0000000100007824 */ /* 0x000fe200078e0203 */
        /* <DEDUP_REMOVED lines=20> */
.L_x_938:
[----:B------:R-:W-:Y:S02]  /*127b0*/  MOV R2, 0x1 ;  /* 0x0000000100027802 */ /* 0x000fe40000000f00 */
[----:B------:R-:W-:Y:S02]  /*127c0*/  MOV R3, 0x127e0 ;  /* 0x000127e000037802 */ /* 0x000fe40000000f00 */
[----:B------:R-:W-:Y:S05]  /*127d0*/  CALL.REL.NOINC `($__internal_20_$__cuda_sm70_shflsync_up_p) ;  /* 0x000003e000007944 */ /* 0x000fea0003c00000 */
[----:B------:R-:W-:Y:S01]  /*127e0*/  MOV R2, R4 ;  /* 0x0000000400027202 */ /* 0x000fe20000000f00 */
[----:B------:R-:W-:Y:S05]  /*127f0*/  BRA `(.L_x_977) ;  /* 0xffffe38000007947 */ /* 0x000fea000383ffff */
.L_x_939:
        /* <DEDUP_REMOVED lines=26> */
.L_x_941:
[----:B------:R-:W-:Y:S02]  /*129a0*/  SEL R0, RZ, 0x1, P0 ;  /* 0x00000001ff007807 */ /* 0x000fe40000000000 */
[----:B------:R-:W-:Y:S02]  /*129b0*/  MOV R2, 0x129d0 ;  /* 0x000129d000027802 */ /* 0x000fe40000000f00 */
[----:B-1----:R-:W-:Y:S05]  /*129c0*/  CALL.REL.NOINC `($__internal_21_$__cuda_sm70_votesync_ballot) ;  /* 0x0000026000007944 */ /* 0x002fea0003c00000 */
[----:B------:R-:W-:Y:S01]  /*129d0*/  MOV R10, R0 ;  /* 0x00000000000a7202 */ /* 0x000fe20000000f00 */
[----:B------:R-:W-:Y:S05]  /*129e0*/  BRA `(.L_x_979) ;  /* 0xffffe32000007947 */ /* 0x000fea000383ffff */
.L_x_942:
[----:B------:R-:W-:Y:S01]  /*129f0*/  IMAD.MOV.U32 R5, RZ, RZ, R6 ;  /* 0x000000ffff057224 */ /* 0x000fe200078e0006 */
[----:B------:R-:W-:Y:S01]  /*12a00*/  MOV R3, R8 ;  /* 0x0000000800037202 */ /* 0x000fe20000000f00 */
[----:B--2---:R-:W-:Y:S01]  /*12a10*/  IMAD.MOV.U32 R0, RZ, RZ, 0x1f ;  /* 0x0000001fff007424 */ /* 0x004fe200078e00ff */
[----:B------:R-:W-:Y:S02]  /*12a20*/  MOV R2, 0x12a40 ;  /* 0x00012a4000027802 */ /* 0x000fe40000000f00 */
[----:B-1----:R-:W-:Y:S05]  /*12a30*/  CALL.REL.NOINC `($__internal_19_$__cuda_sm70_shflsync_idx_p) ;  /* 0x0000013000007944 */ /* 0x002fea0003c00000 */
[----:B------:R-:W-:Y:S01]  /*12a40*/  IMAD.MOV.U32 R12, RZ, RZ, R0 ;  /* 0x000000ffff0c7224 */ /* 0x000fe200078e0000 */
[----:B------:R-:W-:Y:S01]  /*12a50*/  MOV R3, R8 ;  /* 0x0000000800037202 */ /* 0x000fe20000000f00 */
[----:B------:R-:W-:Y:S01]  /*12a60*/  IMAD.MOV.U32 R5, RZ, RZ, R7 ;  /* 0x000000ffff057224 */ /* 0x000fe200078e0007 */
[----:B------:R-:W-:Y:S02]  /*12a70*/  MOV R0, 0x1f ;  /* 0x0000001f00007802 */ /* 0x000fe40000000f00 */
[----:B------:R-:W-:-:S02]  /*12a80*/  MOV R2, 0x12aa0 ;  /* 0x00012aa000027802 */ /* 0x000fc40000000f00 */
[----:B------:R-:W-:Y:S05]  /*12a90*/  CALL.REL.NOINC `($__internal_19_$__cuda_sm70_shflsync_idx_p) ;  /* 0x000000d000007944 */ /* 0x000fea0003c00000 */
[----:B------:R-:W-:Y:S01]  /*12aa0*/  MOV R7, R0 ;  /* 0x0000000000077202 */ /* 0x000fe20000000f00 */
[----:B------:R-:W-:Y:S05]  /*12ab0*/  BRA `(.L_x_980) ;  /* 0xffffe2c000007947 */ /* 0x000fea000383ffff */
.L_x_945:
[----:B------:R-:W-:Y:S01]  /*12ac0*/  IMAD.MOV.U32 R5, RZ, RZ, R4 ;  /* 0x000000ffff057224 */ /* 0x000fe200078e0004 */
[----:B--2---:R-:W-:-:S02]  /*12ad0*/  MOV R0, 0x1f ;  /* 0x0000001f00007802 */ /* 0x004fc40000000f00 */
[----:B------:R-:W-:Y:S02]  /*12ae0*/  MOV R2, 0x12b00 ;  /* 0x00012b0000027802 */ /* 0x000fe40000000f00 */
[----:B-1-34-:R-:W-:Y:S05]  /*12af0*/  CALL.REL.NOINC `($__internal_19_$__cuda_sm70_shflsync_idx_p) ;  /* 0x0000007000007944 */ /* 0x01afea0003c00000 */
[----:B------:R-:W-:Y:S01]  /*12b00*/  MOV R13, R0 ;  /* 0x00000000000d7202 */ /* 0x000fe20000000f00 */
[----:B------:R-:W-:Y:S05]  /*12b10*/  BRA `(.L_x_944) ;  /* 0xffffe2c000007947 */ /* 0x000fea000383ffff */
        .weak           $__internal_18_$__cuda_sm70_shflsync_bfly_p
        .type           $__internal_18_$__cuda_sm70_shflsync_bfly_p,@function
        .size           $__internal_18_$__cuda_sm70_shflsync_bfly_p,($__internal_19_$__cuda_sm70_shflsync_idx_p - $__internal_18_$__cuda_sm70_shflsync_bfly_p)
$__internal_18_$__cuda_sm70_shflsync_bfly_p:
[----:B------:R-:W-:Y:S04]  /*12b20*/  WARPSYNC R6 ;  /* 0x0000000600007348 */ /* 0x000fe80003800000 */
[----:B------:R1:W2:Y:S02]  /*12b30*/  SHFL.BFLY PT, R5, R2, R5, R7 ;  /* 0x0c00000502057389 */ /* 0x0002a400000e0007 */
[----:B-1----:R-:W-:Y:S02]  /*12b40*/  MOV R2, R3 ;  /* 0x0000000300027202 */ /* 0x002fe40000000f00 */
[----:B------:R-:W-:-:S04]  /*12b50*/  MOV R3, 0x0 ;  /* 0x0000000000037802 */ /* 0x000fc80000000f00 */
[----:B--2---:R-:W-:Y:S05]  /*12b60*/  RET.REL.NODEC R2 `(_ZN7cutlass13device_kernelIN5flash19enable_sm80_to_sm89INS1_16FlashAttnFwdSm80INS1_25CollectiveMainloopFwdSm80ILi8ELi1ELb1EN4cute5tupleIJNS5_1CILi128EEENS7_ILi48EEENS7_ILi256EEEEEELi256ENS_6half_tEfNS_4arch4Sm80ELb1ELb0ELb0ELb1ELb0ELb0ELb1ELb1EEENS1_21CollectiveEpilogueFwdINS6_IJS8_SA_S9_EEENS6_IJNS7_ILi1EEESI_SI_EEESC_SE_Li256ELb1ELb1ELb1ELb0EEENS1_36VarlenDynamicPersistentTileSchedulerILi128ELi48ELi256ELi256ELb1ELb1ELb0ELb1ELb1ELb1EEEEEEEEEvNT_6ParamsE) ;  /* 0xfffed49002007950 */ /* 0x004fea0003c3ffff */
        .weak           $__internal_19_$__cuda_sm70_shflsync_idx_p
        .type           $__internal_19_$__cuda_sm70_shflsync_idx_p,@function
        .size           $__internal_19_$__cuda_sm70_shflsync_idx_p,($__internal_20_$__cuda_sm70_shflsync_up_p - $__internal_19_$__cuda_sm70_shflsync_idx_p)
$__internal_19_$__cuda_sm70_shflsync_idx_p:
[----:B------:R-:W-:-:S04]  /*12b70*/  MOV R122, 0xffffffff ;  /* 0xffffffff007a7802 */ /* 0x000fc80000000f00 */
[----:B------:R-:W-:Y:S04]  /*12b80*/  WARPSYNC R122 ;  /* 0x0000007a00007348 */ /* 0x000fe80003800000 */
[----:B------:R1:W2:Y:S02]  /*12b90*/  SHFL.IDX PT, R0, R5, R3, R0 ;  /* 0x0000000305007389 */ /* 0x0002a400000e0000 */
[----:B-1----:R-:W-:-:S04]  /*12ba0*/  MOV R3, 0x0 ;  /* 0x0000000000037802 */ /* 0x002fc80000000f00 */
[----:B--2---:R-:W-:Y:S05]  /*12bb0*/  RET.REL.NODEC R2 `(_ZN7cutlass13device_kernelIN5flash19enable_sm80_to_sm89INS1_16FlashAttnFwdSm80INS1_25CollectiveMainloopFwdSm80ILi8ELi1ELb1EN4cute5tupleIJNS5_1CILi128EEENS7_ILi48EEENS7_ILi256EEEEEELi256ENS_6half_tEfNS_4arch4Sm80ELb1ELb0ELb0ELb1ELb0ELb0ELb1ELb1EEENS1_21CollectiveEpilogueFwdINS6_IJS8_SA_S9_EEENS6_IJNS7_ILi1EEESI_SI_EEESC_SE_Li256ELb1ELb1ELb1ELb0EEENS1_36VarlenDynamicPersistentTileSchedulerILi128ELi48ELi256ELi256ELb1ELb1ELb0ELb1ELb1ELb1EEEEEEEEEvNT_6ParamsE) ;  /* 0xfffed44002007950 */ /* 0x004fea0003c3ffff */
        .weak           $__internal_20_$__cuda_sm70_shflsync_up_p
        .type           $__internal_20_$__cuda_sm70_shflsync_up_p,@function
        .size           $__internal_20_$__cuda_sm70_shflsync_up_p,($__internal_21_$__cuda_sm70_votesync_ballot - $__internal_20_$__cuda_sm70_shflsync_up_p)
$__internal_20_$__cuda_sm70_shflsync_up_p:
[----:B------:R-:W-:Y:S02]  /*12bc0*/  IMAD.MOV.U32 R4, RZ, RZ, RZ ;  /* 0x000000ffff047224 */ /* 0x000fe400078e00ff */
[----:B------:R-:W-:-:S04]  /*12bd0*/  IMAD.MOV.U32 R10, RZ, RZ, -0x1 ;  /* 0xffffffffff0a7424 */ /* 0x000fc800078e00ff */
[----:B------:R-:W-:Y:S04]  /*12be0*/  WARPSYNC R10 ;  /* 0x0000000a00007348 */ /* 0x000fe80003800000 */
[----:B------:R1:W2:Y:S02]  /*12bf0*/  SHFL.UP PT, R4, R0, R2, R4 ;  /* 0x0400000200047389 */ /* 0x0002a400000e0004 */
[----:B-1----:R-:W-:Y:S02]  /*12c00*/  MOV R2, R3 ;  /* 0x0000000300027202 */ /* 0x002fe40000000f00 */
[----:B------:R-:W-:-:S04]  /*12c10*/  MOV R3, 0x0 ;  /* 0x0000000000037802 */ /* 0x000fc80000000f00 */
[----:B--2---:R-:W-:Y:S05]  /*12c20*/  RET.REL.NODEC R2 `(_ZN7cutlass13device_kernelIN5flash19enable_sm80_to_sm89INS1_16FlashAttnFwdSm80INS1_25CollectiveMainloopFwdSm80ILi8ELi1ELb1EN4cute5tupleIJNS5_1CILi128EEENS7_ILi48EEENS7_ILi256EEEEEELi256ENS_6half_tEfNS_4arch4Sm80ELb1ELb0ELb0ELb1ELb0ELb0ELb1ELb1EEENS1_21CollectiveEpilogueFwdINS6_IJS8_SA_S9_EEENS6_IJNS7_ILi1EEESI_SI_EEESC_SE_Li256ELb1ELb1ELb1ELb0EEENS1_36VarlenDynamicPersistentTileSchedulerILi128ELi48ELi256ELi256ELb1ELb1ELb0ELb1ELb1ELb1EEEEEEEEEvNT_6ParamsE) ;  /* 0xfffed3d002007950 */ /* 0x004fea0003c3ffff */
        .weak           $__internal_21_$__cuda_sm70_votesync_ballot
        .type           $__internal_21_$__cuda_sm70_votesync_ballot,@function
        .size           $__internal_21_$__cuda_sm70_votesync_ballot,(.L_x_2582 - $__internal_21_$__cuda_sm70_votesync_ballot)
$__internal_21_$__cuda_sm70_votesync_ballot:
[----:B------:R-:W-:Y:S01]  /*12c30*/  ISETP.NE.U32.AND P0, PT, R0, 0x1, PT ;  /* 0x000000010000780c */ /* 0x000fe20003f05070 */
[----:B------:R-:W-:-:S04]  /*12c40*/  IMAD.MOV.U32 R3, RZ, RZ, -0x1 ;  /* 0xffffffffff037424 */ /* 0x000fc800078e00ff */
[----:B------:R-:W-:Y:S08]  /*12c50*/  WARPSYNC R3 ;  /* 0x0000000300007348 */ /* 0x000ff00003800000 */
[----:B------:R-:W-:-:S04]  /*12c60*/  VOTE.ANY R0, PT, !P0 ;  /* 0x0000000000007806 */ /* 0x000fc800040e0100 */
[----:B------:R-:W-:Y:S01]  /*12c70*/  LOP3.LUT R0, R0, R3, RZ, 0xc0, !PT ;  /* 0x0000000300007212 */ /* 0x000fe200078ec0ff */
[----:B------:R-:W-:-:S04]  /*12c80*/  IMAD.MOV.U32 R3, RZ, RZ, 0x0 ;  /* 0x00000000ff037424 */ /* 0x000fc800078e00ff */
[----:B------:R-:W-:Y:S05]  /*12c90*/  RET.REL.NODEC R2 `(_ZN7cutlass13device_kernelIN5flash19enable_sm80_to_sm89INS1_16FlashAttnFwdSm80INS1_25CollectiveMainloopFwdSm80ILi8ELi1ELb1EN4cute5tupleIJNS5_1CILi128EEENS7_ILi48EEENS7_ILi256EEEEEELi256ENS_6half_tEfNS_4arch4Sm80ELb1ELb0ELb0ELb1ELb0ELb0ELb1ELb1EEENS1_21CollectiveEpilogueFwdINS6_IJS8_SA_S9_EEENS6_IJNS7_ILi1EEESI_SI_EEESC_SE_Li256ELb1ELb1ELb1ELb0EEENS1_36VarlenDynamicPersistentTileSchedulerILi128ELi48ELi256ELi256ELb1ELb1ELb0ELb1ELb1ELb1EEEEEEEEEvNT_6ParamsE) ;  /* 0xfffed36002007950 */ /* 0x000fea0003c3ffff */
.L_x_981:
        /* <DEDUP_REMOVED lines=14> */
.L_x_2582:


//--------------------- .text._ZN7cutlass13device_kernelIN5flash19enable_sm80_to_sm89INS1_16FlashAttnFwdSm80INS1_25CollectiveMainloopFwdSm80ILi8ELi1ELb0EN4cute5tupleIJNS5_1CILi128EEENS7_ILi32EEENS7_ILi256EEEEEELi256ENS_6half_tEfNS_4arch4Sm80ELb1ELb0ELb0ELb1ELb0ELb1ELb1ELb1EEENS1_21CollectiveEpilogueFwdINS6_IJS8_SA_S9_EEENS6_IJNS7_ILi1EEESI_SI_EEESC_SE_Li256ELb1ELb1ELb1ELb0EEENS1_36VarlenDynamicPersistentTileSchedulerILi128ELi32ELi256ELi256ELb1ELb1ELb0ELb1ELb1ELb1EEEEEEEEEvNT_6ParamsE --------------------------
	.section	.text._ZN7cutlass13device_kernelIN5flash19enable_sm80_to_sm89INS1_16FlashAttnFwdSm80INS1_25CollectiveMainloopFwdSm80ILi8ELi1ELb0EN4cute5tupleIJNS5_1CILi128EEENS7_ILi32EEENS7_ILi256EEEEEELi256ENS_6half_tEfNS_4arch4Sm80ELb1ELb0ELb0ELb1ELb0ELb1ELb1ELb1EEENS1_21CollectiveEpilogueFwdINS6_IJS8_SA_S9_EEENS6_IJNS7_ILi1EEESI_SI_EEESC_SE_Li256ELb1ELb1ELb1ELb0EEENS1_36VarlenDynamicPersistentTileSchedulerILi128ELi32ELi256ELi256ELb1ELb1ELb0ELb1ELb1ELb1EEEEEEEEEvNT_6ParamsE,"ax",@progbits
	.sectioninfo	@"SHI_REGISTERS=255"
	.align	128
.text._ZN7cutlass13device_kernelIN5flash19enable_sm80_to_sm89INS1_16FlashAttnFwdSm80INS1_25CollectiveMainloopFwdSm80ILi8ELi1ELb0EN4cute5tupleIJNS5_1CILi128EEENS7_ILi32EEENS7_ILi256EEEEEELi256ENS_6half_tEfNS_4arch4Sm80ELb1ELb0ELb0ELb1ELb0ELb1ELb1ELb1EEENS1_21CollectiveEpilogueFwdINS6_IJS8_SA_S9_EEENS6_IJNS7_ILi1EEESI_SI_EEESC_SE_Li256ELb1ELb1ELb1ELb0EEENS1_36VarlenDynamicPersistentTileSchedulerILi128ELi32ELi256ELi256ELb1ELb1ELb0ELb1ELb1ELb1EEEEEEEEEvNT_6ParamsE:
        .type           _ZN7cutlass13device_kernelIN5flash19enable_sm80_to_sm89INS1_16FlashAttnFwdSm80INS1_25CollectiveMainloopFwdSm80ILi8ELi1ELb0EN4cute5tupleIJNS5_1CILi128EEENS7_ILi32EEENS7_ILi256EEEEEELi256ENS_6half_tEfNS_4arch4Sm80ELb1ELb0ELb0ELb1ELb0ELb1ELb1ELb1EEENS1_21CollectiveEpilogueFwdINS6_IJS8_SA_S9_EEENS6_IJNS7_ILi1EEESI_SI_EEESC_SE_Li256ELb1ELb1ELb1ELb0EEENS1_36VarlenDynamicPersistentTileSchedulerILi128ELi32ELi256ELi256ELb1ELb1ELb0ELb1ELb1ELb1EEEEEEEEEvNT_6ParamsE,@function
        .size           _ZN7cutlass13device_kernelIN5flash19enable_sm80_to_sm89INS1_16FlashAttnFwdSm80INS1_25CollectiveMainloopFwdSm80ILi8ELi1ELb0EN4cute5tupleIJNS5_1CILi128EEENS7_ILi32EEENS7_ILi256EEEEEELi256ENS_6half_tEfNS_4arch4Sm80ELb1ELb0ELb0ELb1ELb0ELb1ELb1ELb1EEENS1_21CollectiveEpilogueFwdINS6_IJS8_SA_S9_EEENS6_IJNS7_ILi1EEESI_SI_EEESC_SE_Li256ELb1ELb1ELb1ELb0EEENS1_36VarlenDynamicPersistentTileSchedulerILi128ELi32ELi256ELi256ELb1ELb1ELb0ELb1ELb1ELb1EEEEEEEEEvNT_6ParamsE,(.L_x_2587 - _ZN7cutlass13device_kernelIN5flash19enable_sm80_to_sm89INS1_16FlashAttnFwdSm80INS1_25CollectiveMainloopFwdSm80ILi8ELi1ELb0EN4cute5tupleIJNS5_1CILi128EEENS7_ILi32EEENS7_ILi256EEEEEELi256ENS_6half_tEfNS_4arch4Sm80ELb1ELb0ELb0ELb1ELb0ELb1ELb1ELb1EEENS1_21CollectiveEpilogueFwdINS6_IJS8_SA_S9_EEENS6_IJNS7_ILi1EEESI_SI_EEESC_SE_Li256ELb1ELb1ELb1ELb0EEENS1_36VarlenDynamicPersistentTileSchedulerILi128ELi32ELi256ELi256ELb1ELb1ELb0ELb1ELb1ELb1EEEEEEEEEvNT_6ParamsE)
        .other          _ZN7cutlass13device_kernelIN5flash19enable_sm80_to_sm89INS1_16FlashAttnFwdSm80INS1_25CollectiveMainloopFwdSm80ILi8ELi1ELb0EN4cute5tupleIJNS5_1CILi128EEENS7_ILi32EEENS7_ILi256EEEEEELi256ENS_6half_tEfNS_4arch4Sm80ELb1ELb0ELb0ELb1ELb0ELb1ELb1ELb1EEENS1_21CollectiveEpilogueFwdINS6_IJS8_SA_S9_EEENS6_IJNS7_ILi1EEESI_SI_EEESC_SE_Li256ELb1ELb1ELb1ELb0EEENS1_36VarlenDynamicPersistentTileSchedulerILi128ELi32ELi256ELi256ELb1ELb1ELb0ELb1ELb1ELb1EEEEEEEEEvNT_6ParamsE,@"STO_CUDA_ENTRY STV_DEFAULT"
_ZN7cutlass13device_kernelIN5flash19enable_sm80_to_sm89INS1_16FlashAttnFwdSm80INS1_25CollectiveMainloopFwdSm80ILi8ELi1ELb0EN4cute5tupleIJNS5_1CILi128EEENS7_ILi32EEENS7_ILi256EEEEEELi256ENS_6half_tEfNS_4arch4Sm80ELb1ELb0ELb0ELb1ELb0ELb1ELb1ELb1EEENS1_21CollectiveEpilogueFwdINS6_IJS8_SA_S9_EEENS6_IJNS7_ILi1EEESI_SI_EEESC_SE_Li256ELb1ELb1ELb1ELb0EEENS1_36VarlenDynamicPersistentTileSchedulerILi128ELi32ELi256ELi256ELb1ELb1ELb0ELb1ELb1ELb1EEEEEEEEEvNT_6ParamsE:
        /* <DEDUP_REMOVED lines=13> */
[----:B------:R-:W-:-:S03]  /*00d0*/  CS2R R8, SRZ ;  /* 0x0000000000087805 */ /* 0x000fc6000001ff00 */
        /* <DEDUP_REMOVED lines=10> */
[C---:B------:R-:W-:Y:S01]  /*0180*/  ISETP.GE.U32.AND P4, PT, R12.reuse, 0x2, PT ;  /* 0x000000020c00780c */ /* 0x040fe20003f86070 */
[----:B------:R-:W-:Y:S01]  /*0190*/  IMAD.MOV.U32 R7, RZ, RZ, RZ ;  /* 0x000000ffff077224 */ /* 0x000fe200078e00ff */
        /* <DEDUP_REMOVED lines=26> */
.L_x_987:
        /* <DEDUP_REMOVED lines=16> */
.L_x_1170:
        /* <DEDUP_REMOVED lines=16> */
.L_x_1171:
[----:B---3--:R-:W-:-:S05]  /*0540*/  IMAD R0, R0, c[0x0][0x538], RZ ;  /* 0x00014e0000007a24 */ /* 0x008fca00078e02ff */
[----:B------:R-:W-:-:S04]  /*0550*/  IADD3 R6, R0, R6, RZ ;  /* 0x0000000600067210 */ /* 0x000fc80007ffe0ff */
[----:B------:R-:W-:-:S13]  /*0560*/  ISETP.GT.AND P0, PT, R6, UR4, PT ;  /* 0x0000000406007c0c */ /* 0x000fda000bf04270 */
[----:B-12---:R-:W-:Y:S05]  /*0570*/  @!P0 BRA `(.L_x_987) ;  /* 0xfffffdc000008947 */ /* 0x006fea000383ffff */
.L_x_983:
[----:B------:R-:W-:-:S05]  /*0580*/  IADD3 R11, -R0, R6, RZ ;  /* 0x00000006000b7210 */ /* 0x000fca0007ffe1ff */
[----:B------:R-:W-:-:S05]  /*0590*/  IMAD R0, R4, c[0x0][0x538], R11 ;  /* 0x00014e0004007a24 */ /* 0x000fca00078e020b */
[----:B------:R-:W-:Y:S01]  /*05a0*/  ISETP.GT.AND P0, PT, R0, UR4, PT ;  /* 0x0000000400007c0c */ /* 0x000fe2000bf04270 */
[----:B------:R-:W-:-:S12]  /*05b0*/  BRA.DIV ~URZ, `(.L_x_988) ;  /* 0x0001b0427f007947 */ /* 0x000fd8000b800000 */
[----:B------:R-:W-:-:S04]  /*05c0*/  VOTE.ANY R10, PT, !P0 ;  /* 0x00000000000a7806 */ /* 0x000fc800040e0100 */
.L_x_1172:
[----:B------:R-:W1:Y:S02]  /*05d0*/  POPC R6, R10 ;  /* 0x0000000a00067309 */ /* 0x000e640000000000 */
[----:B-12---:R-:W-:Y:S01]  /*05e0*/  IADD3 R235, R6, R7, RZ ;  /* 0x0000000706eb7210 */ /* 0x006fe20007ffe0ff */
[----:B------:R-:W-:Y:S05]  /*05f0*/  BRA.DIV ~URZ, `(.L_x_989) ;  /* 0x0001b0527f007947 */ /* 0x000fea000b800000 */
[----:B------:R1:W2:Y:S01]  /*0600*/  SHFL.IDX PT, R233, R9, R6, 0x1f ;  /* 0x00001f0609e97589 */ /* 0x0002a200000e0000 */
[----:B------:R-:W-:-:S03]  /*0610*/  MOV R7, RZ ;  /* 0x000000ff00077202 */ /* 0x000fc60000000f00 */
[----:B------:R1:W3:Y:S04]  /*0620*/  SHFL.IDX PT, R9, R8, R6, 0x1f ;  /* 0x00001f0608097589 */ /* 0x0002e800000e0000 */
.L_x_1173:
[----:B------:R-:W-:Y:S01]  /*0630*/  ISETP.NE.AND P0, PT, R10, RZ, PT ;  /* 0x000000ff0a00720c */ /* 0x000fe20003f05270 */
[----:B------:R-:W-:-:S12]  /*0640*/  BSSY B0, `(.L_x_990) ;  /* 0x0000005000007945 */ /* 0x000fd80003800000 */
[----:B------:R-:W-:Y:S05]  /*0650*/  @!P0 BRA `(.L_x_991) ;  /* 0x0000003000008947 */ /* 0x000fea0003800000 */
[----:B------:R-:W-:Y:S01]  /*0660*/  IADD3 R3, R6, -0x1, RZ ;  /* 0xffffffff06037810 */ /* 0x000fe20007ffe0ff */
[----:B------:R-:W-:Y:S05]  /*0670*/  BRA.DIV ~URZ, `(.L_x_992) ;  /* 0x0001b0b27f007947 */ /* 0x000fea000b800000 */
[----:B------:R4:W1:Y:S02]  /*0680*/  SHFL.IDX PT, R7, R4, R3, 0x1f ;  /* 0x00001f0304077589 */ /* 0x00086400000e0000 */
.L_x_991:
[----:B------:R-:W-:Y:S05]  /*0690*/  BSYNC B0 ;  /* 0x0000000000007941 */ /* 0x000fea0003800000 */
.L_x_990:
[----:B---3--:R-:W-:Y:S01]  /*06a0*/  ISETP.NE.AND P0, PT, R9, 0x1, PT ;  /* 0x000000010900780c */ /* 0x008fe20003f05270 */
[----:B-1----:R-:W-:Y:S01]  /*06b0*/  IMAD R232, R7, c[0x0][0x538], R11 ;  /* 0x00014e0007e87a24 */ /* 0x002fe200078e020b */
[----:B------:R-:W-:Y:S04]  /*06c0*/  BSSY B0, `(.L_x_993) ;  /* 0x0000085000007945 */ /* 0x000fe80003800000 */
[----:B------:R-:W-:-:S07]  /*06d0*/  IADD3 R11, -R232, UR4, RZ ;  /* 0x00000004e80b7c10 */ /* 0x000fce000fffe1ff */
[----:B------:R-:W-:Y:S05]  /*06e0*/  @!P0 BRA `(.L_x_994) ;  /* 0x000003e000008947 */ /* 0x000fea0003800000 */
[-C--:B--2---:R-:W-:Y:S02]  /*06f0*/  IABS R0, R233.reuse ;  /* 0x000000e900007213 */ /* 0x084fe40000000000 */
        /* <DEDUP_REMOVED lines=9> */
[----:B----4-:R-:W1:Y:S02]  /*0790*/  F2I.FTZ.U32.TRUNC.NTZ R3, R2 ;  /* 0x0000000200037305 */ /* 0x010e64000021f000 */
        /* <DEDUP_REMOVED lines=51> */
.L_x_994:
[----:B------:R-:W-:-:S04]  /*0ad0*/  IMAD.MOV.U32 R2, RZ, RZ, 0x4 ;  /* 0x00000004ff027424 */ /* 0x000fc800078e00ff */
[----:B----4-:R-:W-:-:S05]  /*0ae0*/  IMAD.WIDE R2, R235, R2, c[0x0][0x590] ;  /* 0x00016400eb027625 */ /* 0x010fca00078e0202 */
        /* <DEDUP_REMOVED lines=66> */
.L_x_995:
[----:B------:R-:W-:Y:S05]  /*0f10*/  BSYNC B0 ;  /* 0x0000000000007941 */ /* 0x000fea0003800000 */
.L_x_993:
[----:B------:R-:W-:-:S04]  /*0f20*/  LOP3.LUT R0, RZ, R0, RZ, 0x33, !PT ;  /* 0x00000000ff007212 */ /* 0x000fc800078e33ff */
[----:B------:R-:W-:Y:S01]  /*0f30*/  IADD3 R233, R0, R233, RZ ;  /* 0x000000e900e97210 */ /* 0x000fe20007ffe0ff */
[----:B------:R-:W-:Y:S05]  /*0f40*/  BRA `(.L_x_996) ;  /* 0x0000004000007947 */ /* 0x000fea0003800000 */
.L_x_984:
[----:B--2---:R-:W-:Y:S01]  /*0f50*/  IMAD.MOV.U32 R233, RZ, RZ, RZ ;  /* 0x000000ffffe97224 */ /* 0x004fe200078e00ff */
[----:B------:R-:W-:Y:S01]  /*0f60*/  MOV R234, RZ ;  /* 0x000000ff00ea7202 */ /* 0x000fe20000000f00 */
[----:B------:R-:W-:Y:S01]  /*0f70*/  IMAD.U32 R232, RZ, RZ, UR4 ;  /* 0x00000004ffe87e24 */ /* 0x000fe2000f8e00ff */
[----:B------:R-:W-:Y:S02]  /*0f80*/  MOV R235, c[0x0][0x53c] ;  /* 0x00014f0000eb7a02 */ /* 0x000fe40000000f00 */
.L_x_996:
[----:B------:R-:W-:Y:S01]  /*0f90*/  ISETP.NE.AND P0, PT, R12, RZ, PT ;  /* 0x000000ff0c00720c */ /* 0x000fe20003f05270 */
[----:B------:R-:W-:-:S12]  /*0fa0*/  WARPSYNC 0xffffffff ;  /* 0xffffffff00007948 */ /* 0x000fd80003800000 */
[----:B------:R1:W-:Y:S04]  /*0fb0*/  @!P0 STS.128 [0x20080], R232 ;  /* 0x020080e8ff008388 */ /* 0x0003e80000000c00 */
[----:B------:R-:W-:Y:S06]  /*0fc0*/  BAR.ARV 0x5, 0x100 ;  /* 0x0144000000007b1d */ /* 0x000fec0000002000 */
.L_x_982:
        /* <DEDUP_REMOVED lines=9> */
[----:B------:R-:W-:-:S02]  /*1060*/  LOP3.LUT R4, R8, 0xfffffff8, RZ, 0xc0, !PT ;  /* 0xfffffff808047812 */ /* 0x000fc400078ec0ff */
[----:B------:R-:W-:Y:S02]  /*1070*/  LOP3.LUT R0, R0, 0xfffffffe, RZ, 0xc0, !PT ;  /* 0xfffffffe00007812 */ /* 0x000fe400078ec0ff */
[----:B------:R-:W-:Y:S01]  /*1080*/  SHF.R.S32.HI R211, RZ, 0x3, R8 ;  /* 0x00000003ffd37819 */ /* 0x000fe20000011408 */
[----:B------:R-:W-:Y:S01]  /*1090*/  IMAD.IADD R148, R14, 0x1, -R4 ;  /* 0x000000010e947824 */ /* 0x000fe200078e0a04 */
[--C-:B------:R-:W-:Y:S01]  /*10a0*/  SHF.R.S32.HI R6, RZ, 0x2, R13.reuse ;  /* 0x00000002ff067819 */ /* 0x100fe2000001140d */
[----:B------:R-:W-:Y:S01]  /*10b0*/  IMAD.IADD R11, R3, 0x1, -R0 ;  /* 0x00000001030b7824 */ /* 0x000fe200078e0a00 */
[----:B------:R-:W-:Y:S01]  /*10c0*/  SHF.R.S32.HI R3, RZ, 0x1f, R13 ;  /* 0x0000001fff037819 */ /* 0x000fe2000001140d */
[----:B------:R-:W-:Y:S01]  /*10d0*/  IMAD.SHL.U32 R144, R148, 0x8, RZ ;  /* 0x0000000894907824 */ /* 0x000fe200078e00ff */
[----:B------:R-:W-:Y:S01]  /*10e0*/  LOP3.LUT R0, R2, 0xfffffff0, RZ, 0xc0, !PT ;  /* 0xfffffff002007812 */ /* 0x000fe200078ec0ff */
[----:B------:R-:W-:Y:S01]  /*10f0*/  IMAD.SHL.U32 R2, R211, 0x40, RZ ;  /* 0x00000040d3027824 */ /* 0x000fe200078e00ff */
[----:B------:R-:W-:Y:S01]  /*1100*/  LEA.HI R3, R3, R6, RZ, 0x3 ;  /* 0x0000000603037211 */ /* 0x000fe200078f18ff */
[----:B------:R-:W-:Y:S01]  /*1110*/  IMAD.SHL.U32 R7, R148, 0x40, RZ ;  /* 0x0000004094077824 */ /* 0x000fe200078e00ff */
[----:B------:R-:W-:Y:S01]  /*1120*/  IADD3 R213, R144, 0x80, RZ ;  /* 0x0000008090d57810 */ /* 0x000fe20007ffe0ff */
[----:B------:R-:W-:Y:S01]  /*1130*/  IMAD.IADD R0, R14, 0x1, -R0 ;  /* 0x000000010e007824 */ /* 0x000fe200078e0a00 */
[----:B------:R-:W-:Y:S01]  /*1140*/  LOP3.LUT R3, R3, 0xfffffff8, RZ, 0xc0, !PT ;  /* 0xfffffff803037812 */ /* 0x000fe200078ec0ff */
[----:B------:R-:W-:Y:S01]  /*1150*/  IMAD.SHL.U32 R148, R148, 0x4, RZ ;  /* 0x0000000494947824 */ /* 0x000fe200078e00ff */
[----:B------:R-:W-:-:S02]  /*1160*/  LOP3.LUT R2, R2, 0x1c0, RZ, 0xc0, !PT ;  /* 0x000001c002027812 */ /* 0x000fc400078ec0ff */
[----:B------:R-:W-:Y:S01]  /*1170*/  SHF.R.S32.HI R10, RZ, 0x1f, R0 ;  /* 0x0000001fff0a7819 */ /* 0x000fe20000011400 */
[----:B------:R-:W-:Y:S01]  /*1180*/  IMAD.IADD R6, R6, 0x1, -R3 ;  /* 0x0000000106067824 */ /* 0x000fe200078e0a03 */
[----:B------:R-:W-:Y:S02]  /*1190*/  LOP3.LUT R5, R2, 0x38, R144, 0xf8, !PT ;  /* 0x0000003802057812 */ /* 0x000fe400078ef890 */
[----:B------:R-:W-:Y:S02]  /*11a0*/  SHF.R.U32.HI R4, RZ, 0x3, R2 ;  /* 0x00000003ff047819 */ /* 0x000fe40000011602 */
[----:B------:R-:W-:Y:S02]  /*11b0*/  LEA.HI R3, R9, R14, RZ, 0x6 ;  /* 0x0000000e09037211 */ /* 0x000fe400078f30ff */
[----:B------:R-:W-:Y:S02]  /*11c0*/  LOP3.LUT R2, R7, 0x1c0, RZ, 0xc0, !PT ;  /* 0x000001c007027812 */ /* 0x000fe400078ec0ff */
[----:B------:R-:W-:Y:S01]  /*11d0*/  LEA.HI R10, R10, R0, RZ, 0x3 ;  /* 0x000000000a0a7211 */ /* 0x000fe200078f18ff */
[----:B------:R-:W-:Y:S01]  /*11e0*/  IMAD.SHL.U32 R3, R3, 0x8, RZ ;  /* 0x0000000803037824 */ /* 0x000fe200078e00ff */
[----:B------:R-:W-:-:S02]  /*11f0*/  LOP3.LUT R7, R5, R4, RZ, 0x3c, !PT ;  /* 0x0000000405077212 */ /* 0x000fc400078e3cff */
[----:B------:R-:W-:Y:S02]  /*1200*/  LOP3.LUT R4, R2, 0x8, R8, 0xf8, !PT ;  /* 0x0000000802047812 */ /* 0x000fe400078ef808 */
[----:B------:R-:W-:Y:S02]  /*1210*/  LOP3.LUT R5, R10, 0xfffffff8, RZ, 0xc0, !PT ;  /* 0xfffffff80a057812 */ /* 0x000fe400078ec0ff */
[----:B------:R-:W-:Y:S02]  /*1220*/  SHF.R.U32.HI R2, RZ, 0x3, R2 ;  /* 0x00000003ff027819 */ /* 0x000fe40000011602 */
[----:B------:R-:W-:Y:S01]  /*1230*/  LEA.HI R9, R9, R14, RZ, 0x5 ;  /* 0x0000000e09097211 */ /* 0x000fe200078f28ff */
[----:B------:R-:W-:Y:S01]  /*1240*/  IMAD.IADD R8, R0, 0x1, -R5 ;  /* 0x0000000100087824 */ /* 0x000fe200078e0a05 */
[----:B------:R-:W-:Y:S02]  /*1250*/  LOP3.LUT R12, R4, R2, RZ, 0x3c, !PT ;  /* 0x00000002040c7212 */ /* 0x000fe400078e3cff */
[----:B------:R-:W-:-:S02]  /*1260*/  LOP3.LUT R3, R3, 0xfffffe00, RZ, 0xc0, !PT ;  /* 0xfffffe0003037812 */ /* 0x000fc400078ec0ff */
[--C-:B------:R-:W-:Y:S02]  /*1270*/  SHF.R.S32.HI R2, RZ, 0x5, R9.reuse ;  /* 0x00000005ff027819 */ /* 0x100fe40000011409 */
[----:B------:R-:W-:Y:S02]  /*1280*/  SHF.R.S32.HI R0, RZ, 0x1f, R9 ;  /* 0x0000001fff007819 */ /* 0x000fe40000011409 */
[----:B------:R-:W-:Y:S02]  /*1290*/  LOP3.LUT R5, R13, 0xfffffffc, RZ, 0xc0, !PT ;  /* 0xfffffffc0d057812 */ /* 0x000fe400078ec0ff */
        /* <DEDUP_REMOVED lines=8> */
[----:B------:R-:W-:-:S02]  /*1320*/  LEA.HI R3, R0, R0, RZ, 0x1 ;  /* 0x0000000000037211 */ /* 0x000fc400078f08ff */
[----:B------:R-:W-:Y:S01]  /*1330*/  ISETP.NE.U32.AND P0, PT, R5, 0x1, PT ;  /* 0x000000010500780c */ /* 0x000fe20003f05070 */
[----:B------:R-:W-:Y:S01]  /*1340*/  IMAD.IADD R9, R2, 0x1, -R4 ;  /* 0x0000000102097824 */ /* 0x000fe200078e0a04 */
[----:B------:R-:W-:Y:S01]  /*1350*/  LOP3.LUT R3, R3, 0x1ffffffe, RZ, 0xc0, !PT ;  /* 0x1ffffffe03037812 */ /* 0x000fe200078ec0ff */
[C---:B------:R-:W-:Y:S01]  /*1360*/  IMAD.SHL.U32 R4, R6.reuse, 0x40, RZ ;  /* 0x0000004006047824 */ /* 0x040fe200078e00ff */
[----:B------:R-:W-:Y:S01]  /*1370*/  R2P PR, R6, 0x6 ;  /* 0x0000000606007804 */ /* 0x000fe20000000000 */
[----:B------:R-:W-:Y:S01]  /*1380*/  IMAD.SHL.U32 R6, R2, 0x400, RZ ;  /* 0x0000040002067824 */ /* 0x000fe200078e00ff */
[----:B------:R-:W-:Y:S01]  /*1390*/  SHF.R.S32.HI R7, RZ, 0x1f, R15 ;  /* 0x0000001fff077819 */ /* 0x000fe2000001140f */
[----:B------:R-:W-:Y:S01]  /*13a0*/  IMAD.IADD R13, R0, 0x1, -R3 ;  /* 0x00000001000d7824 */ /* 0x000fe200078e0a03 */
[----:B------:R-:W-:Y:S01]  /*13b0*/  LOP3.LUT R2, R4, 0x1c0, RZ, 0xc0, !PT ;  /* 0x000001c004027812 */ /* 0x000fe200078ec0ff */
[----:B------:R-:W-:Y:S01]  /*13c0*/  IMAD R4, R0, 0x2, R6 ;  /* 0x0000000200047824 */ /* 0x000fe200078e0206 */
[----:B------:R-:W-:Y:S01]  /*13d0*/  LEA.HI R7, R7, R15, RZ, 0x2 ;  /* 0x0000000f07077211 */ /* 0x000fe200078f10ff */
[----:B------:R-:W-:Y:S01]  /*13e0*/  IMAD.SHL.U32 R0, R8, 0x40, RZ ;  /* 0x0000004008007824 */ /* 0x000fe200078e00ff */
[----:B------:R-:W-:Y:S01]  /*13f0*/  LEA.HI R2, R2, R2, RZ, 0x1d ;  /* 0x0000000202027211 */ /* 0x000fe200078fe8ff */
[----:B------:R-:W-:Y:S01]  /*1400*/  IMAD.SHL.U32 R5, R11, 0x8, RZ ;  /* 0x000000080b057824 */ /* 0x000fe200078e00ff */
[----:B------:R-:W-:-:S02]  /*1410*/  SHF.R.S32.HI R3, RZ, 0x2, R7 ;  /* 0x00000002ff037819 */ /* 0x000fc40000011407 */
[----:B------:R-:W-:Y:S01]  /*1420*/  LOP3.LUT R0, R0, 0x1c0, RZ, 0xc0, !PT ;  /* 0x000001c000007812 */ /* 0x000fe200078ec0ff */
[----:B------:R-:W-:Y:S01]  /*1430*/  IMAD.IADD R2, R4, 0x1, R2 ;  /* 0x0000000104027824 */ /* 0x000fe200078e0202 */
[----:B------:R-:W-:Y:S01]  /*1440*/  LOP3.LUT P4, RZ, R8, 0x2, RZ, 0xc0, !PT ;  /* 0x0000000208ff7812 */ /* 0x000fe2000788c0ff */
[----:B------:R-:W-:Y:S01]  /*1450*/  IMAD R14, R9, 0x10, R3 ;  /* 0x00000010090e7824 */ /* 0x000fe200078e0203 */
[----:B------:R-:W-:Y:S01]  /*1460*/  LOP3.LUT R3, R0, 0x8, R5, 0xf8, !PT ;  /* 0x0000000800037812 */ /* 0x000fe200078ef805 */
[----:B------:R-:W-:Y:S01]  /*1470*/  IMAD.SHL.U32 R4, R10, 0x40, RZ ;  /* 0x000000400a047824 */ /* 0x000fe200078e00ff */
[----:B------:R-:W-:Y:S01]  /*1480*/  SHF.R.U32.HI R0, RZ, 0x3, R0 ;  /* 0x00000003ff007819 */ /* 0x000fe20000011600 */
[----:B------:R-:W-:Y:S01]  /*1490*/  IMAD.SHL.U32 R241, R2, 0x2, RZ ;  /* 0x0000000202f17824 */ /* 0x000fe200078e00ff */
[----:B------:R-:W-:Y:S01]  /*14a0*/  LOP3.LUT P3, RZ, R8, 0x4, RZ, 0xc0, !PT ;  /* 0x0000000408ff7812 */ /* 0x000fe2000786c0ff */
[----:B------:R-:W-:Y:S01]  /*14b0*/  IMAD R2, R11, 0x200, R12 ;  /* 0x000002000b027824 */ /* 0x000fe200078e020c */
[----:B------:R-:W-:Y:S01]  /*14c0*/  LOP3.LUT R0, R3, R0, RZ, 0x3c, !PT ;  /* 0x0000000003007212 */ /* 0x000fe200078e3cff */
[----:B------:R-:W-:Y:S01]  /*14d0*/  IMAD.MOV.U32 R8, RZ, RZ, 0x20 ;  /* 0x00000020ff087424 */ /* 0x000fe200078e00ff */
[----:B------:R-:W-:Y:S01]  /*14e0*/  LOP3.LUT R4, R4, 0xfffffe00, RZ, 0xc0, !PT ;  /* 0xfffffe0004047812 */ /* 0x000fe200078ec0ff */
[----:B------:R-:W-:Y:S01]  /*14f0*/  IMAD.MOV.U32 R9, RZ, RZ, 0x40 ;  /* 0x00000040ff097424 */ /* 0x000fe200078e00ff */
[----:B------:R-:W-:Y:S01]  /*1500*/  IADD3 R5, R241, 0x80, RZ ;  /* 0x00000080f1057810 */ /* 0x000fe20007ffe0ff */
[----:B------:R1:W-:Y:S01]  /*1510*/  STL [R1+0x4], R14 ;  /* 0x0000040e01007387 */ /* 0x0003e20000100800 */
[----:B------:R-:W-:Y:S01]  /*1520*/  IADD3 R3, R0, R4, R6 ;  /* 0x0000000400037210 */ /* 0x000fe20007ffe006 */
[----:B------:R-:W-:Y:S01]  /*1530*/  IMAD R239, R13, 0x8, R14 ;  /* 0x000000080def7824 */ /* 0x000fe200078e020e */
[----:B------:R-:W-:-:S02]  /*1540*/  IADD3 R242, R241, 0x70, RZ ;  /* 0x00000070f1f27810 */ /* 0x000fc40007ffe0ff */
[----:B------:R-:W-:Y:S02]  /*1550*/  LOP3.LUT R4, R0, R4, RZ, 0xfc, !PT ;  /* 0x0000000400047212 */ /* 0x000fe400078efcff */
[----:B------:R-:W-:Y:S02]  /*1560*/  @P0 IADD3 R242, R5, 0x10, RZ ;  /* 0x0000001005f20810 */ /* 0x000fe40007ffe0ff */
[----:B------:R-:W-:Y:S02]  /*1570*/  IADD3 R0, R148, 0x40, RZ ;  /* 0x0000004094007810 */ /* 0x000fe40007ffe0ff */
[----:B------:R-:W-:Y:S02]  /*1580*/  LOP3.LUT R5, R7, 0x7ffffffc, RZ, 0xc0, !PT ;  /* 0x7ffffffc07057812 */ /* 0x000fe400078ec0ff */
[----:B------:R-:W-:Y:S01]  /*1590*/  LEA R184, R2, 0xc080, 0x1 ;  /* 0x0000c08002b87811 */ /* 0x000fe200078e08ff */
[----:B------:R-:W-:Y:S01]  /*15a0*/  IMAD.IADD R146, R148, 0x1, R0 ;  /* 0x0000000194927824 */ /* 0x000fe200078e0200 */
[C---:B------:R-:W-:Y:S01]  /*15b0*/  SEL R2, R8.reuse, 0xffffffe0, !P4 ;  /* 0xffffffe008027807 */ /* 0x040fe20006000000 */
[----:B------:R-:W-:Y:S01]  /*15c0*/  IMAD.IADD R0, R15, 0x1, -R5 ;  /* 0x000000010f007824 */ /* 0x000fe200078e0a05 */
[----:B------:R-:W-:-:S02]  /*15d0*/  SEL R5, R8, 0xffffffe0, !P1 ;  /* 0xffffffe008057807 */ /* 0x000fc40004800000 */
[----:B------:R-:W-:Y:S01]  /*15e0*/  LEA R189, R3, 0x10080, 0x1 ;  /* 0x0001008003bd7811 */ /* 0x000fe200078e08ff */
[----:B------:R-:W-:Y:S01]  /*15f0*/  IMAD.SHL.U32 R217, R0, 0x2, RZ ;  /* 0x0000000200d97824 */ /* 0x000fe200078e00ff */
[----:B------:R-:W-:Y:S01]  /*1600*/  LEA R185, R4, 0x8080, 0x1 ;  /* 0x0000808004b97811 */ /* 0x000fe200078e08ff */
[----:B------:R-:W-:Y:S01]  /*1610*/  IMAD.IADD R244, R241, 0x1, R5 ;  /* 0x00000001f1f47824 */ /* 0x000fe200078e0205 */
[----:B------:R-:W-:Y:S01]  /*1620*/  SEL R6, R9, 0xffffffc0, !P2 ;  /* 0xffffffc009067807 */ /* 0x000fe20005000000 */
[----:B------:R-:W-:Y:S01]  /*1630*/  IMAD.IADD R243, R5, 0x1, R242 ;  /* 0x0000000105f37824 */ /* 0x000fe200078e02f2 */
[----:B-1----:R-:W-:Y:S01]  /*1640*/  IADD3 R14, R217, 0x10, RZ ;  /* 0x00000010d90e7810 */ /* 0x002fe20007ffe0ff */
[----:B------:R-:W-:Y:S01]  /*1650*/  IMAD.IADD R190, R189, 0x1, R2 ;  /* 0x00000001bdbe7824 */ /* 0x000fe200078e0202 */
[----:B------:R-:W-:Y:S01]  /*1660*/  SEL R0, R9, 0xffffffc0, !P3 ;  /* 0xffffffc009007807 */ /* 0x000fe20005800000 */
[--C-:B------:R-:W-:Y:S01]  /*1670*/  IMAD.IADD R186, R2, 0x1, R185.reuse ;  /* 0x0000000102ba7824 */ /* 0x100fe200078e02b9 */
[----:B------:R-:W-:Y:S01]  /*1680*/  IADD3 R15, R217, 0x8, RZ ;  /* 0x00000008d90f7810 */ /* 0x000fe20007ffe0ff */
[----:B------:R-:W-:Y:S01]  /*1690*/  IMAD.IADD R248, R241, 0x1, R6 ;  /* 0x00000001f1f87824 */ /* 0x000fe200078e0206 */
[C---:B------:R-:W-:Y:S01]  /*16a0*/  IADD3 R10, R217.reuse, 0x28, RZ ;  /* 0x00000028d90a7810 */ /* 0x040fe20007ffe0ff */
[C---:B------:R-:W-:Y:S01]  /*16b0*/  IMAD.IADD R247, R6.reuse, 0x1, R244 ;  /* 0x0000000106f77824 */ /* 0x040fe200078e02f4 */
[C---:B------:R-:W-:Y:S01]  /*16c0*/  IADD3 R7, R217.reuse, 0x30, RZ ;  /* 0x00000030d9077810 */ /* 0x040fe20007ffe0ff */
[----:B------:R-:W-:Y:S01]  /*16d0*/  IMAD.IADD R246, R6, 0x1, R242 ;  /* 0x0000000106f67824 */ /* 0x000fe200078e02f2 */
[----:B------:R-:W-:Y:S01]  /*16e0*/  IADD3 R12, R217, 0x18, RZ ;  /* 0x00000018d90c7810 */ /* 0x000fe20007ffe0ff */
[----:B------:R-:W-:Y:S01]  /*16f0*/  IMAD.IADD R245, R243, 0x1, R6 ;  /* 0x00000001f3f57824 */ /* 0x000fe200078e0206 */
[----:B------:R-:W-:Y:S01]  /*1700*/  IADD3 R11, R217, 0x20, RZ ;  /* 0x00000020d90b7810 */ /* 0x000fe20007ffe0ff */
[--C-:B------:R-:W-:Y:S01]  /*1710*/  IMAD.IADD R192, R189, 0x1, R0.reuse ;  /* 0x00000001bdc07824 */ /* 0x100fe200078e0200 */
[C---:B------:R-:W-:Y:S01]  /*1720*/  IADD3 R252, R217.reuse, 0x38, RZ ;  /* 0x00000038d9fc7810 */ /* 0x040fe20007ffe0ff */
[----:B------:R-:W-:Y:S01]  /*1730*/  IMAD.IADD R188, R0, 0x1, R185 ;  /* 0x0000000100bc7824 */ /* 0x000fe200078e02b9 */
[----:B------:R-:W-:Y:S01]  /*1740*/  IADD3 R251, R217, 0x40, RZ ;  /* 0x00000040d9fb7810 */ /* 0x000fe20007ffe0ff */
[----:B------:R-:W-:Y:S01]  /*1750*/  IMAD.IADD R191, R190, 0x1, R0 ;  /* 0x00000001bebf7824 */ /* 0x000fe200078e0200 */
[----:B------:R-:W-:Y:S01]  /*1760*/  SHF.R.S32.HI R8, RZ, 0x1f, R14 ;  /* 0x0000001fff087819 */ /* 0x000fe2000001140e */
[----:B------:R-:W-:Y:S01]  /*1770*/  IMAD.IADD R187, R0, 0x1, R186 ;  /* 0x0000000100bb7824 */ /* 0x000fe200078e02ba */
[----:B------:R-:W-:-:S02]  /*1780*/  SHF.R.S32.HI R9, RZ, 0x1f, R15 ;  /* 0x0000001fff097819 */ /* 0x000fc4000001140f */
[----:B------:R-:W-:Y:S02]  /*1790*/  SHF.R.S32.HI R8, RZ, 0x1f, R10 ;  /* 0x0000001fff087819 */ /* 0x000fe4000001140a */
[----:B------:R-:W-:Y:S02]  /*17a0*/  SHF.R.S32.HI R7, RZ, 0x1f, R7 ;  /* 0x0000001fff077819 */ /* 0x000fe40000011407 */
[----:B------:R-:W-:Y:S02]  /*17b0*/  IADD3 R147, R148, 0x60, RZ ;  /* 0x0000006094937810 */ /* 0x000fe40007ffe0ff */
[----:B------:R-:W-:Y:S02]  /*17c0*/  IADD3 R214, R144, 0xc0, RZ ;  /* 0x000000c090d67810 */ /* 0x000fe40007ffe0ff */
[----:B------:R-:W-:Y:S02]  /*17d0*/  IADD3 R249, R217, 0x48, RZ ;  /* 0x00000048d9f97810 */ /* 0x000fe40007ffe0ff */
[----:B------:R-:W-:-:S02]  /*17e0*/  SHF.R.S32.HI R12, RZ, 0x1f, R12 ;  /* 0x0000001fff0c7819 */ /* 0x000fc4000001140c */
[----:B------:R-:W-:Y:S02]  /*17f0*/  SHF.R.S32.HI R9, RZ, 0x1f, R11 ;  /* 0x0000001fff097819 */ /* 0x000fe4000001140b */
[----:B------:R-:W-:Y:S02]  /*1800*/  SHF.R.S32.HI R8, RZ, 0x1f, R252 ;  /* 0x0000001fff087819 */ /* 0x000fe400000114fc */
[----:B------:R-:W-:Y:S02]  /*1810*/  SHF.R.S32.HI R7, RZ, 0x1f, R251 ;  /* 0x0000001fff077819 */ /* 0x000fe400000114fb */
.L_x_1169:
        /* <DEDUP_REMOVED lines=41> */
.L_x_997:
[----:B------:R-:W-:-:S04]  /*1ab0*/  ISETP.NE.U32.AND P0, PT, RZ, c[0x0][0x368], PT ;  /* 0x0000da00ff007a0c */ /* 0x000fc80003f05070 */
[----:B------:R-:W-:-:S13]  /*1ac0*/  ISETP.NE.AND.EX P0, PT, RZ, c[0x0][0x36c], PT, P0 ;  /* 0x0000db00ff007a0c */ /* 0x000fda0003f05300 */
[----:B------:R-:W-:Y:S05]  /*1ad0*/  @!P0 BRA `(.L_x_998) ;  /* 0x0000004000008947 */ /* 0x000fea0003800000 */
[----:B---3--:R-:W-:-:S04]  /*1ae0*/  LEA R4, P0, R227, c[0x0][0x368], 0x2 ;  /* 0x0000da00e3047a11 */ /* 0x008fc800078010ff */
[----:B------:R-:W-:-:S05]  /*1af0*/  LEA.HI.X R5, R227, c[0x0][0x36c], R240, 0x2, P0 ;  /* 0x0000db00e3057a11 */ /* 0x000fca00000f14f0 */
[----:B------:R1:W5:Y:S01]  /*1b00*/  LDG.E R11, [R4.64] ;  /* 0x00000006040b7981 */ /* 0x000362000c1e1900 */
[----:B------:R-:W-:Y:S05]  /*1b10*/  BRA `(.L_x_999) ;  /* 0x0000005000007947 */ /* 0x000fea0003800000 */
.L_x_998:
[----:B------:R-:W-:Y:S01]  /*1b20*/  MOV R11, c[0x0][0x1d0] ;  /* 0x00007400000b7a02 */ /* 0x000fe20000000f00 */
[----:B------:R-:W-:Y:S05]  /*1b30*/  @!P6 BRA `(.L_x_999) ;  /* 0x000000300000e947 */ /* 0x000fea0003800000 */
[----:B---3--:R-:W2:Y:S04]  /*1b40*/  LDG.E R6, [R4.64] ;  /* 0x0000000604067981 */ /* 0x008ea8000c1e1900 */
[----:B------:R-:W2:Y:S02]  /*1b50*/  LDG.E R0, [R4.64+0x4] ;  /* 0x0000040604007981 */ /* 0x000ea4000c1e1900 */
[----:B--2---:R-:W-:Y:S02]  /*1b60*/  IADD3 R11, -R6, R0, RZ ;  /* 0x00000000060b7210 */ /* 0x004fe40007ffe1ff */
.L_x_999:
[----:B-1-3--:R1:W2:Y:S04]  /*1b70*/  @P5 LDG.E R5, [R2.64] ;  /* 0x0000000602055981 */ /* 0x00a2a8000c1e1900 */
[----:B------:R1:W2:Y:S01]  /*1b80*/  @P5 LDG.E R4, [R2.64+0x4] ;  /* 0x0000040602045981 */ /* 0x0002a2000c1e1900 */
[----:B------:R-:W-:Y:S01]  /*1b90*/  ISETP.NE.U32.AND P0, PT, RZ, c[0x0][0x378], PT ;  /* 0x0000de00ff007a0c */ /* 0x000fe20003f05070 */
[----:B-----5:R-:W-:-:S03]  /*1ba0*/  IMAD.MOV.U32 R112, RZ, RZ, R11 ;  /* 0x000000ffff707224 */ /* 0x020fc600078e000b */
[----:B------:R-:W-:Y:S01]  /*1bb0*/  ISETP.NE.AND.EX P1, PT, RZ, c[0x0][0x37c], PT, P0 ;  /* 0x0000df00ff007a0c */ /* 0x000fe20003f25300 */
[----:B------:R-:W-:Y:S02]  /*1bc0*/  IMAD.MOV.U32 R0, RZ, RZ, c[0x0][0x2c4] ;  /* 0x0000b100ff007624 */ /* 0x000fe400078e00ff */
[----:B------:R-:W-:Y:S02]  /*1bd0*/  IMAD.SHL.U32 R233, R233, 0x80, RZ ;  /* 0x00000080e9e97824 */ /* 0x000fe400078e00ff */
[----:B------:R-:W-:-:S08]  /*1be0*/  IMAD.MOV.U32 R66, RZ, RZ, c[0x0][0x228] ;  /* 0x00008a00ff427624 */ /* 0x000fd000078e00ff */
[----:B-1----:R-:W-:-:S04]  /*1bf0*/  @P1 LEA R2, P0, R227, c[0x0][0x378], 0x2 ;  /* 0x0000de00e3021a11 */ /* 0x002fc800078010ff */
[----:B------:R-:W-:Y:S02]  /*1c00*/  @P1 LEA.HI.X R3, R227, c[0x0][0x37c], R240, 0x2, P0 ;  /* 0x0000df00e3031a11 */ /* 0x000fe400000f14f0 */
[----:B------:R-:W-:Y:S01]  /*1c10*/  ISETP.NE.AND P0, PT, R0, 0x1, PT ;  /* 0x000000010000780c */ /* 0x000fe20003f05270 */
[----:B------:R-:W-:Y:S01]  /*1c20*/  IMAD.IADD R10, R11, 0x1, -R117 ;  /* 0x000000010b0a7824 */ /* 0x000fe200078e0a75 */
[----:B------:R-:W-:Y:S01]  /*1c30*/  IADD3 R0, R233, 0x7f, RZ ;  /* 0x0000007fe9007810 */ /* 0x000fe20007ffe0ff */
[----:B------:R1:W5:Y:S01]  /*1c40*/  @P1 LDG.E R112, [R2.64] ;  /* 0x0000000602701981 */ /* 0x000362000c1e1900 */
[----:B------:R-:W-:Y:S01]  /*1c50*/  LOP3.LUT R6, R234, 0xff0000, RZ, 0xc0, !PT ;  /* 0x00ff0000ea067812 */ /* 0x000fe200078ec0ff */
[----:B------:R-:W-:Y:S08]  /*1c60*/  BSSY B0, `(.L_x_1000) ;  /* 0x0000036000007945 */ /* 0x000ff00003800000 */
[----:B-1----:R-:W-:Y:S01]  /*1c70*/  @P0 IMAD.HI.U32 R2, R0, c[0x0][0x2c8], RZ ;  /* 0x0000b20000020a27 */ /* 0x002fe200078e00ff */
[----:B------:R-:W-:-:S04]  /*1c80*/  LOP3.LUT R3, R234, 0xff000000, RZ, 0xc0, !PT ;  /* 0xff000000ea037812 */ /* 0x000fc800078ec0ff */
[----:B------:R-:W-:Y:S02]  /*1c90*/  @P0 SHF.R.U32.HI R0, RZ, c[0x0][0x2cc], R2 ;  /* 0x0000b300ff000a19 */ /* 0x000fe40000011602 */
[----:B------:R-:W-:-:S04]  /*1ca0*/  SHF.R.U32.HI R3, RZ, 0x8, R3 ;  /* 0x00000008ff037819 */ /* 0x000fc80000011603 */
[----:B------:R-:W-:-:S04]  /*1cb0*/  LEA.HI R3, R6, R3, RZ, 0x10 ;  /* 0x0000000306037211 */ /* 0x000fc800078f80ff */
[----:B------:R-:W-:Y:S02]  /*1cc0*/  SHF.R.U32.HI R234, RZ, 0x10, R3 ;  /* 0x00000010ffea7819 */ /* 0x000fe40000011603 */
[----:B------:R-:W-:Y:S02]  /*1cd0*/  LOP3.LUT R250, R3, 0xff, RZ, 0xc0, !PT ;  /* 0x000000ff03fa7812 */ /* 0x000fe400078ec0ff */
[----:B------:R-:W-:-:S04]  /*1ce0*/  ISETP.NE.AND P1, PT, R234, RZ, PT ;  /* 0x000000ffea00720c */ /* 0x000fc80003f25270 */
[----:B------:R-:W-:Y:S01]  /*1cf0*/  SEL R111, R234, c[0x0][0x338], P1 ;  /* 0x0000ce00ea6f7a07 */ /* 0x000fe20000800000 */
[----:B--2---:R-:W-:-:S04]  /*1d00*/  @P5 IMAD.IADD R66, R4, 0x1, -R5 ;  /* 0x0000000104425824 */ /* 0x004fc800078e0a05 */
[----:B------:R-:W-:-:S05]  /*1d10*/  IMAD.IADD R236, R10, 0x1, R66 ;  /* 0x000000010aec7824 */ /* 0x000fca00078e0242 */
[C---:B------:R-:W-:Y:S02]  /*1d20*/  IADD3 R122, R236.reuse, 0x20, -R237 ;  /* 0x00000020ec7a7810 */ /* 0x040fe40007ffe8ed */
[----:B------:R-:W-:-:S03]  /*1d30*/  IADD3 R2, R236, 0x1f, RZ ;  /* 0x0000001fec027810 */ /* 0x000fc60007ffe0ff */
[----:B------:R-:W-:Y:S01]  /*1d40*/  IMAD.IADD R0, R122, 0x1, R0 ;  /* 0x000000017a007824 */ /* 0x000fe200078e0200 */
[----:B------:R-:W-:-:S04]  /*1d50*/  SHF.R.S32.HI R4, RZ, 0x1f, R2 ;  /* 0x0000001fff047819 */ /* 0x000fc80000011402 */
[----:B------:R-:W-:Y:S02]  /*1d60*/  SHF.R.S32.HI R5, RZ, 0x1f, R0 ;  /* 0x0000001fff057819 */ /* 0x000fe40000011400 */
[----:B------:R-:W-:Y:S02]  /*1d70*/  LEA.HI R2, R4, R2, RZ, 0x5 ;  /* 0x0000000204027211 */ /* 0x000fe400078f28ff */
[----:B------:R-:W-:Y:S02]  /*1d80*/  LEA.HI R0, R5, R0, RZ, 0x5 ;  /* 0x0000000005007211 */ /* 0x000fe400078f28ff */
[----:B------:R-:W-:Y:S02]  /*1d90*/  SHF.R.S32.HI R121, RZ, 0x5, R2 ;  /* 0x00000005ff797819 */ /* 0x000fe40000011402 */
[----:B------:R-:W-:-:S04]  /*1da0*/  SHF.R.S32.HI R0, RZ, 0x5, R0 ;  /* 0x00000005ff007819 */ /* 0x000fc80000011400 */
[----:B------:R-:W-:Y:S01]  /*1db0*/  IMNMX R5, R121, R0, PT ;  /* 0x0000000079057217 */ /* 0x000fe20003800200 */
[----:B------:R-:W-:-:S03]  /*1dc0*/  IMAD.MOV.U32 R0, RZ, RZ, RZ ;  /* 0x000000ffff007224 */ /* 0x000fc600078e00ff */
[----:B------:R-:W-:-:S13]  /*1dd0*/  ISETP.GE.AND P0, PT, R5, 0x1, PT ;  /* 0x000000010500780c */ /* 0x000fda0003f06270 */
        /* <DEDUP_REMOVED lines=30> */
.L_x_1001:
[----:B------:R-:W-:Y:S05]  /*1fc0*/  BSYNC B0 ;  /* 0x0000000000007941 */ /* 0x000fea0003800000 */
.L_x_1000:
        /* <DEDUP_REMOVED lines=222> */
.L_x_1021:
        /* <DEDUP_REMOVED lines=29> */
[C---:B------:R-:W-:Y:S01]  /*2f80*/  IADD3 R18, R148.reuse, 0x20, RZ ;  /* 0x0000002094127810 */ /* 0x040fe20007ffe0ff */
[----:B------:R-:W-:Y:S01]  /*2f90*/  CS2R R34, SRZ ;  /* 0x0000000000227805 */ /* 0x000fe2000001ff00 */
[----:B------:R-:W-:Y:S01]  /*2fa0*/  IADD3 R20, R148, 0x40, RZ ;  /* 0x0000004094147810 */ /* 0x000fe20007ffe0ff */
[----:B------:R-:W-:Y:S01]  /*2fb0*/  CS2R R32, SRZ ;  /* 0x0000000000207805 */ /* 0x000fe2000001ff00 */
[----:B------:R-:W-:Y:S01]  /*2fc0*/  CS2R R30, SRZ ;  /* 0x00000000001e7805 */ /* 0x000fe2000001ff00 */
[----:B------:R-:W-:Y:S01]  /*2fd0*/  CS2R R24, SRZ ;  /* 0x0000000000187805 */ /* 0x000fe2000001ff00 */
[----:B------:R-:W-:Y:S01]  /*2fe0*/  CS2R R14, SRZ ;  /* 0x00000000000e7805 */ /* 0x000fe2000001ff00 */
[----:B------:R-:W-:Y:S01]  /*2ff0*/  CS2R R12, SRZ ;  /* 0x00000000000c7805 */ /* 0x000fe2000001ff00 */
[----:B------:R-:W-:Y:S01]  /*3000*/  CS2R R6, SRZ ;  /* 0x0000000000067805 */ /* 0x000fe2000001ff00 */
[----:B------:R-:W-:Y:S02]  /*3010*/  CS2R R2, SRZ ;  /* 0x0000000000027805 */ /* 0x000fe4000001ff00 */
        /* <DEDUP_REMOVED lines=33> */
.L_x_1007:
[----:B------:R-:W-:Y:S05]  /*3230*/  BSYNC B0 ;  /* 0x0000000000007941 */ /* 0x000fea0003800000 */
.L_x_1006:
        /* <DEDUP_REMOVED lines=77> */
.L_x_1010:
[----:B------:R-:W-:Y:S05]  /*3710*/  BSYNC B0 ;  /* 0x0000000000007941 */ /* 0x000fea0003800000 */
.L_x_1009:
        /* <DEDUP_REMOVED lines=56> */
.L_x_1012:
[----:B------:R-:W-:Y:S05]  /*3aa0*/  BSYNC B0 ;  /* 0x0000000000007941 */ /* 0x000fea0003800000 */
.L_x_1011:
        /* <DEDUP_REMOVED lines=56> */
.L_x_1014:
[----:B------:R-:W-:Y:S05]  /*3e30*/  BSYNC B0 ;  /* 0x0000000000007941 */ /* 0x000fea0003800000 */
.L_x_1013:
        /* <DEDUP_REMOVED lines=56> */
.L_x_1005:
        /* <DEDUP_REMOVED lines=31> */
.L_x_1016:
[----:B------:R-:W-:Y:S05]  /*43b0*/  BSYNC B0 ;  /* 0x0000000000007941 */ /* 0x000fea0003800000 */
.L_x_1015:
        /* <DEDUP_REMOVED lines=137> */
.L_x_1018:
[----:B------:R-:W-:Y:S05]  /*4c50*/  BSYNC B0 ;  /* 0x0000000000007941 */ /* 0x000fea0003800000 */
.L_x_1017:
        /* <DEDUP_REMOVED lines=117> */
.L_x_1004:
        /* <DEDUP_REMOVED lines=21> */
.L_x_1008:
[----:B------:R-:W-:Y:S05]  /*5500*/  BSYNC B1 ;  /* 0x0000000000017941 */ /* 0x000fea0003800000 */
.L_x_1003:
[----:B-1---5:R-:W-:Y:S01]  /*5510*/  IMAD.SHL.U32 R6, R48, 0x20, RZ ;  /* 0x0000002030067824 */ /* 0x022fe200078e00ff */
[----:B------:R-:W-:Y:S03]  /*5520*/  BSSY B0, `(.L_x_1019) ;  /* 0x0000036000007945 */ /* 0x000fe60003800000 */
[----:B------:R-:W-:Y:S05]  /*5530*/  IMAD.IADD R0, R104, 0x1, -R6 ;  /* 0x0000000168007824 */ /* 0x000fea00078e0a06 */
[----:B------:R-:W-:Y:S11]  /*5540*/  ISETP.GE.AND P0, PT, R0, 0x1, PT ;  /* 0x000000010000780c */ /* 0x000ff60003f06270 */
[----:B------:R-:W-:Y:S02]  /*5550*/  @!UPT UIADD3 URZ, URZ, URZ, URZ ;  /* 0x0000003f3f3ff290 */ /* 0x000fe4000fffe03f */
[C---:B------:R-:W-:Y:S01]  /*5560*/  @P0 LEA R0, P1, R48.reuse, R105, 0x5 ;  /* 0x0000006930000211 */ /* 0x040fe200078228ff */
[----:B------:R-:W-:Y:S01]  /*5570*/  @P0 IMAD.MOV.U32 R4, RZ, RZ, R84 ;  /* 0x000000ffff040224 */ /* 0x000fe200078e0054 */
[----:B------:R-:W-:Y:S02]  /*5580*/  @P0 MOV R5, R100 ;  /* 0x0000006400050202 */ /* 0x000fe40000000f00 */
[----:B--2---:R-:W-:Y:S03]  /*5590*/  @P0 LEA.HI.X R2, R48, R108, R62, 0x5, P1 ;  /* 0x0000006c30020211 */ /* 0x004fe600008f2c3e */
[----:B------:R-:W-:Y:S04]  /*55a0*/  @P0 IMAD.WIDE.U32 R4, R0, c[0x0][0x258], R4 ;  /* 0x0000960000040a25 */ /* 0x000fe800078e0004 */
[----:B------:R-:W-:Y:S04]  /*55b0*/  @P0 IMAD R2, R2, c[0x0][0x258], RZ ;  /* 0x0000960002020a24 */ /* 0x000fe800078e02ff */
        /* <DEDUP_REMOVED lines=44> */
.L_x_1020:
[----:B-1----:R-:W-:Y:S05]  /*5880*/  BSYNC B0 ;  /* 0x0000000000007941 */ /* 0x002fea0003800000 */
.L_x_1019:
        /* <DEDUP_REMOVED lines=22> */
.L_x_1002:
[----:B------:R-:W-:Y:S01]  /*59f0*/  IMAD.MOV.U32 R0, RZ, RZ, c[0x0][0x2c4] ;  /* 0x0000b100ff007624 */ /* 0x000fe200078e00ff */
[----:B------:R-:W-:Y:S01]  /*5a00*/  LOP3.LUT R216, R216, 0xffffffdf, RZ, 0xc0, !PT ;  /* 0xffffffdfd8d87812 */ /* 0x000fe200078ec0ff */
[----:B------:R-:W-:Y:S01]  /*5a10*/  BSSY B0, `(.L_x_1022) ;  /* 0x000002c000007945 */ /* 0x000fe20003800000 */
[----:B------:R-:W-:-:S02]  /*5a20*/  IMAD.IADD R10, R116, 0x1, R117 ;  /* 0x00000001740a7824 */ /* 0x000fc400078e0275 */
[----:B------:R-:W-:Y:S02]  /*5a30*/  ISETP.NE.AND P3, PT, R0, 0x1, PT ;  /* 0x000000010000780c */ /* 0x000fe40003f65270 */
[----:B------:R-:W-:-:S11]  /*5a40*/  IADD3 R0, R233, 0x7f, RZ ;  /* 0x0000007fe9007810 */ /* 0x000fd60007ffe0ff */
[----:B------:R-:W-:Y:S01]  /*5a50*/  @P3 IMAD.HI.U32 R2, R0, c[0x0][0x2c8], RZ ;  /* 0x0000b20000023a27 */ /* 0x000fe200078e00ff */
[----:B------:R-:W-:-:S04]  /*5a60*/  @P3 LOP3.LUT R216, R216, 0x20, RZ, 0xfc, !PT ;  /* 0x00000020d8d83812 */ /* 0x000fc800078efcff */
[----:B------:R-:W-:-:S05]  /*5a70*/  @P3 SHF.R.U32.HI R0, RZ, c[0x0][0x2cc], R2 ;  /* 0x0000b300ff003a19 */ /* 0x000fca0000011602 */
[----:B------:R-:W-:-:S05]  /*5a80*/  IMAD.IADD R0, R122, 0x1, R0 ;  /* 0x000000017a007824 */ /* 0x000fca00078e0200 */
[----:B------:R-:W-:-:S04]  /*5a90*/  SHF.R.S32.HI R2, RZ, 0x1f, R0 ;  /* 0x0000001fff027819 */ /* 0x000fc80000011400 */
[----:B------:R-:W-:-:S04]  /*5aa0*/  LEA.HI R0, R2, R0, RZ, 0x5 ;  /* 0x0000000002007211 */ /* 0x000fc800078f28ff */
[----:B------:R-:W-:-:S04]  /*5ab0*/  SHF.R.S32.HI R0, RZ, 0x5, R0 ;  /* 0x00000005ff007819 */ /* 0x000fc80000011400 */
[----:B-1----:R-:W-:Y:S01]  /*5ac0*/  IMNMX R5, R121, R0, PT ;  /* 0x0000000079057217 */ /* 0x002fe20003800200 */
        /* <DEDUP_REMOVED lines=32> */
.L_x_1023:
[----:B------:R-:W-:Y:S05]  /*5cd0*/  BSYNC B0 ;  /* 0x0000000000007941 */ /* 0x000fea0003800000 */
.L_x_1022:
        /* <DEDUP_REMOVED lines=73> */
[----:B------:R-:W1:Y:S03]  /*6170*/  S2R R6, SR_TID.X ;  /* 0x0000000000067919 */ /* 0x000e660000002100 */
[----:B------:R-:W-:-:S13]  /*6180*/  ISETP.NE.AND.EX P1, PT, RZ, c[0x0][0x344], PT, P0 ;  /* 0x0000d100ff007a0c */ /* 0x000fda0003f25300 */
[----:B------:R-:W-:-:S04]  /*6190*/  @P1 IMAD.MOV.U32 R2, RZ, RZ, 0x4 ;  /* 0x00000004ff021424 */ /* 0x000fc800078e00ff */
[----:B------:R-:W-:-:S05]  /*61a0*/  @P1 IMAD.WIDE R2, R227, R2, c[0x0][0x340] ;  /* 0x0000d000e3021625 */ /* 0x000fca00078e0202 */
[----:B------:R1:W2:Y:S01]  /*61b0*/  @P1 LDG.E R14, [R2.64] ;  /* 0x00000006020e1981 */ /* 0x0002a2000c1e1900 */
[----:B------:R-:W-:Y:S02]  /*61c0*/  SHF.R.S32.HI R0, RZ, 0x1f, R115 ;  /* 0x0000001fff007819 */ /* 0x000fe40000011473 */
[----:B------:R-:W-:Y:S02]  /*61d0*/  ISETP.NE.U32.AND P2, PT, RZ, c[0x0][0x348], PT ;  /* 0x0000d200ff007a0c */ /* 0x000fe40003f45070 */
[----:B------:R-:W-:Y:S01]  /*61e0*/  SHF.R.S32.HI R19, RZ, 0x1f, R144 ;  /* 0x0000001fff137819 */ /* 0x000fe20000011490 */
[----:B------:R-:W-:Y:S01]  /*61f0*/  IMAD R0, R0, c[0x0][0x178], RZ ;  /* 0x00005e0000007a24 */ /* 0x000fe200078e02ff */
[----:B------:R-:W-:Y:S02]  /*6200*/  MOV R18, R144 ;  /* 0x0000009000127202 */ /* 0x000fe40000000f00 */
[----:B------:R-:W-:Y:S01]  /*6210*/  ISETP.GE.AND P6, PT, R146, c[0x0][0x1d4], PT ;  /* 0x0000750092007a0c */ /* 0x000fe20003fc6270 */
[----:B------:R-:W-:Y:S01]  /*6220*/  IMAD R0, R115, c[0x0][0x17c], R0 ;  /* 0x00005f0073007a24 */ /* 0x000fe200078e0200 */
[----:B------:R-:W-:-:S02]  /*6230*/  LOP3.LUT R216, R216, 0xfffffffe, RZ, 0xc0, !PT ;  /* 0xfffffffed8d87812 */ /* 0x000fc400078ec0ff */
[----:B------:R-:W-:Y:S02]  /*6240*/  ISETP.GE.AND P5, PT, R213, c[0x0][0x1d4], PT ;  /* 0x00007500d5007a0c */ /* 0x000fe40003fa6270 */
[----:B------:R-:W-:Y:S02]  /*6250*/  ISETP.GE.AND P4, PT, R214, c[0x0][0x1d4], PT ;  /* 0x00007500d6007a0c */ /* 0x000fe40003f86270 */
[----:B------:R-:W-:Y:S02]  /*6260*/  IADD3 R110, R202, -0x1, RZ ;  /* 0xffffffffca6e7810 */ /* 0x000fe40007ffe0ff */
[----:B-1----:R-:W-:-:S04]  /*6270*/  LEA.HI R2, R131, R6, RZ, 0x3 ;  /* 0x0000000683027211 */ /* 0x002fc800078f18ff */
[----:B------:R-:W-:Y:S01]  /*6280*/  LOP3.LUT R4, R2, 0xfffffff8, RZ, 0xc0, !PT ;  /* 0xfffffff802047812 */ /* 0x000fe200078ec0ff */
[----:B------:R-:W-:-:S04]  /*6290*/  IMAD.WIDE.U32 R2, R115, c[0x0][0x178], RZ ;  /* 0x00005e0073027a25 */ /* 0x000fc800078e00ff */
[----:B------:R-:W-:Y:S01]  /*62a0*/  IMAD.IADD R103, R6, 0x1, -R4 ;  /* 0x0000000106677824 */ /* 0x000fe200078e0a04 */
[----:B------:R-:W-:Y:S01]  /*62b0*/  SHF.R.S32.HI R6, RZ, 0x1f, R211 ;  /* 0x0000001fff067819 */ /* 0x000fe200000114d3 */
[----:B------:R-:W-:Y:S01]  /*62c0*/  IMAD.IADD R3, R3, 0x1, R0 ;  /* 0x0000000103037824 */ /* 0x000fe200078e0200 */
[----:B------:R-:W-:Y:S02]  /*62d0*/  IADD3 R4, P0, R211, R10, RZ ;  /* 0x0000000ad3047210 */ /* 0x000fe40007f1e0ff */
[----:B------:R-:W-:Y:S01]  /*62e0*/  LEA R0, R103, R211, 0x5 ;  /* 0x000000d367007211 */ /* 0x000fe200078e28ff */
[----:B------:R-:W-:Y:S01]  /*62f0*/  IMAD.WIDE.U32 R2, R238, c[0x0][0x1b8], R2 ;  /* 0x00006e00ee027a25 */ /* 0x000fe200078e0002 */
[----:B------:R-:W-:Y:S02]  /*6300*/  LEA.HI.X.SX32 R6, R10, R6, 0x1, P0 ;  /* 0x000000060a067211 */ /* 0x000fe400000f0eff */
[----:B------:R-:W-:Y:S01]  /*6310*/  ISETP.NE.AND.EX P0, PT, RZ, c[0x0][0x34c], PT, P2 ;  /* 0x0000d300ff007a0c */ /* 0x000fe20003f05320 */
[----:B------:R-:W-:Y:S01]  /*6320*/  IMAD.IADD R10, R233, 0x1, R0 ;  /* 0x00000001e90a7824 */ /* 0x000fe200078e0200 */
[----:B------:R-:W-:Y:S01]  /*6330*/  ISETP.GE.AND P2, PT, R213, c[0x0][0x198], PT ;  /* 0x00006600d5007a0c */ /* 0x000fe20003f46270 */
[----:B------:R-:W-:Y:S01]  /*6340*/  IMAD R3, R238, c[0x0][0x1bc], R3 ;  /* 0x00006f00ee037a24 */ /* 0x000fe200078e0203 */
[----:B------:R-:W-:Y:S01]  /*6350*/  SEL R7, R240, RZ, !P0 ;  /* 0x000000fff0077207 */ /* 0x000fe20004000000 */
[----:B------:R-:W-:Y:S01]  /*6360*/  @P3 IMAD.HI.U32 R8, R10, c[0x0][0x2c8], RZ ;  /* 0x0000b2000a083a27 */ /* 0x000fe200078e00ff */
[----:B------:R-:W-:-:S02]  /*6370*/  SEL R5, R227, RZ, !P0 ;  /* 0x000000ffe3057207 */ /* 0x000fc40004000000 */
[----:B------:R-:W-:Y:S01]  /*6380*/  ISETP.GE.AND P0, PT, R144, c[0x0][0x1d4], PT ;  /* 0x0000750090007a0c */ /* 0x000fe20003f06270 */
[----:B------:R-:W-:Y:S02]  /*6390*/  IMAD R7, R7, c[0x0][0x1c0], RZ ;  /* 0x0000700007077a24 */ /* 0x000fe400078e02ff */
[----:B------:R-:W-:-:S04]  /*63a0*/  IMAD.WIDE.U32 R2, R5, c[0x0][0x1c0], R2 ;  /* 0x0000700005027a25 */ /* 0x000fc800078e0002 */
[----:B------:R-:W-:Y:S02]  /*63b0*/  IMAD R13, R5, c[0x0][0x1c4], R7 ;  /* 0x00007100050d7a24 */ /* 0x000fe400078e0207 */
[----:B------:R-:W-:Y:S01]  /*63c0*/  IMAD.MOV.U32 R0, RZ, RZ, R10 ;  /* 0x000000ffff007224 */ /* 0x000fe200078e000a */
[----:B------:R-:W-:Y:S01]  /*63d0*/  @P3 SHF.R.U32.HI R0, RZ, c[0x0][0x2cc], R8 ;  /* 0x0000b300ff003a19 */ /* 0x000fe20000011608 */
[----:B------:R-:W-:Y:S01]  /*63e0*/  IMAD R5, R6, c[0x0][0x1e0], RZ ;  /* 0x0000780006057a24 */ /* 0x000fe200078e02ff */
[----:B------:R-:W-:Y:S01]  /*63f0*/  ISETP.GE.AND P3, PT, R146, c[0x0][0x198], PT ;  /* 0x0000660092007a0c */ /* 0x000fe20003f66270 */
[----:B------:R-:W-:Y:S01]  /*6400*/  IMAD R12, R6, c[0x0][0x208], RZ ;  /* 0x00008200060c7a24 */ /* 0x000fe200078e02ff */
[----:B------:R-:W-:Y:S01]  /*6410*/  @P0 LOP3.LUT R216, R216, 0x1, RZ, 0xfc, !PT ;  /* 0x00000001d8d80812 */ /* 0x000fe200078efcff */
[----:B------:R-:W-:Y:S01]  /*6420*/  IMAD R15, R4, c[0x0][0x1e4], R5 ;  /* 0x00007900040f7a24 */ /* 0x000fe200078e0205 */
[--C-:B------:R-:W-:Y:S01]  /*6430*/  SHF.R.S32.HI R5, RZ, 0x1f, R0.reuse ;  /* 0x0000001fff057819 */ /* 0x100fe20000011400 */
[----:B------:R-:W-:Y:S01]  /*6440*/  IMAD.MOV R11, RZ, RZ, -R0 ;  /* 0x000000ffff0b7224 */ /* 0x000fe200078e0a00 */
[----:B------:R-:W-:Y:S01]  /*6450*/  LOP3.LUT R216, R216, 0xfffffffd, RZ, 0xc0, !PT ;  /* 0xfffffffdd8d87812 */ /* 0x000fe200078ec0ff */
[----:B------:R-:W-:-:S04]  /*6460*/  IMAD.WIDE.U32 R6, R4, c[0x0][0x1e0], R18 ;  /* 0x0000780004067a25 */ /* 0x000fc800078e0012 */
[----:B------:R-:W-:-:S04]  /*6470*/  IMAD.WIDE.U32 R8, R4, c[0x0][0x208], R18 ;  /* 0x0000820004087a25 */ /* 0x000fc800078e0012 */
[----:B------:R-:W-:Y:S02]  /*6480*/  IMAD R12, R4, c[0x0][0x20c], R12 ;  /* 0x00008300040c7a24 */ /* 0x000fe400078e020c */
[----:B------:R-:W-:Y:S02]  /*6490*/  IMAD.IADD R3, R3, 0x1, R13 ;  /* 0x0000000103037824 */ /* 0x000fe400078e020d */
[----:B------:R-:W-:Y:S01]  /*64a0*/  IMAD R4, R5, c[0x0][0x1b0], RZ ;  /* 0x00006c0005047a24 */ /* 0x000fe200078e02ff */
[----:B------:R-:W-:Y:S01]  /*64b0*/  SEL R5, RZ, 0xffffffff, P6 ;  /* 0xffffffffff057807 */ /* 0x000fe20003000000 */
[----:B------:R-:W-:Y:S01]  /*64c0*/  IMAD R10, R11, c[0x0][0x2c4], R10 ;  /* 0x0000b1000b0a7a24 */ /* 0x000fe200078e020a */
[----:B------:R-:W-:Y:S01]  /*64d0*/  SEL R11, RZ, 0x1, P0 ;  /* 0x00000001ff0b7807 */ /* 0x000fe20000000000 */
[C---:B------:R-:W-:Y:S01]  /*64e0*/  IMAD R4, R0.reuse, c[0x0][0x1b4], R4 ;  /* 0x00006d0000047a24 */ /* 0x040fe200078e0204 */
[----:B------:R-:W-:Y:S01]  /*64f0*/  ISETP.NE.U32.AND P0, PT, RZ, c[0x0][0x350], PT ;  /* 0x0000d400ff007a0c */ /* 0x000fe20003f05070 */
[----:B------:R-:W-:Y:S01]  /*6500*/  IMAD.WIDE.U32 R2, R0, c[0x0][0x1b0], R2 ;  /* 0x00006c0000027a25 */ /* 0x000fe200078e0002 */
[----:B------:R-:W-:-:S02]  /*6510*/  SHF.L.U32 R0, R5, 0x1, RZ ;  /* 0x0000000105007819 */ /* 0x000fc400000006ff */
[----:B------:R-:W-:Y:S01]  /*6520*/  ISETP.NE.AND.EX P0, PT, RZ, c[0x0][0x354], PT, P0 ;  /* 0x0000d500ff007a0c */ /* 0x000fe20003f05300 */
[----:B------:R-:W-:Y:S01]  /*6530*/  IMAD.IADD R5, R9, 0x1, R12 ;  /* 0x0000000109057824 */ /* 0x000fe200078e020c */
[----:B------:R-:W-:Y:S01]  /*6540*/  SHF.R.S32.HI R9, RZ, 0x1f, R10 ;  /* 0x0000001fff097819 */ /* 0x000fe2000001140a */
[----:B------:R-:W-:Y:S01]  /*6550*/  IMAD.IADD R7, R7, 0x1, R15 ;  /* 0x0000000107077824 */ /* 0x000fe200078e020f */
[----:B------:R-:W-:Y:S01]  /*6560*/  IADD3 R3, R3, R4, RZ ;  /* 0x0000000403037210 */ /* 0x000fe20007ffe0ff */
[----:B------:R-:W-:Y:S01]  /*6570*/  IMAD.MOV.U32 R4, RZ, RZ, R8 ;  /* 0x000000ffff047224 */ /* 0x000fe200078e0008 */
[----:B------:R-:W-:Y:S01]  /*6580*/  LOP3.LUT R15, R0, 0x2, R11, 0xe2, !PT ;  /* 0x00000002000f7812 */ /* 0x000fe200078ee20b */
[----:B------:R-:W-:Y:S01]  /*6590*/  IMAD R0, R9, c[0x0][0x1a8], RZ ;  /* 0x00006a0009007a24 */ /* 0x000fe200078e02ff */
[----:B------:R-:W-:Y:S01]  /*65a0*/  SEL R12, RZ, 0x4, P5 ;  /* 0x00000004ff0c7807 */ /* 0x000fe20002800000 */
[----:B------:R-:W-:Y:S01]  /*65b0*/  IMAD.WIDE.U32 R8, R10, c[0x0][0x1a8], R2 ;  /* 0x00006a000a087a25 */ /* 0x000fe200078e0002 */
[----:B------:R-:W-:-:S03]  /*65c0*/  SEL R11, RZ, 0x8, P4 ;  /* 0x00000008ff0b7807 */ /* 0x000fc60002000000 */
[----:B------:R-:W-:Y:S01]  /*65d0*/  IMAD R13, R10, c[0x0][0x1ac], R0 ;  /* 0x00006b000a0d7a24 */ /* 0x000fe200078e0200 */
[----:B------:R-:W-:Y:S01]  /*65e0*/  LOP3.LUT R129, R11, R15, R12, 0xfe, !PT ;  /* 0x0000000f0b817212 */ /* 0x000fe200078efe0c */
[----:B------:R-:W-:Y:S01]  /*65f0*/  IMAD.WIDE.U32 R6, R238, c[0x0][0x1e8], R6 ;  /* 0x00007a00ee067a25 */ /* 0x000fe200078e0006 */
[----:B------:R-:W-:-:S03]  /*6600*/  IADD3 R15, R211, R233, RZ ;  /* 0x000000e9d30f7210 */ /* 0x000fc60007ffe0ff */
[----:B------:R-:W-:-:S04]  /*6610*/  IMAD.WIDE.U32 R2, R238, c[0x0][0x210], R4 ;  /* 0x00008400ee027a25 */ /* 0x000fc800078e0004 */
[C---:B------:R-:W-:Y:S02]  /*6620*/  IMAD R5, R238.reuse, c[0x0][0x1ec], R7 ;  /* 0x00007b00ee057a24 */ /* 0x040fe400078e0207 */
[----:B------:R-:W-:Y:S02]  /*6630*/  IMAD.IADD R9, R9, 0x1, R13 ;  /* 0x0000000109097824 */ /* 0x000fe400078e020d */
[----:B------:R-:W-:Y:S02]  /*6640*/  IMAD R3, R238, c[0x0][0x214], R3 ;  /* 0x00008500ee037a24 */ /* 0x000fe400078e0203 */
[----:B------:R-:W-:Y:S01]  /*6650*/  IMAD.MOV.U32 R4, RZ, RZ, R6 ;  /* 0x000000ffff047224 */ /* 0x000fe200078e0006 */
[----:B--2---:R-:W-:Y:S01]  /*6660*/  @P1 SHF.R.S32.HI R10, RZ, 0x1f, R14 ;  /* 0x0000001fff0a1819 */ /* 0x004fe2000001140e */
[----:B------:R-:W-:Y:S01]  /*6670*/  @!P1 IMAD.MOV.U32 R14, RZ, RZ, R227 ;  /* 0x000000ffff0e9224 */ /* 0x000fe200078e00e3 */
[----:B------:R-:W-:Y:S02]  /*6680*/  @!P1 MOV R10, R240 ;  /* 0x000000f0000a9202 */ /* 0x000fe40000000f00 */
[----:B------:R-:W-:-:S02]  /*6690*/  ISETP.GE.AND P1, PT, R214, c[0x0][0x198], PT ;  /* 0x00006600d6007a0c */ /* 0x000fc40003f26270 */
[----:B------:R-:W-:Y:S02]  /*66a0*/  SEL R0, R14, RZ, !P0 ;  /* 0x000000ff0e007207 */ /* 0x000fe40004000000 */
[----:B------:R-:W-:Y:S02]  /*66b0*/  SEL R7, R10, RZ, !P0 ;  /* 0x000000ff0a077207 */ /* 0x000fe40004000000 */
[----:B------:R-:W-:Y:S01]  /*66c0*/  LEA R17, P0, R8, c[0x0][0x160], 0x1 ;  /* 0x0000580008117a11 */ /* 0x000fe200078008ff */
[----:B------:R-:W-:-:S03]  /*66d0*/  IMAD.WIDE.U32 R220, R0, c[0x0][0x218], R2 ;  /* 0x0000860000dc7a25 */ /* 0x000fc600078e0002 */
[----:B------:R-:W-:Y:S01]  /*66e0*/  LEA.HI.X R14, R8, c[0x0][0x164], R9, 0x1, P0 ;  /* 0x00005900080e7a11 */ /* 0x000fe200000f0c09 */
[C---:B------:R-:W-:Y:S01]  /*66f0*/  IMAD R6, R7.reuse, c[0x0][0x1f0], RZ ;  /* 0x00007c0007067a24 */ /* 0x040fe200078e02ff */
[----:B------:R-:W-:Y:S01]  /*6700*/  ISETP.GE.AND P0, PT, R144, c[0x0][0x198], PT ;  /* 0x0000660090007a0c */ /* 0x000fe20003f06270 */
[----:B------:R-:W-:Y:S02]  /*6710*/  IMAD R7, R7, c[0x0][0x218], RZ ;  /* 0x0000860007077a24 */ /* 0x000fe400078e02ff */
[----:B------:R-:W-:-:S04]  /*6720*/  IMAD.WIDE.U32 R218, R0, c[0x0][0x1f0], R4 ;  /* 0x00007c0000da7a25 */ /* 0x000fc800078e0004 */
[C---:B------:R-:W-:Y:S02]  /*6730*/  IMAD R2, R0.reuse, c[0x0][0x1f4], R6 ;  /* 0x00007d0000027a24 */ /* 0x040fe400078e0206 */
[----:B------:R-:W-:Y:S02]  /*6740*/  IMAD R0, R0, c[0x0][0x21c], R7 ;  /* 0x0000870000007a24 */ /* 0x000fe400078e0207 */
[----:B------:R-:W-:Y:S02]  /*6750*/  IMAD.IADD R222, R219, 0x1, R2 ;  /* 0x00000001dbde7824 */ /* 0x000fe400078e0202 */
[----:B------:R-:W-:Y:S02]  /*6760*/  @P0 LOP3.LUT R216, R216, 0x2, RZ, 0xfc, !PT ;  /* 0x00000002d8d80812 */ /* 0x000fe400078efcff */
[----:B------:R-:W-:Y:S01]  /*6770*/  IADD3 R223, R221, R0, RZ ;  /* 0x00000000dddf7210 */ /* 0x000fe20007ffe0ff */
[----:B------:R-:W-:Y:S05]  /*6780*/  BRA.DIV ~URZ, `(.L_x_1025) ;  /* 0x000150027f007947 */ /* 0x000fea000b800000 */
[----:B------:R1:W2:Y:S02]  /*6790*/  SHFL.IDX PT, R12, R14, RZ, 0x181f ;  /* 0x00181fff0e0c7589 */ /* 0x0002a400000e0000 */
.L_x_1174:
[----:B------:R-:W-:Y:S05]  /*67a0*/  BRA.DIV ~URZ, `(.L_x_1026) ;  /* 0x000150527f007947 */ /* 0x000fea000b800000 */
[----:B------:R3:W4:Y:S02]  /*67b0*/  SHFL.IDX PT, R0, R17, RZ, 0x181f ;  /* 0x00181fff11007589 */ /* 0x00072400000e0000 */
.L_x_1175:
[----:B------:R-:W-:Y:S01]  /*67c0*/  IMAD R72, R237, c[0x0][0x2c4], RZ ;  /* 0x0000b100ed487a24 */ /* 0x000fe200078e02ff */
[----:B------:R-:W-:Y:S01]  /*67d0*/  SHF.R.S32.HI R100, RZ, 0x1f, R146 ;  /* 0x0000001fff647819 */ /* 0x000fe20000011492 */
[----:B------:R-:W-:Y:S01]  /*67e0*/  BSSY B0, `(.L_x_1027) ;  /* 0x000001a000007945 */ /* 0x000fe20003800000 */
[----:B------:R-:W-:-:S02]  /*67f0*/  LOP3.LUT R216, R216, 0xfffffff7, RZ, 0xc0, !PT ;  /* 0xfffffff7d8d87812 */ /* 0x000fc400078ec0ff */
[----:B------:R-:W-:Y:S02]  /*6800*/  ISETP.GE.AND P0, PT, R15, R72, PT ;  /* 0x000000480f00720c */ /* 0x000fe40003f06270 */
[----:B------:R-:W-:Y:S02]  /*6810*/  LEA.HI R74, R100, R146, RZ, 0x3 ;  /* 0x00000092644a7211 */ /* 0x000fe400078f18ff */
[----:B------:R-:W-:Y:S02]  /*6820*/  SHF.R.S32.HI R16, RZ, 0x1f, R214 ;  /* 0x0000001fff107819 */ /* 0x000fe400000114d6 */
        /* <DEDUP_REMOVED lines=21> */
.L_x_1028:
[----:B------:R-:W-:Y:S05]  /*6980*/  BSYNC B0 ;  /* 0x0000000000007941 */ /* 0x000fea0003800000 */
.L_x_1027:
[----:B------:R-:W-:Y:S05]  /*6990*/  BRA.DIV ~URZ, `(.L_x_1029) ;  /* 0x00014ec27f007947 */ /* 0x000fea000b800000 */
[----:B--2---:R2:W1:Y:S04]  /*69a0*/  SHFL.IDX PT, R12, R14, 0x1, 0x181f ;  /* 0x00381f000e0c7f89 */ /* 0x00446800000e0000 */
[----:B----4-:R2:W4:Y:S02]  /*69b0*/  SHFL.IDX PT, R0, R17, 0x1, 0x181f ;  /* 0x00381f0011007f89 */ /* 0x01052400000e0000 */
.L_x_1176:
        /* <DEDUP_REMOVED lines=22> */
.L_x_1031:
[----:B------:R-:W-:Y:S05]  /*6b20*/  BSYNC B0 ;  /* 0x0000000000007941 */ /* 0x000fea0003800000 */
.L_x_1030:
[----:B------:R-:W-:Y:S05]  /*6b30*/  BRA.DIV ~URZ, `(.L_x_1032) ;  /* 0x00014de27f007947 */ /* 0x000fea000b800000 */
[----:B-1----:R1:W2:Y:S02]  /*6b40*/  SHFL.IDX PT, R12, R14, 0x2, 0x181f ;  /* 0x00581f000e0c7f89 */ /* 0x0022a400000e0000 */
.L_x_1177:
[----:B------:R-:W-:Y:S05]  /*6b50*/  BRA.DIV ~URZ, `(.L_x_1033) ;  /* 0x00014e327f007947 */ /* 0x000fea000b800000 */
[----:B----4-:R4:W1:Y:S02]  /*6b60*/  SHFL.IDX PT, R0, R17, 0x2, 0x181f ;  /* 0x00581f0011007f89 */ /* 0x01086400000e0000 */
.L_x_1178:
        /* <DEDUP_REMOVED lines=22> */
.L_x_1035:
[----:B------:R-:W-:Y:S05]  /*6cd0*/  BSYNC B0 ;  /* 0x0000000000007941 */ /* 0x000fea0003800000 */
.L_x_1034:
[----:B------:R-:W-:Y:S05]  /*6ce0*/  BRA.DIV ~URZ, `(.L_x_1036) ;  /* 0x00014d027f007947 */ /* 0x000fea000b800000 */
[----:B--2---:R2:W3:Y:S04]  /*6cf0*/  SHFL.IDX PT, R12, R14, 0x3, 0x181f ;  /* 0x00781f000e0c7f89 */ /* 0x0044e800000e0000 */
[----:B-1----:R2:W1:Y:S02]  /*6d00*/  SHFL.IDX PT, R0, R17, 0x3, 0x181f ;  /* 0x00781f0011007f89 */ /* 0x00246400000e0000 */
.L_x_1179:
[----:B------:R-:W-:Y:S02]  /*6d10*/  IADD3 R2, R15, 0x60, RZ ;  /* 0x000000600f027810 */ /* 0x000fe40007ffe0ff */
[----:B------:R-:W-:-:S02]  /*6d20*/  P2R R5, PR, RZ, 0x10 ;  /* 0x00000010ff057803 */ /* 0x000fc40000000000 */
        /* <DEDUP_REMOVED lines=9> */
[----:B------:R-:W-:Y:S01]  /*6dc0*/  @!P4 LEA R2, P0, R214, R0, 0x1 ;  /* 0x00000000d602c211 */ /* 0x000fe200078008ff */
[----:B------:R-:W-:-:S03]  /*6dd0*/  IMAD.IADD R0, R236, 0x1, -R211 ;  /* 0x00000001ec007824 */ /* 0x000fc600078e0ad3 */
[----:B------:R-:W-:Y:S01]  /*6de0*/  @!P4 LEA.HI.X R3, R214, R12, R16, 0x1, P0 ;  /* 0x0000000cd603c211 */ /* 0x000fe200000f0c10 */
[----:B------:R-:W-:Y:S01]  /*6df0*/  IMAD R0, R110, -0x20, R0 ;  /* 0xffffffe06e007824 */ /* 0x000fe200078e0200 */
[----:B------:R-:W-:-:S13]  /*6e00*/  LOP3.LUT P0, RZ, R216, 0x2, RZ, 0xc0, !PT ;  /* 0x00000002d8ff7812 */ /* 0x000fda000780c0ff */
[----:B------:R-:W-:Y:S01]  /*6e10*/  @!PT LDS RZ, [RZ] ;  /* 0x00000000fffff984 */ /* 0x000fe20000000800 */
[----:B------:R-:W-:Y:S01]  /*6e20*/  @!PT LDS RZ, [RZ] ;  /* 0x00000000fffff984 */ /* 0x000fe20000000800 */
[----:B------:R-:W-:Y:S01]  /*6e30*/  @!PT LDS RZ, [RZ] ;  /* 0x00000000fffff984 */ /* 0x000fe20000000800 */
[----:B------:R1:W-:Y:S01]  /*6e40*/  @!P4 LDGSTS.E.BYPASS.LTC128B.128 [R215+0x13080], [R10.64], !P0 ;  /* 0x130800000ad7cfae */ /* 0x0003e2000c101d46 */
[----:B------:R-:W-:-:S03]  /*6e50*/  ISETP.GE.AND P0, PT, R0, 0x1, PT ;  /* 0x000000010000780c */ /* 0x000fc60003f06270 */
[----:B------:R1:W-:Y:S04]  /*6e60*/  @!P4 LDGSTS.E.BYPASS.LTC128B.128 [R215+0x17080], [R8.64], !P3 ;  /* 0x1708000008d7cfae */ /* 0x0003e8000d901d46 */
[----:B------:R1:W-:Y:S04]  /*6e70*/  @!P4 LDGSTS.E.BYPASS.LTC128B.128 [R215+0x1b080], [R6.64], !P2 ;  /* 0x1b08000006d7cfae */ /* 0x0003e8000d101d46 */
[----:B------:R1:W-:Y:S01]  /*6e80*/  @!P4 LDGSTS.E.BYPASS.LTC128B.128 [R215+0x1f080], [R2.64], !P1 ;  /* 0x1f08000002d7cfae */ /* 0x0003e2000c901d46 */
[----:B------:R-:W-:-:S03]  /*6e90*/  ISETP.NE.AND P4, PT, R5, RZ, PT ;  /* 0x000000ff0500720c */ /* 0x000fc60003f85270 */
[----:B------:R-:W0:Y:S01]  /*6ea0*/  LDGDEPBAR ;  /* 0x00000000000079af */ /* 0x000e220000000000 */
[----:B------:R-:W-:Y:S01]  /*6eb0*/  WARPSYNC 0xffffffff ;  /* 0xffffffff00007948 */ /* 0x000fe20003800000 */
[----:B------:R-:W-:Y:S02]  /*6ec0*/  BSSY B0, `(.L_x_1037) ;  /* 0x0000013000007945 */ /* 0x000fe40003800000 */
[----:B------:R-:W-:Y:S06]  /*6ed0*/  BAR.SYNC.DEFER_BLOCKING 0x0 ;  /* 0x0000000000007b1d */ /* 0x000fec0000010000 */
[----:B------:R-:W-:Y:S05]  /*6ee0*/  @!P0 BRA `(.L_x_1038) ;  /* 0x0000010000008947 */ /* 0x000fea0003800000 */
[----:B------:R-:W-:Y:S01]  /*6ef0*/  IMAD R0, R135, c[0x0][0x1e0], RZ ;  /* 0x0000780087007a24 */ /* 0x000fe200078e02ff */
[----:B------:R-:W-:Y:S01]  /*6f00*/  LOP3.LUT P3, RZ, R216, 0x1, RZ, 0xc0, !PT ;  /* 0x00000001d8ff7812 */ /* 0x000fe2000786c0ff */
[----:B-1----:R-:W-:-:S04]  /*6f10*/  IMAD.WIDE.U32 R2, R110, c[0x0][0x1e0], RZ ;  /* 0x000078006e027a25 */ /* 0x002fc800078e00ff */
        /* <DEDUP_REMOVED lines=13> */
.L_x_1038:
[----:B------:R-:W-:Y:S05]  /*6ff0*/  BSYNC B0 ;  /* 0x0000000000007941 */ /* 0x000fea0003800000 */
.L_x_1037:
[----:B------:R-:W-:Y:S01]  /*7000*/  ISETP.LT.AND P0, PT, RZ, c[0x0][0x27c], PT ;  /* 0x00009f00ff007a0c */ /* 0x000fe20003f01270 */
[----:B------:R-:W0:Y:S01]  /*7010*/  LDGDEPBAR ;  /* 0x00000000000079af */ /* 0x000e220000000000 */
[----:B------:R-:W-:-:S11]  /*7020*/  MOV R138, c[0x0][0x2c4] ;  /* 0x0000b100008a7a02 */ /* 0x000fd60000000f00 */
[----:B------:R-:W-:Y:S05]  /*7030*/  @P0 BRA `(.L_x_1039) ;  /* 0x0000002000000947 */ /* 0x000fea0003800000 */
[----:B------:R-:W-:-:S04]  /*7040*/  DEPBAR.LE SB0, 0x1 ;  /* 0x000080400000791a */ /* 0x000fc80000000000 */
[----:B------:R-:W-:Y:S05]  /*7050*/  BRA `(.L_x_1040) ;  /* 0x00008fe000007947 */ /* 0x000fea0003800000 */
.L_x_1039:
[----:B------:R-:W-:Y:S01]  /*7060*/  ULDC.U8 UR4, c[0x0][0x298] ;  /* 0x0000a60000047ab9 */ /* 0x000fe20000000000 */
[----:B-----5:R-:W-:Y:S01]  /*7070*/  SHF.R.S32.HI R0, RZ, 0x1f, R112 ;  /* 0x0000001fff007819 */ /* 0x020fe20000011470 */
[----:B-1----:R-:W-:Y:S01]  /*7080*/  IMAD.WIDE.U32 R6, R112, c[0x0][0x280], RZ ;  /* 0x0000a00070067a25 */ /* 0x002fe200078e00ff */
[----:B------:R-:W-:Y:S01]  /*7090*/  ISETP.NE.AND P0, PT, RZ, UR4, PT ;  /* 0x00000004ff007c0c */ /* 0x000fe2000bf05270 */
[----:B------:R-:W-:Y:S01]  /*70a0*/  BSSY B2, `(.L_x_1040) ;  /* 0x00008f9000027945 */ /* 0x000fe20003800000 */
[C---:B------:R-:W-:Y:S01]  /*70b0*/  IADD3 R134, R211.reuse, 0x20, RZ ;  /* 0x00000020d3867810 */ /* 0x040fe20007ffe0ff */
[C---:B------:R-:W-:Y:S01]  /*70c0*/  IMAD R3, R0.reuse, c[0x0][0x280], RZ ;  /* 0x0000a00000037a24 */ /* 0x040fe200078e02ff */
[----:B------:R-:W-:Y:S01]  /*70d0*/  IADD3 R137, R211, 0x60, RZ ;  /* 0x00000060d3897810 */ /* 0x000fe20007ffe0ff */
[----:B------:R-:W-:Y:S01]  /*70e0*/  IMAD R2, R0, c[0x0][0x290], RZ ;  /* 0x0000a40000027a24 */ /* 0x000fe200078e02ff */
[----:B------:R-:W-:Y:S01]  /*70f0*/  LEA R0, R103, R15, 0x5 ;  /* 0x0000000f67007211 */ /* 0x000fe200078e28ff */
[C---:B------:R-:W-:Y:S01]  /*7100*/  IMAD R5, R112.reuse, c[0x0][0x284], R3 ;  /* 0x0000a10070057a24 */ /* 0x040fe200078e0203 */
[----:B------:R-:W-:Y:S01]  /*7110*/  IADD3 R136, R211, 0x40, RZ ;  /* 0x00000040d3887810 */ /* 0x000fe20007ffe0ff */
[----:B------:R-:W-:-:S02]  /*7120*/  IMAD R8, R112, c[0x0][0x294], R2 ;  /* 0x0000a50070087a24 */ /* 0x000fc400078e0202 */
[----:B------:R-:W-:Y:S01]  /*7130*/  IMAD.WIDE.U32 R2, R112, c[0x0][0x290], RZ ;  /* 0x0000a40070027a25 */ /* 0x000fe200078e00ff */
[----:B------:R-:W-:-:S04]  /*7140*/  IADD3 R5, R5, R7, RZ ;  /* 0x0000000705057210 */ /* 0x000fc80007ffe0ff */
[----:B------:R-:W-:Y:S01]  /*7150*/  IADD3 R8, R8, R3, RZ ;  /* 0x0000000308087210 */ /* 0x000fe20007ffe0ff */
[----:B------:R-:W-:Y:S05]  /*7160*/  @!P0 BRA `(.L_x_1041) ;  /* 0x0000462000008947 */ /* 0x000fea0003800000 */
[----:B------:R-:W-:Y:S01]  /*7170*/  ISETP.NE.AND P1, PT, R138, 0x1, PT ;  /* 0x000000018a00780c */ /* 0x000fe20003f25270 */
[----:B------:R-:W-:Y:S01]  /*7180*/  IMAD.MOV.U32 R4, RZ, RZ, R6 ;  /* 0x000000ffff047224 */ /* 0x000fe200078e0006 */
[C---:B------:R-:W-:Y:S01]  /*7190*/  IADD3 R43, R148.reuse, 0x40, RZ ;  /* 0x00000040942b7810 */ /* 0x040fe20007ffe0ff */
[----:B------:R-:W-:Y:S01]  /*71a0*/  BSSY B0, `(.L_x_1042) ;  /* 0x0000053000007945 */ /* 0x000fe20003800000 */
[----:B------:R-:W-:Y:S01]  /*71b0*/  IADD3 R42, R148, 0x20, RZ ;  /* 0x00000020942a7810 */ /* 0x000fe20007ffe0ff */
        /* <DEDUP_REMOVED lines=16> */
[----:B------:R-:W-:Y:S01]  /*72c0*/  IMAD.WIDE.U32 R4, R0, c[0x0][0x280], R4 ;  /* 0x0000a00000047a25 */ /* 0x000fe200078e0004 */
[----:B------:R-:W-:-:S03]  /*72d0*/  SHF.R.S32.HI R30, RZ, 0x1f, R42 ;  /* 0x0000001fff1e7819 */ /* 0x000fc6000001142a */
[----:B------:R-:W-:Y:S01]  /*72e0*/  IMAD R7, R3, c[0x0][0x280], RZ ;  /* 0x0000a00003077a24 */ /* 0x000fe200078e02ff */
[----:B------:R-:W-:-:S03]  /*72f0*/  LEA R36, P0, R4, c[0x0][0x270], 0x1 ;  /* 0x00009c0004247a11 */ /* 0x000fc600078008ff */
[----:B------:R-:W-:-:S04]  /*7300*/  IMAD R6, R0, c[0x0][0x284], R7 ;  /* 0x0000a10000067a24 */ /* 0x000fc800078e0207 */
[----:B------:R-:W-:-:S05]  /*7310*/  IMAD.IADD R6, R5, 0x1, R6 ;  /* 0x0000000105067824 */ /* 0x000fca00078e0206 */
[----:B------:R-:W-:Y:S01]  /*7320*/  LEA.HI.X R34, R4, c[0x0][0x274], R6, 0x1, P0 ;  /* 0x00009d0004227a11 */ /* 0x000fe200000f0c06 */
[----:B------:R-:W-:Y:S02]  /*7330*/  IMAD R4, R3, c[0x0][0x290], RZ ;  /* 0x0000a40003047a24 */ /* 0x000fe400078e02ff */
[----:B------:R-:W-:-:S04]  /*7340*/  IMAD.MOV.U32 R3, RZ, RZ, R8 ;  /* 0x000000ffff037224 */ /* 0x000fc800078e0008 */
[----:B------:R-:W-:-:S04]  /*7350*/  IMAD.WIDE.U32 R2, R0, c[0x0][0x290], R2 ;  /* 0x0000a40000027a25 */ /* 0x000fc800078e0002 */
[----:B------:R-:W-:Y:S01]  /*7360*/  IMAD R0, R0, c[0x0][0x294], R4 ;  /* 0x0000a50000007a24 */ /* 0x000fe200078e0204 */
[C---:B------:R-:W-:Y:S01]  /*7370*/  LEA R33, P0, R2.reuse, c[0x0][0x288], 0x1 ;  /* 0x0000a20002217a11 */ /* 0x040fe200078008ff */
[----:B------:R1:W3:Y:S02]  /*7380*/  SHFL.IDX PT, R4, R34, RZ, 0x181f ;  /* 0x00181fff22047589 */ /* 0x0002e400000e0000 */
[----:B------:R-:W-:Y:S02]  /*7390*/  IMAD.IADD R0, R3, 0x1, R0 ;  /* 0x0000000103007824 */ /* 0x000fe400078e0200 */
[----:B------:R1:W2:Y:S03]  /*73a0*/  SHFL.IDX PT, R3, R36, RZ, 0x181f ;  /* 0x00181fff24037589 */ /* 0x0002a600000e0000 */
[----:B------:R-:W-:Y:S02]  /*73b0*/  LEA.HI.X R31, R2, c[0x0][0x28c], R0, 0x1, P0 ;  /* 0x0000a300021f7a11 */ /* 0x000fe400000f0c00 */
[----:B------:R1:W4:Y:S04]  /*73c0*/  SHFL.IDX PT, R0, R33, RZ, 0x181f ;  /* 0x00181fff21007589 */ /* 0x00032800000e0000 */
[----:B------:R1:W1:Y:S01]  /*73d0*/  SHFL.IDX PT, R2, R31, RZ, 0x181f ;  /* 0x00181fff1f027589 */ /* 0x00026200000e0000 */
        /* <DEDUP_REMOVED lines=9> */
[----:B--2---:R-:W-:-:S05]  /*7470*/  @!P3 IADD3 R18, P0, R3, R6, RZ ;  /* 0x000000060312b210 */ /* 0x004fca0007f1e0ff */
[--C-:B---3--:R-:W-:Y:S01]  /*7480*/  @!P3 IMAD.X R19, R4, 0x1, R5.reuse, P0 ;  /* 0x000000010413b824 */ /* 0x108fe200000e0605 */
[----:B----4-:R-:W-:Y:S02]  /*7490*/  @!P3 IADD3 R16, P0, R0, R6, RZ ;  /* 0x000000060010b210 */ /* 0x010fe40007f1e0ff */
        /* <DEDUP_REMOVED lines=35> */
.L_x_1043:
[----:B------:R-:W-:Y:S05]  /*76d0*/  BSYNC B0 ;  /* 0x0000000000007941 */ /* 0x000fea0003800000 */
.L_x_1042:
[----:B----45:R-:W-:Y:S01]  /*76e0*/  IMAD.MOV.U32 R0, RZ, RZ, R45 ;  /* 0x000000ffff007224 */ /* 0x030fe200078e002d */
[----:B------:R-:W-:Y:S01]  /*76f0*/  LOP3.LUT P0, RZ, R216, 0x10, RZ, 0xc0, !PT ;  /* 0x00000010d8ff7812 */ /* 0x000fe2000780c0ff */
[----:B-1----:R-:W-:Y:S01]  /*7700*/  IMAD.MOV.U32 R2, RZ, RZ, R44 ;  /* 0x000000ffff027224 */ /* 0x002fe200078e002c */
[----:B------:R-:W-:Y:S01]  /*7710*/  MOV R5, R41 ;  /* 0x0000002900057202 */ /* 0x000fe20000000f00 */
[----:B---3--:R-:W-:Y:S01]  /*7720*/  IMAD.MOV.U32 R4, RZ, RZ, R38 ;  /* 0x000000ffff047224 */ /* 0x008fe200078e0026 */
        /* <DEDUP_REMOVED lines=53> */
[-C--:B------:R-:W-:Y:S01]  /*7a80*/  @!P2 IADD3 R14, P0, R3, R5.reuse, RZ ;  /* 0x00000005030ea210 */ /* 0x080fe20007f1e0ff */
[----:B------:R-:W-:Y:S01]  /*7a90*/  CS2R R64, SRZ ;  /* 0x0000000000407805 */ /* 0x000fe2000001ff00 */
[----:B------:R-:W-:Y:S01]  /*7aa0*/  CS2R R60, SRZ ;  /* 0x00000000003c7805 */ /* 0x000fe2000001ff00 */
[----:B------:R1:W5:Y:S02]  /*7ab0*/  @!P3 LD.E.64 R48, [R18.64] ;  /* 0x000000061230b980 */ /* 0x000364000c101b00 */
[--C-:B------:R-:W-:Y:S01]  /*7ac0*/  @!P2 IMAD.X R15, R4, 0x1, R6.reuse, P0 ;  /* 0x00000001040fa824 */ /* 0x100fe200000e0606 */
[----:B------:R-:W-:Y:S01]  /*7ad0*/  @!P2 IADD3 R12, P0, R0, R5, RZ ;  /* 0x00000005000ca210 */ /* 0x000fe20007f1e0ff */
[C---:B------:R-:W-:Y:S01]  /*7ae0*/  @!P1 IMAD.SHL.U32 R5, R43.reuse, 0x2, RZ ;  /* 0x000000022b059824 */ /* 0x040fe200078e00ff */
        /* <DEDUP_REMOVED lines=21> */
.L_x_1045:
[----:B------:R-:W-:Y:S05]  /*7c40*/  BSYNC B0 ;  /* 0x0000000000007941 */ /* 0x000fea0003800000 */
.L_x_1044:
        /* <DEDUP_REMOVED lines=46> */
[----:B------:R-:W-:-:S02]  /*7f30*/  ISETP.GE.AND P2, PT, R42, c[0x0][0x27c], PT ;  /* 0x00009f002a007a0c */ /* 0x000fc40003f46270 */
[----:B------:R-:W-:Y:S02]  /*7f40*/  ISETP.GE.AND P1, PT, R43, c[0x0][0x27c], PT ;  /* 0x00009f002b007a0c */ /* 0x000fe40003f26270 */
[----:B------:R-:W-:-:S07]  /*7f50*/  P2R R21, PR, RZ, 0x10 ;  /* 0x00000010ff157803 */ /* 0x000fce0000000000 */
[C---:B------:R-:W-:Y:S01]  /*7f60*/  @!P3 IMAD.SHL.U32 R5, R148.reuse, 0x2, RZ ;  /* 0x000000029405b824 */ /* 0x040fe200078e00ff */
[----:B------:R-:W-:-:S04]  /*7f70*/  @!P3 SHF.L.U64.HI R6, R148, 0x1, R35 ;  /* 0x000000019406b819 */ /* 0x000fc80000010223 */
[----:B---3--:R-:W-:-:S05]  /*7f80*/  @!P3 IADD3 R18, P0, R3, R5, RZ ;  /* 0x000000050312b210 */ /* 0x008fca0007f1e0ff */
[----:B--2---:R-:W-:Y:S01]  /*7f90*/  @!P3 IMAD.X R19, R4, 0x1, R6, P0 ;  /* 0x000000010413b824 */ /* 0x004fe200000e0606 */
[----:B-1----:R-:W-:Y:S01]  /*7fa0*/  @!P3 IADD3 R16, P0, R0, R5, RZ ;  /* 0x000000050010b210 */ /* 0x002fe20007f1e0ff */
[----:B------:R-:W-:-:S04]  /*7fb0*/  @!P2 IMAD.SHL.U32 R5, R42, 0x2, RZ ;  /* 0x000000022a05a824 */ /* 0x000fc800078e00ff */
[----:B----4-:R-:W-:Y:S01]  /*7fc0*/  @!P3 IMAD.X R17, R2, 0x1, R6, P0 ;  /* 0x000000010211b824 */ /* 0x010fe200000e0606 */
[----:B------:R-:W-:Y:S02]  /*7fd0*/  @!P2 SHF.L.U64.HI R6, R42, 0x1, R30 ;  /* 0x000000012a06a819 */ /* 0x000fe4000001021e */
[-C--:B------:R-:W-:Y:S01]  /*7fe0*/  @!P2 IADD3 R14, P0, R3, R5.reuse, RZ ;  /* 0x00000005030ea210 */ /* 0x080fe20007f1e0ff */
[----:B------:R-:W-:Y:S01]  /*7ff0*/  CS2R R66, SRZ ;  /* 0x0000000000427805 */ /* 0x000fe2000001ff00 */
[----:B------:R-:W-:Y:S01]  /*8000*/  CS2R R68, SRZ ;  /* 0x0000000000447805 */ /* 0x000fe2000001ff00 */
[----:B------:R-:W-:Y:S01]  /*8010*/  CS2R R70, SRZ ;  /* 0x0000000000467805 */ /* 0x000fe2000001ff00 */
[----:B------:R-:W-:Y:S01]  /*8020*/  CS2R R74, SRZ ;  /* 0x00000000004a7805 */ /* 0x000fe2000001ff00 */
[--C-:B------:R-:W-:Y:S01]  /*8030*/  @!P2 IMAD.X R15, R4, 0x1, R6.reuse, P0 ;  /* 0x00000001040fa824 */ /* 0x100fe200000e0606 */
[----:B------:R-:W-:Y:S01]  /*8040*/  @!P2 IADD3 R12, P0, R0, R5, RZ ;  /* 0x00000005000ca210 */ /* 0x000fe20007f1e0ff */
[C---:B------:R-:W-:Y:S01]  /*8050*/  @!P1 IMAD.SHL.U32 R5, R43.reuse, 0x2, RZ ;  /* 0x000000022b059824 */ /* 0x040fe200078e00ff */
[----:B------:R-:W-:Y:S01]  /*8060*/  CS2R R76, SRZ ;  /* 0x00000000004c7805 */ /* 0x000fe2000001ff00 */
[----:B------:R1:W5:Y:S02]  /*8070*/  @!P3 LD.E.64 R62, [R16.64] ;  /* 0x00000006103eb980 */ /* 0x000364000c101b00 */
[----:B------:R-:W-:Y:S01]  /*8080*/  @!P2 IMAD.X R13, R2, 0x1, R6, P0 ;  /* 0x00000001020da824 */ /* 0x000fe200000e0606 */
[----:B------:R-:W-:-:S02]  /*8090*/  @!P1 SHF.L.U64.HI R6, R43, 0x1, R32 ;  /* 0x000000012b069819 */ /* 0x000fc40000010220 */
        /* <DEDUP_REMOVED lines=15> */
[----:B------:R-:W-:Y:S02]  /*8190*/  ISETP.NE.AND P4, PT, R21, RZ, PT ;  /* 0x000000ff1500720c */ /* 0x000fe40003f85270 */
[----:B------:R-:W-:Y:S02]  /*81a0*/  CS2R R20, SRZ ;  /* 0x0000000000147805 */ /* 0x000fe4000001ff00 */
[----:B------:R1:W5:Y:S04]  /*81b0*/  @!P0 LD.E.64 R76, [R4.64] ;  /* 0x00000006044c8980 */ /* 0x000368000c101b00 */
[----:B------:R2:W5:Y:S02]  /*81c0*/  @!P3 LD.E.64 R20, [R18.64] ;  /* 0x000000061214b980 */ /* 0x000564000c101b00 */
[----:B--2---:R-:W-:-:S06]  /*81d0*/  CS2R R18, SRZ ;  /* 0x0000000000127805 */ /* 0x004fcc000001ff00 */
[----:B------:R1:W5:Y:S02]  /*81e0*/  @!P2 LD.E.64 R18, [R14.64] ;  /* 0x000000060e12a980 */ /* 0x000364000c101b00 */
.L_x_1047:
[----:B------:R-:W-:Y:S05]  /*81f0*/  BSYNC B0 ;  /* 0x0000000000007941 */ /* 0x000fea0003800000 */
.L_x_1046:
[----:B----45:R-:W-:Y:S01]  /*8200*/  IMAD.MOV.U32 R2, RZ, RZ, R74 ;  /* 0x000000ffff027224 */ /* 0x030fe200078e004a */
[----:B------:R-:W-:Y:S01]  /*8210*/  ISETP.NE.AND P0, PT, R84, RZ, PT ;  /* 0x000000ff5400720c */ /* 0x000fe20003f05270 */
[----:B-1----:R-:W-:Y:S01]  /*8220*/  IMAD.MOV.U32 R0, RZ, RZ, R75 ;  /* 0x000000ffff007224 */ /* 0x002fe200078e004b */
[----:B------:R1:W4:Y:S01]  /*8230*/  SHFL.IDX PT, R7, R34, 0x3, 0x181f ;  /* 0x00781f0022077f89 */ /* 0x00032200000e0000 */
        /* <DEDUP_REMOVED lines=16> */
[----:B------:R2:W3:Y:S01]  /*8340*/  SHFL.IDX PT, R9, R31, 0x3, 0x181f ;  /* 0x00781f001f097f89 */ /* 0x0004e200000e0000 */
[----:B------:R-:W-:Y:S01]  /*8350*/  MOV R2, R71 ;  /* 0x0000004700027202 */ /* 0x000fe20000000f00 */
[----:B------:R-:W-:Y:S01]  /*8360*/  CS2R R86, SRZ ;  /* 0x0000000000567805 */ /* 0x000fe2000001ff00 */
[----:B------:R-:W-:Y:S01]  /*8370*/  PRMT R108, R108, 0x5410, R4 ;  /* 0x000054106c6c7816 */ /* 0x000fe20000000004 */
[----:B------:R-:W-:Y:S01]  /*8380*/  IMAD.MOV.U32 R4, RZ, RZ, R67 ;  /* 0x000000ffff047224 */ /* 0x000fe200078e0043 */
[----:B------:R-:W3:Y:S01]  /*8390*/  SHFL.IDX PT, R0, R36, 0x3, 0x181f ;  /* 0x00781f0024007f89 */ /* 0x000ee200000e0000 */
[----:B-1----:R-:W-:Y:S01]  /*83a0*/  PRMT R34, R3, 0x5410, R2 ;  /* 0x0000541003227816 */ /* 0x002fe20000000002 */
[----:B------:R-:W-:Y:S01]  /*83b0*/  IMAD.MOV.U32 R2, RZ, RZ, R63 ;  /* 0x000000ffff027224 */ /* 0x000fe200078e003f */
[----:B------:R-:W-:Y:S01]  /*83c0*/  MOV R3, R62 ;  /* 0x0000003e00037202 */ /* 0x000fe20000000f00 */
[----:B------:R1:W3:Y:S01]  /*83d0*/  SHFL.IDX PT, R6, R33, 0x3, 0x181f ;  /* 0x00781f0021067f89 */ /* 0x0002e200000e0000 */
[----:B------:R-:W-:Y:S01]  /*83e0*/  CS2R R82, SRZ ;  /* 0x0000000000527805 */ /* 0x000fe2000001ff00 */
[----:B------:R-:W-:Y:S01]  /*83f0*/  CS2R R78, SRZ ;  /* 0x00000000004e7805 */ /* 0x000fe2000001ff00 */
[----:B------:R-:W-:Y:S01]  /*8400*/  CS2R R90, SRZ ;  /* 0x00000000005a7805 */ /* 0x000fe2000001ff00 */
[----:B------:R-:W-:Y:S01]  /*8410*/  CS2R R88, SRZ ;  /* 0x0000000000587805 */ /* 0x000fe2000001ff00 */
[----:B------:R-:W-:Y:S01]  /*8420*/  CS2R R84, SRZ ;  /* 0x0000000000547805 */ /* 0x000fe2000001ff00 */
[----:B------:R-:W-:Y:S01]  /*8430*/  CS2R R80, SRZ ;  /* 0x0000000000507805 */ /* 0x000fe2000001ff00 */
[----:B--2---:R-:W-:-:S02]  /*8440*/  PRMT R31, R3, 0x5410, R2 ;  /* 0x00005410031f7816 */ /* 0x004fc40000000002 */
[----:B-1----:R-:W-:Y:S01]  /*8450*/  PRMT R33, R5, 0x5410, R4 ;  /* 0x0000541005217816 */ /* 0x002fe20000000004 */
[----:B------:R-:W-:Y:S05]  /*8460*/  @P0 BRA `(.L_x_1049) ;  /* 0x000002c000000947 */ /* 0x000fea0003800000 */
[----:B---34-:R-:W-:Y:S01]  /*8470*/  ISETP.GE.AND P1, PT, R42, c[0x0][0x27c], PT ;  /* 0x00009f002a007a0c */ /* 0x018fe20003f26270 */
[----:B------:R-:W-:Y:S01]  /*8480*/  CS2R R82, SRZ ;  /* 0x0000000000527805 */ /* 0x000fe2000001ff00 */
[----:B------:R-:W-:-:S11]  /*8490*/  CS2R R84, SRZ ;  /* 0x0000000000547805 */ /* 0x000fd6000001ff00 */
[C---:B------:R-:W-:Y:S01]  /*84a0*/  @!P1 IMAD.SHL.U32 R2, R42.reuse, 0x2, RZ ;  /* 0x000000022a029824 */ /* 0x040fe200078e00ff */
[----:B------:R-:W-:-:S04]  /*84b0*/  @!P1 SHF.L.U64.HI R3, R42, 0x1, R30 ;  /* 0x000000012a039819 */ /* 0x000fc8000001021e */
[----:B------:R-:W-:-:S05]  /*84c0*/  @!P1 IADD3 R4, P0, R0, R2, RZ ;  /* 0x0000000200049210 */ /* 0x000fca0007f1e0ff */
[----:B------:R-:W-:Y:S01]  /*84d0*/  @!P1 IMAD.X R5, R7, 0x1, R3, P0 ;  /* 0x0000000107059824 */ /* 0x000fe200000e0603 */
[----:B------:R-:W-:-:S04]  /*84e0*/  @!P1 IADD3 R2, P0, R6, R2, RZ ;  /* 0x0000000206029210 */ /* 0x000fc80007f1e0ff */
[----:B------:R1:W5:Y:S01]  /*84f0*/  @!P1 LD.E.64 R82, [R4.64] ;  /* 0x0000000604529980 */ /* 0x000362000c101b00 */
[----:B------:R-:W-:Y:S01]  /*8500*/  @!P1 IMAD.X R3, R9, 0x1, R3, P0 ;  /* 0x0000000109039824 */ /* 0x000fe200000e0603 */
[----:B------:R-:W-:-:S04]  /*8510*/  ISETP.GE.AND P0, PT, R43, c[0x0][0x27c], PT ;  /* 0x00009f002b007a0c */ /* 0x000fc80003f06270 */
[----:B------:R2:W5:Y:S09]  /*8520*/  @!P1 LD.E.64 R84, [R2.64] ;  /* 0x0000000602549980 */ /* 0x000572000c101b00 */
[----:B------:R-:W-:-:S05]  /*8530*/  @!P0 IMAD.SHL.U32 R8, R43, 0x2, RZ ;  /* 0x000000022b088824 */ /* 0x000fca00078e00ff */
[----:B-1----:R-:W-:Y:S02]  /*8540*/  @!P0 IADD3 R4, P1, R0, R8, RZ ;  /* 0x0000000800048210 */ /* 0x002fe40007f3e0ff */
[----:B--2---:R-:W-:-:S05]  /*8550*/  @!P0 SHF.L.U64.HI R3, R43, 0x1, R32 ;  /* 0x000000012b038819 */ /* 0x004fca0000010220 */
[----:B------:R-:W-:Y:S01]  /*8560*/  @!P0 IMAD.X R5, R7, 0x1, R3, P1 ;  /* 0x0000000107058824 */ /* 0x000fe200008e0603 */
[----:B------:R-:W-:-:S05]  /*8570*/  @!P0 IADD3 R2, P1, R6, R8, RZ ;  /* 0x0000000806028210 */ /* 0x000fca0007f3e0ff */
[----:B------:R-:W-:Y:S01]  /*8580*/  @!P0 IMAD.X R3, R9, 0x1, R3, P1 ;  /* 0x0000000109038824 */ /* 0x000fe200008e0603 */
[----:B------:R-:W-:Y:S01]  /*8590*/  ISETP.GE.AND P1, PT, R148, c[0x0][0x27c], PT ;  /* 0x00009f0094007a0c */ /* 0x000fe20003f26270 */
[----:B------:R-:W-:Y:S01]  /*85a0*/  CS2R R86, SRZ ;  /* 0x0000000000567805 */ /* 0x000fe2000001ff00 */
[----:B------:R-:W-:-:S05]  /*85b0*/  CS2R R88, SRZ ;  /* 0x0000000000587805 */ /* 0x000fca000001ff00 */
[----:B------:R1:W5:Y:S04]  /*85c0*/  @!P0 LD.E.64 R86, [R4.64] ;  /* 0x0000000604568980 */ /* 0x000368000c101b00 */
[----:B------:R2:W5:Y:S02]  /*85d0*/  @!P0 LD.E.64 R88, [R2.64] ;  /* 0x0000000602588980 */ /* 0x000564000c101b00 */
        /* <DEDUP_REMOVED lines=11> */
[----:B------:R-:W-:Y:S01]  /*8690*/  @!P0 IMAD.SHL.U32 R8, R147, 0x2, RZ ;  /* 0x0000000293088824 */ /* 0x000fe200078e00ff */
[----:B------:R-:W-:Y:S01]  /*86a0*/  CS2R R92, SRZ ;  /* 0x00000000005c7805 */ /* 0x000fe2000001ff00 */
[----:B------:R-:W-:-:S03]  /*86b0*/  CS2R R90, SRZ ;  /* 0x00000000005a7805 */ /* 0x000fc6000001ff00 */
[----:B-1----:R-:W-:Y:S02]  /*86c0*/  @!P0 IADD3 R4, P1, R0, R8, RZ ;  /* 0x0000000800048210 */ /* 0x002fe40007f3e0ff */
[----:B--2---:R-:W-:-:S05]  /*86d0*/  @!P0 SHF.L.U64.HI R3, R147, 0x1, R37 ;  /* 0x0000000193038819 */ /* 0x004fca0000010225 */
[----:B------:R-:W-:Y:S01]  /*86e0*/  @!P0 IMAD.X R5, R7, 0x1, R3, P1 ;  /* 0x0000000107058824 */ /* 0x000fe200008e0603 */
[----:B------:R-:W-:-:S04]  /*86f0*/  @!P0 IADD3 R2, P1, R6, R8, RZ ;  /* 0x0000000806028210 */ /* 0x000fc80007f3e0ff */
[----:B------:R1:W5:Y:S01]  /*8700*/  @!P0 LD.E.64 R92, [R4.64] ;  /* 0x00000006045c8980 */ /* 0x000362000c101b00 */
[----:B------:R-:W-:-:S05]  /*8710*/  @!P0 IMAD.X R3, R9, 0x1, R3, P1 ;  /* 0x0000000109038824 */ /* 0x000fca00008e0603 */
[----:B------:R1:W5:Y:S03]  /*8720*/  @!P0 LD.E.64 R90, [R2.64] ;  /* 0x00000006025a8980 */ /* 0x000366000c101b00 */
.L_x_1049:
[----:B---34-:R-:W-:Y:S05]  /*8730*/  BSYNC B0 ;  /* 0x0000000000007941 */ /* 0x018fea0003800000 */
.L_x_1048:
        /* <DEDUP_REMOVED lines=51> */
[-C--:B------:R-:W-:Y:S01]  /*8a70*/  FMUL.FTZ R5, R7, R12.reuse ;  /* 0x0000000c07057220 */ /* 0x080fe20000410000 */
[--C-:B------:R-:W-:Y:S01]  /*8a80*/  HADD2.F32 R10, -RZ, R6.reuse.H0_H0 ;  /* 0x20000006ff0a7230 */ /* 0x100fe20000004100 */
[C---:B------:R-:W-:Y:S01]  /*8a90*/  FMUL.FTZ R12, R9.reuse, R12 ;  /* 0x0000000c090c7220 */ /* 0x040fe20000410000 */
[----:B------:R-:W-:Y:S01]  /*8aa0*/  HADD2.F32 R6, -RZ, R6.H1_H1 ;  /* 0x30000006ff067230 */ /* 0x000fe20000004100 */
[-C--:B------:R-:W-:Y:S02]  /*8ab0*/  FMUL.FTZ R13, R4, R0.reuse ;  /* 0x00000000040d7220 */ /* 0x080fe40000410000 */
[-C--:B------:R-:W-:Y:S02]  /*8ac0*/  FFMA.FTZ R15, R9, R17.reuse, -R5 ;  /* 0x00000011090f7223 */ /* 0x080fe40000010805 */
[C---:B------:R-:W-:Y:S01]  /*8ad0*/  FMUL.FTZ R5, R8.reuse, R0 ;  /* 0x0000000008057220 */ /* 0x040fe20000410000 */
[----:B------:R-:W-:Y:S01]  /*8ae0*/  HADD2.F32 R0, -RZ, R73.H1_H1 ;  /* 0x30000049ff007230 */ /* 0x000fe20000004100 */
[----:B------:R-:W-:Y:S01]  /*8af0*/  FFMA.FTZ R9, R7, R17, R12 ;  /* 0x0000001107097223 */ /* 0x000fe2000001000c */
[----:B------:R-:W-:Y:S01]  /*8b00*/  HADD2.F32 R7, -RZ, R14.H0_H0 ;  /* 0x2000000eff077230 */ /* 0x000fe20000004100 */
[-C--:B------:R-:W-:Y:S01]  /*8b10*/  FFMA.FTZ R13, R8, R2.reuse, -R13 ;  /* 0x00000002080d7223 */ /* 0x080fe2000001080d */
[----:B------:R-:W-:Y:S01]  /*8b20*/  HADD2.F32 R12, -RZ, R16.H0_H0 ;  /* 0x20000010ff0c7230 */ /* 0x000fe20000004100 */
[----:B------:R-:W-:Y:S01]  /*8b30*/  FFMA.FTZ R8, R4, R2, R5 ;  /* 0x0000000204087223 */ /* 0x000fe20000010005 */
[----:B------:R-:W-:Y:S01]  /*8b40*/  HADD2.F32 R2, -RZ, R94.H1_H1 ;  /* 0x3000005eff027230 */ /* 0x000fe20000004100 */
[----:B------:R-:W-:-:S02]  /*8b50*/  FMUL.FTZ R4, R6, R0 ;  /* 0x0000000006047220 */ /* 0x000fc40000410000 */
[C---:B------:R-:W-:Y:S02]  /*8b60*/  FMUL.FTZ R0, R10.reuse, R0 ;  /* 0x000000000a007220 */ /* 0x040fe40000410000 */
[-C--:B------:R-:W-:Y:S02]  /*8b70*/  FMUL.FTZ R5, R3, R7.reuse ;  /* 0x0000000703057220 */ /* 0x080fe40000410000 */
[C---:B------:R-:W-:Y:S02]  /*8b80*/  FMUL.FTZ R7, R11.reuse, R7 ;  /* 0x000000070b077220 */ /* 0x040fe40000410000 */
[-C--:B------:R-:W-:Y:S02]  /*8b90*/  FFMA.FTZ R4, R10, R2.reuse, -R4 ;  /* 0x000000020a047223 */ /* 0x080fe40000010804 */
[----:B------:R-:W-:Y:S02]  /*8ba0*/  FFMA.FTZ R2, R6, R2, R0 ;  /* 0x0000000206027223 */ /* 0x000fe40000010000 */
[----:B------:R-:W-:-:S02]  /*8bb0*/  FFMA.FTZ R0, R11, R12, -R5 ;  /* 0x0000000c0b007223 */ /* 0x000fc40000010805 */
[----:B------:R-:W-:Y:S01]  /*8bc0*/  FFMA.FTZ R3, R3, R12, R7 ;  /* 0x0000000c03037223 */ /* 0x000fe20000010007 */
[----:B------:R-:W-:Y:S02]  /*8bd0*/  F2FP.PACK_AB R6, R2, R4 ;  /* 0x000000040206723e */ /* 0x000fe400000000ff */
[----:B------:R-:W-:Y:S02]  /*8be0*/  F2FP.PACK_AB R7, R9, R15 ;  /* 0x0000000f0907723e */ /* 0x000fe400000000ff */
[----:B------:R-:W-:Y:S02]  /*8bf0*/  F2FP.PACK_AB R4, R8, R13 ;  /* 0x0000000d0804723e */ /* 0x000fe400000000ff */
[----:B------:R-:W-:-:S05]  /*8c00*/  F2FP.PACK_AB R5, R3, R0 ;  /* 0x000000000305723e */ /* 0x000fca00000000ff */
[----:B------:R1:W-:Y:S02]  /*8c10*/  STS.128 [R201+0x10080], R4 ;  /* 0x01008004c9007388 */ /* 0x0003e40000000c00 */
.L_x_1053:
[----:B------:R-:W-:Y:S05]  /*8c20*/  BSYNC B0 ;  /* 0x0000000000007941 */ /* 0x000fea0003800000 */
.L_x_1052:
        /* <DEDUP_REMOVED lines=29> */
[----:B------:R-:W-:-:S02]  /*8e00*/  FFMA.FTZ R13, R8, R2, -R13 ;  /* 0x00000002080d7223 */ /* 0x000fc4000001080d */
[----:B------:R-:W-:Y:S01]  /*8e10*/  FFMA.FTZ R8, R4, R2, R5 ;  /* 0x0000000204087223 */ /* 0x000fe20000010005 */
[----:B------:R-:W-:Y:S01]  /*8e20*/  HADD2.F32 R2, -RZ, R96.H1_H1 ;  /* 0x30000060ff027230 */ /* 0x000fe20000004100 */
[-C--:B------:R-:W-:Y:S02]  /*8e30*/  FMUL.FTZ R4, R6, R0.reuse ;  /* 0x0000000006047220 */ /* 0x080fe40000410000 */
[C---:B------:R-:W-:Y:S02]  /*8e40*/  FMUL.FTZ R0, R10.reuse, R0 ;  /* 0x000000000a007220 */ /* 0x040fe40000410000 */
[-C--:B------:R-:W-:Y:S02]  /*8e50*/  FMUL.FTZ R5, R3, R7.reuse ;  /* 0x0000000703057220 */ /* 0x080fe40000410000 */
[----:B------:R-:W-:Y:S02]  /*8e60*/  FMUL.FTZ R7, R11, R7 ;  /* 0x000000070b077220 */ /* 0x000fe40000410000 */
[----:B------:R-:W-:-:S02]  /*8e70*/  FFMA.FTZ R4, R10, R2, -R4 ;  /* 0x000000020a047223 */ /* 0x000fc40000010804 */
[----:B------:R-:W-:Y:S02]  /*8e80*/  FFMA.FTZ R2, R6, R2, R0 ;  /* 0x0000000206027223 */ /* 0x000fe40000010000 */
[-C--:B------:R-:W-:Y:S02]  /*8e90*/  FFMA.FTZ R0, R11, R15.reuse, -R5 ;  /* 0x0000000f0b007223 */ /* 0x080fe40000010805 */
[----:B------:R-:W-:Y:S01]  /*8ea0*/  FFMA.FTZ R3, R3, R15, R7 ;  /* 0x0000000f03037223 */ /* 0x000fe20000010007 */
[----:B------:R-:W-:Y:S02]  /*8eb0*/  F2FP.PACK_AB R6, R2, R4 ;  /* 0x000000040206723e */ /* 0x000fe400000000ff */
[----:B------:R-:W-:Y:S02]  /*8ec0*/  F2FP.PACK_AB R7, R9, R16 ;  /* 0x000000100907723e */ /* 0x000fe400000000ff */
[----:B------:R-:W-:Y:S02]  /*8ed0*/  F2FP.PACK_AB R4, R8, R13 ;  /* 0x0000000d0804723e */ /* 0x000fe400000000ff */
[----:B------:R-:W-:-:S05]  /*8ee0*/  F2FP.PACK_AB R5, R3, R0 ;  /* 0x000000000305723e */ /* 0x000fca00000000ff */
[----:B------:R1:W-:Y:S02]  /*8ef0*/  STS.128 [R201+0x14080], R4 ;  /* 0x01408004c9007388 */ /* 0x0003e40000000c00 */
.L_x_1055:
[----:B------:R-:W-:Y:S05]  /*8f00*/  BSYNC B0 ;  /* 0x0000000000007941 */ /* 0x000fea0003800000 */
.L_x_1054:
        /* <DEDUP_REMOVED lines=45> */
.L_x_1057:
[----:B------:R-:W-:Y:S05]  /*91e0*/  BSYNC B0 ;  /* 0x0000000000007941 */ /* 0x000fea0003800000 */
.L_x_1056:
        /* <DEDUP_REMOVED lines=25> */
[----:B------:R-:W-:Y:S01]  /*9380*/  HADD2.F32 R0, -RZ, R101.H0_H0 ;  /* 0x20000065ff007230 */ /* 0x000fe20000004100 */
        /* <DEDUP_REMOVED lines=18> */
.L_x_1051:
[----:B------:R-:W-:Y:S05]  /*94b0*/  BSYNC B1 ;  /* 0x0000000000017941 */ /* 0x000fea0003800000 */
.L_x_1050:
        /* <DEDUP_REMOVED lines=34> */
[----:B------:R-:W-:Y:S01]  /*96e0*/  HADD2.F32 R2, -RZ, R102.H0_H0 ;  /* 0x20000066ff027230 */ /* 0x000fe20000004100 */
        /* <DEDUP_REMOVED lines=13> */
.L_x_1061:
[----:B------:R-:W-:Y:S05]  /*97c0*/  BSYNC B0 ;  /* 0x0000000000007941 */ /* 0x000fea0003800000 */
.L_x_1060:
        /* <DEDUP_REMOVED lines=45> */
.L_x_1063:
[----:B------:R-:W-:Y:S05]  /*9aa0*/  BSYNC B0 ;  /* 0x0000000000007941 */ /* 0x000fea0003800000 */
.L_x_1062:
        /* <DEDUP_REMOVED lines=45> */
.L_x_1065:
[----:B------:R-:W-:Y:S05]  /*9d80*/  BSYNC B0 ;  /* 0x0000000000007941 */ /* 0x000fea0003800000 */
.L_x_1064:
        /* <DEDUP_REMOVED lines=44> */
.L_x_1059:
[----:B------:R-:W-:Y:S05]  /*a050*/  BSYNC B1 ;  /* 0x0000000000017941 */ /* 0x000fea0003800000 */
.L_x_1058:
        /* <DEDUP_REMOVED lines=48> */
.L_x_1069:
[----:B------:R-:W-:Y:S05]  /*a360*/  BSYNC B0 ;  /* 0x0000000000007941 */ /* 0x000fea0003800000 */
.L_x_1068:
        /* <DEDUP_REMOVED lines=45> */
.L_x_1071:
[----:B------:R-:W-:Y:S05]  /*a640*/  BSYNC B0 ;  /* 0x0000000000007941 */ /* 0x000fea0003800000 */
.L_x_1070:
        /* <DEDUP_REMOVED lines=45> */
.L_x_1073:
[----:B------:R-:W-:Y:S05]  /*a920*/  BSYNC B0 ;  /* 0x0000000000007941 */ /* 0x000fea0003800000 */
.L_x_1072:
        /* <DEDUP_REMOVED lines=44> */
.L_x_1067:
[----:B------:R-:W-:Y:S05]  /*abf0*/  BSYNC B1 ;  /* 0x0000000000017941 */ /* 0x000fea0003800000 */
.L_x_1066:
        /* <DEDUP_REMOVED lines=47> */
.L_x_1076:
[----:B------:R-:W-:Y:S05]  /*aef0*/  BSYNC B0 ;  /* 0x0000000000007941 */ /* 0x000fea0003800000 */
.L_x_1075:
        /* <DEDUP_REMOVED lines=45> */
.L_x_1078:
[----:B------:R-:W-:Y:S05]  /*b1d0*/  BSYNC B0 ;  /* 0x0000000000007941 */ /* 0x000fea0003800000 */
.L_x_1077:
        /* <DEDUP_REMOVED lines=45> */
.L_x_1080:
[----:B------:R-:W-:Y:S05]  /*b4b0*/  BSYNC B0 ;  /* 0x0000000000007941 */ /* 0x000fea0003800000 */
.L_x_1079:
        /* <DEDUP_REMOVED lines=43> */
[----:B------:R1:W-:Y:S01]  /*b770*/  STS.128 [R201+0x1f080], R4 ;  /* 0x01f08004c9007388 */ /* 0x0003e20000000c00 */
[----:B------:R-:W-:Y:S05]  /*b780*/  BRA `(.L_x_1074) ;  /* 0x000048a000007947 */ /* 0x000fea0003800000 */
.L_x_1041:
        /* <DEDUP_REMOVED lines=13> */
[----:B------:R-:W-:-:S05]  /*b860*/  @P0 IMAD.HI.U32 R3, R0, c[0x0][0x2c8], RZ ;  /* 0x0000b20000030a27 */ /* 0x000fca00078e00ff */
[----:B------:R-:W-:-:S04]  /*b870*/  @P0 SHF.R.U32.HI R0, RZ, c[0x0][0x2cc], R3 ;  /* 0x0000b300ff000a19 */ /* 0x000fc80000011603 */
[----:B------:R-:W-:Y:S01]  /*b880*/  SHF.R.S32.HI R3, RZ, 0x1f, R0 ;  /* 0x0000001fff037819 */ /* 0x000fe20000011400 */
[----:B------:R-:W-:-:S04]  /*b890*/  IMAD.WIDE.U32 R6, R0, c[0x0][0x280], R6 ;  /* 0x0000a00000067a25 */ /* 0x000fc800078e0006 */
[----:B------:R-:W-:Y:S01]  /*b8a0*/  IMAD R9, R3, c[0x0][0x280], RZ ;  /* 0x0000a00003097a24 */ /* 0x000fe200078e02ff */
[----:B--2-4-:R-:W-:-:S03]  /*b8b0*/  LEA R17, P0, R6, c[0x0][0x270], 0x1 ;  /* 0x00009c0006117a11 */ /* 0x014fc600078008ff */
[----:B------:R-:W-:-:S04]  /*b8c0*/  IMAD R5, R0, c[0x0][0x284], R9 ;  /* 0x0000a10000057a24 */ /* 0x000fc800078e0209 */
[----:B------:R-:W-:-:S05]  /*b8d0*/  IMAD.IADD R5, R7, 0x1, R5 ;  /* 0x0000000107057824 */ /* 0x000fca00078e0205 */
[----:B------:R-:W-:Y:S01]  /*b8e0*/  LEA.HI.X R16, R6, c[0x0][0x274], R5, 0x1, P0 ;  /* 0x00009d0006107a11 */ /* 0x000fe200000f0c05 */
[----:B------:R-:W-:Y:S01]  /*b8f0*/  IMAD R5, R3, c[0x0][0x290], RZ ;  /* 0x0000a40003057a24 */ /* 0x000fe200078e02ff */
[----:B------:R-:W-:-:S03]  /*b900*/  MOV R3, R8 ;  /* 0x0000000800037202 */ /* 0x000fc60000000f00 */
[----:B------:R1:W2:Y:S02]  /*b910*/  SHFL.IDX PT, R7, R16, RZ, 0x181f ;  /* 0x00181fff10077589 */ /* 0x0002a400000e0000 */
[----:B------:R-:W-:-:S04]  /*b920*/  IMAD.WIDE.U32 R2, R0, c[0x0][0x290], R2 ;  /* 0x0000a40000027a25 */ /* 0x000fc800078e0002 */
[----:B------:R-:W-:Y:S01]  /*b930*/  IMAD R0, R0, c[0x0][0x294], R5 ;  /* 0x0000a50000007a24 */ /* 0x000fe200078e0205 */
[----:B------:R-:W-:-:S04]  /*b940*/  LEA R15, P0, R2, c[0x0][0x288], 0x1 ;  /* 0x0000a200020f7a11 */ /* 0x000fc800078008ff */
[----:B------:R-:W-:Y:S01]  /*b950*/  IADD3 R0, R3, R0, RZ ;  /* 0x0000000003007210 */ /* 0x000fe20007ffe0ff */
[----:B------:R1:W3:Y:S03]  /*b960*/  SHFL.IDX PT, R5, R15, RZ, 0x181f ;  /* 0x00181fff0f057589 */ /* 0x0002e600000e0000 */
[----:B------:R-:W-:Y:S02]  /*b970*/  LEA.HI.X R14, R2, c[0x0][0x28c], R0, 0x1, P0 ;  /* 0x0000a300020e7a11 */ /* 0x000fe400000f0c00 */
        /* <DEDUP_REMOVED lines=10> */
[----:B----4-:R-:W-:-:S05]  /*ba20*/  @!P1 IADD3 R10, P0, R2, R0, RZ ;  /* 0x00000000020a9210 */ /* 0x010fca0007f1e0ff */
[--C-:B--2---:R-:W-:Y:S01]  /*ba30*/  @!P1 IMAD.X R11, R7, 0x1, R3.reuse, P0 ;  /* 0x00000001070b9824 */ /* 0x104fe200000e0603 */
        /* <DEDUP_REMOVED lines=17> */
.L_x_1082:
[----:B------:R-:W-:Y:S05]  /*bb50*/  BSYNC B0 ;  /* 0x0000000000007941 */ /* 0x000fea0003800000 */
.L_x_1081:
[----:B-1--45:R-:W-:Y:S01]  /*bb60*/  IMAD.MOV.U32 R2, RZ, RZ, R34 ;  /* 0x000000ffff027224 */ /* 0x032fe200078e0022 */
[----:B------:R-:W-:Y:S01]  /*bb70*/  LOP3.LUT P0, RZ, R216, 0x10, RZ, 0xc0, !PT ;  /* 0x00000010d8ff7812 */ /* 0x000fe2000780c0ff */
[----:B------:R-:W-:Y:S01]  /*bb80*/  IMAD.MOV.U32 R0, RZ, RZ, R35 ;  /* 0x000000ffff007224 */ /* 0x000fe200078e0023 */
[----:B--2---:R1:W2:Y:S01]  /*bb90*/  SHFL.IDX PT, R7, R16, 0x1, 0x181f ;  /* 0x00381f0010077f89 */ /* 0x0042a200000e0000 */
[----:B---3--:R-:W-:Y:S01]  /*bba0*/  IMAD.MOV.U32 R5, RZ, RZ, R32 ;  /* 0x000000ffff057224 */ /* 0x008fe200078e0020 */
[----:B------:R-:W-:Y:S01]  /*bbb0*/  BSSY B0, `(.L_x_1083) ;  /* 0x0000040000007945 */ /* 0x000fe20003800000 */
[----:B------:R-:W-:Y:S01]  /*bbc0*/  IMAD.MOV.U32 R3, RZ, RZ, R33 ;  /* 0x000000ffff037224 */ /* 0x000fe200078e0021 */
[----:B------:R-:W-:Y:S01]  /*bbd0*/  PRMT R104, R0, 0x7610, R104 ;  /* 0x0000761000687816 */ /* 0x000fe20000000068 */
[----:B------:R-:W-:Y:S01]  /*bbe0*/  IMAD.MOV.U32 R0, RZ, RZ, R27 ;  /* 0x000000ffff007224 */ /* 0x000fe200078e001b */
[----:B------:R-:W-:Y:S01]  /*bbf0*/  PRMT R105, R5, 0x5410, R2 ;  /* 0x0000541005697816 */ /* 0x000fe20000000002 */
[----:B------:R-:W-:Y:S01]  /*bc00*/  IMAD.MOV.U32 R2, RZ, RZ, R26 ;  /* 0x000000ffff027224 */ /* 0x000fe200078e001a */
[----:B------:R-:W-:Y:S01]  /*bc10*/  PRMT R102, R3, 0x7610, R102 ;  /* 0x0000761003667816 */ /* 0x000fe20000000066 */
[----:B------:R-:W-:Y:S01]  /*bc20*/  IMAD.MOV.U32 R5, RZ, RZ, R24 ;  /* 0x000000ffff057224 */ /* 0x000fe200078e0018 */
[----:B------:R1:W3:Y:S01]  /*bc30*/  SHFL.IDX PT, R13, R14, 0x1, 0x181f ;  /* 0x00381f000e0d7f89 */ /* 0x0002e200000e0000 */
[----:B------:R-:W-:Y:S01]  /*bc40*/  IMAD.MOV.U32 R3, RZ, RZ, R25 ;  /* 0x000000ffff037224 */ /* 0x000fe200078e0019 */
[----:B------:R-:W-:Y:S01]  /*bc50*/  PRMT R55, R0, 0x5410, R2 ;  /* 0x0000541000377816 */ /* 0x000fe20000000002 */
[----:B------:R-:W-:Y:S01]  /*bc60*/  IMAD.MOV.U32 R0, RZ, RZ, R39 ;  /* 0x000000ffff007224 */ /* 0x000fe200078e0027 */
[----:B------:R-:W-:Y:S01]  /*bc70*/  MOV R2, R38 ;  /* 0x0000002600027202 */ /* 0x000fe20000000f00 */
[----:B------:R-:W-:Y:S01]  /*bc80*/  IMAD.MOV.U32 R6, RZ, RZ, R22 ;  /* 0x000000ffff067224 */ /* 0x000fe200078e0016 */
[----:B------:R-:W-:Y:S01]  /*bc90*/  PRMT R40, R40, 0x5410, R5 ;  /* 0x0000541028287816 */ /* 0x000fe20000000005 */
[----:B------:R1:W4:Y:S01]  /*bca0*/  SHFL.IDX PT, R12, R15, 0x1, 0x181f ;  /* 0x00381f000f0c7f89 */ /* 0x00032200000e0000 */
        /* <DEDUP_REMOVED lines=22> */
[----:B--23--:R-:W-:Y:S01]  /*be10*/  ISETP.GE.AND P1, PT, R144, c[0x0][0x27c], PT ;  /* 0x00009f0090007a0c */ /* 0x00cfe20003f26270 */
        /* <DEDUP_REMOVED lines=8> */
[----:B----4-:R-:W-:Y:S01]  /*bea0*/  @!P1 IADD3 R8, P0, R12, R0, RZ ;  /* 0x000000000c089210 */ /* 0x010fe20007f1e0ff */
        /* <DEDUP_REMOVED lines=16> */
.L_x_1084:
[----:B--23--:R-:W-:Y:S05]  /*bfb0*/  BSYNC B0 ;  /* 0x0000000000007941 */ /* 0x00cfea0003800000 */
.L_x_1083:
[----:B-----5:R-:W-:Y:S01]  /*bfc0*/  IMAD.MOV.U32 R5, RZ, RZ, R62 ;  /* 0x000000ffff057224 */ /* 0x020fe200078e003e */
[----:B------:R-:W-:Y:S01]  /*bfd0*/  LOP3.LUT P0, RZ, R216, 0x40, RZ, 0xc0, !PT ;  /* 0x00000040d8ff7812 */ /* 0x000fe2000780c0ff */
[----:B-1----:R-:W-:Y:S01]  /*bfe0*/  IMAD.MOV.U32 R2, RZ, RZ, R60 ;  /* 0x000000ffff027224 */ /* 0x002fe200078e003c */
        /* <DEDUP_REMOVED lines=19> */
[----:B----4-:R1:W3:Y:S01]  /*c120*/  SHFL.IDX PT, R12, R14, 0x2, 0x181f ;  /* 0x00581f000e0c7f89 */ /* 0x0102e200000e0000 */
        /* <DEDUP_REMOVED lines=29> */
[--C-:B------:R-:W-:Y:S01]  /*c300*/  @!P1 IMAD.X R11, R7, 0x1, R2.reuse, P0 ;  /* 0x00000001070b9824 */ /* 0x100fe200000e0602 */
[----:B-1----:R-:W-:Y:S01]  /*c310*/  @!P1 IADD3 R8, P0, R5, R0, RZ ;  /* 0x0000000005089210 */ /* 0x002fe20007f1e0ff */
[----:B------:R-:W-:Y:S01]  /*c320*/  CS2R R78, SRZ ;  /* 0x00000000004e7805 */ /* 0x000fe2000001ff00 */
[----:B------:R-:W-:Y:S01]  /*c330*/  CS2R R76, SRZ ;  /* 0x00000000004c7805 */ /* 0x000fe2000001ff00 */
[----:B------:R-:W-:Y:S01]  /*c340*/  CS2R R82, SRZ ;  /* 0x0000000000527805 */ /* 0x000fe2000001ff00 */
[----:B------:R-:W-:Y:S01]  /*c350*/  CS2R R80, SRZ ;  /* 0x0000000000507805 */ /* 0x000fe2000001ff00 */
[----:B---3--:R-:W-:Y:S01]  /*c360*/  @!P1 IMAD.X R9, R12, 0x1, R2, P0 ;  /* 0x000000010c099824 */ /* 0x008fe200000e0602 */
        /* <DEDUP_REMOVED lines=11> */
.L_x_1086:
[----:B--2---:R-:W-:Y:S05]  /*c420*/  BSYNC B0 ;  /* 0x0000000000007941 */ /* 0x004fea0003800000 */
.L_x_1085:
        /* <DEDUP_REMOVED lines=13> */
[----:B---3--:R1:W3:Y:S01]  /*c500*/  SHFL.IDX PT, R12, R14, 0x3, 0x181f ;  /* 0x00781f000e0c7f89 */ /* 0x0082e200000e0000 */
        /* <DEDUP_REMOVED lines=31> */
[----:B------:R-:W-:-:S11]  /*c700*/  CS2R R84, SRZ ;  /* 0x0000000000547805 */ /* 0x000fd6000001ff00 */
        /* <DEDUP_REMOVED lines=11> */
[----:B------:R-:W-:Y:S01]  /*c7c0*/  CS2R R94, SRZ ;  /* 0x00000000005e7805 */ /* 0x000fe2000001ff00 */
[----:B------:R-:W-:Y:S01]  /*c7d0*/  CS2R R92, SRZ ;  /* 0x00000000005c7805 */ /* 0x000fe2000001ff00 */
[----:B------:R1:W5:Y:S04]  /*c7e0*/  @!P1 LD.E.128 R84, [R8.64] ;  /* 0x0000000608549980 */ /* 0x000368000c101d00 */
[----:B------:R1:W5:Y:S06]  /*c7f0*/  @!P1 LD.E.128 R88, [R6.64] ;  /* 0x0000000606589980 */ /* 0x00036c000c101d00 */
        /* <DEDUP_REMOVED lines=8> */
.L_x_1088:
[----:B--23--:R-:W-:Y:S05]  /*c880*/  BSYNC B0 ;  /* 0x0000000000007941 */ /* 0x00cfea0003800000 */
.L_x_1087:
[----:B-----5:R-:W-:Y:S01]  /*c890*/  IMAD.MOV.U32 R0, RZ, RZ, R98 ;  /* 0x000000ffff007224 */ /* 0x020fe200078e0062 */
[----:B------:R-:W-:-:S04]  /*c8a0*/  DEPBAR.LE SB0, 0x1 ;  /* 0x000080400000791a */ /* 0x000fc80000000000 */
[----:B-1----:R-:W-:Y:S01]  /*c8b0*/  IMAD.MOV.U32 R4, RZ, RZ, R99 ;  /* 0x000000ffff047224 */ /* 0x002fe200078e0063 */
[----:B------:R-:W-:Y:S01]  /*c8c0*/  BSSY B1, `(.L_x_1089) ;  /* 0x00000ed000017945 */ /* 0x000fe20003800000 */
[----:B------:R-:W-:Y:S01]  /*c8d0*/  IMAD.MOV.U32 R3, RZ, RZ, R96 ;  /* 0x000000ffff037224 */ /* 0x000fe200078e0060 */
[----:B------:R-:W-:Y:S01]  /*c8e0*/  SHF.R.S32.HI R75, RZ, 0x3, R74 ;  /* 0x00000003ff4b7819 */ /* 0x000fe2000001144a */
        /* <DEDUP_REMOVED lines=36> */
[----:B------:R-:W-:Y:S02]  /*cb30*/  SHF.R.U64 R54, R24, 0x10, R25 ;  /* 0x0000001018367819 */ /* 0x000fe40000001219 */
[----:B------:R-:W-:Y:S02]  /*cb40*/  LEA.HI R0, R0, R103, RZ, 0x1d ;  /* 0x0000006700007211 */ /* 0x000fe400078fe8ff */
[----:B------:R-:W-:Y:S02]  /*cb50*/  SHF.R.U32.HI R24, RZ, 0x10, R21 ;  /* 0x00000010ff187819 */ /* 0x000fe40000011615 */
        /* <DEDUP_REMOVED lines=13> */
[--C-:B------:R-:W-:Y:S02]  /*cc30*/  SHF.R.U64 R53, R26, 0x10, R27.reuse ;  /* 0x000000101a357819 */ /* 0x100fe4000000121b */
[----:B------:R-:W-:Y:S01]  /*cc40*/  SHF.R.U32.HI R31, RZ, 0x10, R27 ;  /* 0x00000010ff1f7819 */ /* 0x000fe2000001161b */
[----:B----4-:R-:W2:Y:S01]  /*cc50*/  LDS.128 R8, [R28+0x10080] ;  /* 0x010080001c087984 */ /* 0x010ea20000000c00 */
[----:B------:R-:W-:-:S02]  /*cc60*/  SHF.R.U64 R41, R22, 0x10, R23 ;  /* 0x0000001016297819 */ /* 0x000fc40000001217 */
[----:B------:R-:W-:Y:S01]  /*cc70*/  SHF.R.U32.HI R22, RZ, 0x10, R23 ;  /* 0x00000010ff167819 */ /* 0x000fe20000011617 */
[--C-:B-1----:R-:W-:Y:S02]  /*cc80*/  HADD2.F32 R15, -RZ, R5.reuse.H0_H0 ;  /* 0x20000005ff0f7230 */ /* 0x102fe40000004100 */
[----:B------:R-:W-:Y:S02]  /*cc90*/  HADD2.F32 R14, -RZ, R5.H1_H1 ;  /* 0x30000005ff0e7230 */ /* 0x000fe40000004100 */
[--C-:B------:R-:W-:Y:S02]  /*cca0*/  HADD2.F32 R17, -RZ, R7.reuse.H0_H0 ;  /* 0x20000007ff117230 */ /* 0x100fe40000004100 */
[----:B------:R-:W-:Y:S02]  /*ccb0*/  HADD2.F32 R16, -RZ, R7.H1_H1 ;  /* 0x30000007ff107230 */ /* 0x000fe40000004100 */
[--C-:B------:R-:W-:Y:S02]  /*ccc0*/  HADD2.F32 R19, -RZ, R4.reuse.H0_H0 ;  /* 0x20000004ff137230 */ /* 0x100fe40000004100 */
[----:B------:R-:W-:-:S02]  /*ccd0*/  HADD2.F32 R21, -RZ, R4.H1_H1 ;  /* 0x30000004ff157230 */ /* 0x000fc40000004100 */
[--C-:B------:R-:W-:Y:S02]  /*cce0*/  HADD2.F32 R18, -RZ, R6.reuse.H0_H0 ;  /* 0x20000006ff127230 */ /* 0x100fe40000004100 */
[----:B------:R-:W-:Y:S01]  /*ccf0*/  HADD2.F32 R20, -RZ, R6.H1_H1 ;  /* 0x30000006ff147230 */ /* 0x000fe20000004100 */
[----:B------:R-:W-:Y:S01]  /*cd00*/  FMUL.FTZ R6, R15, R0 ;  /* 0x000000000f067220 */ /* 0x000fe20000410000 */
[----:B------:R-:W-:Y:S02]  /*cd10*/  HADD2.F32 R4, -RZ, R29.H1_H1 ;  /* 0x3000001dff047230 */ /* 0x000fe40000004100 */
[----:B------:R-:W-:Y:S02]  /*cd20*/  HADD2.F32 R25, -RZ, R22.H0_H0 ;  /* 0x20000016ff197230 */ /* 0x000fe40000004100 */
[--C-:B--2---:R-:W-:Y:S02]  /*cd30*/  HADD2.F32 R5, -RZ, R8.reuse.H0_H0 ;  /* 0x20000008ff057230 */ /* 0x104fe40000004100 */
[----:B------:R-:W-:-:S02]  /*cd40*/  HADD2.F32 R13, -RZ, R8.H1_H1 ;  /* 0x30000008ff0d7230 */ /* 0x000fc40000004100 */
[----:B------:R-:W-:Y:S01]  /*cd50*/  HADD2.F32 R3, -RZ, R9.H0_H0 ;  /* 0x20000009ff037230 */ /* 0x000fe20000004100 */
[----:B------:R-:W-:Y:S01]  /*cd60*/  FMUL.FTZ R26, R5, R4 ;  /* 0x00000004051a7220 */ /* 0x000fe20000410000 */
[--C-:B------:R-:W-:Y:S02]  /*cd70*/  HADD2.F32 R8, -RZ, R11.reuse.H0_H0 ;  /* 0x2000000bff087230 */ /* 0x100fe40000004100 */
[----:B------:R-:W-:Y:S01]  /*cd80*/  HADD2.F32 R7, -RZ, R11.H1_H1 ;  /* 0x3000000bff077230 */ /* 0x000fe20000004100 */
[----:B------:R-:W-:Y:S01]  /*cd90*/  FMUL.FTZ R29, R3, R0 ;  /* 0x00000000031d7220 */ /* 0x000fe20000410000 */
[----:B------:R-:W-:Y:S02]  /*cda0*/  HADD2.F32 R2, -RZ, R9.H1_H1 ;  /* 0x30000009ff027230 */ /* 0x000fe40000004100 */
[----:B------:R-:W-:Y:S02]  /*cdb0*/  HADD2.F32 R11, -RZ, R24.H0_H0 ;  /* 0x20000018ff0b7230 */ /* 0x000fe40000004100 */
[----:B------:R-:W-:-:S02]  /*cdc0*/  HADD2.F32 R9, -RZ, R10.H0_H0 ;  /* 0x2000000aff097230 */ /* 0x000fc40000004100 */
[----:B------:R-:W-:Y:S01]  /*cdd0*/  HADD2.F32 R12, -RZ, R10.H1_H1 ;  /* 0x3000000aff0c7230 */ /* 0x000fe20000004100 */
[-C--:B------:R-:W-:Y:S01]  /*cde0*/  FMUL.FTZ R0, R14, R11.reuse ;  /* 0x0000000b0e007220 */ /* 0x080fe20000410000 */
[----:B------:R-:W-:Y:S01]  /*cdf0*/  HADD2.F32 R10, -RZ, R30.H0_H0 ;  /* 0x2000001eff0a7230 */ /* 0x000fe20000004100 */
[C---:B------:R-:W-:Y:S02]  /*ce00*/  FMUL.FTZ R27, R2.reuse, R11 ;  /* 0x0000000b021b7220 */ /* 0x040fe40000410000 */
[----:B------:R-:W-:Y:S01]  /*ce10*/  FFMA.FTZ R42, R2, R72, R0 ;  /* 0x00000048022a7223 */ /* 0x000fe20000010000 */
[--C-:B------:R-:W-:Y:S01]  /*ce20*/  HADD2.F32 R0, -RZ, R40.reuse.H0_H0 ;  /* 0x20000028ff007230 */ /* 0x100fe20000004100 */
[----:B------:R-:W-:Y:S01]  /*ce30*/  FFMA.FTZ R43, R3, R10, R6 ;  /* 0x0000000a032b7223 */ /* 0x000fe20000010006 */
[----:B------:R-:W-:Y:S01]  /*ce40*/  HADD2.F32 R6, -RZ, R40.H1_H1 ;  /* 0x30000028ff067230 */ /* 0x000fe20000004100 */
[----:B------:R-:W-:Y:S01]  /*ce50*/  FMUL.FTZ R3, R19, R4 ;  /* 0x0000000413037220 */ /* 0x000fe20000410000 */
[----:B------:R-:W-:Y:S01]  /*ce60*/  HADD2.F32 R2, -RZ, R30.H1_H1 ;  /* 0x3000001eff027230 */ /* 0x000fe20000004100 */
[----:B------:R-:W-:Y:S01]  /*ce70*/  FMUL.FTZ R22, R8, R0 ;  /* 0x0000000008167220 */ /* 0x000fe20000410000 */
[--C-:B------:R-:W-:Y:S01]  /*ce80*/  HADD2.F32 R4, -RZ, R55.reuse.H1_H1 ;  /* 0x30000037ff047230 */ /* 0x100fe20000004100 */
[----:B------:R-:W-:Y:S01]  /*ce90*/  FFMA.FTZ R30, R5, R6, R3 ;  /* 0x00000006051e7223 */ /* 0x000fe20000010003 */
[----:B------:R-:W-:Y:S01]  /*cea0*/  HADD2.F32 R3, -RZ, R55.H0_H0 ;  /* 0x20000037ff037230 */ /* 0x000fe20000004100 */
[----:B------:R-:W-:Y:S01]  /*ceb0*/  FMUL.FTZ R5, R17, R0 ;  /* 0x0000000011057220 */ /* 0x000fe20000410000 */
[----:B------:R-:W-:Y:S01]  /*cec0*/  HADD2.F32 R55, -RZ, R31.H0_H0 ;  /* 0x2000001fff377230 */ /* 0x000fe20000004100 */
[-C--:B------:R-:W-:Y:S01]  /*ced0*/  FMUL.FTZ R11, R18, R2.reuse ;  /* 0x00000002120b7220 */ /* 0x080fe20000410000 */
[----:B------:R-:W-:Y:S01]  /*cee0*/  HADD2.F32 R31, -RZ, R53.H0_H0 ;  /* 0x20000035ff1f7230 */ /* 0x000fe20000004100 */
[----:B------:R-:W-:Y:S01]  /*cef0*/  FFMA.FTZ R23, R8, R3, R5 ;  /* 0x0000000308177223 */ /* 0x000fe20000010005 */
[----:B------:R-:W-:Y:S01]  /*cf00*/  HADD2.F32 R5, -RZ, R52.H0_H0 ;  /* 0x20000034ff057230 */ /* 0x000fe20000004100 */
[----:B------:R-:W-:Y:S01]  /*cf10*/  FMUL.FTZ R0, R16, R25 ;  /* 0x0000001910007220 */ /* 0x000fe20000410000 */
[----:B------:R-:W-:Y:S01]  /*cf20*/  HADD2.F32 R8, -RZ, R41.H0_H0 ;  /* 0x20000029ff087230 */ /* 0x000fe20000004100 */
[C---:B------:R-:W-:Y:S01]  /*cf30*/  FMUL.FTZ R24, R9.reuse, R2 ;  /* 0x0000000209187220 */ /* 0x040fe20000410000 */
[----:B------:R-:W-:Y:S01]  /*cf40*/  HADD2.F32 R41, -RZ, R54.H0_H0 ;  /* 0x20000036ff297230 */ /* 0x000fe20000004100 */
[----:B------:R-:W-:-:S02]  /*cf50*/  FFMA.FTZ R40, R9, R4, R11 ;  /* 0x0000000409287223 */ /* 0x000fc4000001000b */
[----:B------:R-:W-:Y:S02]  /*cf60*/  FMUL.FTZ R2, R21, R5 ;  /* 0x0000000515027220 */ /* 0x000fe40000410000 */
[C---:B------:R-:W-:Y:S02]  /*cf70*/  FMUL.FTZ R11, R7.reuse, R25 ;  /* 0x00000019070b7220 */ /* 0x040fe40000410000 */
[----:B------:R-:W-:Y:S02]  /*cf80*/  FFMA.FTZ R7, R7, R55, R0 ;  /* 0x0000003707077223 */ /* 0x000fe40000010000 */
[----:B------:R-:W-:Y:S02]  /*cf90*/  FMUL.FTZ R0, R20, R8 ;  /* 0x0000000814007220 */ /* 0x000fe40000410000 */
[----:B------:R-:W-:Y:S01]  /*cfa0*/  FMUL.FTZ R5, R13, R5 ;  /* 0x000000050d057220 */ /* 0x000fe20000410000 */
[----:B------:R-:W-:Y:S01]  /*cfb0*/  F2FP.PACK_AB R7, R7, R23 ;  /* 0x000000170707723e */ /* 0x000fe200000000ff */
[----:B------:R-:W-:-:S02]  /*cfc0*/  FFMA.FTZ R13, R13, R41, R2 ;  /* 0x000000290d0d7223 */ /* 0x000fc40000010002 */
[C---:B------:R-:W-:Y:S02]  /*cfd0*/  FMUL.FTZ R2, R12.reuse, R8 ;  /* 0x000000080c027220 */ /* 0x040fe40000410000 */
        /* <DEDUP_REMOVED lines=18> */
.L_x_1092:
[----:B------:R-:W-:Y:S05]  /*d100*/  BSYNC B0 ;  /* 0x0000000000007941 */ /* 0x000fea0003800000 */
.L_x_1091:
[----:B------:R-:W-:-:S13]  /*d110*/  ISETP.GE.AND P0, PT, R146, c[0x0][0x27c], PT ;  /* 0x00009f0092007a0c */ /* 0x000fda0003f06270 */
[----:B------:R-:W-:Y:S05]  /*d120*/  @P0 BRA `(.L_x_1090) ;  /* 0x0000066000000947 */ /* 0x000fea0003800000 */
[----:B------:R-:W-:Y:S02]  /*d130*/  MOV R0, c[0x0][0x27c] ;  /* 0x00009f0000007a02 */ /* 0x000fe40000000f00 */
[----:B------:R-:W-:Y:S02]  /*d140*/  LEA.HI R2, R100, R146, RZ, 0x6 ;  /* 0x0000009264027211 */ /* 0x000fe400078f30ff */
        /* <DEDUP_REMOVED lines=15> */
[----:B------:R-:W-:Y:S01]  /*d240*/  HADD2.F32 R2, -RZ, R101.H0_H0 ;  /* 0x20000065ff027230 */ /* 0x000fe20000004100 */
[----:B------:R-:W-:Y:S02]  /*d250*/  SHF.R.U32.HI R21, RZ, 0x10, R33 ;  /* 0x00000010ff157819 */ /* 0x000fe40000011621 */
[----:B------:R-:W-:-:S02]  /*d260*/  IADD3 R0, R3, R0, R114 ;  /* 0x0000000003007210 */ /* 0x000fc40007ffe072 */
[--C-:B------:R-:W-:Y:S02]  /*d270*/  SHF.R.U64 R30, R36, 0x10, R37.reuse ;  /* 0x00000010241e7819 */ /* 0x100fe40000001225 */
[----:B------:R-:W-:Y:S02]  /*d280*/  SHF.L.U32 R29, R0, 0x1, RZ ;  /* 0x00000001001d7819 */ /* 0x000fe400000006ff */
[----:B------:R-:W-:Y:S02]  /*d290*/  SHF.R.U32.HI R0, RZ, 0x10, R37 ;  /* 0x00000010ff007819 */ /* 0x000fe40000011625 */
[----:B------:R-:W-:Y:S01]  /*d2a0*/  SHF.R.U64 R41, R32, 0x10, R33 ;  /* 0x0000001020297819 */ /* 0x000fe20000001221 */
[----:B----4-:R-:W2:Y:S01]  /*d2b0*/  LDS.128 R8, [R29+0x10080] ;  /* 0x010080001d087984 */ /* 0x010ea20000000c00 */
        /* <DEDUP_REMOVED lines=33> */
[----:B------:R-:W-:Y:S01]  /*d4d0*/  HADD2.F32 R5, -RZ, R104.H0_H0 ;  /* 0x20000068ff057230 */ /* 0x000fe20000004100 */
        /* <DEDUP_REMOVED lines=43> */
.L_x_1090:
[----:B------:R-:W-:Y:S05]  /*d790*/  BSYNC B1 ;  /* 0x0000000000017941 */ /* 0x000fea0003800000 */
.L_x_1089:
        /* <DEDUP_REMOVED lines=35> */
[----:B----4-:R-:W2:Y:S01]  /*d9d0*/  LDS.128 R8, [R32+0x10080] ;  /* 0x0100800020087984 */ /* 0x010ea20000000c00 */
        /* <DEDUP_REMOVED lines=44> */
[----:B------:R-:W-:Y:S01]  /*dca0*/  FFMA.FTZ R25, R11, R43, R2 ;  /* 0x0000002b0b197223 */ /* 0x000fe20000010002 */
[----:B------:R-:W-:Y:S01]  /*dcb0*/  HADD2.F32 R10, -RZ, R10.H1_H1 ;  /* 0x3000000aff0a7230 */ /* 0x000fe20000004100 */
[-C--:B------:R-:W-:Y:S01]  /*dcc0*/  FMUL.FTZ R14, R19, R3.reuse ;  /* 0x00000003130e7220 */ /* 0x080fe20000410000 */
[----:B------:R-:W-:Y:S01]  /*dcd0*/  HADD2.F32 R5, -RZ, R109.H1_H1 ;  /* 0x3000006dff057230 */ /* 0x000fe20000004100 */
[----:B------:R-:W-:Y:S01]  /*dce0*/  FMUL.FTZ R29, R12, R3 ;  /* 0x000000030c1d7220 */ /* 0x000fe20000410000 */
[----:B------:R-:W-:Y:S01]  /*dcf0*/  HADD2.F32 R36, -RZ, R41.H0_H0 ;  /* 0x20000029ff247230 */ /* 0x000fe20000004100 */
[----:B------:R-:W-:-:S02]  /*dd00*/  FMUL.FTZ R2, R22, R9 ;  /* 0x0000000916027220 */ /* 0x000fc40000410000 */
[-C--:B------:R-:W-:Y:S02]  /*dd10*/  FMUL.FTZ R3, R23, R8.reuse ;  /* 0x0000000817037220 */ /* 0x080fe40000410000 */
[C---:B------:R-:W-:Y:S02]  /*dd20*/  FMUL.FTZ R11, R13.reuse, R8 ;  /* 0x000000080d0b7220 */ /* 0x040fe40000410000 */
[----:B------:R-:W-:Y:S02]  /*dd30*/  FMUL.FTZ R8, R10, R9 ;  /* 0x000000090a087220 */ /* 0x000fe40000410000 */
        /* <DEDUP_REMOVED lines=21> */
.L_x_1096:
[----:B------:R-:W-:Y:S05]  /*de90*/  BSYNC B0 ;  /* 0x0000000000007941 */ /* 0x000fea0003800000 */
.L_x_1095:
        /* <DEDUP_REMOVED lines=25> */
[----:B----4-:R-:W2:Y:S01]  /*e030*/  LDS.128 R8, [R29+0x10080] ;  /* 0x010080001d087984 */ /* 0x010ea20000000c00 */
        /* <DEDUP_REMOVED lines=78> */
.L_x_1094:
[----:B------:R-:W-:Y:S05]  /*e520*/  BSYNC B1 ;  /* 0x0000000000017941 */ /* 0x000fea0003800000 */
.L_x_1093:
        /* <DEDUP_REMOVED lines=35> */
[----:B----4-:R-:W2:Y:S01]  /*e760*/  LDS.128 R8, [R32+0x10080] ;  /* 0x0100800020087984 */ /* 0x010ea20000000c00 */
[----:B------:R-:W-:Y:S01]  /*e770*/  SHF.R.U64 R36, R70, 0x10, R71 ;  /* 0x0000001046247819 */ /* 0x000fe20000001247 */
[----:B------:R-:W-:Y:S01]  /*e780*/  HADD2.F32 R25, -RZ, R25.H0_H0 ;  /* 0x20000019ff197230 */ /* 0x000fe20000004100 */
[----:B------:R-:W-:Y:S01]  /*e790*/  SHF.R.U64 R30, R68, 0x10, R69 ;  /* 0x00000010441e7819 */ /* 0x000fe20000001245 */
[----:B------:R-:W-:Y:S01]  /*e7a0*/  HADD2.F32 R43, -RZ, R27.H0_H0 ;  /* 0x2000001bff2b7230 */ /* 0x000fe20000004100 */
[----:B------:R-:W-:-:S02]  /*e7b0*/  SHF.R.U64 R41, R66, 0x10, R67 ;  /* 0x0000001042297819 */ /* 0x000fc40000001243 */
[----:B------:R-:W-:-:S05]  /*e7c0*/  SHF.R.U64 R39, R64, 0x10, R65 ;  /* 0x0000001040277819 */ /* 0x000fca0000001241 */
        /* <DEDUP_REMOVED lines=69> */
.L_x_1100:
[----:B------:R-:W-:Y:S05]  /*ec20*/  BSYNC B0 ;  /* 0x0000000000007941 */ /* 0x000fea0003800000 */
.L_x_1099:
        /* <DEDUP_REMOVED lines=104> */
.L_x_1098:
[----:B------:R-:W-:Y:S05]  /*f2b0*/  BSYNC B1 ;  /* 0x0000000000017941 */ /* 0x000fea0003800000 */
.L_x_1097:
        /* <DEDUP_REMOVED lines=110> */
.L_x_1102:
[----:B------:R-:W-:Y:S05]  /*f9a0*/  BSYNC B0 ;  /* 0x0000000000007941 */ /* 0x000fea0003800000 */
.L_x_1101:
        /* <DEDUP_REMOVED lines=18> */
[----:B------:R-:W-:Y:S02]  /*fad0*/  LEA R31, R3, 0x10080, 0x1 ;  /* 0x00010080031f7811 */ /* 0x000fe400078e08ff */
[----:B------:R-:W-:Y:S01]  /*fae0*/  SHF.L.U32 R28, R0, 0x1, RZ ;  /* 0x00000001001c7819 */ /* 0x000fe200000006ff */
[----:B------:R-:W-:Y:S01]  /*faf0*/  HADD2.F32 R0, -RZ, R130.H0_H0 ;  /* 0x20000082ff007230 */ /* 0x000fe20000004100 */
[----:B------:R-:W-:Y:S01]  /*fb00*/  SHF.R.U32.HI R21, RZ, 0x10, R93 ;  /* 0x00000010ff157819 */ /* 0x000fe2000001165d */
[----:B------:R-:W1:Y:S01]  /*fb10*/  LDS.128 R4, [R31] ;  /* 0x000000001f047984 */ /* 0x000e620000000c00 */
[----:B------:R-:W-:-:S02]  /*fb20*/  SHF.R.U32.HI R22, RZ, 0x10, R97 ;  /* 0x00000010ff167819 */ /* 0x000fc40000011661 */
        /* <DEDUP_REMOVED lines=8> */
[----:B------:R-:W-:Y:S02]  /*fbb0*/  SHF.R.U64 R38, R96, 0x10, R97 ;  /* 0x0000001060267819 */ /* 0x000fe40000001261 */
[----:B------:R-:W-:-:S05]  /*fbc0*/  SHF.R.U64 R36, R98, 0x10, R99 ;  /* 0x0000001062247819 */ /* 0x000fca0000001263 */
[----:B------:R-:W-:Y:S02]  /*fbd0*/  HADD2.F32 R33, -RZ, R36.H0_H0 ;  /* 0x20000024ff217230 */ /* 0x000fe40000004100 */
[--C-:B-1----:R-:W-:Y:S02]  /*fbe0*/  HADD2.F32 R15, -RZ, R5.reuse.H0_H0 ;  /* 0x20000005ff0f7230 */ /* 0x102fe40000004100 */
[----:B------:R-:W-:Y:S02]  /*fbf0*/  HADD2.F32 R14, -RZ, R5.H1_H1 ;  /* 0x30000005ff0e7230 */ /* 0x000fe40000004100 */
[--C-:B------:R-:W-:Y:S02]  /*fc00*/  HADD2.F32 R17, -RZ, R7.reuse.H0_H0 ;  /* 0x20000007ff117230 */ /* 0x100fe40000004100 */
[----:B------:R-:W-:Y:S02]  /*fc10*/  HADD2.F32 R16, -RZ, R7.H1_H1 ;  /* 0x30000007ff107230 */ /* 0x000fe40000004100 */
[----:B--2---:R-:W-:-:S02]  /*fc20*/  HADD2.F32 R5, -RZ, R8.H0_H0 ;  /* 0x20000008ff057230 */ /* 0x004fc40000004100 */
[----:B------:R-:W-:Y:S02]  /*fc30*/  HADD2.F32 R13, -RZ, R8.H1_H1 ;  /* 0x30000008ff0d7230 */ /* 0x000fe40000004100 */
[----:B------:R-:W-:Y:S02]  /*fc40*/  HADD2.F32 R3, -RZ, R9.H0_H0 ;  /* 0x20000009ff037230 */ /* 0x000fe40000004100 */
[--C-:B------:R-:W-:Y:S02]  /*fc50*/  HADD2.F32 R8, -RZ, R11.reuse.H0_H0 ;  /* 0x2000000bff087230 */ /* 0x100fe40000004100 */
[----:B------:R-:W-:Y:S01]  /*fc60*/  HADD2.F32 R7, -RZ, R11.H1_H1 ;  /* 0x3000000bff077230 */ /* 0x000fe20000004100 */
[----:B------:R-:W-:Y:S01]  /*fc70*/  FMUL.FTZ R32, R3, R0 ;  /* 0x0000000003207220 */ /* 0x000fe20000410000 */
[----:B------:R-:W-:Y:S02]  /*fc80*/  HADD2.F32 R2, -RZ, R9.H1_H1 ;  /* 0x30000009ff027230 */ /* 0x000fe40000004100 */
[----:B------:R-:W-:-:S02]  /*fc90*/  HADD2.F32 R11, -RZ, R21.H0_H0 ;  /* 0x20000015ff0b7230 */ /* 0x000fc40000004100 */
[--C-:B------:R-:W-:Y:S02]  /*fca0*/  HADD2.F32 R9, -RZ, R10.reuse.H0_H0 ;  /* 0x2000000aff097230 */ /* 0x100fe40000004100 */
[----:B------:R-:W-:Y:S01]  /*fcb0*/  HADD2.F32 R12, -RZ, R10.H1_H1 ;  /* 0x3000000aff0c7230 */ /* 0x000fe20000004100 */
[-C--:B------:R-:W-:Y:S01]  /*fcc0*/  FMUL.FTZ R30, R2, R11.reuse ;  /* 0x0000000b021e7220 */ /* 0x080fe20000410000 */
        /* <DEDUP_REMOVED lines=8> */
[----:B------:R-:W-:Y:S01]  /*fd50*/  HADD2.F32 R4, -RZ, R130.H1_H1 ;  /* 0x30000082ff047230 */ /* 0x000fe20000004100 */
[----:B------:R-:W-:Y:S01]  /*fd60*/  FFMA.FTZ R37, R2, R42, R0 ;  /* 0x0000002a02257223 */ /* 0x000fe20000010000 */
[--C-:B------:R-:W-:Y:S02]  /*fd70*/  HADD2.F32 R6, -RZ, R132.reuse.H1_H1 ;  /* 0x30000084ff067230 */ /* 0x100fe40000004100 */
[----:B------:R-:W-:Y:S01]  /*fd80*/  HADD2.F32 R0, -RZ, R132.H0_H0 ;  /* 0x20000084ff007230 */ /* 0x000fe20000004100 */
[-C--:B------:R-:W-:Y:S01]  /*fd90*/  FMUL.FTZ R3, R19, R4.reuse ;  /* 0x0000000413037220 */ /* 0x080fe20000410000 */
[----:B------:R-:W-:Y:S01]  /*fda0*/  HADD2.F32 R2, -RZ, R131.H1_H1 ;  /* 0x30000083ff027230 */ /* 0x000fe20000004100 */
[C---:B------:R-:W-:Y:S01]  /*fdb0*/  FMUL.FTZ R27, R5.reuse, R4 ;  /* 0x00000004051b7220 */ /* 0x040fe20000410000 */
[--C-:B------:R-:W-:Y:S01]  /*fdc0*/  HADD2.F32 R4, -RZ, R133.reuse.H1_H1 ;  /* 0x30000085ff047230 */ /* 0x100fe20000004100 */
[----:B------:R-:W-:Y:S01]  /*fdd0*/  FFMA.FTZ R40, R5, R6, R3 ;  /* 0x0000000605287223 */ /* 0x000fe20000010003 */
[----:B------:R-:W-:Y:S01]  /*fde0*/  HADD2.F32 R3, -RZ, R133.H0_H0 ;  /* 0x20000085ff037230 */ /* 0x000fe20000004100 */
[----:B------:R-:W-:-:S02]  /*fdf0*/  FMUL.FTZ R5, R17, R0 ;  /* 0x0000000011057220 */ /* 0x000fc40000410000 */
[----:B------:R-:W-:Y:S02]  /*fe00*/  FMUL.FTZ R11, R18, R2 ;  /* 0x00000002120b7220 */ /* 0x000fe40000410000 */
[C---:B------:R-:W-:Y:S02]  /*fe10*/  FMUL.FTZ R22, R8.reuse, R0 ;  /* 0x0000000008167220 */ /* 0x040fe40000410000 */
[----:B------:R-:W-:Y:S01]  /*fe20*/  FFMA.FTZ R25, R8, R3, R5 ;  /* 0x0000000308197223 */ /* 0x000fe20000010005 */
[----:B------:R-:W-:Y:S01]  /*fe30*/  HADD2.F32 R5, -RZ, R35.H0_H0 ;  /* 0x20000023ff057230 */ /* 0x000fe20000004100 */
[----:B------:R-:W-:Y:S01]  /*fe40*/  FMUL.FTZ R0, R16, R23 ;  /* 0x0000001710007220 */ /* 0x000fe20000410000 */
[----:B------:R-:W-:Y:S01]  /*fe50*/  HADD2.F32 R8, -RZ, R34.H0_H0 ;  /* 0x20000022ff087230 */ /* 0x000fe20000004100 */
[C---:B------:R-:W-:Y:S01]  /*fe60*/  FFMA.FTZ R29, R9.reuse, R4, R11 ;  /* 0x00000004091d7223 */ /* 0x040fe2000001000b */
[----:B------:R-:W-:Y:S01]  /*fe70*/  HADD2.F32 R34, -RZ, R38.H0_H0 ;  /* 0x20000026ff227230 */ /* 0x000fe20000004100 */
[----:B------:R-:W-:-:S02]  /*fe80*/  FMUL.FTZ R26, R9, R2 ;  /* 0x00000002091a7220 */ /* 0x000fc40000410000 */
[C---:B------:R-:W-:Y:S02]  /*fe90*/  FMUL.FTZ R11, R7.reuse, R23 ;  /* 0x00000017070b7220 */ /* 0x040fe40000410000 */
[----:B------:R-:W-:Y:S02]  /*fea0*/  FFMA.FTZ R21, R7, R41, R0 ;  /* 0x0000002907157223 */ /* 0x000fe40000010000 */
[-C--:B------:R-:W-:Y:S02]  /*feb0*/  FMUL.FTZ R0, R20, R5.reuse ;  /* 0x0000000514007220 */ /* 0x080fe40000410000 */
[-C--:B------:R-:W-:Y:S02]  /*fec0*/  FMUL.FTZ R2, R24, R8.reuse ;  /* 0x0000000818027220 */ /* 0x080fe40000410000 */
[----:B------:R-:W-:Y:S02]  /*fed0*/  FMUL.FTZ R7, R12, R5 ;  /* 0x000000050c077220 */ /* 0x000fe40000410000 */
[----:B------:R-:W-:-:S02]  /*fee0*/  FMUL.FTZ R5, R13, R8 ;  /* 0x000000080d057220 */ /* 0x000fc40000410000 */
[----:B------:R-:W-:Y:S02]  /*fef0*/  FFMA.FTZ R8, R15, R10, -R32 ;  /* 0x0000000a0f087223 */ /* 0x000fe40000010820 */
        /* <DEDUP_REMOVED lines=19> */
.L_x_1074:
[----:B------:R-:W-:Y:S05]  /*10030*/  BSYNC B2 ;  /* 0x0000000000027941 */ /* 0x000fea0003800000 */
.L_x_1040:
[----:B------:R-:W-:-:S04]  /*10040*/  DEPBAR.LE SB0, 0x0 ;  /* 0x000080000000791a */ /* 0x000fc80000000000 */
[----:B------:R-:W-:Y:S01]  /*10050*/  IMAD R0, R135, c[0x0][0x208], RZ ;  /* 0x0000820087007a24 */ /* 0x000fe200078e02ff */
[----:B------:R-:W-:Y:S01]  /*10060*/  BAR.SYNC.DEFER_BLOCKING 0x0 ;  /* 0x0000000000007b1d */ /* 0x000fe20000010000 */
[----:B-1----:R-:W-:Y:S01]  /*10070*/  IMAD.WIDE.U32 R4, R110, c[0x0][0x208], RZ ;  /* 0x000082006e047a25 */ /* 0x002fe200078e00ff */
[----:B------:R-:W-:Y:S02]  /*10080*/  IADD3 R193, R184, 0x20, RZ ;  /* 0x00000020b8c17810 */ /* 0x000fe40007ffe0ff */
[----:B------:R-:W-:Y:S01]  /*10090*/  IADD3 R202, R202, -0x2, RZ ;  /* 0xfffffffecaca7810 */ /* 0x000fe20007ffe0ff */
[----:B------:R-:W-:Y:S01]  /*100a0*/  IMAD R2, R110, c[0x0][0x20c], R0 ;  /* 0x000083006e027a24 */ /* 0x000fe200078e0200 */
[----:B------:R-:W-:Y:S01]  /*100b0*/  LEA R0, P1, R4, R220, 0x5 ;  /* 0x000000dc04007211 */ /* 0x000fe200078228ff */
[----:B------:R-:W-:Y:S02]  /*100c0*/  IMAD R52, R110, -0x20, R236 ;  /* 0xffffffe06e347824 */ /* 0x000fe400078e02ec */
[----:B------:R-:W-:Y:S01]  /*100d0*/  IMAD.IADD R3, R5, 0x1, R2 ;  /* 0x0000000105037824 */ /* 0x000fe200078e0202 */
[----:B------:R-:W-:-:S04]  /*100e0*/  LEA R2, P0, R0, c[0x0][0x1f8], 0x1 ;  /* 0x00007e0000027a11 */ /* 0x000fc800078008ff */
[----:B------:R-:W-:Y:S02]  /*100f0*/  LEA.HI.X R3, R4, R223, R3, 0x5, P1 ;  /* 0x000000df04037211 */ /* 0x000fe400008f2c03 */
[----:B------:R-:W-:Y:S02]  /*10100*/  R2P PR, R103, 0x6 ;  /* 0x0000000667007804 */ /* 0x000fe40000000000 */
[----:B------:R-:W-:Y:S02]  /*10110*/  LEA.HI.X R3, R0, c[0x0][0x1fc], R3, 0x1, P0 ;  /* 0x00007f0000037a11 */ /* 0x000fe400000f0c03 */
[----:B------:R-:W-:Y:S02]  /*10120*/  LOP3.LUT R0, R129, 0x1, RZ, 0xc0, !PT ;  /* 0x0000000181007812 */ /* 0x000fe400078ec0ff */
[----:B------:R-:W-:Y:S01]  /*10130*/  ISETP.GT.AND P0, PT, R52, R211, PT ;  /* 0x000000d33400720c */ /* 0x000fe20003f04270 */
[----:B------:R-:W-:Y:S01]  /*10140*/  LDSM.16.M88.4 R4, [R189] ;  /* 0x00000000bd04783b */ /* 0x000fe20000000200 */
[----:B------:R-:W-:-:S02]  /*10150*/  ISETP.NE.AND P3, PT, R138, 0x1, PT ;  /* 0x000000018a00780c */ /* 0x000fc40003f65270 */
[----:B------:R-:W-:Y:S01]  /*10160*/  ISETP.NE.U32.OR P0, PT, R0, 0x1, !P0 ;  /* 0x000000010000780c */ /* 0x000fe20004705470 */
[----:B--2---:R-:W1:Y:S02]  /*10170*/  LDSM.16.M88.4 R12, [R184] ;  /* 0x00000000b80c783b */ /* 0x004e640000000200 */
[----:B------:R-:W-:Y:S01]  /*10180*/  @P1 IADD3 R193, R184, -0x20, RZ ;  /* 0xffffffe0b8c11810 */ /* 0x000fe20007ffe0ff */
[----:B------:R-:W-:Y:S01]  /*10190*/  IMAD.MOV.U32 R0, RZ, RZ, 0x40 ;  /* 0x00000040ff007424 */ /* 0x000fe200078e00ff */
[----:B------:R-:W-:Y:S01]  /*101a0*/  LOP3.LUT P1, RZ, R129, 0x4, RZ, 0xc0, !PT ;  /* 0x0000000481ff7812 */ /* 0x000fe2000782c0ff */
[----:B----4-:R-:W2:Y:S03]  /*101b0*/  LDSM.16.M88.4 R16, [R184+0x800] ;  /* 0x00080000b810783b */ /* 0x010ea60000000200 */
[----:B------:R-:W-:Y:S01]  /*101c0*/  ISETP.LE.OR P1, PT, R52, R211, !P1 ;  /* 0x000000d33400720c */ /* 0x000fe20004f23670 */
[----:B------:R-:W-:Y:S01]  /*101d0*/  LDSM.16.M88.4 R8, [R190] ;  /* 0x00000000be08783b */ /* 0x000fe20000000200 */
[----:B------:R-:W-:-:S03]  /*101e0*/  SEL R0, R0, 0xffffffc0, !P2 ;  /* 0xffffffc000007807 */ /* 0x000fc60005000000 */
[----:B------:R-:W3:Y:S02]  /*101f0*/  LDSM.16.M88.4 R20, [R193] ;  /* 0x00000000c114783b */ /* 0x000ee40000000200 */
[----:B------:R-:W-:Y:S02]  /*10200*/  IMAD.IADD R151, R184, 0x1, R0 ;  /* 0x00000001b8977824 */ /* 0x000fe400078e0200 */
[----:B------:R-:W4:Y:S01]  /*10210*/  LDSM.16.M88.4 R36, [R193+0x800] ;  /* 0x00080000c124783b */ /* 0x000f220000000200 */
[----:B------:R-:W-:-:S03]  /*10220*/  IMAD.IADD R150, R0, 0x1, R193 ;  /* 0x0000000100967824 */ /* 0x000fc600078e02c1 */
[----:B------:R-:W-:Y:S01]  /*10230*/  @!PT LDS RZ, [RZ] ;  /* 0x00000000fffff984 */ /* 0x000fe20000000800 */
[----:B------:R-:W-:Y:S01]  /*10240*/  @!PT LDS RZ, [RZ] ;  /* 0x00000000fffff984 */ /* 0x000fe20000000800 */
[----:B------:R-:W-:Y:S01]  /*10250*/  @!PT LDS RZ, [RZ] ;  /* 0x00000000fffff984 */ /* 0x000fe20000000800 */
[----:B------:R2:W-:Y:S01]  /*10260*/  LDGSTS.E.BYPASS.LTC128B.128 [R201+0x8080], [R2.64], !P0 ;  /* 0x0808000002c97fae */ /* 0x0005e2000c101d46 */
[----:B------:R-:W-:-:S04]  /*10270*/  LOP3.LUT P0, RZ, R129, 0x2, RZ, 0xc0, !PT ;  /* 0x0000000281ff7812 */ /* 0x000fc8000780c0ff */
[----:B------:R-:W-:-:S13]  /*10280*/  ISETP.LE.OR P0, PT, R52, R211, !P0 ;  /* 0x000000d33400720c */ /* 0x000fda0004703670 */
[----:B------:R3:W-:Y:S01]  /*10290*/  LDGSTS.E.BYPASS.LTC128B.128 [R201+0x9080], [R2.64+0x80], !P0 ;  /* 0x0908008002c97fae */ /* 0x0007e2000c101d46 */
[----:B------:R-:W-:Y:S01]  /*102a0*/  LOP3.LUT P0, RZ, R129, 0x8, RZ, 0xc0, !PT ;  /* 0x0000000881ff7812 */ /* 0x000fe2000780c0ff */
[----:B-1----:R-:W-:Y:S02]  /*102b0*/  HMMA.16816.F32 R24, R4, R12, RZ ;  /* 0x0000000c0418723c */ /* 0x002fe400000018ff */
[----:B------:R1:W-:Y:S01]  /*102c0*/  LDGSTS.E.BYPASS.LTC128B.128 [R201+0xa080], [R2.64+0x100], !P1 ;  /* 0x0a08010002c97fae */ /* 0x0003e2000c901d46 */
[----:B------:R-:W-:-:S05]  /*102d0*/  ISETP.LE.OR P0, PT, R52, R211, !P0 ;  /* 0x000000d33400720c */ /* 0x000fca0004703670 */
[C---:B------:R-:W-:Y:S08]  /*102e0*/  HMMA.16816.F32 R28, R4.reuse, R14, RZ ;  /* 0x0000000e041c723c */ /* 0x040ff000000018ff */
[----:B------:R1:W-:Y:S01]  /*102f0*/  LDGSTS.E.BYPASS.LTC128B.128 [R201+0xb080], [R2.64+0x180], !P0 ;  /* 0x0b08018002c97fae */ /* 0x0003e2000c101d46 */
[C---:B--2---:R-:W-:Y:S03]  /*10300*/  HMMA.16816.F32 R32, R4.reuse, R16, RZ ;  /* 0x000000100420723c */ /* 0x044fe600000018ff */
[----:B------:R-:W-:Y:S04]  /*10310*/  LDSM.16.M88.4 R12, [R192] ;  /* 0x00000000c00c783b */ /* 0x000fe80000000200 */
[----:B------:R-:W2:Y:S01]  /*10320*/  LDSM.16.M88.4 R40, [R151] ;  /* 0x000000009728783b */ /* 0x000ea20000000200 */
[----:B------:R-:W-:Y:S03]  /*10330*/  HMMA.16816.F32 R16, R4, R18, RZ ;  /* 0x000000120410723c */ /* 0x000fe600000018ff */
[----:B------:R-:W2:Y:S04]  /*10340*/  LDSM.16.M88.4 R44, [R151+0x800] ;  /* 0x00080000972c783b */ /* 0x000ea80000000200 */
[----:B------:R-:W-:Y:S01]  /*10350*/  LDSM.16.M88.4 R4, [R191] ;  /* 0x00000000bf04783b */ /* 0x000fe20000000200 */
[C---:B---3--:R-:W-:Y:S03]  /*10360*/  HMMA.16816.F32 R24, R8.reuse, R20, R24 ;  /* 0x000000140818723c */ /* 0x048fe60000001818 */
[----:B------:R-:W-:Y:S04]  /*10370*/  LDSM.16.M88.4 R48, [R150] ;  /* 0x000000009630783b */ /* 0x000fe80000000200 */
[----:B------:R-:W0:Y:S01]  /*10380*/  LDGDEPBAR ;  /* 0x00000000000079af */ /* 0x000e220000000000 */
[----:B------:R-:W-:Y:S01]  /*10390*/  HMMA.16816.F32 R28, R8, R22, R28 ;  /* 0x00000016081c723c */ /* 0x000fe2000000181c */
[----:B-1----:R-:W-:-:S02]  /*103a0*/  IMAD.IADD R2, R239, 0x1, R233 ;  /* 0x00000001ef027824 */ /* 0x002fc400078e02e9 */
[----:B------:R-:W-:Y:S01]  /*103b0*/  LDSM.16.M88.4 R20, [R150+0x800] ;  /* 0x000800009614783b */ /* 0x000fe20000000200 */
[----:B------:R-:W-:Y:S02]  /*103c0*/  IMAD.MOV.U32 R3, RZ, RZ, -0x20 ;  /* 0xffffffe0ff037424 */ /* 0x000fe400078e00ff */
[----:B------:R-:W-:Y:S02]  /*103d0*/  @P3 IMAD.HI.U32 R0, R2, c[0x0][0x2c8], RZ ;  /* 0x0000b20002003a27 */ /* 0x000fe400078e00ff */
[----:B----4-:R-:W-:Y:S02]  /*103e0*/  HMMA.16816.F32 R32, R8, R36, R32 ;  /* 0x000000240820723c */ /* 0x010fe40000001820 */
[----:B------:R-:W-:Y:S01]  /*103f0*/  IMAD R3, R110, R3, 0x1 ;  /* 0x000000016e037424 */ /* 0x000fe200078e0203 */
[----:B------:R-:W-:-:S04]  /*10400*/  @P3 SHF.R.U32.HI R2, RZ, c[0x0][0x2cc], R0 ;  /* 0x0000b300ff023a19 */ /* 0x000fc80000011600 */
[----:B------:R-:W-:Y:S01]  /*10410*/  IADD3 R3, -R217, R3, R236 ;  /* 0x00000003d9037210 */ /* 0x000fe20007ffe1ec */
[----:B------:R-:W-:Y:S01]  /*10420*/  HMMA.16816.F32 R16, R8, R38, R16 ;  /* 0x000000260810723c */ /* 0x000fe20000001810 */
[----:B------:R-:W-:Y:S03]  /*10430*/  LDSM.16.M88.4 R8, [R189+0x4000] ;  /* 0x00400000bd08783b */ /* 0x000fe60000000200 */
[----:B------:R-:W-:Y:S01]  /*10440*/  IMAD.IADD R3, R3, 0x1, -R237 ;  /* 0x0000000103037824 */ /* 0x000fe200078e0aed */
[----:B------:R-:W-:Y:S03]  /*10450*/  LDSM.16.M88.4 R36, [R184+0x1800] ;  /* 0x00180000b824783b */ /* 0x000fe60000000200 */
[C---:B--2---:R-:W-:Y:S01]  /*10460*/  HMMA.16816.F32 R24, R12.reuse, R40, R24 ;  /* 0x000000280c18723c */ /* 0x044fe20000001818 */
[----:B------:R-:W1:Y:S07]  /*10470*/  SHFL.IDX PT, R0, R2, RZ, 0x1c1f ;  /* 0x001c1fff02007589 */ /* 0x000e6e00000e0000 */
[C---:B------:R-:W-:Y:S01]  /*10480*/  HMMA.16816.F32 R28, R12.reuse, R42, R28 ;  /* 0x0000002a0c1c723c */ /* 0x040fe2000000181c */
[----:B------:R-:W2:Y:S07]  /*10490*/  LDSM.16.M88.4 R40, [R184+0x1000] ;  /* 0x00100000b828783b */ /* 0x000eae0000000200 */
[C---:B------:R-:W-:Y:S08]  /*104a0*/  HMMA.16816.F32 R32, R12.reuse, R44, R32 ;  /* 0x0000002c0c20723c */ /* 0x040ff00000001820 */
[----:B------:R-:W-:Y:S01]  /*104b0*/  HMMA.16816.F32 R12, R12, R46, R16 ;  /* 0x0000002e0c0c723c */ /* 0x000fe20000001810 */
[----:B------:R-:W-:Y:S01]  /*104c0*/  LDSM.16.M88.4 R16, [R190+0x4000] ;  /* 0x00400000be10783b */ /* 0x000fe20000000200 */
[----:B-1----:R-:W-:-:S03]  /*104d0*/  IMAD.IADD R0, R3, 0x1, R0 ;  /* 0x0000000103007824 */ /* 0x002fc600078e0200 */
[----:B------:R-:W1:Y:S03]  /*104e0*/  LDSM.16.M88.4 R44, [R193+0x1000] ;  /* 0x00100000c12c783b */ /* 0x000e660000000200 */
[C---:B------:R-:W-:Y:S08]  /*104f0*/  HMMA.16816.F32 R24, R4.reuse, R48, R24 ;  /* 0x000000300418723c */ /* 0x040ff00000001818 */
[C---:B------:R-:W-:Y:S01]  /*10500*/  HMMA.16816.F32 R28, R4.reuse, R50, R28 ;  /* 0x00000032041c723c */ /* 0x040fe2000000181c */
[----:B------:R-:W-:Y:S07]  /*10510*/  LDSM.16.M88.4 R48, [R184+0x3000] ;  /* 0x00300000b830783b */ /* 0x000fee0000000200 */
[C---:B------:R-:W-:Y:S08]  /*10520*/  HMMA.16816.F32 R32, R4.reuse, R20, R32 ;  /* 0x000000140420723c */ /* 0x040ff00000001820 */
[----:B------:R-:W-:Y:S01]  /*10530*/  HMMA.16816.F32 R12, R4, R22, R12 ;  /* 0x00000016040c723c */ /* 0x000fe2000000180c */
[----:B------:R-:W3:Y:S04]  /*10540*/  LDSM.16.M88.4 R20, [R193+0x1800] ;  /* 0x00180000c114783b */ /* 0x000ee80000000200 */
[----:B------:R-:W-:Y:S03]  /*10550*/  LDSM.16.M88.4 R4, [R192+0x4000] ;  /* 0x00400000c004783b */ /* 0x000fe60000000200 */
[C---:B--2---:R-:W-:Y:S08]  /*10560*/  HMMA.16816.F32 R24, R8.reuse, R40, R24 ;  /* 0x000000280818723c */ /* 0x044ff00000001818 */
[C---:B------:R-:W-:Y:S01]  /*10570*/  HMMA.16816.F32 R28, R8.reuse, R42, R28 ;  /* 0x0000002a081c723c */ /* 0x040fe2000000181c */
[----:B------:R-:W2:Y:S07]  /*10580*/  LDSM.16.M88.4 R40, [R151+0x1000] ;  /* 0x001000009728783b */ /* 0x000eae0000000200 */
[C---:B------:R-:W-:Y:S08]  /*10590*/  HMMA.16816.F32 R32, R8.reuse, R36, R32 ;  /* 0x000000240820723c */ /* 0x040ff00000001820 */
[----:B------:R-:W-:Y:S01]  /*105a0*/  HMMA.16816.F32 R8, R8, R38, R12 ;  /* 0x000000260808723c */ /* 0x000fe2000000180c */
[----:B------:R-:W4:Y:S04]  /*105b0*/  LDSM.16.M88.4 R36, [R151+0x1800] ;  /* 0x001800009724783b */ /* 0x000f280000000200 */
[----:B------:R-:W-:Y:S03]  /*105c0*/  LDSM.16.M88.4 R12, [R191+0x4000] ;  /* 0x00400000bf0c783b */ /* 0x000fe60000000200 */
[C---:B-1----:R-:W-:Y:S08]  /*105d0*/  HMMA.16816.F32 R24, R16.reuse, R44, R24 ;  /* 0x0000002c1018723c */ /* 0x042ff00000001818 */
[C---:B------:R-:W-:Y:S01]  /*105e0*/  HMMA.16816.F32 R28, R16.reuse, R46, R28 ;  /* 0x0000002e101c723c */ /* 0x040fe2000000181c */
[----:B------:R-:W1:Y:S07]  /*105f0*/  LDSM.16.M88.4 R44, [R150+0x1000] ;  /* 0x00100000962c783b */ /* 0x000e6e0000000200 */
[C---:B---3--:R-:W-:Y:S08]  /*10600*/  HMMA.16816.F32 R32, R16.reuse, R20, R32 ;  /* 0x000000141020723c */ /* 0x048ff00000001820 */
[----:B------:R-:W-:Y:S01]  /*10610*/  HMMA.16816.F32 R8, R16, R22, R8 ;  /* 0x000000161008723c */ /* 0x000fe20000001808 */
[----:B------:R-:W3:Y:S04]  /*10620*/  LDSM.16.M88.4 R20, [R150+0x1800] ;  /* 0x001800009614783b */ /* 0x000ee80000000200 */
[----:B------:R-:W-:Y:S03]  /*10630*/  LDSM.16.M88.4 R16, [R189+0x8000] ;  /* 0x00800000bd10783b */ /* 0x000fe60000000200 */
[C---:B--2---:R-:W-:Y:S08]  /*10640*/  HMMA.16816.F32 R24, R4.reuse, R40, R24 ;  /* 0x000000280418723c */ /* 0x044ff00000001818 */
[C---:B------:R-:W-:Y:S01]  /*10650*/  HMMA.16816.F32 R28, R4.reuse, R42, R28 ;  /* 0x0000002a041c723c */ /* 0x040fe2000000181c */
[----:B------:R-:W2:Y:S07]  /*10660*/  LDSM.16.M88.4 R40, [R184+0x2000] ;  /* 0x00200000b828783b */ /* 0x000eae0000000200 */
[C---:B----4-:R-:W-:Y:S08]  /*10670*/  HMMA.16816.F32 R32, R4.reuse, R36, R32 ;  /* 0x000000240420723c */ /* 0x050ff00000001820 */
        /* <DEDUP_REMOVED lines=23> */
[----:B------:R-:W3:Y:S03]  /*107f0*/  LDSM.16.M88.4 R12, [R189+0xc000] ;  /* 0x00c00000bd0c783b */ /* 0x000ee60000000200 */
[C---:B--2---:R-:W-:Y:S08]  /*10800*/  HMMA.16816.F32 R24, R4.reuse, R40, R24 ;  /* 0x000000280418723c */ /* 0x044ff00000001818 */
[C---:B------:R-:W-:Y:S01]  /*10810*/  HMMA.16816.F32 R28, R4.reuse, R42, R28 ;  /* 0x0000002a041c723c */ /* 0x040fe2000000181c */
[----:B------:R-:W2:Y:S07]  /*10820*/  LDSM.16.M88.4 R40, [R184+0x3800] ;  /* 0x00380000b828783b */ /* 0x000eae0000000200 */
[C---:B----4-:R-:W-:Y:S08]  /*10830*/  HMMA.16816.F32 R32, R4.reuse, R36, R32 ;  /* 0x000000240420723c */ /* 0x050ff00000001820 */
[----:B------:R-:W-:Y:S01]  /*10840*/  HMMA.16816.F32 R4, R4, R38, R8 ;  /* 0x000000260404723c */ /* 0x000fe20000001808 */
[----:B------:R-:W-:Y:S04]  /*10850*/  LDSM.16.M88.4 R8, [R190+0xc000] ;  /* 0x00c00000be08783b */ /* 0x000fe80000000200 */
[----:B------:R-:W-:Y:S03]  /*10860*/  LDSM.16.M88.4 R36, [R193+0x3800] ;  /* 0x00380000c124783b */ /* 0x000fe60000000200 */
[C---:B-1----:R-:W-:Y:S08]  /*10870*/  HMMA.16816.F32 R24, R16.reuse, R44, R24 ;  /* 0x0000002c1018723c */ /* 0x042ff00000001818 */
[C---:B------:R-:W-:Y:S01]  /*10880*/  HMMA.16816.F32 R28, R16.reuse, R46, R28 ;  /* 0x0000002e101c723c */ /* 0x040fe2000000181c */
[----:B------:R-:W1:Y:S07]  /*10890*/  LDSM.16.M88.4 R44, [R193+0x3000] ;  /* 0x00300000c12c783b */ /* 0x000e6e0000000200 */
[C---:B---3--:R-:W-:Y:S08]  /*108a0*/  HMMA.16816.F32 R32, R16.reuse, R20, R32 ;  /* 0x000000141020723c */ /* 0x048ff00000001820 */
[----:B------:R-:W-:Y:S01]  /*108b0*/  HMMA.16816.F32 R20, R16, R22, R4 ;  /* 0x000000161014723c */ /* 0x000fe20000001804 */
[----:B------:R-:W-:Y:S07]  /*108c0*/  LDSM.16.M88.4 R4, [R192+0xc000] ;  /* 0x00c00000c004783b */ /* 0x000fee0000000200 */
[C---:B------:R-:W-:Y:S08]  /*108d0*/  HMMA.16816.F32 R16, R12.reuse, R48, R24 ;  /* 0x000000300c10723c */ /* 0x040ff00000001818 */
[C---:B------:R-:W-:Y:S01]  /*108e0*/  HMMA.16816.F32 R28, R12.reuse, R50, R28 ;  /* 0x000000320c1c723c */ /* 0x040fe2000000181c */
[----:B------:R-:W3:Y:S07]  /*108f0*/  LDSM.16.M88.4 R48, [R151+0x3000] ;  /* 0x003000009730783b */ /* 0x000eee0000000200 */
[C---:B--2---:R-:W-:Y:S08]  /*10900*/  HMMA.16816.F32 R32, R12.reuse, R40, R32 ;  /* 0x000000280c20723c */ /* 0x044ff00000001820 */
[----:B------:R-:W-:Y:S01]  /*10910*/  HMMA.16816.F32 R24, R12, R42, R20 ;  /* 0x0000002a0c18723c */ /* 0x000fe20000001814 */
[----:B------:R-:W2:Y:S04]  /*10920*/  LDSM.16.M88.4 R40, [R151+0x3800] ;  /* 0x003800009728783b */ /* 0x000ea80000000200 */
[----:B------:R-:W-:Y:S03]  /*10930*/  LDSM.16.M88.4 R12, [R191+0xc000] ;  /* 0x00c00000bf0c783b */ /* 0x000fe60000000200 */
[C---:B-1----:R-:W-:Y:S08]  /*10940*/  HMMA.16816.F32 R16, R8.reuse, R44, R16 ;  /* 0x0000002c0810723c */ /* 0x042ff00000001810 */
[C---:B------:R-:W-:Y:S01]  /*10950*/  HMMA.16816.F32 R20, R8.reuse, R46, R28 ;  /* 0x0000002e0814723c */ /* 0x040fe2000000181c */
[----:B------:R-:W1:Y:S07]  /*10960*/  LDSM.16.M88.4 R44, [R150+0x3000] ;  /* 0x00300000962c783b */ /* 0x000e6e0000000200 */
[----:B------:R-:W-:Y:S01]  /*10970*/  HMMA.16816.F32 R28, R8, R36, R32 ;  /* 0x00000024081c723c */ /* 0x000fe20000001820 */
[----:B------:R-:W4:Y:S01]  /*10980*/  LDSM.16.M88.4 R32, [R150+0x3800] ;  /* 0x003800009620783b */ /* 0x000f220000000200 */
[----:B------:R-:W-:-:S06]  /*10990*/  DEPBAR.LE SB0, 0x0 ;  /* 0x000080000000791a */ /* 0x000fcc0000000000 */
[----:B------:R-:W-:Y:S08]  /*109a0*/  HMMA.16816.F32 R8, R8, R38, R24 ;  /* 0x000000260808723c */ /* 0x000ff00000001818 */
[C---:B---3--:R-:W-:Y:S08]  /*109b0*/  HMMA.16816.F32 R24, R4.reuse, R48, R16 ;  /* 0x000000300418723c */ /* 0x048ff00000001810 */
[C---:B------:R-:W-:Y:S08]  /*109c0*/  HMMA.16816.F32 R20, R4.reuse, R50, R20 ;  /* 0x000000320414723c */ /* 0x040ff00000001814 */
[C---:B--2---:R-:W-:Y:S08]  /*109d0*/  HMMA.16816.F32 R16, R4.reuse, R40, R28 ;  /* 0x000000280410723c */ /* 0x044ff0000000181c */
[----:B------:R-:W-:Y:S01]  /*109e0*/  HMMA.16816.F32 R8, R4, R42, R8 ;  /* 0x0000002a0408723c */ /* 0x000fe20000001808 */
[----:B------:R-:W2:Y:S06]  /*109f0*/  SHFL.IDX PT, R6, R2, 0x1, 0x1c1f ;  /* 0x003c1f0002067f89 */ /* 0x000eac00000e0000 */
[----:B------:R-:W-:Y:S01]  /*10a00*/  IMAD.IADD R4, R52, 0x1, -R217 ;  /* 0x0000000134047824 */ /* 0x000fe200078e0ad9 */
[----:B-1----:R-:W-:Y:S04]  /*10a10*/  HMMA.16816.F32 R28, R12, R44, R24 ;  /* 0x0000002c0c1c723c */ /* 0x002fe80000001818 */
[----:B------:R-:W-:-:S04]  /*10a20*/  IMNMX R0, R4, R0, PT ;  /* 0x0000000004007217 */ /* 0x000fc80003800200 */
[C---:B------:R-:W-:Y:S01]  /*10a30*/  HMMA.16816.F32 R20, R12.reuse, R46, R20 ;  /* 0x0000002e0c14723c */ /* 0x040fe20000001814 */
[----:B------:R-:W-:Y:S01]  /*10a40*/  BAR.SYNC.DEFER_BLOCKING 0x0 ;  /* 0x0000000000007b1d */ /* 0x000fe20000010000 */
[C---:B------:R-:W-:Y:S02]  /*10a50*/  ISETP.GT.AND P0, PT, R0.reuse, RZ, PT ;  /* 0x000000ff0000720c */ /* 0x040fe40003f04270 */
[C---:B------:R-:W-:Y:S02]  /*10a60*/  ISETP.GT.AND P1, PT, R0.reuse, 0x1, PT ;  /* 0x000000010000780c */ /* 0x040fe40003f24270 */
[----:B------:R-:W-:Y:S02]  /*10a70*/  ISETP.GT.AND P2, PT, R0, 0x11, PT ;  /* 0x000000110000780c */ /* 0x000fe40003f44270 */
[----:B----4-:R-:W-:Y:S01]  /*10a80*/  HMMA.16816.F32 R16, R12, R32, R16 ;  /* 0x000000200c10723c */ /* 0x010fe20000001810 */
[----:B--2---:R-:W-:-:S07]  /*10a90*/  IMAD.IADD R3, R3, 0x1, R6 ;  /* 0x0000000103037824 */ /* 0x004fce00078e0206 */
[----:B------:R-:W-:Y:S01]  /*10aa0*/  HMMA.16816.F32 R8, R12, R34, R8 ;  /* 0x000000220c08723c */ /* 0x000fe20000001808 */
[----:B------:R-:W-:Y:S02]  /*10ab0*/  FSEL R5, R28, -INF , P0 ;  /* 0xff8000001c057808 */ /* 0x000fe40000000000 */
[C---:B------:R-:W-:Y:S02]  /*10ac0*/  ISETP.GT.AND P0, PT, R0.reuse, 0x8, PT ;  /* 0x000000080000780c */ /* 0x040fe40003f04270 */
[----:B------:R-:W-:Y:S02]  /*10ad0*/  FSEL R7, R29, -INF , P1 ;  /* 0xff8000001d077808 */ /* 0x000fe40000800000 */
[----:B------:R-:W-:Y:S02]  /*10ae0*/  ISETP.GT.AND P1, PT, R0, 0x9, PT ;  /* 0x000000090000780c */ /* 0x000fe40003f24270 */
[----:B------:R-:W-:Y:S02]  /*10af0*/  FSEL R12, R20, -INF , P0 ;  /* 0xff800000140c7808 */ /* 0x000fe40000000000 */
[----:B------:R-:W-:-:S02]  /*10b00*/  FMNMX.FTZ R2, R5, R7, !PT ;  /* 0x0000000705027209 */ /* 0x000fc40007810000 */
[----:B------:R-:W-:Y:S02]  /*10b10*/  ISETP.GT.AND P0, PT, R0, 0x10, PT ;  /* 0x000000100000780c */ /* 0x000fe40003f04270 */
[----:B------:R-:W-:Y:S02]  /*10b20*/  FSEL R15, R21, -INF , P1 ;  /* 0xff800000150f7808 */ /* 0x000fe40000800000 */
[----:B------:R-:W-:Y:S02]  /*10b30*/  FMNMX.FTZ R2, R12, R2, !PT ;  /* 0x000000020c027209 */ /* 0x000fe40007810000 */
[----:B------:R-:W-:Y:S02]  /*10b40*/  FSEL R16, R16, -INF , P0 ;  /* 0xff80000010107808 */ /* 0x000fe40000000000 */
[----:B------:R-:W-:Y:S02]  /*10b50*/  FMNMX.FTZ R2, R15, R2, !PT ;  /* 0x000000020f027209 */ /* 0x000fe40007810000 */
[----:B------:R-:W-:-:S02]  /*10b60*/  ISETP.GT.AND P1, PT, R0, 0x18, PT ;  /* 0x000000180000780c */ /* 0x000fc40003f24270 */
[----:B------:R-:W-:Y:S02]  /*10b70*/  FSEL R25, R17, -INF , P2 ;  /* 0xff80000011197808 */ /* 0x000fe40001000000 */
[----:B------:R-:W-:Y:S02]  /*10b80*/  FMNMX.FTZ R2, R16, R2, !PT ;  /* 0x0000000210027209 */ /* 0x000fe40007810000 */
[----:B------:R-:W-:Y:S02]  /*10b90*/  ISETP.GT.AND P0, PT, R0, 0x19, PT ;  /* 0x000000190000780c */ /* 0x000fe40003f04270 */
[----:B------:R-:W-:Y:S02]  /*10ba0*/  FSEL R24, R8, -INF , P1 ;  /* 0xff80000008187808 */ /* 0x000fe40000800000 */
[----:B------:R-:W-:Y:S02]  /*10bb0*/  FMNMX.FTZ R2, R25, R2, !PT ;  /* 0x0000000219027209 */ /* 0x000fe40007810000 */
[----:B------:R-:W-:-:S02]  /*10bc0*/  IMNMX R0, R4, R3, PT ;  /* 0x0000000304007217 */ /* 0x000fc40003800200 */
[----:B------:R-:W-:Y:S02]  /*10bd0*/  FSEL R26, R9, -INF , P0 ;  /* 0xff800000091a7808 */ /* 0x000fe40000000000 */
[----:B------:R-:W-:Y:S02]  /*10be0*/  FMNMX.FTZ R2, R24, R2, !PT ;  /* 0x0000000218027209 */ /* 0x000fe40007810000 */
[C---:B------:R-:W-:Y:S02]  /*10bf0*/  ISETP.GT.AND P0, PT, R0.reuse, RZ, PT ;  /* 0x000000ff0000720c */ /* 0x040fe40003f04270 */
[----:B------:R-:W-:Y:S02]  /*10c00*/  ISETP.GT.AND P2, PT, R0, 0x1, PT ;  /* 0x000000010000780c */ /* 0x000fe40003f44270 */
[----:B------:R-:W-:Y:S02]  /*10c10*/  FMNMX.FTZ R2, R26, R2, !PT ;  /* 0x000000021a027209 */ /* 0x000fe40007810000 */
[----:B------:R-:W-:-:S02]  /*10c20*/  FSEL R9, R30, -INF , P0 ;  /* 0xff8000001e097808 */ /* 0x000fc40000000000 */
[C---:B------:R-:W-:Y:S01]  /*10c30*/  ISETP.GT.AND P1, PT, R0.reuse, 0x8, PT ;  /* 0x000000080000780c */ /* 0x040fe20003f24270 */
[----:B------:R-:W1:Y:S01]  /*10c40*/  SHFL.BFLY PT, R4, R2, 0x2, 0x1f ;  /* 0x0c401f0002047f89 */ /* 0x000e6200000e0000 */
[----:B------:R-:W-:Y:S02]  /*10c50*/  FSEL R13, R31, -INF , P2 ;  /* 0xff8000001f0d7808 */ /* 0x000fe40001000000 */
[----:B------:R-:W-:Y:S02]  /*10c60*/  ISETP.GT.AND P0, PT, R0, 0x9, PT ;  /* 0x000000090000780c */ /* 0x000fe40003f04270 */
[----:B------:R-:W-:Y:S02]  /*10c70*/  FSEL R14, R22, -INF , P1 ;  /* 0xff800000160e7808 */ /* 0x000fe40000800000 */
[----:B------:R-:W-:Y:S02]  /*10c80*/  FMNMX.FTZ R3, R9, R13, !PT ;  /* 0x0000000d09037209 */ /* 0x000fe40007810000 */
[----:B------:R-:W-:-:S02]  /*10c90*/  FSEL R20, R23, -INF , P0 ;  /* 0xff80000017147808 */ /* 0x000fc40000000000 */
[----:B------:R-:W-:Y:S02]  /*10ca0*/  ISETP.GT.AND P1, PT, R0, 0x10, PT ;  /* 0x000000100000780c */ /* 0x000fe40003f24270 */
[----:B------:R-:W-:Y:S02]  /*10cb0*/  FMNMX.FTZ R3, R14, R3, !PT ;  /* 0x000000030e037209 */ /* 0x000fe40007810000 */
[----:B------:R-:W-:Y:S02]  /*10cc0*/  ISETP.GT.AND P0, PT, R0, 0x11, PT ;  /* 0x000000110000780c */ /* 0x000fe40003f04270 */
[----:B------:R-:W-:Y:S02]  /*10cd0*/  FSEL R21, R18, -INF , P1 ;  /* 0xff80000012157808 */ /* 0x000fe40000800000 */
[----:B------:R-:W-:Y:S02]  /*10ce0*/  FMNMX.FTZ R3, R20, R3, !PT ;  /* 0x0000000314037209 */ /* 0x000fe40007810000 */
[----:B------:R-:W-:-:S02]  /*10cf0*/  FSEL R22, R19, -INF , P0 ;  /* 0xff80000013167808 */ /* 0x000fc40000000000 */
[C---:B------:R-:W-:Y:S02]  /*10d00*/  ISETP.GT.AND P1, PT, R0.reuse, 0x18, PT ;  /* 0x000000180000780c */ /* 0x040fe40003f24270 */
[----:B------:R-:W-:Y:S02]  /*10d10*/  FMNMX.FTZ R3, R21, R3, !PT ;  /* 0x0000000315037209 */ /* 0x000fe40007810000 */
[----:B------:R-:W-:Y:S02]  /*10d20*/  ISETP.GT.AND P0, PT, R0, 0x19, PT ;  /* 0x000000190000780c */ /* 0x000fe40003f04270 */
[----:B------:R-:W-:Y:S02]  /*10d30*/  FSEL R23, R10, -INF , P1 ;  /* 0xff8000000a177808 */ /* 0x000fe40000800000 */
[----:B------:R-:W-:Y:S02]  /*10d40*/  FMNMX.FTZ R0, R22, R3, !PT ;  /* 0x0000000316007209 */ /* 0x000fe40007810000 */
[----:B------:R-:W-:-:S02]  /*10d50*/  FSEL R27, R11, -INF , P0 ;  /* 0xff8000000b1b7808 */ /* 0x000fc40000000000 */
[----:B------:R-:W-:Y:S02]  /*10d60*/  FMNMX.FTZ R3, R23, R0, !PT ;  /* 0x0000000017037209 */ /* 0x000fe40007810000 */
[----:B-1----:R-:W-:Y:S02]  /*10d70*/  FMNMX.FTZ R0, R2, R4, !PT ;  /* 0x0000000402007209 */ /* 0x002fe40007810000 */
[----:B------:R-:W-:Y:S02]  /*10d80*/  FMNMX.FTZ R2, R27, R3, !PT ;  /* 0x000000031b027209 */ /* 0x000fe40007810000 */
[----:B------:R-:W-:Y:S01]  /*10d90*/  ISETP.GT.AND P0, PT, R110, R212, PT ;  /* 0x000000d46e00720c */ /* 0x000fe20003f04270 */
[----:B------:R-:W1:Y:S01]  /*10da0*/  SHFL.BFLY PT, R3, R0, 0x1, 0x1f ;  /* 0x0c201f0000037f89 */ /* 0x000e6200000e0000 */
[----:B------:R-:W-:-:S03]  /*10db0*/  LOP3.LUT P2, RZ, R216, 0x1, RZ, 0xc0, !PT ;  /* 0x00000001d8ff7812 */ /* 0x000fc6000784c0ff */
[----:B------:R-:W2:Y:S08]  /*10dc0*/  SHFL.BFLY PT, R4, R2, 0x2, 0x1f ;  /* 0x0c401f0002047f89 */ /* 0x000eb000000e0000 */
[----:B------:R-:W-:Y:S02]  /*10dd0*/  @P0 SHF.R.S32.HI R6, RZ, 0x1f, R202 ;  /* 0x0000001fff060819 */ /* 0x000fe400000114ca */
[----:B-1----:R-:W-:-:S02]  /*10de0*/  FMNMX.FTZ R141, R0, R3, !PT ;  /* 0x00000003008d7209 */ /* 0x002fc40007810000 */
[----:B--2---:R-:W-:-:S03]  /*10df0*/  FMNMX.FTZ R0, R2, R4, !PT ;  /* 0x0000000402007209 */ /* 0x004fc60007810000 */
[C---:B------:R-:W-:Y:S01]  /*10e00*/  FMUL.FTZ R2, R141.reuse, c[0x0][0x2d0] ;  /* 0x0000b4008d027a20 */ /* 0x040fe20000410000 */
[----:B------:R-:W-:Y:S01]  /*10e10*/  FSETP.NEU.FTZ.AND P1, PT, R141, -INF , PT ;  /* 0xff8000008d00780b */ /* 0x000fe20003f3d000 */
[----:B------:R-:W1:Y:S03]  /*10e20*/  SHFL.BFLY PT, R8, R0, 0x1, 0x1f ;  /* 0x0c201f0000087f89 */ /* 0x000e6600000e0000 */
[----:B------:R-:W-:-:S05]  /*10e30*/  FSEL R2, R2, RZ, P1 ;  /* 0x000000ff02027208 */ /* 0x000fca0000800000 */
[--C-:B------:R-:W-:Y:S02]  /*10e40*/  FFMA.FTZ R3, R5, c[0x0][0x2d0], -R2.reuse ;  /* 0x0000b40005037a23 */ /* 0x100fe40000010802 */
[----:B------:R-:W-:Y:S02]  /*10e50*/  @P0 IMAD.WIDE.U32 R4, R202, c[0x0][0x1e0], RZ ;  /* 0x00007800ca040a25 */ /* 0x000fe400078e00ff */
[----:B------:R2:W-:Y:S02]  /*10e60*/  MUFU.EX2 R226, R3 ;  /* 0x0000000300e27308 */ /* 0x0005e40000000800 */
[----:B------:R-:W-:-:S06]  /*10e70*/  FFMA.FTZ R7, R7, c[0x0][0x2d0], -R2 ;  /* 0x0000b40007077a23 */ /* 0x000fcc0000010802 */
[----:B------:R3:W-:Y:S01]  /*10e80*/  MUFU.EX2 R225, R7 ;  /* 0x0000000700e17308 */ /* 0x0007e20000000800 */
[----:B-1----:R-:W-:Y:S01]  /*10e90*/  FMNMX.FTZ R140, R0, R8, !PT ;  /* 0x00000008008c7209 */ /* 0x002fe20007810000 */
[----:B------:R-:W-:Y:S02]  /*10ea0*/  FFMA.FTZ R0, R15, c[0x0][0x2d0], -R2 ;  /* 0x0000b4000f007a23 */ /* 0x000fe40000010802 */
[----:B--2---:R-:W-:-:S04]  /*10eb0*/  @P0 IMAD R3, R6, c[0x0][0x1e0], RZ ;  /* 0x0000780006030a24 */ /* 0x004fc800078e02ff */
[----:B------:R1:W-:Y:S01]  /*10ec0*/  MUFU.EX2 R210, R0 ;  /* 0x0000000000d27308 */ /* 0x0003e20000000800 */
[----:B------:R-:W-:Y:S01]  /*10ed0*/  @P0 IMAD R6, R202, c[0x0][0x1e4], R3 ;  /* 0x00007900ca060a24 */ /* 0x000fe200078e0203 */
[----:B------:R-:W-:Y:S01]  /*10ee0*/  @P0 LEA R3, P1, R4, R218, 0x5 ;  /* 0x000000da04030211 */ /* 0x000fe200078228ff */
[----:B---3--:R-:W-:Y:S02]  /*10ef0*/  FFMA.FTZ R7, R12, c[0x0][0x2d0], -R2 ;  /* 0x0000b4000c077a23 */ /* 0x008fe40000010802 */
[----:B------:R-:W-:-:S03]  /*10f00*/  @P0 IMAD.IADD R6, R5, 0x1, R6 ;  /* 0x0000000105060824 */ /* 0x000fc600078e0206 */
[----:B------:R-:W2:Y:S02]  /*10f10*/  MUFU.EX2 R224, R7 ;  /* 0x0000000700e07308 */ /* 0x000ea40000000800 */
[----:B------:R-:W-:Y:S02]  /*10f20*/  @P0 LEA.HI.X R6, R4, R222, R6, 0x5, P1 ;  /* 0x000000de04060211 */ /* 0x000fe400008f2c06 */
[----:B------:R-:W-:Y:S01]  /*10f30*/  @P0 LEA R4, P1, R3, c[0x0][0x1c8], 0x1 ;  /* 0x0000720003040a11 */ /* 0x000fe200078208ff */
[----:B-1----:R-:W-:-:S03]  /*10f40*/  FMUL.FTZ R0, R140, c[0x0][0x2d0] ;  /* 0x0000b4008c007a20 */ /* 0x002fc60000410000 */
[----:B------:R-:W-:Y:S01]  /*10f50*/  @P0 LEA.HI.X R5, R3, c[0x0][0x1cc], R6, 0x1, P1 ;  /* 0x0000730003050a11 */ /* 0x000fe200008f0c06 */
[----:B------:R-:W-:Y:S01]  /*10f60*/  FFMA.FTZ R3, R16, c[0x0][0x2d0], -R2 ;  /* 0x0000b40010037a23 */ /* 0x000fe20000010802 */
[----:B------:R-:W-:-:S03]  /*10f70*/  FSETP.NEU.FTZ.AND P1, PT, R140, -INF , PT ;  /* 0xff8000008c00780b */ /* 0x000fc60003f3d000 */
[----:B------:R1:W-:Y:S01]  /*10f80*/  MUFU.EX2 R209, R3 ;  /* 0x0000000300d17308 */ /* 0x0003e20000000800 */
[----:B------:R-:W-:Y:S01]  /*10f90*/  FSEL R0, R0, RZ, P1 ;  /* 0x000000ff00007208 */ /* 0x000fe20000800000 */
[----:B------:R3:W-:Y:S01]  /*10fa0*/  @P0 LDGSTS.E.BYPASS.LTC128B.128 [R201+0xc080], [R4.64], !P2 ;  /* 0x0c08000004c90fae */ /* 0x0007e2000d101d46 */
[----:B--2---:R-:W-:-:S03]  /*10fb0*/  F2FP.PACK_AB R6, R210, R224 ;  /* 0x000000e0d206723e */ /* 0x004fc600000000ff */
[----:B------:R3:W-:Y:S04]  /*10fc0*/  @P0 LDGSTS.E.BYPASS.LTC128B.128 [R201+0xd080], [R4.64+0x80], !P6 ;  /* 0x0d08008004c90fae */ /* 0x0007e8000f101d46 */
[----:B------:R3:W-:Y:S04]  /*10fd0*/  @P0 LDGSTS.E.BYPASS.LTC128B.128 [R201+0xe080], [R4.64+0x100], !P5 ;  /* 0x0e08010004c90fae */ /* 0x0007e8000e901d46 */
[----:B------:R3:W-:Y:S01]  /*10fe0*/  @P0 LDGSTS.E.BYPASS.LTC128B.128 [R201+0xf080], [R4.64+0x180], !P4 ;  /* 0x0f08018004c90fae */ /* 0x0007e2000e101d46 */
[----:B-1----:R-:W-:-:S03]  /*10ff0*/  FFMA.FTZ R3, R9, c[0x0][0x2d0], -R0 ;  /* 0x0000b40009037a23 */ /* 0x002fc60000010800 */
[----:B------:R-:W1:Y:S01]  /*11000*/  LDSM.16.MT88.4 R16, [R186] ;  /* 0x00000000ba10783b */ /* 0x000e620000004200 */
[----:B------:R2:W-:Y:S03]  /*11010*/  MUFU.EX2 R198, R3 ;  /* 0x0000000300c67308 */ /* 0x0005e60000000800 */
[----:B------:R-:W-:Y:S04]  /*11020*/  LDSM.16.MT88.4 R136, [R186+0x800] ;  /* 0x00080000ba88783b */ /* 0x000fe80000004200 */
[----:B------:R-:W-:Y:S04]  /*11030*/  LDSM.16.MT88.4 R28, [R188+0x800] ;  /* 0x00080000bc1c783b */ /* 0x000fe80000004200 */
[----:B------:R-:W-:Y:S04]  /*11040*/  LDSM.16.MT88.4 R32, [R187] ;  /* 0x00000000bb20783b */ /* 0x000fe80000004200 */
[----:B------:R-:W4:Y:S01]  /*11050*/  LDSM.16.MT88.4 R76, [R187+0x1000] ;  /* 0x00100000bb4c783b */ /* 0x000f220000004200 */
[----:B--2---:R-:W-:-:S03]  /*11060*/  FFMA.FTZ R3, R13, c[0x0][0x2d0], -R0 ;  /* 0x0000b4000d037a23 */ /* 0x004fc60000010800 */
[----:B------:R-:W2:Y:S01]  /*11070*/  LDSM.16.MT88.4 R92, [R186+0x2000] ;  /* 0x00200000ba5c783b */ /* 0x000ea20000004200 */
[----:B------:R1:W1:Y:S01]  /*11080*/  MUFU.EX2 R196, R3 ;  /* 0x0000000300c47308 */ /* 0x0002620000000800 */
[----:B---3--:R-:W-:Y:S02]  /*11090*/  F2FP.PACK_AB R4, R225, R226 ;  /* 0x000000e2e104723e */ /* 0x008fe400000000ff */
[----:B------:R-:W3:Y:S04]  /*110a0*/  LDSM.16.MT88.4 R60, [R186+0x3000] ;  /* 0x00300000ba3c783b */ /* 0x000ee80000004200 */
[----:B------:R-:W-:Y:S04]  /*110b0*/  LDSM.16.MT88.4 R40, [R187+0x800] ;  /* 0x00080000bb28783b */ /* 0x000fe80000004200 */
[----:B------:R-:W-:Y:S04]  /*110c0*/  LDSM.16.MT88.4 R108, [R187+0x1800] ;  /* 0x00180000bb6c783b */ /* 0x000fe80000004200 */
[----:B------:R-:W2:Y:S01]  /*110d0*/  LDSM.16.MT88.4 R44, [R185+0x1000] ;  /* 0x00100000b92c783b */ /* 0x000ea20000004200 */
[----:B-1----:R-:W-:Y:S01]  /*110e0*/  FFMA.FTZ R3, R14, c[0x0][0x2d0], -R0 ;  /* 0x0000b4000e037a23 */ /* 0x002fe20000010800 */
[----:B------:R-:W-:-:S02]  /*110f0*/  F2FP.PACK_AB R5, R196, R198 ;  /* 0x000000c6c405723e */ /* 0x000fc400000000ff */
[----:B------:R-:W-:Y:S01]  /*11100*/  LDSM.16.MT88.4 R12, [R188] ;  /* 0x00000000bc0c783b */ /* 0x000fe20000004200 */
[----:B------:R1:W-:Y:S03]  /*11110*/  MUFU.EX2 R197, R3 ;  /* 0x0000000300c57308 */ /* 0x0003e60000000800 */
[----:B------:R-:W2:Y:S04]  /*11120*/  LDSM.16.MT88.4 R8, [R185] ;  /* 0x00000000b908783b */ /* 0x000ea80000004200 */
[----:B------:R-:W-:Y:S04]  /*11130*/  LDSM.16.MT88.4 R48, [R186+0x1000] ;  /* 0x00100000ba30783b */ /* 0x000fe80000004200 */
[----:B------:R-:W2:Y:S04]  /*11140*/  LDSM.16.MT88.4 R56, [R188+0x1000] ;  /* 0x00100000bc38783b */ /* 0x000ea80000004200 */
[----:B------:R-:W2:Y:S01]  /*11150*/  LDSM.16.MT88.4 R84, [R185+0x2000] ;  /* 0x00200000b954783b */ /* 0x000ea20000004200 */
[----:B-1----:R-:W-:-:S03]  /*11160*/  FFMA.FTZ R3, R20, c[0x0][0x2d0], -R0 ;  /* 0x0000b40014037a23 */ /* 0x002fc60000010800 */
[----:B------:R-:W1:Y:S01]  /*11170*/  LDSM.16.MT88.4 R100, [R188+0x2000] ;  /* 0x00200000bc64783b */ /* 0x000e620000004200 */
[----:B------:R3:W3:Y:S03]  /*11180*/  MUFU.EX2 R199, R3 ;  /* 0x0000000300c77308 */ /* 0x0006e60000000800 */
[----:B------:R-:W-:Y:S04]  /*11190*/  LDSM.16.MT88.4 R116, [R186+0x2800] ;  /* 0x00280000ba74783b */ /* 0x000fe80000004200 */
[----:B------:R-:W-:Y:S04]  /*111a0*/  LDSM.16.MT88.4 R96, [R187+0x2000] ;  /* 0x00200000bb60783b */ /* 0x000fe80000004200 */
[----:B------:R-:W-:Y:S04]  /*111b0*/  LDSM.16.MT88.4 R72, [R185+0x3000] ;  /* 0x00300000b948783b */ /* 0x000fe80000004200 */
[----:B------:R-:W-:Y:S01]  /*111c0*/  LDSM.16.MT88.4 R68, [R186+0x1800] ;  /* 0x00180000ba44783b */ /* 0x000fe20000004200 */
[----:B---3--:R-:W-:Y:S01]  /*111d0*/  FFMA.FTZ R3, R25, c[0x0][0x2d0], -R2 ;  /* 0x0000b40019037a23 */ /* 0x008fe20000010802 */
[----:B------:R-:W-:-:S02]  /*111e0*/  F2FP.PACK_AB R7, R199, R197 ;  /* 0x000000c5c707723e */ /* 0x000fc400000000ff */
[----:B------:R-:W-:Y:S01]  /*111f0*/  LDSM.16.MT88.4 R156, [R185+0x800] ;  /* 0x00080000b99c783b */ /* 0x000fe20000004200 */
[----:B------:R3:W2:Y:S03]  /*11200*/  MUFU.EX2 R203, R3 ;  /* 0x0000000300cb7308 */ /* 0x0006a60000000800 */
[----:B------:R-:W-:Y:S01]  /*11210*/  LDSM.16.MT88.4 R104, [R188+0x1800] ;  /* 0x00180000bc68783b */ /* 0x000fe20000004200 */
[C---:B------:R-:W-:Y:S03]  /*11220*/  HMMA.16816.F32 R132, R4.reuse, R16, RZ ;  /* 0x000000100484723c */ /* 0x040fe600000018ff */
[----:B-----5:R-:W-:Y:S04]  /*11230*/  LDSM.16.MT88.4 R112, [R185+0x2800] ;  /* 0x00280000b970783b */ /* 0x020fe80000004200 */
[----:B------:R-:W-:Y:S01]  /*11240*/  LDSM.16.MT88.4 R120, [R188+0x3800] ;  /* 0x00380000bc78783b */ /* 0x000fe20000004200 */
[----:B------:R-:W-:Y:S03]  /*11250*/  HMMA.16816.F32 R16, R4, R18, RZ ;  /* 0x000000120410723c */ /* 0x000fe600000018ff */
[----:B------:R-:W0:Y:S01]  /*11260*/  LDGDEPBAR ;  /* 0x00000000000079af */ /* 0x000e220000000000 */
[--C-:B---3--:R-:W-:Y:S01]  /*11270*/  FFMA.FTZ R3, R24, c[0x0][0x2d0], -R2.reuse ;  /* 0x0000b40018037a23 */ /* 0x108fe20000010802 */
[----:B--2---:R-:W-:Y:S01]  /*11280*/  F2FP.PACK_AB R128, R203, R209 ;  /* 0x000000d1cb80723e */ /* 0x004fe200000000ff */
[----:B------:R-:W-:-:S02]  /*11290*/  FFMA.FTZ R2, R26, c[0x0][0x2d0], -R2 ;  /* 0x0000b4001a027a23 */ /* 0x000fc40000010802 */
[----:B------:R2:W-:Y:S01]  /*112a0*/  MUFU.EX2 R208, R3 ;  /* 0x0000000300d07308 */ /* 0x0005e20000000800 */
[C---:B----4-:R-:W-:Y:S07]  /*112b0*/  HMMA.16816.F32 R64, R4.reuse, R76, RZ ;  /* 0x0000004c0440723c */ /* 0x050fee00000018ff */
[----:B------:R3:W4:Y:S01]  /*112c0*/  MUFU.EX2 R200, R2 ;  /* 0x0000000200c87308 */ /* 0x0007220000000800 */
[----:B------:R-:W-:Y:S01]  /*112d0*/  HMMA.16816.F32 R76, R4, R78, RZ ;  /* 0x0000004e044c723c */ /* 0x000fe200000018ff */
[----:B--2---:R-:W-:-:S07]  /*112e0*/  FADD.FTZ R3, R226, R225 ;  /* 0x000000e1e2037221 */ /* 0x004fce0000010000 */
[----:B------:R-:W-:Y:S01]  /*112f0*/  HMMA.16816.F32 R88, R4, R92, RZ ;  /* 0x0000005c0458723c */ /* 0x000fe200000018ff */
[----:B------:R-:W-:Y:S02]  /*11300*/  FADD.FTZ R3, R224, R3 ;  /* 0x00000003e0037221 */ /* 0x000fe40000010000 */
[----:B---3--:R-:W-:Y:S01]  /*11310*/  FFMA.FTZ R2, R21, c[0x0][0x2d0], -R0 ;  /* 0x0000b40015027a23 */ /* 0x008fe20000010800 */
[----:B----4-:R-:W-:-:S04]  /*11320*/  F2FP.PACK_AB R130, R200, R208 ;  /* 0x000000d0c882723e */ /* 0x010fc800000000ff */
[----:B------:R-:W-:Y:S01]  /*11330*/  HMMA.16816.F32 R176, R4, R60, RZ ;  /* 0x0000003c04b0723c */ /* 0x000fe200000018ff */
[----:B------:R-:W-:Y:S01]  /*11340*/  FADD.FTZ R3, R210, R3 ;  /* 0x00000003d2037221 */ /* 0x000fe20000010000 */
[----:B------:R2:W-:Y:S03]  /*11350*/  MUFU.EX2 R143, R2 ;  /* 0x00000002008f7308 */ /* 0x0005e60000000800 */
[----:B------:R-:W-:-:S03]  /*11360*/  FADD.FTZ R3, R209, R3 ;  /* 0x00000003d1037221 */ /* 0x000fc60000010000 */
[C---:B------:R-:W-:Y:S08]  /*11370*/  HMMA.16816.F32 R180, R4.reuse, R62, RZ ;  /* 0x0000003e04b4723c */ /* 0x040ff000000018ff */
[----:B------:R-:W-:Y:S01]  /*11380*/  HMMA.16816.F32 R36, R4, R44, RZ ;  /* 0x0000002c0424723c */ /* 0x000fe200000018ff */
[----:B--2---:R-:W-:-:S04]  /*11390*/  FFMA.FTZ R2, R22, c[0x0][0x2d0], -R0 ;  /* 0x0000b40016027a23 */ /* 0x004fc80000010800 */
[----:B------:R2:W3:Y:S03]  /*113a0*/  MUFU.EX2 R195, R2 ;  /* 0x0000000200c37308 */ /* 0x0004e60000000800 */
[C---:B------:R-:W-:Y:S08]  /*113b0*/  HMMA.16816.F32 R152, R4.reuse, R8, RZ ;  /* 0x000000080498723c */ /* 0x040ff000000018ff */
[----:B------:R-:W-:Y:S01]  /*113c0*/  HMMA.16816.F32 R52, R4, R56, RZ ;  /* 0x000000380434723c */ /* 0x000fe200000018ff */
[--C-:B--2---:R-:W-:Y:S01]  /*113d0*/  FFMA.FTZ R2, R23, c[0x0][0x2d0], -R0.reuse ;  /* 0x0000b40017027a23 */ /* 0x104fe20000010800 */
[----:B---3--:R-:W-:Y:S01]  /*113e0*/  F2FP.PACK_AB R129, R195, R143 ;  /* 0x0000008fc381723e */ /* 0x008fe200000000ff */
[----:B------:R-:W-:-:S05]  /*113f0*/  FFMA.FTZ R0, R27, c[0x0][0x2d0], -R0 ;  /* 0x0000b4001b007a23 */ /* 0x000fca0000010800 */
[C---:B------:R-:W-:Y:S01]  /*11400*/  HMMA.16816.F32 R20, R4.reuse, R12, RZ ;  /* 0x0000000c0414723c */ /* 0x040fe200000018ff */
[----:B------:R2:W-:Y:S07]  /*11410*/  MUFU.EX2 R194, R2 ;  /* 0x0000000200c27308 */ /* 0x0005ee0000000800 */
[C---:B------:R-:W-:Y:S01]  /*11420*/  HMMA.16816.F32 R12, R4.reuse, R14, RZ ;  /* 0x0000000e040c723c */ /* 0x040fe200000018ff */
[----:B------:R-:W3:Y:S07]  /*11430*/  MUFU.EX2 R142, R0 ;  /* 0x00000000008e7308 */ /* 0x000eee0000000800 */
[----:B------:R-:W-:Y:S01]  /*11440*/  HMMA.16816.F32 R80, R4, R84, RZ ;  /* 0x000000540450723c */ /* 0x000fe200000018ff */
[----:B--2---:R-:W-:-:S07]  /*11450*/  @P3 IMAD.HI.U32 R2, R233, c[0x0][0x2c8], RZ ;  /* 0x0000b200e9023a27 */ /* 0x004fce00078e00ff */
[----:B-1----:R-:W-:Y:S01]  /*11460*/  HMMA.16816.F32 R124, R4, R100, RZ ;  /* 0x00000064047c723c */ /* 0x002fe200000018ff */
[----:B---3--:R-:W-:Y:S01]  /*11470*/  F2FP.PACK_AB R131, R142, R194 ;  /* 0x000000c28e83723e */ /* 0x008fe200000000ff */
[----:B------:R-:W-:Y:S01]  /*11480*/  IMAD.MOV.U32 R0, RZ, RZ, R233 ;  /* 0x000000ffff007224 */ /* 0x000fe200078e00e9 */
[----:B------:R-:W-:Y:S01]  /*11490*/  @P3 SHF.R.U32.HI R0, RZ, c[0x0][0x2cc], R2 ;  /* 0x0000b300ff003a19 */ /* 0x000fe20000011602 */
[----:B------:R-:W-:Y:S01]  /*114a0*/  FADD.FTZ R2, R198, R196 ;  /* 0x000000c4c6027221 */ /* 0x000fe20000010000 */
[----:B------:R-:W-:Y:S02]  /*114b0*/  IADD3 R198, R193, 0x2000, RZ ;  /* 0x00002000c1c67810 */ /* 0x000fe40007ffe0ff */
[----:B------:R-:W-:Y:S01]  /*114c0*/  IADD3 R0, R0, R236, -R237 ;  /* 0x000000ec00007210 */ /* 0x000fe20007ffe8ed */
[----:B------:R-:W-:Y:S01]  /*114d0*/  HMMA.16816.F32 R132, R128, R136, R132 ;  /* 0x000000888084723c */ /* 0x000fe20000001884 */
[----:B------:R-:W-:Y:S01]  /*114e0*/  FADD.FTZ R2, R197, R2 ;  /* 0x00000002c5027221 */ /* 0x000fe20000010000 */
[----:B------:R-:W-:-:S02]  /*114f0*/  IADD3 R197, R193, 0x2800, RZ ;  /* 0x00002800c1c57810 */ /* 0x000fc40007ffe0ff */
[----:B------:R-:W-:Y:S01]  /*11500*/  IADD3 R196, R193, 0x1000, RZ ;  /* 0x00001000c1c47810 */ /* 0x000fe20007ffe0ff */
[----:B------:R-:W-:Y:S01]  /*11510*/  FADD.FTZ R2, R199, R2 ;  /* 0x00000002c7027221 */ /* 0x000fe20000010000 */
[----:B------:R-:W-:Y:S02]  /*11520*/  IADD3 R199, R193, 0x3800, RZ ;  /* 0x00003800c1c77810 */ /* 0x000fe40007ffe0ff */
[C---:B------:R-:W-:Y:S01]  /*11530*/  HMMA.16816.F32 R136, R128.reuse, R138, R16 ;  /* 0x0000008a8088723c */ /* 0x040fe20000001810 */
[----:B------:R-:W1:Y:S07]  /*11540*/  LDSM.16.MT88.4 R16, [R188+0x3000] ;  /* 0x00300000bc10783b */ /* 0x000e6e0000004200 */
[C---:B------:R-:W-:Y:S01]  /*11550*/  HMMA.16816.F32 R24, R128.reuse, R30, R12 ;  /* 0x0000001e8018723c */ /* 0x040fe2000000180c */
[----:B------:R-:W2:Y:S07]  /*11560*/  LDSM.16.MT88.4 R12, [R187+0x3000] ;  /* 0x00300000bb0c783b */ /* 0x000eae0000004200 */
[----:B------:R-:W-:Y:S08]  /*11570*/  HMMA.16816.F32 R20, R128, R28, R20 ;  /* 0x0000001c8014723c */ /* 0x000ff00000001814 */
[C---:B------:R-:W-:Y:S08]  /*11580*/  HMMA.16816.F32 R28, R4.reuse, R32, RZ ;  /* 0x00000020041c723c */ /* 0x040ff000000018ff */
[----:B------:R-:W-:Y:S08]  /*11590*/  HMMA.16816.F32 R32, R4, R34, RZ ;  /* 0x000000220420723c */ /* 0x000ff000000018ff */
[C---:B------:R-:W-:Y:S08]  /*115a0*/  HMMA.16816.F32 R60, R128.reuse, R108, R64 ;  /* 0x0000006c803c723c */ /* 0x040ff00000001840 */
[C---:B------:R-:W-:Y:S08]  /*115b0*/  HMMA.16816.F32 R28, R128.reuse, R40, R28 ;  /* 0x00000028801c723c */ /* 0x040ff0000000181c */
[----:B------:R-:W-:Y:S08]  /*115c0*/  HMMA.16816.F32 R32, R128, R42, R32 ;  /* 0x0000002a8020723c */ /* 0x000ff00000001820 */
[----:B------:R-:W-:Y:S08]  /*115d0*/  HMMA.16816.F32 R40, R4, R46, RZ ;  /* 0x0000002e0428723c */ /* 0x000ff000000018ff */
[----:B------:R-:W-:Y:S08]  /*115e0*/  HMMA.16816.F32 R64, R128, R110, R76 ;  /* 0x0000006e8040723c */ /* 0x000ff0000000184c */
[C---:B------:R-:W-:Y:S08]  /*115f0*/  HMMA.16816.F32 R44, R4.reuse, R48, RZ ;  /* 0x00000030042c723c */ /* 0x040ff000000018ff */
[C---:B-1----:R-:W-:Y:S08]  /*11600*/  HMMA.16816.F32 R204, R4.reuse, R16, RZ ;  /* 0x0000001004cc723c */ /* 0x042ff000000018ff */
[----:B--2---:R-:W-:Y:S08]  /*11610*/  HMMA.16816.F32 R228, R4, R12, RZ ;  /* 0x0000000c04e4723c */ /* 0x004ff000000018ff */
[----:B------:R-:W-:Y:S01]  /*11620*/  HMMA.16816.F32 R76, R128, R116, R88 ;  /* 0x00000074804c723c */ /* 0x000fe20000001858 */
[----:B------:R-:W1:Y:S07]  /*11630*/  LDSM.16.MT88.4 R88, [R188+0x2800] ;  /* 0x00280000bc58783b */ /* 0x000e6e0000004200 */
[C---:B------:R-:W-:Y:S08]  /*11640*/  HMMA.16816.F32 R8, R4.reuse, R10, RZ ;  /* 0x0000000a0408723c */ /* 0x040ff000000018ff */
[C---:B------:R-:W-:Y:S08]  /*11650*/  HMMA.16816.F32 R48, R4.reuse, R50, RZ ;  /* 0x000000320430723c */ /* 0x040ff000000018ff */
        /* <DEDUP_REMOVED lines=13> */
[C---:B------:R-:W-:Y:S08]  /*11730*/  HMMA.16816.F32 R48, R128.reuse, R70, R48 ;  /* 0x000000468030723c */ /* 0x040ff00000001830 */
[C---:B------:R-:W-:Y:S08]  /*11740*/  HMMA.16816.F32 R152, R128.reuse, R156, R152 ;  /* 0x0000009c8098723c */ /* 0x040ff00000001898 */
[C---:B------:R-:W-:Y:S08]  /*11750*/  HMMA.16816.F32 R52, R128.reuse, R104, R52 ;  /* 0x000000688034723c */ /* 0x040ff00000001834 */
[C---:B------:R-:W-:Y:S01]  /*11760*/  HMMA.16816.F32 R56, R128.reuse, R106, R56 ;  /* 0x0000006a8038723c */ /* 0x040fe20000001838 */
[----:B------:R-:W3:Y:S07]  /*11770*/  LDSM.16.MT88.4 R104, [R185+0x3800] ;  /* 0x00380000b968783b */ /* 0x000eee0000004200 */
[C---:B------:R-:W-:Y:S08]  /*11780*/  HMMA.16816.F32 R68, R128.reuse, R112, R80 ;  /* 0x000000708044723c */ /* 0x040ff00000001850 */
[C---:B------:R-:W-:Y:S01]  /*11790*/  HMMA.16816.F32 R72, R128.reuse, R114, R84 ;  /* 0x000000728048723c */ /* 0x040fe20000001854 */
[----:B------:R-:W4:Y:S07]  /*117a0*/  LDSM.16.MT88.4 R112, [R186+0x3800] ;  /* 0x00380000ba70783b */ /* 0x000f2e0000004200 */
[C---:B------:R-:W-:Y:S01]  /*117b0*/  HMMA.16816.F32 R156, R128.reuse, R158, R8 ;  /* 0x0000009e809c723c */ /* 0x040fe20000001808 */
[----:B------:R-:W3:Y:S07]  /*117c0*/  LDSM.16.MT88.4 R8, [R185+0x1800] ;  /* 0x00180000b908783b */ /* 0x000eee0000004200 */
[C---:B-1----:R-:W-:Y:S08]  /*117d0*/  HMMA.16816.F32 R84, R128.reuse, R88, R124 ;  /* 0x000000588054723c */ /* 0x042ff0000000187c */
[C---:B--2---:R-:W-:Y:S07]  /*117e0*/  HMMA.16816.F32 R124, R128.reuse, R4, R228 ;  /* 0x00000004807c723c */ /* 0x044fee00000018e4 */
[----:B------:R-:W-:Y:S01]  /*117f0*/  SHF.R.S32.HI R4, RZ, 0x1f, R0 ;  /* 0x0000001fff047819 */ /* 0x000fe20000011400 */
[----:B------:R-:W-:Y:S03]  /*11800*/  HMMA.16816.F32 R80, R128, R118, R92 ;  /* 0x000000768050723c */ /* 0x000fe6000000185c */
[----:B------:R-:W-:Y:S01]  /*11810*/  LEA.HI R4, R4, R0, RZ, 0x5 ;  /* 0x0000000004047211 */ /* 0x000fe200078f28ff */
[----:B------:R-:W-:-:S02]  /*11820*/  FADD.FTZ R0, R143, R2 ;  /* 0x000000028f007221 */ /* 0x000fc40000010000 */
[----:B------:R-:W-:Y:S01]  /*11830*/  FADD.FTZ R2, R203, R3 ;  /* 0x00000003cb027221 */ /* 0x000fe20000010000 */
[----:B------:R-:W-:Y:S01]  /*11840*/  SHF.R.S32.HI R3, RZ, 0x5, R4 ;  /* 0x00000005ff037819 */ /* 0x000fe20000011404 */
[----:B------:R-:W-:Y:S01]  /*11850*/  FADD.FTZ R0, R195, R0 ;  /* 0x00000000c3007221 */ /* 0x000fe20000010000 */
[C---:B------:R-:W-:Y:S01]  /*11860*/  HMMA.16816.F32 R88, R128.reuse, R90, R100 ;  /* 0x0000005a8058723c */ /* 0x040fe20000001864 */
[----:B------:R-:W-:Y:S01]  /*11870*/  FADD.FTZ R2, R208, R2 ;  /* 0x00000002d0027221 */ /* 0x000fe20000010000 */
[----:B------:R-:W-:Y:S01]  /*11880*/  IMNMX R210, R212, R3, !PT ;  /* 0x00000003d4d27217 */ /* 0x000fe20007800200 */
[----:B------:R-:W-:Y:S01]  /*11890*/  FADD.FTZ R0, R194, R0 ;  /* 0x00000000c2007221 */ /* 0x000fe20000010000 */
[C---:B------:R-:W-:Y:S01]  /*118a0*/  IADD3 R195, R193.reuse, 0x1800, RZ ;  /* 0x00001800c1c37810 */ /* 0x040fe20007ffe0ff */
[----:B------:R-:W-:Y:S01]  /*118b0*/  FADD.FTZ R209, R200, R2 ;  /* 0x00000002c8d17221 */ /* 0x000fe20000010000 */
[----:B------:R-:W-:Y:S01]  /*118c0*/  ISETP.GE.AND P0, PT, R202, R210, PT ;  /* 0x000000d2ca00720c */ /* 0x000fe20003f06270 */
[----:B------:R-:W-:Y:S01]  /*118d0*/  FADD.FTZ R208, R142, R0 ;  /* 0x000000008ed07221 */ /* 0x000fe20000010000 */
[----:B------:R-:W-:Y:S01]  /*118e0*/  HMMA.16816.F32 R92, R128, R96, R160 ;  /* 0x00000060805c723c */ /* 0x000fe200000018a0 */
[----:B------:R-:W-:-:S02]  /*118f0*/  IADD3 R200, R193, 0x3000, RZ ;  /* 0x00003000c1c87810 */ /* 0x000fc40007ffe0ff */
[----:B------:R-:W-:-:S05]  /*11900*/  IADD3 R194, R193, 0x800, RZ ;  /* 0x00000800c1c27810 */ /* 0x000fca0007ffe0ff */
[C---:B---3--:R-:W-:Y:S08]  /*11910*/  HMMA.16816.F32 R100, R128.reuse, R104, R168 ;  /* 0x000000688064723c */ /* 0x048ff000000018a8 */
[C---:B----4-:R-:W-:Y:S08]  /*11920*/  HMMA.16816.F32 R108, R128.reuse, R112, R176 ;  /* 0x00000070806c723c */ /* 0x050ff000000018b0 */
[C---:B------:R-:W-:Y:S08]  /*11930*/  HMMA.16816.F32 R116, R128.reuse, R120, R204 ;  /* 0x000000788074723c */ /* 0x040ff000000018cc */
[C---:B------:R-:W-:Y:S08]  /*11940*/  HMMA.16816.F32 R36, R128.reuse, R8, R36 ;  /* 0x000000088024723c */ /* 0x040ff00000001824 */
        /* <DEDUP_REMOVED lines=8> */
[----:B------:R-:W-:Y:S02]  /*119d0*/  MOV R142, R140 ;  /* 0x0000008c008e7202 */ /* 0x000fe40000000f00 */
[----:B------:R-:W-:-:S02]  /*119e0*/  MOV R3, R141 ;  /* 0x0000008d00037202 */ /* 0x000fc40000000f00 */
[----:B------:R-:W-:-:S07]  /*119f0*/  MOV R180, R202 ;  /* 0x000000ca00b47202 */ /* 0x000fce0000000f00 */
.L_x_1104:
[----:B------:R-:W-:Y:S04]  /*11a00*/  DEPBAR.LE SB0, 0x0 ;  /* 0x000080000000791a */ /* 0x000fe80000000000 */
[----:B------:R-:W-:Y:S01]  /*11a10*/  WARPSYNC 0xffffffff ;  /* 0xffffffff00007948 */ /* 0x000fe20003800000 */
[----:B------:R-:W-:Y:S01]  /*11a20*/  BAR.SYNC.DEFER_BLOCKING 0x0 ;  /* 0x0000000000007b1d */ /* 0x000fe20000010000 */
[----:B------:R-:W-:Y:S02]  /*11a30*/  ISETP.GT.AND P0, PT, R212, R180, PT ;  /* 0x000000b4d400720c */ /* 0x000fe40003f04270 */
[----:B------:R-:W-:Y:S02]  /*11a40*/  LOP3.LUT P3, RZ, R216, 0x1, RZ, 0xc0, !PT ;  /* 0x00000001d8ff7812 */ /* 0x000fe4000786c0ff */
[C---:B------:R-:W-:Y:S02]  /*11a50*/  IADD3 R202, R180.reuse, -0x1, RZ ;  /* 0xffffffffb4ca7810 */ /* 0x040fe40007ffe0ff */
[----:B------:R-:W-:Y:S04]  /*11a60*/  MOV R143, c[0x0][0x2c4] ;  /* 0x0000b100008f7a02 */ /* 0x000fe80000000f00 */
[----:B------:R-:W-:Y:S03]  /*11a70*/  ISETP.NE.AND P2, PT, R143, 0x1, PT ;  /* 0x000000018f00780c */ /* 0x000fe60003f45270 */
[----:B------:R-:W-:Y:S01]  /*11a80*/  @!P0 SHF.R.S32.HI R0, RZ, 0x1f, R180 ;  /* 0x0000001fff008819 */ /* 0x000fe200000114b4 */
[----:B------:R-:W-:Y:S04]  /*11a90*/  @!P0 IMAD.WIDE.U32 R140, R180, c[0x0][0x208], RZ ;  /* 0x00008200b48c8a25 */ /* 0x000fe800078e00ff */
[----:B------:R-:W-:Y:S04]  /*11aa0*/  @!P0 IMAD R0, R0, c[0x0][0x208], RZ ;  /* 0x0000820000008a24 */ /* 0x000fe800078e02ff */
[----:B------:R-:W-:Y:S01]  /*11ab0*/  @!P0 IMAD R2, R180, c[0x0][0x20c], R0 ;  /* 0x00008300b4028a24 */ /* 0x000fe200078e0200 */
[----:B------:R-:W-:Y:S01]  /*11ac0*/  LDSM.16.M88.4 R16, [R189] ;  /* 0x00000000bd10783b */ /* 0x000fe20000000200 */
[C---:B------:R-:W-:Y:S03]  /*11ad0*/  @!P0 LEA R0, P1, R140.reuse, R220, 0x5 ;  /* 0x000000dc8c008211 */ /* 0x040fe600078228ff */
[----:B------:R-:W-:Y:S03]  /*11ae0*/  @!P0 IADD3 R2, R141, R2, RZ ;  /* 0x000000028d028210 */ /* 0x000fe60007ffe0ff */
[----:B------:R-:W1:Y:S01]  /*11af0*/  LDSM.16.M88.4 R8, [R184] ;  /* 0x00000000b808783b */ /* 0x000e620000000200 */
[----:B------:R-:W-:Y:S02]  /*11b00*/  @!P0 LEA.HI.X R2, R140, R223, R2, 0x5, P1 ;  /* 0x000000df8c028211 */ /* 0x000fe400008f2c02 */
[C---:B------:R-:W-:Y:S04]  /*11b10*/  @!P0 LEA R140, P1, R0.reuse, c[0x0][0x1f8], 0x1 ;  /* 0x00007e00008c8a11 */ /* 0x040fe800078208ff */
[----:B------:R-:W2:Y:S01]  /*11b20*/  LDSM.16.M88.4 R160, [R184+0x800] ;  /* 0x00080000b8a0783b */ /* 0x000ea20000000200 */
[----:B------:R-:W-:Y:S02]  /*11b30*/  @!P0 LEA.HI.X R141, R0, c[0x0][0x1fc], R2, 0x1, P1 ;  /* 0x00007f00008d8a11 */ /* 0x000fe400008f0c02 */
[----:B------:R-:W-:Y:S04]  /*11b40*/  IADD3 R0, R239, R233, RZ ;  /* 0x000000e9ef007210 */ /* 0x000fe80007ffe0ff */
[----:B------:R-:W-:Y:S01]  /*11b50*/  LDSM.16.M88.4 R164, [R190] ;  /* 0x00000000bea4783b */ /* 0x000fe20000000200 */
[----:B------:R-:W-:Y:S05]  /*11b60*/  @P2 IMAD.HI.U32 R2, R0, c[0x0][0x2c8], RZ ;  /* 0x0000b20000022a27 */ /* 0x000fea00078e00ff */
[----:B------:R-:W-:Y:S01]  /*11b70*/  @P2 SHF.R.U32.HI R0, RZ, c[0x0][0x2cc], R2 ;  /* 0x0000b300ff002a19 */ /* 0x000fe20000011602 */
[----:B------:R-:W3:Y:S01]  /*11b80*/  LDSM.16.M88.4 R168, [R193] ;  /* 0x00000000c1a8783b */ /* 0x000ee20000000200 */
[----:B------:R-:W-:Y:S05]  /*11b90*/  MOV R2, 0xffffffe0 ;  /* 0xffffffe000027802 */ /* 0x000fea0000000f00 */
[----:B------:R-:W-:Y:S01]  /*11ba0*/  IMAD R2, R180, R2, 0x1 ;  /* 0x00000001b4027424 */ /* 0x000fe200078e0202 */
[----:B------:R-:W4:Y:S04]  /*11bb0*/  LDSM.16.M88.4 R172, [R194] ;  /* 0x00000000c2ac783b */ /* 0x000f280000000200 */
[----:B------:R-:W-:Y:S03]  /*11bc0*/  IADD3 R2, R236, R2, -R217 ;  /* 0x00000002ec027210 */ /* 0x000fe60007ffe8d9 */
[----:B------:R-:W-:Y:S01]  /*11bd0*/  @!PT LDS RZ, [RZ] ;  /* 0x00000000fffff984 */ /* 0x000fe20000000800 */
[----:B------:R-:W-:Y:S01]  /*11be0*/  @!PT LDS RZ, [RZ] ;  /* 0x00000000fffff984 */ /* 0x000fe20000000800 */
[----:B------:R-:W-:Y:S01]  /*11bf0*/  @!PT LDS RZ, [RZ] ;  /* 0x00000000fffff984 */ /* 0x000fe20000000800 */
[----:B------:R5:W-:Y:S01]  /*11c00*/  @!P0 LDGSTS.E.BYPASS.LTC128B.128 [R201+0x8080], [R140.64], !P3 ;  /* 0x080800008cc98fae */ /* 0x000be2000d901d46 */
[C---:B-1----:R-:W-:Y:S06]  /*11c10*/  HMMA.16816.F32 R4, R16.reuse, R8, RZ ;  /* 0x000000081004723c */ /* 0x042fec00000018ff */
[----:B------:R5:W-:Y:S02]  /*11c20*/  @!P0 LDGSTS.E.BYPASS.LTC128B.128 [R201+0x9080], [R140.64+0x80], !P6 ;  /* 0x090800808cc98fae */ /* 0x000be4000f101d46 */
[C---:B------:R-:W-:Y:S05]  /*11c30*/  HMMA.16816.F32 R8, R16.reuse, R10, RZ ;  /* 0x0000000a1008723c */ /* 0x040fea00000018ff */
[----:B------:R5:W-:Y:S03]  /*11c40*/  @!P0 LDGSTS.E.BYPASS.LTC128B.128 [R201+0xa080], [R140.64+0x100], !P5 ;  /* 0x0a0801008cc98fae */ /* 0x000be6000e901d46 */
[C---:B--2---:R-:W-:Y:S04]  /*11c50*/  HMMA.16816.F32 R12, R16.reuse, R160, RZ ;  /* 0x000000a0100c723c */ /* 0x044fe800000018ff */
[----:B------:R5:W-:Y:S04]  /*11c60*/  @!P0 LDGSTS.E.BYPASS.LTC128B.128 [R201+0xb080], [R140.64+0x180], !P4 ;  /* 0x0b0801808cc98fae */ /* 0x000be8000e101d46 */
[----:B------:R-:W-:Y:S03]  /*11c70*/  HMMA.16816.F32 R16, R16, R162, RZ ;  /* 0x000000a21010723c */ /* 0x000fe600000018ff */
[----:B------:R-:W-:Y:S05]  /*11c80*/  LDSM.16.M88.4 R160, [R192] ;  /* 0x00000000c0a0783b */ /* 0x000fea0000000200 */
[C---:B---3--:R-:W-:Y:S02]  /*11c90*/  HMMA.16816.F32 R4, R164.reuse, R168, R4 ;  /* 0x000000a8a404723c */ /* 0x048fe40000001804 */
[----:B------:R-:W1:Y:S06]  /*11ca0*/  LDSM.16.M88.4 R176, [R151] ;  /* 0x0000000097b0783b */ /* 0x000e6c0000000200 */
[C---:B------:R-:W-:Y:S01]  /*11cb0*/  HMMA.16816.F32 R8, R164.reuse, R170, R8 ;  /* 0x000000aaa408723c */ /* 0x040fe20000001808 */
[----:B------:R-:W2:Y:S07]  /*11cc0*/  LDSM.16.M88.4 R168, [R151+0x800] ;  /* 0x0008000097a8783b */ /* 0x000eae0000000200 */
[C---:B----4-:R-:W-:Y:S01]  /*11cd0*/  HMMA.16816.F32 R12, R164.reuse, R172, R12 ;  /* 0x000000aca40c723c */ /* 0x050fe2000000180c */
[----:B------:R-:W0:Y:S07]  /*11ce0*/  LDGDEPBAR ;  /* 0x00000000000079af */ /* 0x000e2e0000000000 */
[----:B------:R-:W-:Y:S01]  /*11cf0*/  HMMA.16816.F32 R16, R164, R174, R16 ;  /* 0x000000aea410723c */ /* 0x000fe20000001810 */
[----:B------:R-:W-:Y:S07]  /*11d00*/  LDSM.16.M88.4 R164, [R191] ;  /* 0x00000000bfa4783b */ /* 0x000fee0000000200 */
[----:B------:R-:W3:Y:S07]  /*11d10*/  LDSM.16.M88.4 R172, [R150] ;  /* 0x0000000096ac783b */ /* 0x000eee0000000200 */
[----:B-----5:R-:W-:Y:S01]  /*11d20*/  SHFL.IDX PT, R141, R0, 0x1, 0x1c1f ;  /* 0x003c1f00008d7f89 */ /* 0x020fe200000e0000 */
[C---:B-1----:R-:W-:Y:S06]  /*11d30*/  HMMA.16816.F32 R4, R160.reuse, R176, R4 ;  /* 0x000000b0a004723c */ /* 0x042fec0000001804 */
[----:B------:R1:W4:Y:S02]  /*11d40*/  SHFL.IDX PT, R140, R0, RZ, 0x1c1f ;  /* 0x001c1fff008c7589 */ /* 0x00032400000e0000 */
[C---:B------:R-:W-:Y:S05]  /*11d50*/  HMMA.16816.F32 R8, R160.reuse, R178, R8 ;  /* 0x000000b2a008723c */ /* 0x040fea0000001808 */
[----:B------:R-:W5:Y:S03]  /*11d60*/  LDSM.16.M88.4 R176, [R150+0x800] ;  /* 0x0008000096b0783b */ /* 0x000f660000000200 */
[C---:B--2---:R-:W-:Y:S08]  /*11d70*/  HMMA.16816.F32 R12, R160.reuse, R168, R12 ;  /* 0x000000a8a00c723c */ /* 0x044ff0000000180c */
[----:B------:R-:W-:Y:S01]  /*11d80*/  HMMA.16816.F32 R16, R160, R170, R16 ;  /* 0x000000aaa010723c */ /* 0x000fe20000001810 */
[----:B------:R-:W-:Y:S03]  /*11d90*/  LDSM.16.M88.4 R160, [R189+0x4000] ;  /* 0x00400000bda0783b */ /* 0x000fe60000000200 */
[----:B-1----:R-:W-:Y:S04]  /*11da0*/  IADD3 R0, R2, -R237, RZ ;  /* 0x800000ed02007210 */ /* 0x002fe80007ffe0ff */
[C---:B---3--:R-:W-:Y:S01]  /*11db0*/  HMMA.16816.F32 R4, R164.reuse, R172, R4 ;  /* 0x000000aca404723c */ /* 0x048fe20000001804 */
[----:B------:R-:W1:Y:S04]  /*11dc0*/  LDSM.16.M88.4 R168, [R184+0x1000] ;  /* 0x00100000b8a8783b */ /* 0x000e680000000200 */
[C---:B----4-:R-:W-:Y:S02]  /*11dd0*/  IADD3 R2, R0.reuse, R140, RZ ;  /* 0x0000008c00027210 */ /* 0x050fe40007ffe0ff */
[----:B------:R-:W-:Y:S01]  /*11de0*/  IADD3 R0, R0, R141, RZ ;  /* 0x0000008d00007210 */ /* 0x000fe20007ffe0ff */
[C---:B------:R-:W-:Y:S01]  /*11df0*/  HMMA.16816.F32 R8, R164.reuse, R174, R8 ;  /* 0x000000aea408723c */ /* 0x040fe20000001808 */
[----:B------:R-:W2:Y:S02]  /*11e00*/  LDSM.16.M88.4 R172, [R184+0x1800] ;  /* 0x00180000b8ac783b */ /* 0x000ea40000000200 */
[C---:B------:R-:W-:Y:S02]  /*11e10*/  ISETP.GT.AND P0, PT, R2.reuse, RZ, PT ;  /* 0x000000ff0200720c */ /* 0x040fe40003f04270 */
[C---:B------:R-:W-:Y:S02]  /*11e20*/  ISETP.GT.AND P1, PT, R2.reuse, 0x1, PT ;  /* 0x000000010200780c */ /* 0x040fe40003f24270 */
[----:B------:R-:W-:Y:S01]  /*11e30*/  ISETP.GT.AND P2, PT, R2, 0x9, PT ;  /* 0x000000090200780c */ /* 0x000fe20003f44270 */
[C---:B-----5:R-:W-:Y:S08]  /*11e40*/  HMMA.16816.F32 R12, R164.reuse, R176, R12 ;  /* 0x000000b0a40c723c */ /* 0x060ff0000000180c */
[----:B------:R-:W-:Y:S01]  /*11e50*/  HMMA.16816.F32 R16, R164, R178, R16 ;  /* 0x000000b2a410723c */ /* 0x000fe20000001810 */
[----:B------:R-:W-:Y:S07]  /*11e60*/  LDSM.16.M88.4 R164, [R190+0x4000] ;  /* 0x00400000bea4783b */ /* 0x000fee0000000200 */
[----:B------:R-:W3:Y:S01]  /*11e70*/  LDSM.16.M88.4 R176, [R196] ;  /* 0x00000000c4b0783b */ /* 0x000ee20000000200 */
[C---:B-1----:R-:W-:Y:S08]  /*11e80*/  HMMA.16816.F32 R4, R160.reuse, R168, R4 ;  /* 0x000000a8a004723c */ /* 0x042ff00000001804 */
[C---:B------:R-:W-:Y:S01]  /*11e90*/  HMMA.16816.F32 R8, R160.reuse, R170, R8 ;  /* 0x000000aaa008723c */ /* 0x040fe20000001808 */
[----:B------:R-:W1:Y:S07]  /*11ea0*/  LDSM.16.M88.4 R168, [R195] ;  /* 0x00000000c3a8783b */ /* 0x000e6e0000000200 */
[C---:B--2---:R-:W-:Y:S08]  /*11eb0*/  HMMA.16816.F32 R12, R160.reuse, R172, R12 ;  /* 0x000000aca00c723c */ /* 0x044ff0000000180c */
[----:B------:R-:W-:Y:S01]  /*11ec0*/  HMMA.16816.F32 R16, R160, R174, R16 ;  /* 0x000000aea010723c */ /* 0x000fe20000001810 */
[----:B------:R-:W-:Y:S07]  /*11ed0*/  LDSM.16.M88.4 R160, [R192+0x4000] ;  /* 0x00400000c0a0783b */ /* 0x000fee0000000200 */
[----:B------:R-:W2:Y:S01]  /*11ee0*/  LDSM.16.M88.4 R172, [R151+0x1000] ;  /* 0x0010000097ac783b */ /* 0x000ea20000000200 */
[C---:B---3--:R-:W-:Y:S08]  /*11ef0*/  HMMA.16816.F32 R4, R164.reuse, R176, R4 ;  /* 0x000000b0a404723c */ /* 0x048ff00000001804 */
[C---:B------:R-:W-:Y:S01]  /*11f00*/  HMMA.16816.F32 R8, R164.reuse, R178, R8 ;  /* 0x000000b2a408723c */ /* 0x040fe20000001808 */
[----:B------:R-:W3:Y:S07]  /*11f10*/  LDSM.16.M88.4 R176, [R151+0x1800] ;  /* 0x0018000097b0783b */ /* 0x000eee0000000200 */
[C---:B-1----:R-:W-:Y:S08]  /*11f20*/  HMMA.16816.F32 R12, R164.reuse, R168, R12 ;  /* 0x000000a8a40c723c */ /* 0x042ff0000000180c */
[----:B------:R-:W-:Y:S01]  /*11f30*/  HMMA.16816.F32 R16, R164, R170, R16 ;  /* 0x000000aaa410723c */ /* 0x000fe20000001810 */
[----:B------:R-:W-:Y:S07]  /*11f40*/  LDSM.16.M88.4 R164, [R191+0x4000] ;  /* 0x00400000bfa4783b */ /* 0x000fee0000000200 */
[----:B------:R-:W1:Y:S01]  /*11f50*/  LDSM.16.M88.4 R168, [R150+0x1000] ;  /* 0x0010000096a8783b */ /* 0x000e620000000200 */
[C---:B--2---:R-:W-:Y:S08]  /*11f60*/  HMMA.16816.F32 R4, R160.reuse, R172, R4 ;  /* 0x000000aca004723c */ /* 0x044ff00000001804 */
[C---:B------:R-:W-:Y:S01]  /*11f70*/  HMMA.16816.F32 R8, R160.reuse, R174, R8 ;  /* 0x000000aea008723c */ /* 0x040fe20000001808 */
[----:B------:R-:W2:Y:S07]  /*11f80*/  LDSM.16.M88.4 R172, [R150+0x1800] ;  /* 0x0018000096ac783b */ /* 0x000eae0000000200 */
[C---:B---3--:R-:W-:Y:S08]  /*11f90*/  HMMA.16816.F32 R12, R160.reuse, R176, R12 ;  /* 0x000000b0a00c723c */ /* 0x048ff0000000180c */
[----:B------:R-:W-:Y:S01]  /*11fa0*/  HMMA.16816.F32 R16, R160, R178, R16 ;  /* 0x000000b2a010723c */ /* 0x000fe20000001810 */
[----:B------:R-:W-:Y:S07]  /*11fb0*/  LDSM.16.M88.4 R160, [R189+0x8000] ;  /* 0x00800000bda0783b */ /* 0x000fee0000000200 */
[----:B------:R-:W3:Y:S01]  /*11fc0*/  LDSM.16.M88.4 R176, [R184+0x2000] ;  /* 0x00200000b8b0783b */ /* 0x000ee20000000200 */
[C---:B-1----:R-:W-:Y:S08]  /*11fd0*/  HMMA.16816.F32 R4, R164.reuse, R168, R4 ;  /* 0x000000a8a404723c */ /* 0x042ff00000001804 */
[C---:B------:R-:W-:Y:S01]  /*11fe0*/  HMMA.16816.F32 R8, R164.reuse, R170, R8 ;  /* 0x000000aaa408723c */ /* 0x040fe20000001808 */
[----:B------:R-:W1:Y:S07]  /*11ff0*/  LDSM.16.M88.4 R168, [R184+0x2800] ;  /* 0x00280000b8a8783b */ /* 0x000e6e0000000200 */
[C---:B--2---:R-:W-:Y:S08]  /*12000*/  HMMA.16816.F32 R12, R164.reuse, R172, R12 ;  /* 0x000000aca40c723c */ /* 0x044ff0000000180c */
[----:B------:R-:W-:Y:S01]  /*12010*/  HMMA.16816.F32 R16, R164, R174, R16 ;  /* 0x000000aea410723c */ /* 0x000fe20000001810 */
[----:B------:R-:W-:Y:S07]  /*12020*/  LDSM.16.M88.4 R164, [R190+0x8000] ;  /* 0x00800000bea4783b */ /* 0x000fee0000000200 */
[----:B------:R-:W2:Y:S01]  /*12030*/  LDSM.16.M88.4 R172, [R198] ;  /* 0x00000000c6ac783b */ /* 0x000ea20000000200 */
[C---:B---3--:R-:W-:Y:S08]  /*12040*/  HMMA.16816.F32 R4, R160.reuse, R176, R4 ;  /* 0x000000b0a004723c */ /* 0x048ff00000001804 */
[C---:B------:R-:W-:Y:S01]  /*12050*/  HMMA.16816.F32 R8, R160.reuse, R178, R8 ;  /* 0x000000b2a008723c */ /* 0x040fe20000001808 */
[----:B------:R-:W3:Y:S07]  /*12060*/  LDSM.16.M88.4 R176, [R197] ;  /* 0x00000000c5b0783b */ /* 0x000eee0000000200 */
        /* <DEDUP_REMOVED lines=10> */
[----:B------:R-:W-:Y:S01]  /*12110*/  LDSM.16.M88.4 R176, [R150+0x2800] ;  /* 0x0028000096b0783b */ /* 0x000fe20000000200 */
[C---:B-1----:R-:W-:Y:S08]  /*12120*/  HMMA.16816.F32 R4, R160.reuse, R168, R4 ;  /* 0x000000a8a004723c */ /* 0x042ff00000001804 */
[C---:B------:R-:W-:Y:S01]  /*12130*/  HMMA.16816.F32 R8, R160.reuse, R170, R8 ;  /* 0x000000aaa008723c */ /* 0x040fe20000001808 */
[----:B------:R-:W1:Y:S07]  /*12140*/  LDSM.16.M88.4 R168, [R150+0x2000] ;  /* 0x0020000096a8783b */ /* 0x000e6e0000000200 */
[C---:B--2---:R-:W-:Y:S08]  /*12150*/  HMMA.16816.F32 R12, R160.reuse, R172, R12 ;  /* 0x000000aca00c723c */ /* 0x044ff0000000180c */
[----:B------:R-:W-:Y:S01]  /*12160*/  HMMA.16816.F32 R16, R160, R174, R16 ;  /* 0x000000aea010723c */ /* 0x000fe20000001810 */
[----:B------:R-:W-:Y:S07]  /*12170*/  LDSM.16.M88.4 R160, [R189+0xc000] ;  /* 0x00c00000bda0783b */ /* 0x000fee0000000200 */
[----:B------:R-:W-:Y:S01]  /*12180*/  LDSM.16.M88.4 R172, [R184+0x3800] ;  /* 0x00380000b8ac783b */ /* 0x000fe20000000200 */
[C---:B-1----:R-:W-:Y:S08]  /*12190*/  HMMA.16816.F32 R4, R164.reuse, R168, R4 ;  /* 0x000000a8a404723c */ /* 0x042ff00000001804 */
[C---:B------:R-:W-:Y:S01]  /*121a0*/  HMMA.16816.F32 R8, R164.reuse, R170, R8 ;  /* 0x000000aaa408723c */ /* 0x040fe20000001808 */
[----:B------:R-:W1:Y:S07]  /*121b0*/  LDSM.16.M88.4 R168, [R184+0x3000] ;  /* 0x00300000b8a8783b */ /* 0x000e6e0000000200 */
[C---:B------:R-:W-:Y:S08]  /*121c0*/  HMMA.16816.F32 R12, R164.reuse, R176, R12 ;  /* 0x000000b0a40c723c */ /* 0x040ff0000000180c */
[----:B------:R-:W-:Y:S01]  /*121d0*/  HMMA.16816.F32 R16, R164, R178, R16 ;  /* 0x000000b2a410723c */ /* 0x000fe20000001810 */
[----:B------:R-:W-:Y:S07]  /*121e0*/  LDSM.16.M88.4 R164, [R190+0xc000] ;  /* 0x00c00000bea4783b */ /* 0x000fee0000000200 */
[----:B------:R-:W-:Y:S01]  /*121f0*/  LDSM.16.M88.4 R176, [R199] ;  /* 0x00000000c7b0783b */ /* 0x000fe20000000200 */
[C---:B-1----:R-:W-:Y:S08]  /*12200*/  HMMA.16816.F32 R4, R160.reuse, R168, R4 ;  /* 0x000000a8a004723c */ /* 0x042ff00000001804 */
[C---:B------:R-:W-:Y:S01]  /*12210*/  HMMA.16816.F32 R8, R160.reuse, R170, R8 ;  /* 0x000000aaa008723c */ /* 0x040fe20000001808 */
[----:B------:R-:W1:Y:S07]  /*12220*/  LDSM.16.M88.4 R168, [R200] ;  /* 0x00000000c8a8783b */ /* 0x000e6e0000000200 */
[C---:B------:R-:W-:Y:S08]  /*12230*/  HMMA.16816.F32 R12, R160.reuse, R172, R12 ;  /* 0x000000aca00c723c */ /* 0x040ff0000000180c */
        /* <DEDUP_REMOVED lines=9> */
[----:B------:R-:W2:Y:S01]  /*122d0*/  LDSM.16.M88.4 R176, [R150+0x3000] ;  /* 0x0030000096b0783b */ /* 0x000ea20000000200 */
[C---:B-1----:R-:W-:Y:S08]  /*122e0*/  HMMA.16816.F32 R4, R160.reuse, R168, R4 ;  /* 0x000000a8a004723c */ /* 0x042ff00000001804 */
[C---:B------:R-:W-:Y:S01]  /*122f0*/  HMMA.16816.F32 R8, R160.reuse, R170, R8 ;  /* 0x000000aaa008723c */ /* 0x040fe20000001808 */
[----:B------:R-:W1:Y:S01]  /*12300*/  LDSM.16.M88.4 R168, [R150+0x3800] ;  /* 0x0038000096a8783b */ /* 0x000e620000000200 */
[----:B------:R-:W-:Y:S06]  /*12310*/  DEPBAR.LE SB0, 0x0 ;  /* 0x000080000000791a */ /* 0x000fec0000000000 */
[C---:B------:R-:W-:Y:S01]  /*12320*/  HMMA.16816.F32 R12, R160.reuse, R172, R12 ;  /* 0x000000aca00c723c */ /* 0x040fe2000000180c */
[----:B------:R-:W-:Y:S07]  /*12330*/  BAR.SYNC.DEFER_BLOCKING 0x0 ;  /* 0x0000000000007b1d */ /* 0x000fee0000010000 */
[----:B------:R-:W-:Y:S08]  /*12340*/  HMMA.16816.F32 R16, R160, R174, R16 ;  /* 0x000000aea010723c */ /* 0x000ff00000001810 */
[C---:B--2---:R-:W-:Y:S08]  /*12350*/  HMMA.16816.F32 R4, R164.reuse, R176, R4 ;  /* 0x000000b0a404723c */ /* 0x044ff00000001804 */
[C---:B------:R-:W-:Y:S08]  /*12360*/  HMMA.16816.F32 R8, R164.reuse, R178, R8 ;  /* 0x000000b2a408723c */ /* 0x040ff00000001808 */
[C---:B-1----:R-:W-:Y:S08]  /*12370*/  HMMA.16816.F32 R12, R164.reuse, R168, R12 ;  /* 0x000000a8a40c723c */ /* 0x042ff0000000180c */
[----:B------:R-:W-:Y:S01]  /*12380*/  FSEL R162, R4, -INF , P0 ;  /* 0xff80000004a27808 */ /* 0x000fe20000000000 */
[----:B------:R-:W-:Y:S03]  /*12390*/  HMMA.16816.F32 R16, R164, R170, R16 ;  /* 0x000000aaa410723c */ /* 0x000fe60000001810 */
[----:B------:R-:W-:Y:S02]  /*123a0*/  ISETP.GT.AND P0, PT, R2, 0x8, PT ;  /* 0x000000080200780c */ /* 0x000fe40003f04270 */
[----:B------:R-:W-:Y:S02]  /*123b0*/  FMNMX.FTZ R4, R162, R3, !PT ;  /* 0x00000003a2047209 */ /* 0x000fe40007810000 */
[----:B------:R-:W-:Y:S02]  /*123c0*/  FSEL R140, R5, -INF , P1 ;  /* 0xff800000058c7808 */ /* 0x000fe40000800000 */
[----:B------:R-:W-:Y:S02]  /*123d0*/  FSEL R161, R8, -INF , P0 ;  /* 0xff80000008a17808 */ /* 0x000fe40000000000 */
[----:B------:R-:W-:Y:S02]  /*123e0*/  ISETP.GT.AND P1, PT, R2, 0x10, PT ;  /* 0x000000100200780c */ /* 0x000fe40003f24270 */
[----:B------:R-:W-:Y:S02]  /*123f0*/  FMNMX.FTZ R4, R140, R4, !PT ;  /* 0x000000048c047209 */ /* 0x000fe40007810000 */
[----:B------:R-:W-:Y:S02]  /*12400*/  FSEL R160, R9, -INF , P2 ;  /* 0xff80000009a07808 */ /* 0x000fe40001000000 */
[----:B------:R-:W-:Y:S02]  /*12410*/  FMNMX.FTZ R4, R161, R4, !PT ;  /* 0x00000004a1047209 */ /* 0x000fe40007810000 */
[----:B------:R-:W-:Y:S02]  /*12420*/  ISETP.GT.AND P0, PT, R0, RZ, PT ;  /* 0x000000ff0000720c */ /* 0x000fe40003f04270 */
[----:B------:R-:W-:Y:S02]  /*12430*/  FSEL R170, R12, -INF , P1 ;  /* 0xff8000000caa7808 */ /* 0x000fe40000800000 */
[----:B------:R-:W-:Y:S02]  /*12440*/  ISETP.GT.AND P1, PT, R2, 0x11, PT ;  /* 0x000000110200780c */ /* 0x000fe40003f24270 */
[----:B------:R-:W-:Y:S02]  /*12450*/  FMNMX.FTZ R4, R160, R4, !PT ;  /* 0x00000004a0047209 */ /* 0x000fe40007810000 */
[----:B------:R-:W-:Y:S02]  /*12460*/  FSEL R9, R6, -INF , P0 ;  /* 0xff80000006097808 */ /* 0x000fe40000000000 */
[----:B------:R-:W-:Y:S02]  /*12470*/  FSEL R171, R13, -INF , P1 ;  /* 0xff8000000dab7808 */ /* 0x000fe40000800000 */
[----:B------:R-:W-:Y:S02]  /*12480*/  ISETP.GT.AND P0, PT, R2, 0x18, PT ;  /* 0x000000180200780c */ /* 0x000fe40003f04270 */
[----:B------:R-:W-:Y:S02]  /*12490*/  FMNMX.FTZ R4, R170, R4, !PT ;  /* 0x00000004aa047209 */ /* 0x000fe40007810000 */
[----:B------:R-:W-:Y:S02]  /*124a0*/  FSEL R172, R16, -INF , P0 ;  /* 0xff80000010ac7808 */ /* 0x000fe40000000000 */
[----:B------:R-:W-:Y:S02]  /*124b0*/  ISETP.GT.AND P0, PT, R2, 0x19, PT ;  /* 0x000000190200780c */ /* 0x000fe40003f04270 */
[----:B------:R-:W-:Y:S02]  /*124c0*/  FMNMX.FTZ R2, R171, R4, !PT ;  /* 0x00000004ab027209 */ /* 0x000fe40007810000 */
[----:B------:R-:W-:Y:S02]  /*124d0*/  FSEL R176, R17, -INF , P0 ;  /* 0xff80000011b07808 */ /* 0x000fe40000000000 */
[----:B------:R-:W-:Y:S02]  /*124e0*/  FMNMX.FTZ R2, R172, R2, !PT ;  /* 0x00000002ac027209 */ /* 0x000fe40007810000 */
[----:B------:R-:W-:Y:S02]  /*124f0*/  ISETP.GT.AND P1, PT, R0, 0x1, PT ;  /* 0x000000010000780c */ /* 0x000fe40003f24270 */
[----:B------:R-:W-:Y:S02]  /*12500*/  FMNMX.FTZ R2, R176, R2, !PT ;  /* 0x00000002b0027209 */ /* 0x000fe40007810000 */
[----:B------:R-:W-:Y:S02]  /*12510*/  FSEL R8, R7, -INF , P1 ;  /* 0xff80000007087808 */ /* 0x000fe40000800000 */
[----:B------:R-:W-:Y:S01]  /*12520*/  FMNMX.FTZ R4, R9, R142, !PT ;  /* 0x0000008e09047209 */ /* 0x000fe20007810000 */
[----:B------:R-:W1:Y:S01]  /*12530*/  SHFL.BFLY PT, R5, R2, 0x2, 0x1f ;  /* 0x0c401f0002057f89 */ /* 0x000e6200000e0000 */
[----:B------:R-:W-:Y:S02]  /*12540*/  ISETP.GT.AND P1, PT, R0, 0x8, PT ;  /* 0x000000080000780c */ /* 0x000fe40003f24270 */
[----:B------:R-:W-:Y:S02]  /*12550*/  FMNMX.FTZ R4, R8, R4, !PT ;  /* 0x0000000408047209 */ /* 0x000fe40007810000 */
[----:B------:R-:W-:Y:S02]  /*12560*/  FSEL R7, R10, -INF , P1 ;  /* 0xff8000000a077808 */ /* 0x000fe40000800000 */
[C---:B------:R-:W-:Y:S02]  /*12570*/  ISETP.GT.AND P0, PT, R0.reuse, 0x9, PT ;  /* 0x000000090000780c */ /* 0x040fe40003f04270 */
[----:B------:R-:W-:Y:S02]  /*12580*/  ISETP.GT.AND P1, PT, R0, 0x10, PT ;  /* 0x000000100000780c */ /* 0x000fe40003f24270 */
[----:B------:R-:W-:Y:S02]  /*12590*/  FSEL R6, R11, -INF , P0 ;  /* 0xff8000000b067808 */ /* 0x000fe40000000000 */
        /* <DEDUP_REMOVED lines=8> */
[----:B------:R-:W-:Y:S02]  /*12620*/  ISETP.GT.AND P1, PT, R180, R212, PT ;  /* 0x000000d4b400720c */ /* 0x000fe40003f24270 */
[----:B------:R-:W-:Y:S02]  /*12630*/  ISETP.GT.AND P0, PT, R0, 0x19, PT ;  /* 0x000000190000780c */ /* 0x000fe40003f04270 */
[----:B------:R-:W-:Y:S02]  /*12640*/  FMNMX.FTZ R0, R178, R4, !PT ;  /* 0x00000004b2007209 */ /* 0x000fe40007810000 */
[----:B-1----:R-:W-:Y:S02]  /*12650*/  FMNMX.FTZ R4, R2, R5, !PT ;  /* 0x0000000502047209 */ /* 0x002fe40007810000 */
[----:B------:R-:W-:Y:S02]  /*12660*/  FSEL R143, R19, -INF , P0 ;  /* 0xff800000138f7808 */ /* 0x000fe40000000000 */
[----:B------:R-:W-:Y:S01]  /*12670*/  FMNMX.FTZ R0, R179, R0, !PT ;  /* 0x00000000b3007209 */ /* 0x000fe20007810000 */
[----:B------:R-:W1:Y:S02]  /*12680*/  SHFL.BFLY PT, R13, R4, 0x1, 0x1f ;  /* 0x0c201f00040d7f89 */ /* 0x000e6400000e0000 */
[----:B------:R-:W-:Y:S01]  /*12690*/  @P1 SHF.R.S32.HI R5, RZ, 0x1f, R202 ;  /* 0x0000001fff051819 */ /* 0x000fe200000114ca */
[----:B------:R-:W-:Y:S01]  /*126a0*/  @P1 IMAD.WIDE.U32 R10, R202, c[0x0][0x1e0], RZ ;  /* 0x00007800ca0a1a25 */ /* 0x000fe200078e00ff */
[----:B------:R-:W-:Y:S03]  /*126b0*/  FMNMX.FTZ R0, R143, R0, !PT ;  /* 0x000000008f007209 */ /* 0x000fe60007810000 */
[----:B------:R-:W-:Y:S01]  /*126c0*/  @P1 IMAD R12, R5, c[0x0][0x1e0], RZ ;  /* 0x00007800050c1a24 */ /* 0x000fe200078e02ff */
[----:B------:R-:W-:Y:S01]  /*126d0*/  @P1 LEA R5, P0, R10, R218, 0x5 ;  /* 0x000000da0a051211 */ /* 0x000fe200078028ff */
[----:B------:R-:W2:Y:S02]  /*126e0*/  SHFL.BFLY PT, R2, R0, 0x2, 0x1f ;  /* 0x0c401f0000027f89 */ /* 0x000ea400000e0000 */
[----:B------:R-:W-:Y:S05]  /*126f0*/  @P1 IMAD R12, R202, c[0x0][0x1e4], R12 ;  /* 0x00007900ca0c1a24 */ /* 0x000fea00078e020c */
[----:B------:R-:W-:Y:S04]  /*12700*/  @P1 IADD3 R11, R11, R12, RZ ;  /* 0x0000000c0b0b1210 */ /* 0x000fe80007ffe0ff */
[----:B------:R-:W-:Y:S02]  /*12710*/  @P1 LEA.HI.X R11, R10, R222, R11, 0x5, P0 ;  /* 0x000000de0a0b1211 */ /* 0x000fe400000f2c0b */
[----:B-1----:R-:W-:Y:S02]  /*12720*/  FMNMX.FTZ R141, R4, R13, !PT ;  /* 0x0000000d048d7209 */ /* 0x002fe40007810000 */
[----:B------:R-:W-:Y:S03]  /*12730*/  @P1 LEA R4, P0, R5, c[0x0][0x1c8], 0x1 ;  /* 0x0000720005041a11 */ /* 0x000fe600078008ff */
[----:B------:R-:W-:Y:S01]  /*12740*/  FMUL.FTZ R10, R141, c[0x0][0x2d0] ;  /* 0x0000b4008d0a7a20 */ /* 0x000fe20000410000 */
[----:B------:R-:W-:Y:S02]  /*12750*/  @P1 LEA.HI.X R5, R5, c[0x0][0x1cc], R11, 0x1, P0 ;  /* 0x0000730005051a11 */ /* 0x000fe400000f0c0b */
[----:B------:R-:W-:Y:S02]  /*12760*/  FSETP.NEU.FTZ.AND P0, PT, R141, -INF , PT ;  /* 0xff8000008d00780b */ /* 0x000fe40003f1d000 */
[----:B--2---:R-:W-:Y:S01]  /*12770*/  FMNMX.FTZ R0, R0, R2, !PT ;  /* 0x0000000200007209 */ /* 0x004fe20007810000 */
[----:B------:R1:W-:Y:S01]  /*12780*/  @P1 LDGSTS.E.BYPASS.LTC128B.128 [R201+0xc080], [R4.64], !P3 ;  /* 0x0c08000004c91fae */ /* 0x0003e2000d901d46 */
[----:B------:R-:W-:Y:S05]  /*12790*/  FSEL R168, R10, RZ, P0 ;  /* 0x000000ff0aa87208 */ /* 0x000fea0000000000 */
[--C-:B------:R-:W-:Y:S01]  /*127a0*/  FFMA.FTZ R10, R162, c[0x0][0x2d0], -R168.reuse ;  /* 0x0000b400a20a7a23 */ /* 0x100fe200000108a8 */
[----:B------:R-:W2:Y:S03]  /*127b0*/  SHFL.BFLY PT, R2, R0, 0x1, 0x1f ;  /* 0x0c201f0000027f89 */ /* 0x000ea600000e0000 */
[----:B------:R3:W-:Y:S04]  /*127c0*/  MUFU.EX2 R207, R10 ;  /* 0x0000000a00cf7308 */ /* 0x0007e80000000800 */
[----:B------:R1:W-:Y:S07]  /*127d0*/  @P1 LDGSTS.E.BYPASS.LTC128B.128 [R201+0xd080], [R4.64+0x80], !P6 ;  /* 0x0d08008004c91fae */ /* 0x0003ee000f101d46 */
[----:B------:R1:W-:Y:S07]  /*127e0*/  @P1 LDGSTS.E.BYPASS.LTC128B.128 [R201+0xe080], [R4.64+0x100], !P5 ;  /* 0x0e08010004c91fae */ /* 0x0003ee000e901d46 */
[----:B------:R1:W-:Y:S01]  /*127f0*/  @P1 LDGSTS.E.BYPASS.LTC128B.128 [R201+0xf080], [R4.64+0x180], !P4 ;  /* 0x0f08018004c91fae */ /* 0x0003e2000e101d46 */
[--C-:B---3--:R-:W-:Y:S01]  /*12800*/  FFMA.FTZ R10, R140, c[0x0][0x2d0], -R168.reuse ;  /* 0x0000b4008c0a7a23 */ /* 0x108fe200000108a8 */
[----:B--2---:R-:W-:Y:S01]  /*12810*/  FMNMX.FTZ R140, R0, R2, !PT ;  /* 0x00000002008c7209 */ /* 0x004fe20007810000 */
[--C-:B------:R-:W-:Y:S04]  /*12820*/  FFMA.FTZ R0, R161, c[0x0][0x2d0], -R168.reuse ;  /* 0x0000b400a1007a23 */ /* 0x100fe800000108a8 */
[----:B------:R-:W2:Y:S01]  /*12830*/  LDSM.16.MT88.4 R12, [R185] ;  /* 0x00000000b90c783b */ /* 0x000ea20000004200 */
[----:B------:R3:W4:Y:S01]  /*12840*/  MUFU.EX2 R206, R10 ;  /* 0x0000000a00ce7308 */ /* 0x0007220000000800 */
[----:B------:R-:W-:Y:S05]  /*12850*/  FFMA.FTZ R2, R160, c[0x0][0x2d0], -R168 ;  /* 0x0000b400a0027a23 */ /* 0x000fea00000108a8 */
[----:B------:R-:W5:Y:S04]  /*12860*/  LDSM.16.MT88.4 R164, [R186] ;  /* 0x00000000baa4783b */ /* 0x000f680000004200 */
[----:B------:R1:W-:Y:S03]  /*12870*/  MUFU.EX2 R205, R0 ;  /* 0x0000000000cd7308 */ /* 0x0003e60000000800 */
[----:B------:R-:W0:Y:S07]  /*12880*/  LDGDEPBAR ;  /* 0x00000000000079af */ /* 0x000e2e0000000000 */
[----:B------:R-:W2:Y:S01]  /*12890*/  MUFU.EX2 R204, R2 ;  /* 0x0000000200cc7308 */ /* 0x000ea20000000800 */
[----:B---3--:R-:W-:Y:S01]  /*128a0*/  FMUL.FTZ R10, R140, c[0x0][0x2d0] ;  /* 0x0000b4008c0a7a20 */ /* 0x008fe20000410000 */
[----:B----4-:R-:W-:Y:S02]  /*128b0*/  F2FP.PACK_AB R160, R206, R207 ;  /* 0x000000cfcea0723e */ /* 0x010fe400000000ff */
[----:B-1----:R-:W-:Y:S02]  /*128c0*/  FSEL R0, R141, RZ, P0 ;  /* 0x000000ff8d007208 */ /* 0x002fe40000000000 */
[----:B------:R-:W-:Y:S03]  /*128d0*/  FSETP.NEU.FTZ.AND P0, PT, R140, -INF , PT ;  /* 0xff8000008c00780b */ /* 0x000fe60003f1d000 */
[----:B------:R-:W-:Y:S01]  /*128e0*/  FADD.FTZ R0, -R0, R3 ;  /* 0x0000000300007221 */ /* 0x000fe20000010100 */
[----:B------:R-:W-:Y:S03]  /*128f0*/  FSEL R169, R10, RZ, P0 ;  /* 0x000000ff0aa97208 */ /* 0x000fe60000000000 */
[----:B------:R-:W-:Y:S01]  /*12900*/  FMUL.FTZ R0, R0, c[0x0][0x2d0] ;  /* 0x0000b40000007a20 */ /* 0x000fe20000410000 */
[----:B--2---:R-:W-:Y:S01]  /*12910*/  F2FP.PACK_AB R162, R204, R205 ;  /* 0x000000cdcca2723e */ /* 0x004fe200000000ff */
[--C-:B------:R-:W-:Y:S02]  /*12920*/  FFMA.FTZ R2, R9, c[0x0][0x2d0], -R169.reuse ;  /* 0x0000b40009027a23 */ /* 0x100fe400000108a9 */
[----:B------:R-:W1:Y:S10]  /*12930*/  MUFU.EX2 R3, R0 ;  /* 0x0000000000037308 */ /* 0x000e740000000800 */
[----:B------:R2:W-:Y:S01]  /*12940*/  MUFU.EX2 R203, R2 ;  /* 0x0000000200cb7308 */ /* 0x0005e20000000800 */
[C---:B-1----:R-:W-:Y:S02]  /*12950*/  FMUL.FTZ R4, R3.reuse, R152 ;  /* 0x0000009803047220 */ /* 0x042fe40000410000 */
[C---:B------:R-:W-:Y:S02]  /*12960*/  FMUL.FTZ R5, R3.reuse, R153 ;  /* 0x0000009903057220 */ /* 0x040fe40000410000 */
[C---:B------:R-:W-:Y:S02]  /*12970*/  FMUL.FTZ R9, R3.reuse, R157 ;  /* 0x0000009d03097220 */ /* 0x040fe40000410000 */
[C---:B------:R-:W-:Y:S02]  /*12980*/  FMUL.FTZ R16, R3.reuse, R136 ;  /* 0x0000008803107220 */ /* 0x040fe40000410000 */
[C---:B------:R-:W-:Y:S02]  /*12990*/  FMUL.FTZ R17, R3.reuse, R137 ;  /* 0x0000008903117220 */ /* 0x040fe40000410000 */
[--C-:B--2---:R-:W-:Y:S02]  /*129a0*/  FFMA.FTZ R2, R8, c[0x0][0x2d0], -R169.reuse ;  /* 0x0000b40008027a23 */ /* 0x104fe400000108a9 */
        /* <DEDUP_REMOVED lines=48> */
[C---:B------:R-:W-:Y:S01]  /*12cb0*/  FMUL.FTZ R97, R3.reuse, R97 ;  /* 0x0000006103617220 */ /* 0x040fe20000410000 */
[----:B------:R-:W-:Y:S01]  /*12cc0*/  ISETP.GT.AND P0, PT, R180, R210, PT ;  /* 0x000000d2b400720c */ /* 0x000fe20003f04270 */
[----:B------:R-:W-:Y:S01]  /*12cd0*/  FADD.FTZ R0, -R2, R142 ;  /* 0x0000008e02007221 */ /* 0x000fe20000010100 */
[----:B------:R-:W-:Y:S01]  /*12ce0*/  MOV R180, R202 ;  /* 0x000000ca00b47202 */ /* 0x000fe20000000f00 */
[C---:B------:R-:W-:Y:S02]  /*12cf0*/  FMUL.FTZ R100, R3.reuse, R100 ;  /* 0x0000006403647220 */ /* 0x040fe40000410000 */
        /* <DEDUP_REMOVED lines=18> */
[----:B------:R-:W1:Y:S01]  /*12e20*/  LDSM.16.MT88.4 R152, [R188] ;  /* 0x00000000bc98783b */ /* 0x000e620000004200 */
[C---:B------:R-:W-:Y:S02]  /*12e30*/  FMUL.FTZ R10, R0.reuse, R158 ;  /* 0x0000009e000a7220 */ /* 0x040fe40000410000 */
[C---:B------:R-:W-:Y:S02]  /*12e40*/  FMUL.FTZ R11, R0.reuse, R159 ;  /* 0x0000009f000b7220 */ /* 0x040fe40000410000 */
[C---:B------:R-:W-:Y:S02]  /*12e50*/  HMMA.16816.F32 R4, R160.reuse, R12, R4 ;  /* 0x0000000ca004723c */ /* 0x040fe40000001804 */
[----:B------:R-:W-:Y:S03]  /*12e60*/  LDSM.16.MT88.4 R156, [R185+0x800] ;  /* 0x00080000b99c783b */ /* 0x000fe60000004200 */
[C---:B------:R-:W-:Y:S02]  /*12e70*/  FMUL.FTZ R18, R0.reuse, R138 ;  /* 0x0000008a00127220 */ /* 0x040fe40000410000 */
        /* <DEDUP_REMOVED lines=8> */
[----:B------:R-:W2:Y:S01]  /*12f00*/  LDSM.16.MT88.4 R132, [R187] ;  /* 0x00000000bb84783b */ /* 0x000ea20000004200 */
[C---:B------:R-:W-:Y:S02]  /*12f10*/  FMUL.FTZ R23, R0.reuse, R23 ;  /* 0x0000001700177220 */ /* 0x040fe40000410000 */
[C---:B-----5:R-:W-:Y:S03]  /*12f20*/  HMMA.16816.F32 R12, R160.reuse, R164, R12 ;  /* 0x000000a4a00c723c */ /* 0x060fe6000000180c */
        /* <DEDUP_REMOVED lines=30> */
[----:B------:R-:W-:Y:S02]  /*13110*/  FMUL.FTZ R63, R0, R63 ;  /* 0x0000003f003f7220 */ /* 0x000fe40000410000 */
[C---:B-1----:R-:W-:Y:S04]  /*13120*/  HMMA.16816.F32 R44, R160.reuse, R152, R44 ;  /* 0x00000098a02c723c */ /* 0x042fe8000000182c */
[--C-:B------:R-:W-:Y:S02]  /*13130*/  FFMA.FTZ R2, R170, c[0x0][0x2d0], -R168.reuse ;  /* 0x0000b400aa027a23 */ /* 0x100fe400000108a8 */
[C---:B------:R-:W-:Y:S02]  /*13140*/  FMUL.FTZ R66, R0.reuse, R66 ;  /* 0x0000004200427220 */ /* 0x040fe40000410000 */
[C---:B------:R-:W-:Y:S01]  /*13150*/  HMMA.16816.F32 R48, R160.reuse, R154, R48 ;  /* 0x0000009aa030723c */ /* 0x040fe20000001830 */
[----:B------:R-:W1:Y:S01]  /*13160*/  LDSM.16.MT88.4 R152, [R185+0x2000] ;  /* 0x00200000b998783b */ /* 0x000e620000004200 */
[----:B------:R4:W-:Y:S02]  /*13170*/  MUFU.EX2 R175, R2 ;  /* 0x0000000200af7308 */ /* 0x0009e40000000800 */
        /* <DEDUP_REMOVED lines=12> */
[--C-:B----4-:R-:W-:Y:S02]  /*13240*/  FFMA.FTZ R2, R171, c[0x0][0x2d0], -R168.reuse ;  /* 0x0000b400ab027a23 */ /* 0x110fe400000108a8 */
[C---:B------:R-:W-:Y:S02]  /*13250*/  FMUL.FTZ R83, R0.reuse, R83 ;  /* 0x0000005300537220 */ /* 0x040fe40000410000 */
[C---:B------:R-:W-:Y:S01]  /*13260*/  HMMA.16816.F32 R64, R160.reuse, R138, R64 ;  /* 0x0000008aa040723c */ /* 0x040fe20000001840 */
[----:B------:R3:W4:Y:S01]  /*13270*/  MUFU.EX2 R174, R2 ;  /* 0x0000000200ae7308 */ /* 0x0007220000000800 */
[----:B------:R-:W5:Y:S02]  /*13280*/  LDSM.16.MT88.4 R136, [R188+0x2000] ;  /* 0x00200000bc88783b */ /* 0x000f640000004200 */
        /* <DEDUP_REMOVED lines=9> */
[----:B------:R-:W-:Y:S01]  /*13320*/  FMUL.FTZ R98, R0, R98 ;  /* 0x0000006200627220 */ /* 0x000fe20000410000 */
[C---:B--2---:R-:W-:Y:S03]  /*13330*/  HMMA.16816.F32 R76, R160.reuse, R132, R76 ;  /* 0x00000084a04c723c */ /* 0x044fe6000000184c */
[--C-:B---3--:R-:W-:Y:S02]  /*13340*/  FFMA.FTZ R2, R172, c[0x0][0x2d0], -R168.reuse ;  /* 0x0000b400ac027a23 */ /* 0x108fe400000108a8 */
[C---:B------:R-:W-:Y:S02]  /*13350*/  FMUL.FTZ R99, R0.reuse, R99 ;  /* 0x0000006300637220 */ /* 0x040fe40000410000 */
[----:B------:R2:W-:Y:S01]  /*13360*/  MUFU.EX2 R173, R2 ;  /* 0x0000000200ad7308 */ /* 0x0005e20000000800 */
[C---:B------:R-:W-:Y:S01]  /*13370*/  HMMA.16816.F32 R80, R160.reuse, R134, R80 ;  /* 0x00000086a050723c */ /* 0x040fe20000001850 */
[----:B------:R-:W3:Y:S03]  /*13380*/  LDSM.16.MT88.4 R132, [R185+0x3000] ;  /* 0x00300000b984783b */ /* 0x000ee60000004200 */
[C---:B------:R-:W-:Y:S02]  /*13390*/  FMUL.FTZ R102, R0.reuse, R102 ;  /* 0x0000006600667220 */ /* 0x040fe40000410000 */
[C---:B------:R-:W-:Y:S02]  /*133a0*/  FMUL.FTZ R103, R0.reuse, R103 ;  /* 0x0000006700677220 */ /* 0x040fe40000410000 */
[C---:B------:R-:W-:Y:S01]  /*133b0*/  FMUL.FTZ R106, R0.reuse, R106 ;  /* 0x0000006a006a7220 */ /* 0x040fe20000410000 */
[C---:B-----5:R-:W-:Y:S03]  /*133c0*/  HMMA.16816.F32 R84, R160.reuse, R136, R84 ;  /* 0x00000088a054723c */ /* 0x060fe60000001854 */
[C---:B------:R-:W-:Y:S02]  /*133d0*/  FMUL.FTZ R107, R0.reuse, R107 ;  /* 0x0000006b006b7220 */ /* 0x040fe40000410000 */
[C---:B------:R-:W-:Y:S02]  /*133e0*/  FMUL.FTZ R110, R0.reuse, R110 ;  /* 0x0000006e006e7220 */ /* 0x040fe40000410000 */
[C---:B------:R-:W-:Y:S01]  /*133f0*/  FMUL.FTZ R111, R0.reuse, R111 ;  /* 0x0000006f006f7220 */ /* 0x040fe20000410000 */
[C---:B------:R-:W-:Y:S01]  /*13400*/  HMMA.16816.F32 R88, R160.reuse, R138, R88 ;  /* 0x0000008aa058723c */ /* 0x040fe20000001858 */
[----:B------:R-:W5:Y:S03]  /*13410*/  LDSM.16.MT88.4 R136, [R186+0x3000] ;  /* 0x00300000ba88783b */ /* 0x000f660000004200 */
[C---:B------:R-:W-:Y:S02]  /*13420*/  FMUL.FTZ R114, R0.reuse, R114 ;  /* 0x0000007200727220 */ /* 0x040fe40000410000 */
[--C-:B--2---:R-:W-:Y:S02]  /*13430*/  FFMA.FTZ R2, R177, c[0x0][0x2d0], -R169.reuse ;  /* 0x0000b400b1027a23 */ /* 0x104fe400000108a9 */
[C---:B-1----:R-:W-:Y:S02]  /*13440*/  HMMA.16816.F32 R92, R160.reuse, R152, R92 ;  /* 0x00000098a05c723c */ /* 0x042fe4000000185c */
[----:B------:R1:W-:Y:S02]  /*13450*/  MUFU.EX2 R170, R2 ;  /* 0x0000000200aa7308 */ /* 0x0003e40000000800 */
[C---:B------:R-:W-:Y:S02]  /*13460*/  FMUL.FTZ R115, R0.reuse, R115 ;  /* 0x0000007300737220 */ /* 0x040fe40000410000 */
[C---:B------:R-:W-:Y:S02]  /*13470*/  FMUL.FTZ R118, R0.reuse, R118 ;  /* 0x0000007600767220 */ /* 0x040fe40000410000 */
[C---:B------:R-:W-:Y:S01]  /*13480*/  HMMA.16816.F32 R96, R160.reuse, R154, R96 ;  /* 0x0000009aa060723c */ /* 0x040fe20000001860 */
[----:B------:R-:W2:Y:S03]  /*13490*/  LDSM.16.MT88.4 R152, [R188+0x3000] ;  /* 0x00300000bc98783b */ /* 0x000ea60000004200 */
[C---:B------:R-:W-:Y:S02]  /*134a0*/  FMUL.FTZ R119, R0.reuse, R119 ;  /* 0x0000007700777220 */ /* 0x040fe40000410000 */
[C---:B------:R-:W-:Y:S02]  /*134b0*/  FMUL.FTZ R122, R0.reuse, R122 ;  /* 0x0000007a007a7220 */ /* 0x040fe40000410000 */
[C---:B---3--:R-:W-:Y:S04]  /*134c0*/  HMMA.16816.F32 R100, R160.reuse, R132, R100 ;  /* 0x00000084a064723c */ /* 0x048fe80000001864 */
[C---:B------:R-:W-:Y:S02]  /*134d0*/  FMUL.FTZ R123, R0.reuse, R123 ;  /* 0x0000007b007b7220 */ /* 0x040fe40000410000 */
[----:B------:R-:W-:Y:S02]  /*134e0*/  FMUL.FTZ R126, R0, R126 ;  /* 0x0000007e007e7220 */ /* 0x000fe40000410000 */
[C---:B------:R-:W-:Y:S01]  /*134f0*/  HMMA.16816.F32 R104, R160.reuse, R134, R104 ;  /* 0x00000086a068723c */ /* 0x040fe20000001868 */
[----:B------:R-:W3:Y:S03]  /*13500*/  LDSM.16.MT88.4 R132, [R187+0x3000] ;  /* 0x00300000bb84783b */ /* 0x000ee60000004200 */
[----:B-1----:R-:W-:Y:S02]  /*13510*/  FFMA.FTZ R2, R178, c[0x0][0x2d0], -R169 ;  /* 0x0000b400b2027a23 */ /* 0x002fe400000108a9 */
[C---:B------:R-:W-:Y:S02]  /*13520*/  FMUL.FTZ R127, R0.reuse, R127 ;  /* 0x0000007f007f7220 */ /* 0x040fe40000410000 */
[----:B------:R1:W-:Y:S01]  /*13530*/  MUFU.EX2 R171, R2 ;  /* 0x0000000200ab7308 */ /* 0x0003e20000000800 */
[C---:B-----5:R-:W-:Y:S03]  /*13540*/  HMMA.16816.F32 R108, R160.reuse, R136, R108 ;  /* 0x00000088a06c723c */ /* 0x060fe6000000186c */
[----:B------:R-:W-:Y:S02]  /*13550*/  FMUL.FTZ R129, R3, R129 ;  /* 0x0000008103817220 */ /* 0x000fe40000410000 */
[C---:B------:R-:W-:Y:S02]  /*13560*/  FMUL.FTZ R130, R0.reuse, R130 ;  /* 0x0000008200827220 */ /* 0x040fe40000410000 */
[----:B------:R-:W-:Y:S01]  /*13570*/  FMUL.FTZ R131, R0, R131 ;  /* 0x0000008300837220 */ /* 0x000fe20000410000 */
[C---:B------:R-:W-:Y:S01]  /*13580*/  HMMA.16816.F32 R112, R160.reuse, R138, R112 ;  /* 0x0000008aa070723c */ /* 0x040fe20000001870 */
[----:B------:R-:W5:Y:S03]  /*13590*/  LDSM.16.MT88.4 R136, [R186+0x800] ;  /* 0x00080000ba88783b */ /* 0x000f660000004200 */
[----:B------:R-:W-:Y:S02]  /*135a0*/  FFMA.FTZ R168, R176, c[0x0][0x2d0], -R168 ;  /* 0x0000b400b0a87a23 */ /* 0x000fe400000108a8 */
[----:B------:R-:W-:Y:S02]  /*135b0*/  FFMA.FTZ R0, R0, R208, R203 ;  /* 0x000000d000007223 */ /* 0x000fe400000100cb */
[C---:B--2---:R-:W-:Y:S01]  /*135c0*/  HMMA.16816.F32 R116, R160.reuse, R152, R116 ;  /* 0x00000098a074723c */ /* 0x044fe20000001874 */
[----:B------:R-:W2:Y:S03]  /*135d0*/  MUFU.EX2 R172, R168 ;  /* 0x000000a800ac7308 */ /* 0x000ea60000000800 */
[----:B------:R-:W-:Y:S02]  /*135e0*/  FADD.FTZ R0, R183, R0 ;  /* 0x00000000b7007221 */ /* 0x000fe40000010000 */
[--C-:B-1----:R-:W-:Y:S02]  /*135f0*/  FFMA.FTZ R2, R179, c[0x0][0x2d0], -R169.reuse ;  /* 0x0000b400b3027a23 */ /* 0x102fe400000108a9 */
[C---:B------:R-:W-:Y:S03]  /*13600*/  HMMA.16816.F32 R120, R160.reuse, R154, R120 ;  /* 0x0000009aa078723c */ /* 0x040fe60000001878 */
[----:B------:R1:W-:Y:S01]  /*13610*/  MUFU.EX2 R168, R2 ;  /* 0x0000000200a87308 */ /* 0x0003e20000000800 */
[----:B------:R-:W-:Y:S02]  /*13620*/  FFMA.FTZ R169, R143, c[0x0][0x2d0], -R169 ;  /* 0x0000b4008fa97a23 */ /* 0x000fe400000108a9 */
[----:B------:R-:W-:Y:S02]  /*13630*/  FADD.FTZ R0, R182, R0 ;  /* 0x00000000b6007221 */ /* 0x000fe40000010000 */
[C---:B---3--:R-:W-:Y:S04]  /*13640*/  HMMA.16816.F32 R124, R160.reuse, R132, R124 ;  /* 0x00000084a07c723c */ /* 0x048fe8000000187c */
[----:B------:R-:W-:Y:S01]  /*13650*/  FADD.FTZ R0, R181, R0 ;  /* 0x00000000b5007221 */ /* 0x000fe20000010000 */
[----:B------:R-:W3:Y:S03]  /*13660*/  MUFU.EX2 R142, R169 ;  /* 0x000000a9008e7308 */ /* 0x000ee60000000800 */
[----:B------:R-:W-:Y:S07]  /*13670*/  HMMA.16816.F32 R128, R160, R134, R128 ;  /* 0x00000086a080723c */ /* 0x000fee0000001880 */
[----:B----4-:R-:W-:Y:S02]  /*13680*/  F2FP.PACK_AB R160, R174, R175 ;  /* 0x000000afaea0723e */ /* 0x010fe400000000ff */
[----:B--2---:R-:W-:Y:S03]  /*13690*/  F2FP.PACK_AB R162, R172, R173 ;  /* 0x000000adaca2723e */ /* 0x004fe600000000ff */
[----:B------:R-:W-:Y:S01]  /*136a0*/  F2FP.PACK_AB R161, R171, R170 ;  /* 0x000000aaaba1723e */ /* 0x000fe200000000ff */
[----:B-1----:R-:W-:Y:S02]  /*136b0*/  FFMA.FTZ R2, R3, R209, R207 ;  /* 0x000000d103027223 */ /* 0x002fe400000100cf */
[----:B------:R-:W-:Y:S02]  /*136c0*/  FADD.FTZ R3, R170, R0 ;  /* 0x00000000aa037221 */ /* 0x000fe40000010000 */
[----:B------:R-:W-:Y:S02]  /*136d0*/  FADD.FTZ R2, R206, R2 ;  /* 0x00000002ce027221 */ /* 0x000fe40000010000 */
[----:B------:R-:W-:Y:S01]  /*136e0*/  FADD.FTZ R3, R171, R3 ;  /* 0x00000003ab037221 */ /* 0x000fe20000010000 */
[----:B---3--:R-:W-:Y:S01]  /*136f0*/  F2FP.PACK_AB R163, R142, R168 ;  /* 0x000000a88ea3723e */ /* 0x008fe200000000ff */
[----:B------:R-:W-:Y:S04]  /*13700*/  FADD.FTZ R2, R205, R2 ;  /* 0x00000002cd027221 */ /* 0x000fe80000010000 */
[----:B------:R-:W-:Y:S02]  /*13710*/  FADD.FTZ R2, R204, R2 ;  /* 0x00000002cc027221 */ /* 0x000fe40000010000 */
[C---:B------:R-:W-:Y:S01]  /*13720*/  HMMA.16816.F32 R152, R160.reuse, R156, R4 ;  /* 0x0000009ca098723c */ /* 0x040fe20000001804 */
[----:B------:R-:W1:Y:S02]  /*13730*/  LDSM.16.MT88.4 R4, [R187+0x800] ;  /* 0x00080000bb04783b */ /* 0x000e640000004200 */
[----:B------:R-:W-:Y:S04]  /*13740*/  FADD.FTZ R2, R175, R2 ;  /* 0x00000002af027221 */ /* 0x000fe80000010000 */
[----:B------:R-:W-:Y:S01]  /*13750*/  FADD.FTZ R0, R174, R2 ;  /* 0x00000002ae007221 */ /* 0x000fe20000010000 */
[C---:B------:R-:W-:Y:S01]  /*13760*/  HMMA.16816.F32 R156, R160.reuse, R158, R8 ;  /* 0x0000009ea09c723c */ /* 0x040fe20000001808 */
[----:B------:R-:W2:Y:S03]  /*13770*/  LDSM.16.MT88.4 R8, [R185+0x1800] ;  /* 0x00180000b908783b */ /* 0x000ea60000004200 */
[----:B------:R-:W-:Y:S02]  /*13780*/  FADD.FTZ R2, R173, R0 ;  /* 0x00000000ad027221 */ /* 0x000fe40000010000 */
[----:B------:R-:W-:Y:S01]  /*13790*/  FADD.FTZ R0, R168, R3 ;  /* 0x00000003a8007221 */ /* 0x000fe20000010000 */
[----:B------:R-:W-:Y:S01]  /*137a0*/  MOV R3, R141 ;  /* 0x0000008d00037202 */ /* 0x000fe20000000f00 */
[C---:B-----5:R-:W-:Y:S01]  /*137b0*/  HMMA.16816.F32 R132, R160.reuse, R136, R12 ;  /* 0x00000088a084723c */ /* 0x060fe2000000180c */
[----:B------:R-:W3:Y:S03]  /*137c0*/  LDSM.16.MT88.4 R12, [R186+0x1800] ;  /* 0x00180000ba0c783b */ /* 0x000ee60000004200 */
[----:B------:R-:W-:Y:S02]  /*137d0*/  FADD.FTZ R209, R172, R2 ;  /* 0x00000002acd17221 */ /* 0x000fe40000010000 */
[----:B------:R-:W-:Y:S01]  /*137e0*/  FADD.FTZ R208, R142, R0 ;  /* 0x000000008ed07221 */ /* 0x000fe20000010000 */
[----:B------:R-:W-:Y:S01]  /*137f0*/  MOV R142, R140 ;  /* 0x0000008c008e7202 */ /* 0x000fe20000000f00 */
[C---:B------:R-:W-:Y:S08]  /*13800*/  HMMA.16816.F32 R136, R160.reuse, R138, R16 ;  /* 0x0000008aa088723c */ /* 0x040ff00000001810 */
        /* <DEDUP_REMOVED lines=33> */
[C---:B------:R-:W-:Y:S08]  /*13a20*/  HMMA.16816.F32 R112, R160.reuse, R10, R112 ;  /* 0x0000000aa070723c */ /* 0x040ff00000001870 */
[C---:B---3--:R-:W-:Y:S08]  /*13a30*/  HMMA.16816.F32 R116, R160.reuse, R12, R116 ;  /* 0x0000000ca074723c */ /* 0x048ff00000001874 */
[C---:B------:R-:W-:Y:S08]  /*13a40*/  HMMA.16816.F32 R120, R160.reuse, R14, R120 ;  /* 0x0000000ea078723c */ /* 0x040ff00000001878 */
[C---:B-1----:R-:W-:Y:S08]  /*13a50*/  HMMA.16816.F32 R124, R160.reuse, R4, R124 ;  /* 0x00000004a07c723c */ /* 0x042ff0000000187c */
[----:B------:R-:W-:Y:S01]  /*13a60*/  HMMA.16816.F32 R128, R160, R6, R128 ;  /* 0x00000006a080723c */ /* 0x000fe20000001880 */
[----:B------:R-:W-:-:S07]  /*13a70*/  @P0 BRA `(.L_x_1104) ;  /* 0xffffdf8000000947 */ /* 0x000fce000383ffff */
.L_x_1103:
[----:B------:R-:W-:-:S13]  /*13a80*/  ISETP.GE.AND P0, PT, R202, R212, PT ;  /* 0x000000d4ca00720c */ /* 0x000fda0003f06270 */
[----:B------:R-:W-:Y:S05]  /*13a90*/  @!P0 BRA `(.L_x_1105) ;  /* 0x00001d4000008947 */ /* 0x000fea0003800000 */
[----:B------:R-:W-:Y:S02]  /*13aa0*/  MOV R143, R140 ;  /* 0x0000008c008f7202 */ /* 0x000fe40000000f00 */
[----:B------:R-:W-:Y:S02]  /*13ab0*/  MOV R142, R141 ;  /* 0x0000008d008e7202 */ /* 0x000fe40000000f00 */
.L_x_1106:
[----:B------:R-:W-:Y:S04]  /*13ac0*/  DEPBAR.LE SB0, 0x0 ;  /* 0x000080000000791a */ /* 0x000fe80000000000 */
[----:B------:R-:W-:Y:S01]  /*13ad0*/  WARPSYNC 0xffffffff ;  /* 0xffffffff00007948 */ /* 0x000fe20003800000 */
[----:B------:R-:W-:Y:S01]  /*13ae0*/  BAR.SYNC.DEFER_BLOCKING 0x0 ;  /* 0x0000000000007b1d */ /* 0x000fe20000010000 */
[----:B------:R-:W-:Y:S01]  /*13af0*/  SHF.R.S32.HI R0, RZ, 0x1f, R202 ;  /* 0x0000001fff007819 */ /* 0x000fe200000114ca */
[----:B------:R-:W-:Y:S01]  /*13b00*/  IMAD.WIDE.U32 R2, R202, c[0x0][0x208], RZ ;  /* 0x00008200ca027a25 */ /* 0x000fe200078e00ff */
[----:B------:R-:W-:Y:S03]  /*13b10*/  LOP3.LUT P2, RZ, R216, 0x1, RZ, 0xc0, !PT ;  /* 0x00000001d8ff7812 */ /* 0x000fe6000784c0ff */
[----:B------:R-:W-:Y:S01]  /*13b20*/  IMAD R12, R0, c[0x0][0x208], RZ ;  /* 0x00008200000c7a24 */ /* 0x000fe200078e02ff */
[----:B------:R-:W-:Y:S03]  /*13b30*/  LEA R0, P0, R2, R220, 0x5 ;  /* 0x000000dc02007211 */ /* 0x000fe600078028ff */
[----:B------:R-:W-:Y:S05]  /*13b40*/  IMAD R12, R202, c[0x0][0x20c], R12 ;  /* 0x00008300ca0c7a24 */ /* 0x000fea00078e020c */
[----:B------:R-:W-:Y:S04]  /*13b50*/  IADD3 R3, R3, R12, RZ ;  /* 0x0000000c03037210 */ /* 0x000fe80007ffe0ff */
[----:B------:R-:W-:Y:S02]  /*13b60*/  LEA.HI.X R3, R2, R223, R3, 0x5, P0 ;  /* 0x000000df02037211 */ /* 0x000fe400000f2c03 */
[C---:B------:R-:W-:Y:S01]  /*13b70*/  LEA R2, P0, R0.reuse, c[0x0][0x1f8], 0x1 ;  /* 0x00007e0000027a11 */ /* 0x040fe200078008ff */
[----:B------:R-:W-:Y:S03]  /*13b80*/  LDSM.16.M88.4 R16, [R189] ;  /* 0x00000000bd10783b */ /* 0x000fe60000000200 */
[----:B------:R-:W-:Y:S02]  /*13b90*/  LEA.HI.X R3, R0, c[0x0][0x1fc], R3, 0x1, P0 ;  /* 0x00007f0000037a11 */ /* 0x000fe400000f0c03 */
[C---:B------:R-:W-:Y:S02]  /*13ba0*/  ISETP.GT.AND P0, PT, R202.reuse, R212, PT ;  /* 0x000000d4ca00720c */ /* 0x040fe40003f04270 */
[----:B------:R-:W-:Y:S01]  /*13bb0*/  IADD3 R202, R202, -0x1, RZ ;  /* 0xffffffffcaca7810 */ /* 0x000fe20007ffe0ff */
[----:B------:R-:W1:Y:S07]  /*13bc0*/  LDSM.16.M88.4 R8, [R184] ;  /* 0x00000000b808783b */ /* 0x000e6e0000000200 */
[----:B------:R-:W2:Y:S07]  /*13bd0*/  LDSM.16.M88.4 R160, [R184+0x800] ;  /* 0x00080000b8a0783b */ /* 0x000eae0000000200 */
[----:B------:R-:W-:Y:S07]  /*13be0*/  LDSM.16.M88.4 R164, [R190] ;  /* 0x00000000bea4783b */ /* 0x000fee0000000200 */
[----:B------:R-:W3:Y:S07]  /*13bf0*/  LDSM.16.M88.4 R168, [R193] ;  /* 0x00000000c1a8783b */ /* 0x000eee0000000200 */
[----:B------:R-:W4:Y:S07]  /*13c00*/  LDSM.16.M88.4 R172, [R194] ;  /* 0x00000000c2ac783b */ /* 0x000f2e0000000200 */
[----:B------:R-:W-:Y:S01]  /*13c10*/  @!PT LDS RZ, [RZ] ;  /* 0x00000000fffff984 */ /* 0x000fe20000000800 */
[----:B------:R-:W-:Y:S01]  /*13c20*/  @!PT LDS RZ, [RZ] ;  /* 0x00000000fffff984 */ /* 0x000fe20000000800 */
[----:B------:R-:W-:Y:S01]  /*13c30*/  @!PT LDS RZ, [RZ] ;  /* 0x00000000fffff984 */ /* 0x000fe20000000800 */
[----:B------:R5:W-:Y:S01]  /*13c40*/  LDGSTS.E.BYPASS.LTC128B.128 [R215+0x8080], [R2.64], !P2 ;  /* 0x0808000002d77fae */ /* 0x000be2000d101d46 */
[C---:B-1----:R-:W-:Y:S06]  /*13c50*/  HMMA.16816.F32 R4, R16.reuse, R8, RZ ;  /* 0x000000081004723c */ /* 0x042fec00000018ff */
[----:B------:R5:W-:Y:S02]  /*13c60*/  LDGSTS.E.BYPASS.LTC128B.128 [R215+0x9080], [R2.64+0x80], !P6 ;  /* 0x0908008002d77fae */ /* 0x000be4000f101d46 */
[C---:B------:R-:W-:Y:S05]  /*13c70*/  HMMA.16816.F32 R8, R16.reuse, R10, RZ ;  /* 0x0000000a1008723c */ /* 0x040fea00000018ff */
[----:B------:R5:W-:Y:S03]  /*13c80*/  LDGSTS.E.BYPASS.LTC128B.128 [R215+0xa080], [R2.64+0x100], !P5 ;  /* 0x0a08010002d77fae */ /* 0x000be6000e901d46 */
[C---:B--2---:R-:W-:Y:S04]  /*13c90*/  HMMA.16816.F32 R12, R16.reuse, R160, RZ ;  /* 0x000000a0100c723c */ /* 0x044fe800000018ff */
[----:B------:R5:W-:Y:S04]  /*13ca0*/  LDGSTS.E.BYPASS.LTC128B.128 [R215+0xb080], [R2.64+0x180], !P4 ;  /* 0x0b08018002d77fae */ /* 0x000be8000e101d46 */
        /* <DEDUP_REMOVED lines=11> */
[----:B------:R-:W4:Y:S01]  /*13d60*/  LDSM.16.M88.4 R172, [R150+0x800] ;  /* 0x0008000096ac783b */ /* 0x000f220000000200 */
[C---:B-1----:R-:W-:Y:S08]  /*13d70*/  HMMA.16816.F32 R4, R160.reuse, R176, R4 ;  /* 0x000000b0a004723c */ /* 0x042ff00000001804 */
[C---:B------:R-:W-:Y:S01]  /*13d80*/  HMMA.16816.F32 R8, R160.reuse, R178, R8 ;  /* 0x000000b2a008723c */ /* 0x040fe20000001808 */
[----:B------:R-:W-:Y:S07]  /*13d90*/  LDSM.16.M88.4 R176, [R184+0x1000] ;  /* 0x00100000b8b0783b */ /* 0x000fee0000000200 */
[C---:B--2---:R-:W-:Y:S08]  /*13da0*/  HMMA.16816.F32 R12, R160.reuse, R180, R12 ;  /* 0x000000b4a00c723c */ /* 0x044ff0000000180c */
[----:B------:R-:W-:Y:S01]  /*13db0*/  HMMA.16816.F32 R16, R160, R182, R16 ;  /* 0x000000b6a010723c */ /* 0x000fe20000001810 */
[----:B------:R-:W1:Y:S07]  /*13dc0*/  LDSM.16.M88.4 R160, [R189+0x4000] ;  /* 0x00400000bda0783b */ /* 0x000e6e0000000200 */
[C---:B---3--:R-:W-:Y:S01]  /*13dd0*/  HMMA.16816.F32 R4, R164.reuse, R168, R4 ;  /* 0x000000a8a404723c */ /* 0x048fe20000001804 */
[----:B------:R-:W2:Y:S07]  /*13de0*/  LDSM.16.M88.4 R180, [R184+0x1800] ;  /* 0x00180000b8b4783b */ /* 0x000eae0000000200 */
[C---:B------:R-:W-:Y:S01]  /*13df0*/  HMMA.16816.F32 R8, R164.reuse, R170, R8 ;  /* 0x000000aaa408723c */ /* 0x040fe20000001808 */
[----:B------:R-:W-:Y:S07]  /*13e00*/  LDSM.16.M88.4 R168, [R196] ;  /* 0x00000000c4a8783b */ /* 0x000fee0000000200 */
[C---:B----4-:R-:W-:Y:S08]  /*13e10*/  HMMA.16816.F32 R12, R164.reuse, R172, R12 ;  /* 0x000000aca40c723c */ /* 0x050ff0000000180c */
[----:B------:R-:W-:Y:S01]  /*13e20*/  HMMA.16816.F32 R16, R164, R174, R16 ;  /* 0x000000aea410723c */ /* 0x000fe20000001810 */
[----:B------:R-:W3:Y:S07]  /*13e30*/  LDSM.16.M88.4 R164, [R190+0x4000] ;  /* 0x00400000bea4783b */ /* 0x000eee0000000200 */
[----:B------:R-:W4:Y:S01]  /*13e40*/  LDSM.16.M88.4 R172, [R195] ;  /* 0x00000000c3ac783b */ /* 0x000f220000000200 */
        /* <DEDUP_REMOVED lines=9> */
[----:B------:R-:W-:Y:S07]  /*13ee0*/  LDSM.16.M88.4 R168, [R150+0x1000] ;  /* 0x0010000096a8783b */ /* 0x000fee0000000200 */
[C---:B----4-:R-:W-:Y:S08]  /*13ef0*/  HMMA.16816.F32 R12, R164.reuse, R172, R12 ;  /* 0x000000aca40c723c */ /* 0x050ff0000000180c */
[----:B------:R-:W-:Y:S01]  /*13f00*/  HMMA.16816.F32 R16, R164, R174, R16 ;  /* 0x000000aea410723c */ /* 0x000fe20000001810 */
[----:B------:R-:W3:Y:S07]  /*13f10*/  LDSM.16.M88.4 R164, [R191+0x4000] ;  /* 0x00400000bfa4783b */ /* 0x000eee0000000200 */
        /* <DEDUP_REMOVED lines=50> */
[----:B------:R-:W-:Y:S07]  /*14240*/  LDSM.16.M88.4 R180, [R150+0x3800] ;  /* 0x0038000096b4783b */ /* 0x000fee0000000200 */
[C---:B------:R-:W-:Y:S01]  /*14250*/  HMMA.16816.F32 R8, R164.reuse, R170, R8 ;  /* 0x000000aaa408723c */ /* 0x040fe20000001808 */
[----:B------:R-:W2:Y:S07]  /*14260*/  LDSM.16.M88.4 R168, [R151+0x3800] ;  /* 0x0038000097a8783b */ /* 0x000eae0000000200 */
[C---:B----4-:R-:W-:Y:S08]  /*14270*/  HMMA.16816.F32 R12, R164.reuse, R172, R12 ;  /* 0x000000aca40c723c */ /* 0x050ff0000000180c */
[----:B------:R-:W-:Y:S01]  /*14280*/  HMMA.16816.F32 R16, R164, R174, R16 ;  /* 0x000000aea410723c */ /* 0x000fe20000001810 */
[----:B------:R-:W-:Y:S07]  /*14290*/  LDSM.16.M88.4 R164, [R191+0xc000] ;  /* 0x00c00000bfa4783b */ /* 0x000fee0000000200 */
[----:B------:R-:W3:Y:S01]  /*142a0*/  LDSM.16.M88.4 R172, [R150+0x3000] ;  /* 0x0030000096ac783b */ /* 0x000ee20000000200 */
[C---:B-1----:R-:W-:Y:S01]  /*142b0*/  HMMA.16816.F32 R4, R160.reuse, R176, R4 ;  /* 0x000000b0a004723c */ /* 0x042fe20000001804 */
[----:B------:R-:W-:Y:S05]  /*142c0*/  DEPBAR.LE SB0, 0x0 ;  /* 0x000080000000791a */ /* 0x000fea0000000000 */
[----:B------:R-:W-:Y:S02]  /*142d0*/  BAR.SYNC.DEFER_BLOCKING 0x0 ;  /* 0x0000000000007b1d */ /* 0x000fe40000010000 */
[C---:B------:R-:W-:Y:S08]  /*142e0*/  HMMA.16816.F32 R8, R160.reuse, R178, R8 ;  /* 0x000000b2a008723c */ /* 0x040ff00000001808 */
[C---:B--2---:R-:W-:Y:S08]  /*142f0*/  HMMA.16816.F32 R12, R160.reuse, R168, R12 ;  /* 0x000000a8a00c723c */ /* 0x044ff0000000180c */
[----:B------:R-:W-:Y:S08]  /*14300*/  HMMA.16816.F32 R16, R160, R170, R16 ;  /* 0x000000aaa010723c */ /* 0x000ff00000001810 */
[C---:B---3--:R-:W-:Y:S08]  /*14310*/  HMMA.16816.F32 R4, R164.reuse, R172, R4 ;  /* 0x000000aca404723c */ /* 0x048ff00000001804 */
[C---:B------:R-:W-:Y:S08]  /*14320*/  HMMA.16816.F32 R8, R164.reuse, R174, R8 ;  /* 0x000000aea408723c */ /* 0x040ff00000001808 */
[C---:B------:R-:W-:Y:S08]  /*14330*/  HMMA.16816.F32 R12, R164.reuse, R180, R12 ;  /* 0x000000b4a40c723c */ /* 0x040ff0000000180c */
[----:B------:R-:W-:Y:S04]  /*14340*/  HMMA.16816.F32 R16, R164, R182, R16 ;  /* 0x000000b6a410723c */ /* 0x000fe80000001810 */
[----:B------:R-:W-:Y:S02]  /*14350*/  FMNMX.FTZ R0, R4, R142, !PT ;  /* 0x0000008e04007209 */ /* 0x000fe40007810000 */
[----:B-----5:R-:W-:Y:S02]  /*14360*/  FMNMX.FTZ R2, R6, R143, !PT ;  /* 0x0000008f06027209 */ /* 0x020fe40007810000 */
        /* <DEDUP_REMOVED lines=14> */
[----:B------:R-:W-:Y:S06]  /*14450*/  FMNMX.FTZ R0, R19, R0, !PT ;  /* 0x0000000013007209 */ /* 0x000fec0007810000 */
[----:B------:R-:W2:Y:S01]  /*14460*/  SHFL.BFLY PT, R2, R0, 0x2, 0x1f ;  /* 0x0c401f0000027f89 */ /* 0x000ea200000e0000 */
[----:B-1----:R-:W-:Y:S06]  /*14470*/  FMNMX.FTZ R141, R3, R141, !PT ;  /* 0x0000008d038d7209 */ /* 0x002fec0007810000 */
[----:B------:R-:W1:Y:S01]  /*14480*/  SHFL.BFLY PT, R140, R141, 0x1, 0x1f ;  /* 0x0c201f008d8c7f89 */ /* 0x000e6200000e0000 */
[----:B--2---:R-:W-:Y:S06]  /*14490*/  FMNMX.FTZ R0, R0, R2, !PT ;  /* 0x0000000200007209 */ /* 0x004fec0007810000 */
[----:B------:R-:W2:Y:S01]  /*144a0*/  SHFL.BFLY PT, R3, R0, 0x1, 0x1f ;  /* 0x0c201f0000037f89 */ /* 0x000ea200000e0000 */
[----:B-1----:R-:W-:Y:S05]  /*144b0*/  FMNMX.FTZ R141, R141, R140, !PT ;  /* 0x0000008c8d8d7209 */ /* 0x002fea0007810000 */
[C---:B------:R-:W-:Y:S02]  /*144c0*/  FADD.FTZ R2, -R141.reuse, R142 ;  /* 0x0000008e8d027221 */ /* 0x040fe40000010100 */
[----:B------:R-:W-:Y:S01]  /*144d0*/  FMUL.FTZ R142, R141, c[0x0][0x2d0] ;  /* 0x0000b4008d8e7a20 */ /* 0x000fe20000410000 */
[----:B--2---:R-:W-:Y:S01]  /*144e0*/  FMNMX.FTZ R140, R0, R3, !PT ;  /* 0x00000003008c7209 */ /* 0x004fe20007810000 */
[----:B------:R-:W-:Y:S02]  /*144f0*/  FMUL.FTZ R0, R2, c[0x0][0x2d0] ;  /* 0x0000b40002007a20 */ /* 0x000fe40000410000 */
[--C-:B------:R-:W-:Y:S02]  /*14500*/  FFMA.FTZ R3, R4, c[0x0][0x2d0], -R142.reuse ;  /* 0x0000b40004037a23 */ /* 0x100fe4000001088e */
[--C-:B------:R-:W-:Y:S01]  /*14510*/  FFMA.FTZ R4, R8, c[0x0][0x2d0], -R142.reuse ;  /* 0x0000b40008047a23 */ /* 0x100fe2000001088e */
[----:B------:R1:W2:Y:S01]  /*14520*/  MUFU.EX2 R2, R0 ;  /* 0x0000000000027308 */ /* 0x0002a20000000800 */
[--C-:B------:R-:W-:Y:S02]  /*14530*/  FFMA.FTZ R9, R9, c[0x0][0x2d0], -R142.reuse ;  /* 0x0000b40009097a23 */ /* 0x100fe4000001088e */
[--C-:B------:R-:W-:Y:S02]  /*14540*/  FFMA.FTZ R12, R12, c[0x0][0x2d0], -R142.reuse ;  /* 0x0000b4000c0c7a23 */ /* 0x100fe4000001088e */
[--C-:B------:R-:W-:Y:S05]  /*14550*/  FFMA.FTZ R13, R13, c[0x0][0x2d0], -R142.reuse ;  /* 0x0000b4000d0d7a23 */ /* 0x100fea000001088e */
[----:B------:R3:W-:Y:S10]  /*14560*/  MUFU.EX2 R204, R3 ;  /* 0x0000000300cc7308 */ /* 0x0007f40000000800 */
[----:B------:R4:W-:Y:S01]  /*14570*/  MUFU.EX2 R183, R4 ;  /* 0x0000000400b77308 */ /* 0x0009e20000000800 */
[----:B-1----:R-:W-:Y:S02]  /*14580*/  FADD.FTZ R0, -R140, R143 ;  /* 0x0000008f8c007221 */ /* 0x002fe40000010100 */
[----:B--2---:R-:W-:Y:S02]  /*14590*/  FMUL.FTZ R132, R2, R132 ;  /* 0x0000008402847220 */ /* 0x004fe40000410000 */
[----:B------:R-:W-:Y:S05]  /*145a0*/  FMUL.FTZ R0, R0, c[0x0][0x2d0] ;  /* 0x0000b40000007a20 */ /* 0x000fea0000410000 */
[----:B------:R1:W-:Y:S01]  /*145b0*/  MUFU.EX2 R182, R9 ;  /* 0x0000000900b67308 */ /* 0x0003e20000000800 */
[C---:B------:R-:W-:Y:S02]  /*145c0*/  FMUL.FTZ R133, R2.reuse, R133 ;  /* 0x0000008502857220 */ /* 0x040fe40000410000 */
[C---:B------:R-:W-:Y:S02]  /*145d0*/  FMUL.FTZ R136, R2.reuse, R136 ;  /* 0x0000008802887220 */ /* 0x040fe40000410000 */
[----:B---3--:R-:W-:Y:S02]  /*145e0*/  FFMA.FTZ R3, R5, c[0x0][0x2d0], -R142 ;  /* 0x0000b40005037a23 */ /* 0x008fe4000001088e */
[C---:B------:R-:W-:Y:S02]  /*145f0*/  FMUL.FTZ R137, R2.reuse, R137 ;  /* 0x0000008902897220 */ /* 0x040fe40000410000 */
[C---:B------:R-:W-:Y:S01]  /*14600*/  FMUL.FTZ R20, R2.reuse, R20 ;  /* 0x0000001402147220 */ /* 0x040fe20000410000 */
[----:B------:R2:W-:Y:S01]  /*14610*/  MUFU.EX2 R203, R3 ;  /* 0x0000000300cb7308 */ /* 0x0005e20000000800 */
[C---:B------:R-:W-:Y:S02]  /*14620*/  FMUL.FTZ R21, R2.reuse, R21 ;  /* 0x0000001502157220 */ /* 0x040fe40000410000 */
[----:B------:R-:W-:Y:S02]  /*14630*/  FMUL.FTZ R24, R2, R24 ;  /* 0x0000001802187220 */ /* 0x000fe40000410000 */
[----:B----4-:R-:W-:Y:S04]  /*14640*/  @P0 IMAD.WIDE.U32 R4, R202, c[0x0][0x1e0], RZ ;  /* 0x00007800ca040a25 */ /* 0x010fe800078e00ff */
[----:B------:R-:W-:Y:S01]  /*14650*/  FMUL.FTZ R25, R2, R25 ;  /* 0x0000001902197220 */ /* 0x000fe20000410000 */
[----:B------:R-:W-:Y:S01]  /*14660*/  @P0 LEA R8, P1, R4, R218, 0x5 ;  /* 0x000000da04080211 */ /* 0x000fe200078228ff */
[----:B------:R-:W3:Y:S01]  /*14670*/  MUFU.EX2 R0, R0 ;  /* 0x0000000000007308 */ /* 0x000ee20000000800 */
[C---:B------:R-:W-:Y:S02]  /*14680*/  FMUL.FTZ R28, R2.reuse, R28 ;  /* 0x0000001c021c7220 */ /* 0x040fe40000410000 */
[C---:B-1----:R-:W-:Y:S02]  /*14690*/  FMUL.FTZ R9, R2.reuse, R157 ;  /* 0x0000009d02097220 */ /* 0x042fe40000410000 */
[C---:B------:R-:W-:Y:S02]  /*146a0*/  FMUL.FTZ R29, R2.reuse, R29 ;  /* 0x0000001d021d7220 */ /* 0x040fe40000410000 */
[C---:B------:R-:W-:Y:S02]  /*146b0*/  FMUL.FTZ R32, R2.reuse, R32 ;  /* 0x0000002002207220 */ /* 0x040fe40000410000 */
[C---:B------:R-:W-:Y:S01]  /*146c0*/  FMUL.FTZ R33, R2.reuse, R33 ;  /* 0x0000002102217220 */ /* 0x040fe20000410000 */
[----:B------:R1:W-:Y:S01]  /*146d0*/  MUFU.EX2 R181, R12 ;  /* 0x0000000c00b57308 */ /* 0x0003e20000000800 */
[C---:B------:R-:W-:Y:S01]  /*146e0*/  FMUL.FTZ R36, R2.reuse, R36 ;  /* 0x0000002402247220 */ /* 0x040fe20000410000 */
[----:B--2---:R-:W-:Y:S01]  /*146f0*/  @P0 SHF.R.S32.HI R3, RZ, 0x1f, R202 ;  /* 0x0000001fff030819 */ /* 0x004fe200000114ca */
[C---:B------:R-:W-:Y:S02]  /*14700*/  FMUL.FTZ R37, R2.reuse, R37 ;  /* 0x0000002502257220 */ /* 0x040fe40000410000 */
[C---:B------:R-:W-:Y:S02]  /*14710*/  FMUL.FTZ R40, R2.reuse, R40 ;  /* 0x0000002802287220 */ /* 0x040fe40000410000 */
[----:B------:R-:W-:Y:S02]  /*14720*/  @P0 IMAD R3, R3, c[0x0][0x1e0], RZ ;  /* 0x0000780003030a24 */ /* 0x000fe400078e02ff */
[----:B------:R-:W-:Y:S01]  /*14730*/  FMUL.FTZ R41, R2, R41 ;  /* 0x0000002902297220 */ /* 0x000fe20000410000 */
[----:B------:R-:W-:Y:S01]  /*14740*/  MUFU.EX2 R180, R13 ;  /* 0x0000000d00b47308 */ /* 0x000fe20000000800 */
[----:B------:R-:W-:Y:S02]  /*14750*/  @P0 IMAD R3, R202, c[0x0][0x1e4], R3 ;  /* 0x00007900ca030a24 */ /* 0x000fe400078e0203 */
[C---:B---3--:R-:W-:Y:S02]  /*14760*/  FMUL.FTZ R134, R0.reuse, R134 ;  /* 0x0000008600867220 */ /* 0x048fe40000410000 */
[----:B------:R-:W-:Y:S01]  /*14770*/  FMUL.FTZ R135, R0, R135 ;  /* 0x0000008700877220 */ /* 0x000fe20000410000 */
[----:B------:R-:W-:Y:S01]  /*14780*/  @P0 IADD3 R5, R5, R3, RZ ;  /* 0x0000000305050210 */ /* 0x000fe20007ffe0ff */
[----:B------:R-:W-:Y:S02]  /*14790*/  FMUL.FTZ R3, R140, c[0x0][0x2d0] ;  /* 0x0000b4008c037a20 */ /* 0x000fe40000410000 */
[----:B------:R-:W-:Y:S01]  /*147a0*/  FMUL.FTZ R138, R0, R138 ;  /* 0x0000008a008a7220 */ /* 0x000fe20000410000 */
[----:B------:R-:W-:Y:S01]  /*147b0*/  @P0 LEA.HI.X R5, R4, R222, R5, 0x5, P1 ;  /* 0x000000de04050211 */ /* 0x000fe200008f2c05 */
[--C-:B------:R-:W-:Y:S01]  /*147c0*/  FFMA.FTZ R6, R6, c[0x0][0x2d0], -R3.reuse ;  /* 0x0000b40006067a23 */ /* 0x100fe20000010803 */
[C---:B------:R-:W-:Y:S01]  /*147d0*/  @P0 LEA R4, P1, R8.reuse, c[0x0][0x1c8], 0x1 ;  /* 0x0000720008040a11 */ /* 0x040fe200078208ff */
[----:B------:R-:W-:Y:S02]  /*147e0*/  FFMA.FTZ R7, R7, c[0x0][0x2d0], -R3 ;  /* 0x0000b40007077a23 */ /* 0x000fe40000010803 */
[----:B------:R2:W-:Y:S01]  /*147f0*/  MUFU.EX2 R177, R6 ;  /* 0x0000000600b17308 */ /* 0x0005e20000000800 */
[----:B------:R-:W-:Y:S01]  /*14800*/  @P0 LEA.HI.X R5, R8, c[0x0][0x1cc], R5, 0x1, P1 ;  /* 0x0000730008050a11 */ /* 0x000fe200008f0c05 */
[----:B------:R-:W-:Y:S02]  /*14810*/  FMUL.FTZ R8, R2, R156 ;  /* 0x0000009c02087220 */ /* 0x000fe40000410000 */
[--C-:B-1----:R-:W-:Y:S02]  /*14820*/  FFMA.FTZ R12, R16, c[0x0][0x2d0], -R142.reuse ;  /* 0x0000b400100c7a23 */ /* 0x102fe4000001088e */
        /* <DEDUP_REMOVED lines=10> */
[C---:B------:R-:W-:Y:S01]  /*148d0*/  FMUL.FTZ R31, R0.reuse, R31 ;  /* 0x0000001f001f7220 */ /* 0x040fe20000410000 */
[----:B------:R5:W-:Y:S01]  /*148e0*/  MUFU.EX2 R179, R12 ;  /* 0x0000000c00b37308 */ /* 0x000be20000000800 */
[----:B------:R-:W-:Y:S02]  /*148f0*/  FMUL.FTZ R34, R0, R34 ;  /* 0x0000002200227220 */ /* 0x000fe40000410000 */
[--C-:B--2---:R-:W-:Y:S02]  /*14900*/  FFMA.FTZ R6, R10, c[0x0][0x2d0], -R3.reuse ;  /* 0x0000b4000a067a23 */ /* 0x104fe40000010803 */
[----:B------:R1:W-:Y:S01]  /*14910*/  @P0 LDGSTS.E.BYPASS.LTC128B.128 [R201+0xf080], [R4.64+0x180], !P4 ;  /* 0x0f08018004c90fae */ /* 0x0003e2000e101d46 */
[C---:B------:R-:W-:Y:S02]  /*14920*/  FMUL.FTZ R10, R0.reuse, R158 ;  /* 0x0000009e000a7220 */ /* 0x040fe40000410000 */
[C---:B------:R-:W-:Y:S02]  /*14930*/  FMUL.FTZ R35, R0.reuse, R35 ;  /* 0x0000002300237220 */ /* 0x040fe40000410000 */
[----:B------:R2:W-:Y:S01]  /*14940*/  MUFU.EX2 R175, R6 ;  /* 0x0000000600af7308 */ /* 0x0005e20000000800 */
[C---:B------:R-:W-:Y:S01]  /*14950*/  FMUL.FTZ R38, R0.reuse, R38 ;  /* 0x0000002600267220 */ /* 0x040fe20000410000 */
[----:B------:R-:W2:Y:S01]  /*14960*/  LDSM.16.MT88.4 R160, [R185] ;  /* 0x00000000b9a0783b */ /* 0x000ea20000004200 */
[C---:B---3--:R-:W-:Y:S02]  /*14970*/  FMUL.FTZ R7, R0.reuse, R155 ;  /* 0x0000009b00077220 */ /* 0x048fe40000410000 */
[C---:B------:R-:W-:Y:S02]  /*14980*/  FMUL.FTZ R39, R0.reuse, R39 ;  /* 0x0000002700277220 */ /* 0x040fe40000410000 */
[C---:B------:R-:W-:Y:S02]  /*14990*/  FMUL.FTZ R42, R0.reuse, R42 ;  /* 0x0000002a002a7220 */ /* 0x040fe40000410000 */
[----:B------:R-:W3:Y:S01]  /*149a0*/  LDSM.16.MT88.4 R164, [R186] ;  /* 0x00000000baa4783b */ /* 0x000ee20000004200 */
[----:B------:R-:W-:Y:S02]  /*149b0*/  FMUL.FTZ R43, R0, R43 ;  /* 0x0000002b002b7220 */ /* 0x000fe40000410000 */
[C---:B------:R-:W-:Y:S02]  /*149c0*/  FMUL.FTZ R44, R2.reuse, R44 ;  /* 0x0000002c022c7220 */ /* 0x040fe40000410000 */
[----:B-----5:R-:W-:Y:S02]  /*149d0*/  FFMA.FTZ R12, R17, c[0x0][0x2d0], -R142 ;  /* 0x0000b400110c7a23 */ /* 0x020fe4000001088e */
[----:B------:R-:W5:Y:S01]  /*149e0*/  LDSM.16.MT88.4 R168, [R188] ;  /* 0x00000000bca8783b */ /* 0x000f620000004200 */
[----:B------:R-:W-:Y:S01]  /*149f0*/  FMUL.FTZ R45, R2, R45 ;  /* 0x0000002d022d7220 */ /* 0x000fe20000410000 */
[----:B------:R2:W-:Y:S01]  /*14a00*/  MUFU.EX2 R178, R12 ;  /* 0x0000000c00b27308 */ /* 0x0005e20000000800 */
[C---:B------:R-:W-:Y:S02]  /*14a10*/  FMUL.FTZ R46, R0.reuse, R46 ;  /* 0x0000002e002e7220 */ /* 0x040fe40000410000 */
[----:B------:R-:W-:Y:S02]  /*14a20*/  FMUL.FTZ R47, R0, R47 ;  /* 0x0000002f002f7220 */ /* 0x000fe40000410000 */
[--C-:B-1----:R-:W-:Y:S01]  /*14a30*/  FFMA.FTZ R4, R11, c[0x0][0x2d0], -R3.reuse ;  /* 0x0000b4000b047a23 */ /* 0x102fe20000010803 */
[----:B------:R-:W0:Y:S01]  /*14a40*/  LDGDEPBAR ;  /* 0x00000000000079af */ /* 0x000e220000000000 */
[----:B------:R-:W-:Y:S01]  /*14a50*/  FMUL.FTZ R5, R2, R153 ;  /* 0x0000009902057220 */ /* 0x000fe20000410000 */
[----:B----4-:R-:W-:Y:S01]  /*14a60*/  F2FP.PACK_AB R153, R176, R177 ;  /* 0x000000b1b099723e */ /* 0x010fe200000000ff */
[----:B--2---:R-:W-:Y:S01]  /*14a70*/  FMUL.FTZ R6, R0, R154 ;  /* 0x0000009a00067220 */ /* 0x004fe20000410000 */
[----:B------:R-:W1:Y:S01]  /*14a80*/  MUFU.EX2 R174, R4 ;  /* 0x0000000400ae7308 */ /* 0x000e620000000800 */
[----:B------:R-:W-:Y:S01]  /*14a90*/  F2FP.PACK_AB R154, R182, R183 ;  /* 0x000000b7b69a723e */ /* 0x000fe200000000ff */
[----:B------:R-:W-:Y:S02]  /*14aa0*/  FMUL.FTZ R11, R0, R159 ;  /* 0x0000009f000b7220 */ /* 0x000fe40000410000 */
[----:B------:R-:W2:Y:S01]  /*14ab0*/  LDSM.16.MT88.4 R156, [R187] ;  /* 0x00000000bb9c783b */ /* 0x000ea20000004200 */
[C---:B------:R-:W-:Y:S02]  /*14ac0*/  FMUL.FTZ R48, R2.reuse, R48 ;  /* 0x0000003002307220 */ /* 0x040fe40000410000 */
[----:B------:R-:W-:Y:S02]  /*14ad0*/  FMUL.FTZ R49, R2, R49 ;  /* 0x0000003102317220 */ /* 0x000fe40000410000 */
[C---:B------:R-:W-:Y:S02]  /*14ae0*/  FMUL.FTZ R50, R0.reuse, R50 ;  /* 0x0000003200327220 */ /* 0x040fe40000410000 */
[----:B------:R-:W-:Y:S02]  /*14af0*/  FMUL.FTZ R51, R0, R51 ;  /* 0x0000003300337220 */ /* 0x000fe40000410000 */
[----:B------:R-:W-:Y:S02]  /*14b00*/  FMUL.FTZ R52, R2, R52 ;  /* 0x0000003402347220 */ /* 0x000fe40000410000 */
[--C-:B------:R-:W-:Y:S02]  /*14b10*/  FFMA.FTZ R12, R18, c[0x0][0x2d0], -R3.reuse ;  /* 0x0000b400120c7a23 */ /* 0x100fe40000010803 */
[----:B------:R-:W-:Y:S02]  /*14b20*/  FMUL.FTZ R53, R2, R53 ;  /* 0x0000003502357220 */ /* 0x000fe40000410000 */
[C---:B------:R-:W-:Y:S01]  /*14b30*/  FMUL.FTZ R54, R0.reuse, R54 ;  /* 0x0000003600367220 */ /* 0x040fe20000410000 */
[----:B------:R4:W-:Y:S01]  /*14b40*/  MUFU.EX2 R143, R12 ;  /* 0x0000000c008f7308 */ /* 0x0009e20000000800 */
[----:B------:R-:W-:Y:S02]  /*14b50*/  FMUL.FTZ R55, R0, R55 ;  /* 0x0000003700377220 */ /* 0x000fe40000410000 */
[----:B------:R-:W-:Y:S01]  /*14b60*/  FMUL.FTZ R56, R2, R56 ;  /* 0x0000003802387220 */ /* 0x000fe20000410000 */
[----:B-1----:R-:W-:Y:S01]  /*14b70*/  F2FP.PACK_AB R155, R174, R175 ;  /* 0x000000afae9b723e */ /* 0x002fe200000000ff */
[C---:B------:R-:W-:Y:S01]  /*14b80*/  FMUL.FTZ R4, R2.reuse, R152 ;  /* 0x0000009802047220 */ /* 0x040fe20000410000 */
[----:B------:R-:W-:Y:S01]  /*14b90*/  F2FP.PACK_AB R152, R203, R204 ;  /* 0x000000cccb98723e */ /* 0x000fe200000000ff */
[----:B------:R-:W-:Y:S02]  /*14ba0*/  FMUL.FTZ R57, R2, R57 ;  /* 0x0000003902397220 */ /* 0x000fe40000410000 */
[C---:B------:R-:W-:Y:S02]  /*14bb0*/  FMUL.FTZ R58, R0.reuse, R58 ;  /* 0x0000003a003a7220 */ /* 0x040fe40000410000 */
[----:B------:R-:W-:Y:S02]  /*14bc0*/  FMUL.FTZ R59, R0, R59 ;  /* 0x0000003b003b7220 */ /* 0x000fe40000410000 */
[C---:B------:R-:W-:Y:S05]  /*14bd0*/  HMMA.16816.F32 R4, R152.reuse, R160, R4 ;  /* 0x000000a09804723c */ /* 0x040fea0000001804 */
[C---:B------:R-:W-:Y:S02]  /*14be0*/  FMUL.FTZ R60, R2.reuse, R60 ;  /* 0x0000003c023c7220 */ /* 0x040fe40000410000 */
[----:B------:R-:W-:Y:S01]  /*14bf0*/  FMUL.FTZ R61, R2, R61 ;  /* 0x0000003d023d7220 */ /* 0x000fe20000410000 */
[C---:B------:R-:W-:Y:S01]  /*14c00*/  HMMA.16816.F32 R8, R152.reuse, R162, R8 ;  /* 0x000000a29808723c */ /* 0x040fe20000001808 */
[----:B------:R-:W1:Y:S03]  /*14c10*/  LDSM.16.MT88.4 R160, [R185+0x1000] ;  /* 0x00100000b9a0783b */ /* 0x000e660000004200 */
[----:B------:R-:W-:Y:S01]  /*14c20*/  FMUL.FTZ R62, R0, R62 ;  /* 0x0000003e003e7220 */ /* 0x000fe20000410000 */
[----:B----4-:R-:W-:Y:S01]  /*14c30*/  F2FP.PACK_AB R12, R180, R181 ;  /* 0x000000b5b40c723e */ /* 0x010fe200000000ff */
        /* <DEDUP_REMOVED lines=8> */
[C---:B-----5:R-:W-:Y:S04]  /*14cc0*/  HMMA.16816.F32 R20, R152.reuse, R168, R20 ;  /* 0x000000a89814723c */ /* 0x060fe80000001814 */
[C---:B------:R-:W-:Y:S02]  /*14cd0*/  FMUL.FTZ R68, R2.reuse, R68 ;  /* 0x0000004402447220 */ /* 0x040fe40000410000 */
[----:B------:R-:W-:Y:S02]  /*14ce0*/  FMUL.FTZ R69, R2, R69 ;  /* 0x0000004502457220 */ /* 0x000fe40000410000 */
[C---:B------:R-:W-:Y:S01]  /*14cf0*/  HMMA.16816.F32 R24, R152.reuse, R170, R24 ;  /* 0x000000aa9818723c */ /* 0x040fe20000001818 */
[----:B------:R-:W-:Y:S03]  /*14d00*/  LDSM.16.MT88.4 R168, [R187+0x800] ;  /* 0x00080000bba8783b */ /* 0x000fe60000004200 */
[C---:B------:R-:W-:Y:S02]  /*14d10*/  FMUL.FTZ R70, R0.reuse, R70 ;  /* 0x0000004600467220 */ /* 0x040fe40000410000 */
[----:B------:R-:W-:Y:S02]  /*14d20*/  FMUL.FTZ R71, R0, R71 ;  /* 0x0000004700477220 */ /* 0x000fe40000410000 */
[C---:B--2---:R-:W-:Y:S04]  /*14d30*/  HMMA.16816.F32 R28, R152.reuse, R156, R28 ;  /* 0x0000009c981c723c */ /* 0x044fe8000000181c */
[C---:B------:R-:W-:Y:S02]  /*14d40*/  FMUL.FTZ R72, R2.reuse, R72 ;  /* 0x0000004802487220 */ /* 0x040fe40000410000 */
[----:B------:R-:W-:Y:S02]  /*14d50*/  FMUL.FTZ R73, R2, R73 ;  /* 0x0000004902497220 */ /* 0x000fe40000410000 */
        /* <DEDUP_REMOVED lines=78> */
[--C-:B------:R-:W-:Y:S02]  /*15240*/  FFMA.FTZ R14, R14, c[0x0][0x2d0], -R3.reuse ;  /* 0x0000b4000e0e7a23 */ /* 0x100fe40000010803 */
[--C-:B------:R-:W-:Y:S02]  /*15250*/  FFMA.FTZ R15, R15, c[0x0][0x2d0], -R3.reuse ;  /* 0x0000b4000f0f7a23 */ /* 0x100fe40000010803 */
[C---:B---3--:R-:W-:Y:S01]  /*15260*/  HMMA.16816.F32 R116, R152.reuse, R164, R116 ;  /* 0x000000a49874723c */ /* 0x048fe20000001874 */
[----:B------:R3:W-:Y:S03]  /*15270*/  MUFU.EX2 R173, R14 ;  /* 0x0000000e00ad7308 */ /* 0x0007e60000000800 */
[----:B------:R-:W-:Y:S02]  /*15280*/  FFMA.FTZ R3, R19, c[0x0][0x2d0], -R3 ;  /* 0x0000b40013037a23 */ /* 0x000fe40000010803 */
[C---:B------:R-:W-:Y:S01]  /*15290*/  FMUL.FTZ R120, R2.reuse, R120 ;  /* 0x0000007802787220 */ /* 0x040fe20000410000 */
[----:B------:R-:W-:Y:S01]  /*152a0*/  LDSM.16.MT88.4 R16, [R188+0x800] ;  /* 0x00080000bc10783b */ /* 0x000fe20000004200 */
[----:B------:R-:W-:Y:S03]  /*152b0*/  FMUL.FTZ R121, R2, R121 ;  /* 0x0000007902797220 */ /* 0x000fe60000410000 */
[----:B------:R-:W4:Y:S01]  /*152c0*/  MUFU.EX2 R172, R15 ;  /* 0x0000000f00ac7308 */ /* 0x000f220000000800 */
[C---:B------:R-:W-:Y:S02]  /*152d0*/  FMUL.FTZ R122, R0.reuse, R122 ;  /* 0x0000007a007a7220 */ /* 0x040fe40000410000 */
[----:B------:R-:W-:Y:S02]  /*152e0*/  FMUL.FTZ R123, R0, R123 ;  /* 0x0000007b007b7220 */ /* 0x000fe40000410000 */
[C---:B------:R-:W-:Y:S02]  /*152f0*/  FMUL.FTZ R124, R2.reuse, R124 ;  /* 0x0000007c027c7220 */ /* 0x040fe40000410000 */
[----:B------:R-:W-:Y:S02]  /*15300*/  FMUL.FTZ R125, R2, R125 ;  /* 0x0000007d027d7220 */ /* 0x000fe40000410000 */
[C---:B------:R-:W-:Y:S01]  /*15310*/  FMUL.FTZ R126, R0.reuse, R126 ;  /* 0x0000007e007e7220 */ /* 0x040fe20000410000 */
[C---:B------:R-:W-:Y:S01]  /*15320*/  HMMA.16816.F32 R120, R152.reuse, R166, R120 ;  /* 0x000000a69878723c */ /* 0x040fe20000001878 */
[----:B------:R-:W5:Y:S01]  /*15330*/  MUFU.EX2 R142, R3 ;  /* 0x00000003008e7308 */ /* 0x000f620000000800 */
[----:B------:R-:W1:Y:S01]  /*15340*/  LDSM.16.MT88.4 R164, [R186+0x800] ;  /* 0x00080000baa4783b */ /* 0x000e620000004200 */
[----:B------:R-:W-:Y:S01]  /*15350*/  FMUL.FTZ R127, R0, R127 ;  /* 0x0000007f007f7220 */ /* 0x000fe20000410000 */
[----:B---3--:R-:W-:Y:S01]  /*15360*/  F2FP.PACK_AB R14, R178, R179 ;  /* 0x000000b3b20e723e */ /* 0x008fe200000000ff */
[C---:B------:R-:W-:Y:S02]  /*15370*/  FMUL.FTZ R128, R2.reuse, R128 ;  /* 0x0000008002807220 */ /* 0x040fe40000410000 */
[----:B------:R-:W-:Y:S02]  /*15380*/  FMUL.FTZ R129, R2, R129 ;  /* 0x0000008102817220 */ /* 0x000fe40000410000 */
[C---:B------:R-:W-:Y:S01]  /*15390*/  FMUL.FTZ R130, R0.reuse, R130 ;  /* 0x0000008200827220 */ /* 0x040fe20000410000 */
[C---:B--2---:R-:W-:Y:S03]  /*153a0*/  HMMA.16816.F32 R124, R152.reuse, R156, R124 ;  /* 0x0000009c987c723c */ /* 0x044fe6000000187c */
[----:B------:R-:W-:Y:S01]  /*153b0*/  FMUL.FTZ R131, R0, R131 ;  /* 0x0000008300837220 */ /* 0x000fe20000410000 */
[----:B----4-:R-:W-:Y:S01]  /*153c0*/  F2FP.PACK_AB R13, R172, R173 ;  /* 0x000000adac0d723e */ /* 0x010fe200000000ff */
[----:B------:R-:W-:Y:S02]  /*153d0*/  FFMA.FTZ R2, R2, R209, R204 ;  /* 0x000000d102027223 */ /* 0x000fe400000100cc */
[----:B------:R-:W-:Y:S02]  /*153e0*/  FFMA.FTZ R0, R0, R208, R177 ;  /* 0x000000d000007223 */ /* 0x000fe400000100b1 */
[----:B------:R-:W-:Y:S01]  /*153f0*/  FADD.FTZ R2, R203, R2 ;  /* 0x00000002cb027221 */ /* 0x000fe20000010000 */
[----:B------:R-:W-:Y:S03]  /*15400*/  HMMA.16816.F32 R128, R152, R158, R128 ;  /* 0x0000009e9880723c */ /* 0x000fe60000001880 */
[----:B------:R-:W-:Y:S01]  /*15410*/  FADD.FTZ R0, R176, R0 ;  /* 0x00000000b0007221 */ /* 0x000fe20000010000 */
[----:B-----5:R-:W-:Y:S01]  /*15420*/  F2FP.PACK_AB R15, R142, R143 ;  /* 0x0000008f8e0f723e */ /* 0x020fe200000000ff */
[----:B------:R-:W-:Y:S02]  /*15430*/  FADD.FTZ R2, R183, R2 ;  /* 0x00000002b7027221 */ /* 0x000fe40000010000 */
[----:B------:R-:W-:Y:S04]  /*15440*/  FADD.FTZ R0, R175, R0 ;  /* 0x00000000af007221 */ /* 0x000fe80000010000 */
[C---:B-1----:R-:W-:Y:S01]  /*15450*/  HMMA.16816.F32 R152, R12.reuse, R160, R4 ;  /* 0x000000a00c98723c */ /* 0x042fe20000001804 */
[----:B------:R-:W1:Y:S04]  /*15460*/  LDSM.16.MT88.4 R4, [R185+0x1800] ;  /* 0x00180000b904783b */ /* 0x000e680000004200 */
[----:B------:R-:W-:Y:S02]  /*15470*/  FADD.FTZ R2, R182, R2 ;  /* 0x00000002b6027221 */ /* 0x000fe40000010000 */
[----:B------:R-:W-:Y:S01]  /*15480*/  FADD.FTZ R3, R174, R0 ;  /* 0x00000000ae037221 */ /* 0x000fe20000010000 */
[C---:B------:R-:W-:Y:S01]  /*15490*/  HMMA.16816.F32 R156, R12.reuse, R162, R8 ;  /* 0x000000a20c9c723c */ /* 0x040fe20000001808 */
[----:B------:R-:W2:Y:S03]  /*154a0*/  LDSM.16.MT88.4 R8, [R186+0x1800] ;  /* 0x00180000ba08783b */ /* 0x000ea60000004200 */
[----:B------:R-:W-:Y:S02]  /*154b0*/  FADD.FTZ R0, R181, R2 ;  /* 0x00000002b5007221 */ /* 0x000fe40000010000 */
[----:B------:R-:W-:Y:S02]  /*154c0*/  FADD.FTZ R3, R173, R3 ;  /* 0x00000003ad037221 */ /* 0x000fe40000010000 */
[C---:B------:R-:W-:Y:S01]  /*154d0*/  HMMA.16816.F32 R132, R12.reuse, R164, R132 ;  /* 0x000000a40c84723c */ /* 0x040fe20000001884 */
[----:B------:R-:W-:Y:S03]  /*154e0*/  LDSM.16.MT88.4 R160, [R187+0x1800] ;  /* 0x00180000bba0783b */ /* 0x000fe60000004200 */
[----:B------:R-:W-:Y:S02]  /*154f0*/  FADD.FTZ R0, R180, R0 ;  /* 0x00000000b4007221 */ /* 0x000fe40000010000 */
[----:B------:R-:W-:Y:S02]  /*15500*/  FADD.FTZ R3, R172, R3 ;  /* 0x00000003ac037221 */ /* 0x000fe40000010000 */
[C---:B------:R-:W-:Y:S04]  /*15510*/  HMMA.16816.F32 R136, R12.reuse, R166, R136 ;  /* 0x000000a60c88723c */ /* 0x040fe80000001888 */
[----:B------:R-:W-:Y:S02]  /*15520*/  FADD.FTZ R2, R179, R0 ;  /* 0x00000000b3027221 */ /* 0x000fe40000010000 */
[----:B------:R-:W-:Y:S01]  /*15530*/  FADD.FTZ R0, R143, R3 ;  /* 0x000000038f007221 */ /* 0x000fe20000010000 */
[----:B------:R-:W-:Y:S01]  /*15540*/  MOV R143, R140 ;  /* 0x0000008c008f7202 */ /* 0x000fe20000000f00 */
[C---:B------:R-:W-:Y:S04]  /*15550*/  HMMA.16816.F32 R20, R12.reuse, R16, R20 ;  /* 0x000000100c14723c */ /* 0x040fe80000001814 */
[----:B------:R-:W-:Y:S02]  /*15560*/  FADD.FTZ R209, R178, R2 ;  /* 0x00000002b2d17221 */ /* 0x000fe40000010000 */
[----:B------:R-:W-:Y:S01]  /*15570*/  FADD.FTZ R208, R142, R0 ;  /* 0x000000008ed07221 */ /* 0x000fe20000010000 */
[----:B------:R-:W-:Y:S01]  /*15580*/  MOV R142, R141 ;  /* 0x0000008d008e7202 */ /* 0x000fe20000000f00 */
        /* <DEDUP_REMOVED lines=13> */
[C---:B------:R-:W-:Y:S08]  /*15660*/  HMMA.16816.F32 R60, R12.reuse, R160, R60 ;  /* 0x000000a00c3c723c */ /* 0x040ff0000000183c */
        /* <DEDUP_REMOVED lines=11> */
[C---:B----4-:R-:W-:Y:S08]  /*15720*/  HMMA.16816.F32 R92, R12.reuse, R160, R92 ;  /* 0x000000a00c5c723c */ /* 0x050ff0000000185c */
[C---:B------:R-:W-:Y:S01]  /*15730*/  HMMA.16816.F32 R96, R12.reuse, R162, R96 ;  /* 0x000000a20c60723c */ /* 0x040fe20000001860 */
[----:B------:R-:W4:Y:S07]  /*15740*/  LDSM.16.MT88.4 R160, [R187+0x3800] ;  /* 0x00380000bba0783b */ /* 0x000f2e0000004200 */
[C---:B-1----:R-:W-:Y:S08]  /*15750*/  HMMA.16816.F32 R100, R12.reuse, R4, R100 ;  /* 0x000000040c64723c */ /* 0x042ff00000001864 */
[C---:B------:R-:W-:Y:S08]  /*15760*/  HMMA.16816.F32 R104, R12.reuse, R6, R104 ;  /* 0x000000060c68723c */ /* 0x040ff00000001868 */
[C---:B--2---:R-:W-:Y:S08]  /*15770*/  HMMA.16816.F32 R108, R12.reuse, R8, R108 ;  /* 0x000000080c6c723c */ /* 0x044ff0000000186c */
[C---:B------:R-:W-:Y:S08]  /*15780*/  HMMA.16816.F32 R112, R12.reuse, R10, R112 ;  /* 0x0000000a0c70723c */ /* 0x040ff00000001870 */
[C---:B---3--:R-:W-:Y:S08]  /*15790*/  HMMA.16816.F32 R116, R12.reuse, R16, R116 ;  /* 0x000000100c74723c */ /* 0x048ff00000001874 */
[C---:B------:R-:W-:Y:S08]  /*157a0*/  HMMA.16816.F32 R120, R12.reuse, R18, R120 ;  /* 0x000000120c78723c */ /* 0x040ff00000001878 */
[C---:B----4-:R-:W-:Y:S08]  /*157b0*/  HMMA.16816.F32 R124, R12.reuse, R160, R124 ;  /* 0x000000a00c7c723c */ /* 0x050ff0000000187c */
[----:B------:R-:W-:Y:S01]  /*157c0*/  HMMA.16816.F32 R128, R12, R162, R128 ;  /* 0x000000a20c80723c */ /* 0x000fe20000001880 */
[----:B------:R-:W-:-:S07]  /*157d0*/  @P0 BRA `(.L_x_1106) ;  /* 0xffffe2e000000947 */ /* 0x000fce000383ffff */
.L_x_1105:
[----:B------:R-:W-:Y:S07]  /*157e0*/  @!UPT UIADD3 URZ, URZ, URZ, URZ ;  /* 0x0000003f3f3ff290 */ /* 0x000fee000fffe03f */
[----:B------:R-:W-:Y:S02]  /*157f0*/  MOV R7, 0x1f ;  /* 0x0000001f00077802 */ /* 0x000fe40000000f00 */
[----:B------:R-:W-:Y:S01]  /*15800*/  MOV R6, 0xffffffff ;  /* 0xffffffff00067802 */ /* 0x000fe20000000f00 */
[----:B------:R-:W-:Y:S06]  /*15810*/  BRA.DIV ~URZ, `(.L_x_1107) ;  /* 0x000062927f007947 */ /* 0x000fec000b800000 */
[----:B------:R1:W2:Y:S02]  /*15820*/  SHFL.BFLY PT, R0, R209, 0x2, 0x1f ;  /* 0x0c401f00d1007f89 */ /* 0x0002a400000e0000 */
.L_x_1180:
[----:B--2---:R-:W-:Y:S01]  /*15830*/  FADD.FTZ R0, R0, R209 ;  /* 0x000000d100007221 */ /* 0x004fe20000010000 */
[----:B------:R-:W-:Y:S05]  /*15840*/  BRA.DIV ~URZ, `(.L_x_1108) ;  /* 0x000062c27f007947 */ /* 0x000fea000b800000 */
[----:B------:R-:W2:Y:S04]  /*15850*/  SHFL.BFLY PT, R2, R208, 0x2, 0x1f ;  /* 0x0c401f00d0027f89 */ /* 0x000ea800000e0000 */
[----:B------:R-:W3:Y:S01]  /*15860*/  SHFL.BFLY PT, R5, R0, 0x1, 0x1f ;  /* 0x0c201f0000057f89 */ /* 0x000ee200000e0000 */
[----:B--2---:R-:W-:-:S02]  /*15870*/  FADD.FTZ R4, R2, R208 ;  /* 0x000000d002047221 */ /* 0x004fc40000010000 */
[----:B---3--:R-:W-:-:S03]  /*15880*/  FADD.FTZ R0, R0, R5 ;  /* 0x0000000500007221 */ /* 0x008fc60000010000 */
[----:B------:R2:W3:Y:S04]  /*15890*/  SHFL.BFLY PT, R3, R4, 0x1, 0x1f ;  /* 0x0c201f0004037f89 */ /* 0x0004e800000e0000 */
.L_x_1181:
        /* <DEDUP_REMOVED lines=82> */
[C---:B------:R-:W-:Y:S02]  /*15dc0*/  FMUL.FTZ R139, R0.reuse, R31 ;  /* 0x0000001f008b7220 */ /* 0x040fe40000410000 */
[----:B------:R-:W-:-:S02]  /*15dd0*/  FMUL.FTZ R30, R0, R34 ;  /* 0x00000022001e7220 */ /* 0x000fc40000410000 */
[C---:B------:R-:W-:Y:S01]  /*15de0*/  FMUL.FTZ R31, R0.reuse, R35 ;  /* 0x00000023001f7220 */ /* 0x040fe20000410000 */
[----:B---3--:R-:W-:Y:S01]  /*15df0*/  @P0 MOV R3, 0x3f317218 ;  /* 0x3f31721800030802 */ /* 0x008fe20000000f00 */
        /* <DEDUP_REMOVED lines=9> */
[----:B------:R-:W-:Y:S01]  /*15e90*/  @P1 FFMA.FTZ R142, R4, R141, R5 ;  /* 0x0000008d048e1223 */ /* 0x000fe20000010005 */
[----:B------:R-:W-:Y:S01]  /*15ea0*/  MOV R4, 0x1 ;  /* 0x0000000100047802 */ /* 0x000fe20000000f00 */
[----:B------:R-:W-:-:S02]  /*15eb0*/  FMUL.FTZ R66, R0, R74 ;  /* 0x0000004a00427220 */ /* 0x000fc40000410000 */
[C---:B------:R-:W-:Y:S02]  /*15ec0*/  FMUL.FTZ R67, R0.reuse, R75 ;  /* 0x0000004b00437220 */ /* 0x040fe40000410000 */
[C---:B------:R-:W-:Y:S02]  /*15ed0*/  FMUL.FTZ R74, R0.reuse, R82 ;  /* 0x00000052004a7220 */ /* 0x040fe40000410000 */
[----:B------:R-:W-:Y:S02]  /*15ee0*/  FMUL.FTZ R75, R0, R83 ;  /* 0x00000053004b7220 */ /* 0x000fe40000410000 */
[----:B----4-:R-:W-:Y:S02]  /*15ef0*/  @P0 FMUL.FTZ R2, R2, 0.69314718246459960938 ;  /* 0x3f31721802020820 */ /* 0x010fe40000410000 */
        /* <DEDUP_REMOVED lines=47> */
.L_x_1024:
[----:B-----5:R-:W2:Y:S01]  /*161f0*/  S2R R112, SR_TID.X ;  /* 0x0000000000707919 */ /* 0x020ea20000002100 */
        /* <DEDUP_REMOVED lines=16> */
.L_x_1110:
[----:B------:R-:W-:Y:S05]  /*16300*/  BSYNC B0 ;  /* 0x0000000000007941 */ /* 0x000fea0003800000 */
.L_x_1109:
        /* <DEDUP_REMOVED lines=127> */
[----:B----4-:R-:W-:-:S03]  /*16b00*/  @P1 LEA R4, P0, R227, c[0x0][0x508], 0x2 ;  /* 0x00014200e3041a11 */ /* 0x010fc600078010ff */
[----:B------:R3:W-:Y:S01]  /*16b10*/  STS [R248+0xc080], R3 ;  /* 0x00c08003f8007388 */ /* 0x0007e20000000800 */
[----:B-1----:R-:W-:Y:S02]  /*16b20*/  F2FP.PACK_AB R2, R107, R106 ;  /* 0x0000006a6b02723e */ /* 0x002fe400000000ff */
[----:B------:R-:W-:-:S03]  /*16b30*/  @P1 LEA.HI.X R5, R227, c[0x0][0x50c], R240, 0x2, P0 ;  /* 0x00014300e3051a11 */ /* 0x000fc600000f14f0 */
[----:B------:R1:W-:Y:S01]  /*16b40*/  STS [R248+0xc480], R2 ;  /* 0x00c48002f8007388 */ /* 0x0003e20000000800 */
[----:B--2---:R-:W-:Y:S02]  /*16b50*/  F2FP.PACK_AB R0, R163, R162 ;  /* 0x000000a2a300723e */ /* 0x004fe400000000ff */
[----:B---3--:R-:W-:-:S03]  /*16b60*/  F2FP.PACK_AB R3, R103, R102 ;  /* 0x000000666703723e */ /* 0x008fc600000000ff */
[----:B------:R2:W-:Y:S04]  /*16b70*/  STS [R246+0xc000], R0 ;  /* 0x00c00000f6007388 */ /* 0x0005e80000000800 */
[----:B------:R3:W-:Y:S01]  /*16b80*/  STS [R246+0xc400], R3 ;  /* 0x00c40003f6007388 */ /* 0x0007e20000000800 */
[----:B-1----:R-:W-:-:S05]  /*16b90*/  F2FP.PACK_AB R2, R117, R116 ;  /* 0x000000747502723e */ /* 0x002fca00000000ff */
[----:B------:R1:W-:Y:S01]  /*16ba0*/  STS [R247+0xc080], R2 ;  /* 0x00c08002f7007388 */ /* 0x0003e20000000800 */
[----:B--2---:R-:W-:Y:S02]  /*16bb0*/  F2FP.PACK_AB R0, R99, R98 ;  /* 0x000000626300723e */ /* 0x004fe400000000ff */
[----:B---3--:R-:W-:-:S03]  /*16bc0*/  F2FP.PACK_AB R3, R105, R104 ;  /* 0x000000686903723e */ /* 0x008fc600000000ff */
[----:B------:R2:W-:Y:S04]  /*16bd0*/  STS [R247+0xc480], R0 ;  /* 0x00c48000f7007388 */ /* 0x0005e80000000800 */
[----:B------:R3:W-:Y:S01]  /*16be0*/  STS [R245+0xc000], R3 ;  /* 0x00c00003f5007388 */ /* 0x0007e20000000800 */
[----:B-1----:R-:W-:Y:S01]  /*16bf0*/  IMAD.MOV.U32 R2, RZ, RZ, RZ ;  /* 0x000000ffff027224 */ /* 0x002fe200078e00ff */
[----:B--2---:R-:W-:-:S05]  /*16c00*/  F2FP.PACK_AB R0, R95, R94 ;  /* 0x0000005e5f00723e */ /* 0x004fca00000000ff */
[----:B------:R1:W-:Y:S04]  /*16c10*/  STS [R245+0xc400], R0 ;  /* 0x00c40000f5007388 */ /* 0x0003e80000000800 */
[----:B------:R-:W-:Y:S06]  /*16c20*/  BAR.SYNC.DEFER_BLOCKING 0x1, 0x100 ;  /* 0x0044000000007b1d */ /* 0x000fec0000010000 */
[----:B------:R1:W5:Y:S04]  /*16c30*/  @P1 LDG.E R13, [R4.64] ;  /* 0x00000006040d1981 */ /* 0x000368000c1e1900 */
[----:B------:R1:W5:Y:S01]  /*16c40*/  @P2 LDG.E R2, [R6.64] ;  /* 0x0000000606022981 */ /* 0x000362000c1e1900 */
[----:B------:R-:W-:-:S04]  /*16c50*/  ISETP.NE.AND P0, PT, R234, RZ, PT ;  /* 0x000000ffea00720c */ /* 0x000fc80003f05270 */
[----:B---3--:R-:W-:Y:S01]  /*16c60*/  SEL R3, R234, c[0x0][0x3d4], P0 ;  /* 0x0000f500ea037a07 */ /* 0x008fe20000000000 */
[----:B------:R-:W-:Y:S05]  /*16c70*/  @P1 BRA `(.L_x_1113) ;  /* 0x0000004000001947 */ /* 0x000fea0003800000 */
[----:B------:R-:W-:Y:S05]  /*16c80*/  @!P2 BRA `(.L_x_1113) ;  /* 0x000000300000a947 */ /* 0x000fea0003800000 */
[----:B-1----:R1:W2:Y:S04]  /*16c90*/  LDG.E R0, [R6.64] ;  /* 0x0000000606007981 */ /* 0x0022a8000c1e1900 */
[----:B-1----:R-:W2:Y:S02]  /*16ca0*/  LDG.E R6, [R6.64+0x4] ;  /* 0x0000040606067981 */ /* 0x002ea4000c1e1900 */
[----:B--2--5:R-:W-:Y:S02]  /*16cb0*/  IADD3 R13, -R0, R6, RZ ;  /* 0x00000006000d7210 */ /* 0x024fe40007ffe1ff */
.L_x_1113:
[----:B------:R-:W2:Y:S01]  /*16cc0*/  LDL R114, [R1+0x4] ;  /* 0x0000040001727983 */ /* 0x000ea20000100800 */
[----:B------:R-:W-:Y:S01]  /*16cd0*/  IMAD.MOV.U32 R11, RZ, RZ, 0x368 ;  /* 0x00000368ff0b7424 */ /* 0x000fe200078e00ff */
[----:B------:R-:W-:Y:S01]  /*16ce0*/  ISETP.GT.AND P2, PT, R3, 0x1, PT ;  /* 0x000000010300780c */ /* 0x000fe20003f44270 */
[----:B-1----:R-:W-:Y:S01]  /*16cf0*/  IMAD.MOV.U32 R0, RZ, RZ, c[0x0][0x4e8] ;  /* 0x00013a00ff007624 */ /* 0x002fe200078e00ff */
[----:B------:R-:W-:Y:S01]  /*16d00*/  ISETP.NE.U32.AND P0, PT, RZ, c[0x0][0x500], PT ;  /* 0x00014000ff007a0c */ /* 0x000fe20003f05070 */
[----:B------:R-:W-:Y:S01]  /*16d10*/  IMAD.IADD R8, R239, 0x1, R233 ;  /* 0x00000001ef087824 */ /* 0x000fe200078e02e9 */
[----:B------:R-:W-:Y:S01]  /*16d20*/  SEL R11, R11, 0x328, P2 ;  /* 0x000003280b0b7807 */ /* 0x000fe20001000000 */
[----:B------:R-:W1:Y:S01]  /*16d30*/  S2R R115, SR_TID.X ;  /* 0x0000000000737919 */ /* 0x000e620000002100 */
[----:B------:R-:W-:Y:S01]  /*16d40*/  ISETP.NE.AND P3, PT, R0, 0x1, PT ;  /* 0x000000010000780c */ /* 0x000fe20003f65270 */
[----:B-----5:R-:W-:Y:S01]  /*16d50*/  IMAD R13, R13, c[0x0][0x4e8], RZ ;  /* 0x00013a000d0d7a24 */ /* 0x020fe200078e02ff */
[----:B------:R-:W3:Y:S01]  /*16d60*/  LDC.64 R6, c[0x0][R11+0x170] ;  /* 0x00005c000b067b82 */ /* 0x000ee20000000a00 */
[----:B------:R-:W-:-:S02]  /*16d70*/  ISETP.NE.AND.EX P0, PT, RZ, c[0x0][0x504], PT, P0 ;  /* 0x00014100ff007a0c */ /* 0x000fc40003f05300 */
[----:B------:R-:W-:Y:S02]  /*16d80*/  LOP3.LUT R216, R216, 0xfffffffd, RZ, 0xc0, !PT ;  /* 0xfffffffdd8d87812 */ /* 0x000fe400078ec0ff */
[----:B------:R-:W-:Y:S02]  /*16d90*/  SEL R0, R227, RZ, !P0 ;  /* 0x000000ffe3007207 */ /* 0x000fe40004000000 */
[----:B------:R-:W-:Y:S01]  /*16da0*/  SEL R4, R240, RZ, !P0 ;  /* 0x000000fff0047207 */ /* 0x000fe20004000000 */
[----:B------:R4:W4:Y:S03]  /*16db0*/  LDC.64 R14, c[0x0][R11+0x168] ;  /* 0x00005a000b0e7b82 */ /* 0x0009260000000a00 */
[----:B------:R-:W-:-:S05]  /*16dc0*/  @P3 IMAD.HI.U32 R9, R8, c[0x0][0x4ec], RZ ;  /* 0x00013b0008093a27 */ /* 0x000fca00078e00ff */
[----:B------:R4:W4:Y:S01]  /*16dd0*/  LDC.64 R16, c[0x0][R11+0x178] ;  /* 0x00005e000b107b82 */ /* 0x0009220000000a00 */
[----:B-1----:R-:W-:-:S07]  /*16de0*/  SHF.R.S32.HI R113, RZ, 0x1f, R115 ;  /* 0x0000001fff717819 */ /* 0x002fce0000011473 */
[----:B------:R4:W1:Y:S01]  /*16df0*/  LDC.64 R18, c[0x0][R11+0x160] ;  /* 0x000058000b127b82 */ /* 0x0008620000000a00 */
[----:B------:R-:W-:-:S04]  /*16e00*/  LEA.HI R113, R113, R115, RZ, 0x5 ;  /* 0x0000007371717211 */ /* 0x000fc800078f28ff */
[----:B------:R-:W-:-:S05]  /*16e10*/  LOP3.LUT R113, R113, 0xffffffe0, RZ, 0xc0, !PT ;  /* 0xffffffe071717812 */ /* 0x000fca00078ec0ff */
[----:B------:R-:W-:Y:S02]  /*16e20*/  IMAD.IADD R113, R115, 0x1, -R113 ;  /* 0x0000000173717824 */ /* 0x000fe400078e0a71 */
[----:B---3--:R-:W-:-:S04]  /*16e30*/  IMAD R3, R7, R0, RZ ;  /* 0x0000000007037224 */ /* 0x008fc800078e02ff */
[C---:B----4-:R-:W-:Y:S02]  /*16e40*/  IMAD R11, R6.reuse, R4, R3 ;  /* 0x00000004060b7224 */ /* 0x050fe400078e0203 */
[----:B------:R-:W-:-:S04]  /*16e50*/  IMAD.WIDE.U32 R4, R6, R0, RZ ;  /* 0x0000000006047225 */ /* 0x000fc800078e00ff */
[----:B------:R-:W-:-:S04]  /*16e60*/  IMAD.WIDE.U32 R6, R14, R238, RZ ;  /* 0x000000ee0e067225 */ /* 0x000fc800078e00ff */
[----:B------:R-:W-:Y:S01]  /*16e70*/  IMAD.MOV.U32 R3, RZ, RZ, R8 ;  /* 0x000000ffff037224 */ /* 0x000fe200078e0008 */
[----:B------:R-:W-:Y:S01]  /*16e80*/  @P3 SHF.R.U32.HI R3, RZ, c[0x0][0x4f0], R9 ;  /* 0x00013c00ff033a19 */ /* 0x000fe20000011609 */
[----:B------:R-:W-:Y:S01]  /*16e90*/  IMAD R10, R15, R238, RZ ;  /* 0x000000ee0f0a7224 */ /* 0x000fe200078e02ff */
[----:B------:R-:W-:Y:S01]  /*16ea0*/  SEL R9, R250, RZ, P2 ;  /* 0x000000fffa097207 */ /* 0x000fe20001000000 */
[----:B------:R-:W-:Y:S01]  /*16eb0*/  IMAD.IADD R12, R5, 0x1, R11 ;  /* 0x00000001050c7824 */ /* 0x000fe200078e020b */
[----:B------:R-:W-:Y:S01]  /*16ec0*/  IADD3 R14, P1, P0, R4, R6, R2 ;  /* 0x00000006040e7210 */ /* 0x000fe2000783e002 */
        /* <DEDUP_REMOVED lines=10> */
[----:B-1----:R-:W-:Y:S01]  /*16f70*/  IMAD R3, R19, R4, RZ ;  /* 0x0000000413037224 */ /* 0x002fe200078e02ff */
        /* <DEDUP_REMOVED lines=26> */
[----:B-1----:R-:W-:Y:S01]  /*17120*/  SHF.R.S32.HI R6, RZ, 0x1f, R112 ;  /* 0x0000001fff067819 */ /* 0x002fe20000011470 */
[----:B------:R-:W-:Y:S01]  /*17130*/  IMAD R10, R10, c[0x0][0x3a0], RZ ;  /* 0x0000e8000a0a7a24 */ /* 0x000fe200078e02ff */
[----:B------:R1:W2:Y:S01]  /*17140*/  LDS.128 R36, [R201+0x80] ;  /* 0x00008000c9247984 */ /* 0x0002a20000000c00 */
[----:B------:R-:W-:Y:S01]  /*17150*/  IMAD.WIDE.U32 R4, R2, c[0x0][0x3a0], RZ ;  /* 0x0000e80002047a25 */ /* 0x000fe200078e00ff */
[----:B------:R-:W-:Y:S02]  /*17160*/  LEA.HI R6, R6, R112, RZ, 0x3 ;  /* 0x0000007006067211 */ /* 0x000fe400078f18ff */
[----:B------:R1:W3:Y:S01]  /*17170*/  LDS.128 R52, [R201+0x1080] ;  /* 0x00108000c9347984 */ /* 0x0002e20000000c00 */
[----:B------:R-:W-:Y:S01]  /*17180*/  IMAD R2, R2, c[0x0][0x3a4], R10 ;  /* 0x0000e90002027a24 */ /* 0x000fe200078e020a */
[----:B------:R-:W-:Y:S02]  /*17190*/  LOP3.LUT R6, R6, 0xfffffff8, RZ, 0xc0, !PT ;  /* 0xfffffff806067812 */ /* 0x000fe400078ec0ff */
[----:B------:R1:W4:Y:S01]  /*171a0*/  LDS.128 R68, [R201+0x2080] ;  /* 0x00208000c9447984 */ /* 0x0003220000000c00 */
[----:B------:R-:W-:-:S02]  /*171b0*/  IADD3 R14, R211, R233, RZ ;  /* 0x000000e9d30e7210 */ /* 0x000fc40007ffe0ff */
[----:B------:R-:W-:Y:S01]  /*171c0*/  IADD3 R3, R5, R2, RZ ;  /* 0x0000000205037210 */ /* 0x000fe20007ffe0ff */
[----:B------:R1:W1:Y:S01]  /*171d0*/  LDS.128 R84, [R201+0x3080] ;  /* 0x00308000c9547984 */ /* 0x0002620000000c00 */
[----:B------:R-:W-:-:S03]  /*171e0*/  IADD3 R2, -R6, R112, RZ ;  /* 0x0000007006027210 */ /* 0x000fc60007ffe1ff */
[----:B------:R1:W1:Y:S01]  /*171f0*/  LDS.128 R32, [R201+0x4080] ;  /* 0x00408000c9207984 */ /* 0x0002620000000c00 */
[----:B------:R-:W-:Y:S02]  /*17200*/  LEA R6, R2, R211, 0x5 ;  /* 0x000000d302067211 */ /* 0x000fe400078e28ff */
[----:B------:R-:W-:Y:S01]  /*17210*/  MOV R2, R4 ;  /* 0x0000000400027202 */ /* 0x000fe20000000f00 */
[----:B------:R1:W1:Y:S04]  /*17220*/  LDS.128 R48, [R201+0x5080] ;  /* 0x00508000c9307984 */ /* 0x0002680000000c00 */
[C---:B------:R-:W-:Y:S01]  /*17230*/  IMAD.WIDE.U32 R4, R238.reuse, c[0x0][0x3e8], R2 ;  /* 0x0000fa00ee047a25 */ /* 0x040fe200078e0002 */
[----:B------:R-:W-:Y:S01]  /*17240*/  IADD3 R3, R233, R6, RZ ;  /* 0x00000006e9037210 */ /* 0x000fe20007ffe0ff */
[----:B------:R1:W1:Y:S01]  /*17250*/  LDS.128 R64, [R201+0x6080] ;  /* 0x00608000c9407984 */ /* 0x0002620000000c00 */
[----:B------:R-:W-:Y:S01]  /*17260*/  SHF.R.S32.HI R2, RZ, 0x1f, R0 ;  /* 0x0000001fff027819 */ /* 0x000fe20000011400 */
[----:B------:R-:W-:-:S02]  /*17270*/  IMAD R5, R238, c[0x0][0x3ec], R5 ;  /* 0x0000fb00ee057a24 */ /* 0x000fc400078e0205 */
[----:B------:R-:W-:Y:S01]  /*17280*/  @P3 IMAD.HI.U32 R8, R3, c[0x0][0x4ec], RZ ;  /* 0x00013b0003083a27 */ /* 0x000fe200078e00ff */
[----:B------:R1:W1:Y:S03]  /*17290*/  LDS.128 R80, [R201+0x7080] ;  /* 0x00708000c9507984 */ /* 0x0002660000000c00 */
[----:B------:R-:W-:Y:S01]  /*172a0*/  IMAD R6, R2, c[0x0][0x3f0], RZ ;  /* 0x0000fc0002067a24 */ /* 0x000fe200078e02ff */
[----:B------:R1:W1:Y:S01]  /*172b0*/  LDS.128 R28, [R201+0x8080] ;  /* 0x00808000c91c7984 */ /* 0x0002620000000c00 */
[----:B------:R-:W-:Y:S01]  /*172c0*/  IMAD.MOV.U32 R2, RZ, RZ, R3 ;  /* 0x000000ffff027224 */ /* 0x000fe200078e0003 */
[----:B------:R-:W-:Y:S01]  /*172d0*/  @P3 SHF.R.U32.HI R2, RZ, c[0x0][0x4f0], R8 ;  /* 0x00013c00ff023a19 */ /* 0x000fe20000011608 */
[C---:B------:R-:W-:Y:S01]  /*172e0*/  IMAD R7, R0.reuse, c[0x0][0x3f4], R6 ;  /* 0x0000fd0000077a24 */ /* 0x040fe200078e0206 */
[----:B------:R1:W1:Y:S01]  /*172f0*/  LDS.128 R44, [R201+0x9080] ;  /* 0x00908000c92c7984 */ /* 0x0002620000000c00 */
[----:B------:R-:W-:Y:S01]  /*17300*/  IMAD.WIDE.U32 R4, R0, c[0x0][0x3f0], R4 ;  /* 0x0000fc0000047a25 */ /* 0x000fe200078e0004 */
[----:B------:R-:W-:-:S02]  /*17310*/  SHF.R.S32.HI R6, RZ, 0x1f, R2 ;  /* 0x0000001fff067819 */ /* 0x000fc40000011402 */
[----:B------:R1:W1:Y:S01]  /*17320*/  LDS.128 R60, [R201+0xa080] ;  /* 0x00a08000c93c7984 */ /* 0x0002620000000c00 */
[----:B------:R-:W-:Y:S02]  /*17330*/  IADD3 R0, -R2, RZ, RZ ;  /* 0x000000ff02007210 */ /* 0x000fe40007ffe1ff */
[----:B------:R-:W-:Y:S01]  /*17340*/  IADD3 R5, R5, R7, RZ ;  /* 0x0000000705057210 */ /* 0x000fe20007ffe0ff */
[----:B------:R1:W1:Y:S01]  /*17350*/  LDS.128 R76, [R201+0xb080] ;  /* 0x00b08000c94c7984 */ /* 0x0002620000000c00 */
[----:B------:R-:W-:Y:S02]  /*17360*/  IMAD R6, R6, c[0x0][0x3e0], RZ ;  /* 0x0000f80006067a24 */ /* 0x000fe400078e02ff */
[----:B------:R-:W-:Y:S01]  /*17370*/  IMAD R0, R0, c[0x0][0x4e8], R3 ;  /* 0x00013a0000007a24 */ /* 0x000fe200078e0203 */
[----:B------:R1:W1:Y:S01]  /*17380*/  LDS.128 R24, [R201+0xc080] ;  /* 0x00c08000c9187984 */ /* 0x0002620000000c00 */
[----:B------:R-:W-:-:S03]  /*17390*/  IMAD.WIDE.U32 R4, R2, c[0x0][0x3e0], R4 ;  /* 0x0000f80002047a25 */ /* 0x000fc600078e0004 */
[----:B------:R1:W1:Y:S01]  /*173a0*/  LDS.128 R40, [R201+0xd080] ;  /* 0x00d08000c9287984 */ /* 0x0002620000000c00 */
[----:B------:R-:W-:Y:S01]  /*173b0*/  IMAD R2, R2, c[0x0][0x3e4], R6 ;  /* 0x0000f90002027a24 */ /* 0x000fe200078e0206 */
[----:B------:R-:W-:Y:S02]  /*173c0*/  SHF.R.S32.HI R6, RZ, 0x1f, R0 ;  /* 0x0000001fff067819 */ /* 0x000fe40000011400 */
[----:B------:R1:W1:Y:S01]  /*173d0*/  LDS.128 R56, [R201+0xe080] ;  /* 0x00e08000c9387984 */ /* 0x0002620000000c00 */
[----:B------:R-:W-:Y:S01]  /*173e0*/  IMAD.IADD R3, R5, 0x1, R2 ;  /* 0x0000000105037824 */ /* 0x000fe200078e0202 */
[----:B------:R-:W-:Y:S01]  /*173f0*/  MOV R2, R4 ;  /* 0x0000000400027202 */ /* 0x000fe20000000f00 */
[----:B------:R-:W-:Y:S01]  /*17400*/  IMAD R6, R6, c[0x0][0x3d8], RZ ;  /* 0x0000f60006067a24 */ /* 0x000fe200078e02ff */
[----:B------:R1:W1:Y:S03]  /*17410*/  LDS.128 R72, [R201+0xf080] ;  /* 0x00f08000c9487984 */ /* 0x0002660000000c00 */
[----:B------:R-:W-:-:S04]  /*17420*/  IMAD.WIDE.U32 R2, R0, c[0x0][0x3d8], R2 ;  /* 0x0000f60000027a25 */ /* 0x000fc800078e0002 */
[----:B------:R-:W-:Y:S01]  /*17430*/  IMAD R0, R0, c[0x0][0x3dc], R6 ;  /* 0x0000f70000007a24 */ /* 0x000fe200078e0206 */
[----:B------:R-:W-:-:S04]  /*17440*/  LEA R16, P0, R2, c[0x0][0x380], 0x1 ;  /* 0x0000e00002107a11 */ /* 0x000fc800078008ff */
[----:B------:R-:W-:-:S04]  /*17450*/  IADD3 R0, R3, R0, RZ ;  /* 0x0000000003007210 */ /* 0x000fc80007ffe0ff */
[----:B------:R-:W-:Y:S01]  /*17460*/  LEA.HI.X R15, R2, c[0x0][0x384], R0, 0x1, P0 ;  /* 0x0000e100020f7a11 */ /* 0x000fe200000f0c00 */
[----:B------:R-:W-:Y:S05]  /*17470*/  BRA.DIV ~URZ, `(.L_x_1115) ;  /* 0x000047927f007947 */ /* 0x000fea000b800000 */
[----:B--234-:R2:W3:Y:S02]  /*17480*/  SHFL.IDX PT, R12, R15, RZ, 0x181f ;  /* 0x00181fff0f0c7589 */ /* 0x01c4e400000e0000 */
.L_x_1182:
[----:B------:R-:W-:Y:S05]  /*17490*/  BRA.DIV ~URZ, `(.L_x_1116) ;  /* 0x000047e27f007947 */ /* 0x000fea000b800000 */
[----:B------:R4:W2:Y:S02]  /*174a0*/  SHFL.IDX PT, R0, R16, RZ, 0x181f ;  /* 0x00181fff10007589 */ /* 0x0008a400000e0000 */
.L_x_1183:
        /* <DEDUP_REMOVED lines=26> */
.L_x_1118:
[----:B------:R-:W-:Y:S05]  /*17650*/  BSYNC B0 ;  /* 0x0000000000007941 */ /* 0x000fea0003800000 */
.L_x_1117:
[----:B------:R-:W-:Y:S05]  /*17660*/  BRA.DIV ~URZ, `(.L_x_1119) ;  /* 0x000046727f007947 */ /* 0x000fea000b800000 */
[----:B---3--:R3:W4:Y:S04]  /*17670*/  SHFL.IDX PT, R12, R15, 0x1, 0x181f ;  /* 0x00381f000f0c7f89 */ /* 0x00872800000e0000 */
[----:B--2---:R3:W2:Y:S02]  /*17680*/  SHFL.IDX PT, R0, R16, 0x1, 0x181f ;  /* 0x00381f0010007f89 */ /* 0x0046a400000e0000 */
.L_x_1184:
        /* <DEDUP_REMOVED lines=20> */
.L_x_1121:
[----:B------:R-:W-:Y:S05]  /*177d0*/  BSYNC B0 ;  /* 0x0000000000007941 */ /* 0x000fea0003800000 */
.L_x_1120:
[----:B------:R-:W-:Y:S05]  /*177e0*/  BRA.DIV ~URZ, `(.L_x_1122) ;  /* 0x000045b27f007947 */ /* 0x000fea000b800000 */
[----:B----4-:R4:W3:Y:S02]  /*177f0*/  SHFL.IDX PT, R12, R15, 0x2, 0x181f ;  /* 0x00581f000f0c7f89 */ /* 0x0108e400000e0000 */
.L_x_1185:
[----:B------:R-:W-:Y:S05]  /*17800*/  BRA.DIV ~URZ, `(.L_x_1123) ;  /* 0x000046027f007947 */ /* 0x000fea000b800000 */
[----:B--2---:R2:W4:Y:S02]  /*17810*/  SHFL.IDX PT, R0, R16, 0x2, 0x181f ;  /* 0x00581f0010007f89 */ /* 0x00452400000e0000 */
.L_x_1186:
        /* <DEDUP_REMOVED lines=20> */
.L_x_1125:
[----:B------:R-:W-:Y:S05]  /*17960*/  BSYNC B0 ;  /* 0x0000000000007941 */ /* 0x000fea0003800000 */
.L_x_1124:
[----:B------:R-:W-:Y:S05]  /*17970*/  BRA.DIV ~URZ, `(.L_x_1126) ;  /* 0x000044f27f007947 */ /* 0x000fea000b800000 */
[----:B---3--:R3:W2:Y:S04]  /*17980*/  SHFL.IDX PT, R10, R15, 0x3, 0x181f ;  /* 0x00781f000f0a7f89 */ /* 0x0086a800000e0000 */
[----:B----4-:R3:W4:Y:S02]  /*17990*/  SHFL.IDX PT, R0, R16, 0x3, 0x181f ;  /* 0x00781f0010007f89 */ /* 0x01072400000e0000 */
.L_x_1187:
        /* <DEDUP_REMOVED lines=21> */
.L_x_1114:
        /* <DEDUP_REMOVED lines=33> */
.L_x_1188:
[----:B------:R-:W-:Y:S05]  /*17d00*/  BRA.DIV ~URZ, `(.L_x_1129) ;  /* 0x000042927f007947 */ /* 0x000fea000b800000 */
[----:B------:R3:W4:Y:S02]  /*17d10*/  SHFL.IDX PT, R0, R17, RZ, 0x1c1f ;  /* 0x001c1fff11007589 */ /* 0x00072400000e0000 */
.L_x_1189:
[----:B------:R-:W-:Y:S01]  /*17d20*/  BSSY B0, `(.L_x_1130) ;  /* 0x00000c4000007945 */ /* 0x000fe20003800000 */
[----:B------:R-:W-:Y:S05]  /*17d30*/  @P0 BRA `(.L_x_1131) ;  /* 0x00000c2000000947 */ /* 0x000fea0003800000 */
[C---:B------:R-:W-:Y:S02]  /*17d40*/  ISETP.GE.AND P2, PT, R217.reuse, c[0x0][0x3c8], PT ;  /* 0x0000f200d9007a0c */ /* 0x040fe40003f46270 */
[C---:B------:R-:W-:Y:S02]  /*17d50*/  IADD3 R10, R217.reuse, 0x8, RZ ;  /* 0x00000008d90a7810 */ /* 0x040fe40007ffe0ff */
[----:B------:R-:W-:Y:S02]  /*17d60*/  IADD3 R5, R217, 0x10, RZ ;  /* 0x00000010d9057810 */ /* 0x000fe40007ffe0ff */
[----:B------:R-:W-:Y:S02]  /*17d70*/  ISETP.GE.AND P1, PT, R10, c[0x0][0x3c8], PT ;  /* 0x0000f2000a007a0c */ /* 0x000fe40003f26270 */
[----:B------:R-:W-:-:S02]  /*17d80*/  ISETP.GE.AND P0, PT, R5, c[0x0][0x3c8], PT ;  /* 0x0000f20005007a0c */ /* 0x000fc40003f06270 */
[C---:B------:R-:W-:Y:S02]  /*17d90*/  IADD3 R11, R217.reuse, 0x20, RZ ;  /* 0x00000020d90b7810 */ /* 0x040fe40007ffe0ff */
[C---:B------:R-:W-:Y:S01]  /*17da0*/  IADD3 R14, R217.reuse, 0x8, RZ ;  /* 0x00000008d90e7810 */ /* 0x040fe20007ffe0ff */
[----:B----4-:R-:W-:Y:S01]  /*17db0*/  @!P2 IMAD.MOV.U32 R2, RZ, RZ, R0 ;  /* 0x000000ffff02a224 */ /* 0x010fe200078e0000 */
[C---:B------:R-:W-:Y:S01]  /*17dc0*/  IADD3 R12, R217.reuse, 0x10, RZ ;  /* 0x00000010d90c7810 */ /* 0x040fe20007ffe0ff */
[----:B--2---:R-:W-:Y:S01]  /*17dd0*/  @!P2 IMAD.MOV.U32 R3, RZ, RZ, R4 ;  /* 0x000000ffff03a224 */ /* 0x004fe200078e0004 */
[----:B------:R-:W-:Y:S02]  /*17de0*/  IADD3 R13, R217, 0x18, RZ ;  /* 0x00000018d90d7810 */ /* 0x000fe40007ffe0ff */
[----:B------:R-:W-:Y:S01]  /*17df0*/  ISETP.GE.AND P4, PT, R11, c[0x0][0x3c8], PT ;  /* 0x0000f2000b007a0c */ /* 0x000fe20003f86270 */
[----:B------:R-:W-:Y:S01]  /*17e00*/  @!P2 IMAD.WIDE R6, R217, 0x4, R2 ;  /* 0x00000004d906a825 */ /* 0x000fe200078e0202 */
[----:B------:R-:W-:-:S02]  /*17e10*/  @!P1 LEA R2, P3, R10, R0, 0x2 ;  /* 0x000000000a029211 */ /* 0x000fc400078610ff */
[----:B------:R-:W-:Y:S02]  /*17e20*/  SHF.R.S32.HI R14, RZ, 0x1f, R14 ;  /* 0x0000001fff0e7819 */ /* 0x000fe4000001140e */
[----:B------:R2:W-:Y:S01]  /*17e30*/  @!P2 ST.E.64 [R6.64], R160 ;  /* 0x000000a00600a985 */ /* 0x0005e2000c101b06 */
[----:B------:R-:W-:Y:S02]  /*17e40*/  SHF.R.S32.HI R12, RZ, 0x1f, R12 ;  /* 0x0000001fff0c7819 */ /* 0x000fe4000001140c */
[----:B------:R-:W-:Y:S02]  /*17e50*/  @!P0 LEA R8, P2, R5, R0, 0x2 ;  /* 0x0000000005088211 */ /* 0x000fe400078410ff */
[----:B------:R-:W-:Y:S02]  /*17e60*/  ISETP.GE.AND P5, PT, R13, c[0x0][0x3c8], PT ;  /* 0x0000f2000d007a0c */ /* 0x000fe40003fa6270 */
[----:B------:R-:W-:Y:S02]  /*17e70*/  @!P1 LEA.HI.X R3, R10, R4, R14, 0x2, P3 ;  /* 0x000000040a039211 */ /* 0x000fe400018f140e */
[----:B------:R-:W-:-:S02]  /*17e80*/  IADD3 R10, R217, 0x28, RZ ;  /* 0x00000028d90a7810 */ /* 0x000fc40007ffe0ff */
[----:B------:R-:W-:Y:S01]  /*17e90*/  @!P0 LEA.HI.X R9, R5, R4, R12, 0x2, P2 ;  /* 0x0000000405098211 */ /* 0x000fe200010f140c */
[----:B------:R4:W-:Y:S01]  /*17ea0*/  @!P1 ST.E.64 [R2.64], R150 ;  /* 0x0000009602009985 */ /* 0x0009e2000c101b06 */
[----:B------:R-:W-:Y:S02]  /*17eb0*/  ISETP.GE.AND P6, PT, R10, c[0x0][0x3c8], PT ;  /* 0x0000f2000a007a0c */ /* 0x000fe40003fc6270 */
[C---:B------:R-:W-:Y:S01]  /*17ec0*/  IADD3 R12, R217.reuse, 0x20, RZ ;  /* 0x00000020d90c7810 */ /* 0x040fe20007ffe0ff */
[----:B------:R5:W-:Y:S01]  /*17ed0*/  @!P0 ST.E.64 [R8.64], R132 ;  /* 0x0000008408008985 */ /* 0x000be2000c101b06 */
[C---:B------:R-:W-:Y:S02]  /*17ee0*/  IADD3 R5, R217.reuse, 0x30, RZ ;  /* 0x00000030d9057810 */ /* 0x040fe40007ffe0ff */
[----:B------:R-:W-:Y:S02]  /*17ef0*/  IADD3 R14, R217, 0x18, RZ ;  /* 0x00000018d90e7810 */ /* 0x000fe40007ffe0ff */
[----:B------:R-:W-:-:S02]  /*17f00*/  SHF.R.S32.HI R12, RZ, 0x1f, R12 ;  /* 0x0000001fff0c7819 */ /* 0x000fc4000001140c */
[----:B------:R-:W-:Y:S02]  /*17f10*/  ISETP.GE.AND P3, PT, R5, c[0x0][0x3c8], PT ;  /* 0x0000f20005007a0c */ /* 0x000fe40003f66270 */
[----:B------:R-:W-:Y:S02]  /*17f20*/  SHF.R.S32.HI R14, RZ, 0x1f, R14 ;  /* 0x0000001fff0e7819 */ /* 0x000fe4000001140e */
[----:B------:R-:W-:Y:S02]  /*17f30*/  ISETP.GE.AND P2, PT, R252, c[0x0][0x3c8], PT ;  /* 0x0000f200fc007a0c */ /* 0x000fe40003f46270 */
[----:B--2---:R-:W-:-:S04]  /*17f40*/  @!P5 LEA R6, P1, R13, R0, 0x2 ;  /* 0x000000000d06d211 */ /* 0x004fc800078210ff */
[----:B------:R-:W-:-:S05]  /*17f50*/  @!P5 LEA.HI.X R7, R13, R4, R14, 0x2, P1 ;  /* 0x000000040d07d211 */ /* 0x000fca00008f140e */
[----:B------:R2:W-:Y:S01]  /*17f60*/  @!P5 ST.E.64 [R6.64], R136 ;  /* 0x000000880600d985 */ /* 0x0005e2000c101b06 */
[----:B----4-:R-:W-:-:S04]  /*17f70*/  @!P4 LEA R2, P0, R11, R0, 0x2 ;  /* 0x000000000b02c211 */ /* 0x010fc800078010ff */
[----:B------:R-:W-:Y:S02]  /*17f80*/  @!P4 LEA.HI.X R3, R11, R4, R12, 0x2, P0 ;  /* 0x000000040b03c211 */ /* 0x000fe400000f140c */
[C---:B------:R-:W-:Y:S02]  /*17f90*/  IADD3 R12, R217.reuse, 0x28, RZ ;  /* 0x00000028d90c7810 */ /* 0x040fe40007ffe0ff */
[C---:B-----5:R-:W-:Y:S01]  /*17fa0*/  @!P6 LEA R8, P1, R10.reuse, R0, 0x2 ;  /* 0x000000000a08e211 */ /* 0x060fe200078210ff */
[----:B------:R4:W-:Y:S01]  /*17fb0*/  @!P4 ST.E.64 [R2.64], R152 ;  /* 0x000000980200c985 */ /* 0x0009e2000c101b06 */
[----:B------:R-:W-:Y:S02]  /*17fc0*/  SHF.R.S32.HI R12, RZ, 0x1f, R12 ;  /* 0x0000001fff0c7819 */ /* 0x000fe4000001140c */
[----:B------:R-:W-:Y:S02]  /*17fd0*/  IADD3 R11, R217, 0x30, RZ ;  /* 0x00000030d90b7810 */ /* 0x000fe40007ffe0ff */
[----:B------:R-:W-:-:S02]  /*17fe0*/  @!P6 LEA.HI.X R9, R10, R4, R12, 0x2, P1 ;  /* 0x000000040a09e211 */ /* 0x000fc400008f140c */
[----:B------:R-:W-:Y:S02]  /*17ff0*/  SHF.R.S32.HI R11, RZ, 0x1f, R11 ;  /* 0x0000001fff0b7819 */ /* 0x000fe4000001140b */
[----:B------:R-:W-:Y:S01]  /*18000*/  SHF.R.S32.HI R10, RZ, 0x1f, R252 ;  /* 0x0000001fff0a7819 */ /* 0x000fe200000114fc */
[----:B------:R5:W-:Y:S01]  /*18010*/  @!P6 ST.E.64 [R8.64], R156 ;  /* 0x0000009c0800e985 */ /* 0x000be2000c101b06 */
[----:B------:R-:W-:Y:S02]  /*18020*/  ISETP.GE.AND P6, PT, R251, c[0x0][0x3c8], PT ;  /* 0x0000f200fb007a0c */ /* 0x000fe40003fc6270 */
[----:B------:R-:W-:Y:S02]  /*18030*/  ISETP.GE.AND P1, PT, R249, c[0x0][0x3c8], PT ;  /* 0x0000f200f9007a0c */ /* 0x000fe40003f26270 */
[----:B--2---:R-:W-:-:S04]  /*18040*/  @!P3 LEA R6, P0, R5, R0, 0x2 ;  /* 0x000000000506b211 */ /* 0x004fc800078010ff */
[----:B------:R-:W-:Y:S02]  /*18050*/  @!P3 LEA.HI.X R7, R5, R4, R11, 0x2, P0 ;  /* 0x000000040507b211 */ /* 0x000fe400000f140b */
[----:B------:R-:W-:-:S03]  /*18060*/  IADD3 R5, R217, 0x50, RZ ;  /* 0x00000050d9057810 */ /* 0x000fc60007ffe0ff */
[----:B------:R2:W-:Y:S01]  /*18070*/  @!P3 ST.E.64 [R6.64], R28 ;  /* 0x0000001c0600b985 */ /* 0x0005e2000c101b06 */
[----:B------:R-:W-:Y:S02]  /*18080*/  ISETP.GE.AND P5, PT, R5, c[0x0][0x3c8], PT ;  /* 0x0000f20005007a0c */ /* 0x000fe40003fa6270 */
[C---:B----4-:R-:W-:Y:S02]  /*18090*/  @!P2 LEA R2, P4, R252.reuse, R0, 0x2 ;  /* 0x00000000fc02a211 */ /* 0x050fe400078810ff */
[----:B------:R-:W-:Y:S02]  /*180a0*/  SHF.R.S32.HI R11, RZ, 0x1f, R5 ;  /* 0x0000001fff0b7819 */ /* 0x000fe40000011405 */
[----:B------:R-:W-:Y:S02]  /*180b0*/  @!P2 LEA.HI.X R3, R252, R4, R10, 0x2, P4 ;  /* 0x00000004fc03a211 */ /* 0x000fe400020f140a */
[----:B------:R-:W-:-:S03]  /*180c0*/  SHF.R.S32.HI R10, RZ, 0x1f, R251 ;  /* 0x0000001fff0a7819 */ /* 0x000fc600000114fb */
[----:B------:R4:W-:Y:S01]  /*180d0*/  @!P2 ST.E.64 [R2.64], R24 ;  /* 0x000000180200a985 */ /* 0x0009e2000c101b06 */
[----:B-----5:R-:W-:-:S04]  /*180e0*/  @!P6 LEA R8, P0, R251, R0, 0x2 ;  /* 0x00000000fb08e211 */ /* 0x020fc800078010ff */
[----:B------:R-:W-:Y:S02]  /*180f0*/  @!P6 LEA.HI.X R9, R251, R4, R10, 0x2, P0 ;  /* 0x00000004fb09e211 */ /* 0x000fe400000f140a */
[----:B------:R-:W-:-:S03]  /*18100*/  @!P5 LEA R10, P0, R5, R0, 0x2 ;  /* 0x00000000050ad211 */ /* 0x000fc600078010ff */
[----:B------:R5:W-:Y:S01]  /*18110*/  @!P6 ST.E.64 [R8.64], R36 ;  /* 0x000000240800e985 */ /* 0x000be2000c101b06 */
[----:B------:R-:W-:Y:S02]  /*18120*/  @!P5 LEA.HI.X R11, R5, R4, R11, 0x2, P0 ;  /* 0x00000004050bd211 */ /* 0x000fe400000f140b */
[----:B------:R-:W-:Y:S02]  /*18130*/  IADD3 R5, R217, 0x68, RZ ;  /* 0x00000068d9057810 */ /* 0x000fe40007ffe0ff */
[----:B--2---:R-:W-:Y:S02]  /*18140*/  SHF.R.S32.HI R7, RZ, 0x1f, R249 ;  /* 0x0000001fff077819 */ /* 0x004fe400000114f9 */
[----:B------:R-:W-:-:S04]  /*18150*/  @!P1 LEA R6, P2, R249, R0, 0x2 ;  /* 0x00000000f9069211 */ /* 0x000fc800078410ff */
[----:B------:R-:W-:Y:S02]  /*18160*/  @!P1 LEA.HI.X R7, R249, R4, R7, 0x2, P2 ;  /* 0x00000004f9079211 */ /* 0x000fe400010f1407 */
[----:B------:R-:W-:-:S03]  /*18170*/  ISETP.GE.AND P2, PT, R5, c[0x0][0x3c8], PT ;  /* 0x0000f20005007a0c */ /* 0x000fc60003f46270 */
[----:B------:R2:W-:Y:S01]  /*18180*/  @!P1 ST.E.64 [R6.64], R32 ;  /* 0x0000002006009985 */ /* 0x0005e2000c101b06 */
[C---:B----4-:R-:W-:Y:S02]  /*18190*/  IADD3 R3, R217.reuse, 0x58, RZ ;  /* 0x00000058d9037810 */ /* 0x050fe40007ffe0ff */
[----:B------:R-:W-:Y:S01]  /*181a0*/  IADD3 R2, R217, 0x60, RZ ;  /* 0x00000060d9027810 */ /* 0x000fe20007ffe0ff */
[----:B------:R4:W-:Y:S01]  /*181b0*/  @!P5 ST.E.64 [R10.64], R44 ;  /* 0x0000002c0a00d985 */ /* 0x0009e2000c101b06 */
[----:B------:R-:W-:Y:S02]  /*181c0*/  ISETP.GE.AND P3, PT, R3, c[0x0][0x3c8], PT ;  /* 0x0000f20003007a0c */ /* 0x000fe40003f66270 */
[----:B------:R-:W-:Y:S02]  /*181d0*/  ISETP.GE.AND P4, PT, R2, c[0x0][0x3c8], PT ;  /* 0x0000f20002007a0c */ /* 0x000fe40003f86270 */
[----:B-----5:R-:W-:-:S09]  /*181e0*/  SHF.R.S32.HI R9, RZ, 0x1f, R3 ;  /* 0x0000001fff097819 */ /* 0x020fd20000011403 */
[CC--:B------:R-:W-:Y:S02]  /*181f0*/  @!P3 LEA R8, P1, R3.reuse, R0.reuse, 0x2 ;  /* 0x000000000308b211 */ /* 0x0c0fe400078210ff */
[----:B------:R-:W-:Y:S02]  /*18200*/  @!P4 LEA R12, P0, R2, R0, 0x2 ;  /* 0x00000000020cc211 */ /* 0x000fe400078010ff */
[----:B------:R-:W-:Y:S02]  /*18210*/  @!P3 LEA.HI.X R9, R3, R4, R9, 0x2, P1 ;  /* 0x000000040309b211 */ /* 0x000fe400008f1409 */
[----:B------:R-:W-:-:S03]  /*18220*/  IADD3 R3, R217, 0x78, RZ ;  /* 0x00000078d9037810 */ /* 0x000fc60007ffe0ff */
[----:B------:R5:W-:Y:S01]  /*18230*/  @!P3 ST.E.64 [R8.64], R40 ;  /* 0x000000280800b985 */ /* 0x000be2000c101b06 */
[----:B------:R-:W-:Y:S02]  /*18240*/  ISETP.GE.AND P3, PT, R3, c[0x0][0x3c8], PT ;  /* 0x0000f20003007a0c */ /* 0x000fe40003f66270 */
[C---:B--2---:R-:W-:Y:S02]  /*18250*/  IADD3 R6, R217.reuse, 0x70, RZ ;  /* 0x00000070d9067810 */ /* 0x044fe40007ffe0ff */
[----:B------:R-:W-:Y:S02]  /*18260*/  SHF.R.S32.HI R7, RZ, 0x1f, R2 ;  /* 0x0000001fff077819 */ /* 0x000fe40000011402 */
[----:B------:R-:W-:Y:S02]  /*18270*/  ISETP.GE.AND P6, PT, R6, c[0x0][0x3c8], PT ;  /* 0x0000f20006007a0c */ /* 0x000fe40003fc6270 */
[----:B------:R-:W-:Y:S02]  /*18280*/  @!P4 LEA.HI.X R13, R2, R4, R7, 0x2, P0 ;  /* 0x00000004020dc211 */ /* 0x000fe400000f1407 */
[----:B------:R-:W-:-:S02]  /*18290*/  IADD3 R2, R217, 0x80, RZ ;  /* 0x00000080d9027810 */ /* 0x000fc40007ffe0ff */
[----:B------:R-:W-:Y:S01]  /*182a0*/  SHF.R.S32.HI R7, RZ, 0x1f, R5 ;  /* 0x0000001fff077819 */ /* 0x000fe20000011405 */
[----:B------:R2:W-:Y:S01]  /*182b0*/  @!P4 ST.E.64 [R12.64], R52 ;  /* 0x000000340c00c985 */ /* 0x0005e2000c101b06 */
[----:B------:R-:W-:Y:S02]  /*182c0*/  ISETP.GE.AND P5, PT, R2, c[0x0][0x3c8], PT ;  /* 0x0000f20002007a0c */ /* 0x000fe40003fa6270 */
[----:B----4-:R-:W-:-:S03]  /*182d0*/  SHF.R.S32.HI R11, RZ, 0x1f, R6 ;  /* 0x0000001fff0b7819 */ /* 0x010fc60000011406 */
[----:B------:R-:W-:-:S04]  /*182e0*/  @!P6 LEA R10, P0, R6, R0, 0x2 ;  /* 0x00000000060ae211 */ /* 0x000fc800078010ff */
[----:B------:R-:W-:Y:S02]  /*182f0*/  @!P6 LEA.HI.X R11, R6, R4, R11, 0x2, P0 ;  /* 0x00000004060be211 */ /* 0x000fe400000f140b */
[----:B------:R-:W-:Y:S02]  /*18300*/  IADD3 R6, R217, 0x88, RZ ;  /* 0x00000088d9067810 */ /* 0x000fe40007ffe0ff */
[----:B-----5:R-:W-:-:S04]  /*18310*/  @!P2 LEA R8, P1, R5, R0, 0x2 ;  /* 0x000000000508a211 */ /* 0x020fc800078210ff */
[----:B------:R-:W-:Y:S02]  /*18320*/  @!P2 LEA.HI.X R9, R5, R4, R7, 0x2, P1 ;  /* 0x000000040509a211 */ /* 0x000fe400008f1407 */
[----:B------:R-:W-:Y:S02]  /*18330*/  IADD3 R5, R217, 0x90, RZ ;  /* 0x00000090d9057810 */ /* 0x000fe40007ffe0ff */
[----:B------:R-:W-:Y:S01]  /*18340*/  SHF.R.S32.HI R7, RZ, 0x1f, R2 ;  /* 0x0000001fff077819 */ /* 0x000fe20000011402 */
[----:B------:R4:W-:Y:S01]  /*18350*/  @!P2 ST.E.64 [R8.64], R48 ;  /* 0x000000300800a985 */ /* 0x0009e2000c101b06 */
[----:B------:R-:W-:Y:S02]  /*18360*/  ISETP.GE.AND P2, PT, R6, c[0x0][0x3c8], PT ;  /* 0x0000f20006007a0c */ /* 0x000fe40003f46270 */
[----:B------:R-:W-:Y:S01]  /*18370*/  ISETP.GE.AND P4, PT, R5, c[0x0][0x3c8], PT ;  /* 0x0000f20005007a0c */ /* 0x000fe20003f86270 */
[----:B------:R5:W-:Y:S01]  /*18380*/  @!P6 ST.E.64 [R10.64], R60 ;  /* 0x0000003c0a00e985 */ /* 0x000be2000c101b06 */
[----:B--2---:R-:W-:-:S04]  /*18390*/  @!P5 LEA R12, P0, R2, R0, 0x2 ;  /* 0x00000000020cd211 */ /* 0x004fc800078010ff */
[----:B------:R-:W-:Y:S02]  /*183a0*/  @!P5 LEA.HI.X R13, R2, R4, R7, 0x2, P0 ;  /* 0x00000004020dd211 */ /* 0x000fe400000f1407 */
[----:B------:R-:W-:Y:S02]  /*183b0*/  IADD3 R2, R217, 0xa0, RZ ;  /* 0x000000a0d9027810 */ /* 0x000fe40007ffe0ff */
[----:B------:R-:W-:Y:S02]  /*183c0*/  SHF.R.S32.HI R7, RZ, 0x1f, R5 ;  /* 0x0000001fff077819 */ /* 0x000fe40000011405 */
[----:B----4-:R-:W-:Y:S02]  /*183d0*/  SHF.R.S32.HI R9, RZ, 0x1f, R3 ;  /* 0x0000001fff097819 */ /* 0x010fe40000011403 */
[-C--:B------:R-:W-:Y:S02]  /*183e0*/  @!P3 LEA R8, P1, R3, R0.reuse, 0x2 ;  /* 0x000000000308b211 */ /* 0x080fe400078210ff */
[----:B-----5:R-:W-:-:S02]  /*183f0*/  @!P4 LEA R10, P0, R5, R0, 0x2 ;  /* 0x00000000050ac211 */ /* 0x020fc400078010ff */
        /* <DEDUP_REMOVED lines=10> */
[----:B--2---:R-:W-:Y:S02]  /*184a0*/  SHF.R.S32.HI R9, RZ, 0x1f, R6 ;  /* 0x0000001fff097819 */ /* 0x004fe40000011406 */
[----:B------:R-:W-:-:S05]  /*184b0*/  @!P2 LEA R8, P1, R6, R0, 0x2 ;  /* 0x000000000608a211 */ /* 0x000fca00078210ff */
[----:B----4-:R-:W-:Y:S02]  /*184c0*/  @!P5 LEA R12, P0, R2, R0, 0x2 ;  /* 0x00000000020cd211 */ /* 0x010fe400078010ff */
[-C--:B------:R-:W-:Y:S02]  /*184d0*/  @!P2 LEA.HI.X R9, R6, R4.reuse, R9, 0x2, P1 ;  /* 0x000000040609a211 */ /* 0x080fe400008f1409 */
[C---:B------:R-:W-:Y:S02]  /*184e0*/  IADD3 R6, R217.reuse, 0xa8, RZ ;  /* 0x000000a8d9067810 */ /* 0x040fe40007ffe0ff */
[----:B------:R-:W-:Y:S01]  /*184f0*/  @!P5 LEA.HI.X R13, R2, R4, R7, 0x2, P0 ;  /* 0x00000004020dd211 */ /* 0x000fe200000f1407 */
[----:B------:R2:W-:Y:S01]  /*18500*/  @!P2 ST.E.64 [R8.64], R64 ;  /* 0x000000400800a985 */ /* 0x0005e2000c101b06 */
[----:B------:R-:W-:Y:S02]  /*18510*/  ISETP.GE.AND P2, PT, R6, c[0x0][0x3c8], PT ;  /* 0x0000f20006007a0c */ /* 0x000fe40003f46270 */
[C---:B------:R-:W-:Y:S01]  /*18520*/  IADD3 R2, R217.reuse, 0xb8, RZ ;  /* 0x000000b8d9027810 */ /* 0x040fe20007ffe0ff */
[----:B------:R4:W-:Y:S01]  /*18530*/  @!P4 ST.E.64 [R10.64], R76 ;  /* 0x0000004c0a00c985 */ /* 0x0009e2000c101b06 */
[----:B------:R-:W-:-:S04]  /*18540*/  IADD3 R7, R217, 0xc0, RZ ;  /* 0x000000c0d9077810 */ /* 0x000fc80007ffe0ff */
[----:B------:R-:W-:Y:S02]  /*18550*/  ISETP.GE.AND P4, PT, R7, c[0x0][0x3c8], PT ;  /* 0x0000f20007007a0c */ /* 0x000fe40003f86270 */
[----:B--2---:R-:W-:Y:S02]  /*18560*/  SHF.R.S32.HI R9, RZ, 0x1f, R3 ;  /* 0x0000001fff097819 */ /* 0x004fe40000011403 */
[-C--:B------:R-:W-:Y:S02]  /*18570*/  @!P3 LEA R8, P1, R3, R0.reuse, 0x2 ;  /* 0x000000000308b211 */ /* 0x080fe400078210ff */
[----:B----4-:R-:W-:Y:S02]  /*18580*/  @!P6 LEA R10, P0, R5, R0, 0x2 ;  /* 0x00000000050ae211 */ /* 0x010fe400078010ff */
[----:B------:R-:W-:Y:S02]  /*18590*/  @!P3 LEA.HI.X R9, R3, R4, R9, 0x2, P1 ;  /* 0x000000040309b211 */ /* 0x000fe400008f1409 */
[----:B------:R-:W-:-:S03]  /*185a0*/  SHF.R.S32.HI R3, RZ, 0x1f, R5 ;  /* 0x0000001fff037819 */ /* 0x000fc60000011405 */
[----:B------:R2:W-:Y:S01]  /*185b0*/  @!P3 ST.E.64 [R8.64], R72 ;  /* 0x000000480800b985 */ /* 0x0005e2000c101b06 */
[----:B------:R-:W-:Y:S02]  /*185c0*/  ISETP.GE.AND P3, PT, R2, c[0x0][0x3c8], PT ;  /* 0x0000f20002007a0c */ /* 0x000fe40003f66270 */
[----:B------:R-:W-:Y:S01]  /*185d0*/  @!P6 LEA.HI.X R11, R5, R4, R3, 0x2, P0 ;  /* 0x00000004050be211 */ /* 0x000fe200000f1403 */
[----:B------:R4:W-:Y:S01]  /*185e0*/  @!P5 ST.E.64 [R12.64], R84 ;  /* 0x000000540c00d985 */ /* 0x0009e2000c101b06 */
[C---:B------:R-:W-:Y:S02]  /*185f0*/  IADD3 R5, R217.reuse, 0xc8, RZ ;  /* 0x000000c8d9057810 */ /* 0x040fe40007ffe0ff */
[----:B------:R-:W-:-:S04]  /*18600*/  IADD3 R3, R217, 0xd0, RZ ;  /* 0x000000d0d9037810 */ /* 0x000fc80007ffe0ff */
[----:B------:R-:W-:Y:S02]  /*18610*/  ISETP.GE.AND P5, PT, R3, c[0x0][0x3c8], PT ;  /* 0x0000f20003007a0c */ /* 0x000fe40003fa6270 */
[----:B--2---:R-:W-:Y:S02]  /*18620*/  SHF.R.S32.HI R9, RZ, 0x1f, R6 ;  /* 0x0000001fff097819 */ /* 0x004fe40000011406 */
[CC--:B------:R-:W-:Y:S02]  /*18630*/  @!P2 LEA R8, P1, R6.reuse, R0.reuse, 0x2 ;  /* 0x000000000608a211 */ /* 0x0c0fe400078210ff */
[----:B----4-:R-:W-:Y:S02]  /*18640*/  @!P4 LEA R12, P0, R7, R0, 0x2 ;  /* 0x00000000070cc211 */ /* 0x010fe400078010ff */
[----:B------:R-:W-:Y:S02]  /*18650*/  @!P2 LEA.HI.X R9, R6, R4, R9, 0x2, P1 ;  /* 0x000000040609a211 */ /* 0x000fe400008f1409 */
[----:B------:R-:W-:-:S03]  /*18660*/  SHF.R.S32.HI R6, RZ, 0x1f, R7 ;  /* 0x0000001fff067819 */ /* 0x000fc60000011407 */
[----:B------:R2:W-:Y:S01]  /*18670*/  @!P2 ST.E.64 [R8.64], R80 ;  /* 0x000000500800a985 */ /* 0x0005e2000c101b06 */
[----:B------:R-:W-:Y:S02]  /*18680*/  ISETP.GE.AND P2, PT, R5, c[0x0][0x3c8], PT ;  /* 0x0000f20005007a0c */ /* 0x000fe40003f46270 */
[----:B------:R-:W-:Y:S01]  /*18690*/  @!P4 LEA.HI.X R13, R7, R4, R6, 0x2, P0 ;  /* 0x00000004070dc211 */ /* 0x000fe200000f1406 */
[----:B------:R4:W-:Y:S01]  /*186a0*/  @!P6 ST.E.64 [R10.64], R92 ;  /* 0x0000005c0a00e985 */ /* 0x0009e2000c101b06 */
[----:B------:R-:W-:Y:S02]  /*186b0*/  IADD3 R6, R217, 0xe0, RZ ;  /* 0x000000e0d9067810 */ /* 0x000fe40007ffe0ff */
[----:B------:R-:W-:Y:S02]  /*186c0*/  SHF.R.S32.HI R7, RZ, 0x1f, R3 ;  /* 0x0000001fff077819 */ /* 0x000fe40000011403 */
[----:B------:R-:W-:Y:S02]  /*186d0*/  ISETP.GE.AND P6, PT, R6, c[0x0][0x3c8], PT ;  /* 0x0000f20006007a0c */ /* 0x000fe40003fc6270 */
[----:B--2---:R-:W-:-:S02]  /*186e0*/  SHF.R.S32.HI R9, RZ, 0x1f, R2 ;  /* 0x0000001fff097819 */ /* 0x004fc40000011402 */
[CC--:B------:R-:W-:Y:S02]  /*186f0*/  @!P3 LEA R8, P1, R2.reuse, R0.reuse, 0x2 ;  /* 0x000000000208b211 */ /* 0x0c0fe400078210ff */
[----:B----4-:R-:W-:Y:S02]  /*18700*/  @!P5 LEA R10, P0, R3, R0, 0x2 ;  /* 0x00000000030ad211 */ /* 0x010fe400078010ff */
[-C--:B------:R-:W-:Y:S02]  /*18710*/  @!P3 LEA.HI.X R9, R2, R4.reuse, R9, 0x2, P1 ;  /* 0x000000040209b211 */ /* 0x080fe400008f1409 */
[----:B------:R-:W-:Y:S02]  /*18720*/  IADD3 R2, R217, 0xd8, RZ ;  /* 0x000000d8d9027810 */ /* 0x000fe40007ffe0ff */
[----:B------:R-:W-:Y:S01]  /*18730*/  @!P5 LEA.HI.X R11, R3, R4, R7, 0x2, P0 ;  /* 0x00000004030bd211 */ /* 0x000fe200000f1407 */
[----:B------:R2:W-:Y:S01]  /*18740*/  @!P3 ST.E.64 [R8.64], R88 ;  /* 0x000000580800b985 */ /* 0x0005e2000c101b06 */
[----:B------:R-:W-:-:S02]  /*18750*/  SHF.R.S32.HI R7, RZ, 0x1f, R2 ;  /* 0x0000001fff077819 */ /* 0x000fc40000011402 */
[----:B------:R-:W-:Y:S01]  /*18760*/  IADD3 R3, R217, 0xf0, RZ ;  /* 0x000000f0d9037810 */ /* 0x000fe20007ffe0ff */
[----:B------:R4:W-:Y:S01]  /*18770*/  @!P4 ST.E.64 [R12.64], R100 ;  /* 0x000000640c00c985 */ /* 0x0009e2000c101b06 */
[----:B------:R-:W-:Y:S02]  /*18780*/  ISETP.GE.AND P4, PT, R2, c[0x0][0x3c8], PT ;  /* 0x0000f20002007a0c */ /* 0x000fe40003f86270 */
[----:B--2---:R-:W-:Y:S02]  /*18790*/  SHF.R.S32.HI R9, RZ, 0x1f, R5 ;  /* 0x0000001fff097819 */ /* 0x004fe40000011405 */
[CC--:B------:R-:W-:Y:S02]  /*187a0*/  @!P2 LEA R8, P1, R5.reuse, R0.reuse, 0x2 ;  /* 0x000000000508a211 */ /* 0x0c0fe400078210ff */
[----:B----4-:R-:W-:Y:S02]  /*187b0*/  @!P6 LEA R12, P0, R6, R0, 0x2 ;  /* 0x00000000060ce211 */ /* 0x010fe400078010ff */
[----:B------:R-:W-:-:S02]  /*187c0*/  @!P2 LEA.HI.X R9, R5, R4, R9, 0x2, P1 ;  /* 0x000000040509a211 */ /* 0x000fc400008f1409 */
[----:B------:R-:W-:-:S03]  /*187d0*/  IADD3 R5, R217, 0xe8, RZ ;  /* 0x000000e8d9057810 */ /* 0x000fc60007ffe0ff */
[C---:B------:R-:W-:Y:S01]  /*187e0*/  @!P4 LEA R14, P1, R2.reuse, R0, 0x2 ;  /* 0x00000000020ec211 */ /* 0x040fe200078210ff */
[----:B------:R2:W-:Y:S01]  /*187f0*/  @!P2 ST.E.64 [R8.64], R96 ;  /* 0x000000600800a985 */ /* 0x0005e2000c101b06 */
[----:B------:R-:W-:Y:S02]  /*18800*/  ISETP.GE.AND P3, PT, R5, c[0x0][0x3c8], PT ;  /* 0x0000f20005007a0c */ /* 0x000fe40003f66270 */
[----:B------:R-:W-:Y:S01]  /*18810*/  @!P4 LEA.HI.X R15, R2, R4, R7, 0x2, P1 ;  /* 0x00000004020fc211 */ /* 0x000fe200008f1407 */
[----:B------:R4:W-:Y:S01]  /*18820*/  @!P5 ST.E.64 [R10.64], R108 ;  /* 0x0000006c0a00d985 */ /* 0x0009e2000c101b06 */
[----:B------:R-:W-:Y:S02]  /*18830*/  ISETP.GE.AND P2, PT, R3, c[0x0][0x3c8], PT ;  /* 0x0000f20003007a0c */ /* 0x000fe40003f46270 */
[----:B------:R-:W-:Y:S01]  /*18840*/  IADD3 R2, R217, 0xf8, RZ ;  /* 0x000000f8d9027810 */ /* 0x000fe20007ffe0ff */
[----:B------:R1:W-:Y:S03]  /*18850*/  @!P4 ST.E.64 [R14.64], R166 ;  /* 0x000000a60e00c985 */ /* 0x0003e6000c101b06 */
[----:B------:R-:W-:-:S02]  /*18860*/  ISETP.GE.AND P1, PT, R2, c[0x0][0x3c8], PT ;  /* 0x0000f20002007a0c */ /* 0x000fc40003f26270 */
[----:B--2---:R-:W-:-:S04]  /*18870*/  SHF.R.S32.HI R8, RZ, 0x1f, R6 ;  /* 0x0000001fff087819 */ /* 0x004fc80000011406 */
[----:B------:R-:W-:Y:S02]  /*18880*/  @!P6 LEA.HI.X R13, R6, R4, R8, 0x2, P0 ;  /* 0x00000004060de211 */ /* 0x000fe400000f1408 */
[----:B------:R-:W-:Y:S02]  /*18890*/  SHF.R.S32.HI R6, RZ, 0x1f, R5 ;  /* 0x0000001fff067819 */ /* 0x000fe40000011405 */
[C---:B----4-:R-:W-:Y:S01]  /*188a0*/  @!P3 LEA R10, P0, R5.reuse, R0, 0x2 ;  /* 0x00000000050ab211 */ /* 0x050fe200078010ff */
[----:B------:R1:W-:Y:S03]  /*188b0*/  @!P6 ST.E.64 [R12.64], R164 ;  /* 0x000000a40c00e985 */ /* 0x0003e6000c101b06 */
[----:B------:R-:W-:Y:S02]  /*188c0*/  @!P3 LEA.HI.X R11, R5, R4, R6, 0x2, P0 ;  /* 0x00000004050bb211 */ /* 0x000fe400000f1406 */
[----:B------:R-:W-:-:S02]  /*188d0*/  SHF.R.S32.HI R5, RZ, 0x1f, R3 ;  /* 0x0000001fff057819 */ /* 0x000fc40000011403 */
[C---:B------:R-:W-:Y:S01]  /*188e0*/  @!P2 LEA R8, P0, R3.reuse, R0, 0x2 ;  /* 0x000000000308a211 */ /* 0x040fe200078010ff */
[----:B------:R1:W-:Y:S03]  /*188f0*/  @!P3 ST.E.64 [R10.64], R162 ;  /* 0x000000a20a00b985 */ /* 0x0003e6000c101b06 */
[----:B------:R-:W-:Y:S02]  /*18900*/  @!P2 LEA.HI.X R9, R3, R4, R5, 0x2, P0 ;  /* 0x000000040309a211 */ /* 0x000fe400000f1405 */
[----:B------:R-:W-:Y:S02]  /*18910*/  SHF.R.S32.HI R3, RZ, 0x1f, R2 ;  /* 0x0000001fff037819 */ /* 0x000fe40000011402 */
[C---:B------:R-:W-:Y:S01]  /*18920*/  @!P1 LEA R6, P0, R2.reuse, R0, 0x2 ;  /* 0x0000000002069211 */ /* 0x040fe200078010ff */
[----:B------:R1:W-:Y:S03]  /*18930*/  @!P2 ST.E.64 [R8.64], R116 ;  /* 0x000000740800a985 */ /* 0x0003e6000c101b06 */
[----:B------:R-:W-:-:S05]  /*18940*/  @!P1 LEA.HI.X R7, R2, R4, R3, 0x2, P0 ;  /* 0x0000000402079211 */ /* 0x000fca00000f1403 */
[----:B------:R1:W-:Y:S04]  /*18950*/  @!P1 ST.E.64 [R6.64], R104 ;  /* 0x0000006806009985 */ /* 0x0003e8000c101b06 */
.L_x_1131:
[----:B------:R-:W-:Y:S05]  /*18960*/  BSYNC B0 ;  /* 0x0000000000007941 */ /* 0x000fea0003800000 */
.L_x_1130:
[----:B------:R-:W-:Y:S05]  /*18970*/  BRA.DIV ~URZ, `(.L_x_1132) ;  /* 0x000036827f007947 */ /* 0x000fea000b800000 */
[----:B--2---:R2:W1:Y:S04]  /*18980*/  SHFL.IDX PT, R4, R16, 0x1, 0x1c1f ;  /* 0x003c1f0010047f89 */ /* 0x00446800000e0000 */
[----:B----4-:R2:W4:Y:S02]  /*18990*/  SHFL.IDX PT, R0, R17, 0x1, 0x1c1f ;  /* 0x003c1f0011007f89 */ /* 0x01052400000e0000 */
.L_x_1190:
[----:B------:R-:W-:-:S13]  /*189a0*/  LOP3.LUT P0, RZ, R216, 0x2, RZ, 0xc0, !PT ;  /* 0x00000002d8ff7812 */ /* 0x000fda000780c0ff */
[----:B------:R-:W-:Y:S05]  /*189b0*/  @P0 BRA `(.L_x_1127) ;  /* 0x000019f000000947 */ /* 0x000fea0003800000 */
[C---:B------:R-:W-:Y:S02]  /*189c0*/  ISETP.GE.AND P1, PT, R217.reuse, c[0x0][0x3c8], PT ;  /* 0x0000f200d9007a0c */ /* 0x040fe40003f26270 */
[C---:B-1----:R-:W-:Y:S02]  /*189d0*/  IADD3 R10, R217.reuse, 0x8, RZ ;  /* 0x00000008d90a7810 */ /* 0x042fe40007ffe0ff */
[C---:B------:R-:W-:Y:S02]  /*189e0*/  IADD3 R8, R217.reuse, 0x10, RZ ;  /* 0x00000010d9087810 */ /* 0x040fe40007ffe0ff */
[----:B------:R-:W-:Y:S02]  /*189f0*/  ISETP.GE.AND P0, PT, R10, c[0x0][0x3c8], PT ;  /* 0x0000f2000a007a0c */ /* 0x000fe40003f06270 */
[----:B------:R-:W-:Y:S02]  /*18a00*/  ISETP.GE.AND P5, PT, R8, c[0x0][0x3c8], PT ;  /* 0x0000f20008007a0c */ /* 0x000fe40003fa6270 */
[----:B------:R-:W-:-:S02]  /*18a10*/  IADD3 R14, R217, 0x18, RZ ;  /* 0x00000018d90e7810 */ /* 0x000fc40007ffe0ff */
[C---:B------:R-:W-:Y:S01]  /*18a20*/  IADD3 R12, R217.reuse, 0x20, RZ ;  /* 0x00000020d90c7810 */ /* 0x040fe20007ffe0ff */
[----:B----4-:R-:W-:Y:S01]  /*18a30*/  @!P1 IMAD.MOV.U32 R2, RZ, RZ, R0 ;  /* 0x000000ffff029224 */ /* 0x010fe200078e0000 */
[C---:B------:R-:W-:Y:S01]  /*18a40*/  IADD3 R13, R217.reuse, 0x8, RZ ;  /* 0x00000008d90d7810 */ /* 0x040fe20007ffe0ff */
[----:B------:R-:W-:Y:S01]  /*18a50*/  @!P1 IMAD.MOV.U32 R3, RZ, RZ, R4 ;  /* 0x000000ffff039224 */ /* 0x000fe200078e0004 */
[----:B------:R-:W-:Y:S02]  /*18a60*/  ISETP.GE.AND P4, PT, R14, c[0x0][0x3c8], PT ;  /* 0x0000f2000e007a0c */ /* 0x000fe40003f86270 */
[----:B------:R-:W-:Y:S01]  /*18a70*/  ISETP.GE.AND P3, PT, R12, c[0x0][0x3c8], PT ;  /* 0x0000f2000c007a0c */ /* 0x000fe20003f66270 */
[C---:B------:R-:W-:Y:S01]  /*18a80*/  @!P1 IMAD.WIDE R2, R217.reuse, 0x4, R2 ;  /* 0x00000004d9029825 */ /* 0x040fe200078e0202 */
[C---:B------:R-:W-:Y:S02]  /*18a90*/  IADD3 R9, R217.reuse, 0x10, RZ ;  /* 0x00000010d9097810 */ /* 0x040fe40007ffe0ff */
[----:B------:R-:W-:-:S02]  /*18aa0*/  IADD3 R5, R217, 0x28, RZ ;  /* 0x00000028d9057810 */ /* 0x000fc40007ffe0ff */
[C---:B------:R-:W-:Y:S01]  /*18ab0*/  @!P0 LEA R6, P6, R10.reuse, R0, 0x2 ;  /* 0x000000000a068211 */ /* 0x040fe200078c10ff */
[----:B------:R1:W-:Y:S01]  /*18ac0*/  @!P1 ST.E.64 [R2.64], R120 ;  /* 0x0000007802009985 */ /* 0x0003e2000c101b06 */
[----:B------:R-:W-:Y:S02]  /*18ad0*/  SHF.R.S32.HI R13, RZ, 0x1f, R13 ;  /* 0x0000001fff0d7819 */ /* 0x000fe4000001140d */
[----:B------:R-:W-:Y:S02]  /*18ae0*/  SHF.R.S32.HI R9, RZ, 0x1f, R9 ;  /* 0x0000001fff097819 */ /* 0x000fe40000011409 */
[----:B------:R-:W-:Y:S02]  /*18af0*/  ISETP.GE.AND P2, PT, R5, c[0x0][0x3c8], PT ;  /* 0x0000f20005007a0c */ /* 0x000fe40003f46270 */
[----:B------:R-:W-:Y:S02]  /*18b00*/  IADD3 R11, R217, 0x30, RZ ;  /* 0x00000030d90b7810 */ /* 0x000fe40007ffe0ff */
[----:B------:R-:W-:-:S02]  /*18b10*/  @!P0 LEA.HI.X R7, R10, R4, R13, 0x2, P6 ;  /* 0x000000040a078211 */ /* 0x000fc400030f140d */
[C---:B------:R-:W-:Y:S02]  /*18b20*/  IADD3 R15, R217.reuse, 0x18, RZ ;  /* 0x00000018d90f7810 */ /* 0x040fe40007ffe0ff */
[C---:B------:R-:W-:Y:S01]  /*18b30*/  IADD3 R13, R217.reuse, 0x20, RZ ;  /* 0x00000020d90d7810 */ /* 0x040fe20007ffe0ff */
[----:B------:R4:W-:Y:S01]  /*18b40*/  @!P0 ST.E.64 [R6.64], R124 ;  /* 0x0000007c06008985 */ /* 0x0009e2000c101b06 */
[----:B------:R-:W-:Y:S02]  /*18b50*/  SHF.R.S32.HI R15, RZ, 0x1f, R15 ;  /* 0x0000001fff0f7819 */ /* 0x000fe4000001140f */
[----:B------:R-:W-:Y:S02]  /*18b60*/  SHF.R.S32.HI R13, RZ, 0x1f, R13 ;  /* 0x0000001fff0d7819 */ /* 0x000fe4000001140d */
[----:B------:R-:W-:-:S04]  /*18b70*/  IADD3 R10, R217, 0x28, RZ ;  /* 0x00000028d90a7810 */ /* 0x000fc80007ffe0ff */
[----:B------:R-:W-:Y:S02]  /*18b80*/  SHF.R.S32.HI R10, RZ, 0x1f, R10 ;  /* 0x0000001fff0a7819 */ /* 0x000fe4000001140a */
[----:B-1----:R-:W-:-:S04]  /*18b90*/  @!P5 LEA R2, P1, R8, R0, 0x2 ;  /* 0x000000000802d211 */ /* 0x002fc800078210ff */
[----:B------:R-:W-:Y:S02]  /*18ba0*/  @!P5 LEA.HI.X R3, R8, R4, R9, 0x2, P1 ;  /* 0x000000040803d211 */ /* 0x000fe400008f1409 */
[----:B------:R-:W-:Y:S02]  /*18bb0*/  ISETP.GE.AND P1, PT, R11, c[0x0][0x3c8], PT ;  /* 0x0000f2000b007a0c */ /* 0x000fe40003f26270 */
[C---:B------:R-:W-:Y:S01]  /*18bc0*/  @!P4 LEA R8, P0, R14.reuse, R0, 0x2 ;  /* 0x000000000e08c211 */ /* 0x040fe200078010ff */
[----:B------:R1:W-:Y:S03]  /*18bd0*/  @!P5 ST.E.64 [R2.64], R128 ;  /* 0x000000800200d985 */ /* 0x0003e6000c101b06 */
[----:B------:R-:W-:Y:S02]  /*18be0*/  @!P4 LEA.HI.X R9, R14, R4, R15, 0x2, P0 ;  /* 0x000000040e09c211 */ /* 0x000fe400000f140f */
[----:B----4-:R-:W-:-:S02]  /*18bf0*/  @!P3 LEA R6, P6, R12, R0, 0x2 ;  /* 0x000000000c06b211 */ /* 0x010fc400078c10ff */
[----:B------:R-:W-:Y:S01]  /*18c00*/  ISETP.GE.AND P0, PT, R252, c[0x0][0x3c8], PT ;  /* 0x0000f200fc007a0c */ /* 0x000fe20003f06270 */
[----:B------:R4:W-:Y:S01]  /*18c10*/  @!P4 ST.E.64 [R8.64], R134 ;  /* 0x000000860800c985 */ /* 0x0009e2000c101b06 */
[----:B------:R-:W-:Y:S02]  /*18c20*/  @!P3 LEA.HI.X R7, R12, R4, R13, 0x2, P6 ;  /* 0x000000040c07b211 */ /* 0x000fe400030f140d */
[----:B------:R-:W-:Y:S02]  /*18c30*/  IADD3 R12, R217, 0x30, RZ ;  /* 0x00000030d90c7810 */ /* 0x000fe40007ffe0ff */
[----:B------:R-:W-:Y:S01]  /*18c40*/  ISETP.GE.AND P4, PT, R251, c[0x0][0x3c8], PT ;  /* 0x0000f200fb007a0c */ /* 0x000fe20003f86270 */
[----:B------:R5:W-:Y:S01]  /*18c50*/  @!P3 ST.E.64 [R6.64], R22 ;  /* 0x000000160600b985 */ /* 0x000be2000c101b06 */
[----:B------:R-:W-:Y:S02]  /*18c60*/  SHF.R.S32.HI R12, RZ, 0x1f, R12 ;  /* 0x0000001fff0c7819 */ /* 0x000fe4000001140c */
[----:B-1----:R-:W-:-:S04]  /*18c70*/  @!P2 LEA R2, P5, R5, R0, 0x2 ;  /* 0x000000000502a211 */ /* 0x002fc800078a10ff */
[----:B------:R-:W-:Y:S02]  /*18c80*/  @!P2 LEA.HI.X R3, R5, R4, R10, 0x2, P5 ;  /* 0x000000040503a211 */ /* 0x000fe400028f140a */
[----:B------:R-:W-:Y:S02]  /*18c90*/  SHF.R.S32.HI R10, RZ, 0x1f, R252 ;  /* 0x0000001fff0a7819 */ /* 0x000fe400000114fc */
[----:B----4-:R-:W-:Y:S01]  /*18ca0*/  @!P1 LEA R8, P3, R11, R0, 0x2 ;  /* 0x000000000b089211 */ /* 0x010fe200078610ff */
[----:B------:R1:W-:Y:S01]  /*18cb0*/  @!P2 ST.E.64 [R2.64], R26 ;  /* 0x0000001a0200a985 */ /* 0x0003e2000c101b06 */
[----:B------:R-:W-:Y:S02]  /*18cc0*/  IADD3 R5, R217, 0x50, RZ ;  /* 0x00000050d9057810 */ /* 0x000fe40007ffe0ff */
[----:B------:R-:W-:Y:S02]  /*18cd0*/  @!P1 LEA.HI.X R9, R11, R4, R12, 0x2, P3 ;  /* 0x000000040b099211 */ /* 0x000fe400018f140c */
[----:B------:R-:W-:-:S02]  /*18ce0*/  ISETP.GE.AND P3, PT, R249, c[0x0][0x3c8], PT ;  /* 0x0000f200f9007a0c */ /* 0x000fc40003f66270 */
[C---:B-----5:R-:W-:Y:S01]  /*18cf0*/  @!P0 LEA R6, P2, R252.reuse, R0, 0x2 ;  /* 0x00000000fc068211 */ /* 0x060fe200078410ff */
[----:B------:R4:W-:Y:S01]  /*18d00*/  @!P1 ST.E.64 [R8.64], R138 ;  /* 0x0000008a08009985 */ /* 0x0009e2000c101b06 */
[----:B------:R-:W-:Y:S02]  /*18d10*/  SHF.R.S32.HI R12, RZ, 0x1f, R251 ;  /* 0x0000001fff0c7819 */ /* 0x000fe400000114fb */
[----:B------:R-:W-:Y:S02]  /*18d20*/  @!P0 LEA.HI.X R7, R252, R4, R10, 0x2, P2 ;  /* 0x00000004fc078211 */ /* 0x000fe400010f140a */
[----:B------:R-:W-:Y:S02]  /*18d30*/  ISETP.GE.AND P6, PT, R5, c[0x0][0x3c8], PT ;  /* 0x0000f20005007a0c */ /* 0x000fe40003fc6270 */
[----:B------:R-:W-:Y:S01]  /*18d40*/  SHF.R.S32.HI R13, RZ, 0x1f, R5 ;  /* 0x0000001fff0d7819 */ /* 0x000fe20000011405 */
[----:B------:R5:W-:Y:S01]  /*18d50*/  @!P0 ST.E.64 [R6.64], R30 ;  /* 0x0000001e06008985 */ /* 0x000be2000c101b06 */
[----:B------:R-:W-:-:S04]  /*18d60*/  @!P4 LEA R10, P0, R251, R0, 0x2 ;  /* 0x00000000fb0ac211 */ /* 0x000fc800078010ff */
[----:B------:R-:W-:-:S05]  /*18d70*/  @!P4 LEA.HI.X R11, R251, R4, R12, 0x2, P0 ;  /* 0x00000004fb0bc211 */ /* 0x000fca00000f140c */
[----:B------:R2:W-:Y:S02]  /*18d80*/  @!P4 ST.E.64 [R10.64], R38 ;  /* 0x000000260a00c985 */ /* 0x0005e4000c101b06 */
[----:B--2---:R-:W-:Y:S02]  /*18d90*/  @!P6 LEA R16, P0, R5, R0, 0x2 ;  /* 0x000000000510e211 */ /* 0x004fe400078010ff */
[C---:B-1----:R-:W-:Y:S02]  /*18da0*/  IADD3 R3, R217.reuse, 0x58, RZ ;  /* 0x00000058d9037810 */ /* 0x042fe40007ffe0ff */
[----:B------:R-:W-:Y:S02]  /*18db0*/  IADD3 R2, R217, 0x60, RZ ;  /* 0x00000060d9027810 */ /* 0x000fe40007ffe0ff */
[----:B------:R-:W-:Y:S02]  /*18dc0*/  ISETP.GE.AND P5, PT, R3, c[0x0][0x3c8], PT ;  /* 0x0000f20003007a0c */ /* 0x000fe40003fa6270 */
[----:B------:R-:W-:-:S02]  /*18dd0*/  SHF.R.S32.HI R12, RZ, 0x1f, R3 ;  /* 0x0000001fff0c7819 */ /* 0x000fc40000011403 */
[----:B----4-:R-:W-:Y:S02]  /*18de0*/  @!P3 LEA R8, P1, R249, R0, 0x2 ;  /* 0x00000000f908b211 */ /* 0x010fe400078210ff */
[----:B------:R-:W-:Y:S02]  /*18df0*/  ISETP.GE.AND P4, PT, R2, c[0x0][0x3c8], PT ;  /* 0x0000f20002007a0c */ /* 0x000fe40003f86270 */
[----:B---3--:R-:W-:Y:S02]  /*18e00*/  @!P6 LEA.HI.X R17, R5, R4, R13, 0x2, P0 ;  /* 0x000000040511e211 */ /* 0x008fe400000f140d */
[C---:B------:R-:W-:Y:S02]  /*18e10*/  IADD3 R5, R217.reuse, 0x78, RZ ;  /* 0x00000078d9057810 */ /* 0x040fe40007ffe0ff */
[----:B-----5:R-:W-:Y:S02]  /*18e20*/  SHF.R.S32.HI R7, RZ, 0x1f, R249 ;  /* 0x0000001fff077819 */ /* 0x020fe400000114f9 */
[----:B------:R-:W-:-:S02]  /*18e30*/  IADD3 R6, R217, 0x68, RZ ;  /* 0x00000068d9067810 */ /* 0x000fc40007ffe0ff */
[----:B------:R-:W-:Y:S02]  /*18e40*/  @!P3 LEA.HI.X R9, R249, R4, R7, 0x2, P1 ;  /* 0x00000004f909b211 */ /* 0x000fe400008f1407 */
[C---:B------:R-:W-:Y:S02]  /*18e50*/  @!P5 LEA R14, P1, R3.reuse, R0, 0x2 ;  /* 0x00000000030ed211 */ /* 0x040fe400078210ff */
[----:B------:R-:W-:Y:S01]  /*18e60*/  ISETP.GE.AND P2, PT, R6, c[0x0][0x3c8], PT ;  /* 0x0000f20006007a0c */ /* 0x000fe20003f46270 */
[----:B------:R1:W-:Y:S01]  /*18e70*/  @!P3 ST.E.64 [R8.64], R34 ;  /* 0x000000220800b985 */ /* 0x0003e2000c101b06 */
[----:B------:R-:W-:Y:S02]  /*18e80*/  @!P5 LEA.HI.X R15, R3, R4, R12, 0x2, P1 ;  /* 0x00000004030fd211 */ /* 0x000fe400008f140c */
[----:B------:R-:W-:Y:S01]  /*18e90*/  IADD3 R3, R217, 0x70, RZ ;  /* 0x00000070d9037810 */ /* 0x000fe20007ffe0ff */
[----:B------:R2:W-:Y:S01]  /*18ea0*/  @!P6 ST.E.64 [R16.64], R46 ;  /* 0x0000002e1000e985 */ /* 0x0005e2000c101b06 */
[----:B------:R-:W-:-:S02]  /*18eb0*/  @!P4 LEA R12, P0, R2, R0, 0x2 ;  /* 0x00000000020cc211 */ /* 0x000fc400078010ff */
[----:B------:R-:W-:Y:S01]  /*18ec0*/  ISETP.GE.AND P1, PT, R3, c[0x0][0x3c8], PT ;  /* 0x0000f20003007a0c */ /* 0x000fe20003f26270 */
[----:B------:R3:W-:Y:S01]  /*18ed0*/  @!P5 ST.E.64 [R14.64], R42 ;  /* 0x0000002a0e00d985 */ /* 0x0007e2000c101b06 */
[----:B------:R-:W-:-:S03]  /*18ee0*/  SHF.R.S32.HI R7, RZ, 0x1f, R6 ;  /* 0x0000001fff077819 */ /* 0x000fc60000011406 */
[----:B------:R-:W-:-:S04]  /*18ef0*/  @!P2 LEA R10, P3, R6, R0, 0x2 ;  /* 0x00000000060aa211 */ /* 0x000fc800078610ff */
[----:B------:R-:W-:Y:S02]  /*18f00*/  @!P2 LEA.HI.X R11, R6, R4, R7, 0x2, P3 ;  /* 0x00000004060ba211 */ /* 0x000fe400018f1407 */
[----:B------:R-:W-:Y:S02]  /*18f10*/  SHF.R.S32.HI R6, RZ, 0x1f, R3 ;  /* 0x0000001fff067819 */ /* 0x000fe40000011403 */
[----:B------:R-:W-:-:S04]  /*18f20*/  IADD3 R7, R217, 0x88, RZ ;  /* 0x00000088d9077810 */ /* 0x000fc80007ffe0ff */
[----:B------:R-:W-:Y:S02]  /*18f30*/  ISETP.GE.AND P5, PT, R7, c[0x0][0x3c8], PT ;  /* 0x0000f20007007a0c */ /* 0x000fe40003fa6270 */
[----:B-1----:R-:W-:Y:S02]  /*18f40*/  SHF.R.S32.HI R8, RZ, 0x1f, R2 ;  /* 0x0000001fff087819 */ /* 0x002fe40000011402 */
[----:B------:R-:W-:Y:S02]  /*18f50*/  SHF.R.S32.HI R9, RZ, 0x1f, R5 ;  /* 0x0000001fff097819 */ /* 0x000fe40000011405 */
[----:B------:R-:W-:Y:S02]  /*18f60*/  @!P4 LEA.HI.X R13, R2, R4, R8, 0x2, P0 ;  /* 0x00000004020dc211 */ /* 0x000fe400000f1408 */
[----:B------:R-:W-:Y:S02]  /*18f70*/  @!P1 LEA R18, P4, R3, R0, 0x2 ;  /* 0x0000000003129211 */ /* 0x000fe400078810ff */
[----:B------:R-:W-:-:S02]  /*18f80*/  ISETP.GE.AND P0, PT, R5, c[0x0][0x3c8], PT ;  /* 0x0000f20005007a0c */ /* 0x000fc40003f06270 */
[----:B------:R-:W-:Y:S02]  /*18f90*/  @!P1 LEA.HI.X R19, R3, R4, R6, 0x2, P4 ;  /* 0x0000000403139211 */ /* 0x000fe400020f1406 */
[----:B------:R-:W-:Y:S02]  /*18fa0*/  ISETP.GE.AND P4, PT, R2, c[0x0][0x3c8], PT ;  /* 0x0000f20002007a0c */ /* 0x000fe40003f86270 */
[C---:B------:R-:W-:Y:S02]  /*18fb0*/  IADD3 R8, R217.reuse, 0x80, RZ ;  /* 0x00000080d9087810 */ /* 0x040fe40007ffe0ff */
[----:B------:R-:W-:Y:S02]  /*18fc0*/  IADD3 R2, R217, 0x90, RZ ;  /* 0x00000090d9027810 */ /* 0x000fe40007ffe0ff */
[----:B------:R-:W-:Y:S02]  /*18fd0*/  ISETP.GE.AND P6, PT, R8, c[0x0][0x3c8], PT ;  /* 0x0000f20008007a0c */ /* 0x000fe40003fc6270 */
[----:B------:R-:W-:-:S02]  /*18fe0*/  SHF.R.S32.HI R3, RZ, 0x1f, R8 ;  /* 0x0000001fff037819 */ /* 0x000fc40000011408 */
[----:B--2---:R-:W-:Y:S02]  /*18ff0*/  @!P0 LEA R16, P3, R5, R0, 0x2 ;  /* 0x0000000005108211 */ /* 0x004fe400078610ff */
[----:B------:R-:W-:Y:S01]  /*19000*/  IADD3 R6, R217, 0x98, RZ ;  /* 0x00000098d9067810 */ /* 0x000fe20007ffe0ff */
[----:B------:R1:W-:Y:S01]  /*19010*/  @!P4 ST.E.64 [R12.64], R54 ;  /* 0x000000360c00c985 */ /* 0x0003e2000c101b06 */
[----:B------:R-:W-:Y:S02]  /*19020*/  @!P0 LEA.HI.X R17, R5, R4, R9, 0x2, P3 ;  /* 0x0000000405118211 */ /* 0x000fe400018f1409 */
[----:B------:R-:W-:Y:S01]  /*19030*/  SHF.R.S32.HI R5, RZ, 0x1f, R7 ;  /* 0x0000001fff057819 */ /* 0x000fe20000011407 */
[----:B------:R2:W-:Y:S01]  /*19040*/  @!P2 ST.E.64 [R10.64], R50 ;  /* 0x000000320a00a985 */ /* 0x0005e2000c101b06 */
[----:B------:R-:W-:Y:S02]  /*19050*/  ISETP.GE.AND P4, PT, R6, c[0x0][0x3c8], PT ;  /* 0x0000f20006007a0c */ /* 0x000fe40003f86270 */
[----:B---3--:R-:W-:Y:S01]  /*19060*/  @!P6 LEA R14, P3, R8, R0, 0x2 ;  /* 0x00000000080ee211 */ /* 0x008fe200078610ff */
[----:B------:R-:W-:Y:S01]  /*19070*/  @!P1 ST.E.64 [R18.64], R62 ;  /* 0x0000003e12009985 */ /* 0x000fe2000c101b06 */
[----:B------:R-:W-:-:S02]  /*19080*/  SHF.R.S32.HI R9, RZ, 0x1f, R6 ;  /* 0x0000001fff097819 */ /* 0x000fc40000011406 */
[----:B------:R-:W-:Y:S01]  /*19090*/  @!P6 LEA.HI.X R15, R8, R4, R3, 0x2, P3 ;  /* 0x00000004080fe211 */ /* 0x000fe200018f1403 */
[----:B------:R3:W-:Y:S01]  /*190a0*/  @!P0 ST.E.64 [R16.64], R58 ;  /* 0x0000003a10008985 */ /* 0x0007e2000c101b06 */
[----:B------:R-:W-:-:S03]  /*190b0*/  IADD3 R3, R217, 0xa8, RZ ;  /* 0x000000a8d9037810 */ /* 0x000fc60007ffe0ff */
[----:B------:R-:W-:Y:S01]  /*190c0*/  @!P6 ST.E.64 [R14.64], R70 ;  /* 0x000000460e00e985 */ /* 0x000fe2000c101b06 */
[----:B------:R-:W-:Y:S02]  /*190d0*/  ISETP.GE.AND P6, PT, R2, c[0x0][0x3c8], PT ;  /* 0x0000f20002007a0c */ /* 0x000fe40003fc6270 */
[----:B------:R-:W-:-:S04]  /*190e0*/  @!P4 LEA R8, P1, R6, R0, 0x2 ;  /* 0x000000000608c211 */ /* 0x000fc800078210ff */
[----:B------:R-:W-:Y:S02]  /*190f0*/  @!P4 LEA.HI.X R9, R6, R4, R9, 0x2, P1 ;  /* 0x000000040609c211 */ /* 0x000fe400008f1409 */
[----:B------:R-:W-:Y:S02]  /*19100*/  IADD3 R6, R217, 0xb0, RZ ;  /* 0x000000b0d9067810 */ /* 0x000fe40007ffe0ff */
[C---:B-1----:R-:W-:Y:S02]  /*19110*/  @!P5 LEA R12, P2, R7.reuse, R0, 0x2 ;  /* 0x00000000070cd211 */ /* 0x042fe400078410ff */
[----:B------:R-:W-:Y:S02]  /*19120*/  ISETP.GE.AND P1, PT, R6, c[0x0][0x3c8], PT ;  /* 0x0000f20006007a0c */ /* 0x000fe40003f26270 */
[----:B------:R-:W-:Y:S02]  /*19130*/  @!P5 LEA.HI.X R13, R7, R4, R5, 0x2, P2 ;  /* 0x00000004070dd211 */ /* 0x000fe400010f1405 */
[----:B------:R-:W-:-:S02]  /*19140*/  ISETP.GE.AND P2, PT, R2, c[0x0][0x3c8], PT ;  /* 0x0000f20002007a0c */ /* 0x000fc40003f46270 */
[----:B------:R-:W-:Y:S01]  /*19150*/  IADD3 R5, R217, 0xa0, RZ ;  /* 0x000000a0d9057810 */ /* 0x000fe20007ffe0ff */
[----:B------:R1:W-:Y:S01]  /*19160*/  @!P5 ST.E.64 [R12.64], R66 ;  /* 0x000000420c00d985 */ /* 0x0003e2000c101b06 */
[----:B------:R-:W-:Y:S02]  /*19170*/  SHF.R.S32.HI R7, RZ, 0x1f, R2 ;  /* 0x0000001fff077819 */ /* 0x000fe40000011402 */
[----:B------:R-:W-:-:S07]  /*19180*/  ISETP.GE.AND P3, PT, R5, c[0x0][0x3c8], PT ;  /* 0x0000f20005007a0c */ /* 0x000fce0003f66270 */
[----:B--2---:R-:W-:-:S04]  /*19190*/  @!P2 LEA R10, P0, R2, R0, 0x2 ;  /* 0x00000000020aa211 */ /* 0x004fc800078010ff */
[----:B------:R-:W-:Y:S02]  /*191a0*/  @!P2 LEA.HI.X R11, R2, R4, R7, 0x2, P0 ;  /* 0x00000004020ba211 */ /* 0x000fe400000f1407 */
[----:B------:R-:W-:Y:S02]  /*191b0*/  ISETP.GE.AND P2, PT, R3, c[0x0][0x3c8], PT ;  /* 0x0000f20003007a0c */ /* 0x000fe40003f46270 */
[----:B---3--:R-:W-:Y:S01]  /*191c0*/  @!P3 LEA R16, P0, R5, R0, 0x2 ;  /* 0x000000000510b211 */ /* 0x008fe200078010ff */
[----:B------:R2:W-:Y:S01]  /*191d0*/  @!P6 ST.E.64 [R10.64], R78 ;  /* 0x0000004e0a00e985 */ /* 0x0005e2000c101b06 */
[C---:B------:R-:W-:Y:S02]  /*191e0*/  IADD3 R7, R217.reuse, 0xb8, RZ ;  /* 0x000000b8d9077810 */ /* 0x040fe40007ffe0ff */
[----:B------:R-:W-:Y:S01]  /*191f0*/  IADD3 R2, R217, 0xc8, RZ ;  /* 0x000000c8d9027810 */ /* 0x000fe20007ffe0ff */
[----:B------:R3:W-:Y:S01]  /*19200*/  @!P4 ST.E.64 [R8.64], R74 ;  /* 0x0000004a0800c985 */ /* 0x0007e2000c101b06 */
[----:B-1----:R-:W-:-:S02]  /*19210*/  SHF.R.S32.HI R13, RZ, 0x1f, R5 ;  /* 0x0000001fff0d7819 */ /* 0x002fc40000011405 */
[----:B------:R-:W-:Y:S02]  /*19220*/  SHF.R.S32.HI R12, RZ, 0x1f, R3 ;  /* 0x0000001fff0c7819 */ /* 0x000fe40000011403 */
[----:B------:R-:W-:Y:S02]  /*19230*/  @!P3 LEA.HI.X R17, R5, R4, R13, 0x2, P0 ;  /* 0x000000040511b211 */ /* 0x000fe400000f140d */
[----:B------:R-:W-:Y:S02]  /*19240*/  ISETP.GE.AND P0, PT, R7, c[0x0][0x3c8], PT ;  /* 0x0000f20007007a0c */ /* 0x000fe40003f06270 */
[C---:B------:R-:W-:Y:S01]  /*19250*/  @!P2 LEA R14, P5, R3.reuse, R0, 0x2 ;  /* 0x00000000030ea211 */ /* 0x040fe200078a10ff */
[----:B------:R1:W-:Y:S01]  /*19260*/  @!P3 ST.E.64 [R16.64], R86 ;  /* 0x000000561000b985 */ /* 0x0003e2000c101b06 */
[----:B------:R-:W-:Y:S02]  /*19270*/  SHF.R.S32.HI R5, RZ, 0x1f, R6 ;  /* 0x0000001fff057819 */ /* 0x000fe40000011406 */
[----:B------:R-:W-:-:S02]  /*19280*/  @!P2 LEA.HI.X R15, R3, R4, R12, 0x2, P5 ;  /* 0x00000004030fa211 */ /* 0x000fc400028f140c */
[----:B------:R-:W-:Y:S02]  /*19290*/  IADD3 R3, R217, 0xc0, RZ ;  /* 0x000000c0d9037810 */ /* 0x000fe40007ffe0ff */
[CC--:B------:R-:W-:Y:S01]  /*192a0*/  @!P1 LEA R12, P5, R6.reuse, R0.reuse, 0x2 ;  /* 0x00000000060c9211 */ /* 0x0c0fe200078a10ff */
[----:B------:R4:W-:Y:S01]  /*192b0*/  @!P2 ST.E.64 [R14.64], R82 ;  /* 0x000000520e00a985 */ /* 0x0009e2000c101b06 */
[----:B------:R-:W-:Y:S02]  /*192c0*/  ISETP.GE.AND P6, PT, R3, c[0x0][0x3c8], PT ;  /* 0x0000f20003007a0c */ /* 0x000fe40003fc6270 */
[----:B--2---:R-:W-:Y:S02]  /*192d0*/  @!P0 LEA R10, P4, R7, R0, 0x2 ;  /* 0x00000000070a8211 */ /* 0x004fe400078810ff */
[----:B------:R-:W-:Y:S02]  /*192e0*/  @!P1 LEA.HI.X R13, R6, R4, R5, 0x2, P5 ;  /* 0x00000004060d9211 */ /* 0x000fe400028f1405 */
[----:B---3--:R-:W-:-:S02]  /*192f0*/  SHF.R.S32.HI R8, RZ, 0x1f, R7 ;  /* 0x0000001fff087819 */ /* 0x008fc40000011407 */
[----:B------:R-:W-:Y:S01]  /*19300*/  SHF.R.S32.HI R6, RZ, 0x1f, R3 ;  /* 0x0000001fff067819 */ /* 0x000fe20000011403 */
[----:B------:R2:W-:Y:S01]  /*19310*/  @!P1 ST.E.64 [R12.64], R154 ;  /* 0x0000009a0c009985 */ /* 0x0005e2000c101b06 */
[----:B------:R-:W-:Y:S02]  /*19320*/  @!P0 LEA.HI.X R11, R7, R4, R8, 0x2, P4 ;  /* 0x00000004070b8211 */ /* 0x000fe400020f1408 */
[----:B------:R-:W-:Y:S02]  /*19330*/  ISETP.GE.AND P4, PT, R2, c[0x0][0x3c8], PT ;  /* 0x0000f20002007a0c */ /* 0x000fe40003f86270 */
[C---:B------:R-:W-:Y:S01]  /*19340*/  IADD3 R7, R217.reuse, 0xd0, RZ ;  /* 0x000000d0d9077810 */ /* 0x040fe20007ffe0ff */
[----:B------:R3:W-:Y:S01]  /*19350*/  @!P0 ST.E.64 [R10.64], R90 ;  /* 0x0000005a0a008985 */ /* 0x0007e2000c101b06 */
[----:B------:R-:W-:Y:S02]  /*19360*/  IADD3 R8, R217, 0xd8, RZ ;  /* 0x000000d8d9087810 */ /* 0x000fe40007ffe0ff */
[----:B------:R-:W-:-:S02]  /*19370*/  ISETP.GE.AND P5, PT, R7, c[0x0][0x3c8], PT ;  /* 0x0000f20007007a0c */ /* 0x000fc40003fa6270 */
[----:B------:R-:W-:Y:S02]  /*19380*/  SHF.R.S32.HI R5, RZ, 0x1f, R2 ;  /* 0x0000001fff057819 */ /* 0x000fe40000011402 */
[----:B------:R-:W-:-:S03]  /*19390*/  SHF.R.S32.HI R9, RZ, 0x1f, R8 ;  /* 0x0000001fff097819 */ /* 0x000fc60000011408 */
[-C--:B-1----:R-:W-:Y:S02]  /*193a0*/  @!P4 LEA R16, P2, R2, R0.reuse, 0x2 ;  /* 0x000000000210c211 */ /* 0x082fe400078410ff */
[----:B------:R-:W-:Y:S02]  /*193b0*/  ISETP.GE.AND P4, PT, R8, c[0x0][0x3c8], PT ;  /* 0x0000f20008007a0c */ /* 0x000fe40003f86270 */
[----:B----4-:R-:W-:-:S04]  /*193c0*/  @!P6 LEA R14, P3, R3, R0, 0x2 ;  /* 0x00000000030ee211 */ /* 0x010fc800078610ff */
[----:B------:R-:W-:Y:S02]  /*193d0*/  @!P6 LEA.HI.X R15, R3, R4, R6, 0x2, P3 ;  /* 0x00000004030fe211 */ /* 0x000fe400018f1406 */
[C---:B------:R-:W-:Y:S02]  /*193e0*/  ISETP.GE.AND P3, PT, R2.reuse, c[0x0][0x3c8], PT ;  /* 0x0000f20002007a0c */ /* 0x040fe40003f66270 */
[----:B------:R-:W-:Y:S01]  /*193f0*/  IADD3 R6, R217, 0xe0, RZ ;  /* 0x000000e0d9067810 */ /* 0x000fe20007ffe0ff */
[----:B------:R-:W-:Y:S01]  /*19400*/  @!P6 ST.E.64 [R14.64], R158 ;  /* 0x0000009e0e00e985 */ /* 0x000fe2000c101b06 */
[----:B------:R-:W-:Y:S02]  /*19410*/  SHF.R.S32.HI R3, RZ, 0x1f, R7 ;  /* 0x0000001fff037819 */ /* 0x000fe40000011407 */
[----:B--2---:R-:W-:Y:S02]  /*19420*/  @!P5 LEA R12, P1, R7, R0, 0x2 ;  /* 0x00000000070cd211 */ /* 0x004fe400078210ff */
[----:B------:R-:W-:-:S02]  /*19430*/  ISETP.GE.AND P6, PT, R2, c[0x0][0x3c8], PT ;  /* 0x0000f20002007a0c */ /* 0x000fc40003fc6270 */
[-C--:B------:R-:W-:Y:S02]  /*19440*/  @!P5 LEA.HI.X R13, R7, R4.reuse, R3, 0x2, P1 ;  /* 0x00000004070dd211 */ /* 0x080fe400008f1403 */
[C---:B------:R-:W-:Y:S02]  /*19450*/  IADD3 R3, R217.reuse, 0xf0, RZ ;  /* 0x000000f0d9037810 */ /* 0x040fe40007ffe0ff */
[----:B------:R-:W-:Y:S02]  /*19460*/  @!P3 LEA.HI.X R17, R2, R4, R5, 0x2, P2 ;  /* 0x000000040211b211 */ /* 0x000fe400010f1405 */
[----:B------:R-:W-:Y:S02]  /*19470*/  ISETP.GE.AND P3, PT, R6, c[0x0][0x3c8], PT ;  /* 0x0000f20006007a0c */ /* 0x000fe40003f66270 */
[----:B------:R-:W-:Y:S02]  /*19480*/  IADD3 R5, R217, 0xe8, RZ ;  /* 0x000000e8d9057810 */ /* 0x000fe40007ffe0ff */
[----:B---3--:R-:W-:Y:S01]  /*19490*/  @!P4 LEA R10, P0, R8, R0, 0x2 ;  /* 0x00000000080ac211 */ /* 0x008fe200078010ff */
[----:B------:R-:W-:Y:S01]  /*194a0*/  @!P6 ST.E.64 [R16.64], R170 ;  /* 0x000000aa1000e985 */ /* 0x000fe2000c101b06 */
[----:B------:R-:W-:-:S02]  /*194b0*/  ISETP.GE.AND P2, PT, R5, c[0x0][0x3c8], PT ;  /* 0x0000f20005007a0c */ /* 0x000fc40003f46270 */
[----:B------:R-:W-:Y:S01]  /*194c0*/  ISETP.GE.AND P1, PT, R3, c[0x0][0x3c8], PT ;  /* 0x0000f20003007a0c */ /* 0x000fe20003f26270 */
[----:B------:R-:W-:Y:S01]  /*194d0*/  @!P5 ST.E.64 [R12.64], R168 ;  /* 0x000000a80c00d985 */ /* 0x000fe2000c101b06 */
[----:B------:R-:W-:Y:S02]  /*194e0*/  @!P4 LEA.HI.X R11, R8, R4, R9, 0x2, P0 ;  /* 0x00000004080bc211 */ /* 0x000fe400000f1409 */
[----:B------:R-:W-:Y:S02]  /*194f0*/  SHF.R.S32.HI R7, RZ, 0x1f, R6 ;  /* 0x0000001fff077819 */ /* 0x000fe40000011406 */
[C---:B------:R-:W-:Y:S01]  /*19500*/  @!P3 LEA R8, P0, R6.reuse, R0, 0x2 ;  /* 0x000000000608b211 */ /* 0x040fe200078010ff */
[----:B------:R-:W-:Y:S03]  /*19510*/  @!P4 ST.E.64 [R10.64], R110 ;  /* 0x0000006e0a00c985 */ /* 0x000fe6000c101b06 */
[----:B------:R-:W-:-:S02]  /*19520*/  @!P3 LEA.HI.X R9, R6, R4, R7, 0x2, P0 ;  /* 0x000000040609b211 */ /* 0x000fc400000f1407 */
        /* <DEDUP_REMOVED lines=17> */
.L_x_1112:
[----:B------:R-:W-:Y:S01]  /*19640*/  ISETP.NE.U32.AND P0, PT, RZ, c[0x0][0x508], PT ;  /* 0x00014200ff007a0c */ /* 0x000fe20003f05070 */
[----:B------:R-:W-:Y:S01]  /*19650*/  IMAD.MOV.U32 R4, RZ, RZ, 0x4 ;  /* 0x00000004ff047424 */ /* 0x000fe200078e00ff */
        /* <DEDUP_REMOVED lines=17> */
.L_x_1133:
[----:B------:R-:W3:Y:S01]  /*19770*/  S2R R22, SR_TID.X ;  /* 0x0000000000167919 */ /* 0x000ee20000002100 */
[----:B------:R-:W-:Y:S01]  /*19780*/  BSSY B0, `(.L_x_1134) ;  /* 0x0000035000007945 */ /* 0x000fe20003800000 */
[----:B------:R-:W-:Y:S02]  /*19790*/  SEL R15, R227, RZ, !P2 ;  /* 0x000000ffe30f7207 */ /* 0x000fe40005000000 */
[----:B------:R-:W-:-:S02]  /*197a0*/  SEL R20, R240, RZ, !P2 ;  /* 0x000000fff0147207 */ /* 0x000fc40005000000 */
[----:B-----5:R-:W-:Y:S02]  /*197b0*/  SHF.R.S32.HI R17, RZ, 0x1f, R6 ;  /* 0x0000001fff117819 */ /* 0x020fe40000011406 */
[----:B---3--:R-:W-:-:S13]  /*197c0*/  ISETP.GT.AND P0, PT, R22, 0x7f, PT ;  /* 0x0000007f1600780c */ /* 0x008fda0003f04270 */
        /* <DEDUP_REMOVED lines=8> */
[----:B------:R3:W4:Y:S08]  /*19850*/  LDC.64 R8, c[0x0][R0+0x170] ;  /* 0x00005c0000087b82 */ /* 0x0007300000000a00 */
[----:B--2---:R3:W2:Y:S08]  /*19860*/  LDC.64 R4, c[0x0][R0+0x168] ;  /* 0x00005a0000047b82 */ /* 0x0046b00000000a00 */
[----:B------:R3:W5:Y:S08]  /*19870*/  LDC.64 R12, c[0x0][R0+0x178] ;  /* 0x00005e00000c7b82 */ /* 0x0007700000000a00 */
[----:B------:R3:W1:Y:S02]  /*19880*/  LDC.64 R10, c[0x0][R0+0x160] ;  /* 0x00005800000a7b82 */ /* 0x0006640000000a00 */
[----:B---3--:R-:W-:-:S02]  /*19890*/  IMAD.MOV.U32 R0, RZ, RZ, c[0x0][0x4e8] ;  /* 0x00013a00ff007624 */ /* 0x008fc400078e00ff */
[-C--:B----4-:R-:W-:Y:S02]  /*198a0*/  IMAD R7, R9, R15.reuse, RZ ;  /* 0x0000000f09077224 */ /* 0x090fe400078e02ff */
[----:B------:R-:W-:Y:S01]  /*198b0*/  IMAD.WIDE.U32 R2, R8, R15, RZ ;  /* 0x0000000f08027225 */ /* 0x000fe200078e00ff */
[----:B------:R-:W-:Y:S02]  /*198c0*/  ISETP.NE.AND P0, PT, R0, 0x1, PT ;  /* 0x000000010000780c */ /* 0x000fe40003f05270 */
[----:B------:R-:W-:Y:S01]  /*198d0*/  MOV R0, R14 ;  /* 0x0000000e00007202 */ /* 0x000fe20000000f00 */
[----:B------:R-:W-:Y:S01]  /*198e0*/  IMAD R8, R8, R20, R7 ;  /* 0x0000001408087224 */ /* 0x000fe200078e0207 */
[----:B------:R-:W-:Y:S01]  /*198f0*/  SEL R7, R250, RZ, P2 ;  /* 0x000000fffa077207 */ /* 0x000fe20001000000 */
[-C--:B--2---:R-:W-:Y:S02]  /*19900*/  IMAD R9, R5, R238.reuse, RZ ;  /* 0x000000ee05097224 */ /* 0x084fe400078e02ff */
        /* <DEDUP_REMOVED lines=28> */
.L_x_1135:
[----:B------:R-:W-:Y:S05]  /*19ad0*/  BSYNC B0 ;  /* 0x0000000000007941 */ /* 0x000fea0003800000 */
.L_x_1134:
[----:B------:R-:W-:-:S13]  /*19ae0*/  ISETP.GT.AND P0, PT, R18, 0x1, PT ;  /* 0x000000011200780c */ /* 0x000fda0003f04270 */
[----:B------:R-:W-:Y:S05]  /*19af0*/  @P0 BRA `(.L_x_1127) ;  /* 0x000008b000000947 */ /* 0x000fea0003800000 */
[----:B-12---:R-:W-:Y:S01]  /*19b00*/  SHF.R.S32.HI R4, RZ, 0x1f, R22 ;  /* 0x0000001fff047819 */ /* 0x006fe20000011416 */
[----:B------:R-:W-:Y:S01]  /*19b10*/  IMAD R0, R17, c[0x0][0x3a0], RZ ;  /* 0x0000e80011007a24 */ /* 0x000fe200078e02ff */
[----:B------:R-:W-:Y:S01]  /*19b20*/  MOV R5, c[0x0][0x4e8] ;  /* 0x00013a0000057a02 */ /* 0x000fe20000000f00 */
[----:B------:R-:W-:Y:S01]  /*19b30*/  IMAD.WIDE.U32 R2, R6, c[0x0][0x3a0], RZ ;  /* 0x0000e80006027a25 */ /* 0x000fe200078e00ff */
[----:B------:R-:W-:Y:S02]  /*19b40*/  LEA.HI R4, R4, R22, RZ, 0x3 ;  /* 0x0000001604047211 */ /* 0x000fe400078f18ff */
[----:B------:R-:W-:Y:S01]  /*19b50*/  ISETP.NE.AND P0, PT, R5, 0x1, PT ;  /* 0x000000010500780c */ /* 0x000fe20003f05270 */
[----:B------:R-:W-:Y:S01]  /*19b60*/  IMAD R6, R6, c[0x0][0x3a4], R0 ;  /* 0x0000e90006067a24 */ /* 0x000fe200078e0200 */
[----:B------:R-:W-:Y:S01]  /*19b70*/  LOP3.LUT R0, R4, 0xfffffff8, RZ, 0xc0, !PT ;  /* 0xfffffff804007812 */ /* 0x000fe200078ec0ff */
[----:B------:R-:W-:-:S03]  /*19b80*/  IMAD R5, R20, c[0x0][0x3f0], RZ ;  /* 0x0000fc0014057a24 */ /* 0x000fc600078e02ff */
[----:B------:R-:W-:Y:S01]  /*19b90*/  IADD3 R0, -R0, R22, RZ ;  /* 0x0000001600007210 */ /* 0x000fe20007ffe1ff */
[----:B------:R-:W-:Y:S01]  /*19ba0*/  IMAD R5, R15, c[0x0][0x3f4], R5 ;  /* 0x0000fd000f057a24 */ /* 0x000fe200078e0205 */
[----:B------:R-:W-:Y:S02]  /*19bb0*/  IADD3 R3, R3, R6, RZ ;  /* 0x0000000603037210 */ /* 0x000fe40007ffe0ff */
[----:B------:R-:W-:-:S03]  /*19bc0*/  LEA R0, R0, R211, 0x5 ;  /* 0x000000d300007211 */ /* 0x000fc600078e28ff */
[----:B------:R-:W-:-:S04]  /*19bd0*/  IMAD.WIDE.U32 R2, R238, c[0x0][0x3e8], R2 ;  /* 0x0000fa00ee027a25 */ /* 0x000fc800078e0002 */
[----:B------:R-:W-:Y:S02]  /*19be0*/  IMAD.IADD R4, R233, 0x1, R0 ;  /* 0x00000001e9047824 */ /* 0x000fe400078e0200 */
[----:B------:R-:W-:Y:S02]  /*19bf0*/  IMAD R3, R238, c[0x0][0x3ec], R3 ;  /* 0x0000fb00ee037a24 */ /* 0x000fe400078e0203 */
[----:B------:R-:W-:Y:S01]  /*19c00*/  @P0 IMAD.HI.U32 R6, R4, c[0x0][0x4ec], RZ ;  /* 0x00013b0004060a27 */ /* 0x000fe200078e00ff */
[----:B------:R-:W-:-:S03]  /*19c10*/  MOV R0, R4 ;  /* 0x0000000400007202 */ /* 0x000fc60000000f00 */
[----:B------:R-:W-:Y:S01]  /*19c20*/  IMAD.WIDE.U32 R2, R15, c[0x0][0x3f0], R2 ;  /* 0x0000fc000f027a25 */ /* 0x000fe200078e0002 */
[----:B------:R-:W-:Y:S02]  /*19c30*/  @P0 SHF.R.U32.HI R0, RZ, c[0x0][0x4f0], R6 ;  /* 0x00013c00ff000a19 */ /* 0x000fe40000011606 */
[----:B------:R-:W-:Y:S02]  /*19c40*/  IADD3 R15, R211, R233, RZ ;  /* 0x000000e9d30f7210 */ /* 0x000fe40007ffe0ff */
[--C-:B------:R-:W-:Y:S02]  /*19c50*/  SHF.R.S32.HI R6, RZ, 0x1f, R0.reuse ;  /* 0x0000001fff067819 */ /* 0x100fe40000011400 */
[----:B------:R-:W-:Y:S01]  /*19c60*/  IADD3 R3, R3, R5, RZ ;  /* 0x0000000503037210 */ /* 0x000fe20007ffe0ff */
[----:B------:R-:W-:Y:S02]  /*19c70*/  IMAD.MOV R5, RZ, RZ, -R0 ;  /* 0x000000ffff057224 */ /* 0x000fe400078e0a00 */
[----:B------:R-:W-:-:S02]  /*19c80*/  IMAD R6, R6, c[0x0][0x3e0], RZ ;  /* 0x0000f80006067a24 */ /* 0x000fc400078e02ff */
[----:B------:R-:W-:Y:S02]  /*19c90*/  IMAD R4, R5, c[0x0][0x4e8], R4 ;  /* 0x00013a0005047a24 */ /* 0x000fe400078e0204 */
[----:B------:R-:W-:-:S03]  /*19ca0*/  IMAD.WIDE.U32 R2, R0, c[0x0][0x3e0], R2 ;  /* 0x0000f80000027a25 */ /* 0x000fc600078e0002 */
[----:B------:R-:W-:Y:S01]  /*19cb0*/  SHF.R.S32.HI R5, RZ, 0x1f, R4 ;  /* 0x0000001fff057819 */ /* 0x000fe20000011404 */
[----:B------:R-:W-:-:S04]  /*19cc0*/  IMAD R0, R0, c[0x0][0x3e4], R6 ;  /* 0x0000f90000007a24 */ /* 0x000fc800078e0206 */
[----:B------:R-:W-:Y:S01]  /*19cd0*/  IMAD R5, R5, c[0x0][0x3d8], RZ ;  /* 0x0000f60005057a24 */ /* 0x000fe200078e02ff */
[----:B------:R-:W-:-:S05]  /*19ce0*/  IADD3 R3, R3, R0, RZ ;  /* 0x0000000003037210 */ /* 0x000fca0007ffe0ff */
[----:B------:R-:W-:-:S04]  /*19cf0*/  IMAD.WIDE.U32 R2, R4, c[0x0][0x3d8], R2 ;  /* 0x0000f60004027a25 */ /* 0x000fc800078e0002 */
[----:B------:R-:W-:Y:S01]  /*19d00*/  IMAD R4, R4, c[0x0][0x3dc], R5 ;  /* 0x0000f70004047a24 */ /* 0x000fe200078e0205 */
[----:B------:R-:W-:-:S04]  /*19d10*/  LEA R16, P0, R2, c[0x0][0x380], 0x1 ;  /* 0x0000e00002107a11 */ /* 0x000fc800078008ff */
[----:B------:R-:W-:-:S04]  /*19d20*/  IADD3 R4, R3, R4, RZ ;  /* 0x0000000403047210 */ /* 0x000fc80007ffe0ff */
[----:B------:R-:W-:Y:S01]  /*19d30*/  LEA.HI.X R13, R2, c[0x0][0x384], R4, 0x1, P0 ;  /* 0x0000e100020d7a11 */ /* 0x000fe200000f0c04 */
[----:B------:R-:W-:Y:S05]  /*19d40*/  BRA.DIV ~URZ, `(.L_x_1136) ;  /* 0x000023727f007947 */ /* 0x000fea000b800000 */
[----:B------:R1:W2:Y:S02]  /*19d50*/  SHFL.IDX PT, R12, R13, RZ, 0x181f ;  /* 0x00181fff0d0c7589 */ /* 0x0002a400000e0000 */
.L_x_1191:
[----:B------:R-:W-:Y:S05]  /*19d60*/  BRA.DIV ~URZ, `(.L_x_1137) ;  /* 0x000023c27f007947 */ /* 0x000fea000b800000 */
[----:B------:R3:W4:Y:S02]  /*19d70*/  SHFL.IDX PT, R0, R16, RZ, 0x181f ;  /* 0x00181fff10007589 */ /* 0x00072400000e0000 */
.L_x_1192:
        /* <DEDUP_REMOVED lines=27> */
.L_x_1139:
[----:B------:R-:W-:Y:S05]  /*19f30*/  BSYNC B0 ;  /* 0x0000000000007941 */ /* 0x000fea0003800000 */
.L_x_1138:
[----:B------:R-:W-:Y:S05]  /*19f40*/  BRA.DIV ~URZ, `(.L_x_1140) ;  /* 0x000022427f007947 */ /* 0x000fea000b800000 */
[----:B--2---:R2:W1:Y:S04]  /*19f50*/  SHFL.IDX PT, R12, R13, 0x1, 0x181f ;  /* 0x00381f000d0c7f89 */ /* 0x00446800000e0000 */
[----:B----4-:R2:W4:Y:S02]  /*19f60*/  SHFL.IDX PT, R0, R16, 0x1, 0x181f ;  /* 0x00381f0010007f89 */ /* 0x01052400000e0000 */
.L_x_1193:
        /* <DEDUP_REMOVED lines=20> */
.L_x_1142:
[----:B------:R-:W-:Y:S05]  /*1a0b0*/  BSYNC B0 ;  /* 0x0000000000007941 */ /* 0x000fea0003800000 */
.L_x_1141:
[----:B------:R-:W-:Y:S05]  /*1a0c0*/  BRA.DIV ~URZ, `(.L_x_1143) ;  /* 0x000021827f007947 */ /* 0x000fea000b800000 */
[----:B-1----:R1:W2:Y:S02]  /*1a0d0*/  SHFL.IDX PT, R12, R13, 0x2, 0x181f ;  /* 0x00581f000d0c7f89 */ /* 0x0022a400000e0000 */
.L_x_1194:
[----:B------:R-:W-:Y:S05]  /*1a0e0*/  BRA.DIV ~URZ, `(.L_x_1144) ;  /* 0x000021d27f007947 */ /* 0x000fea000b800000 */
[----:B----4-:R4:W1:Y:S02]  /*1a0f0*/  SHFL.IDX PT, R0, R16, 0x2, 0x181f ;  /* 0x00581f0010007f89 */ /* 0x01086400000e0000 */
.L_x_1195:
        /* <DEDUP_REMOVED lines=20> */
.L_x_1146:
[----:B------:R-:W-:Y:S05]  /*1a240*/  BSYNC B0 ;  /* 0x0000000000007941 */ /* 0x000fea0003800000 */
.L_x_1145:
[----:B------:R-:W-:Y:S05]  /*1a250*/  BRA.DIV ~URZ, `(.L_x_1147) ;  /* 0x000020c27f007947 */ /* 0x000fea000b800000 */
[----:B--2---:R2:W3:Y:S04]  /*1a260*/  SHFL.IDX PT, R12, R13, 0x3, 0x181f ;  /* 0x00781f000d0c7f89 */ /* 0x0044e800000e0000 */
[----:B-1----:R2:W1:Y:S02]  /*1a270*/  SHFL.IDX PT, R0, R16, 0x3, 0x181f ;  /* 0x00781f0010007f89 */ /* 0x00246400000e0000 */
.L_x_1196:
        /* <DEDUP_REMOVED lines=19> */
.L_x_1127:
[----:B------:R-:W-:Y:S05]  /*1a3b0*/  BSYNC B1 ;  /* 0x0000000000017941 */ /* 0x000fea0003800000 */
.L_x_1111:
        /* <DEDUP_REMOVED lines=9> */
[----:B----4-:R-:W-:-:S04]  /*1a450*/  LOP3.LUT R14, R0, 0x1f, RZ, 0xc0, !PT ;  /* 0x0000001f000e7812 */ /* 0x010fc800078ec0ff */
[----:B------:R-:W-:Y:S01]  /*1a460*/  ISETP.NE.AND P6, PT, R14, 0x1f, PT ;  /* 0x0000001f0e00780c */ /* 0x000fe20003fc5270 */
[----:B------:R-:W-:Y:S10]  /*1a470*/  BRA.DIV ~URZ, `(.L_x_1149) ;  /* 0x00001f627f007947 */ /* 0x000ff4000b800000 */
[----:B------:R4:W3:Y:S02]  /*1a480*/  SHFL.IDX PT, R9, R21, RZ, 0x1f ;  /* 0x00001fff15097589 */ /* 0x0008e400000e0000 */
.L_x_1197:
[----:B------:R-:W-:Y:S05]  /*1a490*/  BRA.DIV ~URZ, `(.L_x_1150) ;  /* 0x00001fb27f007947 */ /* 0x000fea000b800000 */
[----:B------:R4:W3:Y:S02]  /*1a4a0*/  SHFL.IDX PT, R8, R21, 0x1, 0x1f ;  /* 0x00201f0015087f89 */ /* 0x0008e400000e0000 */
.L_x_1198:
[----:B-1----:R-:W-:Y:S02]  /*1a4b0*/  IMAD.IADD R0, R235, 0x1, R14 ;  /* 0x00000001eb007824 */ /* 0x002fe400078e020e */
[----:B------:R-:W-:-:S03]  /*1a4c0*/  IMAD.MOV.U32 R6, RZ, RZ, RZ ;  /* 0x000000ffff067224 */ /* 0x000fc600078e00ff */
[----:B------:R-:W-:-:S13]  /*1a4d0*/  ISETP.GE.OR P0, PT, R0, c[0x0][0x53c], !P6 ;  /* 0x00014f0000007a0c */ /* 0x000fda0007706670 */
[----:B--2---:R-:W-:Y:S01]  /*1a4e0*/  @!P0 MOV R2, 0x4 ;  /* 0x0000000400028802 */ /* 0x004fe20000000f00 */
[----:B------:R-:W-:-:S04]  /*1a4f0*/  @!P0 IMAD.MOV.U32 R4, RZ, RZ, 0x4 ;  /* 0x00000004ff048424 */ /* 0x000fc800078e00ff */
[----:B------:R-:W-:-:S04]  /*1a500*/  @!P0 IMAD.WIDE R4, R0, R4, c[0x0][0x580] ;  /* 0x0001600000048625 */ /* 0x000fc800078e0204 */
[----:B------:R-:W-:Y:S01]  /*1a510*/  @!P0 IMAD.WIDE R2, R0, R2, c[0x0][0x578] ;  /* 0x00015e0000028625 */ /* 0x000fe200078e0202 */
[----:B------:R-:W2:Y:S04]  /*1a520*/  @!P0 LDG.E R6, [R4.64] ;  /* 0x0000000604068981 */ /* 0x000ea8000c1e1900 */
[----:B------:R-:W2:Y:S01]  /*1a530*/  @!P0 LDG.E R7, [R2.64] ;  /* 0x0000000602078981 */ /* 0x000ea2000c1e1900 */
[C---:B------:R-:W-:Y:S02]  /*1a540*/  ISETP.GE.U32.AND P4, PT, R14.reuse, 0x10, PT ;  /* 0x000000100e00780c */ /* 0x040fe40003f86070 */
[C---:B------:R-:W-:Y:S02]  /*1a550*/  ISETP.GE.U32.AND P3, PT, R14.reuse, 0x8, PT ;  /* 0x000000080e00780c */ /* 0x040fe40003f66070 */
[----:B------:R-:W-:-:S02]  /*1a560*/  ISETP.GE.U32.AND P2, PT, R14, 0x4, PT ;  /* 0x000000040e00780c */ /* 0x000fc40003f46070 */
[C---:B------:R-:W-:Y:S02]  /*1a570*/  ISETP.GE.U32.AND P1, PT, R14.reuse, 0x2, PT ;  /* 0x000000020e00780c */ /* 0x040fe40003f26070 */
[----:B------:R-:W-:Y:S02]  /*1a580*/  ISETP.NE.AND P5, PT, R14, RZ, PT ;  /* 0x000000ff0e00720c */ /* 0x000fe40003fa5270 */
[----:B------:R-:W-:Y:S01]  /*1a590*/  MOV R13, RZ ;  /* 0x000000ff000d7202 */ /* 0x000fe20000000f00 */
[----:B--2---:R-:W-:Y:S01]  /*1a5a0*/  IMAD R0, R7, R6, RZ ;  /* 0x0000000607007224 */ /* 0x004fe200078e02ff */
[----:B------:R-:W-:Y:S07]  /*1a5b0*/  BRA.DIV ~URZ, `(.L_x_1151) ;  /* 0x00001f027f007947 */ /* 0x000fee000b800000 */
[----:B------:R1:W2:Y:S02]  /*1a5c0*/  SHFL.UP PT, R4, R0, 0x1, RZ ;  /* 0x0420000000047989 */ /* 0x0002a400000e00ff */
.L_x_1199:
        /* <DEDUP_REMOVED lines=16> */
.L_x_1200:
[----:B--2---:R-:W-:Y:S01]  /*1a6d0*/  IMAD R0, R0, c[0x0][0x538], RZ ;  /* 0x00014e0000007a24 */ /* 0x004fe200078e02ff */
[----:B------:R-:W-:Y:S04]  /*1a6e0*/  BSSY B1, `(.L_x_1153) ;  /* 0x00000c7000017945 */ /* 0x000fe80003800000 */
[----:B---3--:R-:W-:-:S04]  /*1a6f0*/  IADD3 R8, R0, R8, RZ ;  /* 0x0000000800087210 */ /* 0x008fc80007ffe0ff */
[----:B------:R-:W-:-:S13]  /*1a700*/  ISETP.GT.AND P0, PT, R8, R9, PT ;  /* 0x000000090800720c */ /* 0x000fda0003f04270 */
[----:B------:R-:W-:Y:S05]  /*1a710*/  @P0 BRA `(.L_x_1154) ;  /* 0x0000024000000947 */ /* 0x000fea0003800000 */
.L_x_1158:
        /* <DEDUP_REMOVED lines=16> */
.L_x_1201:
        /* <DEDUP_REMOVED lines=16> */
.L_x_1202:
[----:B--2---:R-:W-:-:S05]  /*1a920*/  IMAD R0, R0, c[0x0][0x538], RZ ;  /* 0x00014e0000007a24 */ /* 0x004fca00078e02ff */
[----:B------:R-:W-:-:S04]  /*1a930*/  IADD3 R8, R0, R8, RZ ;  /* 0x0000000800087210 */ /* 0x000fc80007ffe0ff */
[----:B------:R-:W-:-:S13]  /*1a940*/  ISETP.GT.AND P0, PT, R8, R9, PT ;  /* 0x000000090800720c */ /* 0x000fda0003f04270 */
[----:B-1--4-:R-:W-:Y:S05]  /*1a950*/  @!P0 BRA `(.L_x_1158) ;  /* 0xfffffdc000008947 */ /* 0x012fea000383ffff */
.L_x_1154:
[----:B------:R-:W-:-:S05]  /*1a960*/  IADD3 R12, -R0, R8, RZ ;  /* 0x00000008000c7210 */ /* 0x000fca0007ffe1ff */
[----:B------:R-:W-:-:S05]  /*1a970*/  IMAD R0, R4, c[0x0][0x538], R12 ;  /* 0x00014e0004007a24 */ /* 0x000fca00078e020c */
[----:B------:R-:W-:Y:S01]  /*1a980*/  ISETP.GT.AND P0, PT, R0, R9, PT ;  /* 0x000000090000720c */ /* 0x000fe20003f04270 */
[----:B------:R-:W-:-:S12]  /*1a990*/  BRA.DIV ~URZ, `(.L_x_1159) ;  /* 0x00001ef27f007947 */ /* 0x000fd8000b800000 */
[----:B------:R-:W-:-:S04]  /*1a9a0*/  VOTE.ANY R10, PT, !P0 ;  /* 0x00000000000a7806 */ /* 0x000fc800040e0100 */
.L_x_1203:
[----:B------:R-:W2:Y:S02]  /*1a9b0*/  POPC R8, R10 ;  /* 0x0000000a00087309 */ /* 0x000ea40000000000 */
[----:B--2---:R-:W-:Y:S01]  /*1a9c0*/  IADD3 R235, R8, R235, RZ ;  /* 0x000000eb08eb7210 */ /* 0x004fe20007ffe0ff */
[----:B------:R-:W-:Y:S05]  /*1a9d0*/  BRA.DIV ~URZ, `(.L_x_1160) ;  /* 0x00001f027f007947 */ /* 0x000fea000b800000 */
[----:B------:R2:W3:Y:S04]  /*1a9e0*/  SHFL.IDX PT, R11, R6, R8, 0x1f ;  /* 0x00001f08060b7589 */ /* 0x0004e800000e0000 */
[----:B------:R2:W1:Y:S02]  /*1a9f0*/  SHFL.IDX PT, R7, R7, R8, 0x1f ;  /* 0x00001f0807077589 */ /* 0x00046400000e0000 */
.L_x_1204:
[----:B------:R-:W-:Y:S01]  /*1aa00*/  ISETP.NE.AND P0, PT, R10, RZ, PT ;  /* 0x000000ff0a00720c */ /* 0x000fe20003f05270 */
[----:B------:R-:W-:-:S12]  /*1aa10*/  BSSY B0, `(.L_x_1161) ;  /* 0x0000005000007945 */ /* 0x000fd80003800000 */
[----:B------:R-:W-:Y:S05]  /*1aa20*/  @!P0 BRA `(.L_x_1162) ;  /* 0x0000003000008947 */ /* 0x000fea0003800000 */
[----:B------:R-:W-:Y:S01]  /*1aa30*/  IADD3 R3, R8, -0x1, RZ ;  /* 0xffffffff08037810 */ /* 0x000fe20007ffe0ff */
[----:B------:R-:W-:Y:S05]  /*1aa40*/  BRA.DIV ~URZ, `(.L_x_1163) ;  /* 0x00001f627f007947 */ /* 0x000fea000b800000 */
[----:B------:R2:W4:Y:S02]  /*1aa50*/  SHFL.IDX PT, R13, R4, R3, 0x1f ;  /* 0x00001f03040d7589 */ /* 0x00052400000e0000 */
.L_x_1162:
[----:B------:R-:W-:Y:S05]  /*1aa60*/  BSYNC B0 ;  /* 0x0000000000007941 */ /* 0x000fea0003800000 */
.L_x_1161:
[----:B-1----:R-:W-:Y:S01]  /*1aa70*/  ISETP.NE.AND P0, PT, R7, 0x1, PT ;  /* 0x000000010700780c */ /* 0x002fe20003f05270 */
[----:B----4-:R-:W-:Y:S01]  /*1aa80*/  IMAD R232, R13, c[0x0][0x538], R12 ;  /* 0x00014e000de87a24 */ /* 0x010fe200078e020c */
        /* <DEDUP_REMOVED lines=65> */
.L_x_1165:
        /* <DEDUP_REMOVED lines=67> */
.L_x_1166:
[----:B------:R-:W-:Y:S05]  /*1b2d0*/  BSYNC B0 ;  /* 0x0000000000007941 */ /* 0x000fea0003800000 */
.L_x_1164:
[----:B------:R-:W-:-:S04]  /*1b2e0*/  LOP3.LUT R2, RZ, R2, RZ, 0x33, !PT ;  /* 0x00000002ff027212 */ /* 0x000fc800078e33ff */
[----:B------:R-:W-:Y:S01]  /*1b2f0*/  IADD3 R233, R2, R11, RZ ;  /* 0x0000000b02e97210 */ /* 0x000fe20007ffe0ff */
[----:B------:R-:W-:Y:S05]  /*1b300*/  BRA `(.L_x_1167) ;  /* 0x0000004000007947 */ /* 0x000fea0003800000 */
.L_x_1155:
[----:B------:R-:W-:Y:S01]  /*1b310*/  IMAD.MOV.U32 R232, RZ, RZ, R9 ;  /* 0x000000ffffe87224 */ /* 0x000fe200078e0009 */
[----:B------:R-:W-:Y:S01]  /*1b320*/  MOV R234, RZ ;  /* 0x000000ff00ea7202 */ /* 0x000fe20000000f00 */
[----:B------:R-:W-:Y:S01]  /*1b330*/  IMAD.MOV.U32 R233, RZ, RZ, RZ ;  /* 0x000000ffffe97224 */ /* 0x000fe200078e00ff */
[----:B------:R-:W-:Y:S02]  /*1b340*/  MOV R235, c[0x0][0x53c] ;  /* 0x00014f0000eb7a02 */ /* 0x000fe40000000f00 */
.L_x_1167:
[----:B------:R-:W-:Y:S05]  /*1b350*/  BSYNC B1 ;  /* 0x0000000000017941 */ /* 0x000fea0003800000 */
.L_x_1153:
[----:B------:R-:W-:Y:S01]  /*1b360*/  WARPSYNC 0xffffffff ;  /* 0xffffffff00007948 */ /* 0x000fe20003800000 */
[----:B------:R-:W-:Y:S01]  /*1b370*/  BAR.SYNC.DEFER_BLOCKING 0x4, 0x100 ;  /* 0x0104000000007b1d */ /* 0x000fe20000010000 */
[----:B------:R-:W-:-:S13]  /*1b380*/  ISETP.NE.AND P0, PT, R14, RZ, PT ;  /* 0x000000ff0e00720c */ /* 0x000fda0003f05270 */
[----:B------:R2:W-:Y:S04]  /*1b390*/  @!P0 STS.128 [0x20080], R232 ;  /* 0x020080e8ff008388 */ /* 0x0005e80000000c00 */
[----:B------:R-:W-:Y:S06]  /*1b3a0*/  BAR.ARV 0x5, 0x100 ;  /* 0x0144000000007b1d */ /* 0x000fec0000002000 */
.L_x_1148:
[----:B-1----:R-:W-:-:S13]  /*1b3b0*/  ISETP.GE.AND P0, PT, R235, c[0x0][0x53c], PT ;  /* 0x00014f00eb007a0c */ /* 0x002fda0003f06270 */
[----:B--234-:R-:W-:Y:S01]  /*1b3c0*/  @P0 CALL.REL.NOINC `(.L_x_1168) ;  /* 0x0000001000000944 */ /* 0x01cfe20003c00000 */
[----:B------:R-:W-:Y:S05]  /*1b3d0*/  BRA `(.L_x_1169) ;  /* 0xfffe644000007947 */ /* 0x000fea000383ffff */
.L_x_1168:
[----:B------:R-:W-:Y:S05]  /*1b3e0*/  EXIT ;  /* 0x000000000000794d */ /* 0x000fea0003800000 */
.L_x_985:
[----:B------:R-:W-:Y:S01]  /*1b3f0*/  IMAD.MOV.U32 R0, RZ, RZ, R5 ;  /* 0x000000ffff007224 */ /* 0x000fe200078e0005 */
[----:B------:R-:W-:Y:S02]  /*1b400*/  MOV R2, 0x1 ;  /* 0x0000000100027802 */ /* 0x000fe40000000f00 */
[----:B------:R-:W-:Y:S02]  /*1b410*/  MOV R3, 0x1b430 ;  /* 0x0001b43000037802 */ /* 0x000fe40000000f00 */
[----:B--2---:R-:W-:Y:S05]  /*1b420*/  CALL.REL.NOINC `($__internal_24_$__cuda_sm70_shflsync_up_p) ;  /* 0x0000168000007944 */ /* 0x004fea0003c00000 */
[----:B------:R-:W-:Y:S01]  /*1b430*/  MOV R0, R4 ;  /* 0x0000000400007202 */ /* 0x000fe20000000f00 */
[----:B------:R-:W-:Y:S05]  /*1b440*/  BRA `(.L_x_1170) ;  /* 0xfffe4ff000007947 */ /* 0x000fea000383ffff */
.L_x_986:
[----:B------:R-:W-:Y:S01]  /*1b450*/  IMAD.MOV.U32 R0, RZ, RZ, R5 ;  /* 0x000000ffff007224 */ /* 0x000fe200078e0005 */
[----:B------:R-:W-:Y:S02]  /*1b460*/  MOV R2, 0x2 ;  /* 0x0000000200027802 */ /* 0x000fe40000000f00 */
[----:B------:R-:W-:Y:S02]  /*1b470*/  MOV R3, 0x1b490 ;  /* 0x0001b49000037802 */ /* 0x000fe40000000f00 */
[----:B--2---:R-:W-:Y:S05]  /*1b480*/  CALL.REL.NOINC `($__internal_24_$__cuda_sm70_shflsync_up_p) ;  /* 0x0000162000007944 */ /* 0x004fea0003c00000 */
[----:B------:R-:W-:Y:S01]  /*1b490*/  SEL R0, R4, RZ, P4 ;  /* 0x000000ff04007207 */ /* 0x000fe20002000000 */
[----:B------:R-:W-:Y:S01]  /*1b4a0*/  IMAD.MOV.U32 R2, RZ, RZ, 0x4 ;  /* 0x00000004ff027424 */ /* 0x000fe200078e00ff */
[----:B------:R-:W-:-:S03]  /*1b4b0*/  MOV R3, 0x1b4e0 ;  /* 0x0001b4e000037802 */ /* 0x000fc60000000f00 */
[----:B------:R-:W-:Y:S02]  /*1b4c0*/  IMAD.IADD R0, R5, 0x1, R0 ;  /* 0x0000000105007824 */ /* 0x000fe400078e0200 */
[----:B------:R-:W-:Y:S05]  /*1b4d0*/  CALL.REL.NOINC `($__internal_24_$__cuda_sm70_shflsync_up_p) ;  /* 0x000015d000007944 */ /* 0x000fea0003c00000 */
        /* <DEDUP_REMOVED lines=13> */
[----:B------:R-:W-:Y:S01]  /*1b5b0*/  IMAD.IADD R4, R0, 0x1, R4 ;  /* 0x0000000100047824 */ /* 0x000fe200078e0204 */
[----:B------:R-:W-:-:S03]  /*1b5c0*/  MOV R0, 0x1f ;  /* 0x0000001f00007802 */ /* 0x000fc60000000f00 */
[----:B------:R-:W-:Y:S02]  /*1b5d0*/  IMAD.MOV.U32 R5, RZ, RZ, R4 ;  /* 0x000000ffff057224 */ /* 0x000fe400078e0004 */
[----:B------:R-:W-:Y:S05]  /*1b5e0*/  CALL.REL.NOINC `($__internal_23_$__cuda_sm70_shflsync_idx_p) ;  /* 0x0000147000007944 */ /* 0x000fea0003c00000 */
[----:B------:R-:W-:Y:S05]  /*1b5f0*/  BRA `(.L_x_1171) ;  /* 0xfffe4f4000007947 */ /* 0x000fea000383ffff */
.L_x_988:
[----:B------:R-:W-:Y:S02]  /*1b600*/  SEL R0, RZ, 0x1, P0 ;  /* 0x00000001ff007807 */ /* 0x000fe40000000000 */
[----:B------:R-:W-:Y:S02]  /*1b610*/  MOV R2, 0x1b630 ;  /* 0x0001b63000027802 */ /* 0x000fe40000000f00 */
[----:B--2---:R-:W-:Y:S05]  /*1b620*/  CALL.REL.NOINC `($__internal_25_$__cuda_sm70_votesync_ballot) ;  /* 0x000014f000007944 */ /* 0x004fea0003c00000 */
[----:B------:R-:W-:Y:S01]  /*1b630*/  MOV R10, R0 ;  /* 0x00000000000a7202 */ /* 0x000fe20000000f00 */
[----:B------:R-:W-:Y:S05]  /*1b640*/  BRA `(.L_x_1172) ;  /* 0xfffe4f8000007947 */ /* 0x000fea000383ffff */
.L_x_989:
[----:B------:R-:W-:Y:S01]  /*1b650*/  IMAD.MOV.U32 R5, RZ, RZ, R9 ;  /* 0x000000ffff057224 */ /* 0x000fe200078e0009 */
[----:B------:R-:W-:Y:S01]  /*1b660*/  MOV R3, R6 ;  /* 0x0000000600037202 */ /* 0x000fe20000000f00 */
[----:B------:R-:W-:Y:S01]  /*1b670*/  IMAD.MOV.U32 R0, RZ, RZ, 0x1f ;  /* 0x0000001fff007424 */ /* 0x000fe200078e00ff */
[----:B------:R-:W-:Y:S02]  /*1b680*/  MOV R2, 0x1b6a0 ;  /* 0x0001b6a000027802 */ /* 0x000fe40000000f00 */
[----:B------:R-:W-:Y:S05]  /*1b690*/  CALL.REL.NOINC `($__internal_23_$__cuda_sm70_shflsync_idx_p) ;  /* 0x000013c000007944 */ /* 0x000fea0003c00000 */
[----:B------:R-:W-:Y:S01]  /*1b6a0*/  IMAD.MOV.U32 R233, RZ, RZ, R0 ;  /* 0x000000ffffe97224 */ /* 0x000fe200078e0000 */
[----:B------:R-:W-:Y:S01]  /*1b6b0*/  MOV R5, R8 ;  /* 0x0000000800057202 */ /* 0x000fe20000000f00 */
[----:B------:R-:W-:Y:S01]  /*1b6c0*/  IMAD.MOV.U32 R7, RZ, RZ, RZ ;  /* 0x000000ffff077224 */ /* 0x000fe200078e00ff */
[----:B------:R-:W-:Y:S01]  /*1b6d0*/  MOV R3, R6 ;  /* 0x0000000600037202 */ /* 0x000fe20000000f00 */
[----:B------:R-:W-:Y:S01]  /*1b6e0*/  IMAD.MOV.U32 R0, RZ, RZ, 0x1f ;  /* 0x0000001fff007424 */ /* 0x000fe200078e00ff */
[----:B------:R-:W-:-:S02]  /*1b6f0*/  MOV R2, 0x1b710 ;  /* 0x0001b71000027802 */ /* 0x000fc40000000f00 */
[----:B------:R-:W-:Y:S05]  /*1b700*/  CALL.REL.NOINC `($__internal_23_$__cuda_sm70_shflsync_idx_p) ;  /* 0x0000135000007944 */ /* 0x000fea0003c00000 */
[----:B------:R-:W-:Y:S01]  /*1b710*/  MOV R9, R0 ;  /* 0x0000000000097202 */ /* 0x000fe20000000f00 */
[----:B------:R-:W-:Y:S05]  /*1b720*/  BRA `(.L_x_1173) ;  /* 0xfffe4f0000007947 */ /* 0x000fea000383ffff */
.L_x_992:
[----:B------:R-:W-:Y:S01]  /*1b730*/  IMAD.MOV.U32 R5, RZ, RZ, R4 ;  /* 0x000000ffff057224 */ /* 0x000fe200078e0004 */
[----:B------:R-:W-:-:S02]  /*1b740*/  MOV R0, 0x1f ;  /* 0x0000001f00007802 */ /* 0x000fc40000000f00 */
[----:B------:R-:W-:Y:S02]  /*1b750*/  MOV R2, 0x1b770 ;  /* 0x0001b77000027802 */ /* 0x000fe40000000f00 */
[----:B-123--:R-:W-:Y:S05]  /*1b760*/  CALL.REL.NOINC `($__internal_23_$__cuda_sm70_shflsync_idx_p) ;  /* 0x000012f000007944 */ /* 0x00efea0003c00000 */
[----:B------:R-:W-:Y:S01]  /*1b770*/  MOV R7, R0 ;  /* 0x0000000000077202 */ /* 0x000fe20000000f00 */
[----:B------:R-:W-:Y:S05]  /*1b780*/  BRA `(.L_x_991) ;  /* 0xfffe4f0000007947 */ /* 0x000fea000383ffff */
.L_x_1025:
[----:B------:R-:W-:Y:S01]  /*1b790*/  IMAD.MOV.U32 R5, RZ, RZ, R14 ;  /* 0x000000ffff057224 */ /* 0x000fe200078e000e */
[----:B------:R-:W-:Y:S01]  /*1b7a0*/  MOV R3, RZ ;  /* 0x000000ff00037202 */ /* 0x000fe20000000f00 */
[----:B------:R-:W-:Y:S01]  /*1b7b0*/  IMAD.MOV.U32 R0, RZ, RZ, 0x181f ;  /* 0x0000181fff007424 */ /* 0x000fe200078e00ff */
[----:B------:R-:W-:Y:S02]  /*1b7c0*/  MOV R2, 0x1b7e0 ;  /* 0x0001b7e000027802 */ /* 0x000fe40000000f00 */
[----:B-----5:R-:W-:Y:S05]  /*1b7d0*/  CALL.REL.NOINC `($__internal_23_$__cuda_sm70_shflsync_idx_p) ;  /* 0x0000128000007944 */ /* 0x020fea0003c00000 */
[----:B------:R-:W-:Y:S01]  /*1b7e0*/  MOV R12, R0 ;  /* 0x00000000000c7202 */ /* 0x000fe20000000f00 */
[----:B------:R-:W-:Y:S05]  /*1b7f0*/  BRA `(.L_x_1174) ;  /* 0xfffeafa000007947 */ /* 0x000fea000383ffff */
.L_x_1026:
[----:B------:R-:W-:Y:S01]  /*1b800*/  IMAD.MOV.U32 R5, RZ, RZ, R17 ;  /* 0x000000ffff057224 */ /* 0x000fe200078e0011 */
[----:B------:R-:W-:Y:S01]  /*1b810*/  MOV R3, RZ ;  /* 0x000000ff00037202 */ /* 0x000fe20000000f00 */
[----:B------:R-:W-:Y:S01]  /*1b820*/  IMAD.MOV.U32 R0, RZ, RZ, 0x181f ;  /* 0x0000181fff007424 */ /* 0x000fe200078e00ff */
[----:B------:R-:W-:Y:S02]  /*1b830*/  MOV R2, 0x1b850 ;  /* 0x0001b85000027802 */ /* 0x000fe40000000f00 */
[----:B-12--5:R-:W-:Y:S05]  /*1b840*/  CALL.REL.NOINC `($__internal_23_$__cuda_sm70_shflsync_idx_p) ;  /* 0x0000121000007944 */ /* 0x026fea0003c00000 */
[----:B------:R-:W-:Y:S05]  /*1b850*/  BRA `(.L_x_1175) ;  /* 0xfffeaf6000007947 */ /* 0x000fea000383ffff */
.L_x_1029:
[----:B------:R-:W-:Y:S01]  /*1b860*/  IMAD.MOV.U32 R5, RZ, RZ, R14 ;  /* 0x000000ffff057224 */ /* 0x000fe200078e000e */
[----:B--2---:R-:W-:Y:S01]  /*1b870*/  MOV R3, 0x1 ;  /* 0x0000000100037802 */ /* 0x004fe20000000f00 */
[----:B----4-:R-:W-:Y:S01]  /*1b880*/  IMAD.MOV.U32 R0, RZ, RZ, 0x181f ;  /* 0x0000181fff007424 */ /* 0x010fe200078e00ff */
[----:B------:R-:W-:-:S02]  /*1b890*/  MOV R2, 0x1b8b0 ;  /* 0x0001b8b000027802 */ /* 0x000fc40000000f00 */
[----:B-1-3-5:R-:W-:Y:S05]  /*1b8a0*/  CALL.REL.NOINC `($__internal_23_$__cuda_sm70_shflsync_idx_p) ;  /* 0x000011b000007944 */ /* 0x02afea0003c00000 */
[----:B------:R-:W-:Y:S01]  /*1b8b0*/  IMAD.MOV.U32 R12, RZ, RZ, R0 ;  /* 0x000000ffff0c7224 */ /* 0x000fe200078e0000 */
[----:B------:R-:W-:Y:S01]  /*1b8c0*/  MOV R3, 0x1 ;  /* 0x0000000100037802 */ /* 0x000fe20000000f00 */
[----:B------:R-:W-:Y:S01]  /*1b8d0*/  IMAD.MOV.U32 R5, RZ, RZ, R17 ;  /* 0x000000ffff057224 */ /* 0x000fe200078e0011 */
[----:B------:R-:W-:-:S02]  /*1b8e0*/  MOV R0, 0x181f ;  /* 0x0000181f00007802 */ /* 0x000fc40000000f00 */
[----:B------:R-:W-:Y:S02]  /*1b8f0*/  MOV R2, 0x1b910 ;  /* 0x0001b91000027802 */ /* 0x000fe40000000f00 */
[----:B------:R-:W-:Y:S05]  /*1b900*/  CALL.REL.NOINC `($__internal_23_$__cuda_sm70_shflsync_idx_p) ;  /* 0x0000115000007944 */ /* 0x000fea0003c00000 */
[----:B------:R-:W-:Y:S05]  /*1b910*/  BRA `(.L_x_1176) ;  /* 0xfffeb0a000007947 */ /* 0x000fea000383ffff */
.L_x_1032:
[----:B------:R-:W-:Y:S01]  /*1b920*/  IMAD.MOV.U32 R5, RZ, RZ, R14 ;  /* 0x000000ffff057224 */ /* 0x000fe200078e000e */
[----:B-1----:R-:W-:Y:S01]  /*1b930*/  MOV R3, 0x2 ;  /* 0x0000000200037802 */ /* 0x002fe20000000f00 */
[----:B----4-:R-:W-:Y:S01]  /*1b940*/  IMAD.MOV.U32 R0, RZ, RZ, 0x181f ;  /* 0x0000181fff007424 */ /* 0x010fe200078e00ff */
[----:B------:R-:W-:Y:S02]  /*1b950*/  MOV R2, 0x1b970 ;  /* 0x0001b97000027802 */ /* 0x000fe40000000f00 */
[----:B--23-5:R-:W-:Y:S05]  /*1b960*/  CALL.REL.NOINC `($__internal_23_$__cuda_sm70_shflsync_idx_p) ;  /* 0x000010f000007944 */ /* 0x02cfea0003c00000 */
[----:B------:R-:W-:Y:S01]  /*1b970*/  MOV R12, R0 ;  /* 0x00000000000c7202 */ /* 0x000fe20000000f00 */
[----:B------:R-:W-:Y:S05]  /*1b980*/  BRA `(.L_x_1177) ;  /* 0xfffeb1c000007947 */ /* 0x000fea000383ffff */
.L_x_1033:
[----:B------:R-:W-:Y:S01]  /*1b990*/  IMAD.MOV.U32 R5, RZ, RZ, R17 ;  /* 0x000000ffff057224 */ /* 0x000fe200078e0011 */
[----:B------:R-:W-:Y:S01]  /*1b9a0*/  MOV R3, 0x2 ;  /* 0x0000000200037802 */ /* 0x000fe20000000f00 */
[----:B----4-:R-:W-:Y:S01]  /*1b9b0*/  IMAD.MOV.U32 R0, RZ, RZ, 0x181f ;  /* 0x0000181fff007424 */ /* 0x010fe200078e00ff */
[----:B------:R-:W-:Y:S02]  /*1b9c0*/  MOV R2, 0x1b9e0 ;  /* 0x0001b9e000027802 */ /* 0x000fe40000000f00 */
[----:B-123-5:R-:W-:Y:S05]  /*1b9d0*/  CALL.REL.NOINC `($__internal_23_$__cuda_sm70_shflsync_idx_p) ;  /* 0x0000108000007944 */ /* 0x02efea0003c00000 */
[----:B------:R-:W-:Y:S05]  /*1b9e0*/  BRA `(.L_x_1178) ;  /* 0xfffeb18000007947 */ /* 0x000fea000383ffff */
.L_x_1036:
[----:B------:R-:W-:Y:S01]  /*1b9f0*/  IMAD.MOV.U32 R5, RZ, RZ, R14 ;  /* 0x000000ffff057224 */ /* 0x000fe200078e000e */
[----:B-1----:R-:W-:Y:S01]  /*1ba00*/  MOV R3, 0x3 ;  /* 0x0000000300037802 */ /* 0x002fe20000000f00 */
[----:B------:R-:W-:Y:S01]  /*1ba10*/  IMAD.MOV.U32 R0, RZ, RZ, 0x181f ;  /* 0x0000181fff007424 */ /* 0x000fe200078e00ff */
[----:B------:R-:W-:-:S02]  /*1ba20*/  MOV R2, 0x1ba40 ;  /* 0x0001ba4000027802 */ /* 0x000fc40000000f00 */
[----:B--2345:R-:W-:Y:S05]  /*1ba30*/  CALL.REL.NOINC `($__internal_23_$__cuda_sm70_shflsync_idx_p) ;  /* 0x0000102000007944 */ /* 0x03cfea0003c00000 */
[----:B------:R-:W-:Y:S01]  /*1ba40*/  IMAD.MOV.U32 R12, RZ, RZ, R0 ;  /* 0x000000ffff0c7224 */ /* 0x000fe200078e0000 */
[----:B------:R-:W-:Y:S01]  /*1ba50*/  MOV R3, 0x3 ;  /* 0x0000000300037802 */ /* 0x000fe20000000f00 */
[----:B------:R-:W-:Y:S01]  /*1ba60*/  IMAD.MOV.U32 R5, RZ, RZ, R17 ;  /* 0x000000ffff057224 */ /* 0x000fe200078e0011 */
[----:B------:R-:W-:-:S02]  /*1ba70*/  MOV R0, 0x181f ;  /* 0x0000181f00007802 */ /* 0x000fc40000000f00 */
[----:B------:R-:W-:Y:S02]  /*1ba80*/  MOV R2, 0x1baa0 ;  /* 0x0001baa000027802 */ /* 0x000fe40000000f00 */
[----:B------:R-:W-:Y:S05]  /*1ba90*/  CALL.REL.NOINC `($__internal_23_$__cuda_sm70_shflsync_idx_p) ;  /* 0x00000fc000007944 */ /* 0x000fea0003c00000 */
[----:B------:R-:W-:Y:S05]  /*1baa0*/  BRA `(.L_x_1179) ;  /* 0xfffeb26000007947 */ /* 0x000fea000383ffff */
.L_x_1107:
[----:B------:R-:W-:Y:S01]  /*1bab0*/  IMAD.MOV.U32 R2, RZ, RZ, R209 ;  /* 0x000000ffff027224 */ /* 0x000fe200078e00d1 */
[----:B------:R-:W-:Y:S02]  /*1bac0*/  MOV R5, 0x2 ;  /* 0x0000000200057802 */ /* 0x000fe40000000f00 */
[----:B------:R-:W-:Y:S02]  /*1bad0*/  MOV R3, 0x1baf0 ;  /* 0x0001baf000037802 */ /* 0x000fe40000000f00 */
[----:B------:R-:W-:Y:S05]  /*1bae0*/  CALL.REL.NOINC `($__internal_22_$__cuda_sm70_shflsync_bfly_p) ;  /* 0x00000f2000007944 */ /* 0x000fea0003c00000 */
[----:B------:R-:W-:Y:S01]  /*1baf0*/  MOV R0, R5 ;  /* 0x0000000500007202 */ /* 0x000fe20000000f00 */
[----:B------:R-:W-:Y:S05]  /*1bb00*/  BRA `(.L_x_1180) ;  /* 0xffff9d2000007947 */ /* 0x000fea000383ffff */
.L_x_1108:
[----:B------:R-:W-:Y:S01]  /*1bb10*/  IMAD.MOV.U32 R2, RZ, RZ, R0 ;  /* 0x000000ffff027224 */ /* 0x000fe200078e0000 */
[----:B------:R-:W-:Y:S02]  /*1bb20*/  MOV R5, 0x1 ;  /* 0x0000000100057802 */ /* 0x000fe40000000f00 */
[----:B------:R-:W-:Y:S02]  /*1bb30*/  MOV R3, 0x1bb50 ;  /* 0x0001bb5000037802 */ /* 0x000fe40000000f00 */
[----:B-1----:R-:W-:Y:S05]  /*1bb40*/  CALL.REL.NOINC `($__internal_22_$__cuda_sm70_shflsync_bfly_p) ;  /* 0x00000ec000007944 */ /* 0x002fea0003c00000 */
[----:B------:R-:W-:Y:S01]  /*1bb50*/  FADD.FTZ R0, R0, R5 ;  /* 0x0000000500007221 */ /* 0x000fe20000010000 */
[----:B------:R-:W-:Y:S02]  /*1bb60*/  MOV R2, R208 ;  /* 0x000000d000027202 */ /* 0x000fe40000000f00 */
[----:B------:R-:W-:-:S02]  /*1bb70*/  MOV R5, 0x2 ;  /* 0x0000000200057802 */ /* 0x000fc40000000f00 */
[----:B------:R-:W-:Y:S02]  /*1bb80*/  MOV R3, 0x1bba0 ;  /* 0x0001bba000037802 */ /* 0x000fe40000000f00 */
[----:B------:R-:W-:Y:S05]  /*1bb90*/  CALL.REL.NOINC `($__internal_22_$__cuda_sm70_shflsync_bfly_p) ;  /* 0x00000e7000007944 */ /* 0x000fea0003c00000 */
[----:B------:R-:W-:Y:S01]  /*1bba0*/  FADD.FTZ R4, R208, R5 ;  /* 0x00000005d0047221 */ /* 0x000fe20000010000 */
[----:B------:R-:W-:Y:S02]  /*1bbb0*/  MOV R5, 0x1 ;  /* 0x0000000100057802 */ /* 0x000fe40000000f00 */
[----:B------:R-:W-:Y:S02]  /*1bbc0*/  MOV R3, 0x1bbf0 ;  /* 0x0001bbf000037802 */ /* 0x000fe40000000f00 */
[----:B------:R-:W-:Y:S02]  /*1bbd0*/  MOV R2, R4 ;  /* 0x0000000400027202 */ /* 0x000fe40000000f00 */
[----:B------:R-:W-:Y:S05]  /*1bbe0*/  CALL.REL.NOINC `($__internal_22_$__cuda_sm70_shflsync_bfly_p) ;  /* 0x00000e2000007944 */ /* 0x000fea0003c00000 */
[----:B------:R-:W-:Y:S01]  /*1bbf0*/  MOV R3, R5 ;  /* 0x0000000500037202 */ /* 0x000fe20000000f00 */
[----:B------:R-:W-:Y:S05]  /*1bc00*/  BRA `(.L_x_1181) ;  /* 0xffff9c9000007947 */ /* 0x000fea000383ffff */
.L_x_1115:
[----:B--234-:R-:W-:Y:S01]  /*1bc10*/  IMAD.MOV.U32 R5, RZ, RZ, R15 ;  /* 0x000000ffff057224 */ /* 0x01cfe200078e000f */
[----:B------:R-:W-:Y:S01]  /*1bc20*/  MOV R3, RZ ;  /* 0x000000ff00037202 */ /* 0x000fe20000000f00 */
[----:B------:R-:W-:Y:S01]  /*1bc30*/  IMAD.MOV.U32 R0, RZ, RZ, 0x181f ;  /* 0x0000181fff007424 */ /* 0x000fe200078e00ff */
[----:B------:R-:W-:Y:S02]  /*1bc40*/  MOV R2, 0x1bc60 ;  /* 0x0001bc6000027802 */ /* 0x000fe40000000f00 */
[----:B-1----:R-:W-:Y:S05]  /*1bc50*/  CALL.REL.NOINC `($__internal_23_$__cuda_sm70_shflsync_idx_p) ;  /* 0x00000e0000007944 */ /* 0x002fea0003c00000 */
[----:B------:R-:W-:Y:S01]  /*1bc60*/  MOV R12, R0 ;  /* 0x00000000000c7202 */ /* 0x000fe20000000f00 */
[----:B------:R-:W-:Y:S05]  /*1bc70*/  BRA `(.L_x_1182) ;  /* 0xffffb81000007947 */ /* 0x000fea000383ffff */
.L_x_1116:
[----:B------:R-:W-:Y:S01]  /*1bc80*/  IMAD.MOV.U32 R5, RZ, RZ, R16 ;  /* 0x000000ffff057224 */ /* 0x000fe200078e0010 */
[----:B------:R-:W-:Y:S01]  /*1bc90*/  MOV R3, RZ ;  /* 0x000000ff00037202 */ /* 0x000fe20000000f00 */
[----:B------:R-:W-:Y:S01]  /*1bca0*/  IMAD.MOV.U32 R0, RZ, RZ, 0x181f ;  /* 0x0000181fff007424 */ /* 0x000fe200078e00ff */
[----:B------:R-:W-:-:S02]  /*1bcb0*/  MOV R2, 0x1bcd0 ;  /* 0x0001bcd000027802 */ /* 0x000fc40000000f00 */
[----:B-123--:R-:W-:Y:S05]  /*1bcc0*/  CALL.REL.NOINC `($__internal_23_$__cuda_sm70_shflsync_idx_p) ;  /* 0x00000d9000007944 */ /* 0x00efea0003c00000 */
[----:B------:R-:W-:Y:S05]  /*1bcd0*/  BRA `(.L_x_1183) ;  /* 0xffffb7d000007947 */ /* 0x000fea000383ffff */
.L_x_1119:
[----:B------:R-:W-:Y:S01]  /*1bce0*/  IMAD.MOV.U32 R5, RZ, RZ, R15 ;  /* 0x000000ffff057224 */ /* 0x000fe200078e000f */
[----:B--2---:R-:W-:Y:S01]  /*1bcf0*/  MOV R3, 0x1 ;  /* 0x0000000100037802 */ /* 0x004fe20000000f00 */
[----:B------:R-:W-:Y:S01]  /*1bd00*/  IMAD.MOV.U32 R0, RZ, RZ, 0x181f ;  /* 0x0000181fff007424 */ /* 0x000fe200078e00ff */
[----:B------:R-:W-:-:S02]  /*1bd10*/  MOV R2, 0x1bd30 ;  /* 0x0001bd3000027802 */ /* 0x000fc40000000f00 */
[----:B-1-34-:R-:W-:Y:S05]  /*1bd20*/  CALL.REL.NOINC `($__internal_23_$__cuda_sm70_shflsync_idx_p) ;  /* 0x00000d3000007944 */ /* 0x01afea0003c00000 */
[----:B------:R-:W-:Y:S01]  /*1bd30*/  IMAD.MOV.U32 R12, RZ, RZ, R0 ;  /* 0x000000ffff0c7224 */ /* 0x000fe200078e0000 */
[----:B------:R-:W-:Y:S01]  /*1bd40*/  MOV R3, 0x1 ;  /* 0x0000000100037802 */ /* 0x000fe20000000f00 */
[----:B------:R-:W-:Y:S01]  /*1bd50*/  IMAD.MOV.U32 R5, RZ, RZ, R16 ;  /* 0x000000ffff057224 */ /* 0x000fe200078e0010 */
[----:B------:R-:W-:-:S02]  /*1bd60*/  MOV R0, 0x181f ;  /* 0x0000181f00007802 */ /* 0x000fc40000000f00 */
[----:B------:R-:W-:Y:S02]  /*1bd70*/  MOV R2, 0x1bd90 ;  /* 0x0001bd9000027802 */ /* 0x000fe40000000f00 */
[----:B------:R-:W-:Y:S05]  /*1bd80*/  CALL.REL.NOINC `($__internal_23_$__cuda_sm70_shflsync_idx_p) ;  /* 0x00000cd000007944 */ /* 0x000fea0003c00000 */
[----:B------:R-:W-:Y:S05]  /*1bd90*/  BRA `(.L_x_1184) ;  /* 0xffffb8f000007947 */ /* 0x000fea000383ffff */
.L_x_1122:
[----:B------:R-:W-:Y:S01]  /*1bda0*/  IMAD.MOV.U32 R5, RZ, RZ, R15 ;  /* 0x000000ffff057224 */ /* 0x000fe200078e000f */
[----:B--2---:R-:W-:Y:S01]  /*1bdb0*/  MOV R3, 0x2 ;  /* 0x0000000200037802 */ /* 0x004fe20000000f00 */
[----:B------:R-:W-:Y:S01]  /*1bdc0*/  IMAD.MOV.U32 R0, RZ, RZ, 0x181f ;  /* 0x0000181fff007424 */ /* 0x000fe200078e00ff */
[----:B------:R-:W-:Y:S02]  /*1bdd0*/  MOV R2, 0x1bdf0 ;  /* 0x0001bdf000027802 */ /* 0x000fe40000000f00 */
[----:B-1-34-:R-:W-:Y:S05]  /*1bde0*/  CALL.REL.NOINC `($__internal_23_$__cuda_sm70_shflsync_idx_p) ;  /* 0x00000c7000007944 */ /* 0x01afea0003c00000 */
[----:B------:R-:W-:Y:S01]  /*1bdf0*/  MOV R12, R0 ;  /* 0x00000000000c7202 */ /* 0x000fe20000000f00 */
[----:B------:R-:W-:Y:S05]  /*1be00*/  BRA `(.L_x_1185) ;  /* 0xffffb9f000007947 */ /* 0x000fea000383ffff */
.L_x_1123:
[----:B------:R-:W-:Y:S01]  /*1be10*/  IMAD.MOV.U32 R5, RZ, RZ, R16 ;  /* 0x000000ffff057224 */ /* 0x000fe200078e0010 */
[----:B--2---:R-:W-:Y:S01]  /*1be20*/  MOV R3, 0x2 ;  /* 0x0000000200037802 */ /* 0x004fe20000000f00 */
[----:B------:R-:W-:Y:S01]  /*1be30*/  IMAD.MOV.U32 R0, RZ, RZ, 0x181f ;  /* 0x0000181fff007424 */ /* 0x000fe200078e00ff */
[----:B------:R-:W-:Y:S02]  /*1be40*/  MOV R2, 0x1be60 ;  /* 0x0001be6000027802 */ /* 0x000fe40000000f00 */
[----:B-1-34-:R-:W-:Y:S05]  /*1be50*/  CALL.REL.NOINC `($__internal_23_$__cuda_sm70_shflsync_idx_p) ;  /* 0x00000c0000007944 */ /* 0x01afea0003c00000 */
[----:B------:R-:W-:Y:S05]  /*1be60*/  BRA `(.L_x_1186) ;  /* 0xffffb9b000007947 */ /* 0x000fea000383ffff */
.L_x_1126:
[----:B------:R-:W-:Y:S01]  /*1be70*/  IMAD.MOV.U32 R5, RZ, RZ, R15 ;  /* 0x000000ffff057224 */ /* 0x000fe200078e000f */
[----:B---3--:R-:W-:Y:S01]  /*1be80*/  MOV R3, 0x3 ;  /* 0x0000000300037802 */ /* 0x008fe20000000f00 */
[----:B----4-:R-:W-:Y:S01]  /*1be90*/  IMAD.MOV.U32 R0, RZ, RZ, 0x181f ;  /* 0x0000181fff007424 */ /* 0x010fe200078e00ff */
[----:B------:R-:W-:-:S02]  /*1bea0*/  MOV R2, 0x1bec0 ;  /* 0x0001bec000027802 */ /* 0x000fc40000000f00 */
[----:B-12---:R-:W-:Y:S05]  /*1beb0*/  CALL.REL.NOINC `($__internal_23_$__cuda_sm70_shflsync_idx_p) ;  /* 0x00000ba000007944 */ /* 0x006fea0003c00000 */
[----:B------:R-:W-:Y:S01]  /*1bec0*/  IMAD.MOV.U32 R10, RZ, RZ, R0 ;  /* 0x000000ffff0a7224 */ /* 0x000fe200078e0000 */
[----:B------:R-:W-:Y:S01]  /*1bed0*/  MOV R3, 0x3 ;  /* 0x0000000300037802 */ /* 0x000fe20000000f00 */
[----:B------:R-:W-:Y:S01]  /*1bee0*/  IMAD.MOV.U32 R5, RZ, RZ, R16 ;  /* 0x000000ffff057224 */ /* 0x000fe200078e0010 */
[----:B------:R-:W-:-:S02]  /*1bef0*/  MOV R0, 0x181f ;  /* 0x0000181f00007802 */ /* 0x000fc40000000f00 */
[----:B------:R-:W-:Y:S02]  /*1bf00*/  MOV R2, 0x1bf20 ;  /* 0x0001bf2000027802 */ /* 0x000fe40000000f00 */
[----:B------:R-:W-:Y:S05]  /*1bf10*/  CALL.REL.NOINC `($__internal_23_$__cuda_sm70_shflsync_idx_p) ;  /* 0x00000b4000007944 */ /* 0x000fea0003c00000 */
[----:B------:R-:W-:Y:S05]  /*1bf20*/  BRA `(.L_x_1187) ;  /* 0xffffba7000007947 */ /* 0x000fea000383ffff */
.L_x_1128:
[----:B------:R-:W-:Y:S01]  /*1bf30*/  IMAD.MOV.U32 R5, RZ, RZ, R16 ;  /* 0x000000ffff057224 */ /* 0x000fe200078e0010 */
[----:B------:R-:W-:Y:S01]  /*1bf40*/  MOV R3, RZ ;  /* 0x000000ff00037202 */ /* 0x000fe20000000f00 */
[----:B------:R-:W-:Y:S01]  /*1bf50*/  IMAD.MOV.U32 R0, RZ, RZ, 0x1c1f ;  /* 0x00001c1fff007424 */ /* 0x000fe200078e00ff */
[----:B------:R-:W-:Y:S02]  /*1bf60*/  MOV R2, 0x1bf80 ;  /* 0x0001bf8000027802 */ /* 0x000fe40000000f00 */
[----:B------:R-:W-:Y:S05]  /*1bf70*/  CALL.REL.NOINC `($__internal_23_$__cuda_sm70_shflsync_idx_p) ;  /* 0x00000ae000007944 */ /* 0x000fea0003c00000 */
[----:B------:R-:W-:Y:S01]  /*1bf80*/  MOV R4, R0 ;  /* 0x0000000000047202 */ /* 0x000fe20000000f00 */
[----:B------:R-:W-:Y:S05]  /*1bf90*/  BRA `(.L_x_1188) ;  /* 0xffffbd6000007947 */ /* 0x000fea000383ffff */
.L_x_1129:
[----:B------:R-:W-:Y:S01]  /*1bfa0*/  IMAD.MOV.U32 R5, RZ, RZ, R17 ;  /* 0x000000ffff057224 */ /* 0x000fe200078e0011 */
[----:B------:R-:W-:Y:S01]  /*1bfb0*/  MOV R3, RZ ;  /* 0x000000ff00037202 */ /* 0x000fe20000000f00 */
[----:B------:R-:W-:Y:S01]  /*1bfc0*/  IMAD.MOV.U32 R0, RZ, RZ, 0x1c1f ;  /* 0x00001c1fff007424 */ /* 0x000fe200078e00ff */
[----:B------:R-:W-:Y:S02]  /*1bfd0*/  MOV R2, 0x1bff0 ;  /* 0x0001bff000027802 */ /* 0x000fe40000000f00 */
[----:B-12---:R-:W-:Y:S05]  /*1bfe0*/  CALL.REL.NOINC `($__internal_23_$__cuda_sm70_shflsync_idx_p) ;  /* 0x00000a7000007944 */ /* 0x006fea0003c00000 */
[----:B------:R-:W-:Y:S05]  /*1bff0*/  BRA `(.L_x_1189) ;  /* 0xffffbd2000007947 */ /* 0x000fea000383ffff */
.L_x_1132:
[----:B------:R-:W-:Y:S01]  /*1c000*/  IMAD.MOV.U32 R5, RZ, RZ, R16 ;  /* 0x000000ffff057224 */ /* 0x000fe200078e0010 */
[----:B------:R-:W-:Y:S01]  /*1c010*/  MOV R3, 0x1 ;  /* 0x0000000100037802 */ /* 0x000fe20000000f00 */
[----:B----4-:R-:W-:Y:S01]  /*1c020*/  IMAD.MOV.U32 R0, RZ, RZ, 0x1c1f ;  /* 0x00001c1fff007424 */ /* 0x010fe200078e00ff */
[----:B------:R-:W-:-:S02]  /*1c030*/  MOV R2, 0x1c050 ;  /* 0x0001c05000027802 */ /* 0x000fc40000000f00 */
[----:B-123--:R-:W-:Y:S05]  /*1c040*/  CALL.REL.NOINC `($__internal_23_$__cuda_sm70_shflsync_idx_p) ;  /* 0x00000a1000007944 */ /* 0x00efea0003c00000 */
[----:B------:R-:W-:Y:S01]  /*1c050*/  IMAD.MOV.U32 R4, RZ, RZ, R0 ;  /* 0x000000ffff047224 */ /* 0x000fe200078e0000 */
[----:B------:R-:W-:Y:S01]  /*1c060*/  MOV R3, 0x1 ;  /* 0x0000000100037802 */ /* 0x000fe20000000f00 */
[----:B------:R-:W-:Y:S01]  /*1c070*/  IMAD.MOV.U32 R5, RZ, RZ, R17 ;  /* 0x000000ffff057224 */ /* 0x000fe200078e0011 */
[----:B------:R-:W-:-:S02]  /*1c080*/  MOV R0, 0x1c1f ;  /* 0x00001c1f00007802 */ /* 0x000fc40000000f00 */
[----:B------:R-:W-:Y:S02]  /*1c090*/  MOV R2, 0x1c0b0 ;  /* 0x0001c0b000027802 */ /* 0x000fe40000000f00 */
[----:B------:R-:W-:Y:S05]  /*1c0a0*/  CALL.REL.NOINC `($__internal_23_$__cuda_sm70_shflsync_idx_p) ;  /* 0x000009b000007944 */ /* 0x000fea0003c00000 */
[----:B------:R-:W-:Y:S05]  /*1c0b0*/  BRA `(.L_x_1190) ;  /* 0xffffc8e000007947 */ /* 0x000fea000383ffff */
.L_x_1136:
[----:B------:R-:W-:Y:S01]  /*1c0c0*/  IMAD.MOV.U32 R5, RZ, RZ, R13 ;  /* 0x000000ffff057224 */ /* 0x000fe200078e000d */
[----:B------:R-:W-:Y:S01]  /*1c0d0*/  MOV R3, RZ ;  /* 0x000000ff00037202 */ /* 0x000fe20000000f00 */
[----:B------:R-:W-:Y:S01]  /*1c0e0*/  IMAD.MOV.U32 R0, RZ, RZ, 0x181f ;  /* 0x0000181fff007424 */ /* 0x000fe200078e00ff */
[----:B------:R-:W-:Y:S02]  /*1c0f0*/  MOV R2, 0x1c110 ;  /* 0x0001c11000027802 */ /* 0x000fe40000000f00 */
[----:B------:R-:W-:Y:S05]  /*1c100*/  CALL.REL.NOINC `($__internal_23_$__cuda_sm70_shflsync_idx_p) ;  /* 0x0000095000007944 */ /* 0x000fea0003c00000 */
[----:B------:R-:W-:Y:S01]  /*1c110*/  MOV R12, R0 ;  /* 0x00000000000c7202 */ /* 0x000fe20000000f00 */
[----:B------:R-:W-:Y:S05]  /*1c120*/  BRA `(.L_x_1191) ;  /* 0xffffdc3000007947 */ /* 0x000fea000383ffff */
.L_x_1137:
[----:B------:R-:W-:Y:S01]  /*1c130*/  IMAD.MOV.U32 R5, RZ, RZ, R16 ;  /* 0x000000ffff057224 */ /* 0x000fe200078e0010 */
[----:B------:R-:W-:Y:S01]  /*1c140*/  MOV R3, RZ ;  /* 0x000000ff00037202 */ /* 0x000fe20000000f00 */
[----:B------:R-:W-:Y:S01]  /*1c150*/  IMAD.MOV.U32 R0, RZ, RZ, 0x181f ;  /* 0x0000181fff007424 */ /* 0x000fe200078e00ff */
[----:B------:R-:W-:Y:S02]  /*1c160*/  MOV R2, 0x1c180 ;  /* 0x0001c18000027802 */ /* 0x000fe40000000f00 */
[----:B-12---:R-:W-:Y:S05]  /*1c170*/  CALL.REL.NOINC `($__internal_23_$__cuda_sm70_shflsync_idx_p) ;  /* 0x000008e000007944 */ /* 0x006fea0003c00000 */
[----:B------:R-:W-:Y:S05]  /*1c180*/  BRA `(.L_x_1192) ;  /* 0xffffdbf000007947 */ /* 0x000fea000383ffff */
.L_x_1140:
[----:B------:R-:W-:Y:S01]  /*1c190*/  IMAD.MOV.U32 R5, RZ, RZ, R13 ;  /* 0x000000ffff057224 */ /* 0x000fe200078e000d */
[----:B--2---:R-:W-:Y:S01]  /*1c1a0*/  MOV R3, 0x1 ;  /* 0x0000000100037802 */ /* 0x004fe20000000f00 */
[----:B----4-:R-:W-:Y:S01]  /*1c1b0*/  IMAD.MOV.U32 R0, RZ, RZ, 0x181f ;  /* 0x0000181fff007424 */ /* 0x010fe200078e00ff */
[----:B------:R-:W-:-:S02]  /*1c1c0*/  MOV R2, 0x1c1e0 ;  /* 0x0001c1e000027802 */ /* 0x000fc40000000f00 */
[----:B-1-3--:R-:W-:Y:S05]  /*1c1d0*/  CALL.REL.NOINC `($__internal_23_$__cuda_sm70_shflsync_idx_p) ;  /* 0x0000088000007944 */ /* 0x00afea0003c00000 */
[----:B------:R-:W-:Y:S01]  /*1c1e0*/  IMAD.MOV.U32 R12, RZ, RZ, R0 ;  /* 0x000000ffff0c7224 */ /* 0x000fe200078e0000 */
[----:B------:R-:W-:Y:S01]  /*1c1f0*/  MOV R3, 0x1 ;  /* 0x0000000100037802 */ /* 0x000fe20000000f00 */
[----:B------:R-:W-:Y:S01]  /*1c200*/  IMAD.MOV.U32 R5, RZ, RZ, R16 ;  /* 0x000000ffff057224 */ /* 0x000fe200078e0010 */
[----:B------:R-:W-:-:S02]  /*1c210*/  MOV R0, 0x181f ;  /* 0x0000181f00007802 */ /* 0x000fc40000000f00 */
[----:B------:R-:W-:Y:S02]  /*1c220*/  MOV R2, 0x1c240 ;  /* 0x0001c24000027802 */ /* 0x000fe40000000f00 */
[----:B------:R-:W-:Y:S05]  /*1c230*/  CALL.REL.NOINC `($__internal_23_$__cuda_sm70_shflsync_idx_p) ;  /* 0x0000082000007944 */ /* 0x000fea0003c00000 */
[----:B------:R-:W-:Y:S05]  /*1c240*/  BRA `(.L_x_1193) ;  /* 0xffffdd2000007947 */ /* 0x000fea000383ffff */
.L_x_1143:
[----:B------:R-:W-:Y:S01]  /*1c250*/  IMAD.MOV.U32 R5, RZ, RZ, R13 ;  /* 0x000000ffff057224 */ /* 0x000fe200078e000d */
[----:B-1----:R-:W-:Y:S01]  /*1c260*/  MOV R3, 0x2 ;  /* 0x0000000200037802 */ /* 0x002fe20000000f00 */
[----:B----4-:R-:W-:Y:S01]  /*1c270*/  IMAD.MOV.U32 R0, RZ, RZ, 0x181f ;  /* 0x0000181fff007424 */ /* 0x010fe200078e00ff */
[----:B------:R-:W-:Y:S02]  /*1c280*/  MOV R2, 0x1c2a0 ;  /* 0x0001c2a000027802 */ /* 0x000fe40000000f00 */
[----:B--23--:R-:W-:Y:S05]  /*1c290*/  CALL.REL.NOINC `($__internal_23_$__cuda_sm70_shflsync_idx_p) ;  /* 0x000007c000007944 */ /* 0x00cfea0003c00000 */
[----:B------:R-:W-:Y:S01]  /*1c2a0*/  MOV R12, R0 ;  /* 0x00000000000c7202 */ /* 0x000fe20000000f00 */
[----:B------:R-:W-:Y:S05]  /*1c2b0*/  BRA `(.L_x_1194) ;  /* 0xffffde2000007947 */ /* 0x000fea000383ffff */
.L_x_1144:
[----:B------:R-:W-:Y:S01]  /*1c2c0*/  IMAD.MOV.U32 R5, RZ, RZ, R16 ;  /* 0x000000ffff057224 */ /* 0x000fe200078e0010 */
[----:B------:R-:W-:Y:S01]  /*1c2d0*/  MOV R3, 0x2 ;  /* 0x0000000200037802 */ /* 0x000fe20000000f00 */
[----:B----4-:R-:W-:Y:S01]  /*1c2e0*/  IMAD.MOV.U32 R0, RZ, RZ, 0x181f ;  /* 0x0000181fff007424 */ /* 0x010fe200078e00ff */
[----:B------:R-:W-:Y:S02]  /*1c2f0*/  MOV R2, 0x1c310 ;  /* 0x0001c31000027802 */ /* 0x000fe40000000f00 */
[----:B-123--:R-:W-:Y:S05]  /*1c300*/  CALL.REL.NOINC `($__internal_23_$__cuda_sm70_shflsync_idx_p) ;  /* 0x0000075000007944 */ /* 0x00efea0003c00000 */
[----:B------:R-:W-:Y:S05]  /*1c310*/  BRA `(.L_x_1195) ;  /* 0xffffdde000007947 */ /* 0x000fea000383ffff */
.L_x_1147:
[----:B------:R-:W-:Y:S01]  /*1c320*/  IMAD.MOV.U32 R5, RZ, RZ, R13 ;  /* 0x000000ffff057224 */ /* 0x000fe200078e000d */
[----:B-1----:R-:W-:Y:S01]  /*1c330*/  MOV R3, 0x3 ;  /* 0x0000000300037802 */ /* 0x002fe20000000f00 */
[----:B------:R-:W-:Y:S01]  /*1c340*/  IMAD.MOV.U32 R0, RZ, RZ, 0x181f ;  /* 0x0000181fff007424 */ /* 0x000fe200078e00ff */
[----:B------:R-:W-:-:S02]  /*1c350*/  MOV R2, 0x1c370 ;  /* 0x0001c37000027802 */ /* 0x000fc40000000f00 */
[----:B--234-:R-:W-:Y:S05]  /*1c360*/  CALL.REL.NOINC `($__internal_23_$__cuda_sm70_shflsync_idx_p) ;  /* 0x000006f000007944 */ /* 0x01cfea0003c00000 */
[----:B------:R-:W-:Y:S01]  /*1c370*/  IMAD.MOV.U32 R12, RZ, RZ, R0 ;  /* 0x000000ffff0c7224 */ /* 0x000fe200078e0000 */
[----:B------:R-:W-:Y:S01]  /*1c380*/  MOV R3, 0x3 ;  /* 0x0000000300037802 */ /* 0x000fe20000000f00 */
[----:B------:R-:W-:Y:S01]  /*1c390*/  IMAD.MOV.U32 R5, RZ, RZ, R16 ;  /* 0x000000ffff057224 */ /* 0x000fe200078e0010 */
[----:B------:R-:W-:-:S02]  /*1c3a0*/  MOV R0, 0x181f ;  /* 0x0000181f00007802 */ /* 0x000fc40000000f00 */
[----:B------:R-:W-:Y:S02]  /*1c3b0*/  MOV R2, 0x1c3d0 ;  /* 0x0001c3d000027802 */ /* 0x000fe40000000f00 */
[----:B------:R-:W-:Y:S05]  /*1c3c0*/  CALL.REL.NOINC `($__internal_23_$__cuda_sm70_shflsync_idx_p) ;  /* 0x0000069000007944 */ /* 0x000fea0003c00000 */
[----:B------:R-:W-:Y:S05]  /*1c3d0*/  BRA `(.L_x_1196) ;  /* 0xffffdea000007947 */ /* 0x000fea000383ffff */
.L_x_1149:
[----:B--2---:R-:W-:Y:S01]  /*1c3e0*/  IMAD.MOV.U32 R5, RZ, RZ, R21 ;  /* 0x000000ffff057224 */ /* 0x004fe200078e0015 */
[----:B------:R-:W-:Y:S01]  /*1c3f0*/  MOV R3, RZ ;  /* 0x000000ff00037202 */ /* 0x000fe20000000f00 */
[----:B------:R-:W-:Y:S01]  /*1c400*/  IMAD.MOV.U32 R0, RZ, RZ, 0x1f ;  /* 0x0000001fff007424 */ /* 0x000fe200078e00ff */
[----:B------:R-:W-:Y:S02]  /*1c410*/  MOV R2, 0x1c430 ;  /* 0x0001c43000027802 */ /* 0x000fe40000000f00 */
[----:B-1-3--:R-:W-:Y:S05]  /*1c420*/  CALL.REL.NOINC `($__internal_23_$__cuda_sm70_shflsync_idx_p) ;  /* 0x0000063000007944 */ /* 0x00afea0003c00000 */
[----:B------:R-:W-:Y:S01]  /*1c430*/  MOV R9, R0 ;  /* 0x0000000000097202 */ /* 0x000fe20000000f00 */
[----:B------:R-:W-:Y:S05]  /*1c440*/  BRA `(.L_x_1197) ;  /* 0xffffe04000007947 */ /* 0x000fea000383ffff */
.L_x_1150:
[----:B--2---:R-:W-:Y:S01]  /*1c450*/  IMAD.MOV.U32 R5, RZ, RZ, R21 ;  /* 0x000000ffff057224 */ /* 0x004fe200078e0015 */
[----:B------:R-:W-:Y:S01]  /*1c460*/  MOV R3, 0x1 ;  /* 0x0000000100037802 */ /* 0x000fe20000000f00 */
[----:B------:R-:W-:Y:S01]  /*1c470*/  IMAD.MOV.U32 R0, RZ, RZ, 0x1f ;  /* 0x0000001fff007424 */ /* 0x000fe200078e00ff */
[----:B------:R-:W-:Y:S02]  /*1c480*/  MOV R2, 0x1c4a0 ;  /* 0x0001c4a000027802 */ /* 0x000fe40000000f00 */
[----:B-1-34-:R-:W-:Y:S05]  /*1c490*/  CALL.REL.NOINC `($__internal_23_$__cuda_sm70_shflsync_idx_p) ;  /* 0x000005c000007944 */ /* 0x01afea0003c00000 */
[----:B------:R-:W-:Y:S01]  /*1c4a0*/  MOV R8, R0 ;  /* 0x0000000000087202 */ /* 0x000fe20000000f00 */
[----:B------:R-:W-:Y:S05]  /*1c4b0*/  BRA `(.L_x_1198) ;  /* 0xffffdff000007947 */ /* 0x000fea000383ffff */
.L_x_1151:
[----:B------:R-:W-:Y:S02]  /*1c4c0*/  MOV R2, 0x1 ;  /* 0x0000000100027802 */ /* 0x000fe40000000f00 */
[----:B------:R-:W-:-:S02]  /*1c4d0*/  MOV R3, 0x1c4f0 ;  /* 0x0001c4f000037802 */ /* 0x000fc40000000f00 */
[----:B---34-:R-:W-:Y:S05]  /*1c4e0*/  CALL.REL.NOINC `($__internal_24_$__cuda_sm70_shflsync_up_p) ;  /* 0x000005c000007944 */ /* 0x018fea0003c00000 */
[----:B------:R-:W-:Y:S05]  /*1c4f0*/  BRA `(.L_x_1199) ;  /* 0xffffe0d000007947 */ /* 0x000fea000383ffff */
.L_x_1152:
[----:B------:R-:W-:Y:S02]  /*1c500*/  MOV R2, 0x2 ;  /* 0x0000000200027802 */ /* 0x000fe40000000f00 */
[----:B------:R-:W-:-:S02]  /*1c510*/  MOV R3, 0x1c530 ;  /* 0x0001c53000037802 */ /* 0x000fc40000000f00 */
[----:B---34-:R-:W-:Y:S05]  /*1c520*/  CALL.REL.NOINC `($__internal_24_$__cuda_sm70_shflsync_up_p) ;  /* 0x0000058000007944 */ /* 0x018fea0003c00000 */
[----:B------:R-:W-:Y:S01]  /*1c530*/  SEL R3, R4, RZ, P1 ;  /* 0x000000ff04037207 */ /* 0x000fe20000800000 */
[----:B------:R-:W-:-:S04]  /*1c540*/  IMAD.MOV.U32 R2, RZ, RZ, 0x4 ;  /* 0x00000004ff027424 */ /* 0x000fc800078e00ff */
[----:B------:R-:W-:Y:S01]  /*1c550*/  IMAD.IADD R0, R0, 0x1, R3 ;  /* 0x0000000100007824 */ /* 0x000fe200078e0203 */
[----:B------:R-:W-:Y:S02]  /*1c560*/  MOV R3, 0x1c580 ;  /* 0x0001c58000037802 */ /* 0x000fe40000000f00 */
        /* <DEDUP_REMOVED lines=19> */
.L_x_1156:
[----:B------:R-:W-:Y:S02]  /*1c6a0*/  MOV R2, 0x1 ;  /* 0x0000000100027802 */ /* 0x000fe40000000f00 */
[----:B------:R-:W-:Y:S02]  /*1c6b0*/  MOV R3, 0x1c6d0 ;  /* 0x0001c6d000037802 */ /* 0x000fe40000000f00 */
[----:B----4-:R-:W-:Y:S05]  /*1c6c0*/  CALL.REL.NOINC `($__internal_24_$__cuda_sm70_shflsync_up_p) ;  /* 0x000003e000007944 */ /* 0x010fea0003c00000 */
[----:B------:R-:W-:Y:S01]  /*1c6d0*/  MOV R2, R4 ;  /* 0x0000000400027202 */ /* 0x000fe20000000f00 */
[----:B------:R-:W-:Y:S05]  /*1c6e0*/  BRA `(.L_x_1201) ;  /* 0xffffe13000007947 */ /* 0x000fea000383ffff */
.L_x_1157:
[----:B------:R-:W-:Y:S02]  /*1c6f0*/  MOV R2, 0x2 ;  /* 0x0000000200027802 */ /* 0x000fe40000000f00 */
[----:B------:R-:W-:Y:S02]  /*1c700*/  MOV R3, 0x1c720 ;  /* 0x0001c72000037802 */ /* 0x000fe40000000f00 */
[----:B----4-:R-:W-:Y:S05]  /*1c710*/  CALL.REL.NOINC `($__internal_24_$__cuda_sm70_shflsync_up_p) ;  /* 0x0000039000007944 */ /* 0x010fea0003c00000 */
        /* <DEDUP_REMOVED lines=23> */
.L_x_1159:
[----:B------:R-:W-:Y:S02]  /*1c890*/  SEL R0, RZ, 0x1, P0 ;  /* 0x00000001ff007807 */ /* 0x000fe40000000000 */
[----:B------:R-:W-:Y:S02]  /*1c8a0*/  MOV R2, 0x1c8c0 ;  /* 0x0001c8c000027802 */ /* 0x000fe40000000f00 */
[----:B-1--4-:R-:W-:Y:S05]  /*1c8b0*/  CALL.REL.NOINC `($__internal_25_$__cuda_sm70_votesync_ballot) ;  /* 0x0000026000007944 */ /* 0x012fea0003c00000 */
[----:B------:R-:W-:Y:S01]  /*1c8c0*/  MOV R10, R0 ;  /* 0x00000000000a7202 */ /* 0x000fe20000000f00 */
[----:B------:R-:W-:Y:S05]  /*1c8d0*/  BRA `(.L_x_1203) ;  /* 0xffffe0d000007947 */ /* 0x000fea000383ffff */
.L_x_1160:
[----:B------:R-:W-:Y:S01]  /*1c8e0*/  IMAD.MOV.U32 R5, RZ, RZ, R6 ;  /* 0x000000ffff057224 */ /* 0x000fe200078e0006 */
[----:B------:R-:W-:Y:S01]  /*1c8f0*/  MOV R3, R8 ;  /* 0x0000000800037202 */ /* 0x000fe20000000f00 */
[----:B------:R-:W-:Y:S01]  /*1c900*/  IMAD.MOV.U32 R0, RZ, RZ, 0x1f ;  /* 0x0000001fff007424 */ /* 0x000fe200078e00ff */
[----:B------:R-:W-:Y:S02]  /*1c910*/  MOV R2, 0x1c930 ;  /* 0x0001c93000027802 */ /* 0x000fe40000000f00 */
[----:B-1--4-:R-:W-:Y:S05]  /*1c920*/  CALL.REL.NOINC `($__internal_23_$__cuda_sm70_shflsync_idx_p) ;  /* 0x0000013000007944 */ /* 0x012fea0003c00000 */
[----:B------:R-:W-:Y:S01]  /*1c930*/  IMAD.MOV.U32 R11, RZ, RZ, R0 ;  /* 0x000000ffff0b7224 */ /* 0x000fe200078e0000 */
[----:B------:R-:W-:Y:S01]  /*1c940*/  MOV R3, R8 ;  /* 0x0000000800037202 */ /* 0x000fe20000000f00 */
[----:B------:R-:W-:Y:S01]  /*1c950*/  IMAD.MOV.U32 R5, RZ, RZ, R7 ;  /* 0x000000ffff057224 */ /* 0x000fe200078e0007 */
[----:B------:R-:W-:Y:S02]  /*1c960*/  MOV R0, 0x1f ;  /* 0x0000001f00007802 */ /* 0x000fe40000000f00 */
[----:B------:R-:W-:-:S02]  /*1c970*/  MOV R2, 0x1c990 ;  /* 0x0001c99000027802 */ /* 0x000fc40000000f00 */
[----:B------:R-:W-:Y:S05]  /*1c980*/  CALL.REL.NOINC `($__internal_23_$__cuda_sm70_shflsync_idx_p) ;  /* 0x000000d000007944 */ /* 0x000fea0003c00000 */
[----:B------:R-:W-:Y:S01]  /*1c990*/  MOV R7, R0 ;  /* 0x0000000000077202 */ /* 0x000fe20000000f00 */
[----:B------:R-:W-:Y:S05]  /*1c9a0*/  BRA `(.L_x_1204) ;  /* 0xffffe05000007947 */ /* 0x000fea000383ffff */
.L_x_1163:
[----:B------:R-:W-:Y:S01]  /*1c9b0*/  IMAD.MOV.U32 R5, RZ, RZ, R4 ;  /* 0x000000ffff057224 */ /* 0x000fe200078e0004 */
[----:B------:R-:W-:-:S02]  /*1c9c0*/  MOV R0, 0x1f ;  /* 0x0000001f00007802 */ /* 0x000fc40000000f00 */
[----:B------:R-:W-:Y:S02]  /*1c9d0*/  MOV R2, 0x1c9f0 ;  /* 0x0001c9f000027802 */ /* 0x000fe40000000f00 */
[----:B-1234-:R-:W-:Y:S05]  /*1c9e0*/  CALL.REL.NOINC `($__internal_23_$__cuda_sm70_shflsync_idx_p) ;  /* 0x0000007000007944 */ /* 0x01efea0003c00000 */
[----:B------:R-:W-:Y:S01]  /*1c9f0*/  MOV R13, R0 ;  /* 0x00000000000d7202 */ /* 0x000fe20000000f00 */
[----:B------:R-:W-:Y:S05]  /*1ca00*/  BRA `(.L_x_1162) ;  /* 0xffffe05000007947 */ /* 0x000fea000383ffff */
        .weak           $__internal_22_$__cuda_sm70_shflsync_bfly_p
        .type           $__internal_22_$__cuda_sm70_shflsync_bfly_p,@function
        .size           $__internal_22_$__cuda_sm70_shflsync_bfly_p,($__internal_23_$__cuda_sm70_shflsync_idx_p - $__internal_22_$__cuda_sm70_shflsync_bfly_p)
$__internal_22_$__cuda_sm70_shflsync_bfly_p:
[----:B------:R-:W-:Y:S04]  /*1ca10*/  WARPSYNC R6 ;  /* 0x0000000600007348 */ /* 0x000fe80003800000 */
[----:B------:R1:W2:Y:S02]  /*1ca20*/  SHFL.BFLY PT, R5, R2, R5, R7 ;  /* 0x0c00000502057389 */ /* 0x0002a400000e0007 */
[----:B-1----:R-:W-:Y:S02]  /*1ca30*/  MOV R2, R3 ;  /* 0x0000000300027202 */ /* 0x002fe40000000f00 */
[----:B------:R-:W-:-:S04]  /*1ca40*/  MOV R3, 0x0 ;  /* 0x0000000000037802 */ /* 0x000fc80000000f00 */
[----:B--2---:R-:W-:Y:S05]  /*1ca50*/  RET.REL.NODEC R2 `(_ZN7cutlass13device_kernelIN5flash19enable_sm80_to_sm89INS1_16FlashAttnFwdSm80INS1_25CollectiveMainloopFwdSm80ILi8ELi1ELb0EN4cute5tupleIJNS5_1CILi128EEENS7_ILi32EEENS7_ILi256EEEEEELi256ENS_6half_tEfNS_4arch4Sm80ELb1ELb0ELb0ELb1ELb0ELb1ELb1ELb1EEENS1_21CollectiveEpilogueFwdINS6_IJS8_SA_S9_EEENS6_IJNS7_ILi1EEESI_SI_EEESC_SE_Li256ELb1ELb1ELb1ELb0EEENS1_36VarlenDynamicPersistentTileSchedulerILi128ELi32ELi256ELi256ELb1ELb1ELb0ELb1ELb1ELb1EEEEEEEEEvNT_6ParamsE) ;  /* 0xfffe35a002007950 */ /* 0x004fea0003c3ffff */
        .weak           $__internal_23_$__cuda_sm70_shflsync_idx_p
        .type           $__internal_23_$__cuda_sm70_shflsync_idx_p,@function
        .size           $__internal_23_$__cuda_sm70_shflsync_idx_p,($__internal_24_$__cuda_sm70_shflsync_up_p - $__internal_23_$__cuda_sm70_shflsync_idx_p)
$__internal_23_$__cuda_sm70_shflsync_idx_p:
[----:B------:R-:W-:-:S04]  /*1ca60*/  MOV R115, 0xffffffff ;  /* 0xffffffff00737802 */ /* 0x000fc80000000f00 */
[----:B------:R-:W-:Y:S04]  /*1ca70*/  WARPSYNC R115 ;  /* 0x0000007300007348 */ /* 0x000fe80003800000 */
[----:B------:R1:W2:Y:S02]  /*1ca80*/  SHFL.IDX PT, R0, R5, R3, R0 ;  /* 0x0000000305007389 */ /* 0x0002a400000e0000 */
[----:B-1----:R-:W-:-:S04]  /*1ca90*/  MOV R3, 0x0 ;  /* 0x0000000000037802 */ /* 0x002fc80000000f00 */
[----:B--2---:R-:W-:Y:S05]  /*1caa0*/  RET.REL.NODEC R2 `(_ZN7cutlass13device_kernelIN5flash19enable_sm80_to_sm89INS1_16FlashAttnFwdSm80INS1_25CollectiveMainloopFwdSm80ILi8ELi1ELb0EN4cute5tupleIJNS5_1CILi128EEENS7_ILi32EEENS7_ILi256EEEEEELi256ENS_6half_tEfNS_4arch4Sm80ELb1ELb0ELb0ELb1ELb0ELb1ELb1ELb1EEENS1_21CollectiveEpilogueFwdINS6_IJS8_SA_S9_EEENS6_IJNS7_ILi1EEESI_SI_EEESC_SE_Li256ELb1ELb1ELb1ELb0EEENS1_36VarlenDynamicPersistentTileSchedulerILi128ELi32ELi256ELi256ELb1ELb1ELb0ELb1ELb1ELb1EEEEEEEEEvNT_6ParamsE) ;  /* 0xfffe355002007950 */ /* 0x004fea0003c3ffff */
        .weak           $__internal_24_$__cuda_sm70_shflsync_up_p
        .type           $__internal_24_$__cuda_sm70_shflsync_up_p,@function
        .size           $__internal_24_$__cuda_sm70_shflsync_up_p,($__internal_25_$__cuda_sm70_votesync_ballot - $__internal_24_$__cuda_sm70_shflsync_up_p)
$__internal_24_$__cuda_sm70_shflsync_up_p:
[----:B------:R-:W-:Y:S02]  /*1cab0*/  IMAD.MOV.U32 R4, RZ, RZ, RZ ;  /* 0x000000ffff047224 */ /* 0x000fe400078e00ff */
[----:B------:R-:W-:-:S04]  /*1cac0*/  IMAD.MOV.U32 R10, RZ, RZ, -0x1 ;  /* 0xffffffffff0a7424 */ /* 0x000fc800078e00ff */
[----:B------:R-:W-:Y:S04]  /*1cad0*/  WARPSYNC R10 ;  /* 0x0000000a00007348 */ /* 0x000fe80003800000 */
[----:B------:R1:W2:Y:S02]  /*1cae0*/  SHFL.UP PT, R4, R0, R2, R4 ;  /* 0x0400000200047389 */ /* 0x0002a400000e0004 */
[----:B-1----:R-:W-:Y:S02]  /*1caf0*/  MOV R2, R3 ;  /* 0x0000000300027202 */ /* 0x002fe40000000f00 */
[----:B------:R-:W-:-:S04]  /*1cb00*/  MOV R3, 0x0 ;  /* 0x0000000000037802 */ /* 0x000fc80000000f00 */
[----:B--2---:R-:W-:Y:S05]  /*1cb10*/  RET.REL.NODEC R2 `(_ZN7cutlass13device_kernelIN5flash19enable_sm80_to_sm89INS1_16FlashAttnFwdSm80INS1_25CollectiveMainloopFwdSm80ILi8ELi1ELb0EN4cute5tupleIJNS5_1CILi128EEENS7_ILi32EEENS7_ILi256EEEEEELi256ENS_6half_tEfNS_4arch4Sm80ELb1ELb0ELb0ELb1ELb0ELb1ELb1ELb1EEENS1_21CollectiveEpilogueFwdINS6_IJS8_SA_S9_EEENS6_IJNS7_ILi1EEESI_SI_EEESC_SE_Li256ELb1ELb1ELb1ELb0EEENS1_36VarlenDynamicPersistentTileSchedulerILi128ELi32ELi256ELi256ELb1ELb1ELb0ELb1ELb1ELb1EEEEEEEEEvNT_6ParamsE) ;  /* 0xfffe34e002007950 */ /* 0x004fea0003c3ffff */
        .weak           $__internal_25_$__cuda_sm70_votesync_ballot
        .type           $__internal_25_$__cuda_sm70_votesync_ballot,@function
        .size           $__internal_25_$__cuda_sm70_votesync_ballot,(.L_x_2587 - $__internal_25_$__cuda_sm70_votesync_ballot)
$__internal_25_$__cuda_sm70_votesync_ballot:
[----:B------:R-:W-:Y:S01]  /*1cb20*/  ISETP.NE.U32.AND P0, PT, R0, 0x1, PT ;  /* 0x000000010000780c */ /* 0x000fe20003f05070 */
[----:B------:R-:W-:-:S04]  /*1cb30*/  IMAD.MOV.U32 R3, RZ, RZ, -0x1 ;  /* 0xffffffffff037424 */ /* 0x000fc800078e00ff */
[----:B------:R-:W-:Y:S08]  /*1cb40*/  WARPSYNC R3 ;  /* 0x0000000300007348 */ /* 0x000ff00003800000 */
[----:B------:R-:W-:-:S04]  /*1cb50*/  VOTE.ANY R0, PT, !P0 ;  /* 0x0000000000007806 */ /* 0x000fc800040e0100 */
[----:B------:R-:W-:Y:S01]  /*1cb60*/  LOP3.LUT R0, R0, R3, RZ, 0xc0, !PT ;  /* 0x0000000300007212 */ /* 0x000fe200078ec0ff */
[----:B------:R-:W-:-:S04]  /*1cb70*/  IMAD.MOV.U32 R3, RZ, RZ, 0x0 ;  /* 0x00000000ff037424 */ /* 0x000fc800078e00ff */
[----:B------:R-:W-:Y:S05]  /*1cb80*/  RET.REL.NODEC R2 `(_ZN7cutlass13device_kernelIN5flash19enable_sm80_to_sm89INS1_16FlashAttnFwdSm80INS1_25CollectiveMainloopFwdSm80ILi8ELi1ELb0EN4cute5tupleIJNS5_1CILi128EEENS7_ILi32EEENS7_ILi256EEEEEELi256ENS_6half_tEfNS_4arch4Sm80ELb1ELb0ELb0ELb1ELb0ELb1ELb1ELb1EEENS1_21CollectiveEpilogueFwdINS6_IJS8_SA_S9_EEENS6_IJNS7_ILi1EEESI_SI_EEESC_SE_Li256ELb1ELb1ELb1ELb0EEENS1_36VarlenDynamicPersistentTileSchedulerILi128ELi32ELi256ELi256ELb1ELb1ELb0ELb1ELb1ELb1EEEEEEEEEvNT_6ParamsE) ;  /* 0xfffe347002007950 */ /* 0x000fea0003c3ffff */
.L_x_1205:
        /* <DEDUP_REMOVED lines=15> */
.L_x_2587:


//--------------------- .text._ZN7cutlass13device_kernelIN5flash19enable_sm80_to_sm89INS1_16FlashAttnFwdSm80INS1_25CollectiveMainloopFwdSm80ILi8ELi1ELb0EN4cute5tupleIJNS5_1CILi128EEENS7_ILi96EEENS7_ILi256EEEEEELi256ENS_6half_tEfNS_4arch4Sm80ELb0ELb0ELb0ELb0ELb0ELb0ELb1ELb1EEENS1_21CollectiveEpilogueFwdINS6_IJS8_SA_S9_EEENS6_IJNS7_ILi1EEESI_SI_EEESC_SE_Li256ELb0ELb1ELb1ELb0EEENS1_19SingleTileSchedulerILb0ELb1ELb1ELi128EEEEEEEEEvNT_6ParamsE --------------------------
	.section	.text._ZN7cutlass13device_kernelIN5flash19enable_sm80_to_sm89INS1_16FlashAttnFwdSm80INS1_25CollectiveMainloopFwdSm80ILi8ELi1ELb0EN4cute5tupleIJNS5_1CILi128EEENS7_ILi96EEENS7_ILi256EEEEEELi256ENS_6half_tEfNS_4arch4Sm80ELb0ELb0ELb0ELb0ELb0ELb0ELb1ELb1EEENS1_21CollectiveEpilogueFwdINS6_IJS8_SA_S9_EEENS6_IJNS7_ILi1EEESI_SI_EEESC_SE_Li256ELb0ELb1ELb1ELb0EEENS1_19SingleTileSchedulerILb0ELb1ELb1ELi128EEEEEEEEEvNT_6ParamsE,"ax",@progbits
	.sectioninfo	@"SHI_REGISTERS=255"
	.align	128
.text._ZN7cutlass13device_kernelIN5flash19enable_sm80_to_sm89INS1_16FlashAttnFwdSm80INS1_25CollectiveMainloopFwdSm80ILi8ELi1ELb0EN4cute5tupleIJNS5_1CILi128EEENS7_ILi96EEENS7_ILi256EEEEEELi256ENS_6half_tEfNS_4arch4Sm80ELb0ELb0ELb0ELb0ELb0ELb0ELb1ELb1EEENS1_21CollectiveEpilogueFwdINS6_IJS8_SA_S9_EEENS6_IJNS7_ILi1EEESI_SI_EEESC_SE_Li256ELb0ELb1ELb1ELb0EEENS1_19SingleTileSchedulerILb0ELb1ELb1ELi128EEEEEEEEEvNT_6ParamsE:
        .type           _ZN7cutlass13device_kernelIN5flash19enable_sm80_to_sm89INS1_16FlashAttnFwdSm80INS1_25CollectiveMainloopFwdSm80ILi8ELi1ELb0EN4cute5tupleIJNS5_1CILi128EEENS7_ILi96EEENS7_ILi256EEEEEELi256ENS_6half_tEfNS_4arch4Sm80ELb0ELb0ELb0ELb0ELb0ELb0ELb1ELb1EEENS1_21CollectiveEpilogueFwdINS6_IJS8_SA_S9_EEENS6_IJNS7_ILi1EEESI_SI_EEESC_SE_Li256ELb0ELb1ELb1ELb0EEENS1_19SingleTileSchedulerILb0ELb1ELb1ELi128EEEEEEEEEvNT_6ParamsE,@function
        .size           _ZN7cutlass13device_kernelIN5flash19enable_sm80_to_sm89INS1_16FlashAttnFwdSm80INS1_25CollectiveMainloopFwdSm80ILi8ELi1ELb0EN4cute5tupleIJNS5_1CILi128EEENS7_ILi96EEENS7_ILi256EEEEEELi256ENS_6half_tEfNS_4arch4Sm80ELb0ELb0ELb0ELb0ELb0ELb0ELb1ELb1EEENS1_21CollectiveEpilogueFwdINS6_IJS8_SA_S9_EEENS6_IJNS7_ILi1EEESI_SI_EEESC_SE_Li256ELb0ELb1ELb1ELb0EEENS1_19SingleTileSchedulerILb0ELb1ELb1ELi128EEEEEEEEEvNT_6ParamsE,(.L_x_2592 - _ZN7cutlass13device_kernelIN5flash19enable_sm80_to_sm89INS1_16FlashAttnFwdSm80INS1_25CollectiveMainloopFwdSm80ILi8ELi1ELb0EN4cute5tupleIJNS5_1CILi128EEENS7_ILi96EEENS7_ILi256EEEEEELi256ENS_6half_tEfNS_4arch4Sm80ELb0ELb0ELb0ELb0ELb0ELb0ELb1ELb1EEENS1_21CollectiveEpilogueFwdINS6_IJS8_SA_S9_EEENS6_IJNS7_ILi1EEESI_SI_EEESC_SE_Li256ELb0ELb1ELb1ELb0EEENS1_19SingleTileSchedulerILb0ELb1ELb1ELi128EEEEEEEEEvNT_6ParamsE)
        .other          _ZN7cutlass13device_kernelIN5flash19enable_sm80_to_sm89INS1_16FlashAttnFwdSm80INS1_25CollectiveMainloopFwdSm80ILi8ELi1ELb0EN4cute5tupleIJNS5_1CILi128EEENS7_ILi96EEENS7_ILi256EEEEEELi256ENS_6half_tEfNS_4arch4Sm80ELb0ELb0ELb0ELb0ELb0ELb0ELb1ELb1EEENS1_21CollectiveEpilogueFwdINS6_IJS8_SA_S9_EEENS6_IJNS7_ILi1EEESI_SI_EEESC_SE_Li256ELb0ELb1ELb1ELb0EEENS1_19SingleTileSchedulerILb0ELb1ELb1ELi128EEEEEEEEEvNT_6ParamsE,@"STO_CUDA_ENTRY STV_DEFAULT"
_ZN7cutlass13device_kernelIN5flash19enable_sm80_to_sm89INS1_16FlashAttnFwdSm80INS1_25CollectiveMainloopFwdSm80ILi8ELi1ELb0EN4cute5tupleIJNS5_1CILi128EEENS7_ILi96EEENS7_ILi256EEEEEELi256ENS_6half_tEfNS_4arch4Sm80ELb0ELb0ELb0ELb0ELb0ELb0ELb1ELb1EEENS1_21CollectiveEpilogueFwdINS6_IJS8_SA_S9_EEENS6_IJNS7_ILi1EEESI_SI_EEESC_SE_Li256ELb0ELb1ELb1ELb0EEENS1_19SingleTileSchedulerILb0ELb1ELb1ELi128EEEEEEEEEvNT_6ParamsE:
        /* <DEDUP_REMOVED lines=18> */
.L_x_1206:
[----:B---3--:R-:W-:Y:S02]  /*0120*/  ULDC.64 UR4, c[0x0][0x550] ;  /* 0x0001540000047ab9 */ /* 0x008fe40000000a00 */
[----:B------:R-:W-:Y:S02]  /*0130*/  UISETP.NE.AND UP0, UPT, UR4, 0x1, UPT ;  /* 0x000000010400788c */ /* 0x000fe4000bf05270 */
[----:B------:R-:W-:-:S02]  /*0140*/  UIMAD.WIDE.U32 UR10, UR6, UR5, URZ ;  /* 0x00000005060a72a5 */ /* 0x000fc4000f8e003f */
[----:B------:R-:W-:Y:S02]  /*0150*/  ULDC UR4, c[0x0][0x558] ;  /* 0x0001560000047ab9 */ /* 0x000fe40000000800 */
[----:B------:R-:W-:-:S05]  /*0160*/  UMOV UR9, UR6 ;  /* 0x0000000600097c82 */ /* 0x000fca0008000000 */
[----:B------:R-:W-:-:S03]  /*0170*/  @UP0 USHF.R.U32.HI UR9, URZ, UR4, UR11 ;  /* 0x000000043f090299 */ /* 0x000fc6000801160b */
.L_x_1207:
        /* <DEDUP_REMOVED lines=10> */
[----:B------:R-:W-:-:S04]  /*0220*/  UIMAD.WIDE UR10, UR10, 0x2aaaaaab, URZ ;  /* 0x2aaaaaab0a0a78a5 */ /* 0x000fc8000f8e023f */
[----:B------:R-:W-:-:S04]  /*0230*/  USHF.R.U32.HI UR6, URZ, 0x1f, UR11 ;  /* 0x0000001f3f067899 */ /* 0x000fc8000801160b */
[----:B------:R-:W-:-:S04]  /*0240*/  ULEA.HI.SX32 UR6, UR11, UR6, 0x1c ;  /* 0x000000060b067291 */ /* 0x000fc8000f8fe23f */
        /* <DEDUP_REMOVED lines=8> */
[----:B------:R-:W-:-:S04]  /*02d0*/  IABS R0, R3 ;  /* 0x0000000300007213 */ /* 0x000fc80000000000 */
        /* <DEDUP_REMOVED lines=27> */
.L_x_1208:
[----:B------:R-:W-:Y:S01]  /*0490*/  ULOP3.LUT UR8, UR7, 0xffff, URZ, 0xc0, !UPT ;  /* 0x0000ffff07087892 */ /* 0x000fe2000f8ec03f */
[----:B------:R-:W-:Y:S01]  /*04a0*/  PLOP3.LUT P2, PT, PT, PT, PT, 0x80, 0x0 ;  /* 0x000000000000781c */ /* 0x000fe20003f4f070 */
[----:B------:R-:W-:Y:S01]  /*04b0*/  ULDC.64 UR10, c[0x0][0x118] ;  /* 0x00004600000a7ab9 */ /* 0x000fe20000000a00 */
        /* <DEDUP_REMOVED lines=72> */
[----:B------:R-:W2:Y:S01]  /*0940*/  LDL.LU R165, [R1+0x18] ;  /* 0x0000180001a57983 */ /* 0x000ea20000300800 */
[----:B------:R-:W-:Y:S01]  /*0950*/  ISETP.NE.U32.AND P0, PT, RZ, c[0x0][0x340], PT ;  /* 0x0000d000ff007a0c */ /* 0x000fe20003f05070 */
[----:B------:R-:W-:-:S02]  /*0960*/  USHF.R.S32.HI UR12, URZ, 0x1f, UR9 ;  /* 0x0000001f3f0c7899 */ /* 0x000fc40008011409 */
[----:B------:R-:W1:Y:S01]  /*0970*/  S2R R29, SR_CTAID.X ;  /* 0x00000000001d7919 */ /* 0x000e620000002500 */
[----:B------:R-:W-:Y:S01]  /*0980*/  ISETP.NE.AND.EX P2, PT, RZ, c[0x0][0x344], PT, P0 ;  /* 0x0000d100ff007a0c */ /* 0x000fe20003f45300 */
[----:B------:R-:W-:-:S12]  /*0990*/  ULDC.64 UR4, c[0x0][0x1b8] ;  /* 0x00006e0000047ab9 */ /* 0x000fd80000000a00 */
[----:B------:R-:W-:-:S04]  /*09a0*/  @P2 IMAD.MOV.U32 R2, RZ, RZ, 0x4 ;  /* 0x00000004ff022424 */ /* 0x000fc800078e00ff */
[----:B------:R-:W-:-:S05]  /*09b0*/  @P2 IMAD.WIDE R2, R33, R2, c[0x0][0x340] ;  /* 0x0000d00021022625 */ /* 0x000fca00078e0202 */
[----:B------:R3:W4:Y:S01]  /*09c0*/  @P2 LDG.E R16, [R2.64] ;  /* 0x0000000a02102981 */ /* 0x000722000c1e1900 */
[----:B------:R-:W-:Y:S01]  /*09d0*/  SHF.R.S32.HI R31, RZ, 0x1f, R164 ;  /* 0x0000001fff1f7819 */ /* 0x000fe200000114a4 */
[----:B------:R-:W-:Y:S01]  /*09e0*/  UIMAD UR7, UR12, UR4, URZ ;  /* 0x000000040c0772a4 */ /* 0x000fe2000f8e023f */
[----:B------:R-:W-:Y:S01]  /*09f0*/  SHF.R.S32.HI R32, RZ, 0x1f, R33 ;  /* 0x0000001fff207819 */ /* 0x000fe20000011421 */
[----:B------:R-:W-:Y:S01]  /*0a00*/  UIMAD.WIDE.U32 UR14, UR9, UR4, URZ ;  /* 0x00000004090e72a5 */ /* 0x000fe2000f8e003f */
[CC--:B------:R-:W-:Y:S01]  /*0a10*/  LEA.HI R0, R31.reuse, R164.reuse, RZ, 0x3 ;  /* 0x000000a41f007211 */ /* 0x0c0fe200078f18ff */
[----:B------:R-:W-:Y:S01]  /*0a20*/  UIMAD UR5, UR9, UR5, UR7 ;  /* 0x00000005090572a4 */ /* 0x000fe2000f8e0207 */
[----:B------:R-:W-:Y:S01]  /*0a30*/  LEA.HI R11, R31, R164, RZ, 0x4 ;  /* 0x000000a41f0b7211 */ /* 0x000fe200078f20ff */
[----:B------:R-:W-:Y:S01]  /*0a40*/  ULDC UR4, c[0x0][0x2c4] ;  /* 0x0000b10000047ab9 */ /* 0x000fe20000000800 */
[----:B------:R-:W-:Y:S01]  /*0a50*/  LOP3.LUT R4, R0, 0xfffffff8, RZ, 0xc0, !PT ;  /* 0xfffffff800047812 */ /* 0x000fe200078ec0ff */
[----:B------:R-:W-:Y:S01]  /*0a60*/  UIADD3 UR5, UR15, UR5, URZ ;  /* 0x000000050f057290 */ /* 0x000fe2000fffe03f */
[----:B------:R-:W-:Y:S01]  /*0a70*/  SHF.R.S32.HI R22, RZ, 0x3, R0 ;  /* 0x00000003ff167819 */ /* 0x000fe20000011400 */
[----:B------:R-:W-:Y:S01]  /*0a80*/  ULDC UR7, c[0x0][0x168] ;  /* 0x00005a0000077ab9 */ /* 0x000fe20000000800 */
[----:B------:R-:W-:Y:S01]  /*0a90*/  SHF.R.S32.HI R8, RZ, 0x4, R11 ;  /* 0x00000004ff087819 */ /* 0x000fe2000001140b */
[----:B------:R-:W-:Y:S01]  /*0aa0*/  IMAD.IADD R25, R164, 0x1, -R4 ;  /* 0x00000001a4197824 */ /* 0x000fe200078e0a04 */
[----:B------:R-:W-:Y:S01]  /*0ab0*/  UIMAD UR7, UR4, UR7, URZ ;  /* 0x00000007040772a4 */ /* 0x000fe2000f8e023f */
[----:B------:R-:W-:Y:S01]  /*0ac0*/  IMAD R4, R32, c[0x0][0x1c0], RZ ;  /* 0x0000700020047a24 */ /* 0x000fe200078e02ff */
[----:B------:R-:W-:Y:S01]  /*0ad0*/  LEA.HI R7, R11, R8, RZ, 0x1 ;  /* 0x000000080b077211 */ /* 0x000fe200078f08ff */
[----:B------:R-:W-:Y:S01]  /*0ae0*/  IMAD R6, R25, 0x20, R22 ;  /* 0x0000002019067824 */ /* 0x000fe200078e0216 */
[----:B------:R-:W-:Y:S01]  /*0af0*/  BSSY B0, `(.L_x_1210) ;  /* 0x00000a8000007945 */ /* 0x000fe20003800000 */
[----:B------:R-:W-:Y:S01]  /*0b00*/  IMAD R4, R33, c[0x0][0x1c4], R4 ;  /* 0x0000710021047a24 */ /* 0x000fe200078e0204 */
[----:B------:R-:W-:Y:S01]  /*0b10*/  LOP3.LUT R7, R7, 0xfffffffe, RZ, 0xc0, !PT ;  /* 0xfffffffe07077812 */ /* 0x000fe200078ec0ff */
[----:B-1----:R-:W-:-:S02]  /*0b20*/  IMAD R6, R29, 0x80, R6 ;  /* 0x000000801d067824 */ /* 0x002fc400078e0206 */
[----:B------:R-:W-:Y:S02]  /*0b30*/  IMAD.SHL.U32 R10, R25, 0x8, RZ ;  /* 0x00000008190a7824 */ /* 0x000fe400078e00ff */
[----:B---3--:R-:W-:Y:S02]  /*0b40*/  IMAD.MOV.U32 R2, RZ, RZ, c[0x0][0x2c4] ;  /* 0x0000b100ff027624 */ /* 0x008fe400078e00ff */
[----:B------:R-:W-:Y:S01]  /*0b50*/  IMAD.U32 R3, RZ, RZ, UR15 ;  /* 0x0000000fff037e24 */ /* 0x000fe2000f8e00ff */
[----:B------:R-:W-:Y:S01]  /*0b60*/  IADD3 R18, R10, 0x40, RZ ;  /* 0x000000400a127810 */ /* 0x000fe20007ffe0ff */
[----:B------:R-:W-:Y:S01]  /*0b70*/  IMAD.U32 R3, RZ, RZ, UR5 ;  /* 0x00000005ff037e24 */ /* 0x000fe2000f8e00ff */
[----:B------:R-:W-:Y:S01]  /*0b80*/  ISETP.NE.AND P0, PT, R2, 0x1, PT ;  /* 0x000000010200780c */ /* 0x000fe20003f05270 */
[----:B------:R-:W-:Y:S01]  /*0b90*/  IMAD.U32 R2, RZ, RZ, UR14 ;  /* 0x0000000eff027e24 */ /* 0x000fe2000f8e00ff */
[----:B------:R-:W-:Y:S01]  /*0ba0*/  ULDC.64 UR4, c[0x0][0x1e8] ;  /* 0x00007a0000047ab9 */ /* 0x000fe20000000a00 */
[----:B------:R-:W-:Y:S01]  /*0bb0*/  IMAD.MOV.U32 R0, RZ, RZ, R6 ;  /* 0x000000ffff007224 */ /* 0x000fe200078e0006 */
[----:B------:R-:W-:Y:S01]  /*0bc0*/  UIMAD UR4, UR12, UR4, URZ ;  /* 0x000000040c0472a4 */ /* 0x000fe2000f8e023f */
[----:B------:R-:W-:Y:S01]  /*0bd0*/  IMAD.WIDE.U32 R2, R33, c[0x0][0x1c0], R2 ;  /* 0x0000700021027a25 */ /* 0x000fe200078e0002 */
[----:B------:R-:W-:-:S02]  /*0be0*/  ISETP.GE.AND P6, PT, R18, c[0x0][0x1d4], PT ;  /* 0x0000750012007a0c */ /* 0x000fc40003fc6270 */
[----:B------:R-:W-:Y:S01]  /*0bf0*/  UIMAD UR13, UR9, UR5, UR4 ;  /* 0x00000005090d72a4 */ /* 0x000fe2000f8e0204 */
[----:B------:R-:W-:Y:S02]  /*0c00*/  IMAD.IADD R3, R3, 0x1, R4 ;  /* 0x0000000103037824 */ /* 0x000fe400078e0204 */
[----:B------:R-:W-:Y:S01]  /*0c10*/  IMAD.SHL.U32 R4, R22, 0x40, RZ ;  /* 0x0000004016047824 */ /* 0x000fe200078e00ff */
[----:B------:R-:W-:Y:S01]  /*0c20*/  ULDC.64 UR4, c[0x0][0x210] ;  /* 0x0000840000047ab9 */ /* 0x000fe20000000a00 */
[----:B------:R-:W-:Y:S01]  /*0c30*/  @P0 IMAD.HI.U32 R5, R6, c[0x0][0x2c8], RZ ;  /* 0x0000b20006050a27 */ /* 0x000fe200078e00ff */
[----:B------:R-:W-:Y:S02]  /*0c40*/  UIMAD UR4, UR12, UR4, URZ ;  /* 0x000000040c0472a4 */ /* 0x000fe4000f8e023f */
[----:B------:R-:W-:Y:S01]  /*0c50*/  LOP3.LUT R4, R4, 0x1c0, RZ, 0xc0, !PT ;  /* 0x000001c004047812 */ /* 0x000fe200078ec0ff */
[----:B------:R-:W-:Y:S01]  /*0c60*/  IMAD.IADD R28, R8, 0x1, -R7 ;  /* 0x00000001081c7824 */ /* 0x000fe200078e0a07 */
[----:B------:R-:W-:Y:S01]  /*0c70*/  @P0 SHF.R.U32.HI R0, RZ, c[0x0][0x2cc], R5 ;  /* 0x0000b300ff000a19 */ /* 0x000fe20000011605 */
[----:B------:R-:W-:Y:S01]  /*0c80*/  IMAD R29, R29, 0x80, R22 ;  /* 0x000000801d1d7824 */ /* 0x000fe200078e0216 */
[----:B------:R-:W-:Y:S01]  /*0c90*/  LOP3.LUT R9, R4, 0x38, R10, 0xf8, !PT ;  /* 0x0000003804097812 */ /* 0x000fe200078ef80a */
[----:B------:R-:W-:Y:S01]  /*0ca0*/  IMAD.SHL.U32 R19, R25, 0x8, RZ ;  /* 0x0000000819137824 */ /* 0x000fe200078e00ff */
[--C-:B------:R-:W-:Y:S01]  /*0cb0*/  SHF.R.S32.HI R5, RZ, 0x1f, R0.reuse ;  /* 0x0000001fff057819 */ /* 0x100fe20000011400 */
[----:B------:R-:W-:Y:S01]  /*0cc0*/  IMAD.MOV R8, RZ, RZ, -R0 ;  /* 0x000000ffff087224 */ /* 0x000fe200078e0a00 */
[----:B------:R-:W-:Y:S01]  /*0cd0*/  SHF.R.U32.HI R7, RZ, 0x3, R4 ;  /* 0x00000003ff077819 */ /* 0x000fe20000011604 */
[----:B------:R-:W-:Y:S01]  /*0ce0*/  IMAD.WIDE.U32 R2, R0, c[0x0][0x1b0], R2 ;  /* 0x00006c0000027a25 */ /* 0x000fe200078e0002 */
[----:B------:R-:W-:Y:S01]  /*0cf0*/  ISETP.GE.AND P0, PT, R29, UR7, PT ;  /* 0x000000071d007c0c */ /* 0x000fe2000bf06270 */
[----:B------:R-:W-:Y:S01]  /*0d00*/  UIMAD UR4, UR9, UR5, UR4 ;  /* 0x00000005090472a4 */ /* 0x000fe2000f8e0204 */
[----:B------:R-:W-:Y:S01]  /*0d10*/  LOP3.LUT R7, R9, R7, RZ, 0x3c, !PT ;  /* 0x0000000709077212 */ /* 0x000fe200078e3cff */
[----:B------:R-:W-:Y:S01]  /*0d20*/  IMAD R5, R5, c[0x0][0x1b0], RZ ;  /* 0x00006c0005057a24 */ /* 0x000fe200078e02ff */
[----:B------:R-:W-:-:S02]  /*0d30*/  IADD3 R30, R19, 0x80, RZ ;  /* 0x00000080131e7810 */ /* 0x000fc40007ffe0ff */
[----:B------:R-:W-:Y:S01]  /*0d40*/  IADD3 R14, R19, 0xc0, RZ ;  /* 0x000000c0130e7810 */ /* 0x000fe20007ffe0ff */
[----:B------:R-:W-:Y:S01]  /*0d50*/  IMAD R4, R0, c[0x0][0x1b4], R5 ;  /* 0x00006d0000047a24 */ /* 0x000fe200078e0205 */
[----:B------:R-:W-:Y:S01]  /*0d60*/  IADD3 R5, R10, 0x80, RZ ;  /* 0x000000800a057810 */ /* 0x000fe20007ffe0ff */
[----:B------:R-:W-:Y:S01]  /*0d70*/  IMAD R0, R8, c[0x0][0x2c4], R6 ;  /* 0x0000b10008007a24 */ /* 0x000fe200078e0206 */
[----:B------:R-:W-:Y:S01]  /*0d80*/  LEA.HI R6, R31, R164, RZ, 0x6 ;  /* 0x000000a41f067211 */ /* 0x000fe200078f30ff */
[----:B------:R-:W-:Y:S01]  /*0d90*/  IMAD.IADD R3, R3, 0x1, R4 ;  /* 0x0000000103037824 */ /* 0x000fe200078e0204 */
[----:B------:R-:W-:Y:S02]  /*0da0*/  ISETP.GE.AND P1, PT, R5, c[0x0][0x1d4], PT ;  /* 0x0000750005007a0c */ /* 0x000fe40003f26270 */
[----:B------:R-:W-:Y:S01]  /*0db0*/  SHF.R.S32.HI R4, RZ, 0x1f, R0 ;  /* 0x0000001fff047819 */ /* 0x000fe20000011400 */
[----:B------:R-:W-:Y:S01]  /*0dc0*/  IMAD.SHL.U32 R5, R6, 0x8, RZ ;  /* 0x0000000806057824 */ /* 0x000fe200078e00ff */
[----:B------:R-:W-:Y:S01]  /*0dd0*/  LOP3.LUT R8, R11, 0xfffffff0, RZ, 0xc0, !PT ;  /* 0xfffffff00b087812 */ /* 0x000fe200078ec0ff */
[----:B------:R-:W-:Y:S01]  /*0de0*/  IMAD.WIDE.U32 R2, R0, c[0x0][0x1a8], R2 ;  /* 0x00006a0000027a25 */ /* 0x000fe200078e0002 */
[----:B------:R-:W-:-:S02]  /*0df0*/  SHF.R.S32.HI R11, RZ, 0x1f, R10 ;  /* 0x0000001fff0b7819 */ /* 0x000fc4000001140a */
[----:B------:R-:W-:Y:S01]  /*0e00*/  LOP3.LUT R247, R7, 0xfffffe00, R5, 0xf8, !PT ;  /* 0xfffffe0007f77812 */ /* 0x000fe200078ef805 */
[----:B------:R-:W-:Y:S01]  /*0e10*/  IMAD R4, R4, c[0x0][0x1a8], RZ ;  /* 0x00006a0004047a24 */ /* 0x000fe200078e02ff */
[----:B------:R-:W-:Y:S01]  /*0e20*/  SHF.R.S32.HI R5, RZ, 0x1f, R22 ;  /* 0x0000001fff057819 */ /* 0x000fe20000011416 */
[----:B------:R-:W-:Y:S01]  /*0e30*/  IMAD.IADD R8, R164, 0x1, -R8 ;  /* 0x00000001a4087824 */ /* 0x000fe200078e0a08 */
[----:B------:R-:W-:Y:S01]  /*0e40*/  ISETP.GE.AND P3, PT, R14, c[0x0][0x198], PT ;  /* 0x000066000e007a0c */ /* 0x000fe20003f66270 */
[----:B------:R-:W-:Y:S01]  /*0e50*/  IMAD R4, R0, c[0x0][0x1ac], R4 ;  /* 0x00006b0000047a24 */ /* 0x000fe200078e0204 */
[----:B------:R-:W-:Y:S01]  /*0e60*/  @!P0 SHF.R.S32.HI R0, RZ, 0x1f, R30 ;  /* 0x0000001fff008819 */ /* 0x000fe2000001141e */
[----:B------:R-:W-:Y:S01]  /*0e70*/  IMAD.WIDE.U32 R6, R22, c[0x0][0x208], R10 ;  /* 0x0000820016067a25 */ /* 0x000fe200078e000a */
[----:B------:R-:W-:Y:S02]  /*0e80*/  ISETP.GE.AND P4, PT, R30, c[0x0][0x198], PT ;  /* 0x000066001e007a0c */ /* 0x000fe40003f86270 */
[----:B------:R-:W-:Y:S01]  /*0e90*/  @!P0 LEA.HI R17, R0, R30, RZ, 0x3 ;  /* 0x0000001e00118211 */ /* 0x000fe200078f18ff */
[----:B------:R-:W-:Y:S01]  /*0ea0*/  IMAD.IADD R4, R3, 0x1, R4 ;  /* 0x0000000103047824 */ /* 0x000fe200078e0204 */
[----:B------:R-:W-:Y:S01]  /*0eb0*/  IADD3 R27, R29, 0x20, RZ ;  /* 0x000000201d1b7810 */ /* 0x000fe20007ffe0ff */
[----:B------:R-:W-:-:S02]  /*0ec0*/  IMAD R3, R5, c[0x0][0x1e0], RZ ;  /* 0x0000780005037a24 */ /* 0x000fc400078e02ff */
[----:B------:R-:W-:Y:S02]  /*0ed0*/  IMAD R0, R5, c[0x0][0x208], RZ ;  /* 0x0000820005007a24 */ /* 0x000fe400078e02ff */
[C---:B------:R-:W-:Y:S02]  /*0ee0*/  IMAD R12, R22.reuse, c[0x0][0x1e4], R3 ;  /* 0x00007900160c7a24 */ /* 0x040fe400078e0203 */
[----:B------:R-:W-:Y:S01]  /*0ef0*/  IMAD R13, R22, c[0x0][0x20c], R0 ;  /* 0x00008300160d7a24 */ /* 0x000fe200078e0200 */
[----:B------:R-:W-:-:S04]  /*0f00*/  @!P0 SHF.R.S32.HI R0, RZ, 0x1f, R14 ;  /* 0x0000001fff008819 */ /* 0x000fc8000001140e */
[----:B------:R-:W-:Y:S01]  /*0f10*/  @!P0 LEA.HI R20, R0, R14, RZ, 0x3 ;  /* 0x0000000e00148211 */ /* 0x000fe200078f18ff */
[----:B------:R-:W-:Y:S01]  /*0f20*/  IMAD.U32 R14, RZ, RZ, UR9 ;  /* 0x00000009ff0e7e24 */ /* 0x000fe2000f8e00ff */
[----:B------:R-:W-:Y:S02]  /*0f30*/  @!P0 SHF.R.S32.HI R0, RZ, 0x1f, R18 ;  /* 0x0000001fff008819 */ /* 0x000fe40000011412 */
[----:B------:R-:W-:Y:S02]  /*0f40*/  @!P0 LOP3.LUT R20, R20, 0xfffffff8, RZ, 0xc0, !PT ;  /* 0xfffffff814148812 */ /* 0x000fe400078ec0ff */
[----:B------:R-:W-:Y:S02]  /*0f50*/  @!P0 LEA.HI R0, R0, R18, RZ, 0x3 ;  /* 0x0000001200008211 */ /* 0x000fe400078f18ff */
[----:B--2---:R-:W-:-:S04]  /*0f60*/  LOP3.LUT R165, R165, 0xfffffffe, RZ, 0xc0, !PT ;  /* 0xfffffffea5a57812 */ /* 0x004fc800078ec0ff */
[----:B------:R-:W-:Y:S02]  /*0f70*/  @P1 LOP3.LUT R165, R165, 0x1, RZ, 0xfc, !PT ;  /* 0x00000001a5a51812 */ /* 0x000fe400078efcff */
[----:B------:R-:W-:-:S03]  /*0f80*/  LEA R26, P1, R2, c[0x0][0x160], 0x1 ;  /* 0x00005800021a7a11 */ /* 0x000fc600078208ff */
[----:B------:R-:W-:Y:S01]  /*0f90*/  STL [R1+0x18], R165 ;  /* 0x000018a501007387 */ /* 0x000fe20000100800 */
[----:B------:R-:W-:Y:S02]  /*0fa0*/  LEA.HI.X R24, R2, c[0x0][0x164], R4, 0x1, P1 ;  /* 0x0000590002187a11 */ /* 0x000fe400008f0c04 */
[----:B------:R-:W-:Y:S01]  /*0fb0*/  SHF.R.S32.HI R4, RZ, 0x1f, R8 ;  /* 0x0000001fff047819 */ /* 0x000fe20000011408 */
[----:B------:R-:W1:Y:S03]  /*0fc0*/  SHFL.IDX PT, R2, R26, RZ, 0x181f ;  /* 0x00181fff1a027589 */ /* 0x000e6600000e0000 */
[----:B------:R-:W-:Y:S01]  /*0fd0*/  LEA.HI R23, R4, R8, RZ, 0x3 ;  /* 0x0000000804177211 */ /* 0x000fe200078f18ff */
[----:B------:R-:W2:Y:S01]  /*0fe0*/  SHFL.IDX PT, R3, R24, RZ, 0x181f ;  /* 0x00181fff18037589 */ /* 0x000ea200000e0000 */
[----:B------:R-:W-:Y:S02]  /*0ff0*/  IMAD.WIDE.U32 R4, R22, c[0x0][0x1e0], R10 ;  /* 0x0000780016047a25 */ /* 0x000fe400078e000a */
[----:B------:R-:W-:-:S05]  /*1000*/  LOP3.LUT R9, R23, 0xfffffff8, RZ, 0xc0, !PT ;  /* 0xfffffff817097812 */ /* 0x000fca00078ec0ff */
[----:B------:R-:W-:Y:S02]  /*1010*/  IMAD.IADD R21, R8, 0x1, -R9 ;  /* 0x0000000108157824 */ /* 0x000fe400078e0a09 */
[----:B------:R-:W-:Y:S01]  /*1020*/  IMAD.IADD R9, R5, 0x1, R12 ;  /* 0x0000000105097824 */ /* 0x000fe200078e020c */
[----:B------:R-:W-:Y:S01]  /*1030*/  @!P0 LOP3.LUT R12, R17, 0xfffffff8, RZ, 0xc0, !PT ;  /* 0xfffffff8110c8812 */ /* 0x000fe200078ec0ff */
[----:B------:R-:W-:Y:S02]  /*1040*/  IMAD.MOV.U32 R8, RZ, RZ, R4 ;  /* 0x000000ffff087224 */ /* 0x000fe400078e0004 */
[----:B------:R-:W-:Y:S01]  /*1050*/  IMAD.IADD R5, R7, 0x1, R13 ;  /* 0x0000000107057824 */ /* 0x000fe200078e020d */
[----:B----4-:R-:W-:Y:S01]  /*1060*/  @P2 SHF.R.S32.HI R7, RZ, 0x1f, R16 ;  /* 0x0000001fff072819 */ /* 0x010fe20000011410 */
[----:B------:R-:W-:Y:S01]  /*1070*/  IMAD.WIDE.U32 R14, R14, c[0x0][0x1e8], R8 ;  /* 0x00007a000e0e7a25 */ /* 0x000fe200078e0008 */
[----:B-1----:R-:W-:-:S03]  /*1080*/  @!P0 LEA R8, P1, R19, R2, 0x1 ;  /* 0x0000000213088211 */ /* 0x002fc600078208ff */
[----:B------:R-:W-:Y:S01]  /*1090*/  IMAD.MOV.U32 R4, RZ, RZ, R6 ;  /* 0x000000ffff047224 */ /* 0x000fe200078e0006 */
[----:B------:R-:W-:Y:S01]  /*10a0*/  IADD3 R15, R15, UR13, RZ ;  /* 0x0000000d0f0f7c10 */ /* 0x000fe2000fffe0ff */
[----:B------:R-:W-:Y:S01]  /*10b0*/  @P2 IMAD.MOV.U32 R6, RZ, RZ, R16 ;  /* 0x000000ffff062224 */ /* 0x000fe200078e0010 */
[C---:B--2---:R-:W-:Y:S01]  /*10c0*/  @!P0 LEA.HI.X R9, R19.reuse, R3, R11, 0x1, P1 ;  /* 0x0000000313098211 */ /* 0x044fe200008f0c0b */
[----:B------:R-:W-:Y:S01]  /*10d0*/  @!P2 IMAD.MOV.U32 R6, RZ, RZ, R33 ;  /* 0x000000ffff06a224 */ /* 0x000fe200078e0021 */
[----:B------:R-:W-:Y:S01]  /*10e0*/  ISETP.GE.AND P1, PT, R18, c[0x0][0x198], PT ;  /* 0x0000660012007a0c */ /* 0x000fe20003f26270 */
[----:B------:R-:W-:Y:S01]  /*10f0*/  @!P2 IMAD.MOV.U32 R7, RZ, RZ, R32 ;  /* 0x000000ffff07a224 */ /* 0x000fe200078e0020 */
[----:B------:R-:W-:Y:S01]  /*1100*/  ISETP.GE.AND P2, PT, R19, c[0x0][0x198], PT ;  /* 0x0000660013007a0c */ /* 0x000fe20003f46270 */
[----:B------:R-:W-:Y:S01]  /*1110*/  @!P0 IMAD.WIDE R12, R12, 0x2, R2 ;  /* 0x000000020c0c8825 */ /* 0x000fe200078e0202 */
[----:B------:R-:W-:-:S03]  /*1120*/  @!P0 LOP3.LUT R16, R0, 0xfffffff8, RZ, 0xc0, !PT ;  /* 0xfffffff800108812 */ /* 0x000fc600078ec0ff */
[----:B------:R-:W-:Y:S02]  /*1130*/  @!P0 IMAD.SHL.U32 R0, R247, 0x2, RZ ;  /* 0x00000002f7008824 */ /* 0x000fe400078e00ff */
[----:B------:R-:W-:-:S04]  /*1140*/  @!P0 IMAD.WIDE R16, R16, 0x2, R2 ;  /* 0x0000000210108825 */ /* 0x000fc800078e0202 */
[----:B------:R-:W-:Y:S02]  /*1150*/  @!P0 IMAD.WIDE R2, R20, 0x2, R2 ;  /* 0x0000000214028825 */ /* 0x000fe400078e0202 */
[----:B------:R-:W-:Y:S01]  /*1160*/  @!PT LDS RZ, [RZ] ;  /* 0x00000000fffff984 */ /* 0x000fe20000000800 */
[----:B------:R1:W-:Y:S02]  /*1170*/  @!P0 LDGSTS.E.BYPASS.LTC128B.128 [R0+0x18100], [R8.64], !P2 ;  /* 0x1810000008008fae */ /* 0x0003e4000d101d4a */
[----:B------:R-:W-:Y:S02]  /*1180*/  IMAD.WIDE.U32 R36, R6, c[0x0][0x1f0], R14 ;  /* 0x00007c0006247a25 */ /* 0x000fe400078e000e */
[----:B------:R2:W-:Y:S04]  /*1190*/  @!P0 LDGSTS.E.BYPASS.LTC128B.128 [R0+0x1c100], [R16.64], !P1 ;  /* 0x1c10000010008fae */ /* 0x0005e8000c901d4a */
[----:B------:R3:W-:Y:S01]  /*11a0*/  @!P0 LDGSTS.E.BYPASS.LTC128B.128 [R0+0x20100], [R12.64], !P4 ;  /* 0x201000000c008fae */ /* 0x0007e2000e101d4a */
[----:B------:R-:W-:-:S03]  /*11b0*/  ISETP.GE.AND P4, PT, R10, c[0x0][0x1d4], PT ;  /* 0x000075000a007a0c */ /* 0x000fc60003f86270 */
[----:B------:R4:W-:Y:S01]  /*11c0*/  @!P0 LDGSTS.E.BYPASS.LTC128B.128 [R0+0x24100], [R2.64], !P3 ;  /* 0x2410000002008fae */ /* 0x0009e2000d901d4a */
[----:B------:R-:W-:-:S03]  /*11d0*/  LOP3.LUT P0, RZ, R21, 0x2, RZ, 0xc0, !PT ;  /* 0x0000000215ff7812 */ /* 0x000fc6000780c0ff */
[----:B------:R3:W-:Y:S01]  /*11e0*/  STL.64 [R1+0x20], R36 ;  /* 0x0000202401007387 */ /* 0x0007e20000100a00 */
[----:B-1----:R-:W-:Y:S02]  /*11f0*/  IMAD.MOV.U32 R9, RZ, RZ, 0x10 ;  /* 0x00000010ff097424 */ /* 0x002fe400078e00ff */
[----:B------:R-:W-:Y:S01]  /*1200*/  IMAD.SHL.U32 R8, R28, 0x8, RZ ;  /* 0x000000081c087824 */ /* 0x000fe200078e00ff */
[----:B--2---:R-:W-:Y:S01]  /*1210*/  SEL R17, RZ, 0x1, P4 ;  /* 0x00000001ff117807 */ /* 0x004fe20002000000 */
[----:B----4-:R-:W-:Y:S02]  /*1220*/  IMAD.U32 R2, RZ, RZ, UR9 ;  /* 0x00000009ff027e24 */ /* 0x010fe4000f8e00ff */
[----:B---3--:R-:W-:Y:S02]  /*1230*/  IMAD.SHL.U32 R0, R21, 0x40, RZ ;  /* 0x0000004015007824 */ /* 0x008fe400078e00ff */
[----:B------:R-:W-:Y:S01]  /*1240*/  IMAD.WIDE.U32 R2, R2, c[0x0][0x210], R4 ;  /* 0x0000840002027a25 */ /* 0x000fe200078e0004 */
[----:B------:R-:W-:-:S02]  /*1250*/  SEL R4, R9, 0xfffffff0, !P0 ;  /* 0xfffffff009047807 */ /* 0x000fc40004000000 */
[----:B------:R-:W-:Y:S01]  /*1260*/  LOP3.LUT R0, R0, 0x1c0, RZ, 0xc0, !PT ;  /* 0x000001c000007812 */ /* 0x000fe200078ec0ff */
[----:B------:R-:W-:Y:S01]  /*1270*/  IMAD.MOV.U32 R12, RZ, RZ, R2 ;  /* 0x000000ffff0c7224 */ /* 0x000fe200078e0002 */
[----:B------:R-:W-:Y:S01]  /*1280*/  IADD3 R13, R3, UR4, RZ ;  /* 0x00000004030d7c10 */ /* 0x000fe2000fffe0ff */
[----:B------:R-:W-:Y:S01]  /*1290*/  IMAD.MOV.U32 R3, RZ, RZ, 0x20 ;  /* 0x00000020ff037424 */ /* 0x000fe200078e00ff */
[----:B------:R-:W-:Y:S01]  /*12a0*/  LOP3.LUT R8, R0, 0x8, R8, 0xf8, !PT ;  /* 0x0000000800087812 */ /* 0x000fe200078ef808 */
[----:B------:R-:W-:Y:S01]  /*12b0*/  IMAD.SHL.U32 R5, R23, 0x40, RZ ;  /* 0x0000004017057824 */ /* 0x000fe200078e00ff */
[----:B------:R-:W-:Y:S01]  /*12c0*/  LOP3.LUT P0, RZ, R21, 0x4, RZ, 0xc0, !PT ;  /* 0x0000000415ff7812 */ /* 0x000fe2000780c0ff */
[----:B------:R-:W-:Y:S01]  /*12d0*/  IMAD.WIDE.U32 R34, R6, c[0x0][0x218], R12 ;  /* 0x0000860006227a25 */ /* 0x000fe200078e000c */
[----:B------:R-:W-:Y:S01]  /*12e0*/  SHF.R.U32.HI R0, RZ, 0x3, R0 ;  /* 0x00000003ff007819 */ /* 0x000fe20000011600 */
[----:B------:R1:W2:Y:S01]  /*12f0*/  SHFL.IDX PT, R9, R24, 0x1, 0x181f ;  /* 0x00381f0018097f89 */ /* 0x0002a200000e0000 */
[----:B------:R-:W-:Y:S01]  /*1300*/  SEL R2, R3, 0xffffffe0, !P0 ;  /* 0xffffffe003027807 */ /* 0x000fe20004000000 */
[C---:B------:R-:W-:Y:S01]  /*1310*/  IMAD R3, R7.reuse, c[0x0][0x1f0], RZ ;  /* 0x00007c0007037a24 */ /* 0x040fe200078e02ff */
[----:B------:R-:W-:Y:S01]  /*1320*/  LOP3.LUT R16, R8, R0, RZ, 0x3c, !PT ;  /* 0x0000000008107212 */ /* 0x000fe200078e3cff */
[----:B------:R-:W-:Y:S01]  /*1330*/  IMAD R0, R7, c[0x0][0x218], RZ ;  /* 0x0000860007007a24 */ /* 0x000fe200078e02ff */
[----:B------:R1:W-:Y:S01]  /*1340*/  STL.64 [R1+0x30], R34 ;  /* 0x0000302201007387 */ /* 0x0003e20000100a00 */
[C---:B------:R-:W-:Y:S01]  /*1350*/  IMAD R7, R6.reuse, c[0x0][0x1f4], R3 ;  /* 0x00007d0006077a24 */ /* 0x040fe200078e0203 */
[----:B------:R-:W-:Y:S01]  /*1360*/  ISETP.GE.AND P0, PT, R27, UR7, PT ;  /* 0x000000071b007c0c */ /* 0x000fe2000bf06270 */
[----:B------:R-:W-:Y:S01]  /*1370*/  IMAD R3, R6, c[0x0][0x21c], R0 ;  /* 0x0000870006037a24 */ /* 0x000fe200078e0200 */
[----:B------:R-:W-:Y:S01]  /*1380*/  IADD3 R0, R10, 0xc0, RZ ;  /* 0x000000c00a007810 */ /* 0x000fe20007ffe0ff */
[----:B------:R-:W-:Y:S01]  /*1390*/  IMAD.IADD R41, R37, 0x1, R7 ;  /* 0x0000000125297824 */ /* 0x000fe200078e0207 */
[----:B------:R1:W3:Y:S01]  /*13a0*/  SHFL.IDX PT, R8, R26, 0x1, 0x181f ;  /* 0x00381f001a087f89 */ /* 0x0002e200000e0000 */
[----:B------:R-:W-:Y:S01]  /*13b0*/  IMAD.IADD R39, R35, 0x1, R3 ;  /* 0x0000000123277824 */ /* 0x000fe200078e0203 */
[----:B------:R-:W-:-:S02]  /*13c0*/  LOP3.LUT R5, R16, 0xfffffe00, R5, 0xf8, !PT ;  /* 0xfffffe0010057812 */ /* 0x000fc400078ef805 */
[----:B------:R1:W-:Y:S01]  /*13d0*/  STL [R1+0x14], R41 ;  /* 0x0000142901007387 */ /* 0x0003e20000100800 */
[----:B------:R-:W-:-:S03]  /*13e0*/  ISETP.GE.AND P5, PT, R0, c[0x0][0x1d4], PT ;  /* 0x0000750000007a0c */ /* 0x000fc60003fa6270 */
[----:B------:R1:W-:Y:S01]  /*13f0*/  STL [R1+0x2c], R39 ;  /* 0x00002c2701007387 */ /* 0x0003e20000100800 */
[----:B------:R-:W-:Y:S05]  /*1400*/  @P0 BRA `(.L_x_1211) ;  /* 0x0000016000000947 */ /* 0x000fea0003800000 */
[C---:B------:R-:W-:Y:S02]  /*1410*/  IADD3 R3, R19.reuse, 0x80, RZ ;  /* 0x0000008013037810 */ /* 0x040fe40007ffe0ff */
[C---:B------:R-:W-:Y:S02]  /*1420*/  IADD3 R13, R19.reuse, 0xc0, RZ ;  /* 0x000000c0130d7810 */ /* 0x040fe40007ffe0ff */
[----:B------:R-:W-:Y:S02]  /*1430*/  SHF.R.S32.HI R0, RZ, 0x1f, R18 ;  /* 0x0000001fff007819 */ /* 0x000fe40000011412 */
[----:B---3--:R-:W-:Y:S02]  /*1440*/  LEA R6, P0, R19, R8, 0x1 ;  /* 0x0000000813067211 */ /* 0x008fe400078008ff */
[----:B------:R-:W-:Y:S02]  /*1450*/  SHF.R.S32.HI R14, RZ, 0x1f, R3 ;  /* 0x0000001fff0e7819 */ /* 0x000fe40000011403 */
[----:B------:R-:W-:-:S02]  /*1460*/  SHF.R.S32.HI R15, RZ, 0x1f, R13 ;  /* 0x0000001fff0f7819 */ /* 0x000fc4000001140d */
[----:B------:R-:W-:Y:S02]  /*1470*/  LEA.HI R12, R0, R18, RZ, 0x3 ;  /* 0x00000012000c7211 */ /* 0x000fe400078f18ff */
[----:B--2---:R-:W-:Y:S02]  /*1480*/  LEA.HI.X R7, R19, R9, R11, 0x1, P0 ;  /* 0x0000000913077211 */ /* 0x004fe400000f0c0b */
[----:B------:R-:W-:Y:S02]  /*1490*/  LEA.HI R3, R14, R3, RZ, 0x3 ;  /* 0x000000030e037211 */ /* 0x000fe400078f18ff */
[----:B------:R-:W-:Y:S02]  /*14a0*/  LEA.HI R0, R15, R13, RZ, 0x3 ;  /* 0x0000000d0f007211 */ /* 0x000fe400078f18ff */
[----:B------:R-:W-:Y:S02]  /*14b0*/  ISETP.GE.AND P0, PT, R30, c[0x0][0x198], PT ;  /* 0x000066001e007a0c */ /* 0x000fe40003f06270 */
[----:B------:R-:W-:-:S02]  /*14c0*/  LOP3.LUT R12, R12, 0xfffffff8, RZ, 0xc0, !PT ;  /* 0xfffffff80c0c7812 */ /* 0x000fc400078ec0ff */
[----:B------:R-:W-:Y:S02]  /*14d0*/  LOP3.LUT R3, R3, 0xfffffff8, RZ, 0xc0, !PT ;  /* 0xfffffff803037812 */ /* 0x000fe400078ec0ff */
[----:B------:R-:W-:Y:S01]  /*14e0*/  LOP3.LUT R16, R0, 0xfffffff8, RZ, 0xc0, !PT ;  /* 0xfffffff800107812 */ /* 0x000fe200078ec0ff */
[----:B------:R-:W-:Y:S02]  /*14f0*/  IMAD.SHL.U32 R0, R247, 0x2, RZ ;  /* 0x00000002f7007824 */ /* 0x000fe400078e00ff */
[----:B------:R-:W-:-:S03]  /*1500*/  IMAD.WIDE R14, R12, 0x2, R8 ;  /* 0x000000020c0e7825 */ /* 0x000fc600078e0208 */
[----:B------:R2:W-:Y:S01]  /*1510*/  LDGSTS.E.BYPASS.LTC128B.128 [R0+0x19100], [R6.64], !P2 ;  /* 0x1910000006007fae */ /* 0x0005e2000d101d4a */
[----:B------:R-:W-:-:S03]  /*1520*/  IMAD.WIDE R12, R3, 0x2, R8 ;  /* 0x00000002030c7825 */ /* 0x000fc600078e0208 */
[----:B------:R2:W-:Y:S01]  /*1530*/  LDGSTS.E.BYPASS.LTC128B.128 [R0+0x1d100], [R14.64], !P1 ;  /* 0x1d1000000e007fae */ /* 0x0005e2000c901d4a */
[----:B------:R-:W-:-:S03]  /*1540*/  IMAD.WIDE R8, R16, 0x2, R8 ;  /* 0x0000000210087825 */ /* 0x000fc600078e0208 */
[----:B------:R2:W-:Y:S04]  /*1550*/  LDGSTS.E.BYPASS.LTC128B.128 [R0+0x21100], [R12.64], !P0 ;  /* 0x211000000c007fae */ /* 0x0005e8000c101d4a */
[----:B------:R2:W-:Y:S02]  /*1560*/  LDGSTS.E.BYPASS.LTC128B.128 [R0+0x25100], [R8.64], !P3 ;  /* 0x2510000008007fae */ /* 0x0005e4000d901d4a */
.L_x_1211:
[----:B------:R-:W-:Y:S05]  /*1570*/  BSYNC B0 ;  /* 0x0000000000007941 */ /* 0x000fea0003800000 */
.L_x_1210:
[----:B--2---:R-:W-:Y:S01]  /*1580*/  IADD3 R0, R29, 0x40, RZ ;  /* 0x000000401d007810 */ /* 0x004fe20007ffe0ff */
[----:B------:R2:W4:Y:S01]  /*1590*/  SHFL.IDX PT, R7, R24, 0x2, 0x181f ;  /* 0x00581f0018077f89 */ /* 0x00052200000e0000 */
[----:B------:R-:W-:Y:S02]  /*15a0*/  BSSY B0, `(.L_x_1212) ;  /* 0x000001b000007945 */ /* 0x000fe40003800000 */
[----:B------:R-:W-:Y:S01]  /*15b0*/  ISETP.GE.AND P0, PT, R0, UR7, PT ;  /* 0x0000000700007c0c */ /* 0x000fe2000bf06270 */
[----:B------:R2:W1:-:S12]  /*15c0*/  SHFL.IDX PT, R6, R26, 0x2, 0x181f ;  /* 0x00581f001a067f89 */ /* 0x00045800000e0000 */
[----:B------:R-:W-:Y:S05]  /*15d0*/  @P0 BRA `(.L_x_1213) ;  /* 0x0000017000000947 */ /* 0x000fea0003800000 */
[C---:B------:R-:W-:Y:S02]  /*15e0*/  IADD3 R3, R19.reuse, 0x80, RZ ;  /* 0x0000008013037810 */ /* 0x040fe40007ffe0ff */
[C---:B------:R-:W-:Y:S02]  /*15f0*/  IADD3 R13, R19.reuse, 0xc0, RZ ;  /* 0x000000c0130d7810 */ /* 0x040fe40007ffe0ff */
[----:B------:R-:W-:Y:S02]  /*1600*/  SHF.R.S32.HI R0, RZ, 0x1f, R18 ;  /* 0x0000001fff007819 */ /* 0x000fe40000011412 */
[----:B-1-3--:R-:W-:Y:S02]  /*1610*/  LEA R8, P0, R19, R6, 0x1 ;  /* 0x0000000613087211 */ /* 0x00afe400078008ff */
[----:B------:R-:W-:Y:S02]  /*1620*/  SHF.R.S32.HI R14, RZ, 0x1f, R3 ;  /* 0x0000001fff0e7819 */ /* 0x000fe40000011403 */
[----:B------:R-:W-:-:S02]  /*1630*/  SHF.R.S32.HI R15, RZ, 0x1f, R13 ;  /* 0x0000001fff0f7819 */ /* 0x000fc4000001140d */
[----:B------:R-:W-:Y:S02]  /*1640*/  LEA.HI R12, R0, R18, RZ, 0x3 ;  /* 0x00000012000c7211 */ /* 0x000fe400078f18ff */
[----:B----4-:R-:W-:Y:S02]  /*1650*/  LEA.HI.X R9, R19, R7, R11, 0x1, P0 ;  /* 0x0000000713097211 */ /* 0x010fe400000f0c0b */
        /* <DEDUP_REMOVED lines=8> */
[----:B------:R-:W-:Y:S01]  /*16e0*/  @!PT LDS RZ, [RZ] ;  /* 0x00000000fffff984 */ /* 0x000fe20000000800 */
[----:B------:R1:W-:Y:S01]  /*16f0*/  LDGSTS.E.BYPASS.LTC128B.128 [R0+0x1a100], [R8.64], !P2 ;  /* 0x1a10000008007fae */ /* 0x0003e2000d101d4a */
[----:B------:R-:W-:-:S03]  /*1700*/  IMAD.WIDE R12, R3, 0x2, R6 ;  /* 0x00000002030c7825 */ /* 0x000fc600078e0206 */
[----:B------:R1:W-:Y:S01]  /*1710*/  LDGSTS.E.BYPASS.LTC128B.128 [R0+0x1e100], [R14.64], !P1 ;  /* 0x1e1000000e007fae */ /* 0x0003e2000c901d4a */
[----:B------:R-:W-:-:S03]  /*1720*/  IMAD.WIDE R6, R16, 0x2, R6 ;  /* 0x0000000210067825 */ /* 0x000fc600078e0206 */
[----:B------:R1:W-:Y:S04]  /*1730*/  LDGSTS.E.BYPASS.LTC128B.128 [R0+0x22100], [R12.64], !P0 ;  /* 0x221000000c007fae */ /* 0x0003e8000c101d4a */
[----:B------:R1:W-:Y:S02]  /*1740*/  LDGSTS.E.BYPASS.LTC128B.128 [R0+0x26100], [R6.64], !P3 ;  /* 0x2610000006007fae */ /* 0x0003e4000d901d4a */
.L_x_1213:
[----:B------:R-:W-:Y:S05]  /*1750*/  BSYNC B0 ;  /* 0x0000000000007941 */ /* 0x000fea0003800000 */
.L_x_1212:
[----:B-1----:R-:W-:Y:S01]  /*1760*/  IADD3 R0, R29, 0x60, RZ ;  /* 0x000000601d007810 */ /* 0x002fe20007ffe0ff */
[----:B------:R-:W-:Y:S01]  /*1770*/  UMOV UR12, 0x60 ;  /* 0x00000060000c7882 */ /* 0x000fe20000000000 */
[----:B----4-:R1:W4:Y:S01]  /*1780*/  SHFL.IDX PT, R7, R24, 0x3, 0x181f ;  /* 0x00781f0018077f89 */ /* 0x01032200000e0000 */
[----:B------:R-:W-:Y:S01]  /*1790*/  ULDC.64 UR4, c[0x0][0x1e0] ;  /* 0x0000780000047ab9 */ /* 0x000fe20000000a00 */
[----:B------:R-:W-:Y:S01]  /*17a0*/  ISETP.GE.AND P0, PT, R0, UR7, PT ;  /* 0x0000000700007c0c */ /* 0x000fe2000bf06270 */
[----:B------:R-:W-:Y:S01]  /*17b0*/  UIMAD.WIDE.U32 UR16, UR12, UR4, URZ ;  /* 0x000000040c1072a5 */ /* 0x000fe2000f8e003f */
[----:B------:R1:W2:Y:S01]  /*17c0*/  SHFL.IDX PT, R6, R26, 0x3, 0x181f ;  /* 0x00781f001a067f89 */ /* 0x0002a200000e0000 */
[----:B------:R-:W-:Y:S01]  /*17d0*/  UIMAD UR5, UR12, UR5, URZ ;  /* 0x000000050c0572a4 */ /* 0x000fe2000f8e023f */
[----:B------:R-:W-:Y:S01]  /*17e0*/  BSSY B0, `(.L_x_1214) ;  /* 0x000001b000007945 */ /* 0x000fe20003800000 */
[----:B------:R-:W-:-:S02]  /*17f0*/  UIADD3 UR14, UR6, -0x1, URZ ;  /* 0xffffffff060e7890 */ /* 0x000fc4000fffe03f */
[----:B------:R-:W-:-:S06]  /*1800*/  UIADD3 UR15, UR17, UR5, URZ ;  /* 0x00000005110f7290 */ /* 0x000fcc000fffe03f */
[----:B------:R-:W-:Y:S05]  /*1810*/  @P0 BRA `(.L_x_1215) ;  /* 0x0000017000000947 */ /* 0x000fea0003800000 */
[----:B--23--:R-:W-:Y:S01]  /*1820*/  LEA R8, P0, R19, R6, 0x1 ;  /* 0x0000000613087211 */ /* 0x00cfe200078008ff */
[----:B------:R-:W-:Y:S01]  /*1830*/  IMAD.SHL.U32 R12, R247, 0x2, RZ ;  /* 0x00000002f70c7824 */ /* 0x000fe200078e00ff */
[C---:B------:R-:W-:Y:S02]  /*1840*/  IADD3 R3, R19.reuse, 0xc0, RZ ;  /* 0x000000c013037810 */ /* 0x040fe40007ffe0ff */
[----:B----4-:R-:W-:Y:S02]  /*1850*/  LEA.HI.X R9, R19, R7, R11, 0x1, P0 ;  /* 0x0000000713097211 */ /* 0x010fe400000f0c0b */
[----:B------:R-:W-:Y:S02]  /*1860*/  SHF.R.S32.HI R0, RZ, 0x1f, R18 ;  /* 0x0000001fff007819 */ /* 0x000fe40000011412 */
[----:B------:R-:W-:Y:S01]  /*1870*/  SHF.R.S32.HI R10, RZ, 0x1f, R3 ;  /* 0x0000001fff0a7819 */ /* 0x000fe20000011403 */
[----:B------:R-:W-:Y:S01]  /*1880*/  @!PT LDS RZ, [RZ] ;  /* 0x00000000fffff984 */ /* 0x000fe20000000800 */
[----:B------:R2:W-:Y:S01]  /*1890*/  LDGSTS.E.BYPASS.LTC128B.128 [R12+0x1b100], [R8.64], !P2 ;  /* 0x1b100000080c7fae */ /* 0x0005e2000d101d4a */
[----:B------:R-:W-:-:S02]  /*18a0*/  LEA.HI R0, R0, R18, RZ, 0x3 ;  /* 0x0000001200007211 */ /* 0x000fc400078f18ff */
[----:B------:R-:W-:Y:S02]  /*18b0*/  LEA.HI R3, R10, R3, RZ, 0x3 ;  /* 0x000000030a037211 */ /* 0x000fe400078f18ff */
[----:B------:R-:W-:Y:S02]  /*18c0*/  ISETP.GE.AND P0, PT, R30, c[0x0][0x198], PT ;  /* 0x000066001e007a0c */ /* 0x000fe40003f06270 */
[----:B------:R-:W-:Y:S02]  /*18d0*/  LOP3.LUT R0, R0, 0xfffffff8, RZ, 0xc0, !PT ;  /* 0xfffffff800007812 */ /* 0x000fe400078ec0ff */
[----:B------:R-:W-:-:S03]  /*18e0*/  LOP3.LUT R3, R3, 0xfffffff8, RZ, 0xc0, !PT ;  /* 0xfffffff803037812 */ /* 0x000fc600078ec0ff */
[----:B------:R-:W-:-:S05]  /*18f0*/  IMAD.WIDE R10, R0, 0x2, R6 ;  /* 0x00000002000a7825 */ /* 0x000fca00078e0206 */
[----:B------:R3:W-:Y:S01]  /*1900*/  LDGSTS.E.BYPASS.LTC128B.128 [R12+0x1f100], [R10.64], !P1 ;  /* 0x1f1000000a0c7fae */ /* 0x0007e2000c901d4a */
[----:B--2---:R-:W-:-:S04]  /*1910*/  IADD3 R8, R19, 0x80, RZ ;  /* 0x0000008013087810 */ /* 0x004fc80007ffe0ff */
[----:B------:R-:W-:-:S04]  /*1920*/  SHF.R.S32.HI R9, RZ, 0x1f, R8 ;  /* 0x0000001fff097819 */ /* 0x000fc80000011408 */
[----:B------:R-:W-:-:S04]  /*1930*/  LEA.HI R8, R9, R8, RZ, 0x3 ;  /* 0x0000000809087211 */ /* 0x000fc800078f18ff */
[----:B------:R-:W-:-:S05]  /*1940*/  LOP3.LUT R8, R8, 0xfffffff8, RZ, 0xc0, !PT ;  /* 0xfffffff808087812 */ /* 0x000fca00078ec0ff */
[----:B------:R-:W-:-:S04]  /*1950*/  IMAD.WIDE R8, R8, 0x2, R6 ;  /* 0x0000000208087825 */ /* 0x000fc800078e0206 */
[----:B------:R-:W-:Y:S01]  /*1960*/  IMAD.WIDE R6, R3, 0x2, R6 ;  /* 0x0000000203067825 */ /* 0x000fe200078e0206 */
[----:B------:R3:W-:Y:S04]  /*1970*/  LDGSTS.E.BYPASS.LTC128B.128 [R12+0x23100], [R8.64], !P0 ;  /* 0x23100000080c7fae */ /* 0x0007e8000c101d4a */
[----:B------:R3:W-:Y:S02]  /*1980*/  LDGSTS.E.BYPASS.LTC128B.128 [R12+0x27100], [R6.64], !P3 ;  /* 0x27100000060c7fae */ /* 0x0007e4000d901d4a */
.L_x_1215:
[----:B------:R-:W-:Y:S05]  /*1990*/  BSYNC B0 ;  /* 0x0000000000007941 */ /* 0x000fea0003800000 */
.L_x_1214:
[----:B------:R-:W-:Y:S01]  /*19a0*/  UIMAD UR7, UR6, -0x60, UR12 ;  /* 0xffffffa0060778a4 */ /* 0x000fe2000f8e020c */
[----:B--23--:R-:W-:Y:S01]  /*19b0*/  IMAD.U32 R6, RZ, RZ, UR16 ;  /* 0x00000010ff067e24 */ /* 0x00cfe2000f8e00ff */
[----:B------:R-:W-:Y:S01]  /*19c0*/  USHF.R.S32.HI UR12, URZ, 0x1f, UR14 ;  /* 0x0000001f3f0c7899 */ /* 0x000fe2000801140e */
[----:B------:R-:W-:Y:S01]  /*19d0*/  IMAD.MOV.U32 R128, RZ, RZ, R40 ;  /* 0x000000ffff807224 */ /* 0x000fe200078e0028 */
[----:B------:R-:W-:Y:S01]  /*19e0*/  UIMAD UR4, UR15, UR14, URZ ;  /* 0x0000000e0f0472a4 */ /* 0x000fe2000f8e023f */
[----:B------:R-:W-:Y:S01]  /*19f0*/  IMAD.MOV.U32 R129, RZ, RZ, R41 ;  /* 0x000000ffff817224 */ /* 0x000fe200078e0029 */
[----:B------:R-:W0:Y:S01]  /*1a00*/  LDGDEPBAR ;  /* 0x00000000000079af */ /* 0x000e220000000000 */
[----:B------:R-:W-:Y:S01]  /*1a10*/  IMAD.U32 R3, RZ, RZ, UR7 ;  /* 0x00000007ff037e24 */ /* 0x000fe2000f8e00ff */
[----:B------:R-:W-:Y:S01]  /*1a20*/  UIMAD UR4, UR12, UR16, UR4 ;  /* 0x000000100c0472a4 */ /* 0x000fe2000f8e0204 */
[----:B------:R-:W-:Y:S01]  /*1a30*/  IMAD.MOV.U32 R124, RZ, RZ, R6 ;  /* 0x000000ffff7c7224 */ /* 0x000fe200078e0006 */
[----:B------:R-:W-:Y:S01]  /*1a40*/  UMOV UR13, 0x6 ;  /* 0x00000006000d7882 */ /* 0x000fe20000000000 */
[----:B------:R-:W-:Y:S01]  /*1a50*/  IMAD.MOV.U32 R128, RZ, RZ, R36 ;  /* 0x000000ffff807224 */ /* 0x000fe200078e0024 */
[----:B------:R-:W-:Y:S01]  /*1a60*/  IADD3 R3, R3, c[0x0][0x1d0], -R22 ;  /* 0x0000740003037a10 */ /* 0x000fe20007ffe816 */
[----:B------:R-:W-:Y:S01]  /*1a70*/  IMAD.MOV.U32 R126, RZ, RZ, c[0x0][0x1e0] ;  /* 0x00007800ff7e7624 */ /* 0x000fe200078e00ff */
[----:B------:R-:W-:Y:S01]  /*1a80*/  LEA.HI R125, R31, R164, RZ, 0x5 ;  /* 0x000000a41f7d7211 */ /* 0x000fe200078f28ff */
[----:B------:R-:W-:Y:S01]  /*1a90*/  IMAD.WIDE.U32 R8, R124, UR14, R128 ;  /* 0x0000000e7c087c25 */ /* 0x000fe2000f8e0080 */
[C---:B------:R-:W-:Y:S01]  /*1aa0*/  ISETP.GE.AND P2, PT, R3.reuse, 0x1, PT ;  /* 0x000000010300780c */ /* 0x040fe20003f46270 */
[----:B------:R-:W-:Y:S01]  /*1ab0*/  STL.64 [R1+0x10], R128 ;  /* 0x0000108001007387 */ /* 0x000fe20000100a00 */
[----:B------:R-:W-:Y:S01]  /*1ac0*/  ISETP.GE.AND P0, PT, R3, 0x41, PT ;  /* 0x000000410300780c */ /* 0x000fe20003f06270 */
[----:B------:R-:W-:Y:S01]  /*1ad0*/  IMAD.MOV.U32 R127, RZ, RZ, c[0x0][0x1e4] ;  /* 0x00007900ff7f7624 */ /* 0x000fe200078e00ff */
[----:B------:R-:W-:Y:S01]  /*1ae0*/  IADD3 R0, R9, UR4, RZ ;  /* 0x0000000409007c10 */ /* 0x000fe2000fffe0ff */
[----:B------:R-:W-:Y:S01]  /*1af0*/  IMAD.WIDE.U32 R10, R126, 0x40, RZ ;  /* 0x000000407e0a7825 */ /* 0x000fe200078e00ff */
[----:B------:R-:W-:Y:S01]  /*1b00*/  SEL R9, RZ, 0x2, P6 ;  /* 0x00000002ff097807 */ /* 0x000fe20003000000 */
[----:B------:R-:W-:-:S02]  /*1b10*/  ULDC.64 UR4, c[0x0][0x208] ;  /* 0x0000820000047ab9 */ /* 0x000fc40000000a00 */
[----:B----4-:R-:W-:Y:S01]  /*1b20*/  IMAD.U32 R7, RZ, RZ, UR17 ;  /* 0x00000011ff077e24 */ /* 0x010fe2000f8e00ff */
[----:B------:R-:W-:Y:S01]  /*1b30*/  UIMAD UR12, UR12, UR4, URZ ;  /* 0x000000040c0c72a4 */ /* 0x000fe2000f8e023f */
[----:B------:R-:W-:Y:S01]  /*1b40*/  IMAD.SHL.U32 R16, R127, 0x40, RZ ;  /* 0x000000407f107824 */ /* 0x000fe200078e00ff */
[----:B------:R-:W-:Y:S01]  /*1b50*/  UIMAD.WIDE.U32 UR18, UR14, UR4, URZ ;  /* 0x000000040e1272a5 */ /* 0x000fe2000f8e003f */
[C---:B------:R-:W-:Y:S01]  /*1b60*/  @P2 LEA R6, P1, R8.reuse, c[0x0][0x1c8], 0x1 ;  /* 0x0000720008062a11 */ /* 0x040fe200078208ff */
[----:B------:R-:W-:Y:S01]  /*1b70*/  IMAD.SHL.U32 R247, R247, 0x2, RZ ;  /* 0x00000002f7f77824 */ /* 0x000fe200078e00ff */
[----:B------:R-:W-:Y:S01]  /*1b80*/  UIMAD UR12, UR14, UR5, UR12 ;  /* 0x000000050e0c72a4 */ /* 0x000fe2000f8e020c */
[----:B------:R-:W-:Y:S01]  /*1b90*/  IMAD.MOV.U32 R18, RZ, RZ, R38 ;  /* 0x000000ffff127224 */ /* 0x000fe200078e0026 */
[C---:B------:R-:W-:Y:S01]  /*1ba0*/  @P2 LEA.HI.X R7, R8.reuse, c[0x0][0x1cc], R0, 0x1, P1 ;  /* 0x0000730008072a11 */ /* 0x040fe200008f0c00 */
[----:B------:R-:W-:Y:S01]  /*1bb0*/  BAR.SYNC.DEFER_BLOCKING 0x0 ;  /* 0x0000000000007b1d */ /* 0x000fe20000010000 */
[----:B------:R-:W-:Y:S01]  /*1bc0*/  @P0 IADD3 R14, P1, R8, R10, RZ ;  /* 0x0000000a080e0210 */ /* 0x000fe20007f3e0ff */
[----:B------:R-:W-:Y:S01]  /*1bd0*/  UIADD3 UR12, UR19, UR12, URZ ;  /* 0x0000000c130c7290 */ /* 0x000fe2000fffe03f */
[----:B------:R-:W-:Y:S01]  /*1be0*/  IMAD.MOV.U32 R19, RZ, RZ, R39 ;  /* 0x000000ffff137224 */ /* 0x000fe200078e0027 */
[----:B------:R-:W-:Y:S01]  /*1bf0*/  USHF.L.U64.HI UR13, UR4, UR13, UR5 ;  /* 0x0000000d040d7299 */ /* 0x000fe20008010205 */
[----:B------:R-:W-:Y:S01]  /*1c00*/  @P0 IADD3.X R16, R0, R11, R16, P1, !PT ;  /* 0x0000000b00100210 */ /* 0x000fe20000ffe410 */
[----:B------:R-:W-:Y:S01]  /*1c10*/  IMAD.U32 R12, RZ, RZ, UR18 ;  /* 0x00000012ff0c7e24 */ /* 0x000fe2000f8e00ff */
[----:B------:R-:W-:Y:S01]  /*1c20*/  ISETP.GE.AND P1, PT, R3, 0x21, PT ;  /* 0x000000210300780c */ /* 0x000fe20003f26270 */
[----:B------:R-:W-:Y:S01]  /*1c30*/  IMAD.MOV.U32 R18, RZ, RZ, R34 ;  /* 0x000000ffff127224 */ /* 0x000fe200078e0022 */
[----:B------:R-:W-:Y:S01]  /*1c40*/  UIMAD UR12, UR12, 0x60, URZ ;  /* 0x000000600c0c78a4 */ /* 0x000fe2000f8e023f */
[----:B------:R-:W-:Y:S01]  /*1c50*/  IMAD.U32 R13, RZ, RZ, UR19 ;  /* 0x00000013ff0d7e24 */ /* 0x000fe2000f8e00ff */
[----:B------:R-:W-:Y:S01]  /*1c60*/  UISETP.GT.AND UP0, UPT, UR14, UR8, UPT ;  /* 0x000000080e00728c */ /* 0x000fe2000bf04270 */
[----:B------:R-:W-:Y:S01]  /*1c70*/  IMAD.WIDE.U32 R12, R12, 0x60, R18 ;  /* 0x000000600c0c7825 */ /* 0x000fe200078e0012 */
[----:B------:R-:W-:Y:S04]  /*1c80*/  STL.64 [R1+0x28], R18 ;  /* 0x0000281201007387 */ /* 0x000fe80000100a00 */
[----:B------:R-:W-:Y:S01]  /*1c90*/  IADD3 R13, R13, UR12, RZ ;  /* 0x0000000c0d0d7c10 */ /* 0x000fe2000fffe0ff */
[----:B------:R-:W-:-:S02]  /*1ca0*/  USHF.L.U32 UR12, UR4, 0x6, URZ ;  /* 0x00000006040c7899 */ /* 0x000fc4000800063f */
[----:B------:R-:W-:-:S04]  /*1cb0*/  @P1 LEA R8, P3, R126, R8, 0x5 ;  /* 0x000000087e081211 */ /* 0x000fc800078628ff */
[----:B------:R-:W-:Y:S01]  /*1cc0*/  @P1 LEA.HI.X R0, R126, R0, R127, 0x5, P3 ;  /* 0x000000007e001211 */ /* 0x000fe200018f2c7f */
[----:B------:R-:W-:Y:S01]  /*1cd0*/  @!PT LDS RZ, [RZ] ;  /* 0x00000000fffff984 */ /* 0x000fe20000000800 */
[----:B------:R-:W-:Y:S01]  /*1ce0*/  @!PT LDS RZ, [RZ] ;  /* 0x00000000fffff984 */ /* 0x000fe20000000800 */
[----:B------:R-:W-:Y:S01]  /*1cf0*/  @!PT LDS RZ, [RZ] ;  /* 0x00000000fffff984 */ /* 0x000fe20000000800 */
[----:B------:R2:W-:Y:S01]  /*1d00*/  @P2 LDGSTS.E.BYPASS.LTC128B.128 [R247+0xc100], [R6.64], !P4 ;  /* 0x0c10000006f72fae */ /* 0x0005e2000e101d4a */
[----:B------:R-:W-:Y:S01]  /*1d10*/  LOP3.LUT P3, RZ, R165, 0x1, RZ, 0xc0, !PT ;  /* 0x00000001a5ff7812 */ /* 0x000fe2000786c0ff */
[----:B------:R-:W-:Y:S02]  /*1d20*/  IMAD.U32 R20, RZ, RZ, UR12 ;  /* 0x0000000cff147e24 */ /* 0x000fe4000f8e00ff */
[----:B------:R2:W-:Y:S10]  /*1d30*/  @P2 LDGSTS.E.BYPASS.LTC128B.128 [R247+0xf100], [R6.64+0x80], !P6 ;  /* 0x0f10008006f72fae */ /* 0x0005f4000f101d4a */
[----:B------:R2:W-:Y:S04]  /*1d40*/  @P2 LDGSTS.E.BYPASS.LTC128B.128 [R247+0x12100], [R6.64+0x100], !P3 ;  /* 0x1210010006f72fae */ /* 0x0005e8000d901d4a */
[----:B------:R2:W-:Y:S01]  /*1d50*/  @P2 LDGSTS.E.BYPASS.LTC128B.128 [R247+0x15100], [R6.64+0x180], !P5 ;  /* 0x1510018006f72fae */ /* 0x0005e2000e901d4a */
[----:B------:R-:W-:-:S04]  /*1d60*/  @P1 LEA R10, P2, R8, c[0x0][0x1c8], 0x1 ;  /* 0x00007200080a1a11 */ /* 0x000fc800078408ff */
[----:B------:R-:W-:Y:S01]  /*1d70*/  @P1 LEA.HI.X R11, R8, c[0x0][0x1cc], R0, 0x1, P2 ;  /* 0x00007300080b1a11 */ /* 0x000fe200010f0c00 */
[----:B------:R-:W-:Y:S02]  /*1d80*/  IMAD.SHL.U32 R8, R22, 0x8, RZ ;  /* 0x0000000816087824 */ /* 0x000fe400078e00ff */
[----:B------:R-:W-:Y:S02]  /*1d90*/  IMAD.U32 R22, RZ, RZ, UR12 ;  /* 0x0000000cff167e24 */ /* 0x000fe4000f8e00ff */
[----:B------:R3:W-:Y:S04]  /*1da0*/  @P1 LDGSTS.E.BYPASS.LTC128B.128 [R247+0xd100], [R10.64], !P4 ;  /* 0x0d1000000af71fae */ /* 0x0007e8000e101d4a */
[----:B------:R3:W-:Y:S04]  /*1db0*/  @P1 LDGSTS.E.BYPASS.LTC128B.128 [R247+0x10100], [R10.64+0x80], !P6 ;  /* 0x101000800af71fae */ /* 0x0007e8000f101d4a */
[----:B------:R3:W-:Y:S04]  /*1dc0*/  @P1 LDGSTS.E.BYPASS.LTC128B.128 [R247+0x13100], [R10.64+0x100], !P3 ;  /* 0x131001000af71fae */ /* 0x0007e8000d901d4a */
[----:B------:R3:W-:Y:S01]  /*1dd0*/  @P1 LDGSTS.E.BYPASS.LTC128B.128 [R247+0x16100], [R10.64+0x180], !P5 ;  /* 0x161001800af71fae */ /* 0x0007e2000e901d4a */
[----:B--2---:R-:W-:Y:S01]  /*1de0*/  IMAD.SHL.U32 R6, R25, 0x40, RZ ;  /* 0x0000004019067824 */ /* 0x004fe200078e00ff */
[----:B------:R-:W-:-:S04]  /*1df0*/  SEL R7, RZ, 0x4, P3 ;  /* 0x00000004ff077807 */ /* 0x000fc80001800000 */
[----:B------:R-:W-:Y:S02]  /*1e00*/  LOP3.LUT R0, R6, 0x1c0, RZ, 0xc0, !PT ;  /* 0x000001c006007812 */ /* 0x000fe400078ec0ff */
[----:B------:R-:W-:Y:S02]  /*1e10*/  IADD3 R15, R7, R9, R17 ;  /* 0x00000009070f7210 */ /* 0x000fe40007ffe011 */
[----:B------:R-:W-:Y:S02]  /*1e20*/  LOP3.LUT R6, R0, 0x8, R8, 0xf8, !PT ;  /* 0x0000000800067812 */ /* 0x000fe400078ef808 */
[C---:B------:R-:W-:Y:S02]  /*1e30*/  @P0 LEA R8, P2, R14.reuse, c[0x0][0x1c8], 0x1 ;  /* 0x000072000e080a11 */ /* 0x040fe400078408ff */
[----:B------:R-:W-:Y:S02]  /*1e40*/  SHF.R.U32.HI R0, RZ, 0x3, R0 ;  /* 0x00000003ff007819 */ /* 0x000fe40000011600 */
[----:B------:R-:W-:Y:S01]  /*1e50*/  @P0 LEA.HI.X R9, R14, c[0x0][0x1cc], R16, 0x1, P2 ;  /* 0x000073000e090a11 */ /* 0x000fe200010f0c10 */
[----:B------:R-:W-:Y:S01]  /*1e60*/  IMAD.U32 R14, RZ, RZ, UR12 ;  /* 0x0000000cff0e7e24 */ /* 0x000fe2000f8e00ff */
[----:B------:R-:W-:-:S02]  /*1e70*/  SEL R7, RZ, 0x8, P5 ;  /* 0x00000008ff077807 */ /* 0x000fc40002800000 */
[----:B------:R-:W-:Y:S01]  /*1e80*/  LOP3.LUT R0, R6, R0, RZ, 0x3c, !PT ;  /* 0x0000000006007212 */ /* 0x000fe200078e3cff */
[----:B------:R2:W-:Y:S01]  /*1e90*/  @P0 LDGSTS.E.BYPASS.LTC128B.128 [R247+0xe100], [R8.64], !P4 ;  /* 0x0e10000008f70fae */ /* 0x0005e2000e101d4a */
[C---:B------:R-:W-:Y:S01]  /*1ea0*/  LEA R6, P2, R12.reuse, c[0x0][0x1f8], 0x1 ;  /* 0x00007e000c067a11 */ /* 0x040fe200078408ff */
[----:B-1----:R-:W-:Y:S02]  /*1eb0*/  IMAD.IADD R24, R15, 0x1, R7 ;  /* 0x000000010f187824 */ /* 0x002fe400078e0207 */
[----:B------:R2:W-:Y:S01]  /*1ec0*/  @P0 LDGSTS.E.BYPASS.LTC128B.128 [R247+0x11100], [R8.64+0x80], !P6 ;  /* 0x1110008008f70fae */ /* 0x0005e2000f101d4a */
[----:B------:R-:W-:Y:S01]  /*1ed0*/  LEA.HI.X R7, R12, c[0x0][0x1fc], R13, 0x1, P2 ;  /* 0x00007f000c077a11 */ /* 0x000fe200010f0c0d */
[----:B------:R-:W-:Y:S01]  /*1ee0*/  IMAD R0, R28, 0x200, R0 ;  /* 0x000002001c007824 */ /* 0x000fe200078e0200 */
[----:B------:R-:W-:Y:S01]  /*1ef0*/  LOP3.LUT P2, RZ, R25, 0x2, RZ, 0xc0, !PT ;  /* 0x0000000219ff7812 */ /* 0x000fe2000784c0ff */
[----:B------:R2:W-:Y:S01]  /*1f00*/  @P0 LDGSTS.E.BYPASS.LTC128B.128 [R247+0x14100], [R8.64+0x100], !P3 ;  /* 0x1410010008f70fae */ /* 0x0005e2000d901d4a */
[----:B------:R-:W-:Y:S01]  /*1f10*/  LOP3.LUT P3, RZ, R24, 0x2, RZ, 0xc0, !PT ;  /* 0x0000000218ff7812 */ /* 0x000fe2000786c0ff */
[----:B------:R-:W-:-:S02]  /*1f20*/  IMAD.SHL.U32 R167, R0, 0x2, RZ ;  /* 0x0000000200a77824 */ /* 0x000fc400078e00ff */
[----:B------:R2:W-:Y:S01]  /*1f30*/  @P0 LDGSTS.E.BYPASS.LTC128B.128 [R247+0x17100], [R8.64+0x180], !P5 ;  /* 0x1710018008f70fae */ /* 0x0005e2000e901d4a */
[--C-:B------:R-:W-:Y:S02]  /*1f40*/  IADD3 R22, P1, P0, R22, 0x80, R6.reuse ;  /* 0x0000008016167810 */ /* 0x100fe4000783e006 */
[----:B------:R-:W-:Y:S01]  /*1f50*/  IADD3 R222, R167, 0xc120, RZ ;  /* 0x0000c120a7de7810 */ /* 0x000fe20007ffe0ff */
[----:B------:R-:W0:Y:S01]  /*1f60*/  LDGDEPBAR ;  /* 0x00000000000079af */ /* 0x000e220000000000 */
[----:B------:R-:W-:Y:S02]  /*1f70*/  IADD3.X R23, RZ, UR13, R7, P1, P0 ;  /* 0x0000000dff177c10 */ /* 0x000fe40008fe0407 */
[----:B------:R-:W-:-:S04]  /*1f80*/  IADD3 R20, P1, P0, R20, 0x100, R6 ;  /* 0x0000010014147810 */ /* 0x000fc8000783e006 */
[----:B------:R-:W-:Y:S02]  /*1f90*/  IADD3.X R21, RZ, UR13, R7, P1, P0 ;  /* 0x0000000dff157c10 */ /* 0x000fe40008fe0407 */
[----:B------:R-:W-:-:S04]  /*1fa0*/  IADD3 R14, P1, P0, R14, 0x180, R6 ;  /* 0x000001800e0e7810 */ /* 0x000fc8000783e006 */
[----:B------:R-:W-:Y:S02]  /*1fb0*/  IADD3.X R15, RZ, UR13, R7, P1, P0 ;  /* 0x0000000dff0f7c10 */ /* 0x000fe40008fe0407 */
[C---:B------:R-:W-:Y:S02]  /*1fc0*/  ISETP.LT.OR P1, PT, R3.reuse, 0x1, P4 ;  /* 0x000000010300780c */ /* 0x040fe40002721670 */
[----:B------:R-:W-:Y:S01]  /*1fd0*/  ISETP.LT.OR P0, PT, R3, 0x1, !P3 ;  /* 0x000000010300780c */ /* 0x000fe20005f01670 */
[----:B--2---:R-:W-:Y:S01]  /*1fe0*/  IMAD.SHL.U32 R8, R125, 0x20, RZ ;  /* 0x000000207d087824 */ /* 0x004fe200078e00ff */
[----:B------:R-:W-:-:S04]  /*1ff0*/  DEPBAR.LE SB0, 0x1 ;  /* 0x000080400000791a */ /* 0x000fc80000000000 */
[----:B------:R-:W-:-:S04]  /*2000*/  DEPBAR.LE SB0, 0x0 ;  /* 0x000080000000791a */ /* 0x000fc80000000000 */
[----:B------:R-:W-:Y:S01]  /*2010*/  BAR.SYNC.DEFER_BLOCKING 0x0 ;  /* 0x0000000000007b1d */ /* 0x000fe20000010000 */
[----:B------:R-:W-:Y:S02]  /*2020*/  LOP3.LUT R0, R8, 0x7ffffc00, RZ, 0xc0, !PT ;  /* 0x7ffffc0008007812 */ /* 0x000fe400078ec0ff */
[----:B------:R-:W-:-:S03]  /*2030*/  IADD3 R9, R167, 0xc100, RZ ;  /* 0x0000c100a7097810 */ /* 0x000fc60007ffe0ff */
[----:B------:R-:W-:Y:S01]  /*2040*/  IMAD.IADD R0, R5, 0x1, R0 ;  /* 0x0000000105007824 */ /* 0x000fe200078e0200 */
[----:B------:R-:W-:Y:S02]  /*2050*/  @P2 IADD3 R222, R9, -0x20, RZ ;  /* 0xffffffe009de2810 */ /* 0x000fe40007ffe0ff */
[----:B------:R-:W-:Y:S01]  /*2060*/  IADD3 R12, P2, R6, UR12, RZ ;  /* 0x0000000c060c7c10 */ /* 0x000fe2000ff5e0ff */
[----:B------:R-:W-:Y:S01]  /*2070*/  IMAD.SHL.U32 R218, R0, 0x2, RZ ;  /* 0x0000000200da7824 */ /* 0x000fe200078e00ff */
[----:B------:R-:W-:Y:S01]  /*2080*/  IADD3 R245, R222, 0x800, RZ ;  /* 0x00000800def57810 */ /* 0x000fe20007ffe0ff */
[----:B------:R-:W-:Y:S01]  /*2090*/  IMAD.MOV.U32 R0, RZ, RZ, 0x40 ;  /* 0x00000040ff007424 */ /* 0x000fe200078e00ff */
[----:B------:R-:W-:Y:S01]  /*20a0*/  IADD3.X R13, R7, UR13, RZ, P2, !PT ;  /* 0x0000000d070d7c10 */ /* 0x000fe200097fe4ff */
[--C-:B------:R-:W-:Y:S01]  /*20b0*/  IMAD R219, R4, 0x2, R218.reuse ;  /* 0x0000000204db7824 */ /* 0x100fe200078e02da */
[----:B------:R-:W-:Y:S01]  /*20c0*/  LOP3.LUT P2, RZ, R24, 0x8, RZ, 0xc0, !PT ;  /* 0x0000000818ff7812 */ /* 0x000fe2000784c0ff */
[----:B------:R-:W-:Y:S01]  /*20d0*/  IMAD R221, R2, 0x2, R218 ;  /* 0x0000000202dd7824 */ /* 0x000fe200078e02da */
[----:B------:R-:W-:Y:S01]  /*20e0*/  IADD3 R244, R222, 0x1000, RZ ;  /* 0x00001000def47810 */ /* 0x000fe20007ffe0ff */
[----:B------:R-:W-:Y:S01]  /*20f0*/  IMAD R220, R2, 0x2, R219 ;  /* 0x0000000202dc7824 */ /* 0x000fe200078e02db */
[----:B------:R-:W-:-:S02]  /*2100*/  IADD3 R243, R222, 0x1800, RZ ;  /* 0x00001800def37810 */ /* 0x000fc40007ffe0ff */
[C---:B------:R-:W-:Y:S02]  /*2110*/  IADD3 R242, R222.reuse, 0x2000, RZ ;  /* 0x00002000def27810 */ /* 0x040fe40007ffe0ff */
[C---:B------:R-:W-:Y:S01]  /*2120*/  IADD3 R241, R222.reuse, 0x2800, RZ ;  /* 0x00002800def17810 */ /* 0x040fe20007ffe0ff */
[----:B---3--:R-:W-:Y:S01]  /*2130*/  LDSM.16.M88.4 R8, [R218+0x18100] ;  /* 0x01810000da08783b */ /* 0x008fe20000000200 */
[C---:B------:R-:W-:Y:S02]  /*2140*/  IADD3 R240, R222.reuse, 0x3000, RZ ;  /* 0x00003000def07810 */ /* 0x040fe40007ffe0ff */
[C---:B------:R-:W-:Y:S01]  /*2150*/  IADD3 R239, R222.reuse, 0x3800, RZ ;  /* 0x00003800deef7810 */ /* 0x040fe20007ffe0ff */
[----:B------:R-:W-:Y:S01]  /*2160*/  LDSM.16.M88.4 R16, [R219+0x18100] ;  /* 0x01810000db10783b */ /* 0x000fe20000000200 */
[C---:B------:R-:W-:Y:S02]  /*2170*/  IADD3 R238, R222.reuse, 0x4000, RZ ;  /* 0x00004000deee7810 */ /* 0x040fe40007ffe0ff */
[C---:B------:R-:W-:Y:S01]  /*2180*/  IADD3 R237, R222.reuse, 0x4800, RZ ;  /* 0x00004800deed7810 */ /* 0x040fe20007ffe0ff */
[----:B------:R-:W1:Y:S01]  /*2190*/  LDSM.16.M88.4 R28, [R167+0xc100] ;  /* 0x00c10000a71c783b */ /* 0x000e620000000200 */
[----:B------:R-:W-:-:S02]  /*21a0*/  IADD3 R236, R222, 0x5000, RZ ;  /* 0x00005000deec7810 */ /* 0x000fc40007ffe0ff */
[C---:B------:R-:W-:Y:S01]  /*21b0*/  IADD3 R235, R222.reuse, 0x5800, RZ ;  /* 0x00005800deeb7810 */ /* 0x040fe20007ffe0ff */
[----:B------:R-:W2:Y:S01]  /*21c0*/  LDSM.16.M88.4 R40, [R167+0xc900] ;  /* 0x00c90000a728783b */ /* 0x000ea20000000200 */
        /* <DEDUP_REMOVED lines=8> */
[----:B------:R-:W-:Y:S01]  /*2250*/  LDSM.16.M88.4 R52, [R167+0xe100] ;  /* 0x00e10000a734783b */ /* 0x000fe20000000200 */
[C---:B------:R-:W-:Y:S02]  /*2260*/  IADD3 R228, R222.reuse, 0x9000, RZ ;  /* 0x00009000dee47810 */ /* 0x040fe40007ffe0ff */
[C---:B------:R-:W-:Y:S01]  /*2270*/  IADD3 R227, R222.reuse, 0x9800, RZ ;  /* 0x00009800dee37810 */ /* 0x040fe20007ffe0ff */
[----:B------:R-:W3:Y:S01]  /*2280*/  LDSM.16.M88.4 R68, [R167+0xe900] ;  /* 0x00e90000a744783b */ /* 0x000ee20000000200 */
[C---:B------:R-:W-:Y:S02]  /*2290*/  IADD3 R226, R222.reuse, 0xa000, RZ ;  /* 0x0000a000dee27810 */ /* 0x040fe40007ffe0ff */
[C---:B------:R-:W-:Y:S01]  /*22a0*/  IADD3 R225, R222.reuse, 0xa800, RZ ;  /* 0x0000a800dee17810 */ /* 0x040fe20007ffe0ff */
[----:B------:R-:W4:Y:S01]  /*22b0*/  LDSM.16.M88.4 R64, [R222] ;  /* 0x00000000de40783b */ /* 0x000f220000000200 */
[----:B------:R-:W-:-:S02]  /*22c0*/  IADD3 R224, R222, 0xb000, RZ ;  /* 0x0000b000dee07810 */ /* 0x000fc40007ffe0ff */
[----:B------:R-:W-:Y:S01]  /*22d0*/  IADD3 R223, R222, 0xb800, RZ ;  /* 0x0000b800dedf7810 */ /* 0x000fe20007ffe0ff */
[----:B------:R-:W5:Y:S04]  /*22e0*/  LDSM.16.M88.4 R60, [R222+0x800] ;  /* 0x00080000de3c783b */ /* 0x000f680000000200 */
[----:B------:R-:W-:Y:S04]  /*22f0*/  LDSM.16.M88.4 R56, [R222+0x1000] ;  /* 0x00100000de38783b */ /* 0x000fe80000000200 */
[----:B------:R-:W-:Y:S04]  /*2300*/  LDSM.16.M88.4 R76, [R222+0x1800] ;  /* 0x00180000de4c783b */ /* 0x000fe80000000200 */
[----:B------:R-:W-:Y:S01]  /*2310*/  LDSM.16.M88.4 R116, [R222+0x2000] ;  /* 0x00200000de74783b */ /* 0x000fe20000000200 */
[C---:B-1----:R-:W-:Y:S03]  /*2320*/  HMMA.16816.F32 R36, R8.reuse, R28, RZ ;  /* 0x0000001c0824723c */ /* 0x042fe600000018ff */
[----:B------:R-:W1:Y:S04]  /*2330*/  LDSM.16.M88.4 R120, [R222+0x2800] ;  /* 0x00280000de78783b */ /* 0x000e680000000200 */
[----:B------:R-:W-:Y:S01]  /*2340*/  @!PT LDS RZ, [RZ] ;  /* 0x00000000fffff984 */ /* 0x000fe20000000800 */
[----:B------:R-:W-:Y:S01]  /*2350*/  @!PT LDS RZ, [RZ] ;  /* 0x00000000fffff984 */ /* 0x000fe20000000800 */
[----:B------:R-:W-:Y:S01]  /*2360*/  @!PT LDS RZ, [RZ] ;  /* 0x00000000fffff984 */ /* 0x000fe20000000800 */
[----:B------:R1:W-:Y:S01]  /*2370*/  LDGSTS.E.BYPASS.LTC128B.128 [R247+0x100], [R6.64], !P1 ;  /* 0x0010000006f77fae */ /* 0x0003e2000c901d4a */
[----:B------:R-:W-:Y:S01]  /*2380*/  LOP3.LUT P1, RZ, R24, 0x4, RZ, 0xc0, !PT ;  /* 0x0000000418ff7812 */ /* 0x000fe2000782c0ff */
[----:B------:R-:W-:Y:S02]  /*2390*/  HMMA.16816.F32 R32, R8, R30, RZ ;  /* 0x0000001e0820723c */ /* 0x000fe400000018ff */
[----:B------:R1:W-:Y:S01]  /*23a0*/  LDGSTS.E.BYPASS.LTC128B.128 [R247+0x3100], [R6.64+0x80], !P0 ;  /* 0x0310008006f77fae */ /* 0x0003e2000c101d4a */
[----:B------:R-:W-:-:S05]  /*23b0*/  ISETP.LT.OR P0, PT, R3, 0x1, !P1 ;  /* 0x000000010300780c */ /* 0x000fca0004f01670 */
[C---:B--2---:R-:W-:Y:S08]  /*23c0*/  HMMA.16816.F32 R28, R8.reuse, R40, RZ ;  /* 0x00000028081c723c */ /* 0x044ff000000018ff */
[----:B------:R2:W-:Y:S01]  /*23d0*/  LDGSTS.E.BYPASS.LTC128B.128 [R247+0x6100], [R6.64+0x100], !P0 ;  /* 0x0610010006f77fae */ /* 0x0005e2000c101d4a */
[C---:B------:R-:W-:Y:S01]  /*23e0*/  ISETP.LT.OR P0, PT, R3.reuse, 0x1, !P2 ;  /* 0x000000010300780c */ /* 0x040fe20005701670 */
[C---:B---3--:R-:W-:Y:S08]  /*23f0*/  HMMA.16816.F32 R84, R8.reuse, R68, RZ ;  /* 0x000000440854723c */ /* 0x048ff000000018ff */
[----:B------:R-:W-:Y:S04]  /*2400*/  HMMA.16816.F32 R112, R8, R70, RZ ;  /* 0x000000460870723c */ /* 0x000fe800000018ff */
[----:B------:R2:W-:Y:S01]  /*2410*/  LDGSTS.E.BYPASS.LTC128B.128 [R247+0x9100], [R6.64+0x180], !P0 ;  /* 0x0910018006f77fae */ /* 0x0005e2000c101d4a */
[----:B------:R-:W-:-:S03]  /*2420*/  ISETP.LT.OR P0, PT, R3, 0x21, P4 ;  /* 0x000000210300780c */ /* 0x000fc60002701670 */
[C---:B----4-:R-:W-:Y:S08]  /*2430*/  HMMA.16816.F32 R104, R16.reuse, R64, R36 ;  /* 0x000000401068723c */ /* 0x050ff00000001824 */
[----:B------:R-:W-:Y:S02]  /*2440*/  HMMA.16816.F32 R108, R16, R66, R32 ;  /* 0x00000042106c723c */ /* 0x000fe40000001820 */
[----:B------:R3:W-:Y:S01]  /*2450*/  LDGSTS.E.BYPASS.LTC128B.128 [R247+0x1100], [R12.64], !P0 ;  /* 0x011000000cf77fae */ /* 0x0007e2000c101d4a */
[----:B------:R-:W-:-:S02]  /*2460*/  ISETP.LT.OR P0, PT, R3, 0x21, !P3 ;  /* 0x000000210300780c */ /* 0x000fc40005f01670 */
[----:B------:R-:W-:-:S03]  /*2470*/  ISETP.LT.OR P3, PT, R3, 0x41, !P3 ;  /* 0x000000410300780c */ /* 0x000fc60005f61670 */
[C---:B-----5:R-:W-:Y:S08]  /*2480*/  HMMA.16816.F32 R100, R16.reuse, R60, R28 ;  /* 0x0000003c1064723c */ /* 0x060ff0000000181c */
[----:B------:R4:W-:Y:S01]  /*2490*/  LDGSTS.E.BYPASS.LTC128B.128 [R247+0x4100], [R22.64], !P0 ;  /* 0x0410000016f77fae */ /* 0x0009e2000c101d4a */
[----:B------:R-:W-:Y:S01]  /*24a0*/  LOP3.LUT P0, RZ, R25, 0x4, RZ, 0xc0, !PT ;  /* 0x0000000419ff7812 */ /* 0x000fe2000780c0ff */
[----:B-1----:R-:W-:Y:S03]  /*24b0*/  HMMA.16816.F32 R36, R16, R122, R112 ;  /* 0x0000007a1024723c */ /* 0x002fe60000001870 */
[----:B------:R-:W-:-:S02]  /*24c0*/  SEL R0, R0, 0xffffffc0, !P0 ;  /* 0xffffffc000007807 */ /* 0x000fc40004000000 */
[C---:B------:R-:W-:Y:S02]  /*24d0*/  ISETP.LT.OR P0, PT, R3.reuse, 0x21, !P1 ;  /* 0x000000210300780c */ /* 0x040fe40004f01670 */
[----:B------:R-:W-:Y:S01]  /*24e0*/  ISETP.LT.OR P1, PT, R3, 0x41, !P1 ;  /* 0x000000410300780c */ /* 0x000fe20004f21670 */
[----:B------:R-:W-:Y:S01]  /*24f0*/  HMMA.16816.F32 R24, R8, R42, RZ ;  /* 0x0000002a0818723c */ /* 0x000fe200000018ff */
[----:B------:R-:W-:Y:S02]  /*2500*/  IMAD.IADD R217, R167, 0x1, R0 ;  /* 0x00000001a7d97824 */ /* 0x000fe400078e0200 */
[----:B------:R-:W-:-:S05]  /*2510*/  IMAD.IADD R216, R0, 0x1, R222 ;  /* 0x0000000100d87824 */ /* 0x000fca00078e02de */
[----:B------:R-:W-:Y:S02]  /*2520*/  HMMA.16816.F32 R40, R8, R50, RZ ;  /* 0x000000320828723c */ /* 0x000fe400000018ff */
[----:B------:R4:W-:Y:S01]  /*2530*/  LDGSTS.E.BYPASS.LTC128B.128 [R247+0x7100], [R20.64], !P0 ;  /* 0x0710000014f77fae */ /* 0x0009e2000c101d4a */
[----:B--2---:R-:W-:-:S04]  /*2540*/  IADD3 R6, P0, R12, UR12, RZ ;  /* 0x0000000c0c067c10 */ /* 0x004fc8000ff1e0ff */
[----:B------:R-:W-:Y:S02]  /*2550*/  IADD3.X R7, R13, UR13, RZ, P0, !PT ;  /* 0x0000000d0d077c10 */ /* 0x000fe400087fe4ff */
[----:B------:R-:W-:-:S07]  /*2560*/  ISETP.LT.OR P0, PT, R3, 0x21, !P2 ;  /* 0x000000210300780c */ /* 0x000fce0005701670 */
[C---:B------:R-:W-:Y:S06]  /*2570*/  HMMA.16816.F32 R96, R16.reuse, R62, R24 ;  /* 0x0000003e1060723c */ /* 0x040fec0000001818 */
[----:B------:R3:W-:Y:S01]  /*2580*/  LDGSTS.E.BYPASS.LTC128B.128 [R247+0xa100], [R14.64], !P0 ;  /* 0x0a1000000ef77fae */ /* 0x0007e2000c101d4a */
[C---:B------:R-:W-:Y:S01]  /*2590*/  ISETP.LT.OR P0, PT, R3.reuse, 0x41, P4 ;  /* 0x000000410300780c */ /* 0x040fe20002701670 */
[----:B------:R-:W-:Y:S08]  /*25a0*/  HMMA.16816.F32 R60, R16, R120, R84 ;  /* 0x00000078103c723c */ /* 0x000ff00000001854 */
[----:B----4-:R-:W-:Y:S04]  /*25b0*/  HMMA.16816.F32 R20, R8, R44, RZ ;  /* 0x0000002c0814723c */ /* 0x010fe800000018ff */
[----:B------:R1:W-:Y:S01]  /*25c0*/  LDGSTS.E.BYPASS.LTC128B.128 [R247+0x2100], [R6.64], !P0 ;  /* 0x0210000006f77fae */ /* 0x0003e2000c101d4a */
[----:B------:R-:W-:-:S03]  /*25d0*/  ISETP.LT.OR P0, PT, R3, 0x41, !P2 ;  /* 0x000000410300780c */ /* 0x000fc60005701670 */
[----:B------:R1:W-:Y:S04]  /*25e0*/  LDGSTS.E.BYPASS.LTC128B.128 [R247+0x5100], [R6.64+0x80], !P3 ;  /* 0x0510008006f77fae */ /* 0x0003e8000d901d4a */
[----:B------:R1:W-:Y:S01]  /*25f0*/  LDGSTS.E.BYPASS.LTC128B.128 [R247+0x8100], [R6.64+0x100], !P1 ;  /* 0x0810010006f77fae */ /* 0x0003e2000c901d4a */
[----:B---3--:R-:W-:Y:S05]  /*2600*/  HMMA.16816.F32 R12, R8, R46, RZ ;  /* 0x0000002e080c723c */ /* 0x008fea00000018ff */
[----:B------:R1:W-:Y:S01]  /*2610*/  LDGSTS.E.BYPASS.LTC128B.128 [R247+0xb100], [R6.64+0x180], !P0 ;  /* 0x0b10018006f77fae */ /* 0x0003e2000c101d4a */
[----:B------:R-:W-:-:S03]  /*2620*/  PLOP3.LUT P0, PT, PT, PT, UP0, 0x80, 0x0 ;  /* 0x000000000000781c */ /* 0x000fc60003f0f008 */
[----:B------:R-:W-:Y:S01]  /*2630*/  LDSM.16.M88.4 R32, [R217+0xc900] ;  /* 0x00c90000d920783b */ /* 0x000fe20000000200 */
[C---:B------:R-:W-:Y:S03]  /*2640*/  HMMA.16816.F32 R44, R8.reuse, R48, RZ ;  /* 0x00000030082c723c */ /* 0x040fe600000018ff */
[----:B------:R-:W-:Y:S04]  /*2650*/  LDSM.16.M88.4 R64, [R217+0xe900] ;  /* 0x00e90000d940783b */ /* 0x000fe80000000200 */
[----:B------:R-:W-:Y:S01]  /*2660*/  LDSM.16.M88.4 R112, [R216+0x1800] ;  /* 0x00180000d870783b */ /* 0x000fe20000000200 */
[C---:B------:R-:W-:Y:S03]  /*2670*/  HMMA.16816.F32 R48, R8.reuse, R52, RZ ;  /* 0x000000340830723c */ /* 0x040fe600000018ff */
[----:B------:R-:W0:Y:S05]  /*2680*/  LDGDEPBAR ;  /* 0x00000000000079af */ /* 0x000e2a0000000000 */
[----:B------:R-:W-:Y:S01]  /*2690*/  HMMA.16816.F32 R52, R8, R54, RZ ;  /* 0x000000360834723c */ /* 0x000fe200000018ff */
[----:B------:R-:W-:Y:S07]  /*26a0*/  LDSM.16.M88.4 R8, [R221+0x18100] ;  /* 0x01810000dd08783b */ /* 0x000fee0000000200 */
[C---:B------:R-:W-:Y:S01]  /*26b0*/  HMMA.16816.F32 R92, R16.reuse, R56, R20 ;  /* 0x00000038105c723c */ /* 0x040fe20000001814 */
[----:B------:R-:W2:Y:S07]  /*26c0*/  LDSM.16.M88.4 R20, [R217+0xc100] ;  /* 0x00c10000d914783b */ /* 0x000eae0000000200 */
[C---:B------:R-:W-:Y:S01]  /*26d0*/  HMMA.16816.F32 R80, R16.reuse, R76, R44 ;  /* 0x0000004c1050723c */ /* 0x040fe2000000182c */
[----:B------:R-:W3:Y:S07]  /*26e0*/  LDSM.16.M88.4 R44, [R217+0xd900] ;  /* 0x00d90000d92c783b */ /* 0x000eee0000000200 */
[C---:B------:R-:W-:Y:S01]  /*26f0*/  HMMA.16816.F32 R72, R16.reuse, R116, R48 ;  /* 0x000000741048723c */ /* 0x040fe20000001830 */
[----:B------:R-:W4:Y:S07]  /*2700*/  LDSM.16.M88.4 R48, [R217+0xd100] ;  /* 0x00d10000d930783b */ /* 0x000f2e0000000200 */
[C---:B------:R-:W-:Y:S01]  /*2710*/  HMMA.16816.F32 R68, R16.reuse, R118, R52 ;  /* 0x000000761044723c */ /* 0x040fe20000001834 */
[----:B------:R-:W5:Y:S04]  /*2720*/  LDSM.16.M88.4 R52, [R217+0xe100] ;  /* 0x00e10000d934783b */ /* 0x000f680000000200 */
[----:B------:R-:W-:Y:S03]  /*2730*/  LDSM.16.M88.4 R116, [R216+0x2000] ;  /* 0x00200000d874783b */ /* 0x000fe60000000200 */
[C---:B------:R-:W-:Y:S01]  /*2740*/  HMMA.16816.F32 R88, R16.reuse, R58, R12 ;  /* 0x0000003a1058723c */ /* 0x040fe2000000180c */
[----:B------:R-:W-:Y:S04]  /*2750*/  LDSM.16.M88.4 R12, [R220+0x18100] ;  /* 0x01810000dc0c783b */ /* 0x000fe80000000200 */
[----:B------:R-:W1:Y:S03]  /*2760*/  LDSM.16.M88.4 R56, [R216] ;  /* 0x00000000d838783b */ /* 0x000e660000000200 */
[----:B------:R-:W-:Y:S01]  /*2770*/  HMMA.16816.F32 R76, R16, R78, R40 ;  /* 0x0000004e104c723c */ /* 0x000fe20000001828 */
[----:B------:R-:W-:Y:S07]  /*2780*/  LDSM.16.M88.4 R40, [R216+0x800] ;  /* 0x00080000d828783b */ /* 0x000fee0000000200 */
[C---:B--2---:R-:W-:Y:S08]  /*2790*/  HMMA.16816.F32 R28, R8.reuse, R20, R104 ;  /* 0x00000014081c723c */ /* 0x044ff00000001868 */
[C---:B------:R-:W-:Y:S01]  /*27a0*/  HMMA.16816.F32 R24, R8.reuse, R22, R108 ;  /* 0x000000160818723c */ /* 0x040fe2000000186c */
[----:B------:R-:W2:Y:S07]  /*27b0*/  LDSM.16.M88.4 R108, [R216+0x1000] ;  /* 0x00100000d86c783b */ /* 0x000eae0000000200 */
[C---:B---3--:R-:W-:Y:S08]  /*27c0*/  HMMA.16816.F32 R80, R8.reuse, R44, R80 ;  /* 0x0000002c0850723c */ /* 0x048ff00000001850 */
[C---:B----4-:R-:W-:Y:S08]  /*27d0*/  HMMA.16816.F32 R84, R8.reuse, R48, R92 ;  /* 0x000000300854723c */ /* 0x050ff0000000185c */
[C---:B------:R-:W-:Y:S08]  /*27e0*/  HMMA.16816.F32 R88, R8.reuse, R50, R88 ;  /* 0x000000320858723c */ /* 0x040ff00000001858 */
[C---:B------:R-:W-:Y:S08]  /*27f0*/  HMMA.16816.F32 R48, R8.reuse, R46, R76 ;  /* 0x0000002e0830723c */ /* 0x040ff0000000184c */
[C---:B-----5:R-:W-:Y:S01]  /*2800*/  HMMA.16816.F32 R44, R8.reuse, R52, R72 ;  /* 0x00000034082c723c */ /* 0x060fe20000001848 */
[----:B------:R-:W-:Y:S07]  /*2810*/  LDSM.16.M88.4 R72, [R167+0x11100] ;  /* 0x01110000a748783b */ /* 0x000fee0000000200 */
[C---:B------:R-:W-:Y:S08]  /*2820*/  HMMA.16816.F32 R20, R8.reuse, R32, R100 ;  /* 0x000000200814723c */ /* 0x040ff00000001864 */
[C---:B------:R-:W-:Y:S08]  /*2830*/  HMMA.16816.F32 R68, R8.reuse, R54, R68 ;  /* 0x000000360844723c */ /* 0x040ff00000001844 */
[C---:B------:R-:W-:Y:S01]  /*2840*/  HMMA.16816.F32 R16, R8.reuse, R34, R96 ;  /* 0x000000220810723c */ /* 0x040fe20000001860 */
[----:B------:R-:W3:Y:S07]  /*2850*/  LDSM.16.M88.4 R32, [R216+0x2800] ;  /* 0x00280000d820783b */ /* 0x000eee0000000200 */
[C---:B------:R-:W-:Y:S08]  /*2860*/  HMMA.16816.F32 R52, R8.reuse, R64, R60 ;  /* 0x000000400834723c */ /* 0x040ff0000000183c */
[----:B------:R-:W-:Y:S01]  /*2870*/  HMMA.16816.F32 R104, R8, R66, R36 ;  /* 0x000000420868723c */ /* 0x000fe20000001824 */
[----:B------:R-:W-:Y:S07]  /*2880*/  LDSM.16.M88.4 R8, [R218+0x1c100] ;  /* 0x01c10000da08783b */ /* 0x000fee0000000200 */
[C---:B-1----:R-:W-:Y:S01]  /*2890*/  HMMA.16816.F32 R100, R12.reuse, R56, R28 ;  /* 0x000000380c64723c */ /* 0x042fe2000000181c */
[----:B------:R-:W1:Y:S07]  /*28a0*/  LDSM.16.M88.4 R28, [R167+0xf100] ;  /* 0x00f10000a71c783b */ /* 0x000e6e0000000200 */
[C---:B------:R-:W-:Y:S01]  /*28b0*/  HMMA.16816.F32 R96, R12.reuse, R58, R24 ;  /* 0x0000003a0c60723c */ /* 0x040fe20000001818 */
[----:B------:R-:W4:Y:S04]  /*28c0*/  LDSM.16.M88.4 R56, [R167+0x10900] ;  /* 0x01090000a738783b */ /* 0x000f280000000200 */
[----:B------:R-:W5:Y:S03]  /*28d0*/  LDSM.16.M88.4 R24, [R167+0xf900] ;  /* 0x00f90000a718783b */ /* 0x000f660000000200 */
[C---:B------:R-:W-:Y:S08]  /*28e0*/  HMMA.16816.F32 R80, R12.reuse, R112, R80 ;  /* 0x000000700c50723c */ /* 0x040ff00000001850 */
[C---:B------:R-:W-:Y:S01]  /*28f0*/  HMMA.16816.F32 R64, R12.reuse, R116, R44 ;  /* 0x000000740c40723c */ /* 0x040fe2000000182c */
[----:B------:R-:W1:Y:S07]  /*2900*/  LDSM.16.M88.4 R44, [R167+0x10100] ;  /* 0x01010000a72c783b */ /* 0x000e6e0000000200 */
[C---:B--2---:R-:W-:Y:S08]  /*2910*/  HMMA.16816.F32 R36, R12.reuse, R108, R84 ;  /* 0x0000006c0c24723c */ /* 0x044ff00000001854 */
[C---:B------:R-:W-:Y:S01]  /*2920*/  HMMA.16816.F32 R92, R12.reuse, R40, R20 ;  /* 0x000000280c5c723c */ /* 0x040fe20000001814 */
[----:B------:R-:W-:Y:S07]  /*2930*/  LDSM.16.M88.4 R20, [R219+0x1c100] ;  /* 0x01c10000db14783b */ /* 0x000fee0000000200 */
[C---:B------:R-:W-:Y:S01]  /*2940*/  HMMA.16816.F32 R84, R12.reuse, R110, R88 ;  /* 0x0000006e0c54723c */ /* 0x040fe20000001858 */
[----:B------:R-:W2:Y:S07]  /*2950*/  LDSM.16.M88.4 R108, [R222+0x3000] ;  /* 0x00300000de6c783b */ /* 0x000eae0000000200 */
[C---:B------:R-:W-:Y:S01]  /*2960*/  HMMA.16816.F32 R60, R12.reuse, R118, R68 ;  /* 0x000000760c3c723c */ /* 0x040fe20000001844 */
[----:B------:R-:W2:Y:S04]  /*2970*/  LDSM.16.M88.4 R68, [R167+0x11900] ;  /* 0x01190000a744783b */ /* 0x000ea80000000200 */
[----:B------:R-:W2:Y:S03]  /*2980*/  LDSM.16.M88.4 R116, [R222+0x4800] ;  /* 0x00480000de74783b */ /* 0x000ea60000000200 */
[C---:B------:R-:W-:Y:S08]  /*2990*/  HMMA.16816.F32 R16, R12.reuse, R42, R16 ;  /* 0x0000002a0c10723c */ /* 0x040ff00000001810 */
[C---:B------:R-:W-:Y:S01]  /*29a0*/  HMMA.16816.F32 R76, R12.reuse, R114, R48 ;  /* 0x000000720c4c723c */ /* 0x040fe20000001830 */
[----:B------:R-:W-:Y:S07]  /*29b0*/  LDSM.16.M88.4 R112, [R222+0x4000] ;  /* 0x00400000de70783b */ /* 0x000fee0000000200 */
[C---:B---3--:R-:W-:Y:S08]  /*29c0*/  HMMA.16816.F32 R52, R12.reuse, R32, R52 ;  /* 0x000000200c34723c */ /* 0x048ff00000001834 */
[----:B------:R-:W-:Y:S01]  /*29d0*/  HMMA.16816.F32 R48, R12, R34, R104 ;  /* 0x000000220c30723c */ /* 0x000fe20000001868 */
[----:B------:R-:W3:Y:S07]  /*29e0*/  LDSM.16.M88.4 R104, [R222+0x3800] ;  /* 0x00380000de68783b */ /* 0x000eee0000000200 */
[C---:B-1----:R-:W-:Y:S08]  /*29f0*/  HMMA.16816.F32 R40, R8.reuse, R28, R100 ;  /* 0x0000001c0828723c */ /* 0x042ff00000001864 */
[C---:B----4-:R-:W-:Y:S08]  /*2a00*/  HMMA.16816.F32 R12, R8.reuse, R56, R80 ;  /* 0x00000038080c723c */ /* 0x050ff00000001850 */
[C---:B------:R-:W-:Y:S08]  /*2a10*/  HMMA.16816.F32 R32, R8.reuse, R30, R96 ;  /* 0x0000001e0820723c */ /* 0x040ff00000001860 */
[C---:B------:R-:W-:Y:S01]  /*2a20*/  HMMA.16816.F32 R96, R8.reuse, R74, R60 ;  /* 0x0000004a0860723c */ /* 0x040fe2000000183c */
[----:B------:R-:W1:Y:S07]  /*2a30*/  LDSM.16.M88.4 R60, [R222+0x5000] ;  /* 0x00500000de3c783b */ /* 0x000e6e0000000200 */
[C---:B-----5:R-:W-:Y:S08]  /*2a40*/  HMMA.16816.F32 R88, R8.reuse, R24, R92 ;  /* 0x000000180858723c */ /* 0x060ff0000000185c */
[C---:B------:R-:W-:Y:S08]  /*2a50*/  HMMA.16816.F32 R28, R8.reuse, R26, R16 ;  /* 0x0000001a081c723c */ /* 0x040ff00000001810 */
[C---:B------:R-:W-:Y:S08]  /*2a60*/  HMMA.16816.F32 R24, R8.reuse, R44, R36 ;  /* 0x0000002c0818723c */ /* 0x040ff00000001824 */
[----:B------:R-:W-:Y:S01]  /*2a70*/  HMMA.16816.F32 R36, R8, R58, R76 ;  /* 0x0000003a0824723c */ /* 0x000fe2000000184c */
[----:B------:R-:W4:Y:S07]  /*2a80*/  LDSM.16.M88.4 R56, [R222+0x5800] ;  /* 0x00580000de38783b */ /* 0x000f2e0000000200 */
[----:B--2---:R-:W-:Y:S08]  /*2a90*/  HMMA.16816.F32 R76, R20, R108, R40 ;  /* 0x0000006c144c723c */ /* 0x004ff00000001828 */
[C---:B------:R-:W-:Y:S01]  /*2aa0*/  HMMA.16816.F32 R16, R8.reuse, R46, R84 ;  /* 0x0000002e0810723c */ /* 0x040fe20000001854 */
[----:B------:R-:W-:Y:S07]  /*2ab0*/  LDSM.16.M88.4 R44, [R217+0x10900] ;  /* 0x01090000d92c783b */ /* 0x000fee0000000200 */
[C---:B------:R-:W-:Y:S08]  /*2ac0*/  HMMA.16816.F32 R100, R8.reuse, R72, R64 ;  /* 0x000000480864723c */ /* 0x040ff00000001840 */
[C---:B------:R-:W-:Y:S01]  /*2ad0*/  HMMA.16816.F32 R92, R8.reuse, R68, R52 ;  /* 0x00000044085c723c */ /* 0x040fe20000001834 */
[----:B------:R-:W-:Y:S07]  /*2ae0*/  LDSM.16.M88.4 R52, [R217+0xf900] ;  /* 0x00f90000d934783b */ /* 0x000fee0000000200 */
[----:B------:R-:W-:Y:S01]  /*2af0*/  HMMA.16816.F32 R80, R8, R70, R48 ;  /* 0x000000460850723c */ /* 0x000fe20000001830 */
[----:B------:R-:W-:Y:S04]  /*2b00*/  LDSM.16.M88.4 R8, [R221+0x1c100] ;  /* 0x01c10000dd08783b */ /* 0x000fe80000000200 */
[----:B------:R-:W-:Y:S03]  /*2b10*/  LDSM.16.M88.4 R48, [R217+0x10100] ;  /* 0x01010000d930783b */ /* 0x000fe60000000200 */
[C---:B------:R-:W-:Y:S01]  /*2b20*/  HMMA.16816.F32 R40, R20.reuse, R116, R12 ;  /* 0x000000741428723c */ /* 0x040fe2000000180c */
[----:B------:R-:W2:Y:S07]  /*2b30*/  LDSM.16.M88.4 R12, [R217+0xf100] ;  /* 0x00f10000d90c783b */ /* 0x000eae0000000200 */
[C---:B------:R-:W-:Y:S01]  /*2b40*/  HMMA.16816.F32 R72, R20.reuse, R110, R32 ;  /* 0x0000006e1448723c */ /* 0x040fe20000001820 */
[----:B------:R-:W-:Y:S07]  /*2b50*/  LDSM.16.M88.4 R108, [R216+0x3000] ;  /* 0x00300000d86c783b */ /* 0x000fee0000000200 */
[C---:B---3--:R-:W-:Y:S08]  /*2b60*/  HMMA.16816.F32 R88, R20.reuse, R104, R88 ;  /* 0x000000681458723c */ /* 0x048ff00000001858 */
[C---:B------:R-:W-:Y:S01]  /*2b70*/  HMMA.16816.F32 R84, R20.reuse, R106, R28 ;  /* 0x0000006a1454723c */ /* 0x040fe2000000181c */
[----:B------:R-:W3:Y:S07]  /*2b80*/  LDSM.16.M88.4 R104, [R217+0x11100] ;  /* 0x01110000d968783b */ /* 0x000eee0000000200 */
[C---:B------:R-:W-:Y:S01]  /*2b90*/  HMMA.16816.F32 R64, R20.reuse, R114, R16 ;  /* 0x000000721440723c */ /* 0x040fe20000001810 */
[----:B------:R-:W-:Y:S07]  /*2ba0*/  LDSM.16.M88.4 R16, [R220+0x1c100] ;  /* 0x01c10000dc10783b */ /* 0x000fee0000000200 */
[C---:B-1----:R-:W-:Y:S01]  /*2bb0*/  HMMA.16816.F32 R32, R20.reuse, R60, R100 ;  /* 0x0000003c1420723c */ /* 0x042fe20000001864 */
[----:B------:R-:W1:Y:S07]  /*2bc0*/  LDSM.16.M88.4 R100, [R217+0x11900] ;  /* 0x01190000d964783b */ /* 0x000e6e0000000200 */
[C---:B------:R-:W-:Y:S08]  /*2bd0*/  HMMA.16816.F32 R36, R20.reuse, R118, R36 ;  /* 0x000000761424723c */ /* 0x040ff00000001824 */
[C---:B------:R-:W-:Y:S01]  /*2be0*/  HMMA.16816.F32 R68, R20.reuse, R112, R24 ;  /* 0x000000701444723c */ /* 0x040fe20000001818 */
[----:B------:R-:W-:Y:S07]  /*2bf0*/  LDSM.16.M88.4 R112, [R216+0x3800] ;  /* 0x00380000d870783b */ /* 0x000fee0000000200 */
[C---:B------:R-:W-:Y:S08]  /*2c00*/  HMMA.16816.F32 R28, R20.reuse, R62, R96 ;  /* 0x0000003e141c723c */ /* 0x040ff00000001860 */
[C---:B----4-:R-:W-:Y:S08]  /*2c10*/  HMMA.16816.F32 R60, R20.reuse, R56, R92 ;  /* 0x00000038143c723c */ /* 0x050ff0000000185c */
[----:B------:R-:W-:Y:S08]  /*2c20*/  HMMA.16816.F32 R24, R20, R58, R80 ;  /* 0x0000003a1418723c */ /* 0x000ff00000001850 */
[C---:B--2---:R-:W-:Y:S08]  /*2c30*/  HMMA.16816.F32 R20, R8.reuse, R12, R76 ;  /* 0x0000000c0814723c */ /* 0x044ff0000000184c */
[C---:B------:R-:W-:Y:S08]  /*2c40*/  HMMA.16816.F32 R56, R8.reuse, R52, R88 ;  /* 0x000000340838723c */ /* 0x040ff00000001858 */
[C---:B------:R-:W-:Y:S01]  /*2c50*/  HMMA.16816.F32 R84, R8.reuse, R54, R84 ;  /* 0x000000360854723c */ /* 0x040fe20000001854 */
[----:B------:R-:W2:Y:S07]  /*2c60*/  LDSM.16.M88.4 R52, [R216+0x4800] ;  /* 0x00480000d834783b */ /* 0x000eae0000000200 */
[C---:B------:R-:W-:Y:S08]  /*2c70*/  HMMA.16816.F32 R12, R8.reuse, R14, R72 ;  /* 0x0000000e080c723c */ /* 0x040ff00000001848 */
[C---:B------:R-:W-:Y:S08]  /*2c80*/  HMMA.16816.F32 R92, R8.reuse, R44, R40 ;  /* 0x0000002c085c723c */ /* 0x040ff00000001828 */
[C---:B------:R-:W-:Y:S01]  /*2c90*/  HMMA.16816.F32 R80, R8.reuse, R46, R36 ;  /* 0x0000002e0850723c */ /* 0x040fe20000001824 */
[----:B------:R-:W4:Y:S07]  /*2ca0*/  LDSM.16.M88.4 R44, [R216+0x4000] ;  /* 0x00400000d82c783b */ /* 0x000f2e0000000200 */
[C---:B------:R-:W-:Y:S08]  /*2cb0*/  HMMA.16816.F32 R96, R8.reuse, R48, R68 ;  /* 0x000000300860723c */ /* 0x040ff00000001844 */
[C---:B------:R-:W-:Y:S08]  /*2cc0*/  HMMA.16816.F32 R88, R8.reuse, R50, R64 ;  /* 0x000000320858723c */ /* 0x040ff00000001840 */
[C---:B---3--:R-:W-:Y:S08]  /*2cd0*/  HMMA.16816.F32 R76, R8.reuse, R104, R32 ;  /* 0x00000068084c723c */ /* 0x048ff00000001820 */
[C---:B------:R-:W-:Y:S08]  /*2ce0*/  HMMA.16816.F32 R72, R8.reuse, R106, R28 ;  /* 0x0000006a0848723c */ /* 0x040ff0000000181c */
[C---:B-1----:R-:W-:Y:S08]  /*2cf0*/  HMMA.16816.F32 R68, R8.reuse, R100, R60 ;  /* 0x000000640844723c */ /* 0x042ff0000000183c */
[----:B------:R-:W-:Y:S01]  /*2d00*/  HMMA.16816.F32 R64, R8, R102, R24 ;  /* 0x000000660840723c */ /* 0x000fe20000001818 */
[----:B------:R-:W-:Y:S04]  /*2d10*/  LDSM.16.M88.4 R8, [R216+0x5800] ;  /* 0x00580000d808783b */ /* 0x000fe80000000200 */
[----:B------:R-:W-:Y:S03]  /*2d20*/  LDSM.16.M88.4 R24, [R167+0x12100] ;  /* 0x01210000a718783b */ /* 0x000fe60000000200 */
[C---:B------:R-:W-:Y:S01]  /*2d30*/  HMMA.16816.F32 R40, R16.reuse, R108, R20 ;  /* 0x0000006c1028723c */ /* 0x040fe20000001814 */
[----:B------:R-:W1:Y:S07]  /*2d40*/  LDSM.16.M88.4 R20, [R216+0x5000] ;  /* 0x00500000d814783b */ /* 0x000e6e0000000200 */
[C---:B------:R-:W-:Y:S01]  /*2d50*/  HMMA.16816.F32 R36, R16.reuse, R110, R12 ;  /* 0x0000006e1024723c */ /* 0x040fe2000000180c */
[----:B------:R-:W3:Y:S07]  /*2d60*/  LDSM.16.M88.4 R12, [R218+0x20100] ;  /* 0x02010000da0c783b */ /* 0x000eee0000000200 */
[C---:B--2---:R-:W-:Y:S08]  /*2d70*/  HMMA.16816.F32 R100, R16.reuse, R52, R92 ;  /* 0x000000341064723c */ /* 0x044ff0000000185c */
[C---:B------:R-:W-:Y:S01]  /*2d80*/  HMMA.16816.F32 R108, R16.reuse, R54, R80 ;  /* 0x00000036106c723c */ /* 0x040fe20000001850 */
[----:B------:R-:W2:Y:S07]  /*2d90*/  LDSM.16.M88.4 R52, [R167+0x13100] ;  /* 0x01310000a734783b */ /* 0x000eae0000000200 */
[C---:B------:R-:W-:Y:S01]  /*2da0*/  HMMA.16816.F32 R32, R16.reuse, R112, R56 ;  /* 0x000000701020723c */ /* 0x040fe20000001838 */
[----:B------:R-:W5:Y:S07]  /*2db0*/  LDSM.16.M88.4 R56, [R167+0x13900] ;  /* 0x01390000a738783b */ /* 0x000f6e0000000200 */
[C---:B----4-:R-:W-:Y:S08]  /*2dc0*/  HMMA.16816.F32 R48, R16.reuse, R44, R96 ;  /* 0x0000002c1030723c */ /* 0x050ff00000001860 */
[C---:B------:R-:W-:Y:S01]  /*2dd0*/  HMMA.16816.F32 R60, R16.reuse, R46, R88 ;  /* 0x0000002e103c723c */ /* 0x040fe20000001858 */
[----:B------:R-:W4:Y:S07]  /*2de0*/  LDSM.16.M88.4 R44, [R167+0x12900] ;  /* 0x01290000a72c783b */ /* 0x000f2e0000000200 */
[C---:B------:R-:W-:Y:S08]  /*2df0*/  HMMA.16816.F32 R28, R16.reuse, R114, R84 ;  /* 0x00000072101c723c */ /* 0x040ff00000001854 */
[C---:B-1----:R-:W-:Y:S01]  /*2e00*/  HMMA.16816.F32 R96, R16.reuse, R20, R76 ;  /* 0x000000141060723c */ /* 0x042fe2000000184c */
[----:B------:R-:W-:Y:S07]  /*2e10*/  LDSM.16.M88.4 R76, [R222+0x7000] ;  /* 0x00700000de4c783b */ /* 0x000fee0000000200 */
[C---:B------:R-:W-:Y:S01]  /*2e20*/  HMMA.16816.F32 R104, R16.reuse, R22, R72 ;  /* 0x000000161068723c */ /* 0x040fe20000001848 */
[----:B------:R-:W-:Y:S07]  /*2e30*/  LDSM.16.M88.4 R20, [R167+0x14900] ;  /* 0x01490000a714783b */ /* 0x000fee0000000200 */
[C---:B------:R-:W-:Y:S01]  /*2e40*/  HMMA.16816.F32 R120, R16.reuse, R8, R68 ;  /* 0x000000081078723c */ /* 0x040fe20000001844 */
[----:B------:R-:W-:Y:S07]  /*2e50*/  LDSM.16.M88.4 R68, [R222+0x7800] ;  /* 0x00780000de44783b */ /* 0x000fee0000000200 */
[----:B------:R-:W-:Y:S01]  /*2e60*/  HMMA.16816.F32 R116, R16, R10, R64 ;  /* 0x0000000a1074723c */ /* 0x000fe20000001840 */
[----:B------:R-:W1:Y:S04]  /*2e70*/  LDSM.16.M88.4 R16, [R167+0x14100] ;  /* 0x01410000a710783b */ /* 0x000e680000000200 */
[----:B------:R-:W-:Y:S03]  /*2e80*/  LDSM.16.M88.4 R8, [R219+0x20100] ;  /* 0x02010000db08783b */ /* 0x000fe60000000200 */
[C---:B---3--:R-:W-:Y:S01]  /*2e90*/  HMMA.16816.F32 R112, R12.reuse, R24, R40 ;  /* 0x000000180c70723c */ /* 0x048fe20000001828 */
[----:B------:R-:W-:Y:S07]  /*2ea0*/  LDSM.16.M88.4 R40, [R222+0x6800] ;  /* 0x00680000de28783b */ /* 0x000fee0000000200 */
[C---:B------:R-:W-:Y:S01]  /*2eb0*/  HMMA.16816.F32 R92, R12.reuse, R26, R36 ;  /* 0x0000001a0c5c723c */ /* 0x040fe20000001824 */
[----:B------:R-:W3:Y:S07]  /*2ec0*/  LDSM.16.M88.4 R24, [R222+0x6000] ;  /* 0x00600000de18783b */ /* 0x000eee0000000200 */
[C---:B--2---:R-:W-:Y:S08]  /*2ed0*/  HMMA.16816.F32 R72, R12.reuse, R54, R60 ;  /* 0x000000360c48723c */ /* 0x044ff0000000183c */
[C---:B------:R-:W-:Y:S01]  /*2ee0*/  HMMA.16816.F32 R80, R12.reuse, R52, R48 ;  /* 0x000000340c50723c */ /* 0x040fe20000001830 */
[----:B------:R-:W-:Y:S07]  /*2ef0*/  LDSM.16.M88.4 R48, [R222+0x8800] ;  /* 0x00880000de30783b */ /* 0x000fee0000000200 */
[C---:B-----5:R-:W-:Y:S01]  /*2f00*/  HMMA.16816.F32 R64, R12.reuse, R56, R100 ;  /* 0x000000380c40723c */ /* 0x060fe20000001864 */
[----:B------:R-:W-:Y:S07]  /*2f10*/  LDSM.16.M88.4 R100, [R217+0x13900] ;  /* 0x01390000d964783b */ /* 0x000fee0000000200 */
[C---:B------:R-:W-:Y:S01]  /*2f20*/  HMMA.16816.F32 R60, R12.reuse, R58, R108 ;  /* 0x0000003a0c3c723c */ /* 0x040fe2000000186c */
[----:B------:R-:W2:Y:S04]  /*2f30*/  LDSM.16.M88.4 R56, [R222+0x8000] ;  /* 0x00800000de38783b */ /* 0x000ea80000000200 */
[----:B------:R-:W-:Y:S03]  /*2f40*/  LDSM.16.M88.4 R108, [R217+0x14100] ;  /* 0x01410000d96c783b */ /* 0x000fe60000000200 */
[C---:B----4-:R-:W-:Y:S08]  /*2f50*/  HMMA.16816.F32 R88, R12.reuse, R44, R32 ;  /* 0x0000002c0c58723c */ /* 0x050ff00000001820 */
[C---:B------:R-:W-:Y:S08]  /*2f60*/  HMMA.16816.F32 R84, R12.reuse, R46, R28 ;  /* 0x0000002e0c54723c */ /* 0x040ff0000000181c */
[C---:B-1----:R-:W-:Y:S01]  /*2f70*/  HMMA.16816.F32 R52, R12.reuse, R16, R96 ;  /* 0x000000100c34723c */ /* 0x042fe20000001860 */
[----:B------:R-:W-:Y:S07]  /*2f80*/  LDSM.16.M88.4 R96, [R217+0x12100] ;  /* 0x01210000d960783b */ /* 0x000fee0000000200 */
[C---:B------:R-:W-:Y:S01]  /*2f90*/  HMMA.16816.F32 R44, R12.reuse, R18, R104 ;  /* 0x000000120c2c723c */ /* 0x040fe20000001868 */
[----:B------:R-:W1:Y:S04]  /*2fa0*/  LDSM.16.M88.4 R16, [R221+0x20100] ;  /* 0x02010000dd10783b */ /* 0x000e680000000200 */
[----:B------:R-:W-:Y:S03]  /*2fb0*/  LDSM.16.M88.4 R104, [R217+0x12900] ;  /* 0x01290000d968783b */ /* 0x000fe60000000200 */
[C---:B------:R-:W-:Y:S01]  /*2fc0*/  HMMA.16816.F32 R36, R12.reuse, R20, R120 ;  /* 0x000000140c24723c */ /* 0x040fe20000001878 */
[----:B------:R-:W4:Y:S07]  /*2fd0*/  LDSM.16.M88.4 R120, [R217+0x13100] ;  /* 0x01310000d978783b */ /* 0x000f2e0000000200 */
[----:B------:R-:W-:Y:S08]  /*2fe0*/  HMMA.16816.F32 R32, R12, R22, R116 ;  /* 0x000000160c20723c */ /* 0x000ff00000001874 */
[C---:B---3--:R-:W-:Y:S08]  /*2ff0*/  HMMA.16816.F32 R28, R8.reuse, R24, R112 ;  /* 0x00000018081c723c */ /* 0x048ff00000001870 */
[C---:B------:R-:W-:Y:S08]  /*3000*/  HMMA.16816.F32 R20, R8.reuse, R40, R88 ;  /* 0x000000280814723c */ /* 0x040ff00000001858 */
[C---:B------:R-:W-:Y:S08]  /*3010*/  HMMA.16816.F32 R12, R8.reuse, R42, R84 ;  /* 0x0000002a080c723c */ /* 0x040ff00000001854 */
[C---:B------:R-:W-:Y:S08]  /*3020*/  HMMA.16816.F32 R24, R8.reuse, R26, R92 ;  /* 0x0000001a0818723c */ /* 0x040ff0000000185c */
[C---:B------:R-:W-:Y:S08]  /*3030*/  HMMA.16816.F32 R40, R8.reuse, R76, R80 ;  /* 0x0000004c0828723c */ /* 0x040ff00000001850 */
[C---:B------:R-:W-:Y:S08]  /*3040*/  HMMA.16816.F32 R84, R8.reuse, R78, R72 ;  /* 0x0000004e0854723c */ /* 0x040ff00000001848 */
[C---:B------:R-:W-:Y:S08]  /*3050*/  HMMA.16816.F32 R88, R8.reuse, R68, R64 ;  /* 0x000000440858723c */ /* 0x040ff00000001840 */
[C---:B------:R-:W-:Y:S08]  /*3060*/  HMMA.16816.F32 R92, R8.reuse, R70, R60 ;  /* 0x00000046085c723c */ /* 0x040ff0000000183c */
[C---:B--2---:R-:W-:Y:S01]  /*3070*/  HMMA.16816.F32 R80, R8.reuse, R56, R52 ;  /* 0x000000380850723c */ /* 0x044fe20000001834 */
[----:B------:R-:W-:Y:S07]  /*3080*/  LDSM.16.M88.4 R52, [R217+0x14900] ;  /* 0x01490000d934783b */ /* 0x000fee0000000200 */
[C---:B------:R-:W-:Y:S01]  /*3090*/  HMMA.16816.F32 R76, R8.reuse, R58, R44 ;  /* 0x0000003a084c723c */ /* 0x040fe2000000182c */
[----:B------:R-:W-:Y:S07]  /*30a0*/  LDSM.16.M88.4 R44, [R216+0x6800] ;  /* 0x00680000d82c783b */ /* 0x000fee0000000200 */
[C---:B------:R-:W-:Y:S01]  /*30b0*/  HMMA.16816.F32 R72, R8.reuse, R48, R36 ;  /* 0x000000300848723c */ /* 0x040fe20000001824 */
[----:B------:R-:W-:Y:S07]  /*30c0*/  LDSM.16.M88.4 R36, [R216+0x7800] ;  /* 0x00780000d824783b */ /* 0x000fee0000000200 */
[----:B------:R-:W-:Y:S01]  /*30d0*/  HMMA.16816.F32 R68, R8, R50, R32 ;  /* 0x000000320844723c */ /* 0x000fe20000001820 */
[----:B------:R-:W-:Y:S04]  /*30e0*/  LDSM.16.M88.4 R8, [R220+0x20100] ;  /* 0x02010000dc08783b */ /* 0x000fe80000000200 */
[----:B------:R-:W2:Y:S03]  /*30f0*/  LDSM.16.M88.4 R48, [R216+0x6000] ;  /* 0x00600000d830783b */ /* 0x000ea60000000200 */
[C---:B-1----:R-:W-:Y:S08]  /*3100*/  HMMA.16816.F32 R64, R16.reuse, R96, R28 ;  /* 0x000000601040723c */ /* 0x042ff0000000181c */
[C---:B------:R-:W-:Y:S08]  /*3110*/  HMMA.16816.F32 R60, R16.reuse, R98, R24 ;  /* 0x00000062103c723c */ /* 0x040ff00000001818 */
[C---:B----4-:R-:W-:Y:S01]  /*3120*/  HMMA.16816.F32 R28, R16.reuse, R120, R40 ;  /* 0x00000078101c723c */ /* 0x050fe20000001828 */
[----:B------:R-:W1:Y:S07]  /*3130*/  LDSM.16.M88.4 R40, [R216+0x7000] ;  /* 0x00700000d828783b */ /* 0x000e6e0000000200 */
[C---:B------:R-:W-:Y:S08]  /*3140*/  HMMA.16816.F32 R24, R16.reuse, R122, R84 ;  /* 0x0000007a1018723c */ /* 0x040ff00000001854 */
[C---:B------:R-:W-:Y:S08]  /*3150*/  HMMA.16816.F32 R56, R16.reuse, R104, R20 ;  /* 0x000000681038723c */ /* 0x040ff00000001814 */
[C---:B------:R-:W-:Y:S08]  /*3160*/  HMMA.16816.F32 R20, R16.reuse, R100, R88 ;  /* 0x000000641014723c */ /* 0x040ff00000001858 */
[C---:B------:R-:W-:Y:S08]  /*3170*/  HMMA.16816.F32 R88, R16.reuse, R108, R80 ;  /* 0x0000006c1058723c */ /* 0x040ff00000001850 */
[C---:B------:R-:W-:Y:S01]  /*3180*/  HMMA.16816.F32 R32, R16.reuse, R106, R12 ;  /* 0x0000006a1020723c */ /* 0x040fe2000000180c */
[----:B------:R-:W3:Y:S04]  /*3190*/  LDSM.16.M88.4 R104, [R216+0x8800] ;  /* 0x00880000d868783b */ /* 0x000ee80000000200 */
[----:B------:R-:W-:Y:S03]  /*31a0*/  LDSM.16.M88.4 R12, [R218+0x24100] ;  /* 0x02410000da0c783b */ /* 0x000fe60000000200 */
[C---:B------:R-:W-:Y:S01]  /*31b0*/  HMMA.16816.F32 R80, R16.reuse, R110, R76 ;  /* 0x0000006e1050723c */ /* 0x040fe2000000184c */
[----:B------:R-:W-:Y:S07]  /*31c0*/  LDSM.16.M88.4 R108, [R167+0x15100] ;  /* 0x01510000a76c783b */ /* 0x000fee0000000200 */
[----:B------:R-:W-:Y:S01]  /*31d0*/  HMMA.16816.F32 R92, R16, R102, R92 ;  /* 0x00000066105c723c */ /* 0x000fe2000000185c */
[----:B------:R-:W4:Y:S07]  /*31e0*/  LDSM.16.M88.4 R100, [R216+0x8000] ;  /* 0x00800000d864783b */ /* 0x000f2e0000000200 */
[C---:B--2---:R-:W-:Y:S08]  /*31f0*/  HMMA.16816.F32 R84, R8.reuse, R48, R64 ;  /* 0x000000300854723c */ /* 0x044ff00000001840 */
[----:B------:R-:W-:Y:S01]  /*3200*/  HMMA.16816.F32 R76, R8, R50, R60 ;  /* 0x00000032084c723c */ /* 0x000fe2000000183c */
[----:B------:R-:W2:Y:S07]  /*3210*/  LDSM.16.M88.4 R48, [R167+0x16100] ;  /* 0x01610000a730783b */ /* 0x000eae0000000200 */
[C---:B------:R-:W-:Y:S08]  /*3220*/  HMMA.16816.F32 R96, R16.reuse, R52, R72 ;  /* 0x000000341060723c */ /* 0x040ff00000001848 */
[----:B------:R-:W-:Y:S01]  /*3230*/  HMMA.16816.F32 R16, R16, R54, R68 ;  /* 0x000000361010723c */ /* 0x000fe20000001844 */
[----:B------:R-:W5:Y:S07]  /*3240*/  LDSM.16.M88.4 R52, [R167+0x15900] ;  /* 0x01590000a734783b */ /* 0x000f6e0000000200 */
[C---:B-1----:R-:W-:Y:S01]  /*3250*/  HMMA.16816.F32 R60, R8.reuse, R42, R24 ;  /* 0x0000002a083c723c */ /* 0x042fe20000001818 */
[----:B------:R-:W-:Y:S07]  /*3260*/  LDSM.16.M88.4 R24, [R167+0x17100] ;  /* 0x01710000a718783b */ /* 0x000fee0000000200 */
[C---:B------:R-:W-:Y:S08]  /*3270*/  HMMA.16816.F32 R72, R8.reuse, R44, R56 ;  /* 0x0000002c0848723c */ /* 0x040ff00000001838 */
[C---:B------:R-:W-:Y:S01]  /*3280*/  HMMA.16816.F32 R68, R8.reuse, R46, R32 ;  /* 0x0000002e0844723c */ /* 0x040fe20000001820 */
[----:B------:R-:W1:Y:S07]  /*3290*/  LDSM.16.M88.4 R44, [R167+0x16900] ;  /* 0x01690000a72c783b */ /* 0x000e6e0000000200 */
[C---:B------:R-:W-:Y:S01]  /*32a0*/  HMMA.16816.F32 R56, R8.reuse, R36, R20 ;  /* 0x000000240838723c */ /* 0x040fe20000001814 */
[----:B------:R-:W1:Y:S07]  /*32b0*/  LDSM.16.M88.4 R20, [R167+0x17900] ;  /* 0x01790000a714783b */ /* 0x000e6e0000000200 */
[C---:B------:R-:W-:Y:S08]  /*32c0*/  HMMA.16816.F32 R64, R8.reuse, R40, R28 ;  /* 0x000000280840723c */ /* 0x040ff0000000181c */
[C---:B------:R-:W-:Y:S08]  /*32d0*/  HMMA.16816.F32 R40, R8.reuse, R38, R92 ;  /* 0x000000260828723c */ /* 0x040ff0000000185c */
[C---:B---3--:R-:W-:Y:S08]  /*32e0*/  HMMA.16816.F32 R28, R8.reuse, R104, R96 ;  /* 0x00000068081c723c */ /* 0x048ff00000001860 */
[C---:B------:R-:W-:Y:S08]  /*32f0*/  HMMA.16816.F32 R16, R8.reuse, R106, R16 ;  /* 0x0000006a0810723c */ /* 0x040ff00000001810 */
[C---:B----4-:R-:W-:Y:S01]  /*3300*/  HMMA.16816.F32 R36, R8.reuse, R100, R88 ;  /* 0x000000640824723c */ /* 0x050fe20000001858 */
[----:B------:R-:W-:Y:S07]  /*3310*/  LDSM.16.M88.4 R88, [R222+0x9000] ;  /* 0x00900000de58783b */ /* 0x000fee0000000200 */
[----:B------:R-:W-:Y:S01]  /*3320*/  HMMA.16816.F32 R32, R8, R102, R80 ;  /* 0x000000660820723c */ /* 0x000fe20000001850 */
[----:B------:R-:W-:Y:S07]  /*3330*/  LDSM.16.M88.4 R8, [R219+0x24100] ;  /* 0x02410000db08783b */ /* 0x000fee0000000200 */
[C---:B--2---:R-:W-:Y:S01]  /*3340*/  HMMA.16816.F32 R104, R12.reuse, R50, R60 ;  /* 0x000000320c68723c */ /* 0x044fe2000000183c */
[----:B------:R-:W2:Y:S07]  /*3350*/  LDSM.16.M88.4 R60, [R222+0xa000] ;  /* 0x00a00000de3c783b */ /* 0x000eae0000000200 */
[C---:B-----5:R-:W-:Y:S01]  /*3360*/  HMMA.16816.F32 R120, R12.reuse, R52, R72 ;  /* 0x000000340c78723c */ /* 0x060fe20000001848 */
[----:B------:R-:W3:Y:S07]  /*3370*/  LDSM.16.M88.4 R72, [R222+0x9800] ;  /* 0x00980000de48783b */ /* 0x000eee0000000200 */
[C---:B------:R-:W-:Y:S08]  /*3380*/  HMMA.16816.F32 R84, R12.reuse, R108, R84 ;  /* 0x0000006c0c54723c */ /* 0x040ff00000001854 */
[C---:B------:R-:W-:Y:S01]  /*3390*/  HMMA.16816.F32 R108, R12.reuse, R110, R76 ;  /* 0x0000006e0c6c723c */ /* 0x040fe2000000184c */
[----:B------:R-:W4:Y:S07]  /*33a0*/  LDSM.16.M88.4 R76, [R222+0xa800] ;  /* 0x00a80000de4c783b */ /* 0x000f2e0000000200 */
[C---:B------:R-:W-:Y:S01]  /*33b0*/  HMMA.16816.F32 R116, R12.reuse, R54, R68 ;  /* 0x000000360c74723c */ /* 0x040fe20000001844 */
[----:B------:R-:W5:Y:S07]  /*33c0*/  LDSM.16.M88.4 R68, [R222+0xb000] ;  /* 0x00b00000de44783b */ /* 0x000f6e0000000200 */
[C---:B------:R-:W-:Y:S01]  /*33d0*/  HMMA.16816.F32 R112, R12.reuse, R48, R64 ;  /* 0x000000300c70723c */ /* 0x040fe20000001840 */
[----:B------:R-:W-:Y:S07]  /*33e0*/  LDSM.16.M88.4 R48, [R217+0x15100] ;  /* 0x01510000d930783b */ /* 0x000fee0000000200 */
[C---:B-1----:R-:W-:Y:S01]  /*33f0*/  HMMA.16816.F32 R100, R12.reuse, R44, R56 ;  /* 0x0000002c0c64723c */ /* 0x042fe20000001838 */
[----:B------:R-:W1:Y:S07]  /*3400*/  LDSM.16.M88.4 R56, [R222+0xb800] ;  /* 0x00b80000de38783b */ /* 0x000e6e0000000200 */
[C---:B------:R-:W-:Y:S01]  /*3410*/  HMMA.16816.F32 R96, R12.reuse, R46, R40 ;  /* 0x0000002e0c60723c */ /* 0x040fe20000001828 */
[----:B------:R-:W-:Y:S04]  /*3420*/  LDSM.16.M88.4 R40, [R217+0x16100] ;  /* 0x01610000d928783b */ /* 0x000fe80000000200 */
[----:B------:R-:W-:Y:S03]  /*3430*/  LDSM.16.M88.4 R44, [R217+0x15900] ;  /* 0x01590000d92c783b */ /* 0x000fe60000000200 */
[C---:B------:R-:W-:Y:S08]  /*3440*/  HMMA.16816.F32 R92, R12.reuse, R24, R36 ;  /* 0x000000180c5c723c */ /* 0x040ff00000001824 */
[C---:B------:R-:W-:Y:S08]  /*3450*/  HMMA.16816.F32 R80, R12.reuse, R26, R32 ;  /* 0x0000001a0c50723c */ /* 0x040ff00000001820 */
[C---:B------:R-:W-:Y:S08]  /*3460*/  HMMA.16816.F32 R64, R12.reuse, R20, R28 ;  /* 0x000000140c40723c */ /* 0x040ff0000000181c */
[----:B------:R-:W-:Y:S01]  /*3470*/  HMMA.16816.F32 R52, R12, R22, R16 ;  /* 0x000000160c34723c */ /* 0x000fe20000001810 */
[----:B------:R-:W1:Y:S07]  /*3480*/  LDSM.16.M88.4 R12, [R221+0x24100] ;  /* 0x02410000dd0c783b */ /* 0x000e6e0000000200 */
[C---:B--2---:R-:W-:Y:S08]  /*3490*/  HMMA.16816.F32 R16, R8.reuse, R62, R104 ;  /* 0x0000003e0810723c */ /* 0x044ff00000001868 */
[C---:B---3--:R-:W-:Y:S01]  /*34a0*/  HMMA.16816.F32 R28, R8.reuse, R72, R120 ;  /* 0x00000048081c723c */ /* 0x048fe20000001878 */
[----:B------:R-:W2:Y:S07]  /*34b0*/  LDSM.16.M88.4 R120, [R217+0x16900] ;  /* 0x01690000d978783b */ /* 0x000eae0000000200 */
[C---:B------:R-:W-:Y:S08]  /*34c0*/  HMMA.16816.F32 R20, R8.reuse, R60, R112 ;  /* 0x0000003c0814723c */ /* 0x040ff00000001870 */
[C---:B----4-:R-:W-:Y:S08]  /*34d0*/  HMMA.16816.F32 R60, R8.reuse, R76, R100 ;  /* 0x0000004c083c723c */ /* 0x050ff00000001864 */
[C---:B------:R-:W-:Y:S08]  /*34e0*/  HMMA.16816.F32 R36, R8.reuse, R88, R84 ;  /* 0x000000580824723c */ /* 0x040ff00000001854 */
[C---:B------:R-:W-:Y:S01]  /*34f0*/  HMMA.16816.F32 R32, R8.reuse, R90, R108 ;  /* 0x0000005a0820723c */ /* 0x040fe2000000186c */
[----:B------:R-:W3:Y:S07]  /*3500*/  LDSM.16.M88.4 R108, [R217+0x17100] ;  /* 0x01710000d96c783b */ /* 0x000eee0000000200 */
[C---:B-----5:R-:W-:Y:S08]  /*3510*/  HMMA.16816.F32 R100, R8.reuse, R68, R92 ;  /* 0x000000440864723c */ /* 0x060ff0000000185c */
[C---:B-1----:R-:W-:Y:S08]  /*3520*/  HMMA.16816.F32 R92, R8.reuse, R56, R64 ;  /* 0x00000038085c723c */ /* 0x042ff00000001840 */
[----:B------:R-:W-:Y:S08]  /*3530*/  HMMA.16816.F32 R24, R8, R74, R116 ;  /* 0x0000004a0818723c */ /* 0x000ff00000001874 */
[----:B------:R-:W-:Y:S01]  /*3540*/  HMMA.16816.F32 R64, R12, R42, R16 ;  /* 0x0000002a0c40723c */ /* 0x000fe20000001810 */
[----:B------:R-:W1:Y:S07]  /*3550*/  LDSM.16.M88.4 R16, [R217+0x17900] ;  /* 0x01790000d910783b */ /* 0x000e6e0000000200 */
[C---:B------:R-:W-:Y:S08]  /*3560*/  HMMA.16816.F32 R96, R8.reuse, R78, R96 ;  /* 0x0000004e0860723c */ /* 0x040ff00000001860 */
[C---:B------:R-:W-:Y:S08]  /*3570*/  HMMA.16816.F32 R104, R8.reuse, R70, R80 ;  /* 0x000000460868723c */ /* 0x040ff00000001850 */
[----:B------:R-:W-:Y:S01]  /*3580*/  HMMA.16816.F32 R88, R8, R58, R52 ;  /* 0x0000003a0858723c */ /* 0x000fe20000001834 */
[----:B------:R-:W-:Y:S04]  /*3590*/  LDSM.16.M88.4 R8, [R220+0x24100] ;  /* 0x02410000dc08783b */ /* 0x000fe80000000200 */
[----:B------:R-:W-:Y:S03]  /*35a0*/  LDSM.16.M88.4 R56, [R216+0x9800] ;  /* 0x00980000d838783b */ /* 0x000fe60000000200 */
[C---:B------:R-:W-:Y:S01]  /*35b0*/  HMMA.16816.F32 R84, R12.reuse, R48, R36 ;  /* 0x000000300c54723c */ /* 0x040fe20000001824 */
[----:B------:R-:W-:Y:S07]  /*35c0*/  LDSM.16.M88.4 R52, [R216+0xa000] ;  /* 0x00a00000d834783b */ /* 0x000fee0000000200 */
[C---:B------:R-:W-:Y:S01]  /*35d0*/  HMMA.16816.F32 R80, R12.reuse, R50, R32 ;  /* 0x000000320c50723c */ /* 0x040fe20000001820 */
[----:B------:R-:W4:Y:S07]  /*35e0*/  LDSM.16.M88.4 R48, [R216+0xa800] ;  /* 0x00a80000d830783b */ /* 0x000f2e0000000200 */
[C---:B------:R-:W-:Y:S08]  /*35f0*/  HMMA.16816.F32 R76, R12.reuse, R44, R28 ;  /* 0x0000002c0c4c723c */ /* 0x040ff0000000181c */
[C---:B------:R-:W-:Y:S01]  /*3600*/  HMMA.16816.F32 R72, R12.reuse, R46, R24 ;  /* 0x0000002e0c48723c */ /* 0x040fe20000001818 */
[----:B------:R-:W5:Y:S07]  /*3610*/  LDSM.16.M88.4 R44, [R216+0xb000] ;  /* 0x00b00000d82c783b */ /* 0x000f6e0000000200 */
[C---:B------:R-:W-:Y:S01]  /*3620*/  HMMA.16816.F32 R68, R12.reuse, R40, R20 ;  /* 0x000000280c44723c */ /* 0x040fe20000001814 */
[----:B------:R-:W4:Y:S07]  /*3630*/  LDSM.16.M88.4 R40, [R216+0xb800] ;  /* 0x00b80000d828783b */ /* 0x000f2e0000000200 */
[----:B--2---:R-:W-:Y:S01]  /*3640*/  HMMA.16816.F32 R36, R12, R120, R60 ;  /* 0x000000780c24723c */ /* 0x004fe2000000183c */
[----:B------:R-:W2:Y:S01]  /*3650*/  LDSM.16.M88.4 R60, [R216+0x9000] ;  /* 0x00900000d83c783b */ /* 0x000ea20000000200 */
[----:B------:R-:W-:-:S06]  /*3660*/  DEPBAR.LE SB0, 0x0 ;  /* 0x000080000000791a */ /* 0x000fcc0000000000 */
[C---:B------:R-:W-:Y:S08]  /*3670*/  HMMA.16816.F32 R32, R12.reuse, R122, R96 ;  /* 0x0000007a0c20723c */ /* 0x040ff00000001860 */
[C---:B---3--:R-:W-:Y:S08]  /*3680*/  HMMA.16816.F32 R28, R12.reuse, R108, R100 ;  /* 0x0000006c0c1c723c */ /* 0x048ff00000001864 */
[C---:B------:R-:W-:Y:S08]  /*3690*/  HMMA.16816.F32 R24, R12.reuse, R110, R104 ;  /* 0x0000006e0c18723c */ /* 0x040ff00000001868 */
[C---:B-1----:R-:W-:Y:S08]  /*36a0*/  HMMA.16816.F32 R20, R12.reuse, R16, R92 ;  /* 0x000000100c14723c */ /* 0x042ff0000000185c */
[----:B------:R-:W-:Y:S08]  /*36b0*/  HMMA.16816.F32 R12, R12, R18, R88 ;  /* 0x000000120c0c723c */ /* 0x000ff00000001858 */
[C---:B----4-:R-:W-:Y:S08]  /*36c0*/  HMMA.16816.F32 R36, R8.reuse, R48, R36 ;  /* 0x000000300824723c */ /* 0x050ff00000001824 */
[C---:B------:R-:W-:Y:S08]  /*36d0*/  HMMA.16816.F32 R48, R8.reuse, R50, R32 ;  /* 0x000000320830723c */ /* 0x040ff00000001820 */
[C---:B-----5:R-:W-:Y:S08]  /*36e0*/  HMMA.16816.F32 R32, R8.reuse, R44, R28 ;  /* 0x0000002c0820723c */ /* 0x060ff0000000181c */
        /* <DEDUP_REMOVED lines=8> */
[----:B------:R-:W-:Y:S01]  /*3770*/  HMMA.16816.F32 R40, R8, R42, R12 ;  /* 0x0000002a0828723c */ /* 0x000fe2000000180c */
[----:B------:R-:W-:Y:S06]  /*3780*/  BAR.SYNC.DEFER_BLOCKING 0x0 ;  /* 0x0000000000007b1d */ /* 0x000fec0000010000 */
[----:B------:R-:W-:Y:S05]  /*3790*/  @!P0 BRA `(.L_x_1216) ;  /* 0x0000024000008947 */ /* 0x000fea0003800000 */
[----:B------:R-:W-:Y:S01]  /*37a0*/  UIADD3 UR5, UR6, -0x2, URZ ;  /* 0xfffffffe06057890 */ /* 0x000fe2000fffe03f */
[C---:B------:R-:W-:Y:S01]  /*37b0*/  IMAD.SHL.U32 R13, R126.reuse, 0x40, RZ ;  /* 0x000000407e0d7824 */ /* 0x040fe200078e00ff */
[----:B------:R-:W-:-:S02]  /*37c0*/  SHF.L.U64.HI R3, R126, 0x6, R127 ;  /* 0x000000067e037819 */ /* 0x000fc4000001027f */
[----:B------:R-:W-:Y:S02]  /*37d0*/  USHF.R.S32.HI UR4, URZ, 0x1f, UR5 ;  /* 0x0000001f3f047899 */ /* 0x000fe40008011405 */
[----:B------:R-:W-:Y:S01]  /*37e0*/  UIMAD UR15, UR15, UR5, URZ ;  /* 0x000000050f0f72a4 */ /* 0x000fe2000f8e023f */
[----:B------:R-:W-:-:S03]  /*37f0*/  IMAD.WIDE.U32 R8, R124, UR5, R128 ;  /* 0x000000057c087c25 */ /* 0x000fc6000f8e0080 */
[----:B------:R-:W-:Y:S02]  /*3800*/  UIMAD UR4, UR4, UR16, UR15 ;  /* 0x00000010040472a4 */ /* 0x000fe4000f8e020f */
[----:B------:R-:W-:-:S04]  /*3810*/  LEA R6, P2, R8, c[0x0][0x1c8], 0x1 ;  /* 0x0000720008067a11 */ /* 0x000fc800078408ff */
[----:B------:R-:W-:Y:S02]  /*3820*/  IADD3 R0, R9, UR4, RZ ;  /* 0x0000000409007c10 */ /* 0x000fe4000fffe0ff */
[C---:B------:R-:W-:Y:S02]  /*3830*/  IADD3 R10, P3, R13.reuse, R6, RZ ;  /* 0x000000060d0a7210 */ /* 0x040fe40007f7e0ff */
[----:B------:R-:W-:Y:S02]  /*3840*/  LEA.HI.X R7, R8, c[0x0][0x1cc], R0, 0x1, P2 ;  /* 0x0000730008077a11 */ /* 0x000fe400010f0c00 */
[----:B------:R-:W-:-:S03]  /*3850*/  IADD3 R16, P1, P0, R13, 0x80, R6 ;  /* 0x000000800d107810 */ /* 0x000fc6000783e006 */
[--C-:B------:R-:W-:Y:S01]  /*3860*/  IMAD.X R11, R3, 0x1, R7.reuse, P3 ;  /* 0x00000001030b7824 */ /* 0x100fe200018e0607 */
[----:B------:R-:W-:Y:S01]  /*3870*/  LOP3.LUT P3, RZ, R165, 0x1, RZ, 0xc0, !PT ;  /* 0x00000001a5ff7812 */ /* 0x000fe2000786c0ff */
[----:B------:R-:W-:Y:S01]  /*3880*/  @!PT LDS RZ, [RZ] ;  /* 0x00000000fffff984 */ /* 0x000fe20000000800 */
[----:B------:R-:W-:Y:S01]  /*3890*/  @!PT LDS RZ, [RZ] ;  /* 0x00000000fffff984 */ /* 0x000fe20000000800 */
[----:B------:R-:W-:Y:S01]  /*38a0*/  @!PT LDS RZ, [RZ] ;  /* 0x00000000fffff984 */ /* 0x000fe20000000800 */
[----:B------:R1:W-:Y:S01]  /*38b0*/  LDGSTS.E.BYPASS.LTC128B.128 [R247+0xc100], [R6.64], !P4 ;  /* 0x0c10000006f77fae */ /* 0x0003e2000e101d4a */
[--C-:B------:R-:W-:Y:S02]  /*38c0*/  IADD3.X R17, R3, RZ, R7.reuse, P1, P0 ;  /* 0x000000ff03117210 */ /* 0x100fe40000fe0407 */
[--C-:B------:R-:W-:Y:S01]  /*38d0*/  IADD3 R14, P1, P0, R13, 0x100, R6.reuse ;  /* 0x000001000d0e7810 */ /* 0x100fe2000783e006 */
[----:B------:R1:W-:Y:S03]  /*38e0*/  LDGSTS.E.BYPASS.LTC128B.128 [R247+0xf100], [R6.64+0x80], !P6 ;  /* 0x0f10008006f77fae */ /* 0x0003e6000f101d4a */
[----:B------:R-:W-:Y:S02]  /*38f0*/  IADD3.X R15, R3, RZ, R7, P1, P0 ;  /* 0x000000ff030f7210 */ /* 0x000fe40000fe0407 */
[----:B------:R-:W-:-:S02]  /*3900*/  IADD3 R12, P2, P1, R13, 0x180, R6 ;  /* 0x000001800d0c7810 */ /* 0x000fc4000795e006 */
[----:B------:R-:W-:Y:S01]  /*3910*/  IADD3 R8, P0, R10, R13, RZ ;  /* 0x0000000d0a087210 */ /* 0x000fe20007f1e0ff */
[----:B------:R1:W-:Y:S01]  /*3920*/  LDGSTS.E.BYPASS.LTC128B.128 [R247+0x12100], [R6.64+0x100], !P3 ;  /* 0x1210010006f77fae */ /* 0x0003e2000d901d4a */
[----:B------:R-:W-:-:S03]  /*3930*/  IADD3.X R13, R3, RZ, R7, P2, P1 ;  /* 0x000000ff030d7210 */ /* 0x000fc600017e2407 */
[----:B------:R1:W-:Y:S01]  /*3940*/  LDGSTS.E.BYPASS.LTC128B.128 [R247+0x15100], [R6.64+0x180], !P5 ;  /* 0x1510018006f77fae */ /* 0x0003e2000e901d4a */
[----:B------:R-:W-:-:S03]  /*3950*/  IMAD.X R9, R11, 0x1, R3, P0 ;  /* 0x000000010b097824 */ /* 0x000fc600000e0603 */
[----:B------:R1:W-:Y:S04]  /*3960*/  LDGSTS.E.BYPASS.LTC128B.128 [R247+0xd100], [R10.64], !P4 ;  /* 0x0d1000000af77fae */ /* 0x0003e8000e101d4a */
[----:B------:R1:W-:Y:S04]  /*3970*/  LDGSTS.E.BYPASS.LTC128B.128 [R247+0x10100], [R16.64], !P6 ;  /* 0x1010000010f77fae */ /* 0x0003e8000f101d4a */
[----:B------:R1:W-:Y:S04]  /*3980*/  LDGSTS.E.BYPASS.LTC128B.128 [R247+0x13100], [R14.64], !P3 ;  /* 0x131000000ef77fae */ /* 0x0003e8000d901d4a */
[----:B------:R1:W-:Y:S04]  /*3990*/  LDGSTS.E.BYPASS.LTC128B.128 [R247+0x16100], [R12.64], !P5 ;  /* 0x161000000cf77fae */ /* 0x0003e8000e901d4a */
[----:B------:R1:W-:Y:S04]  /*39a0*/  LDGSTS.E.BYPASS.LTC128B.128 [R247+0xe100], [R8.64], !P4 ;  /* 0x0e10000008f77fae */ /* 0x0003e8000e101d4a */
[----:B------:R1:W-:Y:S04]  /*39b0*/  LDGSTS.E.BYPASS.LTC128B.128 [R247+0x11100], [R8.64+0x80], !P6 ;  /* 0x1110008008f77fae */ /* 0x0003e8000f101d4a */
[----:B------:R1:W-:Y:S04]  /*39c0*/  LDGSTS.E.BYPASS.LTC128B.128 [R247+0x14100], [R8.64+0x100], !P3 ;  /* 0x1410010008f77fae */ /* 0x0003e8000d901d4a */
[----:B------:R1:W-:Y:S02]  /*39d0*/  LDGSTS.E.BYPASS.LTC128B.128 [R247+0x17100], [R8.64+0x180], !P5 ;  /* 0x1710018008f77fae */ /* 0x0003e4000e901d4a */
.L_x_1216:
[----:B------:R-:W-:Y:S01]  /*39e0*/  LOP3.LUT R0, R125, 0xffffffe0, RZ, 0xc0, !PT ;  /* 0xffffffe07d007812 */ /* 0x000fe200078ec0ff */
[----:B------:R-:W-:Y:S01]  /*39f0*/  ULDC UR4, c[0x0][0x1d0] ;  /* 0x0000740000047ab9 */ /* 0x000fe20000000800 */
[----:B------:R-:W-:Y:S01]  /*3a00*/  STL [R1+0x50], R221 ;  /* 0x000050dd01007387 */ /* 0x000fe20000100800 */
[----:B------:R-:W-:Y:S01]  /*3a10*/  UIADD3 UR4, UR7, UR4, URZ ;  /* 0x0000000407047290 */ /* 0x000fe2000fffe03f */
[----:B------:R-:W-:-:S02]  /*3a20*/  IMAD.SHL.U32 R212, R5, 0x2, RZ ;  /* 0x0000000205d47824 */ /* 0x000fc400078e00ff */
[----:B------:R-:W-:Y:S01]  /*3a30*/  IMAD.IADD R0, R164, 0x1, -R0 ;  /* 0x00000001a4007824 */ /* 0x000fe200078e0a00 */
[----:B------:R-:W-:Y:S01]  /*3a40*/  STL [R1+0x4c], R220 ;  /* 0x00004cdc01007387 */ /* 0x000fe20000100800 */
[----:B------:R-:W-:Y:S01]  /*3a50*/  IMAD R215, R2, 0x2, R212 ;  /* 0x0000000202d77824 */ /* 0x000fe200078e02d4 */
[----:B------:R-:W-:Y:S01]  /*3a60*/  LEA R213, R4, R212, 0x1 ;  /* 0x000000d404d57211 */ /* 0x000fe200078e08ff */
[----:B-1----:R-:W-:Y:S01]  /*3a70*/  IMAD.U32 R6, RZ, RZ, UR4 ;  /* 0x00000004ff067e24 */ /* 0x002fe2000f8e00ff */
[----:B------:R-:W-:Y:S01]  /*3a80*/  SHF.R.S32.HI R3, RZ, 0x1f, R0 ;  /* 0x0000001fff037819 */ /* 0x000fe20000011400 */
[----:B------:R1:W-:Y:S02]  /*3a90*/  STL [R1+0x48], R219 ;  /* 0x000048db01007387 */ /* 0x0003e40000100800 */
[----:B------:R-:W-:Y:S01]  /*3aa0*/  IMAD R214, R2, 0x2, R213 ;  /* 0x0000000202d67824 */ /* 0x000fe200078e02d5 */
[----:B------:R-:W-:Y:S01]  /*3ab0*/  LEA.HI R3, R3, R0, RZ, 0x2 ;  /* 0x0000000003037211 */ /* 0x000fe200078f10ff */
[----:B------:R-:W-:Y:S03]  /*3ac0*/  STL [R1+0x44], R218 ;  /* 0x000044da01007387 */ /* 0x000fe60000100800 */
[----:B------:R-:W-:Y:S01]  /*3ad0*/  LOP3.LUT R3, R3, 0x7ffffffc, RZ, 0xc0, !PT ;  /* 0x7ffffffc03037812 */ /* 0x000fe200078ec0ff */
[----:B------:R-:W-:Y:S03]  /*3ae0*/  STL [R1+0x40], R217 ;  /* 0x000040d901007387 */ /* 0x000fe60000100800 */
[----:B------:R-:W-:Y:S01]  /*3af0*/  IADD3 R0, R0, -R3, RZ ;  /* 0x8000000300007210 */ /* 0x000fe20007ffe0ff */
[----:B------:R-:W-:Y:S04]  /*3b00*/  STL [R1+0x3c], R216 ;  /* 0x00003cd801007387 */ /* 0x000fe80000100800 */
[----:B------:R-:W-:Y:S01]  /*3b10*/  IMAD R0, R0, -0x2, R6 ;  /* 0xfffffffe00007824 */ /* 0x000fe200078e0206 */
[----:B------:R2:W-:Y:S04]  /*3b20*/  STL [R1+0x38], R167 ;  /* 0x000038a701007387 */ /* 0x0005e80000100800 */
[C---:B------:R-:W-:Y:S01]  /*3b30*/  ISETP.GT.AND P1, PT, R0.reuse, RZ, PT ;  /* 0x000000ff0000720c */ /* 0x040fe20003f24270 */
[----:B------:R-:W-:Y:S01]  /*3b40*/  LDSM.16.MT88.4 R56, [R214+0x900] ;  /* 0x00090000d638783b */ /* 0x000fe20000004200 */
[----:B------:R-:W-:-:S02]  /*3b50*/  ISETP.GT.AND P0, PT, R0, 0x1, PT ;  /* 0x000000010000780c */ /* 0x000fc40003f04270 */
[----:B------:R-:W-:Y:S01]  /*3b60*/  ISETP.GT.AND P3, PT, R0, 0x8, PT ;  /* 0x000000080000780c */ /* 0x000fe20003f64270 */
[----:B------:R-:W-:Y:S01]  /*3b70*/  LDSM.16.MT88.4 R52, [R212+0x3100] ;  /* 0x00310000d434783b */ /* 0x000fe20000004200 */
[----:B------:R-:W-:Y:S02]  /*3b80*/  FSEL R7, R84, -INF , P1 ;  /* 0xff80000054077808 */ /* 0x000fe40000800000 */
[----:B------:R-:W-:Y:S01]  /*3b90*/  FSEL R8, R85, -INF , P0 ;  /* 0xff80000055087808 */ /* 0x000fe20000000000 */
[----:B------:R-:W-:Y:S01]  /*3ba0*/  LDSM.16.MT88.4 R108, [R213+0x3900] ;  /* 0x00390000d56c783b */ /* 0x000fe20000004200 */
[----:B------:R-:W-:Y:S02]  /*3bb0*/  FSEL R17, R87, -INF , P0 ;  /* 0xff80000057117808 */ /* 0x000fe40000000000 */
[----:B------:R-:W-:Y:S01]  /*3bc0*/  ISETP.GT.AND P0, PT, R0, 0x9, PT ;  /* 0x000000090000780c */ /* 0x000fe20003f04270 */
[----:B------:R-:W-:Y:S01]  /*3bd0*/  LDSM.16.MT88.4 R60, [R214+0x6100] ;  /* 0x00610000d63c783b */ /* 0x000fe20000004200 */
[----:B------:R-:W-:-:S02]  /*3be0*/  FSEL R9, R80, -INF , P3 ;  /* 0xff80000050097808 */ /* 0x000fc40001800000 */
[----:B------:R-:W-:Y:S01]  /*3bf0*/  FMNMX.FTZ R3, R7, R8, !PT ;  /* 0x0000000807037209 */ /* 0x000fe20007810000 */
[----:B------:R-:W-:Y:S01]  /*3c00*/  LDSM.16.MT88.4 R120, [R215+0x9100] ;  /* 0x00910000d778783b */ /* 0x000fe20000004200 */
[C---:B------:R-:W-:Y:S02]  /*3c10*/  ISETP.GT.AND P2, PT, R0.reuse, 0x10, PT ;  /* 0x000000100000780c */ /* 0x040fe40003f44270 */
[----:B------:R-:W-:Y:S01]  /*3c20*/  FSEL R10, R81, -INF , P0 ;  /* 0xff800000510a7808 */ /* 0x000fe20000000000 */
[----:B------:R-:W-:Y:S01]  /*3c30*/  LDSM.16.MT88.4 R116, [R214+0x9100] ;  /* 0x00910000d674783b */ /* 0x000fe20000004200 */
[----:B------:R-:W-:Y:S02]  /*3c40*/  FMNMX.FTZ R3, R9, R3, !PT ;  /* 0x0000000309037209 */ /* 0x000fe40007810000 */
[----:B------:R-:W-:Y:S01]  /*3c50*/  FSEL R19, R83, -INF , P0 ;  /* 0xff80000053137808 */ /* 0x000fe20000000000 */
[----:B------:R-:W-:Y:S01]  /*3c60*/  LDSM.16.MT88.4 R96, [R212+0x6900] ;  /* 0x00690000d460783b */ /* 0x000fe20000004200 */
[----:B------:R-:W-:-:S02]  /*3c70*/  ISETP.GT.AND P0, PT, R0, 0x11, PT ;  /* 0x000000110000780c */ /* 0x000fc40003f04270 */
[----:B------:R-:W-:Y:S01]  /*3c80*/  FSEL R11, R76, -INF , P2 ;  /* 0xff8000004c0b7808 */ /* 0x000fe20001000000 */
[----:B------:R-:W-:Y:S01]  /*3c90*/  LDSM.16.MT88.4 R104, [R215+0x3900] ;  /* 0x00390000d768783b */ /* 0x000fe20000004200 */
[----:B------:R-:W-:Y:S02]  /*3ca0*/  FMNMX.FTZ R3, R10, R3, !PT ;  /* 0x000000030a037209 */ /* 0x000fe40007810000 */
[----:B------:R-:W-:Y:S01]  /*3cb0*/  FSEL R16, R86, -INF , P1 ;  /* 0xff80000056107808 */ /* 0x000fe20000800000 */
[----:B------:R-:W-:Y:S01]  /*3cc0*/  LDSM.16.MT88.4 R100, [R214+0x3900] ;  /* 0x00390000d664783b */ /* 0x000fe20000004200 */
[----:B------:R-:W-:Y:S02]  /*3cd0*/  ISETP.GT.AND P1, PT, R0, 0x18, PT ;  /* 0x000000180000780c */ /* 0x000fe40003f24270 */
[----:B------:R-:W-:Y:S01]  /*3ce0*/  FSEL R13, R77, -INF , P0 ;  /* 0xff8000004d0d7808 */ /* 0x000fe20000000000 */
[----:B------:R-:W-:Y:S01]  /*3cf0*/  LDSM.16.MT88.4 R84, [R212+0x3900] ;  /* 0x00390000d454783b */ /* 0x000fe20000004200 */
[----:B------:R-:W-:-:S02]  /*3d00*/  FMNMX.FTZ R3, R11, R3, !PT ;  /* 0x000000030b037209 */ /* 0x000fc40007810000 */
[----:B------:R-:W-:Y:S01]  /*3d10*/  FSEL R25, R79, -INF , P0 ;  /* 0xff8000004f197808 */ /* 0x000fe20000000000 */
[----:B------:R-:W-:Y:S01]  /*3d20*/  LDSM.16.MT88.4 R112, [R213+0x6900] ;  /* 0x00690000d570783b */ /* 0x000fe20000004200 */
[----:B------:R-:W-:Y:S02]  /*3d30*/  ISETP.GT.AND P0, PT, R0, 0x19, PT ;  /* 0x000000190000780c */ /* 0x000fe40003f04270 */
[----:B------:R-:W-:Y:S01]  /*3d40*/  FSEL R14, R72, -INF , P1 ;  /* 0xff800000480e7808 */ /* 0x000fe20000800000 */
[----:B------:R-:W0:Y:S01]  /*3d50*/  LDGDEPBAR ;  /* 0x00000000000079af */ /* 0x000e220000000000 */
        /* <DEDUP_REMOVED lines=18> */
[----:B------:R-:W-:Y:S01]  /*3e80*/  FSEL R149, R65, -INF , P0 ;  /* 0xff80000041957808 */ /* 0x000fe20000000000 */
[----:B------:R-:W-:Y:S01]  /*3e90*/  LDSM.16.MT88.4 R68, [R213+0x9100] ;  /* 0x00910000d544783b */ /* 0x000fe20000004200 */
[----:B------:R-:W-:Y:S02]  /*3ea0*/  ISETP.GT.AND P1, PT, R0, 0x30, PT ;  /* 0x000000300000780c */ /* 0x000fe40003f24270 */
[----:B------:R-:W-:-:S02]  /*3eb0*/  FMNMX.FTZ R3, R150, R3, !PT ;  /* 0x0000000396037209 */ /* 0x000fc40007810000 */
[----:B------:R-:W-:Y:S02]  /*3ec0*/  FSEL R161, R67, -INF , P0 ;  /* 0xff80000043a17808 */ /* 0x000fe40000000000 */
[----:B------:R-:W-:Y:S02]  /*3ed0*/  FSEL R18, R82, -INF , P3 ;  /* 0xff80000052127808 */ /* 0x000fe40001800000 */
[----:B------:R-:W-:Y:S02]  /*3ee0*/  ISETP.GT.AND P0, PT, R0, 0x31, PT ;  /* 0x000000310000780c */ /* 0x000fe40003f04270 */
[----:B------:R-:W-:Y:S02]  /*3ef0*/  FSEL R248, R36, -INF , P1 ;  /* 0xff80000024f87808 */ /* 0x000fe40000800000 */
[----:B------:R-:W-:Y:S02]  /*3f00*/  FMNMX.FTZ R6, R16, R17, !PT ;  /* 0x0000001110067209 */ /* 0x000fe40007810000 */
[----:B------:R-:W-:-:S02]  /*3f10*/  FMNMX.FTZ R3, R149, R3, !PT ;  /* 0x0000000395037209 */ /* 0x000fc40007810000 */
[----:B------:R-:W-:Y:S02]  /*3f20*/  FSEL R162, R66, -INF , P2 ;  /* 0xff80000042a27808 */ /* 0x000fe40001000000 */
[----:B------:R-:W-:Y:S01]  /*3f30*/  ISETP.GT.AND P2, PT, R0, 0x38, PT ;  /* 0x000000380000780c */ /* 0x000fe20003f44270 */
[----:B------:R-:W-:Y:S01]  /*3f40*/  LDSM.16.MT88.4 R64, [R212+0x9100] ;  /* 0x00910000d440783b */ /* 0x000fe20000004200 */
        /* <DEDUP_REMOVED lines=9> */
[----:B------:R-:W-:Y:S01]  /*3fe0*/  FSEL R166, R49, -INF , P0 ;  /* 0xff80000031a67808 */ /* 0x000fe20000000000 */
[----:B------:R-:W-:Y:S01]  /*3ff0*/  LDSM.16.MT88.4 R36, [R214+0x100] ;  /* 0x00010000d624783b */ /* 0x000fe20000004200 */
[----:B------:R-:W-:-:S02]  /*4000*/  ISETP.GT.AND P1, PT, R0, 0x40, PT ;  /* 0x000000400000780c */ /* 0x000fc40003f24270 */
[----:B------:R-:W-:Y:S02]  /*4010*/  FMNMX.FTZ R6, R24, R6, !PT ;  /* 0x0000000618067209 */ /* 0x000fe40007810000 */
[----:B------:R-:W-:Y:S02]  /*4020*/  FMNMX.FTZ R3, R165, R3, !PT ;  /* 0x00000003a5037209 */ /* 0x000fe40007810000 */
[----:B------:R-:W-:Y:S02]  /*4030*/  FSEL R252, R51, -INF , P0 ;  /* 0xff80000033fc7808 */ /* 0x000fe40000000000 */
[----:B------:R-:W-:Y:S02]  /*4040*/  ISETP.GT.AND P0, PT, R0, 0x41, PT ;  /* 0x000000410000780c */ /* 0x000fe40003f04270 */
[----:B------:R-:W-:Y:S02]  /*4050*/  FSEL R137, R32, -INF , P1 ;  /* 0xff80000020897808 */ /* 0x000fe40000800000 */
[----:B------:R-:W-:-:S02]  /*4060*/  FMNMX.FTZ R6, R25, R6, !PT ;  /* 0x0000000619067209 */ /* 0x000fc40007810000 */
[----:B------:R-:W-:Y:S02]  /*4070*/  FMNMX.FTZ R3, R166, R3, !PT ;  /* 0x00000003a6037209 */ /* 0x000fe40007810000 */
[----:B------:R-:W-:Y:S02]  /*4080*/  FSEL R154, R34, -INF , P1 ;  /* 0xff800000229a7808 */ /* 0x000fe40000800000 */
[----:B------:R-:W-:Y:S02]  /*4090*/  FSEL R143, R33, -INF , P0 ;  /* 0xff800000218f7808 */ /* 0x000fe40000000000 */
[----:B------:R-:W-:Y:S02]  /*40a0*/  ISETP.GT.AND P1, PT, R0, 0x48, PT ;  /* 0x000000480000780c */ /* 0x000fe40003f24270 */
        /* <DEDUP_REMOVED lines=9> */
[----:B------:R-:W-:Y:S02]  /*4140*/  FSEL R132, R45, -INF , P0 ;  /* 0xff8000002d847808 */ /* 0x000fe40000000000 */
[----:B------:R-:W-:Y:S02]  /*4150*/  ISETP.GT.AND P0, PT, R0, 0x50, PT ;  /* 0x000000500000780c */ /* 0x000fe40003f04270 */
[----:B------:R-:W-:Y:S02]  /*4160*/  FMNMX.FTZ R6, R160, R6, !PT ;  /* 0x00000006a0067209 */ /* 0x000fe40007810000 */
[----:B------:R-:W-:Y:S02]  /*4170*/  FMNMX.FTZ R3, R153, R3, !PT ;  /* 0x0000000399037209 */ /* 0x000fe40007810000 */
[----:B------:R-:W-:Y:S02]  /*4180*/  FSEL R251, R50, -INF , P2 ;  /* 0xff80000032fb7808 */ /* 0x000fe40001000000 */
[----:B------:R-:W-:Y:S01]  /*4190*/  ISETP.GT.AND P2, PT, R0, 0x51, PT ;  /* 0x000000510000780c */ /* 0x000fe20003f44270 */
[----:B------:R-:W-:Y:S01]  /*41a0*/  LDSM.16.MT88.4 R48, [R213+0x900] ;  /* 0x00090000d530783b */ /* 0x000fe20000004200 */
[----:B------:R-:W-:-:S02]  /*41b0*/  FSEL R136, R20, -INF , P0 ;  /* 0xff80000014887808 */ /* 0x000fc40000000000 */
[----:B------:R-:W-:Y:S02]  /*41c0*/  FMNMX.FTZ R6, R163, R6, !PT ;  /* 0x00000006a3067209 */ /* 0x000fe40007810000 */
[----:B------:R-:W-:Y:S02]  /*41d0*/  FMNMX.FTZ R3, R132, R3, !PT ;  /* 0x0000000384037209 */ /* 0x000fe40007810000 */
[----:B------:R-:W-:Y:S02]  /*41e0*/  FSEL R144, R46, -INF , P1 ;  /* 0xff8000002e907808 */ /* 0x000fe40000800000 */
[----:B------:R-:W-:Y:S01]  /*41f0*/  ISETP.GT.AND P1, PT, R0, 0x58, PT ;  /* 0x000000580000780c */ /* 0x000fe20003f24270 */
[----:B------:R-:W-:Y:S01]  /*4200*/  LDSM.16.MT88.4 R44, [R215+0x900] ;  /* 0x00090000d72c783b */ /* 0x000fe20000004200 */
[----:B------:R-:W-:Y:S02]  /*4210*/  FSEL R155, R21, -INF , P2 ;  /* 0xff800000159b7808 */ /* 0x000fe40001000000 */
[----:B------:R-:W-:-:S02]  /*4220*/  FMNMX.FTZ R6, R162, R6, !PT ;  /* 0x00000006a2067209 */ /* 0x000fc40007810000 */
[----:B------:R-:W-:Y:S02]  /*4230*/  FMNMX.FTZ R3, R136, R3, !PT ;  /* 0x0000000388037209 */ /* 0x000fe40007810000 */
[----:B------:R-:W-:Y:S02]  /*4240*/  FSEL R135, R22, -INF , P0 ;  /* 0xff80000016877808 */ /* 0x000fe40000000000 */
[----:B------:R-:W-:Y:S02]  /*4250*/  ISETP.GT.AND P0, PT, R0, 0x59, PT ;  /* 0x000000590000780c */ /* 0x000fe40003f04270 */
[----:B-1----:R-:W-:Y:S02]  /*4260*/  FSEL R219, R40, -INF , P1 ;  /* 0xff80000028db7808 */ /* 0x002fe40000800000 */
[----:B------:R-:W-:Y:S02]  /*4270*/  FMNMX.FTZ R0, R161, R6, !PT ;  /* 0x00000006a1007209 */ /* 0x000fe40007810000 */
[----:B------:R-:W-:-:S02]  /*4280*/  FMNMX.FTZ R164, R155, R3, !PT ;  /* 0x000000039ba47209 */ /* 0x000fc40007810000 */
[----:B------:R-:W-:Y:S02]  /*4290*/  FSEL R152, R41, -INF , P0 ;  /* 0xff80000029987808 */ /* 0x000fe40000000000 */
[----:B------:R-:W-:Y:S02]  /*42a0*/  FMNMX.FTZ R0, R249, R0, !PT ;  /* 0x00000000f9007209 */ /* 0x000fe40007810000 */
[----:B------:R-:W-:Y:S02]  /*42b0*/  FMNMX.FTZ R164, R219, R164, !PT ;  /* 0x000000a4dba47209 */ /* 0x000fe40007810000 */
[----:B------:R-:W-:Y:S02]  /*42c0*/  FMNMX.FTZ R0, R250, R0, !PT ;  /* 0x00000000fa007209 */ /* 0x000fe40007810000 */
[----:B------:R-:W-:Y:S02]  /*42d0*/  FMNMX.FTZ R164, R152, R164, !PT ;  /* 0x000000a498a47209 */ /* 0x000fe40007810000 */
[----:B------:R-:W-:-:S02]  /*42e0*/  FMNMX.FTZ R0, R251, R0, !PT ;  /* 0x00000000fb007209 */ /* 0x000fc40007810000 */
[----:B------:R-:W-:Y:S01]  /*42f0*/  FSEL R145, R23, -INF , P2 ;  /* 0xff80000017917808 */ /* 0x000fe20001000000 */
[----:B------:R-:W1:Y:S01]  /*4300*/  SHFL.BFLY PT, R3, R164, 0x2, 0x1f ;  /* 0x0c401f00a4037f89 */ /* 0x000e6200000e0000 */
[----:B------:R-:W-:Y:S02]  /*4310*/  FMNMX.FTZ R0, R252, R0, !PT ;  /* 0x00000000fc007209 */ /* 0x000fe40007810000 */
[----:B--2---:R-:W-:Y:S01]  /*4320*/  FSEL R167, R42, -INF , P1 ;  /* 0xff8000002aa77808 */ /* 0x004fe20000800000 */
[----:B------:R-:W-:Y:S01]  /*4330*/  LDSM.16.MT88.4 R20, [R212+0x100] ;  /* 0x00010000d414783b */ /* 0x000fe20000004200 */
[----:B------:R-:W-:Y:S02]  /*4340*/  FMNMX.FTZ R0, R154, R0, !PT ;  /* 0x000000009a007209 */ /* 0x000fe40007810000 */
[----:B------:R-:W-:Y:S02]  /*4350*/  FSEL R216, R43, -INF , P0 ;  /* 0xff8000002bd87808 */ /* 0x000fe40000000000 */
[----:B------:R-:W-:Y:S01]  /*4360*/  FMNMX.FTZ R0, R146, R0, !PT ;  /* 0x0000000092007209 */ /* 0x000fe20007810000 */
[----:B------:R-:W-:Y:S03]  /*4370*/  LDSM.16.MT88.4 R40, [R215+0x100] ;  /* 0x00010000d728783b */ /* 0x000fe60000004200 */
[----:B------:R-:W-:-:S04]  /*4380*/  FMNMX.FTZ R0, R144, R0, !PT ;  /* 0x0000000090007209 */ /* 0x000fc80007810000 */
[----:B------:R-:W-:-:S04]  /*4390*/  FMNMX.FTZ R0, R141, R0, !PT ;  /* 0x000000008d007209 */ /* 0x000fc80007810000 */
[----:B------:R-:W-:Y:S02]  /*43a0*/  FMNMX.FTZ R0, R135, R0, !PT ;  /* 0x0000000087007209 */ /* 0x000fe40007810000 */
[----:B-1----:R-:W-:Y:S02]  /*43b0*/  FMNMX.FTZ R164, R164, R3, !PT ;  /* 0x00000003a4a47209 */ /* 0x002fe40007810000 */
[----:B------:R-:W-:-:S03]  /*43c0*/  FMNMX.FTZ R3, R145, R0, !PT ;  /* 0x0000000091037209 */ /* 0x000fc60007810000 */
[----:B------:R-:W1:Y:S01]  /*43d0*/  SHFL.BFLY PT, R0, R164, 0x1, 0x1f ;  /* 0x0c201f00a4007f89 */ /* 0x000e6200000e0000 */
[----:B------:R-:W-:-:S04]  /*43e0*/  FMNMX.FTZ R3, R167, R3, !PT ;  /* 0x00000003a7037209 */ /* 0x000fc80007810000 */
[----:B------:R-:W-:-:S05]  /*43f0*/  FMNMX.FTZ R3, R216, R3, !PT ;  /* 0x00000003d8037209 */ /* 0x000fca0007810000 */
[----:B------:R-:W2:Y:S01]  /*4400*/  SHFL.BFLY PT, R6, R3, 0x2, 0x1f ;  /* 0x0c401f0003067f89 */ /* 0x000ea200000e0000 */
[----:B-1----:R-:W-:-:S04]  /*4410*/  FMNMX.FTZ R164, R164, R0, !PT ;  /* 0x00000000a4a47209 */ /* 0x002fc80007810000 */
[C---:B------:R-:W-:Y:S01]  /*4420*/  FSETP.NEU.FTZ.AND P0, PT, R164.reuse, -INF , PT ;  /* 0xff800000a400780b */ /* 0x040fe20003f1d000 */
[----:B------:R-:W-:-:S05]  /*4430*/  FMUL.FTZ R12, R164, c[0x0][0x2d0] ;  /* 0x0000b400a40c7a20 */ /* 0x000fca0000410000 */
[----:B------:R-:W-:Y:S02]  /*4440*/  FSEL R12, R12, RZ, P0 ;  /* 0x000000ff0c0c7208 */ /* 0x000fe40000000000 */
[----:B--2---:R-:W-:-:S03]  /*4450*/  FMNMX.FTZ R3, R3, R6, !PT ;  /* 0x0000000603037209 */ /* 0x004fc60007810000 */
[--C-:B------:R-:W-:Y:S02]  /*4460*/  FFMA.FTZ R0, R7, c[0x0][0x2d0], -R12.reuse ;  /* 0x0000b40007007a23 */ /* 0x100fe4000001080c */
[----:B------:R-:W1:Y:S01]  /*4470*/  SHFL.BFLY PT, R6, R3, 0x1, 0x1f ;  /* 0x0c201f0003067f89 */ /* 0x000e6200000e0000 */
[--C-:B------:R-:W-:Y:S01]  /*4480*/  FFMA.FTZ R2, R148, c[0x0][0x2d0], -R12.reuse ;  /* 0x0000b40094027a23 */ /* 0x100fe2000001080c */
        /* <DEDUP_REMOVED lines=13> */
[----:B------:R1:W2:Y:S02]  /*4560*/  MUFU.EX2 R217, R0 ;  /* 0x0000000000d97308 */ /* 0x0002a40000000800 */
[----:B-1----:R-:W-:Y:S01]  /*4570*/  FFMA.FTZ R0, R11, c[0x0][0x2d0], -R12 ;  /* 0x0000b4000b007a23 */ /* 0x002fe2000001080c */
[----:B--2---:R-:W-:-:S05]  /*4580*/  F2FP.PACK_AB R10, R217, R88 ;  /* 0x00000058d90a723e */ /* 0x004fca00000000ff */
[----:B------:R1:W2:Y:S02]  /*4590*/  MUFU.EX2 R27, R0 ;  /* 0x00000000001b7308 */ /* 0x0002a40000000800 */
[----:B-1----:R-:W-:Y:S02]  /*45a0*/  FFMA.FTZ R0, R13, c[0x0][0x2d0], -R12 ;  /* 0x0000b4000d007a23 */ /* 0x002fe4000001080c */
[----:B--2---:R-:W-:-:S04]  /*45b0*/  IMAD.MOV.U32 R15, RZ, RZ, R27 ;  /* 0x000000ffff0f7224 */ /* 0x004fc800078e001b */
[----:B------:R1:W-:Y:S02]  /*45c0*/  MUFU.EX2 R140, R0 ;  /* 0x00000000008c7308 */ /* 0x0003e40000000800 */
[----:B-1----:R-:W-:-:S05]  /*45d0*/  FMUL.FTZ R0, R3, c[0x0][0x2d0] ;  /* 0x0000b40003007a20 */ /* 0x002fca0000410000 */
[----:B------:R-:W-:-:S05]  /*45e0*/  FSEL R0, R0, RZ, P0 ;  /* 0x000000ff00007208 */ /* 0x000fca0000000000 */
[--C-:B------:R-:W-:Y:S02]  /*45f0*/  FFMA.FTZ R5, R17, c[0x0][0x2d0], -R0.reuse ;  /* 0x0000b40011057a23 */ /* 0x100fe40000010800 */
[--C-:B------:R-:W-:Y:S02]  /*4600*/  FFMA.FTZ R6, R16, c[0x0][0x2d0], -R0.reuse ;  /* 0x0000b40010067a23 */ /* 0x100fe40000010800 */
[----:B------:R1:W-:Y:S01]  /*4610*/  MUFU.EX2 R13, R5 ;  /* 0x00000005000d7308 */ /* 0x0003e20000000800 */
[----:B------:R-:W-:-:S07]  /*4620*/  FFMA.FTZ R4, R26, c[0x0][0x2d0], -R0 ;  /* 0x0000b4001a047a23 */ /* 0x000fce0000010800 */
[----:B------:R-:W2:Y:S01]  /*4630*/  MUFU.EX2 R72, R6 ;  /* 0x0000000600487308 */ /* 0x000ea20000000800 */
[----:B-1----:R-:W-:-:S07]  /*4640*/  FFMA.FTZ R5, R18, c[0x0][0x2d0], -R0 ;  /* 0x0000b40012057a23 */ /* 0x002fce0000010800 */
[----:B------:R1:W-:Y:S01]  /*4650*/  MUFU.EX2 R14, R4 ;  /* 0x00000004000e7308 */ /* 0x0003e20000000800 */
[----:B--2---:R-:W-:-:S07]  /*4660*/  F2FP.PACK_AB R9, R13, R72 ;  /* 0x000000480d09723e */ /* 0x004fce00000000ff */
[----:B------:R2:W-:Y:S01]  /*4670*/  MUFU.EX2 R220, R5 ;  /* 0x0000000500dc7308 */ /* 0x0005e20000000800 */
[----:B------:R-:W-:Y:S01]  /*4680*/  F2FP.PACK_AB R6, R138, R133 ;  /* 0x000000858a06723e */ /* 0x000fe200000000ff */
[----:B-1----:R-:W-:-:S06]  /*4690*/  FFMA.FTZ R4, R28, c[0x0][0x2d0], -R0 ;  /* 0x0000b4001c047a23 */ /* 0x002fcc0000010800 */
[----:B------:R1:W3:Y:S01]  /*46a0*/  MUFU.EX2 R139, R4 ;  /* 0x00000004008b7308 */ /* 0x0002e20000000800 */
[----:B--2---:R-:W-:-:S07]  /*46b0*/  FFMA.FTZ R5, R19, c[0x0][0x2d0], -R0 ;  /* 0x0000b40013057a23 */ /* 0x004fce0000010800 */
[----:B------:R2:W4:Y:S01]  /*46c0*/  MUFU.EX2 R147, R5 ;  /* 0x0000000500937308 */ /* 0x0005220000000800 */
[----:B-1----:R-:W-:Y:S02]  /*46d0*/  F2FP.PACK_AB R4, R140, R15 ;  /* 0x0000000f8c04723e */ /* 0x002fe400000000ff */
[----:B---3--:R-:W-:Y:S01]  /*46e0*/  F2FP.PACK_AB R7, R139, R14 ;  /* 0x0000000e8b07723e */ /* 0x008fe200000000ff */
[----:B--2---:R-:W-:Y:S01]  /*46f0*/  FFMA.FTZ R5, R24, c[0x0][0x2d0], -R0 ;  /* 0x0000b40018057a23 */ /* 0x004fe20000010800 */
[----:B----4-:R-:W-:-:S03]  /*4700*/  F2FP.PACK_AB R11, R147, R220 ;  /* 0x000000dc930b723e */ /* 0x010fc600000000ff */
[----:B------:R1:W-:Y:S04]  /*4710*/  MUFU.EX2 R134, R5 ;  /* 0x0000000500867308 */ /* 0x0003e80000000800 */
[C---:B------:R-:W-:Y:S08]  /*4720*/  HMMA.16816.F32 R16, R8.reuse, R20, RZ ;  /* 0x000000140810723c */ /* 0x040ff000000018ff */
[----:B------:R-:W-:Y:S01]  /*4730*/  HMMA.16816.F32 R92, R8, R54, RZ ;  /* 0x00000036085c723c */ /* 0x000fe200000018ff */
[----:B-1----:R-:W-:-:S02]  /*4740*/  FFMA.FTZ R5, R25, c[0x0][0x2d0], -R0 ;  /* 0x0000b40019057a23 */ /* 0x002fc40000010800 */
[----:B------:R-:W1:Y:S02]  /*4750*/  LDSM.16.MT88.4 R24, [R213+0x100] ;  /* 0x00010000d518783b */ /* 0x000e640000004200 */
[----:B------:R-:W2:Y:S03]  /*4760*/  MUFU.EX2 R221, R5 ;  /* 0x0000000500dd7308 */ /* 0x000ea60000000800 */
[C---:B------:R-:W-:Y:S08]  /*4770*/  HMMA.16816.F32 R124, R8.reuse, R120, RZ ;  /* 0x00000078087c723c */ /* 0x040ff000000018ff */
[----:B------:R-:W-:Y:S01]  /*4780*/  HMMA.16816.F32 R128, R8, R116, RZ ;  /* 0x000000740880723c */ /* 0x000fe200000018ff */
[----:B--2---:R-:W-:-:S07]  /*4790*/  F2FP.PACK_AB R5, R221, R134 ;  /* 0x00000086dd05723e */ /* 0x004fce00000000ff */
[----:B------:R-:W-:Y:S08]  /*47a0*/  HMMA.16816.F32 R120, R8, R122, RZ ;  /* 0x0000007a0878723c */ /* 0x000ff000000018ff */
[----:B------:R-:W-:Y:S08]  /*47b0*/  HMMA.16816.F32 R168, R4, R32, R16 ;  /* 0x0000002004a8723c */ /* 0x000ff00000001810 */
[C---:B------:R-:W-:Y:S08]  /*47c0*/  HMMA.16816.F32 R16, R8.reuse, R22, RZ ;  /* 0x000000160810723c */ /* 0x040ff000000018ff */
[C---:B-1----:R-:W-:Y:S08]  /*47d0*/  HMMA.16816.F32 R28, R8.reuse, R24, RZ ;  /* 0x00000018081c723c */ /* 0x042ff000000018ff */
[----:B------:R-:W-:Y:S08]  /*47e0*/  HMMA.16816.F32 R24, R8, R26, RZ ;  /* 0x0000001a0818723c */ /* 0x000ff000000018ff */
[----:B------:R-:W-:Y:S01]  /*47f0*/  HMMA.16816.F32 R208, R4, R34, R16 ;  /* 0x0000002204d0723c */ /* 0x000fe20000001810 */
[----:B------:R-:W-:Y:S07]  /*4800*/  LDSM.16.MT88.4 R32, [R214+0x3100] ;  /* 0x00310000d620783b */ /* 0x000fee0000004200 */
[C---:B------:R-:W-:Y:S08]  /*4810*/  HMMA.16816.F32 R20, R8.reuse, R40, RZ ;  /* 0x000000280814723c */ /* 0x040ff000000018ff */
[C---:B------:R-:W-:Y:S08]  /*4820*/  HMMA.16816.F32 R16, R8.reuse, R42, RZ ;  /* 0x0000002a0810723c */ /* 0x040ff000000018ff */
[----:B------:R-:W-:Y:S08]  /*4830*/  HMMA.16816.F32 R40, R8, R36, RZ ;  /* 0x000000240828723c */ /* 0x000ff000000018ff */
[C---:B------:R-:W-:Y:S01]  /*4840*/  HMMA.16816.F32 R196, R4.reuse, R50, R24 ;  /* 0x0000003204c4723c */ /* 0x040fe20000001818 */
[----:B------:R-:W1:Y:S07]  /*4850*/  LDSM.16.MT88.4 R24, [R213+0x3100] ;  /* 0x00310000d518783b */ /* 0x000e6e0000004200 */
[C---:B------:R-:W-:Y:S08]  /*4860*/  HMMA.16816.F32 R192, R4.reuse, R46, R16 ;  /* 0x0000002e04c0723c */ /* 0x040ff00000001810 */
[----:B------:R-:W-:Y:S01]  /*4870*/  HMMA.16816.F32 R188, R4, R56, R40 ;  /* 0x0000003804bc723c */ /* 0x000fe20000001828 */
[----:B------:R-:W2:Y:S07]  /*4880*/  LDSM.16.MT88.4 R40, [R212+0x6100] ;  /* 0x00610000d428783b */ /* 0x000eae0000004200 */
[----:B------:R-:W-:Y:S08]  /*4890*/  HMMA.16816.F32 R16, R8, R52, RZ ;  /* 0x000000340810723c */ /* 0x000ff000000018ff */
[C---:B------:R-:W-:Y:S01]  /*48a0*/  HMMA.16816.F32 R200, R4.reuse, R44, R20 ;  /* 0x0000002c04c8723c */ /* 0x040fe20000001814 */
[----:B------:R-:W3:Y:S04]  /*48b0*/  LDSM.16.MT88.4 R20, [R215+0x3100] ;  /* 0x00310000d714783b */ /* 0x000ee80000004200 */
[----:B------:R-:W-:Y:S03]  /*48c0*/  LDSM.16.MT88.4 R44, [R213+0x6100] ;  /* 0x00610000d52c783b */ /* 0x000fe60000004200 */
[C---:B------:R-:W-:Y:S01]  /*48d0*/  HMMA.16816.F32 R204, R4.reuse, R48, R28 ;  /* 0x0000003004cc723c */ /* 0x040fe2000000181c */
[----:B------:R-:W4:Y:S07]  /*48e0*/  LDSM.16.MT88.4 R48, [R215+0x6100] ;  /* 0x00610000d730783b */ /* 0x000f2e0000004200 */
[----:B------:R-:W-:Y:S07]  /*48f0*/  HMMA.16816.F32 R180, R4, R84, R16 ;  /* 0x0000005404b4723c */ /* 0x000fee0000001810 */
[----:B------:R-:W-:Y:S01]  /*4900*/  MOV R85, R88 ;  /* 0x0000005800557202 */ /* 0x000fe20000000f00 */
[----:B------:R-:W-:Y:S01]  /*4910*/  HMMA.16816.F32 R28, R8, R38, RZ ;  /* 0x00000026081c723c */ /* 0x000fe200000018ff */
[----:B------:R-:W-:-:S07]  /*4920*/  IMAD.MOV.U32 R84, RZ, RZ, R72 ;  /* 0x000000ffff547224 */ /* 0x000fce00078e0048 */
[C---:B-1----:R-:W-:Y:S08]  /*4930*/  HMMA.16816.F32 R88, R8.reuse, R24, RZ ;  /* 0x000000180858723c */ /* 0x042ff000000018ff */
[C---:B------:R-:W-:Y:S08]  /*4940*/  HMMA.16816.F32 R80, R8.reuse, R26, RZ ;  /* 0x0000001a0850723c */ /* 0x040ff000000018ff */
[----:B--2---:R-:W-:Y:S08]  /*4950*/  HMMA.16816.F32 R16, R8, R42, RZ ;  /* 0x0000002a0810723c */ /* 0x004ff000000018ff */
[----:B------:R-:W-:Y:S08]  /*4960*/  HMMA.16816.F32 R184, R4, R58, R28 ;  /* 0x0000003a04b8723c */ /* 0x000ff0000000181c */
[C---:B---3--:R-:W-:Y:S08]  /*4970*/  HMMA.16816.F32 R76, R8.reuse, R20, RZ ;  /* 0x00000014084c723c */ /* 0x048ff000000018ff */
[C---:B------:R-:W-:Y:S08]  /*4980*/  HMMA.16816.F32 R36, R8.reuse, R22, RZ ;  /* 0x000000160824723c */ /* 0x040ff000000018ff */
[C---:B------:R-:W-:Y:S08]  /*4990*/  HMMA.16816.F32 R28, R8.reuse, R32, RZ ;  /* 0x00000020081c723c */ /* 0x040ff000000018ff */
[C---:B------:R-:W-:Y:S08]  /*49a0*/  HMMA.16816.F32 R24, R8.reuse, R34, RZ ;  /* 0x000000220818723c */ /* 0x040ff000000018ff */
[C---:B------:R-:W-:Y:S08]  /*49b0*/  HMMA.16816.F32 R20, R8.reuse, R40, RZ ;  /* 0x000000280814723c */ /* 0x040ff000000018ff */
[C---:B----4-:R-:W-:Y:S08]  /*49c0*/  HMMA.16816.F32 R72, R8.reuse, R48, RZ ;  /* 0x000000300848723c */ /* 0x050ff000000018ff */
[----:B------:R-:W-:Y:S08]  /*49d0*/  HMMA.16816.F32 R56, R8, R50, RZ ;  /* 0x000000320838723c */ /* 0x000ff000000018ff */
[C---:B------:R-:W-:Y:S07]  /*49e0*/  HMMA.16816.F32 R172, R4.reuse, R86, R92 ;  /* 0x0000005604ac723c */ /* 0x040fee000000185c */
        /* <DEDUP_REMOVED lines=8> */
[----:B------:R-:W-:Y:S01]  /*4a70*/  HMMA.16816.F32 R156, R4, R110, R80 ;  /* 0x0000006e049c723c */ /* 0x000fe20000001850 */
[----:B------:R-:W-:Y:S01]  /*4a80*/  MOV R89, R147 ;  /* 0x0000009300597202 */ /* 0x000fe20000000f00 */
[----:B------:R-:W-:Y:S02]  /*4a90*/  IMAD.MOV.U32 R88, RZ, RZ, R146 ;  /* 0x000000ffff587224 */ /* 0x000fe400078e0092 */
[----:B------:R-:W-:Y:S02]  /*4aa0*/  IMAD.MOV.U32 R91, RZ, RZ, R153 ;  /* 0x000000ffff5b7224 */ /* 0x000fe400078e0099 */
[----:B------:R-:W-:Y:S01]  /*4ab0*/  IMAD.MOV.U32 R90, RZ, RZ, R152 ;  /* 0x000000ffff5a7224 */ /* 0x000fe200078e0098 */
[----:B------:R-:W-:Y:S01]  /*4ac0*/  MOV R111, R138 ;  /* 0x0000008a006f7202 */ /* 0x000fe20000000f00 */
[----:B------:R-:W-:Y:S01]  /*4ad0*/  HMMA.16816.F32 R32, R8, R44, RZ ;  /* 0x0000002c0820723c */ /* 0x000fe200000018ff */
[----:B------:R-:W-:Y:S01]  /*4ae0*/  IMAD.MOV.U32 R110, RZ, RZ, R139 ;  /* 0x000000ffff6e7224 */ /* 0x000fe200078e008b */
[----:B------:R-:W-:Y:S01]  /*4af0*/  MOV R82, R144 ;  /* 0x0000009000527202 */ /* 0x000fe20000000f00 */
[----:B------:R-:W-:-:S02]  /*4b00*/  IMAD.MOV.U32 R83, RZ, RZ, R145 ;  /* 0x000000ffff537224 */ /* 0x000fc400078e0091 */
[----:B------:R-:W-:Y:S02]  /*4b10*/  IMAD.MOV.U32 R81, RZ, RZ, R143 ;  /* 0x000000ffff517224 */ /* 0x000fe400078e008f */
[----:B------:R-:W-:Y:S01]  /*4b20*/  IMAD.MOV.U32 R80, RZ, RZ, R142 ;  /* 0x000000ffff507224 */ /* 0x000fe200078e008e */
[----:B------:R-:W-:Y:S01]  /*4b30*/  HMMA.16816.F32 R40, R8, R46, RZ ;  /* 0x0000002e0828723c */ /* 0x000fe200000018ff */
[----:B------:R-:W-:Y:S02]  /*4b40*/  IMAD.MOV.U32 R94, RZ, RZ, R134 ;  /* 0x000000ffff5e7224 */ /* 0x000fe400078e0086 */
[----:B------:R-:W-:Y:S02]  /*4b50*/  IMAD.MOV.U32 R109, RZ, RZ, R132 ;  /* 0x000000ffff6d7224 */ /* 0x000fe400078e0084 */
[----:B------:R-:W-:-:S03]  /*4b60*/  IMAD.MOV.U32 R148, RZ, RZ, R81 ;  /* 0x000000ffff947224 */ /* 0x000fc600078e0051 */
[C---:B------:R-:W-:Y:S08]  /*4b70*/  HMMA.16816.F32 R52, R8.reuse, R60, RZ ;  /* 0x0000003c0834723c */ /* 0x040ff000000018ff */
[C---:B------:R-:W-:Y:S08]  /*4b80*/  HMMA.16816.F32 R48, R8.reuse, R62, RZ ;  /* 0x0000003e0830723c */ /* 0x040ff000000018ff */
[C---:B------:R-:W-:Y:S08]  /*4b90*/  HMMA.16816.F32 R44, R8.reuse, R64, RZ ;  /* 0x00000040082c723c */ /* 0x040ff000000018ff */
[----:B------:R-:W-:Y:S08]  /*4ba0*/  HMMA.16816.F32 R60, R8, R68, RZ ;  /* 0x00000044083c723c */ /* 0x000ff000000018ff */
[----:B------:R-:W-:Y:S01]  /*4bb0*/  HMMA.16816.F32 R136, R4, R98, R16 ;  /* 0x000000620488723c */ /* 0x000fe20000001810 */
[----:B------:R-:W1:Y:S07]  /*4bc0*/  LDSM.16.MT88.4 R16, [R215+0x6900] ;  /* 0x00690000d710783b */ /* 0x000e6e0000004200 */
[C---:B------:R-:W-:Y:S08]  /*4bd0*/  HMMA.16816.F32 R64, R8.reuse, R66, RZ ;  /* 0x000000420840723c */ /* 0x040ff000000018ff */
[C---:B------:R-:W-:Y:S08]  /*4be0*/  HMMA.16816.F32 R68, R8.reuse, R70, RZ ;  /* 0x000000460844723c */ /* 0x040ff000000018ff */
[----:B------:R-:W-:Y:S01]  /*4bf0*/  HMMA.16816.F32 R116, R8, R118, RZ ;  /* 0x000000760874723c */ /* 0x000fe200000018ff */
[----:B------:R-:W2:Y:S07]  /*4c00*/  LDSM.16.MT88.4 R8, [R214+0x6900] ;  /* 0x00690000d608783b */ /* 0x000eae0000004200 */
[C---:B------:R-:W-:Y:S07]  /*4c10*/  HMMA.16816.F32 R144, R4.reuse, R106, R36 ;  /* 0x0000006a0490723c */ /* 0x040fee0000001824 */
[----:B------:R-:W-:Y:S01]  /*4c20*/  MOV R39, R141 ;  /* 0x0000008d00277202 */ /* 0x000fe20000000f00 */
[----:B------:R-:W-:Y:S01]  /*4c30*/  IMAD.MOV.U32 R38, RZ, RZ, R140 ;  /* 0x000000ffff267224 */ /* 0x000fe200078e008c */
[C---:B------:R-:W-:Y:S08]  /*4c40*/  HMMA.16816.F32 R152, R4.reuse, R104, R76 ;  /* 0x000000680498723c */ /* 0x040ff0000000184c */
[C---:B------:R-:W-:Y:S01]  /*4c50*/  HMMA.16816.F32 R140, R4.reuse, R96, R20 ;  /* 0x00000060048c723c */ /* 0x040fe20000001814 */
[----:B------:R-:W3:Y:S07]  /*4c60*/  LDSM.16.MT88.4 R20, [R212+0x9900] ;  /* 0x00990000d414783b */ /* 0x000eee0000004200 */
[C---:B-1----:R-:W-:Y:S08]  /*4c70*/  HMMA.16816.F32 R96, R4.reuse, R16, R72 ;  /* 0x000000100460723c */ /* 0x042ff00000001848 */
[C---:B------:R-:W-:Y:S01]  /*4c80*/  HMMA.16816.F32 R76, R4.reuse, R18, R56 ;  /* 0x00000012044c723c */ /* 0x040fe20000001838 */
[----:B------:R-:W-:Y:S07]  /*4c90*/  LDSM.16.MT88.4 R16, [R212+0x1100] ;  /* 0x00110000d410783b */ /* 0x000fee0000004200 */
[C---:B--2---:R-:W-:Y:S08]  /*4ca0*/  HMMA.16816.F32 R72, R4.reuse, R8, R52 ;  /* 0x000000080448723c */ /* 0x044ff00000001834 */
[C---:B------:R-:W-:Y:S01]  /*4cb0*/  HMMA.16816.F32 R56, R4.reuse, R10, R48 ;  /* 0x0000000a0438723c */ /* 0x040fe20000001830 */
[----:B------:R-:W1:Y:S07]  /*4cc0*/  LDSM.16.MT88.4 R8, [R215+0x9900] ;  /* 0x00990000d708783b */ /* 0x000e6e0000004200 */
[C---:B------:R-:W-:Y:S01]  /*4cd0*/  HMMA.16816.F32 R132, R4.reuse, R100, R28 ;  /* 0x000000640484723c */ /* 0x040fe2000000181c */
[----:B------:R2:W-:Y:S07]  /*4ce0*/  MUFU.EX2 R101, R2 ;  /* 0x0000000200657308 */ /* 0x0005ee0000000800 */
[C---:B------:R-:W-:Y:S01]  /*4cf0*/  HMMA.16816.F32 R28, R4.reuse, R102, R24 ;  /* 0x00000066041c723c */ /* 0x040fe20000001818 */
[----:B------:R-:W4:Y:S06]  /*4d00*/  LDSM.16.MT88.4 R24, [R213+0x9900] ;  /* 0x00990000d518783b */ /* 0x000f2c0000004200 */
[----:B------:R-:W-:Y:S01]  /*4d10*/  IMAD.MOV.U32 R102, RZ, RZ, R87 ;  /* 0x000000ffff667224 */ /* 0x000fe200078e0057 */
[----:B---3--:R-:W-:Y:S01]  /*4d20*/  HMMA.16816.F32 R52, R4, R20, R44 ;  /* 0x000000140434723c */ /* 0x008fe2000000182c */
[----:B--2---:R-:W-:-:S02]  /*4d30*/  FFMA.FTZ R2, R151, c[0x0][0x2d0], -R12 ;  /* 0x0000b40097027a23 */ /* 0x004fc4000001080c */
[----:B------:R-:W-:Y:S02]  /*4d40*/  IMAD.MOV.U32 R103, RZ, RZ, R84 ;  /* 0x000000ffff677224 */ /* 0x000fe400078e0054 */
[----:B------:R2:W3:Y:S01]  /*4d50*/  MUFU.EX2 R37, R2 ;  /* 0x0000000200257308 */ /* 0x0004e20000000800 */
[----:B------:R-:W-:Y:S02]  /*4d60*/  IMAD.MOV.U32 R151, RZ, RZ, R83 ;  /* 0x000000ffff977224 */ /* 0x000fe400078e0053 */
[C---:B------:R-:W-:Y:S01]  /*4d70*/  HMMA.16816.F32 R64, R4.reuse, R22, R64 ;  /* 0x000000160440723c */ /* 0x040fe20000001840 */
[----:B------:R-:W4:Y:S07]  /*4d80*/  LDSM.16.MT88.4 R20, [R214+0x9900] ;  /* 0x00990000d614783b */ /* 0x000f2e0000004200 */
[----:B------:R-:W-:Y:S01]  /*4d90*/  HMMA.16816.F32 R104, R4, R112, R32 ;  /* 0x000000700468723c */ /* 0x000fe20000001820 */
[----:B--2---:R-:W-:-:S02]  /*4da0*/  FFMA.FTZ R2, R150, c[0x0][0x2d0], -R12 ;  /* 0x0000b40096027a23 */ /* 0x004fc4000001080c */
[----:B------:R-:W-:-:S05]  /*4db0*/  IMAD.MOV.U32 R150, RZ, RZ, R88 ;  /* 0x000000ffff967224 */ /* 0x000fca00078e0058 */
[----:B-1----:R-:W-:Y:S01]  /*4dc0*/  HMMA.16816.F32 R48, R4, R8, R124 ;  /* 0x000000080430723c */ /* 0x002fe2000000187c */
[----:B------:R1:W2:Y:S01]  /*4dd0*/  MUFU.EX2 R100, R2 ;  /* 0x0000000200647308 */ /* 0x0002a20000000800 */
[----:B------:R-:W-:Y:S01]  /*4de0*/  IMAD.MOV.U32 R33, RZ, RZ, R90 ;  /* 0x000000ffff217224 */ /* 0x000fe200078e005a */
[----:B------:R-:W-:Y:S01]  /*4df0*/  MOV R35, R86 ;  /* 0x0000005600237202 */ /* 0x000fe20000000f00 */
[----:B------:R-:W-:-:S03]  /*4e00*/  IMAD.MOV.U32 R34, RZ, RZ, R91 ;  /* 0x000000ffff227224 */ /* 0x000fc600078e005b */
[----:B---3--:R-:W-:Y:S01]  /*4e10*/  MOV R126, R37 ;  /* 0x00000025007e7202 */ /* 0x008fe20000000f00 */
[----:B------:R-:W-:Y:S01]  /*4e20*/  HMMA.16816.F32 R44, R4, R10, R120 ;  /* 0x0000000a042c723c */ /* 0x000fe20000001878 */
[----:B------:R-:W3:Y:S01]  /*4e30*/  LDSM.16.MT88.4 R8, [R213+0x1100] ;  /* 0x00110000d508783b */ /* 0x000ee20000004200 */
[----:B------:R-:W-:-:S06]  /*4e40*/  IMAD.MOV.U32 R127, RZ, RZ, R38 ;  /* 0x000000ffff7f7224 */ /* 0x000fcc00078e0026 */
[C---:B----4-:R-:W-:Y:S01]  /*4e50*/  HMMA.16816.F32 R60, R4.reuse, R24, R60 ;  /* 0x00000018043c723c */ /* 0x050fe2000000183c */
[----:B-1----:R-:W-:Y:S01]  /*4e60*/  FFMA.FTZ R2, R149, c[0x0][0x2d0], -R12 ;  /* 0x0000b40095027a23 */ /* 0x002fe2000001080c */
[----:B------:R-:W-:Y:S01]  /*4e70*/  MOV R149, R89 ;  /* 0x0000005900957202 */ /* 0x000fe20000000f00 */
[----:B--2---:R-:W-:Y:S01]  /*4e80*/  IMAD.MOV.U32 R125, RZ, RZ, R100 ;  /* 0x000000ffff7d7224 */ /* 0x004fe200078e0064 */
[----:B------:R-:W-:Y:S01]  /*4e90*/  MOV R100, R85 ;  /* 0x0000005500647202 */ /* 0x000fe20000000f00 */
[----:B------:R1:W2:Y:S02]  /*4ea0*/  MUFU.EX2 R36, R2 ;  /* 0x0000000200247308 */ /* 0x0002a40000000800 */
[----:B------:R-:W-:Y:S01]  /*4eb0*/  MOV R25, R39 ;  /* 0x0000002700197202 */ /* 0x000fe20000000f00 */
[C---:B------:R-:W-:Y:S08]  /*4ec0*/  HMMA.16816.F32 R112, R4.reuse, R114, R40 ;  /* 0x000000720470723c */ /* 0x040ff00000001828 */
[----:B------:R-:W-:Y:S01]  /*4ed0*/  HMMA.16816.F32 R68, R4, R26, R68 ;  /* 0x0000001a0444723c */ /* 0x000fe20000001844 */
[----:B-1----:R-:W-:Y:S01]  /*4ee0*/  FFMA.FTZ R2, R160, c[0x0][0x2d0], -R0 ;  /* 0x0000b400a0027a23 */ /* 0x002fe20000010800 */
[----:B------:R-:W-:-:S05]  /*4ef0*/  MOV R160, R34 ;  /* 0x0000002200a07202 */ /* 0x000fca0000000f00 */
[----:B------:R-:W-:Y:S01]  /*4f00*/  IMAD.MOV.U32 R27, RZ, RZ, R80 ;  /* 0x000000ffff1b7224 */ /* 0x000fe200078e0050 */
[----:B------:R-:W-:Y:S01]  /*4f10*/  HMMA.16816.F32 R40, R4, R20, R128 ;  /* 0x000000140428723c */ /* 0x000fe20000001880 */
[----:B------:R1:W-:Y:S01]  /*4f20*/  MUFU.EX2 R32, R2 ;  /* 0x0000000200207308 */ /* 0x0003e20000000800 */
[----:B------:R-:W-:Y:S01]  /*4f30*/  MOV R26, R82 ;  /* 0x00000052001a7202 */ /* 0x000fe20000000f00 */
[----:B-1----:R-:W-:Y:S02]  /*4f40*/  FFMA.FTZ R2, R163, c[0x0][0x2d0], -R0 ;  /* 0x0000b400a3027a23 */ /* 0x002fe40000010800 */
[----:B--2---:R-:W-:-:S04]  /*4f50*/  IMAD.MOV.U32 R163, RZ, RZ, R36 ;  /* 0x000000ffffa37224 */ /* 0x004fc800078e0024 */
[----:B------:R1:W2:Y:S01]  /*4f60*/  MUFU.EX2 R124, R2 ;  /* 0x00000002007c7308 */ /* 0x0002a20000000800 */
[----:B------:R-:W-:Y:S01]  /*4f70*/  HMMA.16816.F32 R36, R4, R22, R116 ;  /* 0x000000160424723c */ /* 0x000fe20000001874 */
[----:B------:R-:W4:Y:S06]  /*4f80*/  LDSM.16.MT88.4 R20, [R215+0x1100] ;  /* 0x00110000d714783b */ /* 0x000f2c0000004200 */
[----:B------:R-:W-:Y:S02]  /*4f90*/  F2FP.PACK_AB R4, R126, R101 ;  /* 0x000000657e04723e */ /* 0x000fe400000000ff */
[----:B------:R-:W-:Y:S01]  /*4fa0*/  F2FP.PACK_AB R6, R163, R125 ;  /* 0x0000007da306723e */ /* 0x000fe200000000ff */
[----:B-1----:R-:W-:Y:S01]  /*4fb0*/  FFMA.FTZ R2, R162, c[0x0][0x2d0], -R0 ;  /* 0x0000b400a2027a23 */ /* 0x002fe20000010800 */
[----:B--2---:R-:W-:-:S03]  /*4fc0*/  F2FP.PACK_AB R5, R124, R32 ;  /* 0x000000207c05723e */ /* 0x004fc600000000ff */
[----:B------:R1:W-:Y:S02]  /*4fd0*/  MUFU.EX2 R24, R2 ;  /* 0x0000000200187308 */ /* 0x0003e40000000800 */
[----:B-1----:R-:W-:Y:S02]  /*4fe0*/  FFMA.FTZ R2, R161, c[0x0][0x2d0], -R0 ;  /* 0x0000b400a1027a23 */ /* 0x002fe40000010800 */
[----:B------:R-:W-:-:S04]  /*4ff0*/  IMAD.MOV.U32 R161, RZ, RZ, R35 ;  /* 0x000000ffffa17224 */ /* 0x000fc800078e0023 */
[----:B------:R-:W1:Y:S02]  /*5000*/  MUFU.EX2 R162, R2 ;  /* 0x0000000200a27308 */ /* 0x000e640000000800 */
[----:B-1----:R-:W-:Y:S02]  /*5010*/  F2FP.PACK_AB R7, R162, R24 ;  /* 0x00000018a207723e */ /* 0x002fe400000000ff */
[----:B------:R-:W-:-:S05]  /*5020*/  MOV R2, R94 ;  /* 0x0000005e00027202 */ /* 0x000fca0000000f00 */
[C---:B---3--:R-:W-:Y:S07]  /*5030*/  HMMA.16816.F32 R84, R4.reuse, R8, R204 ;  /* 0x000000080454723c */ /* 0x048fee00000018cc */
[----:B------:R-:W-:Y:S01]  /*5040*/  MOV R206, R101 ;  /* 0x0000006500ce7202 */ /* 0x000fe20000000f00 */
[----:B------:R-:W-:Y:S01]  /*5050*/  HMMA.16816.F32 R88, R4, R10, R196 ;  /* 0x0000000a0458723c */ /* 0x000fe200000018c4 */
[----:B------:R-:W1:Y:S01]  /*5060*/  LDSM.16.MT88.4 R8, [R212+0x4100] ;  /* 0x00410000d408783b */ /* 0x000e620000004200 */
[----:B------:R-:W-:Y:S01]  /*5070*/  IMAD.MOV.U32 R207, RZ, RZ, R110 ;  /* 0x000000ffffcf7224 */ /* 0x000fe200078e006e */
[----:B------:R-:W-:Y:S01]  /*5080*/  MOV R204, R108 ;  /* 0x0000006c00cc7202 */ /* 0x000fe20000000f00 */
[----:B------:R-:W-:-:S03]  /*5090*/  IMAD.MOV.U32 R205, RZ, RZ, R32 ;  /* 0x000000ffffcd7224 */ /* 0x000fc600078e0020 */
[----:B------:R-:W-:Y:S01]  /*50a0*/  IMAD.MOV.U32 R196, RZ, RZ, R102 ;  /* 0x000000ffffc47224 */ /* 0x000fe200078e0066 */
[C---:B------:R-:W-:Y:S01]  /*50b0*/  HMMA.16816.F32 R168, R4.reuse, R16, R168 ;  /* 0x0000001004a8723c */ /* 0x040fe200000018a8 */
[----:B------:R-:W-:Y:S01]  /*50c0*/  MOV R197, R103 ;  /* 0x0000006700c57202 */ /* 0x000fe20000000f00 */
[----:B------:R-:W-:Y:S02]  /*50d0*/  IMAD.MOV.U32 R199, RZ, RZ, R100 ;  /* 0x000000ffffc77224 */ /* 0x000fe400078e0064 */
[----:B------:R-:W-:Y:S02]  /*50e0*/  IMAD.MOV.U32 R198, RZ, RZ, R127 ;  /* 0x000000ffffc67224 */ /* 0x000fe400078e007f */
[----:B------:R-:W-:Y:S02]  /*50f0*/  IMAD.MOV.U32 R127, RZ, RZ, R33 ;  /* 0x000000ffff7f7224 */ /* 0x000fe400078e0021 */
[C---:B------:R-:W-:Y:S01]  /*5100*/  HMMA.16816.F32 R80, R4.reuse, R18, R208 ;  /* 0x000000120450723c */ /* 0x040fe200000018d0 */
[----:B------:R-:W2:Y:S04]  /*5110*/  LDSM.16.MT88.4 R16, [R214+0x1100] ;  /* 0x00110000d610783b */ /* 0x000ea80000004200 */
[----:B------:R-:W-:Y:S02]  /*5120*/  LDSM.16.MT88.4 R32, [R212+0x7100] ;  /* 0x00710000d420783b */ /* 0x000fe40000004200 */
[----:B------:R-:W-:Y:S01]  /*5130*/  IMAD.MOV.U32 R209, RZ, RZ, R92 ;  /* 0x000000ffffd17224 */ /* 0x000fe200078e005c */
[----:B----4-:R-:W-:Y:S01]  /*5140*/  HMMA.16816.F32 R100, R4, R22, R192 ;  /* 0x000000160464723c */ /* 0x010fe200000018c0 */
[----:B------:R-:W-:-:S02]  /*5150*/  IMAD.MOV.U32 R210, RZ, RZ, R93 ;  /* 0x000000ffffd27224 */ /* 0x000fc400078e005d */
[----:B------:R-:W-:Y:S02]  /*5160*/  IMAD.MOV.U32 R211, RZ, RZ, R95 ;  /* 0x000000ffffd37224 */ /* 0x000fe400078e005f */
[----:B------:R-:W-:-:S03]  /*5170*/  IMAD.MOV.U32 R208, RZ, RZ, R111 ;  /* 0x000000ffffd07224 */ /* 0x000fc600078e006f */
[C---:B------:R-:W-:Y:S01]  /*5180*/  HMMA.16816.F32 R92, R4.reuse, R20, R200 ;  /* 0x00000014045c723c */ /* 0x040fe200000018c8 */
[----:B------:R-:W3:Y:S06]  /*5190*/  LDSM.16.MT88.4 R20, [R213+0x4100] ;  /* 0x00410000d514783b */ /* 0x000eec0000004200 */
[----:B------:R-:W-:Y:S01]  /*51a0*/  IMAD.MOV.U32 R203, RZ, RZ, R109 ;  /* 0x000000ffffcb7224 */ /* 0x000fe200078e006d */
[----:B------:R-:W-:Y:S01]  /*51b0*/  MOV R202, R211 ;  /* 0x000000d300ca7202 */ /* 0x000fe20000000f00 */
[----:B-1----:R-:W-:Y:S01]  /*51c0*/  HMMA.16816.F32 R120, R4, R8, R180 ;  /* 0x000000080478723c */ /* 0x002fe200000018b4 */
[----:B------:R-:W-:Y:S01]  /*51d0*/  IMAD.MOV.U32 R201, RZ, RZ, R196 ;  /* 0x000000ffffc97224 */ /* 0x000fe200078e00c4 */
[----:B------:R-:W-:Y:S01]  /*51e0*/  MOV R196, R149 ;  /* 0x0000009500c47202 */ /* 0x000fe20000000f00 */
[----:B------:R-:W-:-:S02]  /*51f0*/  IMAD.MOV.U32 R149, RZ, RZ, R150 ;  /* 0x000000ffff957224 */ /* 0x000fc400078e0096 */
[----:B------:R-:W-:Y:S02]  /*5200*/  IMAD.MOV.U32 R200, RZ, RZ, R127 ;  /* 0x000000ffffc87224 */ /* 0x000fe400078e007f */
[----:B------:R-:W-:Y:S01]  /*5210*/  IMAD.MOV.U32 R150, RZ, RZ, R151 ;  /* 0x000000ffff967224 */ /* 0x000fe200078e0097 */
[----:B------:R-:W-:Y:S01]  /*5220*/  HMMA.16816.F32 R192, R4, R10, R172 ;  /* 0x0000000a04c0723c */ /* 0x000fe200000018ac */
[----:B------:R-:W1:Y:S01]  /*5230*/  LDSM.16.MT88.4 R8, [R214+0x4100] ;  /* 0x00410000d608783b */ /* 0x000e620000004200 */
[----:B------:R-:W-:Y:S01]  /*5240*/  MOV R151, R26 ;  /* 0x0000001a00977202 */ /* 0x000fe20000000f00 */
[----:B------:R-:W-:Y:S02]  /*5250*/  IMAD.MOV.U32 R127, RZ, RZ, R25 ;  /* 0x000000ffff7f7224 */ /* 0x000fe400078e0019 */
[----:B------:R-:W-:-:S03]  /*5260*/  IMAD.MOV.U32 R211, RZ, RZ, R162 ;  /* 0x000000ffffd37224 */ /* 0x000fc600078e00a2 */
[C---:B--2---:R-:W-:Y:S08]  /*5270*/  HMMA.16816.F32 R108, R4.reuse, R16, R188 ;  /* 0x00000010046c723c */ /* 0x044ff000000018bc */
[C---:B------:R-:W-:Y:S01]  /*5280*/  HMMA.16816.F32 R116, R4.reuse, R18, R184 ;  /* 0x000000120474723c */ /* 0x040fe200000018b8 */
[----:B------:R-:W2:Y:S07]  /*5290*/  LDSM.16.MT88.4 R16, [R215+0x4100] ;  /* 0x00410000d710783b */ /* 0x000eae0000004200 */
[C---:B---3--:R-:W-:Y:S08]  /*52a0*/  HMMA.16816.F32 R188, R4.reuse, R20, R176 ;  /* 0x0000001404bc723c */ /* 0x048ff000000018b0 */
[C---:B------:R-:W-:Y:S01]  /*52b0*/  HMMA.16816.F32 R184, R4.reuse, R22, R156 ;  /* 0x0000001604b8723c */ /* 0x040fe2000000189c */
[----:B------:R-:W3:Y:S06]  /*52c0*/  LDSM.16.MT88.4 R20, [R215+0x7100] ;  /* 0x00710000d714783b */ /* 0x000eec0000004200 */
[----:B------:R-:W-:Y:S01]  /*52d0*/  MOV R159, R204 ;  /* 0x000000cc009f7202 */ /* 0x000fe20000000f00 */
[----:B------:R-:W-:Y:S01]  /*52e0*/  IMAD.MOV.U32 R158, RZ, RZ, R197 ;  /* 0x000000ffff9e7224 */ /* 0x000fe200078e00c5 */
[----:B-1----:R-:W-:Y:S01]  /*52f0*/  HMMA.16816.F32 R176, R4, R8, R132 ;  /* 0x0000000804b0723c */ /* 0x002fe20000001884 */
[----:B------:R-:W-:Y:S01]  /*5300*/  MOV R204, R24 ;  /* 0x0000001800cc7202 */ /* 0x000fe20000000f00 */
[----:B------:R-:W-:-:S02]  /*5310*/  IMAD.MOV.U32 R197, RZ, RZ, R209 ;  /* 0x000000ffffc57224 */ /* 0x000fc400078e00d1 */
[----:B------:R-:W-:Y:S01]  /*5320*/  IMAD.MOV.U32 R209, RZ, RZ, R210 ;  /* 0x000000ffffd17224 */ /* 0x000fe200078e00d2 */
[----:B------:R-:W-:Y:S02]  /*5330*/  MOV R210, R163 ;  /* 0x000000a300d27202 */ /* 0x000fe40000000f00 */
[----:B------:R-:W-:Y:S01]  /*5340*/  IMAD.MOV.U32 R132, RZ, RZ, R27 ;  /* 0x000000ffff847224 */ /* 0x000fe200078e001b */
[----:B------:R-:W-:Y:S01]  /*5350*/  HMMA.16816.F32 R172, R4, R10, R28 ;  /* 0x0000000a04ac723c */ /* 0x000fe2000000181c */
[----:B------:R-:W1:Y:S01]  /*5360*/  LDSM.16.MT88.4 R24, [R213+0x7100] ;  /* 0x00710000d518783b */ /* 0x000e620000004200 */
[----:B------:R-:W-:Y:S01]  /*5370*/  MOV R134, R203 ;  /* 0x000000cb00867202 */ /* 0x000fe20000000f00 */
[----:B------:R-:W-:Y:S01]  /*5380*/  IMAD.MOV.U32 R203, RZ, RZ, R161 ;  /* 0x000000ffffcb7224 */ /* 0x000fe200078e00a1 */
[----:B------:R-:W-:Y:S01]  /*5390*/  MOV R135, R148 ;  /* 0x0000009400877202 */ /* 0x000fe20000000f00 */
[----:B------:R-:W-:Y:S01]  /*53a0*/  LDSM.16.MT88.4 R8, [R212+0xa100] ;  /* 0x00a10000d408783b */ /* 0x000fe20000004200 */
[----:B------:R-:W-:-:S02]  /*53b0*/  IMAD.MOV.U32 R133, RZ, RZ, R160 ;  /* 0x000000ffff857224 */ /* 0x000fc400078e00a0 */
[C---:B--2---:R-:W-:Y:S01]  /*53c0*/  HMMA.16816.F32 R128, R4.reuse, R16, R152 ;  /* 0x000000100480723c */ /* 0x044fe20000001898 */
[----:B------:R-:W-:Y:S07]  /*53d0*/  LDSM.16.MT88.4 R28, [R213+0xa100] ;  /* 0x00a10000d51c783b */ /* 0x000fee0000004200 */
[C---:B------:R-:W-:Y:S01]  /*53e0*/  HMMA.16816.F32 R180, R4.reuse, R18, R144 ;  /* 0x0000001204b4723c */ /* 0x040fe20000001890 */
[----:B------:R-:W2:Y:S07]  /*53f0*/  LDSM.16.MT88.4 R16, [R214+0x7100] ;  /* 0x00710000d610783b */ /* 0x000eae0000004200 */
[C---:B------:R-:W-:Y:S07]  /*5400*/  HMMA.16816.F32 R160, R4.reuse, R32, R140 ;  /* 0x0000002004a0723c */ /* 0x040fee000000188c */
[----:B------:R-:W-:Y:S01]  /*5410*/  IMAD.MOV.U32 R143, RZ, RZ, R158 ;  /* 0x000000ffff8f7224 */ /* 0x000fe200078e009e */
[----:B---3--:R-:W-:Y:S01]  /*5420*/  HMMA.16816.F32 R144, R4, R20, R96 ;  /* 0x000000140490723c */ /* 0x008fe20000001860 */
[----:B------:R-:W-:Y:S01]  /*5430*/  IMAD.MOV.U32 R142, RZ, RZ, R159 ;  /* 0x000000ffff8e7224 */ /* 0x000fe200078e009f */
[----:B------:R-:W-:Y:S01]  /*5440*/  MOV R141, R202 ;  /* 0x000000ca008d7202 */ /* 0x000fe20000000f00 */
[----:B------:R-:W-:-:S04]  /*5450*/  IMAD.MOV.U32 R140, RZ, RZ, R203 ;  /* 0x000000ffff8c7224 */ /* 0x000fc800078e00cb */
[----:B------:R-:W-:Y:S01]  /*5460*/  IMAD.MOV.U32 R98, RZ, RZ, R125 ;  /* 0x000000ffff627224 */ /* 0x000fe200078e007d */
[----:B------:R-:W-:Y:S01]  /*5470*/  HMMA.16816.F32 R156, R4, R34, R136 ;  /* 0x00000022049c723c */ /* 0x000fe20000001888 */
[----:B------:R-:W-:Y:S01]  /*5480*/  MOV R97, R124 ;  /* 0x0000007c00617202 */ /* 0x000fe20000000f00 */
[----:B------:R-:W-:Y:S01]  /*5490*/  IMAD.MOV.U32 R96, RZ, RZ, R126 ;  /* 0x000000ffff607224 */ /* 0x000fe200078e007e */
[----:B------:R-:W-:Y:S01]  /*54a0*/  LDSM.16.MT88.4 R32, [R212+0x4900] ;  /* 0x00490000d420783b */ /* 0x000fe20000004200 */
[----:B------:R-:W-:-:S03]  /*54b0*/  IMAD.MOV.U32 R99, RZ, RZ, R204 ;  /* 0x000000ffff637224 */ /* 0x000fc600078e00cc */
[----:B------:R-:W-:Y:S01]  /*54c0*/  IMAD.MOV.U32 R139, RZ, RZ, R196 ;  /* 0x000000ffff8b7224 */ /* 0x000fe200078e00c4 */
[----:B------:R-:W-:Y:S01]  /*54d0*/  MOV R138, R149 ;  /* 0x00000095008a7202 */ /* 0x000fe20000000f00 */
[----:B------:R-:W-:Y:S01]  /*54e0*/  IMAD.MOV.U32 R196, RZ, RZ, R150 ;  /* 0x000000ffffc47224 */ /* 0x000fe200078e0096 */
[----:B-1----:R-:W-:Y:S01]  /*54f0*/  HMMA.16816.F32 R152, R4, R26, R112 ;  /* 0x0000001a0498723c */ /* 0x002fe20000001870 */
[----:B------:R-:W-:Y:S02]  /*5500*/  IMAD.MOV.U32 R137, RZ, RZ, R151 ;  /* 0x000000ffff897224 */ /* 0x000fe400078e0097 */
[----:B------:R-:W-:-:S05]  /*5510*/  IMAD.MOV.U32 R136, RZ, RZ, R127 ;  /* 0x000000ffff887224 */ /* 0x000fca00078e007f */
[C---:B------:R-:W-:Y:S01]  /*5520*/  HMMA.16816.F32 R148, R4.reuse, R24, R104 ;  /* 0x000000180494723c */ /* 0x040fe20000001868 */
[----:B------:R-:W-:Y:S07]  /*5530*/  LDSM.16.MT88.4 R24, [R212+0x1900] ;  /* 0x00190000d418783b */ /* 0x000fee0000004200 */
[C---:B--2---:R-:W-:Y:S08]  /*5540*/  HMMA.16816.F32 R112, R4.reuse, R16, R72 ;  /* 0x000000100470723c */ /* 0x044ff00000001848 */
[C---:B------:R-:W-:Y:S01]  /*5550*/  HMMA.16816.F32 R104, R4.reuse, R18, R56 ;  /* 0x000000120468723c */ /* 0x040fe20000001838 */
[----:B------:R-:W1:Y:S06]  /*5560*/  LDSM.16.MT88.4 R16, [R214+0xa100] ;  /* 0x00a10000d610783b */ /* 0x000e6c0000004200 */
[----:B------:R-:W-:Y:S01]  /*5570*/  IMAD.MOV.U32 R58, RZ, RZ, R206 ;  /* 0x000000ffff3a7224 */ /* 0x000fe200078e00ce */
[----:B------:R-:W-:Y:S01]  /*5580*/  HMMA.16816.F32 R124, R4, R22, R76 ;  /* 0x00000016047c723c */ /* 0x000fe2000000184c */
[----:B------:R-:W-:Y:S01]  /*5590*/  MOV R56, R208 ;  /* 0x000000d000387202 */ /* 0x000fe20000000f00 */
[----:B------:R-:W-:Y:S01]  /*55a0*/  IMAD.MOV.U32 R57, RZ, RZ, R207 ;  /* 0x000000ffff397224 */ /* 0x000fe200078e00cf */
[----:B------:R-:W-:Y:S01]  /*55b0*/  LDSM.16.MT88.4 R20, [R213+0x1900] ;  /* 0x00190000d514783b */ /* 0x000fe20000004200 */
[----:B------:R-:W-:-:S04]  /*55c0*/  MOV R59, R205 ;  /* 0x000000cd003b7202 */ /* 0x000fc80000000f00 */
[C---:B------:R-:W-:Y:S08]  /*55d0*/  HMMA.16816.F32 R76, R4.reuse, R8, R52 ;  /* 0x00000008044c723c */ /* 0x040ff00000001834 */
[C---:B------:R-:W-:Y:S01]  /*55e0*/  HMMA.16816.F32 R72, R4.reuse, R10, R64 ;  /* 0x0000000a0448723c */ /* 0x040fe20000001840 */
[----:B------:R-:W2:Y:S06]  /*55f0*/  LDSM.16.MT88.4 R8, [R215+0xa100] ;  /* 0x00a10000d708783b */ /* 0x000eac0000004200 */
[----:B------:R-:W-:Y:S01]  /*5600*/  IMAD.MOV.U32 R66, RZ, RZ, R2 ;  /* 0x000000ffff427224 */ /* 0x000fe200078e0002 */
[----:B------:R-:W-:Y:S01]  /*5610*/  HMMA.16816.F32 R60, R4, R28, R60 ;  /* 0x0000001c043c723c */ /* 0x000fe2000000183c */
[----:B------:R-:W-:Y:S01]  /*5620*/  FFMA.FTZ R2, R248, c[0x0][0x2d0], -R12 ;  /* 0x0000b400f8027a23 */ /* 0x000fe2000001080c */
[----:B------:R-:W-:Y:S01]  /*5630*/  MOV R248, R99 ;  /* 0x0000006300f87202 */ /* 0x000fe20000000f00 */
[----:B------:R-:W-:-:S02]  /*5640*/  IMAD.MOV.U32 R67, RZ, RZ, R209 ;  /* 0x000000ffff437224 */ /* 0x000fc400078e00d1 */
[----:B------:R3:W-:Y:S03]  /*5650*/  MUFU.EX2 R206, R2 ;  /* 0x0000000200ce7308 */ /* 0x0007e60000000800 */
[C---:B------:R-:W-:Y:S01]  /*5660*/  HMMA.16816.F32 R68, R4.reuse, R30, R68 ;  /* 0x0000001e0444723c */ /* 0x040fe20000001844 */
[----:B------:R-:W-:Y:S07]  /*5670*/  LDSM.16.MT88.4 R28, [R213+0x7900] ;  /* 0x00790000d51c783b */ /* 0x000fee0000004200 */
[----:B-1----:R-:W-:Y:S01]  /*5680*/  HMMA.16816.F32 R40, R4, R16, R40 ;  /* 0x000000100428723c */ /* 0x002fe20000001828 */
[----:B---3--:R-:W-:-:S02]  /*5690*/  FFMA.FTZ R2, R246, c[0x0][0x2d0], -R12 ;  /* 0x0000b400f6027a23 */ /* 0x008fc4000001080c */
[----:B------:R-:W-:-:S05]  /*56a0*/  IMAD.MOV.U32 R246, RZ, RZ, R98 ;  /* 0x000000fffff67224 */ /* 0x000fca00078e0062 */
[C---:B------:R-:W-:Y:S01]  /*56b0*/  HMMA.16816.F32 R36, R4.reuse, R18, R36 ;  /* 0x000000120424723c */ /* 0x040fe20000001824 */
[----:B------:R1:W3:Y:S01]  /*56c0*/  MUFU.EX2 R209, R2 ;  /* 0x0000000200d17308 */ /* 0x0002e20000000800 */
[----:B------:R-:W4:Y:S06]  /*56d0*/  LDSM.16.MT88.4 R16, [R215+0x1900] ;  /* 0x00190000d710783b */ /* 0x000f2c0000004200 */
[----:B--2---:R-:W-:Y:S01]  /*56e0*/  HMMA.16816.F32 R48, R4, R8, R48 ;  /* 0x000000080430723c */ /* 0x004fe20000001830 */
[----:B-1----:R-:W-:-:S07]  /*56f0*/  FFMA.FTZ R2, R165, c[0x0][0x2d0], -R12 ;  /* 0x0000b400a5027a23 */ /* 0x002fce000001080c */
[----:B------:R-:W-:Y:S01]  /*5700*/  HMMA.16816.F32 R44, R4, R10, R44 ;  /* 0x0000000a042c723c */ /* 0x000fe2000000182c */
[----:B------:R-:W1:Y:S01]  /*5710*/  LDSM.16.MT88.4 R8, [R214+0x1900] ;  /* 0x00190000d608783b */ /* 0x000e620000004200 */
[----:B------:R-:W-:Y:S01]  /*5720*/  IMAD.MOV.U32 R165, RZ, RZ, R139 ;  /* 0x000000ffffa57224 */ /* 0x000fe200078e008b */
[----:B------:R2:W-:Y:S04]  /*5730*/  MUFU.EX2 R208, R2 ;  /* 0x0000000200d07308 */ /* 0x0005e80000000800 */
[----:B------:R-:W-:Y:S02]  /*5740*/  FFMA.FTZ R4, R251, c[0x0][0x2d0], -R0 ;  /* 0x0000b400fb047a23 */ /* 0x000fe40000010800 */
[----:B------:R-:W-:Y:S02]  /*5750*/  IMAD.MOV.U32 R251, RZ, RZ, R59 ;  /* 0x000000fffffb7224 */ /* 0x000fe400078e003b */
[----:B------:R3:W-:Y:S01]  /*5760*/  MUFU.EX2 R202, R4 ;  /* 0x0000000400ca7308 */ /* 0x0007e20000000800 */
[----:B--2---:R-:W-:Y:S01]  /*5770*/  FFMA.FTZ R2, R166, c[0x0][0x2d0], -R12 ;  /* 0x0000b400a6027a23 */ /* 0x004fe2000001080c */
[----:B------:R-:W-:-:S06]  /*5780*/  MOV R166, R141 ;  /* 0x0000008d00a67202 */ /* 0x000fcc0000000f00 */
[----:B------:R2:W2:Y:S01]  /*5790*/  MUFU.EX2 R207, R2 ;  /* 0x0000000200cf7308 */ /* 0x0004a20000000800 */
[----:B---3--:R-:W-:Y:S01]  /*57a0*/  F2FP.PACK_AB R4, R209, R206 ;  /* 0x000000ced104723e */ /* 0x008fe200000000ff */
[----:B--2---:R-:W-:Y:S01]  /*57b0*/  FFMA.FTZ R2, R249, c[0x0][0x2d0], -R0 ;  /* 0x0000b400f9027a23 */ /* 0x004fe20000010800 */
[----:B------:R-:W-:Y:S01]  /*57c0*/  F2FP.PACK_AB R6, R207, R208 ;  /* 0x000000d0cf06723e */ /* 0x000fe200000000ff */
[----:B------:R-:W-:-:S04]  /*57d0*/  IMAD.MOV.U32 R249, RZ, RZ, R97 ;  /* 0x000000fffff97224 */ /* 0x000fc800078e0061 */
[----:B------:R2:W-:Y:S02]  /*57e0*/  MUFU.EX2 R205, R2 ;  /* 0x0000000200cd7308 */ /* 0x0005e40000000800 */
[----:B--2---:R-:W-:Y:S01]  /*57f0*/  FFMA.FTZ R2, R250, c[0x0][0x2d0], -R0 ;  /* 0x0000b400fa027a23 */ /* 0x004fe20000010800 */
[----:B------:R-:W-:-:S05]  /*5800*/  MOV R250, R96 ;  /* 0x0000006000fa7202 */ /* 0x000fca0000000f00 */
[----:B------:R2:W3:Y:S02]  /*5810*/  MUFU.EX2 R204, R2 ;  /* 0x0000000200cc7308 */ /* 0x0004e40000000800 */
[----:B--2---:R-:W-:Y:S01]  /*5820*/  FFMA.FTZ R2, R252, c[0x0][0x2d0], -R0 ;  /* 0x0000b400fc027a23 */ /* 0x004fe20000010800 */
[----:B---3--:R-:W-:Y:S01]  /*5830*/  F2FP.PACK_AB R5, R204, R205 ;  /* 0x000000cdcc05723e */ /* 0x008fe200000000ff */
[----:B------:R-:W-:-:S04]  /*5840*/  IMAD.MOV.U32 R252, RZ, RZ, R58 ;  /* 0x000000fffffc7224 */ /* 0x000fc800078e003a */
[----:B------:R-:W2:Y:S02]  /*5850*/  MUFU.EX2 R203, R2 ;  /* 0x0000000200cb7308 */ /* 0x000ea40000000800 */
[----:B--2---:R-:W-:Y:S01]  /*5860*/  F2FP.PACK_AB R7, R203, R202 ;  /* 0x000000cacb07723e */ /* 0x004fe200000000ff */
[----:B------:R-:W-:-:S04]  /*5870*/  IMAD.MOV.U32 R2, RZ, RZ, R142 ;  /* 0x000000ffff027224 */ /* 0x000fc800078e008e */
[----:B------:R-:W-:Y:S02]  /*5880*/  FFMA.FTZ R2, R2, c[0x0][0x2d0], -R12 ;  /* 0x0000b40002027a23 */ /* 0x000fe4000001080c */
[C---:B------:R-:W-:Y:S07]  /*5890*/  HMMA.16816.F32 R52, R4.reuse, R26, R80 ;  /* 0x0000001a0434723c */ /* 0x040fee0000001850 */
[----:B------:R-:W-:Y:S01]  /*58a0*/  MOV R83, R66 ;  /* 0x0000004200537202 */ /* 0x000fe20000000f00 */
[----:B------:R-:W-:Y:S01]  /*58b0*/  IMAD.MOV.U32 R82, RZ, RZ, R67 ;  /* 0x000000ffff527224 */ /* 0x000fe200078e0043 */
[----:B------:R-:W-:Y:S01]  /*58c0*/  MOV R80, R57 ;  /* 0x0000003900507202 */ /* 0x000fe20000000f00 */
[----:B------:R-:W-:Y:S01]  /*58d0*/  IMAD.MOV.U32 R81, RZ, RZ, R56 ;  /* 0x000000ffff517224 */ /* 0x000fe200078e0038 */
[C---:B------:R-:W-:Y:S08]  /*58e0*/  HMMA.16816.F32 R64, R4.reuse, R22, R88 ;  /* 0x000000160440723c */ /* 0x040ff00000001858 */
[C---:B------:R-:W-:Y:S01]  /*58f0*/  HMMA.16816.F32 R56, R4.reuse, R20, R84 ;  /* 0x000000140438723c */ /* 0x040fe20000001854 */
[----:B------:R-:W-:Y:S07]  /*5900*/  LDSM.16.MT88.4 R20, [R215+0x4900] ;  /* 0x00490000d714783b */ /* 0x000fee0000004200 */
[C---:B----4-:R-:W-:Y:S08]  /*5910*/  HMMA.16816.F32 R84, R4.reuse, R16, R92 ;  /* 0x000000100454723c */ /* 0x050ff0000000185c */
[C---:B------:R-:W-:Y:S01]  /*5920*/  HMMA.16816.F32 R88, R4.reuse, R18, R100 ;  /* 0x000000120458723c */ /* 0x040fe20000001864 */
[----:B------:R-:W2:Y:S07]  /*5930*/  LDSM.16.MT88.4 R16, [R214+0x4900] ;  /* 0x00490000d610783b */ /* 0x000eae0000004200 */
[C---:B------:R-:W-:Y:S01]  /*5940*/  HMMA.16816.F32 R168, R4.reuse, R24, R168 ;  /* 0x0000001804a8723c */ /* 0x040fe200000018a8 */
[----:B------:R-:W3:Y:S07]  /*5950*/  LDSM.16.MT88.4 R24, [R213+0x4900] ;  /* 0x00490000d518783b */ /* 0x000eee0000004200 */
[C---:B-1----:R-:W-:Y:S08]  /*5960*/  HMMA.16816.F32 R92, R4.reuse, R8, R108 ;  /* 0x00000008045c723c */ /* 0x042ff0000000186c */
[C---:B------:R-:W-:Y:S01]  /*5970*/  HMMA.16816.F32 R96, R4.reuse, R10, R116 ;  /* 0x0000000a0460723c */ /* 0x040fe20000001874 */
[----:B------:R-:W1:Y:S07]  /*5980*/  LDSM.16.MT88.4 R8, [R212+0x7900] ;  /* 0x00790000d408783b */ /* 0x000e6e0000004200 */
[C---:B------:R-:W-:Y:S07]  /*5990*/  HMMA.16816.F32 R100, R4.reuse, R32, R120 ;  /* 0x000000200464723c */ /* 0x040fee0000001878 */
[----:B------:R-:W-:Y:S01]  /*59a0*/  IMAD.MOV.U32 R33, RZ, RZ, R136 ;  /* 0x000000ffff217224 */ /* 0x000fe200078e0088 */
[----:B------:R-:W-:Y:S01]  /*59b0*/  HMMA.16816.F32 R108, R4, R34, R192 ;  /* 0x00000022046c723c */ /* 0x000fe200000018c0 */
[----:B------:R-:W-:-:S06]  /*59c0*/  IMAD.MOV.U32 R32, RZ, RZ, R143 ;  /* 0x000000ffff207224 */ /* 0x000fcc00078e008f */
[----:B------:R-:W-:Y:S01]  /*59d0*/  IMAD.MOV.U32 R194, RZ, RZ, R137 ;  /* 0x000000ffffc27224 */ /* 0x000fe200078e0089 */
[----:B------:R-:W-:Y:S01]  /*59e0*/  MOV R193, R138 ;  /* 0x0000008a00c17202 */ /* 0x000fe20000000f00 */
[----:B------:R-:W-:Y:S01]  /*59f0*/  IMAD.MOV.U32 R192, RZ, RZ, R140 ;  /* 0x000000ffffc07224 */ /* 0x000fe200078e008c */
[----:B--2---:R-:W-:Y:S01]  /*5a00*/  HMMA.16816.F32 R136, R4, R16, R176 ;  /* 0x000000100488723c */ /* 0x004fe200000018b0 */
[----:B------:R-:W-:Y:S01]  /*5a10*/  MOV R195, R132 ;  /* 0x0000008400c37202 */ /* 0x000fe20000000f00 */
[----:B------:R-:W-:Y:S02]  /*5a20*/  IMAD.MOV.U32 R34, RZ, RZ, R133 ;  /* 0x000000ffff227224 */ /* 0x000fe400078e0085 */
[----:B------:R-:W-:-:S04]  /*5a30*/  IMAD.MOV.U32 R35, RZ, RZ, R134 ;  /* 0x000000ffff237224 */ /* 0x000fc800078e0086 */
[C---:B------:R-:W-:Y:S01]  /*5a40*/  HMMA.16816.F32 R140, R4.reuse, R18, R172 ;  /* 0x00000012048c723c */ /* 0x040fe200000018ac */
[----:B------:R-:W2:Y:S07]  /*5a50*/  LDSM.16.MT88.4 R16, [R215+0x7900] ;  /* 0x00790000d710783b */ /* 0x000eae0000004200 */
[C---:B---3--:R-:W-:Y:S07]  /*5a60*/  HMMA.16816.F32 R116, R4.reuse, R24, R188 ;  /* 0x000000180474723c */ /* 0x048fee00000018bc */
[----:B------:R-:W-:Y:S01]  /*5a70*/  MOV R25, R135 ;  /* 0x0000008700197202 */ /* 0x000fe20000000f00 */
[C---:B------:R-:W-:Y:S08]  /*5a80*/  HMMA.16816.F32 R120, R4.reuse, R26, R184 ;  /* 0x0000001a0478723c */ /* 0x040ff000000018b8 */
[C---:B-1----:R-:W-:Y:S08]  /*5a90*/  HMMA.16816.F32 R184, R4.reuse, R8, R160 ;  /* 0x0000000804b8723c */ /* 0x042ff000000018a0 */
[C---:B------:R-:W-:Y:S01]  /*5aa0*/  HMMA.16816.F32 R188, R4.reuse, R10, R156 ;  /* 0x0000000a04bc723c */ /* 0x040fe2000000189c */
[----:B------:R-:W1:Y:S07]  /*5ab0*/  LDSM.16.MT88.4 R8, [R214+0x7900] ;  /* 0x00790000d608783b */ /* 0x000e6e0000004200 */
[C---:B------:R-:W-:Y:S08]  /*5ac0*/  HMMA.16816.F32 R132, R4.reuse, R22, R180 ;  /* 0x000000160484723c */ /* 0x040ff000000018b4 */
[C---:B------:R-:W-:Y:S07]  /*5ad0*/  HMMA.16816.F32 R180, R4.reuse, R28, R148 ;  /* 0x0000001c04b4723c */ /* 0x040fee0000001894 */
[----:B------:R-:W-:Y:S01]  /*5ae0*/  IMAD.MOV.U32 R29, RZ, RZ, R25 ;  /* 0x000000ffff1d7224 */ /* 0x000fe200078e0019 */
[----:B------:R-:W-:Y:S01]  /*5af0*/  HMMA.16816.F32 R128, R4, R20, R128 ;  /* 0x000000140480723c */ /* 0x000fe20000001880 */
[----:B------:R-:W3:Y:S01]  /*5b00*/  LDSM.16.MT88.4 R20, [R212+0xa900] ;  /* 0x00a90000d414783b */ /* 0x000ee20000004200 */
[----:B------:R-:W-:-:S02]  /*5b10*/  IMAD.MOV.U32 R28, RZ, RZ, R194 ;  /* 0x000000ffff1c7224 */ /* 0x000fc400078e00c2 */
[----:B------:R-:W-:Y:S01]  /*5b20*/  IMAD.MOV.U32 R194, RZ, RZ, R221 ;  /* 0x000000ffffc27224 */ /* 0x000fe200078e00dd */
[----:B------:R-:W-:Y:S03]  /*5b30*/  LDSM.16.MT88.4 R24, [R213+0xa900] ;  /* 0x00a90000d518783b */ /* 0x000fe60000004200 */
[C---:B--2---:R-:W-:Y:S01]  /*5b40*/  HMMA.16816.F32 R148, R4.reuse, R16, R144 ;  /* 0x000000100494723c */ /* 0x044fe20000001890 */
[----:B------:R2:W5:Y:S06]  /*5b50*/  LDL.LU R221, [R1+0x50] ;  /* 0x0000500001dd7983 */ /* 0x00056c0000300800 */
[----:B------:R-:W-:Y:S01]  /*5b60*/  IMAD.MOV.U32 R145, RZ, RZ, R29 ;  /* 0x000000ffff917224 */ /* 0x000fe200078e001d */
[----:B------:R-:W-:Y:S01]  /*5b70*/  HMMA.16816.F32 R176, R4, R30, R152 ;  /* 0x0000001e04b0723c */ /* 0x000fe20000001898 */
[----:B------:R-:W-:Y:S01]  /*5b80*/  IMAD.MOV.U32 R147, RZ, RZ, R35 ;  /* 0x000000ffff937224 */ /* 0x000fe200078e0023 */
[----:B------:R-:W-:Y:S01]  /*5b90*/  MOV R146, R34 ;  /* 0x0000002200927202 */ /* 0x000fe20000000f00 */
[----:B------:R-:W-:Y:S01]  /*5ba0*/  IMAD.MOV.U32 R29, RZ, RZ, R33 ;  /* 0x000000ffff1d7224 */ /* 0x000fe200078e0021 */
[----:B------:R-:W-:Y:S01]  /*5bb0*/  MOV R34, R80 ;  /* 0x0000005000227202 */ /* 0x000fe20000000f00 */
[----:B------:R-:W-:-:S02]  /*5bc0*/  IMAD.MOV.U32 R35, RZ, RZ, R81 ;  /* 0x000000ffff237224 */ /* 0x000fc400078e0051 */
[----:B------:R-:W-:Y:S01]  /*5bd0*/  MOV R31, R193 ;  /* 0x000000c1001f7202 */ /* 0x000fe20000000f00 */
[----:B------:R-:W-:Y:S01]  /*5be0*/  IMAD.MOV.U32 R193, RZ, RZ, R198 ;  /* 0x000000ffffc17224 */ /* 0x000fe200078e00c6 */
[----:B-1----:R-:W-:Y:S01]  /*5bf0*/  HMMA.16816.F32 R160, R4, R8, R112 ;  /* 0x0000000804a0723c */ /* 0x002fe20000001870 */
[----:B------:R1:W-:Y:S01]  /*5c00*/  MUFU.EX2 R198, R2 ;  /* 0x0000000200c67308 */ /* 0x0003e20000000800 */
[----:B------:R-:W-:Y:S01]  /*5c10*/  IMAD.MOV.U32 R30, RZ, RZ, R192 ;  /* 0x000000ffff1e7224 */ /* 0x000fe200078e00c0 */
[----:B------:R-:W-:Y:S01]  /*5c20*/  MOV R192, R83 ;  /* 0x0000005300c07202 */ /* 0x000fe20000000f00 */
[----:B------:R-:W-:Y:S01]  /*5c30*/  IMAD.MOV.U32 R33, RZ, RZ, R82 ;  /* 0x000000ffff217224 */ /* 0x000fe200078e0052 */
[----:B------:R-:W-:-:S03]  /*5c40*/  MOV R144, R146 ;  /* 0x0000009200907202 */ /* 0x000fc60000000f00 */
[----:B------:R-:W-:Y:S01]  /*5c50*/  HMMA.16816.F32 R156, R4, R10, R104 ;  /* 0x0000000a049c723c */ /* 0x000fe20000001868 */
[----:B------:R-:W4:Y:S01]  /*5c60*/  LDSM.16.MT88.4 R8, [R215+0xa900] ;  /* 0x00a90000d708783b */ /* 0x000f220000004200 */
[----:B------:R-:W-:-:S06]  /*5c70*/  IMAD.MOV.U32 R146, RZ, RZ, R30 ;  /* 0x000000ffff927224 */ /* 0x000fcc00078e001e */
[C---:B------:R-:W-:Y:S01]  /*5c80*/  HMMA.16816.F32 R172, R4.reuse, R18, R124 ;  /* 0x0000001204ac723c */ /* 0x040fe2000000187c */
[----:B-1----:R-:W-:Y:S02]  /*5c90*/  FFMA.FTZ R2, R145, c[0x0][0x2d0], -R12 ;  /* 0x0000b40091027a23 */ /* 0x002fe4000001080c */
[----:B------:R-:W-:Y:S01]  /*5ca0*/  IMAD.MOV.U32 R145, RZ, RZ, R147 ;  /* 0x000000ffff917224 */ /* 0x000fe200078e0093 */
[----:B------:R-:W-:Y:S01]  /*5cb0*/  MOV R147, R31 ;  /* 0x0000001f00937202 */ /* 0x000fe20000000f00 */
[----:B------:R-:W-:Y:S02]  /*5cc0*/  IMAD.MOV.U32 R31, RZ, RZ, R29 ;  /* 0x000000ffff1f7224 */ /* 0x000fe400078e001d */
[----:B------:R-:W-:Y:S01]  /*5cd0*/  IMAD.MOV.U32 R29, RZ, RZ, R35 ;  /* 0x000000ffff1d7224 */ /* 0x000fe200078e0023 */
[----:B------:R-:W-:Y:S01]  /*5ce0*/  MOV R35, R193 ;  /* 0x000000c100237202 */ /* 0x000fe20000000f00 */
[----:B------:R-:W-:Y:S01]  /*5cf0*/  IMAD.MOV.U32 R193, RZ, RZ, R195 ;  /* 0x000000ffffc17224 */ /* 0x000fe200078e00c3 */
[----:B------:R-:W-:Y:S01]  /*5d00*/  MOV R17, R145 ;  /* 0x0000009100117202 */ /* 0x000fe20000000f00 */
[----:B------:R-:W-:Y:S01]  /*5d10*/  IMAD.MOV.U32 R30, RZ, RZ, R28 ;  /* 0x000000ffff1e7224 */ /* 0x000fe200078e001c */
[----:B------:R-:W-:Y:S01]  /*5d20*/  MOV R28, R34 ;  /* 0x00000022001c7202 */ /* 0x000fe20000000f00 */
[----:B------:R-:W-:Y:S01]  /*5d30*/  IMAD.MOV.U32 R195, RZ, RZ, R199 ;  /* 0x000000ffffc37224 */ /* 0x000fe200078e00c7 */
[----:B---3--:R-:W-:Y:S01]  /*5d40*/  HMMA.16816.F32 R152, R4, R20, R76 ;  /* 0x000000140498723c */ /* 0x008fe2000000184c */
[----:B------:R-:W-:Y:S01]  /*5d50*/  IMAD.MOV.U32 R145, RZ, RZ, R147 ;  /* 0x000000ffff917224 */ /* 0x000fe200078e0093 */
[----:B------:R1:W3:Y:S01]  /*5d60*/  MUFU.EX2 R199, R2 ;  /* 0x0000000200c77308 */ /* 0x0002e20000000800 */
[----:B------:R-:W-:Y:S01]  /*5d70*/  IMAD.MOV.U32 R147, RZ, RZ, R31 ;  /* 0x000000ffff937224 */ /* 0x000fe200078e001f */
[----:B------:R-:W-:Y:S01]  /*5d80*/  MOV R31, R29 ;  /* 0x0000001d001f7202 */ /* 0x000fe20000000f00 */
[----:B------:R-:W-:-:S02]  /*5d90*/  IMAD.MOV.U32 R34, RZ, RZ, R192 ;  /* 0x000000ffff227224 */ /* 0x000fc400078e00c0 */
[----:B------:R-:W-:Y:S01]  /*5da0*/  IMAD.MOV.U32 R192, RZ, RZ, R194 ;  /* 0x000000ffffc07224 */ /* 0x000fe200078e00c2 */
[----:B------:R-:W-:Y:S01]  /*5db0*/  MOV R194, R32 ;  /* 0x0000002000c27202 */ /* 0x000fe20000000f00 */
[----:B------:R-:W-:Y:S01]  /*5dc0*/  IMAD.MOV.U32 R29, RZ, RZ, R35 ;  /* 0x000000ffff1d7224 */ /* 0x000fe200078e0023 */
[C---:B------:R-:W-:Y:S01]  /*5dd0*/  HMMA.16816.F32 R112, R4.reuse, R22, R72 ;  /* 0x000000160470723c */ /* 0x040fe20000001848 */
[----:B------:R-:W-:Y:S01]  /*5de0*/  IMAD.MOV.U32 R35, RZ, RZ, R193 ;  /* 0x000000ffff237224 */ /* 0x000fe200078e00c1 */
[----:B------:R-:W-:Y:S01]  /*5df0*/  MOV R193, R195 ;  /* 0x000000c300c17202 */ /* 0x000fe20000000f00 */
[----:B------:R-:W-:Y:S01]  /*5e00*/  IMAD.MOV.U32 R32, RZ, RZ, R220 ;  /* 0x000000ffff207224 */ /* 0x000fe200078e00dc */
[----:B------:R-:W-:Y:S01]  /*5e10*/  MOV R195, R200 ;  /* 0x000000c800c37202 */ /* 0x000fe20000000f00 */
[----:B------:R-:W2:Y:S01]  /*5e20*/  LDSM.16.MT88.4 R20, [R214+0xa900] ;  /* 0x00a90000d614783b */ /* 0x000ea20000004200 */
[----:B-1----:R-:W-:Y:S02]  /*5e30*/  FFMA.FTZ R2, R144, c[0x0][0x2d0], -R12 ;  /* 0x0000b40090027a23 */ /* 0x002fe4000001080c */
[C---:B----4-:R-:W-:Y:S01]  /*5e40*/  HMMA.16816.F32 R72, R4.reuse, R8, R48 ;  /* 0x000000080448723c */ /* 0x050fe20000001830 */
[----:B------:R-:W-:Y:S01]  /*5e50*/  IMAD.MOV.U32 R144, RZ, RZ, R146 ;  /* 0x000000ffff907224 */ /* 0x000fe200078e0092 */
[----:B------:R-:W-:Y:S01]  /*5e60*/  MOV R146, R30 ;  /* 0x0000001e00927202 */ /* 0x000fe20000000f00 */
[----:B------:R-:W-:Y:S01]  /*5e70*/  IMAD.MOV.U32 R30, RZ, RZ, R28 ;  /* 0x000000ffff1e7224 */ /* 0x000fe200078e001c */
[----:B------:R1:W-:Y:S01]  /*5e80*/  MUFU.EX2 R200, R2 ;  /* 0x0000000200c87308 */ /* 0x0003e20000000800 */
[----:B------:R-:W-:Y:S01]  /*5e90*/  IMAD.MOV.U32 R28, RZ, RZ, R34 ;  /* 0x000000ffff1c7224 */ /* 0x000fe200078e0022 */
[----:B------:R-:W-:Y:S01]  /*5ea0*/  MOV R34, R192 ;  /* 0x000000c000227202 */ /* 0x000fe20000000f00 */
[----:B------:R-:W-:Y:S01]  /*5eb0*/  IMAD.MOV.U32 R192, RZ, RZ, R194 ;  /* 0x000000ffffc07224 */ /* 0x000fe200078e00c2 */
[----:B------:R-:W-:Y:S01]  /*5ec0*/  MOV R16, R144 ;  /* 0x0000009000107202 */ /* 0x000fe20000000f00 */
[----:B------:R-:W-:Y:S01]  /*5ed0*/  IMAD.MOV.U32 R194, RZ, RZ, R32 ;  /* 0x000000ffffc27224 */ /* 0x000fe200078e0020 */
[----:B------:R-:W-:Y:S01]  /*5ee0*/  MOV R144, R146 ;  /* 0x0000009200907202 */ /* 0x000fe20000000f00 */
[----:B------:R-:W-:Y:S01]  /*5ef0*/  HMMA.16816.F32 R44, R4, R10, R44 ;  /* 0x0000000a042c723c */ /* 0x000fe2000000182c */
[----:B------:R-:W-:Y:S01]  /*5f00*/  MOV R146, R30 ;  /* 0x0000001e00927202 */ /* 0x000fe20000000f00 */
[----:B------:R-:W-:Y:S01]  /*5f10*/  LDSM.16.MT88.4 R8, [R213+0x2100] ;  /* 0x00210000d508783b */ /* 0x000fe20000004200 */
[----:B------:R-:W-:Y:S01]  /*5f20*/  MOV R30, R28 ;  /* 0x0000001c001e7202 */ /* 0x000fe20000000f00 */
[----:B------:R-:W-:-:S02]  /*5f30*/  UIADD3 UR15, UR6, -0x2, URZ ;  /* 0xfffffffe060f7890 */ /* 0x000fc4000fffe03f */
[----:B------:R4:W5:Y:S02]  /*5f40*/  LDL.LU R220, [R1+0x4c] ;  /* 0x00004c0001dc7983 */ /* 0x0009640000300800 */
[----:B------:R-:W-:Y:S01]  /*5f50*/  HMMA.16816.F32 R104, R4, R24, R60 ;  /* 0x000000180468723c */ /* 0x000fe2000000183c */
[----:B-1----:R-:W-:Y:S02]  /*5f60*/  FFMA.FTZ R2, R17, c[0x0][0x2d0], -R12 ;  /* 0x0000b40011027a23 */ /* 0x002fe4000001080c */
[----:B------:R-:W-:Y:S02]  /*5f70*/  IMAD.MOV.U32 R17, RZ, RZ, R145 ;  /* 0x000000ffff117224 */ /* 0x000fe400078e0091 */
        /* <DEDUP_REMOVED lines=8> */
[----:B------:R-:W-:Y:S01]  /*6000*/  MOV R193, R201 ;  /* 0x000000c900c17202 */ /* 0x000fe20000000f00 */
[----:B------:R-:W-:Y:S01]  /*6010*/  IMAD.MOV.U32 R126, RZ, RZ, R144 ;  /* 0x000000ffff7e7224 */ /* 0x000fe200078e0090 */
[----:B------:R1:W1:Y:S01]  /*6020*/  MUFU.EX2 R201, R2 ;  /* 0x0000000200c97308 */ /* 0x0002620000000800 */
[----:B------:R-:W-:-:S02]  /*6030*/  MOV R144, R30 ;  /* 0x0000001e00907202 */ /* 0x000fc40000000f00 */
[----:B------:R-:W-:Y:S02]  /*6040*/  MOV R125, R17 ;  /* 0x00000011007d7202 */ /* 0x000fe40000000f00 */
        /* <DEDUP_REMOVED lines=9> */
[----:B-1----:R-:W-:-:S02]  /*60e0*/  FFMA.FTZ R2, R16, c[0x0][0x2d0], -R0 ;  /* 0x0000b40010027a23 */ /* 0x002fc40000010800 */
[----:B------:R-:W-:Y:S01]  /*60f0*/  IMAD.MOV.U32 R35, RZ, RZ, R166 ;  /* 0x000000ffff237224 */ /* 0x000fe200078e00a6 */
[----:B------:R-:W-:Y:S01]  /*6100*/  MOV R124, R126 ;  /* 0x0000007e007c7202 */ /* 0x000fe20000000f00 */
[----:B------:R1:W-:Y:S01]  /*6110*/  MUFU.EX2 R197, R2 ;  /* 0x0000000200c57308 */ /* 0x0003e20000000800 */
[----:B------:R-:W-:Y:S01]  /*6120*/  IMAD.MOV.U32 R166, RZ, RZ, R217 ;  /* 0x000000ffffa67224 */ /* 0x000fe200078e00d9 */
[----:B------:R-:W-:Y:S01]  /*6130*/  MOV R126, R144 ;  /* 0x00000090007e7202 */ /* 0x000fe20000000f00 */
[----:B------:R-:W2:Y:S01]  /*6140*/  LDSM.16.MT88.4 R16, [R212+0x2100] ;  /* 0x00210000d410783b */ /* 0x000ea20000004200 */
[----:B------:R-:W-:Y:S02]  /*6150*/  MOV R144, R30 ;  /* 0x0000001e00907202 */ /* 0x000fe40000000f00 */
[----:B------:R-:W-:Y:S02]  /*6160*/  MOV R30, R28 ;  /* 0x0000001c001e7202 */ /* 0x000fe40000000f00 */
[----:B------:R-:W-:Y:S01]  /*6170*/  MOV R28, R34 ;  /* 0x00000022001c7202 */ /* 0x000fe20000000f00 */
[----:B-1----:R-:W-:-:S02]  /*6180*/  FFMA.FTZ R2, R125, c[0x0][0x2d0], -R0 ;  /* 0x0000b4007d027a23 */ /* 0x002fc40000010800 */
[----:B------:R-:W-:Y:S02]  /*6190*/  IMAD.MOV.U32 R125, RZ, RZ, R127 ;  /* 0x000000ffff7d7224 */ /* 0x000fe400078e007f */
[----:B------:R-:W-:Y:S02]  /*61a0*/  IMAD.MOV.U32 R127, RZ, RZ, R147 ;  /* 0x000000ffff7f7224 */ /* 0x000fe400078e0093 */
[----:B------:R-:W-:Y:S02]  /*61b0*/  IMAD.MOV.U32 R147, RZ, RZ, R31 ;  /* 0x000000ffff937224 */ /* 0x000fe400078e001f */
[----:B------:R-:W-:Y:S02]  /*61c0*/  IMAD.MOV.U32 R31, RZ, RZ, R29 ;  /* 0x000000ffff1f7224 */ /* 0x000fe400078e001d */
[----:B------:R-:W-:Y:S02]  /*61d0*/  IMAD.MOV.U32 R29, RZ, RZ, R35 ;  /* 0x000000ffff1d7224 */ /* 0x000fe400078e0023 */
[----:B------:R-:W-:-:S02]  /*61e0*/  IMAD.MOV.U32 R35, RZ, RZ, R166 ;  /* 0x000000ffff237224 */ /* 0x000fc400078e00a6 */
[----:B------:R1:W1:Y:S01]  /*61f0*/  MUFU.EX2 R166, R2 ;  /* 0x0000000200a67308 */ /* 0x0002620000000800 */
[----:B------:R-:W-:Y:S02]  /*6200*/  MOV R34, R192 ;  /* 0x000000c000227202 */ /* 0x000fe40000000f00 */
[----:B------:R-:W-:Y:S01]  /*6210*/  MOV R192, R165 ;  /* 0x000000a500c07202 */ /* 0x000fe20000000f00 */
[----:B------:R-:W-:Y:S02]  /*6220*/  IMAD.MOV.U32 R165, RZ, RZ, R216 ;  /* 0x000000ffffa57224 */ /* 0x000fe400078e00d8 */
[----:B-1----:R-:W-:Y:S01]  /*6230*/  FFMA.FTZ R2, R124, c[0x0][0x2d0], -R0 ;  /* 0x0000b4007c027a23 */ /* 0x002fe20000010800 */
        /* <DEDUP_REMOVED lines=9> */
[----:B------:R-:W-:-:S02]  /*62d0*/  IMAD.MOV.U32 R165, RZ, RZ, R196 ;  /* 0x000000ffffa57224 */ /* 0x000fc400078e00c4 */
[----:B------:R1:W-:Y:S02]  /*62e0*/  MUFU.EX2 R196, R2 ;  /* 0x0000000200c47308 */ /* 0x0003e40000000800 */
        /* <DEDUP_REMOVED lines=9> */
[----:B------:R-:W-:-:S02]  /*6380*/  MOV R192, R165 ;  /* 0x000000a500c07202 */ /* 0x000fc40000000f00 */
[----:B------:R1:W1:Y:S01]  /*6390*/  MUFU.EX2 R165, R2 ;  /* 0x0000000200a57308 */ /* 0x0002620000000800 */
[C---:B------:R-:W-:Y:S08]  /*63a0*/  HMMA.16816.F32 R80, R4.reuse, R26, R68 ;  /* 0x0000001a0450723c */ /* 0x040ff00000001844 */
[C---:B--2---:R-:W-:Y:S08]  /*63b0*/  HMMA.16816.F32 R40, R4.reuse, R20, R40 ;  /* 0x000000140428723c */ /* 0x044ff00000001828 */
[----:B------:R-:W-:Y:S01]  /*63c0*/  HMMA.16816.F32 R36, R4, R22, R36 ;  /* 0x000000160424723c */ /* 0x000fe20000001824 */
[----:B------:R-:W2:Y:S01]  /*63d0*/  LDSM.16.MT88.4 R20, [R215+0x2100] ;  /* 0x00210000d714783b */ /* 0x000ea20000004200 */
[----:B------:R-:W-:-:S02]  /*63e0*/  IMAD.MOV.U32 R32, RZ, RZ, R219 ;  /* 0x000000ffff207224 */ /* 0x000fc400078e00db */
[----:B-1----:R-:W-:Y:S01]  /*63f0*/  IMAD.MOV.U32 R2, RZ, RZ, R33 ;  /* 0x000000ffff027224 */ /* 0x002fe200078e0021 */
[----:B------:R-:W-:Y:S02]  /*6400*/  LDSM.16.MT88.4 R24, [R213+0x8100] ;  /* 0x00810000d518783b */ /* 0x000fe40000004200 */
[----:B---3--:R-:W-:Y:S02]  /*6410*/  F2FP.PACK_AB R4, R199, R198 ;  /* 0x000000c6c704723e */ /* 0x008fe400000000ff */
[----:B------:R-:W-:Y:S02]  /*6420*/  F2FP.PACK_AB R6, R201, R200 ;  /* 0x000000c8c906723e */ /* 0x000fe400000000ff */
[----:B------:R-:W-:Y:S02]  /*6430*/  F2FP.PACK_AB R5, R166, R197 ;  /* 0x000000c5a605723e */ /* 0x000fe400000000ff */
[----:B------:R-:W-:Y:S01]  /*6440*/  F2FP.PACK_AB R7, R165, R196 ;  /* 0x000000c4a507723e */ /* 0x000fe200000000ff */
[----:B------:R4:W5:Y:S06]  /*6450*/  LDL.LU R219, [R1+0x48] ;  /* 0x0000480001db7983 */ /* 0x00096c0000300800 */
[C---:B------:R-:W-:Y:S08]  /*6460*/  HMMA.16816.F32 R168, R4.reuse, R16, R168 ;  /* 0x0000001004a8723c */ /* 0x040ff000000018a8 */
[C---:B------:R-:W-:Y:S01]  /*6470*/  HMMA.16816.F32 R48, R4.reuse, R18, R52 ;  /* 0x000000120430723c */ /* 0x040fe20000001834 */
[----:B------:R-:W1:Y:S07]  /*6480*/  LDSM.16.MT88.4 R16, [R214+0x2100] ;  /* 0x00210000d610783b */ /* 0x000e6e0000004200 */
[C---:B------:R-:W-:Y:S08]  /*6490*/  HMMA.16816.F32 R52, R4.reuse, R8, R56 ;  /* 0x000000080434723c */ /* 0x040ff00000001838 */
[C---:B------:R-:W-:Y:S01]  /*64a0*/  HMMA.16816.F32 R60, R4.reuse, R10, R64 ;  /* 0x0000000a043c723c */ /* 0x040fe20000001840 */
[----:B------:R-:W3:Y:S07]  /*64b0*/  LDSM.16.MT88.4 R8, [R212+0x5100] ;  /* 0x00510000d408783b */ /* 0x000eee0000004200 */
[C---:B--2---:R-:W-:Y:S08]  /*64c0*/  HMMA.16816.F32 R68, R4.reuse, R20, R84 ;  /* 0x000000140444723c */ /* 0x044ff00000001854 */
[C---:B-1----:R-:W-:Y:S08]  /*64d0*/  HMMA.16816.F32 R84, R4.reuse, R16, R92 ;  /* 0x000000100454723c */ /* 0x042ff0000000185c */
[C---:B------:R-:W-:Y:S01]  /*64e0*/  HMMA.16816.F32 R92, R4.reuse, R18, R96 ;  /* 0x00000012045c723c */ /* 0x040fe20000001860 */
[----:B------:R-:W1:Y:S07]  /*64f0*/  LDSM.16.MT88.4 R16, [R215+0x5100] ;  /* 0x00510000d710783b */ /* 0x000e6e0000004200 */
[C---:B---3--:R-:W-:Y:S08]  /*6500*/  HMMA.16816.F32 R100, R4.reuse, R8, R100 ;  /* 0x000000080464723c */ /* 0x048ff00000001864 */
[----:B------:R-:W-:Y:S01]  /*6510*/  HMMA.16816.F32 R108, R4, R10, R108 ;  /* 0x0000000a046c723c */ /* 0x000fe2000000186c */
[----:B------:R-:W2:Y:S01]  /*6520*/  LDSM.16.MT88.4 R8, [R214+0x5100] ;  /* 0x00510000d608783b */ /* 0x000ea20000004200 */
[----:B------:R-:W-:-:S02]  /*6530*/  IMAD.MOV.U32 R194, RZ, RZ, R32 ;  /* 0x000000ffffc27224 */ /* 0x000fc400078e0020 */
[----:B------:R-:W-:Y:S01]  /*6540*/  IMAD.MOV.U32 R32, RZ, RZ, R218 ;  /* 0x000000ffff207224 */ /* 0x000fe200078e00da */
[----:B------:R-:W-:Y:S01]  /*6550*/  MOV R57, R125 ;  /* 0x0000007d00397202 */ /* 0x000fe20000000f00 */
[----:B------:R-:W-:Y:S01]  /*6560*/  IMAD.MOV.U32 R58, RZ, RZ, R124 ;  /* 0x000000ffff3a7224 */ /* 0x000fe200078e007c */
[----:B------:R-:W-:Y:S01]  /*6570*/  MOV R67, R127 ;  /* 0x0000007f00437202 */ /* 0x000fe20000000f00 */
[----:B------:R-:W-:Y:S01]  /*6580*/  IMAD.MOV.U32 R56, RZ, RZ, R126 ;  /* 0x000000ffff387224 */ /* 0x000fe200078e007e */
[----:B------:R-:W-:Y:S01]  /*6590*/  HMMA.16816.F32 R76, R4, R22, R88 ;  /* 0x00000016044c723c */ /* 0x000fe20000001858 */
[----:B------:R-:W3:Y:S01]  /*65a0*/  LDSM.16.MT88.4 R20, [R213+0x5100] ;  /* 0x00510000d514783b */ /* 0x000ee20000004200 */
[----:B------:R-:W-:Y:S01]  /*65b0*/  IMAD.MOV.U32 R98, RZ, RZ, R34 ;  /* 0x000000ffff627224 */ /* 0x000fe200078e0022 */
[----:B------:R-:W-:Y:S02]  /*65c0*/  MOV R97, R35 ;  /* 0x0000002300617202 */ /* 0x000fe40000000f00 */
[----:B------:R-:W-:Y:S01]  /*65d0*/  MOV R59, R32 ;  /* 0x00000020003b7202 */ /* 0x000fe20000000f00 */
[----:B------:R-:W-:Y:S01]  /*65e0*/  IMAD.MOV.U32 R66, RZ, RZ, R144 ;  /* 0x000000ffff427224 */ /* 0x000fe200078e0090 */
[----:B------:R-:W3:Y:S01]  /*65f0*/  LDSM.16.MT88.4 R32, [R212+0x8100] ;  /* 0x00810000d420783b */ /* 0x000ee20000004200 */
[----:B------:R-:W-:Y:S01]  /*6600*/  MOV R65, R145 ;  /* 0x0000009100417202 */ /* 0x000fe20000000f00 */
[----:B------:R-:W-:-:S02]  /*6610*/  IMAD.MOV.U32 R64, RZ, RZ, R146 ;  /* 0x000000ffff407224 */ /* 0x000fc400078e0092 */
[----:B------:R-:W-:Y:S01]  /*6620*/  IMAD.MOV.U32 R96, RZ, RZ, R192 ;  /* 0x000000ffff607224 */ /* 0x000fe200078e00c0 */
[----:B------:R-:W-:Y:S01]  /*6630*/  MOV R99, R29 ;  /* 0x0000001d00637202 */ /* 0x000fe20000000f00 */
[----:B------:R-:W-:Y:S01]  /*6640*/  FFMA.FTZ R2, R2, c[0x0][0x2d0], -R12 ;  /* 0x0000b40002027a23 */ /* 0x000fe2000001080c */
[----:B------:R4:W5:Y:S01]  /*6650*/  LDL.LU R218, [R1+0x44] ;  /* 0x0000440001da7983 */ /* 0x0009620000300800 */
[C---:B-1----:R-:W-:Y:S01]  /*6660*/  HMMA.16816.F32 R124, R4.reuse, R16, R128 ;  /* 0x00000010047c723c */ /* 0x042fe20000001880 */
[----:B------:R-:W-:Y:S01]  /*6670*/  MOV R91, R147 ;  /* 0x00000093005b7202 */ /* 0x000fe20000000f00 */
[----:B------:R-:W-:Y:S01]  /*6680*/  IMAD.MOV.U32 R90, RZ, RZ, R30 ;  /* 0x000000ffff5a7224 */ /* 0x000fe200078e001e */
[----:B------:R-:W-:Y:S01]  /*6690*/  MOV R89, R31 ;  /* 0x0000001f00597202 */ /* 0x000fe20000000f00 */
[----:B------:R-:W-:Y:S01]  /*66a0*/  IMAD.MOV.U32 R88, RZ, RZ, R28 ;  /* 0x000000ffff587224 */ /* 0x000fe200078e001c */
[----:B------:R4:W5:Y:S03]  /*66b0*/  LDL.LU R217, [R1+0x40] ;  /* 0x0000400001d97983 */ /* 0x0009660000300800 */
[C---:B------:R-:W-:Y:S01]  /*66c0*/  HMMA.16816.F32 R128, R4.reuse, R18, R132 ;  /* 0x000000120480723c */ /* 0x040fe20000001884 */
[----:B------:R-:W-:Y:S04]  /*66d0*/  LDSM.16.MT88.4 R16, [R214+0x8100] ;  /* 0x00810000d610783b */ /* 0x000fe80000004200 */
[----:B------:R-:W-:Y:S03]  /*66e0*/  LDSM.16.MT88.4 R28, [R213+0xb100] ;  /* 0x00b10000d51c783b */ /* 0x000fe60000004200 */
[C---:B--2---:R-:W-:Y:S01]  /*66f0*/  HMMA.16816.F32 R132, R4.reuse, R8, R136 ;  /* 0x000000080484723c */ /* 0x044fe20000001888 */
[----:B------:R4:W5:Y:S07]  /*6700*/  LDL.LU R216, [R1+0x3c] ;  /* 0x00003c0001d87983 */ /* 0x00096e0000300800 */
[C---:B------:R-:W-:Y:S01]  /*6710*/  HMMA.16816.F32 R136, R4.reuse, R10, R140 ;  /* 0x0000000a0488723c */ /* 0x040fe2000000188c */
[----:B------:R-:W1:Y:S07]  /*6720*/  LDSM.16.MT88.4 R8, [R212+0xb100] ;  /* 0x00b10000d408783b */ /* 0x000e6e0000004200 */
[C---:B---3--:R-:W-:Y:S08]  /*6730*/  HMMA.16816.F32 R116, R4.reuse, R20, R116 ;  /* 0x000000140474723c */ /* 0x048ff00000001874 */
[C---:B------:R-:W-:Y:S01]  /*6740*/  HMMA.16816.F32 R120, R4.reuse, R22, R120 ;  /* 0x000000160478723c */ /* 0x040fe20000001878 */
[----:B------:R-:W2:Y:S07]  /*6750*/  LDSM.16.MT88.4 R20, [R215+0x8100] ;  /* 0x00810000d714783b */ /* 0x000eae0000004200 */
[C---:B------:R-:W-:Y:S08]  /*6760*/  HMMA.16816.F32 R140, R4.reuse, R32, R184 ;  /* 0x00000020048c723c */ /* 0x040ff000000018b8 */
[C---:B------:R-:W-:Y:S07]  /*6770*/  HMMA.16816.F32 R144, R4.reuse, R24, R180 ;  /* 0x000000180490723c */ /* 0x040fee00000018b4 */
[----:B------:R-:W-:Y:S01]  /*6780*/  IMAD.MOV.U32 R182, RZ, RZ, R194 ;  /* 0x000000ffffb67224 */ /* 0x000fe200078e00c2 */
[----:B-1----:R-:W-:Y:S01]  /*6790*/  HMMA.16816.F32 R152, R4, R8, R152 ;  /* 0x000000080498723c */ /* 0x002fe20000001898 */
[----:B------:R-:W-:-:S03]  /*67a0*/  MOV R181, R193 ;  /* 0x000000c100b57202 */ /* 0x000fc60000000f00 */
[----:B------:R-:W-:-:S04]  /*67b0*/  MOV R180, R182 ;  /* 0x000000b600b47202 */ /* 0x000fc80000000f00 */
[C---:B------:R-:W-:Y:S01]  /*67c0*/  HMMA.16816.F32 R184, R4.reuse, R10, R112 ;  /* 0x0000000a04b8723c */ /* 0x040fe20000001870 */
[----:B------:R-:W1:Y:S01]  /*67d0*/  LDSM.16.MT88.4 R8, [R215+0xb100] ;  /* 0x00b10000d708783b */ /* 0x000e620000004200 */
[----:B------:R-:W-:Y:S02]  /*67e0*/  MOV R183, R195 ;  /* 0x000000c300b77202 */ /* 0x000fe40000000f00 */
[----:B------:R-:W-:Y:S02]  /*67f0*/  MOV R182, R96 ;  /* 0x0000006000b67202 */ /* 0x000fe40000000f00 */
[----:B------:R-:W-:Y:S02]  /*6800*/  MOV R96, R64 ;  /* 0x0000004000607202 */ /* 0x000fe40000000f00 */
[----:B------:R-:W-:Y:S01]  /*6810*/  HMMA.16816.F32 R24, R4, R26, R176 ;  /* 0x0000001a0418723c */ /* 0x000fe200000018b0 */
[----:B------:R-:W-:Y:S02]  /*6820*/  MOV R64, R66 ;  /* 0x0000004200407202 */ /* 0x000fe40000000f00 */
[----:B------:R-:W-:-:S02]  /*6830*/  MOV R66, R56 ;  /* 0x0000003800427202 */ /* 0x000fc40000000f00 */
[----:B------:R-:W-:Y:S02]  /*6840*/  MOV R56, R58 ;  /* 0x0000003a00387202 */ /* 0x000fe40000000f00 */
[----:B------:R-:W-:Y:S01]  /*6850*/  IMAD.MOV.U32 R179, RZ, RZ, R181 ;  /* 0x000000ffffb37224 */ /* 0x000fe200078e00b5 */
[----:B------:R-:W-:Y:S01]  /*6860*/  MOV R58, R13 ;  /* 0x0000000d003a7202 */ /* 0x000fe20000000f00 */
[----:B------:R-:W-:Y:S01]  /*6870*/  IMAD.MOV.U32 R181, RZ, RZ, R183 ;  /* 0x000000ffffb57224 */ /* 0x000fe200078e00b7 */
[----:B------:R3:W-:Y:S01]  /*6880*/  MUFU.EX2 R13, R2 ;  /* 0x00000002000d7308 */ /* 0x0007e20000000800 */
[----:B------:R-:W-:Y:S02]  /*6890*/  IMAD.MOV.U32 R183, RZ, RZ, R97 ;  /* 0x000000ffffb77224 */ /* 0x000fe400078e0061 */
[----:B------:R-:W-:Y:S02]  /*68a0*/  IMAD.MOV.U32 R97, RZ, RZ, R65 ;  /* 0x000000ffff617224 */ /* 0x000fe400078e0041 */
[----:B------:R-:W-:-:S02]  /*68b0*/  IMAD.MOV.U32 R65, RZ, RZ, R67 ;  /* 0x000000ffff417224 */ /* 0x000fc400078e0043 */
[----:B------:R-:W-:Y:S02]  /*68c0*/  IMAD.MOV.U32 R67, RZ, RZ, R57 ;  /* 0x000000ffff437224 */ /* 0x000fe400078e0039 */
[----:B------:R-:W-:Y:S02]  /*68d0*/  IMAD.MOV.U32 R57, RZ, RZ, R15 ;  /* 0x000000ffff397224 */ /* 0x000fe400078e000f */
[----:B---3--:R-:W-:Y:S01]  /*68e0*/  FFMA.FTZ R2, R179, c[0x0][0x2d0], -R12 ;  /* 0x0000b400b3027a23 */ /* 0x008fe2000001080c */
[----:B------:R-:W-:Y:S01]  /*68f0*/  MOV R179, R180 ;  /* 0x000000b400b37202 */ /* 0x000fe20000000f00 */
[----:B------:R-:W-:Y:S01]  /*6900*/  IMAD.MOV.U32 R180, RZ, RZ, R181 ;  /* 0x000000ffffb47224 */ /* 0x000fe200078e00b5 */
[----:B------:R-:W-:Y:S01]  /*6910*/  MOV R181, R182 ;  /* 0x000000b600b57202 */ /* 0x000fe20000000f00 */
[----:B------:R-:W-:Y:S01]  /*6920*/  IMAD.MOV.U32 R182, RZ, RZ, R183 ;  /* 0x000000ffffb67224 */ /* 0x000fe200078e00b7 */
[----:B------:R-:W-:Y:S01]  /*6930*/  MOV R183, R96 ;  /* 0x0000006000b77202 */ /* 0x000fe20000000f00 */
[----:B------:R-:W-:-:S02]  /*6940*/  IMAD.MOV.U32 R15, RZ, RZ, R167 ;  /* 0x000000ffff0f7224 */ /* 0x000fc400078e00a7 */
[----:B------:R-:W-:Y:S01]  /*6950*/  IMAD.MOV.U32 R96, RZ, RZ, R97 ;  /* 0x000000ffff607224 */ /* 0x000fe200078e0061 */
[----:B------:R-:W-:Y:S01]  /*6960*/  MOV R97, R64 ;  /* 0x0000004000617202 */ /* 0x000fe20000000f00 */
[----:B------:R-:W-:Y:S01]  /*6970*/  IMAD.MOV.U32 R64, RZ, RZ, R65 ;  /* 0x000000ffff407224 */ /* 0x000fe200078e0041 */
[----:B------:R-:W-:Y:S01]  /*6980*/  MOV R65, R66 ;  /* 0x0000004200417202 */ /* 0x000fe20000000f00 */
[----:B------:R-:W-:Y:S01]  /*6990*/  IMAD.MOV.U32 R66, RZ, RZ, R67 ;  /* 0x000000ffff427224 */ /* 0x000fe200078e0043 */
[----:B------:R-:W-:Y:S01]  /*69a0*/  MOV R67, R15 ;  /* 0x0000000f00437202 */ /* 0x000fe20000000f00 */
[----:B------:R-:W-:Y:S01]  /*69b0*/  IMAD.MOV.U32 R15, RZ, RZ, R14 ;  /* 0x000000ffff0f7224 */ /* 0x000fe200078e000e */
[C---:B------:R-:W-:Y:S01]  /*69c0*/  HMMA.16816.F32 R160, R4.reuse, R16, R160 ;  /* 0x0000001004a0723c */ /* 0x040fe200000018a0 */
[----:B------:R3:W1:Y:S07]  /*69d0*/  MUFU.EX2 R14, R2 ;  /* 0x00000002000e7308 */ /* 0x00066e0000000800 */
[----:B------:R-:W-:Y:S01]  /*69e0*/  HMMA.16816.F32 R156, R4, R18, R156 ;  /* 0x00000012049c723c */ /* 0x000fe2000000189c */
[----:B------:R-:W4:Y:S01]  /*69f0*/  LDSM.16.MT88.4 R16, [R214+0xb100] ;  /* 0x00b10000d610783b */ /* 0x000f220000004200 */
[----:B------:R-:W-:-:S06]  /*6a00*/  MOV R115, R182 ;  /* 0x000000b600737202 */ /* 0x000fcc0000000f00 */
[C---:B--2---:R-:W-:Y:S01]  /*6a10*/  HMMA.16816.F32 R148, R4.reuse, R20, R148 ;  /* 0x000000140494723c */ /* 0x044fe20000001894 */
[--C-:B---3--:R-:W-:Y:S01]  /*6a20*/  FFMA.FTZ R2, R179, c[0x0][0x2d0], -R12.reuse ;  /* 0x0000b400b3027a23 */ /* 0x108fe2000001080c */
[----:B------:R-:W-:Y:S01]  /*6a30*/  MOV R179, R180 ;  /* 0x000000b400b37202 */ /* 0x000fe20000000f00 */
[----:B------:R-:W-:Y:S01]  /*6a40*/  IMAD.MOV.U32 R180, RZ, RZ, R15 ;  /* 0x000000ffffb47224 */ /* 0x000fe200078e000f */
[----:B------:R2:W5:Y:S01]  /*6a50*/  LDL.LU R167, [R1+0x38] ;  /* 0x0000380001a77983 */ /* 0x0005620000300800 */
[----:B------:R3:W-:Y:S03]  /*6a60*/  MUFU.EX2 R15, R2 ;  /* 0x00000002000f7308 */ /* 0x0007e60000000800 */
[----:B------:R-:W-:Y:S01]  /*6a70*/  HMMA.16816.F32 R20, R4, R22, R172 ;  /* 0x000000160414723c */ /* 0x000fe200000018ac */
[----:B------:R-:W2:Y:S01]  /*6a80*/  LDSM.16.MT88.4 R172, [R212+0x2900] ;  /* 0x00290000d4ac783b */ /* 0x000ea20000004200 */
[----:B---3--:R-:W-:-:S04]  /*6a90*/  FFMA.FTZ R2, R179, c[0x0][0x2d0], -R12 ;  /* 0x0000b400b3027a23 */ /* 0x008fc8000001080c */
[----:B------:R3:W2:Y:S02]  /*6aa0*/  MUFU.EX2 R12, R2 ;  /* 0x00000002000c7308 */ /* 0x0006a40000000800 */
[----:B-1----:R-:W-:Y:S01]  /*6ab0*/  HMMA.16816.F32 R44, R4, R10, R44 ;  /* 0x0000000a042c723c */ /* 0x002fe2000000182c */
        /* <DEDUP_REMOVED lines=8> */
[----:B------:R-:W1:Y:S01]  /*6b40*/  LDSM.16.MT88.4 R56, [R213+0x2900] ;  /* 0x00290000d538783b */ /* 0x000e620000004200 */
[----:B---3--:R-:W-:-:S04]  /*6b50*/  FFMA.FTZ R2, R180, c[0x0][0x2d0], -R0 ;  /* 0x0000b400b4027a23 */ /* 0x008fc80000010800 */
[----:B------:R3:W-:Y:S01]  /*6b60*/  MUFU.EX2 R11, R2 ;  /* 0x00000002000b7308 */ /* 0x0007e20000000800 */
[----:B------:R-:W-:Y:S01]  /*6b70*/  IMAD.MOV.U32 R180, RZ, RZ, R65 ;  /* 0x000000ffffb47224 */ /* 0x000fe200078e0041 */
[----:B------:R-:W-:Y:S01]  /*6b80*/  HMMA.16816.F32 R192, R4, R30, R80 ;  /* 0x0000001e04c0723c */ /* 0x000fe20000001850 */
[----:B------:R-:W-:Y:S01]  /*6b90*/  LDSM.16.MT88.4 R80, [R212+0x5900] ;  /* 0x00590000d450783b */ /* 0x000fe20000004200 */
[----:B---3--:R-:W-:Y:S01]  /*6ba0*/  FFMA.FTZ R2, R181, c[0x0][0x2d0], -R0 ;  /* 0x0000b400b5027a23 */ /* 0x008fe20000010800 */
[----:B------:R-:W-:-:S03]  /*6bb0*/  MOV R181, R66 ;  /* 0x0000004200b57202 */ /* 0x000fc60000000f00 */
[----:B------:R3:W1:Y:S02]  /*6bc0*/  MUFU.EX2 R10, R2 ;  /* 0x00000002000a7308 */ /* 0x0006640000000800 */
[----:B------:R-:W-:Y:S01]  /*6bd0*/  HMMA.16816.F32 R32, R4, R34, R188 ;  /* 0x000000220420723c */ /* 0x000fe200000018bc */
[--C-:B---3--:R-:W-:Y:S02]  /*6be0*/  FFMA.FTZ R2, R67, c[0x0][0x2d0], -R0.reuse ;  /* 0x0000b40043027a23 */ /* 0x108fe40000010800 */
[----:B------:R-:W3:Y:S01]  /*6bf0*/  LDSM.16.MT88.4 R64, [R215+0x2900] ;  /* 0x00290000d740783b */ /* 0x000ee20000004200 */
[----:B------:R-:W-:-:S03]  /*6c00*/  FFMA.FTZ R0, R115, c[0x0][0x2d0], -R0 ;  /* 0x0000b40073007a23 */ /* 0x000fc60000010800 */
[----:B------:R-:W1:Y:S01]  /*6c10*/  LDSM.16.MT88.4 R112, [R212+0x8900] ;  /* 0x00890000d470783b */ /* 0x000e620000004200 */
[C---:B------:R-:W-:Y:S03]  /*6c20*/  HMMA.16816.F32 R188, R4.reuse, R28, R104 ;  /* 0x0000001c04bc723c */ /* 0x040fe60000001868 */
[----:B------:R-:W3:Y:S05]  /*6c30*/  LDSM.16.MT88.4 R104, [R214+0x5900] ;  /* 0x00590000d668783b */ /* 0x000eea0000004200 */
[C---:B------:R-:W-:Y:S01]  /*6c40*/  HMMA.16816.F32 R28, R4.reuse, R8, R72 ;  /* 0x00000008041c723c */ /* 0x040fe20000001848 */
[----:B------:R-:W-:Y:S01]  /*6c50*/  MUFU.EX2 R8, R2 ;  /* 0x0000000200087308 */ /* 0x000fe20000000800 */
[----:B------:R-:W3:Y:S07]  /*6c60*/  LDSM.16.MT88.4 R72, [R214+0x2900] ;  /* 0x00290000d648783b */ /* 0x000eee0000004200 */
[----:B------:R-:W1:Y:S01]  /*6c70*/  MUFU.EX2 R9, R0 ;  /* 0x0000000000097308 */ /* 0x000e620000000800 */
[C---:B----4-:R-:W-:Y:S08]  /*6c80*/  HMMA.16816.F32 R40, R4.reuse, R16, R40 ;  /* 0x000000100428723c */ /* 0x050ff00000001828 */
[----:B------:R-:W-:Y:S07]  /*6c90*/  HMMA.16816.F32 R36, R4, R18, R36 ;  /* 0x000000120424723c */ /* 0x000fee0000001824 */
[----:B------:R-:W-:Y:S01]  /*6ca0*/  IMAD.MOV.U32 R7, RZ, RZ, R180 ;  /* 0x000000ffff077224 */ /* 0x000fe200078e00b4 */
[----:B------:R-:W-:Y:S01]  /*6cb0*/  MOV R6, R181 ;  /* 0x000000b500067202 */ /* 0x000fe20000000f00 */
[----:B------:R-:W-:Y:S01]  /*6cc0*/  IMAD.MOV.U32 R5, RZ, RZ, R182 ;  /* 0x000000ffff057224 */ /* 0x000fe200078e00b6 */
[----:B------:R-:W-:-:S02]  /*6cd0*/  MOV R4, R183 ;  /* 0x000000b700047202 */ /* 0x000fc40000000f00 */
[----:B------:R-:W-:Y:S02]  /*6ce0*/  F2FP.PACK_AB R180, R14, R13 ;  /* 0x0000000d0eb4723e */ /* 0x000fe400000000ff */
[----:B--2---:R-:W-:Y:S02]  /*6cf0*/  F2FP.PACK_AB R182, R12, R15 ;  /* 0x0000000f0cb6723e */ /* 0x004fe400000000ff */
[----:B-1----:R-:W-:Y:S02]  /*6d00*/  F2FP.PACK_AB R181, R10, R11 ;  /* 0x0000000b0ab5723e */ /* 0x002fe400000000ff */
[----:B------:R-:W-:Y:S01]  /*6d10*/  F2FP.PACK_AB R183, R9, R8 ;  /* 0x0000000809b7723e */ /* 0x000fe200000000ff */
[----:B------:R-:W-:Y:S01]  /*6d20*/  IMAD.MOV.U32 R0, RZ, RZ, R90 ;  /* 0x000000ffff007224 */ /* 0x000fe200078e005a */
[----:B------:R-:W-:-:S05]  /*6d30*/  MOV R2, R91 ;  /* 0x0000005b00027202 */ /* 0x000fca0000000f00 */
[----:B------:R-:W-:Y:S01]  /*6d40*/  HMMA.16816.F32 R168, R180, R172, R168 ;  /* 0x000000acb4a8723c */ /* 0x000fe200000018a8 */
[----:B------:R-:W-:Y:S01]  /*6d50*/  IMAD.MOV.U32 R19, RZ, RZ, R178 ;  /* 0x000000ffff137224 */ /* 0x000fe200078e00b2 */
[----:B------:R-:W-:-:S06]  /*6d60*/  MOV R18, R179 ;  /* 0x000000b300127202 */ /* 0x000fcc0000000f00 */
[----:B------:R-:W-:Y:S01]  /*6d70*/  HMMA.16816.F32 R172, R180, R174, R48 ;  /* 0x000000aeb4ac723c */ /* 0x000fe20000001830 */
[----:B------:R-:W-:-:S06]  /*6d80*/  IMAD.MOV.U32 R179, RZ, RZ, R96 ;  /* 0x000000ffffb37224 */ /* 0x000fcc00078e0060 */
[----:B------:R-:W-:Y:S01]  /*6d90*/  IMAD.MOV.U32 R49, RZ, RZ, R88 ;  /* 0x000000ffff317224 */ /* 0x000fe200078e0058 */
[----:B------:R-:W-:Y:S02]  /*6da0*/  MOV R48, R89 ;  /* 0x0000005900307202 */ /* 0x000fe40000000f00 */
[----:B------:R-:W1:Y:S01]  /*6db0*/  LDSM.16.MT88.4 R88, [R213+0x5900] ;  /* 0x00590000d558783b */ /* 0x000e620000004200 */
[----:B------:R-:W-:Y:S01]  /*6dc0*/  HMMA.16816.F32 R52, R180, R56, R52 ;  /* 0x00000038b434723c */ /* 0x000fe20000001834 */
[----:B------:R-:W-:-:S07]  /*6dd0*/  MOV R178, R97 ;  /* 0x0000006100b27202 */ /* 0x000fce0000000f00 */
[C---:B------:R-:W-:Y:S08]  /*6de0*/  HMMA.16816.F32 R56, R180.reuse, R58, R60 ;  /* 0x0000003ab438723c */ /* 0x040ff0000000183c */
[C---:B---3--:R-:W-:Y:S08]  /*6df0*/  HMMA.16816.F32 R60, R180.reuse, R64, R68 ;  /* 0x00000040b43c723c */ /* 0x048ff00000001844 */
[C---:B------:R-:W-:Y:S08]  /*6e00*/  HMMA.16816.F32 R64, R180.reuse, R66, R76 ;  /* 0x00000042b440723c */ /* 0x040ff0000000184c */
[C---:B------:R-:W-:Y:S08]  /*6e10*/  HMMA.16816.F32 R76, R180.reuse, R80, R100 ;  /* 0x00000050b44c723c */ /* 0x040ff00000001864 */
[C---:B------:R-:W-:Y:S08]  /*6e20*/  HMMA.16816.F32 R80, R180.reuse, R82, R108 ;  /* 0x00000052b450723c */ /* 0x040ff0000000186c */
[----:B------:R-:W-:Y:S07]  /*6e30*/  HMMA.16816.F32 R108, R180, R112, R140 ;  /* 0x00000070b46c723c */ /* 0x000fee000000188c */
[----:B------:R-:W-:Y:S01]  /*6e40*/  IMAD.MOV.U32 R142, RZ, RZ, R178 ;  /* 0x000000ffff8e7224 */ /* 0x000fe200078e00b2 */
[----:B------:R-:W-:-:S03]  /*6e50*/  MOV R143, R179 ;  /* 0x000000b3008f7202 */ /* 0x000fc60000000f00 */
[----:B------:R-:W-:Y:S02]  /*6e60*/  FADD.FTZ R2, R2, R142 ;  /* 0x0000008e02027221 */ /* 0x000fe40000010000 */
[----:B------:R-:W-:Y:S01]  /*6e70*/  FADD.FTZ R0, R0, R143 ;  /* 0x0000008f00007221 */ /* 0x000fe20000010000 */
[----:B------:R-:W-:Y:S01]  /*6e80*/  MOV R50, R99 ;  /* 0x0000006300327202 */ /* 0x000fe20000000f00 */
[----:B------:R-:W-:Y:S02]  /*6e90*/  FADD.FTZ R2, R48, R2 ;  /* 0x0000000230027221 */ /* 0x000fe40000010000 */
[----:B------:R-:W-:Y:S02]  /*6ea0*/  IMAD.MOV.U32 R51, RZ, RZ, R98 ;  /* 0x000000ffff337224 */ /* 0x000fe400078e0062 */
[----:B------:R-:W-:Y:S01]  /*6eb0*/  FADD.FTZ R0, R49, R0 ;  /* 0x0000000031007221 */ /* 0x000fe20000010000 */
[----:B------:R-:W-:Y:S01]  /*6ec0*/  MOV R16, R177 ;  /* 0x000000b100107202 */ /* 0x000fe20000000f00 */
[----:B------:R-:W-:-:S02]  /*6ed0*/  FADD.FTZ R2, R50, R2 ;  /* 0x0000000232027221 */ /* 0x000fc40000010000 */
[----:B------:R-:W-:Y:S01]  /*6ee0*/  IMAD.MOV.U32 R17, RZ, RZ, R176 ;  /* 0x000000ffff117224 */ /* 0x000fe200078e00b0 */
[----:B------:R-:W-:Y:S01]  /*6ef0*/  HMMA.16816.F32 R100, R180, R104, R132 ;  /* 0x00000068b464723c */ /* 0x000fe20000001884 */
[----:B------:R-:W-:Y:S01]  /*6f00*/  FADD.FTZ R0, R51, R0 ;  /* 0x0000000033007221 */ /* 0x000fe20000010000 */
[----:B------:R-:W-:Y:S01]  /*6f10*/  LDSM.16.MT88.4 R96, [R215+0x5900] ;  /* 0x00590000d760783b */ /* 0x000fe20000004200 */
[----:B------:R-:W-:Y:S02]  /*6f20*/  FADD.FTZ R2, R4, R2 ;  /* 0x0000000204027221 */ /* 0x000fe40000010000 */
[----:B------:R-:W-:Y:S01]  /*6f30*/  FADD.FTZ R0, R5, R0 ;  /* 0x0000000005007221 */ /* 0x000fe20000010000 */
[----:B------:R-:W-:Y:S01]  /*6f40*/  LDSM.16.MT88.4 R176, [R213+0xb900] ;  /* 0x00b90000d5b0783b */ /* 0x000fe20000004200 */
[----:B------:R-:W-:Y:S02]  /*6f50*/  FADD.FTZ R2, R6, R2 ;  /* 0x0000000206027221 */ /* 0x000fe40000010000 */
[----:B------:R-:W-:-:S02]  /*6f60*/  FADD.FTZ R0, R7, R0 ;  /* 0x0000000007007221 */ /* 0x000fc40000010000 */
[----:B------:R-:W-:Y:S01]  /*6f70*/  FADD.FTZ R2, R18, R2 ;  /* 0x0000000212027221 */ /* 0x000fe20000010000 */
[----:B------:R-:W-:Y:S01]  /*6f80*/  HMMA.16816.F32 R68, R180, R72, R84 ;  /* 0x00000048b444723c */ /* 0x000fe20000001854 */
[----:B------:R-:W-:Y:S01]  /*6f90*/  FADD.FTZ R0, R19, R0 ;  /* 0x0000000013007221 */ /* 0x000fe20000010000 */
[----:B------:R-:W-:Y:S01]  /*6fa0*/  LDSM.16.MT88.4 R4, [R214+0xb900] ;  /* 0x00b90000d604783b */ /* 0x000fe20000004200 */
[----:B------:R-:W-:Y:S02]  /*6fb0*/  FADD.FTZ R2, R16, R2 ;  /* 0x0000000210027221 */ /* 0x000fe40000010000 */
[----:B------:R-:W-:-:S03]  /*6fc0*/  FADD.FTZ R0, R17, R0 ;  /* 0x0000000011007221 */ /* 0x000fc60000010000 */
[----:B------:R-:W-:Y:S01]  /*6fd0*/  HMMA.16816.F32 R104, R180, R106, R136 ;  /* 0x0000006ab468723c */ /* 0x000fe20000001888 */
[----:B------:R-:W2:Y:S01]  /*6fe0*/  LDSM.16.MT88.4 R136, [R214+0x8900] ;  /* 0x00890000d688783b */ /* 0x000ea20000004200 */
[----:B------:R-:W-:Y:S02]  /*6ff0*/  FADD.FTZ R2, R252, R2 ;  /* 0x00000002fc027221 */ /* 0x000fe40000010000 */
[----:B------:R-:W-:-:S04]  /*7000*/  FADD.FTZ R0, R251, R0 ;  /* 0x00000000fb007221 */ /* 0x000fc80000010000 */
[----:B-1----:R-:W-:Y:S01]  /*7010*/  HMMA.16816.F32 R84, R180, R88, R116 ;  /* 0x00000058b454723c */ /* 0x002fe20000001874 */
[----:B------:R-:W-:-:S07]  /*7020*/  FADD.FTZ R2, R250, R2 ;  /* 0x00000002fa027221 */ /* 0x000fce0000010000 */
[----:B------:R-:W-:Y:S01]  /*7030*/  HMMA.16816.F32 R88, R180, R90, R120 ;  /* 0x0000005ab458723c */ /* 0x000fe20000001878 */
[----:B------:R-:W1:Y:S01]  /*7040*/  LDSM.16.MT88.4 R120, [R213+0x8900] ;  /* 0x00890000d578783b */ /* 0x000e620000004200 */
[----:B------:R-:W-:Y:S02]  /*7050*/  FADD.FTZ R0, R249, R0 ;  /* 0x00000000f9007221 */ /* 0x000fe40000010000 */
[----:B------:R-:W-:Y:S02]  /*7060*/  FADD.FTZ R2, R246, R2 ;  /* 0x00000002f6027221 */ /* 0x000fe40000010000 */
[----:B------:R-:W-:Y:S02]  /*7070*/  FADD.FTZ R0, R248, R0 ;  /* 0x00000000f8007221 */ /* 0x000fe40000010000 */
[----:B------:R-:W-:Y:S02]  /*7080*/  FADD.FTZ R2, R210, R2 ;  /* 0x00000002d2027221 */ /* 0x000fe40000010000 */
[----:B------:R-:W-:-:S02]  /*7090*/  FADD.FTZ R0, R211, R0 ;  /* 0x00000000d3007221 */ /* 0x000fc40000010000 */
[----:B------:R-:W-:Y:S02]  /*70a0*/  FADD.FTZ R2, R206, R2 ;  /* 0x00000002ce027221 */ /* 0x000fe40000010000 */
        /* <DEDUP_REMOVED lines=9> */
[----:B------:R-:W-:Y:S01]  /*7140*/  FADD.FTZ R2, R199, R2 ;  /* 0x00000002c7027221 */ /* 0x000fe20000010000 */
[----:B------:R-:W-:Y:S01]  /*7150*/  HMMA.16816.F32 R72, R180, R74, R92 ;  /* 0x0000004ab448723c */ /* 0x000fe2000000185c */
[----:B------:R-:W-:-:S07]  /*7160*/  FADD.FTZ R0, R166, R0 ;  /* 0x00000000a6007221 */ /* 0x000fce0000010000 */
[C---:B--2---:R-:W-:Y:S08]  /*7170*/  HMMA.16816.F32 R132, R180.reuse, R136, R160 ;  /* 0x00000088b484723c */ /* 0x044ff000000018a0 */
[C---:B------:R-:W-:Y:S08]  /*7180*/  HMMA.16816.F32 R92, R180.reuse, R96, R124 ;  /* 0x00000060b45c723c */ /* 0x040ff0000000187c */
[C---:B------:R-:W-:Y:S07]  /*7190*/  HMMA.16816.F32 R160, R180.reuse, R4, R40 ;  /* 0x00000004b4a0723c */ /* 0x040fee0000001828 */
[----:B------:R-:W-:Y:S01]  /*71a0*/  FADD.FTZ R4, R200, R2 ;  /* 0x00000002c8047221 */ /* 0x000fe20000010000 */
[----:B------:R-:W-:Y:S01]  /*71b0*/  HMMA.16816.F32 R96, R180, R98, R128 ;  /* 0x00000062b460723c */ /* 0x000fe20000001880 */
[----:B------:R-:W2:Y:S01]  /*71c0*/  LDSM.16.MT88.4 R128, [R215+0x8900] ;  /* 0x00890000d780783b */ /* 0x000ea20000004200 */
[----:B------:R-:W-:-:S02]  /*71d0*/  FADD.FTZ R2, R196, R0 ;  /* 0x00000000c4027221 */ /* 0x000fc40000010000 */
[----:B------:R-:W-:-:S04]  /*71e0*/  FADD.FTZ R0, R201, R4 ;  /* 0x00000004c9007221 */ /* 0x000fc80000010000 */
[----:B-1----:R-:W-:Y:S01]  /*71f0*/  HMMA.16816.F32 R116, R180, R120, R144 ;  /* 0x00000078b474723c */ /* 0x002fe20000001890 */
[----:B------:R-:W1:Y:S01]  /*7200*/  LDSM.16.MT88.4 R144, [R212+0xb900] ;  /* 0x00b90000d490783b */ /* 0x000e620000004200 */
[----:B------:R-:W-:-:S06]  /*7210*/  FADD.FTZ R2, R165, R2 ;  /* 0x00000002a5027221 */ /* 0x000fcc0000010000 */
[----:B------:R-:W-:Y:S01]  /*7220*/  HMMA.16816.F32 R136, R180, R138, R156 ;  /* 0x0000008ab488723c */ /* 0x000fe2000000189c */
[----:B------:R-:W3:Y:S01]  /*7230*/  LDSM.16.MT88.4 R156, [R215+0xb900] ;  /* 0x00b90000d79c783b */ /* 0x000ee20000004200 */
[----:B------:R-:W-:Y:S02]  /*7240*/  FADD.FTZ R0, R13, R0 ;  /* 0x000000000d007221 */ /* 0x000fe40000010000 */
[----:B------:R-:W-:Y:S02]  /*7250*/  FADD.FTZ R2, R11, R2 ;  /* 0x000000020b027221 */ /* 0x000fe40000010000 */
[----:B------:R-:W-:Y:S02]  /*7260*/  FADD.FTZ R0, R14, R0 ;  /* 0x000000000e007221 */ /* 0x000fe40000010000 */
[----:B------:R-:W-:Y:S02]  /*7270*/  FADD.FTZ R2, R10, R2 ;  /* 0x000000020a027221 */ /* 0x000fe40000010000 */
[----:B------:R-:W-:-:S02]  /*7280*/  FADD.FTZ R0, R15, R0 ;  /* 0x000000000f007221 */ /* 0x000fc40000010000 */
[----:B------:R-:W-:Y:S02]  /*7290*/  FADD.FTZ R2, R8, R2 ;  /* 0x0000000208027221 */ /* 0x000fe40000010000 */
[----:B------:R-:W-:Y:S02]  /*72a0*/  FADD.FTZ R4, R12, R0 ;  /* 0x000000000c047221 */ /* 0x000fe40000010000 */
[----:B------:R-:W-:Y:S01]  /*72b0*/  FADD.FTZ R0, R9, R2 ;  /* 0x0000000209007221 */ /* 0x000fe20000010000 */
[----:B------:R-:W-:-:S04]  /*72c0*/  UISETP.GE.AND UP0, UPT, UR15, UR8, UPT ;  /* 0x000000080f00728c */ /* 0x000fc8000bf06270 */
[----:B------:R4:W-:Y:S04]  /*72d0*/  STL [R1+0x4], R0 ;  /* 0x0000040001007387 */ /* 0x0009e80000100800 */
[----:B------:R4:W-:Y:S01]  /*72e0*/  STL [R1], R4 ;  /* 0x0000000401007387 */ /* 0x0009e20000100800 */
[----:B------:R-:W-:Y:S01]  /*72f0*/  PLOP3.LUT P0, PT, PT, PT, UP0, 0x80, 0x0 ;  /* 0x000000000000781c */ /* 0x000fe20003f0f008 */
[C---:B--2---:R-:W-:Y:S08]  /*7300*/  HMMA.16816.F32 R124, R180.reuse, R128, R148 ;  /* 0x00000080b47c723c */ /* 0x044ff00000001894 */
[C---:B-1----:R-:W-:Y:S08]  /*7310*/  HMMA.16816.F32 R140, R180.reuse, R144, R152 ;  /* 0x00000090b48c723c */ /* 0x042ff00000001898 */
[C---:B------:R-:W-:Y:S08]  /*7320*/  HMMA.16816.F32 R148, R180.reuse, R176, R188 ;  /* 0x000000b0b494723c */ /* 0x040ff000000018bc */
[C---:B---3--:R-:W-:Y:S08]  /*7330*/  HMMA.16816.F32 R152, R180.reuse, R156, R28 ;  /* 0x0000009cb498723c */ /* 0x048ff0000000181c */
[C---:B------:R-:W-:Y:S08]  /*7340*/  HMMA.16816.F32 R112, R180.reuse, R114, R32 ;  /* 0x00000072b470723c */ /* 0x040ff00000001820 */
[C---:B------:R-:W-:Y:S08]  /*7350*/  HMMA.16816.F32 R120, R180.reuse, R122, R24 ;  /* 0x0000007ab478723c */ /* 0x040ff00000001818 */
[C---:B------:R-:W-:Y:S08]  /*7360*/  HMMA.16816.F32 R128, R180.reuse, R130, R20 ;  /* 0x00000082b480723c */ /* 0x040ff00000001814 */
[C---:B------:R-:W-:Y:S08]  /*7370*/  HMMA.16816.F32 R144, R180.reuse, R146, R184 ;  /* 0x00000092b490723c */ /* 0x040ff000000018b8 */
[C---:B------:R-:W-:Y:S08]  /*7380*/  HMMA.16816.F32 R176, R180.reuse, R178, R192 ;  /* 0x000000b2b4b0723c */ /* 0x040ff000000018c0 */
[C---:B------:R-:W-:Y:S08]  /*7390*/  HMMA.16816.F32 R156, R180.reuse, R158, R44 ;  /* 0x0000009eb49c723c */ /* 0x040ff0000000182c */
[----:B------:R-:W-:Y:S01]  /*73a0*/  HMMA.16816.F32 R180, R180, R6, R36 ;  /* 0x00000006b4b4723c */ /* 0x000fe20000001824 */
[----:B------:R-:W-:Y:S08]  /*73b0*/  @!P0 BRA `(.L_x_1217) ;  /* 0x0000438000008947 */ /* 0x000ff00003800000 */
[----:B----4-:R-:W2:Y:S01]  /*73c0*/  LDL.LU.64 R248, [R1+0x28] ;  /* 0x0000280001f87983 */ /* 0x010ea20000300a00 */
[----:B------:R-:W-:Y:S01]  /*73d0*/  IMAD.MOV.U32 R166, RZ, RZ, R3 ;  /* 0x000000ffffa67224 */ /* 0x000fe200078e0003 */
[----:B------:R-:W-:Y:S01]  /*73e0*/  ULDC.64 UR6, c[0x0][0x208] ;  /* 0x0000820000067ab9 */ /* 0x000fe20000000a00 */
[----:B------:R-:W-:Y:S01]  /*73f0*/  IMAD.MOV.U32 R165, RZ, RZ, R164 ;  /* 0x000000ffffa57224 */ /* 0x000fe200078e00a4 */
[----:B------:R-:W3:Y:S01]  /*7400*/  LDL.LU.64 R210, [R1+0x30] ;  /* 0x0000300001d27983 */ /* 0x000ee20000300a00 */
[----:B------:R-:W-:Y:S01]  /*7410*/  ULDC.64 UR4, c[0x0][0x1e0] ;  /* 0x0000780000047ab9 */ /* 0x000fe20000000a00 */
[----:B--2---:R-:W-:-:S02]  /*7420*/  MOV R3, R249 ;  /* 0x000000f900037202 */ /* 0x004fc40000000f00 */
[----:B---3--:R-:W-:-:S05]  /*7430*/  MOV R2, R210 ;  /* 0x000000d200027202 */ /* 0x008fca0000000f00 */
[----:B------:R1:W-:Y:S02]  /*7440*/  STL.64 [R1+0x8], R2 ;  /* 0x0000080201007387 */ /* 0x0003e40000100a00 */
.L_x_1218:
[----:B------:R-:W2:Y:S01]  /*7450*/  LDL.64 R206, [R1+0x8] ;  /* 0x0000080001ce7983 */ /* 0x000ea20000100a00 */
[----:B------:R-:W-:Y:S04]  /*7460*/  DEPBAR.LE SB0, 0x0 ;  /* 0x000080000000791a */ /* 0x000fe80000000000 */
[----:B------:R-:W-:Y:S01]  /*7470*/  USHF.R.S32.HI UR14, URZ, 0x1f, UR15 ;  /* 0x0000001f3f0e7899 */ /* 0x000fe2000801140f */
[----:B------:R-:W3:Y:S01]  /*7480*/  LDL R204, [R1+0x18] ;  /* 0x0000180001cc7983 */ /* 0x000ee20000100800 */
[----:B------:R-:W-:Y:S02]  /*7490*/  UIMAD.WIDE.U32 UR16, UR15, UR6, URZ ;  /* 0x000000060f1072a5 */ /* 0x000fe4000f8e003f */
[----:B------:R-:W-:Y:S02]  /*74a0*/  UIMAD UR14, UR14, UR6, URZ ;  /* 0x000000060e0e72a4 */ /* 0x000fe4000f8e023f */
[----:B------:R-:W-:Y:S01]  /*74b0*/  UISETP.GT.AND UP0, UPT, UR15, UR8, UPT ;  /* 0x000000080f00728c */ /* 0x000fe2000bf04270 */
[----:B------:R-:W-:Y:S01]  /*74c0*/  BAR.SYNC.DEFER_BLOCKING 0x0 ;  /* 0x0000000000007b1d */ /* 0x000fe20000010000 */
[----:B------:R-:W-:Y:S01]  /*74d0*/  UIMAD UR14, UR15, UR7, UR14 ;  /* 0x000000070f0e72a4 */ /* 0x000fe2000f8e020e */
[----:B-1----:R-:W-:Y:S01]  /*74e0*/  MOV R2, UR16 ;  /* 0x0000001000027c02 */ /* 0x002fe20008000f00 */
[----:B------:R-:W-:Y:S02]  /*74f0*/  UIADD3 UR15, UR15, -0x1, URZ ;  /* 0xffffffff0f0f7890 */ /* 0x000fe4000fffe03f */
[----:B------:R-:W-:Y:S04]  /*7500*/  UIADD3 UR14, UR17, UR14, URZ ;  /* 0x0000000e110e7290 */ /* 0x000fe8000fffe03f */
[----:B------:R-:W-:Y:S02]  /*7510*/  UIMAD UR14, UR14, 0x60, URZ ;  /* 0x000000600e0e78a4 */ /* 0x000fe4000f8e023f */
[----:B------:R-:W-:Y:S01]  /*7520*/  @UP0 UIMAD.WIDE.U32 UR16, UR15, UR4, URZ ;  /* 0x000000040f1002a5 */ /* 0x000fe2000f8e003f */
[----:B-----5:R-:W-:Y:S06]  /*7530*/  LDSM.16.M88.4 R48, [R218+0x18100] ;  /* 0x01810000da30783b */ /* 0x020fec0000000200 */
[----:B------:R-:W1:Y:S06]  /*7540*/  LDSM.16.M88.4 R8, [R167+0xc100] ;  /* 0x00c10000a708783b */ /* 0x000e6c0000000200 */
[----:B------:R-:W4:Y:S06]  /*7550*/  LDSM.16.M88.4 R16, [R167+0xc900] ;  /* 0x00c90000a710783b */ /* 0x000f2c0000000200 */
[----:B------:R-:W4:Y:S06]  /*7560*/  LDSM.16.M88.4 R24, [R167+0xd100] ;  /* 0x00d10000a718783b */ /* 0x000f2c0000000200 */
[----:B------:R-:W4:Y:S06]  /*7570*/  LDSM.16.M88.4 R32, [R167+0xd900] ;  /* 0x00d90000a720783b */ /* 0x000f2c0000000200 */
[----:B------:R-:W4:Y:S06]  /*7580*/  LDSM.16.M88.4 R40, [R167+0xe100] ;  /* 0x00e10000a728783b */ /* 0x000f2c0000000200 */
[----:B------:R-:W4:Y:S06]  /*7590*/  LDSM.16.M88.4 R184, [R167+0xe900] ;  /* 0x00e90000a7b8783b */ /* 0x000f2c0000000200 */
[----:B------:R-:W-:Y:S01]  /*75a0*/  LDSM.16.M88.4 R188, [R219+0x18100] ;  /* 0x01810000dbbc783b */ /* 0x000fe20000000200 */
[C---:B-1----:R-:W-:Y:S05]  /*75b0*/  HMMA.16816.F32 R4, R48.reuse, R8, RZ ;  /* 0x000000083004723c */ /* 0x042fea00000018ff */
[----:B------:R-:W1:Y:S03]  /*75c0*/  LDSM.16.M88.4 R192, [R222] ;  /* 0x00000000dec0783b */ /* 0x000e660000000200 */
[C---:B------:R-:W-:Y:S03]  /*75d0*/  HMMA.16816.F32 R8, R48.reuse, R10, RZ ;  /* 0x0000000a3008723c */ /* 0x040fe600000018ff */
[----:B------:R-:W1:Y:S06]  /*75e0*/  LDSM.16.M88.4 R196, [R245] ;  /* 0x00000000f5c4783b */ /* 0x000e6c0000000200 */
[----:B------:R-:W1:Y:S01]  /*75f0*/  LDSM.16.M88.4 R200, [R244] ;  /* 0x00000000f4c8783b */ /* 0x000e620000000200 */
[C---:B----4-:R-:W-:Y:S05]  /*7600*/  HMMA.16816.F32 R12, R48.reuse, R16, RZ ;  /* 0x00000010300c723c */ /* 0x050fea00000018ff */
[----:B------:R-:W4:Y:S03]  /*7610*/  LDL.64 R250, [R1+0x10] ;  /* 0x0000100001fa7983 */ /* 0x000f260000100a00 */
[C---:B------:R-:W-:Y:S03]  /*7620*/  HMMA.16816.F32 R16, R48.reuse, R18, RZ ;  /* 0x000000123010723c */ /* 0x040fe600000018ff */
[----:B------:R-:W4:Y:S05]  /*7630*/  LDL.64 R248, [R1+0x20] ;  /* 0x0000200001f87983 */ /* 0x000f2a0000100a00 */
[C---:B------:R-:W-:Y:S08]  /*7640*/  HMMA.16816.F32 R20, R48.reuse, R24, RZ ;  /* 0x000000183014723c */ /* 0x040ff000000018ff */
[C---:B------:R-:W-:Y:S08]  /*7650*/  HMMA.16816.F32 R24, R48.reuse, R26, RZ ;  /* 0x0000001a3018723c */ /* 0x040ff000000018ff */
[C---:B------:R-:W-:Y:S08]  /*7660*/  HMMA.16816.F32 R28, R48.reuse, R32, RZ ;  /* 0x00000020301c723c */ /* 0x040ff000000018ff */
[C---:B------:R-:W-:Y:S08]  /*7670*/  HMMA.16816.F32 R32, R48.reuse, R34, RZ ;  /* 0x000000223020723c */ /* 0x040ff000000018ff */
[C---:B------:R-:W-:Y:S08]  /*7680*/  HMMA.16816.F32 R36, R48.reuse, R40, RZ ;  /* 0x000000283024723c */ /* 0x040ff000000018ff */
[C---:B------:R-:W-:Y:S08]  /*7690*/  HMMA.16816.F32 R40, R48.reuse, R42, RZ ;  /* 0x0000002a3028723c */ /* 0x040ff000000018ff */
[C---:B------:R-:W-:Y:S08]  /*76a0*/  HMMA.16816.F32 R44, R48.reuse, R184, RZ ;  /* 0x000000b8302c723c */ /* 0x040ff000000018ff */
[----:B------:R-:W-:Y:S01]  /*76b0*/  HMMA.16816.F32 R48, R48, R186, RZ ;  /* 0x000000ba3030723c */ /* 0x000fe200000018ff */
[----:B------:R-:W1:Y:S07]  /*76c0*/  LDSM.16.M88.4 R184, [R243] ;  /* 0x00000000f3b8783b */ /* 0x000e6e0000000200 */
[C---:B-1----:R-:W-:Y:S08]  /*76d0*/  HMMA.16816.F32 R4, R188.reuse, R192, R4 ;  /* 0x000000c0bc04723c */ /* 0x042ff00000001804 */
[C---:B------:R-:W-:Y:S01]  /*76e0*/  HMMA.16816.F32 R8, R188.reuse, R194, R8 ;  /* 0x000000c2bc08723c */ /* 0x040fe20000001808 */
[----:B------:R-:W1:Y:S07]  /*76f0*/  LDSM.16.M88.4 R192, [R242] ;  /* 0x00000000f2c0783b */ /* 0x000e6e0000000200 */
[C---:B------:R-:W-:Y:S08]  /*7700*/  HMMA.16816.F32 R12, R188.reuse, R196, R12 ;  /* 0x000000c4bc0c723c */ /* 0x040ff0000000180c */
[C---:B------:R-:W-:Y:S01]  /*7710*/  HMMA.16816.F32 R16, R188.reuse, R198, R16 ;  /* 0x000000c6bc10723c */ /* 0x040fe20000001810 */
[----:B------:R-:W1:Y:S07]  /*7720*/  LDSM.16.M88.4 R196, [R241] ;  /* 0x00000000f1c4783b */ /* 0x000e6e0000000200 */
[C---:B------:R-:W-:Y:S08]  /*7730*/  HMMA.16816.F32 R20, R188.reuse, R200, R20 ;  /* 0x000000c8bc14723c */ /* 0x040ff00000001814 */
[C---:B------:R-:W-:Y:S08]  /*7740*/  HMMA.16816.F32 R24, R188.reuse, R202, R24 ;  /* 0x000000cabc18723c */ /* 0x040ff00000001818 */
[C---:B------:R-:W-:Y:S08]  /*7750*/  HMMA.16816.F32 R28, R188.reuse, R184, R28 ;  /* 0x000000b8bc1c723c */ /* 0x040ff0000000181c */
[C---:B------:R-:W-:Y:S08]  /*7760*/  HMMA.16816.F32 R32, R188.reuse, R186, R32 ;  /* 0x000000babc20723c */ /* 0x040ff00000001820 */
[C---:B-1----:R-:W-:Y:S08]  /*7770*/  HMMA.16816.F32 R36, R188.reuse, R192, R36 ;  /* 0x000000c0bc24723c */ /* 0x042ff00000001824 */
[C---:B------:R-:W-:Y:S08]  /*7780*/  HMMA.16816.F32 R40, R188.reuse, R194, R40 ;  /* 0x000000c2bc28723c */ /* 0x040ff00000001828 */
[C---:B------:R-:W-:Y:S08]  /*7790*/  HMMA.16816.F32 R44, R188.reuse, R196, R44 ;  /* 0x000000c4bc2c723c */ /* 0x040ff0000000182c */
[----:B------:R-:W-:Y:S04]  /*77a0*/  HMMA.16816.F32 R48, R188, R198, R48 ;  /* 0x000000c6bc30723c */ /* 0x000fe80000001830 */
[----:B--2---:R-:W-:Y:S05]  /*77b0*/  IMAD.WIDE.U32 R2, R2, 0x60, R206 ;  /* 0x0000006002027825 */ /* 0x004fea00078e00ce */
[----:B------:R-:W-:Y:S03]  /*77c0*/  SHF.L.U32 R0, R2, 0x1, RZ ;  /* 0x0000000102007819 */ /* 0x000fe600000006ff */
[----:B------:R-:W-:Y:S01]  /*77d0*/  IADD3 R164, R3, UR14, RZ ;  /* 0x0000000e03a47c10 */ /* 0x000fe2000fffe0ff */
[----:B------:R-:W-:Y:S01]  /*77e0*/  @UP0 USHF.R.S32.HI UR14, URZ, 0x1f, UR15 ;  /* 0x0000001f3f0e0899 */ /* 0x000fe2000801140f */
[----:B------:R-:W-:Y:S02]  /*77f0*/  IADD3 R3, P3, R0, 0x80, RZ ;  /* 0x0000008000037810 */ /* 0x000fe40007f7e0ff */
[----:B------:R-:W-:Y:S01]  /*7800*/  SHF.L.U64.HI R164, R2, 0x1, R164 ;  /* 0x0000000102a47819 */ /* 0x000fe200000102a4 */
[----:B------:R-:W-:Y:S01]  /*7810*/  @UP0 UIMAD UR14, UR14, UR4, URZ ;  /* 0x000000040e0e02a4 */ /* 0x000fe2000f8e023f */
[----:B------:R-:W-:Y:S02]  /*7820*/  IADD3 R2, P0, R0, c[0x0][0x1f8], RZ ;  /* 0x00007e0000027a10 */ /* 0x000fe40007f1e0ff */
[----:B------:R-:W-:Y:S01]  /*7830*/  IADD3 R184, P2, R3, c[0x0][0x1f8], RZ ;  /* 0x00007e0003b87a10 */ /* 0x000fe20007f5e0ff */
[----:B------:R-:W-:Y:S01]  /*7840*/  @UP0 UIMAD UR14, UR15, UR5, UR14 ;  /* 0x000000050f0e02a4 */ /* 0x000fe2000f8e020e */
[----:B------:R-:W-:Y:S02]  /*7850*/  IADD3.X R3, R164, c[0x0][0x1fc], RZ, P0, !PT ;  /* 0x00007f00a4037a10 */ /* 0x000fe400007fe4ff */
[--C-:B------:R-:W-:Y:S01]  /*7860*/  IADD3.X R185, RZ, c[0x0][0x1fc], R164.reuse, P2, P3 ;  /* 0x00007f00ffb97a10 */ /* 0x100fe200017e64a4 */
[----:B------:R-:W-:Y:S01]  /*7870*/  @UP0 UIADD3 UR14, UR17, UR14, URZ ;  /* 0x0000000e110e0290 */ /* 0x000fe2000fffe03f */
[----:B---3--:R-:W-:Y:S01]  /*7880*/  LOP3.LUT P3, RZ, R204, 0x1, RZ, 0xc0, !PT ;  /* 0x00000001ccff7812 */ /* 0x008fe2000786c0ff */
[----:B------:R-:W-:Y:S01]  /*7890*/  @!PT LDS RZ, [RZ] ;  /* 0x00000000fffff984 */ /* 0x000fe20000000800 */
[----:B------:R-:W-:Y:S01]  /*78a0*/  @!PT LDS RZ, [RZ] ;  /* 0x00000000fffff984 */ /* 0x000fe20000000800 */
[----:B------:R-:W-:Y:S01]  /*78b0*/  @!PT LDS RZ, [RZ] ;  /* 0x00000000fffff984 */ /* 0x000fe20000000800 */
[----:B------:R1:W-:Y:S01]  /*78c0*/  LDGSTS.E.BYPASS.LTC128B.128 [R247+0x100], [R2.64], !P4 ;  /* 0x0010000002f77fae */ /* 0x0003e2000e101d4a */
[C---:B------:R-:W-:Y:S01]  /*78d0*/  IADD3 R200, P1, R0.reuse, 0x100, RZ ;  /* 0x0000010000c87810 */ /* 0x040fe20007f3e0ff */
[----:B------:R-:W-:Y:S01]  /*78e0*/  @UP0 UIMAD UR14, UR14, 0x60, URZ ;  /* 0x000000600e0e08a4 */ /* 0x000fe2000f8e023f */
[----:B------:R-:W-:Y:S02]  /*78f0*/  IADD3 R0, P2, R0, 0x180, RZ ;  /* 0x0000018000007810 */ /* 0x000fe40007f5e0ff */
[----:B------:R-:W-:Y:S01]  /*7900*/  IADD3 R200, P0, R200, c[0x0][0x1f8], RZ ;  /* 0x00007e00c8c87a10 */ /* 0x000fe20007f1e0ff */
[----:B------:R2:W-:Y:S03]  /*7910*/  LDGSTS.E.BYPASS.LTC128B.128 [R247+0x3100], [R184.64], !P6 ;  /* 0x03100000b8f77fae */ /* 0x0005e6000f101d4a */
[--C-:B------:R-:W-:Y:S02]  /*7920*/  IADD3.X R201, RZ, c[0x0][0x1fc], R164.reuse, P0, P1 ;  /* 0x00007f00ffc97a10 */ /* 0x100fe400007e24a4 */
[----:B------:R-:W-:Y:S03]  /*7930*/  IADD3 R186, P1, R0, c[0x0][0x1f8], RZ ;  /* 0x00007e0000ba7a10 */ /* 0x000fe60007f3e0ff */
[----:B------:R3:W-:Y:S01]  /*7940*/  LDGSTS.E.BYPASS.LTC128B.128 [R247+0x6100], [R200.64], !P3 ;  /* 0x06100000c8f77fae */ /* 0x0007e2000d901d4a */
[----:B------:R-:W-:Y:S05]  /*7950*/  IADD3.X R187, RZ, c[0x0][0x1fc], R164, P1, P2 ;  /* 0x00007f00ffbb7a10 */ /* 0x000fea0000fe44a4 */
[----:B------:R3:W-:Y:S01]  /*7960*/  LDGSTS.E.BYPASS.LTC128B.128 [R247+0x9100], [R186.64], !P5 ;  /* 0x09100000baf77fae */ /* 0x0007e2000e901d4a */
[----:B-1----:R-:W-:Y:S04]  /*7970*/  IADD3 R2, P0, R2, UR12, RZ ;  /* 0x0000000c02027c10 */ /* 0x002fe8000ff1e0ff */
[----:B------:R-:W-:Y:S02]  /*7980*/  IADD3.X R3, R3, UR13, RZ, P0, !PT ;  /* 0x0000000d03037c10 */ /* 0x000fe400087fe4ff */
[----:B--2---:R-:W-:Y:S03]  /*7990*/  IADD3 R184, P0, R2, UR12, RZ ;  /* 0x0000000c02b87c10 */ /* 0x004fe6000ff1e0ff */
[----:B------:R1:W-:Y:S01]  /*79a0*/  LDGSTS.E.BYPASS.LTC128B.128 [R247+0x1100], [R2.64], !P4 ;  /* 0x0110000002f77fae */ /* 0x0003e2000e101d4a */
[----:B------:R-:W-:Y:S02]  /*79b0*/  IADD3.X R185, R3, UR13, RZ, P0, !PT ;  /* 0x0000000d03b97c10 */ /* 0x000fe400087fe4ff */
[----:B------:R-:W-:Y:S03]  /*79c0*/  PLOP3.LUT P0, PT, PT, PT, UP0, 0x80, 0x0 ;  /* 0x000000000000781c */ /* 0x000fe60003f0f008 */
[----:B------:R1:W-:Y:S06]  /*79d0*/  LDGSTS.E.BYPASS.LTC128B.128 [R247+0x4100], [R2.64+0x80], !P6 ;  /* 0x0410008002f77fae */ /* 0x0003ec000f101d4a */
[----:B------:R1:W-:Y:S06]  /*79e0*/  LDGSTS.E.BYPASS.LTC128B.128 [R247+0x7100], [R2.64+0x100], !P3 ;  /* 0x0710010002f77fae */ /* 0x0003ec000d901d4a */
[----:B------:R1:W-:Y:S06]  /*79f0*/  LDGSTS.E.BYPASS.LTC128B.128 [R247+0xa100], [R2.64+0x180], !P5 ;  /* 0x0a10018002f77fae */ /* 0x0003ec000e901d4a */
[----:B------:R2:W-:Y:S06]  /*7a00*/  LDGSTS.E.BYPASS.LTC128B.128 [R247+0x2100], [R184.64], !P4 ;  /* 0x02100000b8f77fae */ /* 0x0005ec000e101d4a */
[----:B------:R2:W-:Y:S06]  /*7a10*/  LDGSTS.E.BYPASS.LTC128B.128 [R247+0x5100], [R184.64+0x80], !P6 ;  /* 0x05100080b8f77fae */ /* 0x0005ec000f101d4a */
[----:B------:R2:W-:Y:S06]  /*7a20*/  LDGSTS.E.BYPASS.LTC128B.128 [R247+0x8100], [R184.64+0x100], !P3 ;  /* 0x08100100b8f77fae */ /* 0x0005ec000d901d4a */
[----:B------:R2:W-:Y:S06]  /*7a30*/  LDGSTS.E.BYPASS.LTC128B.128 [R247+0xb100], [R184.64+0x180], !P5 ;  /* 0x0b100180b8f77fae */ /* 0x0005ec000e901d4a */
[----:B------:R-:W-:Y:S06]  /*7a40*/  LDSM.16.M88.4 R192, [R217+0xc100] ;  /* 0x00c10000d9c0783b */ /* 0x000fec0000000200 */
[----:B---3--:R-:W-:Y:S06]  /*7a50*/  LDSM.16.M88.4 R200, [R217+0xc900] ;  /* 0x00c90000d9c8783b */ /* 0x008fec0000000200 */
[----:B------:R-:W-:Y:S06]  /*7a60*/  LDSM.16.M88.4 R204, [R217+0xd100] ;  /* 0x00d10000d9cc783b */ /* 0x000fec0000000200 */
[----:B------:R-:W-:Y:S06]  /*7a70*/  LDSM.16.M88.4 R208, [R217+0xd900] ;  /* 0x00d90000d9d0783b */ /* 0x000fec0000000200 */
[----:B--2---:R-:W2:Y:S06]  /*7a80*/  LDSM.16.M88.4 R184, [R221+0x18100] ;  /* 0x01810000ddb8783b */ /* 0x004eac0000000200 */
[----:B------:R-:W0:Y:S06]  /*7a90*/  LDGDEPBAR ;  /* 0x00000000000079af */ /* 0x000e2c0000000000 */
[----:B------:R-:W3:Y:S06]  /*7aa0*/  LDSM.16.M88.4 R188, [R217+0xe100] ;  /* 0x00e10000d9bc783b */ /* 0x000eec0000000200 */
[----:B------:R-:W1:Y:S01]  /*7ab0*/  LDSM.16.M88.4 R196, [R217+0xe900] ;  /* 0x00e90000d9c4783b */ /* 0x000e620000000200 */
[C---:B--2---:R-:W-:Y:S08]  /*7ac0*/  HMMA.16816.F32 R4, R184.reuse, R192, R4 ;  /* 0x000000c0b804723c */ /* 0x044ff00000001804 */
[C---:B------:R-:W-:Y:S01]  /*7ad0*/  HMMA.16816.F32 R8, R184.reuse, R194, R8 ;  /* 0x000000c2b808723c */ /* 0x040fe20000001808 */
[----:B------:R-:W-:Y:S07]  /*7ae0*/  LDSM.16.M88.4 R192, [R216] ;  /* 0x00000000d8c0783b */ /* 0x000fee0000000200 */
[C---:B------:R-:W-:Y:S08]  /*7af0*/  HMMA.16816.F32 R12, R184.reuse, R200, R12 ;  /* 0x000000c8b80c723c */ /* 0x040ff0000000180c */
[C---:B------:R-:W-:Y:S01]  /*7b00*/  HMMA.16816.F32 R16, R184.reuse, R202, R16 ;  /* 0x000000cab810723c */ /* 0x040fe20000001810 */
[----:B------:R-:W-:Y:S07]  /*7b10*/  LDSM.16.M88.4 R200, [R216+0x800] ;  /* 0x00080000d8c8783b */ /* 0x000fee0000000200 */
[C---:B------:R-:W-:Y:S08]  /*7b20*/  HMMA.16816.F32 R20, R184.reuse, R204, R20 ;  /* 0x000000ccb814723c */ /* 0x040ff00000001814 */
[C---:B------:R-:W-:Y:S01]  /*7b30*/  HMMA.16816.F32 R24, R184.reuse, R206, R24 ;  /* 0x000000ceb818723c */ /* 0x040fe20000001818 */
[----:B------:R-:W-:Y:S07]  /*7b40*/  LDSM.16.M88.4 R204, [R216+0x1000] ;  /* 0x00100000d8cc783b */ /* 0x000fee0000000200 */
[C---:B------:R-:W-:Y:S08]  /*7b50*/  HMMA.16816.F32 R28, R184.reuse, R208, R28 ;  /* 0x000000d0b81c723c */ /* 0x040ff0000000181c */
[C---:B------:R-:W-:Y:S01]  /*7b60*/  HMMA.16816.F32 R32, R184.reuse, R210, R32 ;  /* 0x000000d2b820723c */ /* 0x040fe20000001820 */
[----:B------:R-:W-:Y:S07]  /*7b70*/  LDSM.16.M88.4 R208, [R216+0x1800] ;  /* 0x00180000d8d0783b */ /* 0x000fee0000000200 */
[C---:B---3--:R-:W-:Y:S08]  /*7b80*/  HMMA.16816.F32 R36, R184.reuse, R188, R36 ;  /* 0x000000bcb824723c */ /* 0x048ff00000001824 */
[C---:B------:R-:W-:Y:S01]  /*7b90*/  HMMA.16816.F32 R40, R184.reuse, R190, R40 ;  /* 0x000000beb828723c */ /* 0x040fe20000001828 */
[----:B------:R-:W2:Y:S07]  /*7ba0*/  LDSM.16.M88.4 R188, [R220+0x18100] ;  /* 0x01810000dcbc783b */ /* 0x000eae0000000200 */
[C---:B-1----:R-:W-:Y:S08]  /*7bb0*/  HMMA.16816.F32 R44, R184.reuse, R196, R44 ;  /* 0x000000c4b82c723c */ /* 0x042ff0000000182c */
[----:B------:R-:W-:Y:S01]  /*7bc0*/  HMMA.16816.F32 R48, R184, R198, R48 ;  /* 0x000000c6b830723c */ /* 0x000fe20000001830 */
[----:B------:R-:W1:Y:S06]  /*7bd0*/  LDSM.16.M88.4 R184, [R216+0x2000] ;  /* 0x00200000d8b8783b */ /* 0x000e6c0000000200 */
[----:B------:R-:W3:Y:S01]  /*7be0*/  LDSM.16.M88.4 R196, [R216+0x2800] ;  /* 0x00280000d8c4783b */ /* 0x000ee20000000200 */
[C---:B--2---:R-:W-:Y:S08]  /*7bf0*/  HMMA.16816.F32 R4, R188.reuse, R192, R4 ;  /* 0x000000c0bc04723c */ /* 0x044ff00000001804 */
        /* <DEDUP_REMOVED lines=11> */
[C---:B-1----:R-:W-:Y:S08]  /*7cb0*/  HMMA.16816.F32 R36, R188.reuse, R184, R36 ;  /* 0x000000b8bc24723c */ /* 0x042ff00000001824 */
[C---:B------:R-:W-:Y:S01]  /*7cc0*/  HMMA.16816.F32 R40, R188.reuse, R186, R40 ;  /* 0x000000babc28723c */ /* 0x040fe20000001828 */
[----:B------:R-:W1:Y:S07]  /*7cd0*/  LDSM.16.M88.4 R184, [R218+0x1c100] ;  /* 0x01c10000dab8783b */ /* 0x000e6e0000000200 */
[C---:B---3--:R-:W-:Y:S08]  /*7ce0*/  HMMA.16816.F32 R44, R188.reuse, R196, R44 ;  /* 0x000000c4bc2c723c */ /* 0x048ff0000000182c */
[----:B------:R-:W-:Y:S01]  /*7cf0*/  HMMA.16816.F32 R48, R188, R198, R48 ;  /* 0x000000c6bc30723c */ /* 0x000fe20000001830 */
[----:B------:R-:W2:Y:S06]  /*7d00*/  LDSM.16.M88.4 R188, [R167+0x11100] ;  /* 0x01110000a7bc783b */ /* 0x000eac0000000200 */
[----:B------:R-:W3:Y:S01]  /*7d10*/  LDSM.16.M88.4 R196, [R167+0x11900] ;  /* 0x01190000a7c4783b */ /* 0x000ee20000000200 */
[C---:B-1----:R-:W-:Y:S08]  /*7d20*/  HMMA.16816.F32 R4, R184.reuse, R192, R4 ;  /* 0x000000c0b804723c */ /* 0x042ff00000001804 */
[C---:B------:R-:W-:Y:S01]  /*7d30*/  HMMA.16816.F32 R8, R184.reuse, R194, R8 ;  /* 0x000000c2b808723c */ /* 0x040fe20000001808 */
[----:B------:R-:W-:Y:S07]  /*7d40*/  LDSM.16.M88.4 R192, [R240] ;  /* 0x00000000f0c0783b */ /* 0x000fee0000000200 */
[C---:B------:R-:W-:Y:S08]  /*7d50*/  HMMA.16816.F32 R12, R184.reuse, R200, R12 ;  /* 0x000000c8b80c723c */ /* 0x040ff0000000180c */
        /* <DEDUP_REMOVED lines=8> */
[C---:B--2---:R-:W-:Y:S08]  /*7de0*/  HMMA.16816.F32 R36, R184.reuse, R188, R36 ;  /* 0x000000bcb824723c */ /* 0x044ff00000001824 */
[C---:B------:R-:W-:Y:S01]  /*7df0*/  HMMA.16816.F32 R40, R184.reuse, R190, R40 ;  /* 0x000000beb828723c */ /* 0x040fe20000001828 */
[----:B------:R-:W1:Y:S07]  /*7e00*/  LDSM.16.M88.4 R188, [R219+0x1c100] ;  /* 0x01c10000dbbc783b */ /* 0x000e6e0000000200 */
[C---:B---3--:R-:W-:Y:S08]  /*7e10*/  HMMA.16816.F32 R44, R184.reuse, R196, R44 ;  /* 0x000000c4b82c723c */ /* 0x048ff0000000182c */
[----:B------:R-:W-:Y:S01]  /*7e20*/  HMMA.16816.F32 R48, R184, R198, R48 ;  /* 0x000000c6b830723c */ /* 0x000fe20000001830 */
[----:B------:R-:W2:Y:S06]  /*7e30*/  LDSM.16.M88.4 R184, [R236] ;  /* 0x00000000ecb8783b */ /* 0x000eac0000000200 */
[----:B------:R-:W3:Y:S01]  /*7e40*/  LDSM.16.M88.4 R196, [R235] ;  /* 0x00000000ebc4783b */ /* 0x000ee20000000200 */
[C---:B-1----:R-:W-:Y:S08]  /*7e50*/  HMMA.16816.F32 R4, R188.reuse, R192, R4 ;  /* 0x000000c0bc04723c */ /* 0x042ff00000001804 */
[C---:B------:R-:W-:Y:S01]  /*7e60*/  HMMA.16816.F32 R8, R188.reuse, R194, R8 ;  /* 0x000000c2bc08723c */ /* 0x040fe20000001808 */
        /* <DEDUP_REMOVED lines=9> */
[----:B------:R-:W4:Y:S07]  /*7f00*/  LDSM.16.M88.4 R208, [R217+0x10100] ;  /* 0x01010000d9d0783b */ /* 0x000f2e0000000200 */
[C---:B--2---:R-:W-:Y:S08]  /*7f10*/  HMMA.16816.F32 R36, R188.reuse, R184, R36 ;  /* 0x000000b8bc24723c */ /* 0x044ff00000001824 */
[C---:B------:R-:W-:Y:S01]  /*7f20*/  HMMA.16816.F32 R40, R188.reuse, R186, R40 ;  /* 0x000000babc28723c */ /* 0x040fe20000001828 */
[----:B------:R-:W2:Y:S07]  /*7f30*/  LDSM.16.M88.4 R184, [R217+0x10900] ;  /* 0x01090000d9b8783b */ /* 0x000eae0000000200 */
[C---:B---3--:R-:W-:Y:S08]  /*7f40*/  HMMA.16816.F32 R44, R188.reuse, R196, R44 ;  /* 0x000000c4bc2c723c */ /* 0x048ff0000000182c */
[----:B------:R-:W-:Y:S01]  /*7f50*/  HMMA.16816.F32 R48, R188, R198, R48 ;  /* 0x000000c6bc30723c */ /* 0x000fe20000001830 */
[----:B------:R-:W3:Y:S06]  /*7f60*/  LDSM.16.M88.4 R188, [R217+0x11100] ;  /* 0x01110000d9bc783b */ /* 0x000eec0000000200 */
[----:B------:R-:W2:Y:S01]  /*7f70*/  LDSM.16.M88.4 R196, [R217+0x11900] ;  /* 0x01190000d9c4783b */ /* 0x000ea20000000200 */
[C---:B-1----:R-:W-:Y:S08]  /*7f80*/  HMMA.16816.F32 R4, R192.reuse, R200, R4 ;  /* 0x000000c8c004723c */ /* 0x042ff00000001804 */
[C---:B------:R-:W-:Y:S01]  /*7f90*/  HMMA.16816.F32 R8, R192.reuse, R202, R8 ;  /* 0x000000cac008723c */ /* 0x040fe20000001808 */
[----:B------:R-:W-:Y:S07]  /*7fa0*/  LDSM.16.M88.4 R200, [R220+0x1c100] ;  /* 0x01c10000dcc8783b */ /* 0x000fee0000000200 */
[C---:B------:R-:W-:Y:S08]  /*7fb0*/  HMMA.16816.F32 R12, R192.reuse, R204, R12 ;  /* 0x000000ccc00c723c */ /* 0x040ff0000000180c */
        /* <DEDUP_REMOVED lines=13> */
[----:B------:R-:W3:Y:S06]  /*8090*/  LDSM.16.M88.4 R192, [R216+0x5000] ;  /* 0x00500000d8c0783b */ /* 0x000eec0000000200 */
[----:B------:R-:W3:Y:S01]  /*80a0*/  LDSM.16.M88.4 R196, [R216+0x5800] ;  /* 0x00580000d8c4783b */ /* 0x000ee20000000200 */
[C---:B-1----:R-:W-:Y:S08]  /*80b0*/  HMMA.16816.F32 R4, R200.reuse, R204, R4 ;  /* 0x000000ccc804723c */ /* 0x042ff00000001804 */
[C---:B------:R-:W-:Y:S01]  /*80c0*/  HMMA.16816.F32 R8, R200.reuse, R206, R8 ;  /* 0x000000cec808723c */ /* 0x040fe20000001808 */
[----:B------:R-:W-:Y:S07]  /*80d0*/  LDSM.16.M88.4 R204, [R167+0x12100] ;  /* 0x01210000a7cc783b */ /* 0x000fee0000000200 */
[C---:B----4-:R-:W-:Y:S08]  /*80e0*/  HMMA.16816.F32 R12, R200.reuse, R208, R12 ;  /* 0x000000d0c80c723c */ /* 0x050ff0000000180c */
[C---:B------:R-:W-:Y:S01]  /*80f0*/  HMMA.16816.F32 R16, R200.reuse, R210, R16 ;  /* 0x000000d2c810723c */ /* 0x040fe20000001810 */
[----:B------:R-:W-:Y:S07]  /*8100*/  LDSM.16.M88.4 R208, [R167+0x12900] ;  /* 0x01290000a7d0783b */ /* 0x000fee0000000200 */
[C---:B--2---:R-:W-:Y:S08]  /*8110*/  HMMA.16816.F32 R20, R200.reuse, R184, R20 ;  /* 0x000000b8c814723c */ /* 0x044ff00000001814 */
[C---:B------:R-:W-:Y:S01]  /*8120*/  HMMA.16816.F32 R24, R200.reuse, R186, R24 ;  /* 0x000000bac818723c */ /* 0x040fe20000001818 */
[----:B------:R-:W1:Y:S07]  /*8130*/  LDSM.16.M88.4 R184, [R218+0x20100] ;  /* 0x02010000dab8783b */ /* 0x000e6e0000000200 */
[C---:B---3--:R-:W-:Y:S08]  /*8140*/  HMMA.16816.F32 R28, R200.reuse, R188, R28 ;  /* 0x000000bcc81c723c */ /* 0x048ff0000000181c */
[C---:B------:R-:W-:Y:S01]  /*8150*/  HMMA.16816.F32 R32, R200.reuse, R190, R32 ;  /* 0x000000bec820723c */ /* 0x040fe20000001820 */
[----:B------:R-:W2:Y:S07]  /*8160*/  LDSM.16.M88.4 R188, [R167+0x13100] ;  /* 0x01310000a7bc783b */ /* 0x000eae0000000200 */
[C---:B------:R-:W-:Y:S08]  /*8170*/  HMMA.16816.F32 R36, R200.reuse, R192, R36 ;  /* 0x000000c0c824723c */ /* 0x040ff00000001824 */
[C---:B------:R-:W-:Y:S01]  /*8180*/  HMMA.16816.F32 R40, R200.reuse, R194, R40 ;  /* 0x000000c2c828723c */ /* 0x040fe20000001828 */
[----:B------:R-:W3:Y:S07]  /*8190*/  LDSM.16.M88.4 R192, [R167+0x13900] ;  /* 0x01390000a7c0783b */ /* 0x000eee0000000200 */
[C---:B------:R-:W-:Y:S08]  /*81a0*/  HMMA.16816.F32 R44, R200.reuse, R196, R44 ;  /* 0x000000c4c82c723c */ /* 0x040ff0000000182c */
[----:B------:R-:W-:Y:S01]  /*81b0*/  HMMA.16816.F32 R48, R200, R198, R48 ;  /* 0x000000c6c830723c */ /* 0x000fe20000001830 */
[----:B------:R-:W4:Y:S06]  /*81c0*/  LDSM.16.M88.4 R196, [R167+0x14100] ;  /* 0x01410000a7c4783b */ /* 0x000f2c0000000200 */
[----:B------:R-:W3:Y:S01]  /*81d0*/  LDSM.16.M88.4 R200, [R167+0x14900] ;  /* 0x01490000a7c8783b */ /* 0x000ee20000000200 */
[C---:B-1----:R-:W-:Y:S08]  /*81e0*/  HMMA.16816.F32 R4, R184.reuse, R204, R4 ;  /* 0x000000ccb804723c */ /* 0x042ff00000001804 */
        /* <DEDUP_REMOVED lines=9> */
[C---:B------:R-:W-:Y:S01]  /*8280*/  HMMA.16816.F32 R32, R184.reuse, R194, R32 ;  /* 0x000000c2b820723c */ /* 0x040fe20000001820 */
[----:B------:R-:W2:Y:S07]  /*8290*/  LDSM.16.M88.4 R192, [R232] ;  /* 0x00000000e8c0783b */ /* 0x000eae0000000200 */
[C---:B----4-:R-:W-:Y:S08]  /*82a0*/  HMMA.16816.F32 R36, R184.reuse, R196, R36 ;  /* 0x000000c4b824723c */ /* 0x050ff00000001824 */
[C---:B------:R-:W-:Y:S01]  /*82b0*/  HMMA.16816.F32 R40, R184.reuse, R198, R40 ;  /* 0x000000c6b828723c */ /* 0x040fe20000001828 */
[----:B------:R-:W3:Y:S07]  /*82c0*/  LDSM.16.M88.4 R196, [R231] ;  /* 0x00000000e7c4783b */ /* 0x000eee0000000200 */
[C---:B------:R-:W-:Y:S08]  /*82d0*/  HMMA.16816.F32 R44, R184.reuse, R200, R44 ;  /* 0x000000c8b82c723c */ /* 0x040ff0000000182c */
[----:B------:R-:W-:Y:S01]  /*82e0*/  HMMA.16816.F32 R48, R184, R202, R48 ;  /* 0x000000cab830723c */ /* 0x000fe20000001830 */
[----:B------:R-:W4:Y:S06]  /*82f0*/  LDSM.16.M88.4 R184, [R230] ;  /* 0x00000000e6b8783b */ /* 0x000f2c0000000200 */
[----:B------:R-:W3:Y:S01]  /*8300*/  LDSM.16.M88.4 R200, [R229] ;  /* 0x00000000e5c8783b */ /* 0x000ee20000000200 */
[C---:B-1----:R-:W-:Y:S08]  /*8310*/  HMMA.16816.F32 R4, R188.reuse, R204, R4 ;  /* 0x000000ccbc04723c */ /* 0x042ff00000001804 */
[C---:B------:R-:W-:Y:S01]  /*8320*/  HMMA.16816.F32 R8, R188.reuse, R206, R8 ;  /* 0x000000cebc08723c */ /* 0x040fe20000001808 */
        /* <DEDUP_REMOVED lines=8> */
[C---:B------:R-:W-:Y:S01]  /*83b0*/  HMMA.16816.F32 R32, R188.reuse, R198, R32 ;  /* 0x000000c6bc20723c */ /* 0x040fe20000001820 */
[----:B------:R-:W3:Y:S07]  /*83c0*/  LDSM.16.M88.4 R196, [R217+0x13100] ;  /* 0x01310000d9c4783b */ /* 0x000eee0000000200 */
[C---:B----4-:R-:W-:Y:S08]  /*83d0*/  HMMA.16816.F32 R36, R188.reuse, R184, R36 ;  /* 0x000000b8bc24723c */ /* 0x050ff00000001824 */
[C---:B------:R-:W-:Y:S01]  /*83e0*/  HMMA.16816.F32 R40, R188.reuse, R186, R40 ;  /* 0x000000babc28723c */ /* 0x040fe20000001828 */
[----:B------:R-:W4:Y:S07]  /*83f0*/  LDSM.16.M88.4 R184, [R217+0x13900] ;  /* 0x01390000d9b8783b */ /* 0x000f2e0000000200 */
[C---:B------:R-:W-:Y:S08]  /*8400*/  HMMA.16816.F32 R44, R188.reuse, R200, R44 ;  /* 0x000000c8bc2c723c */ /* 0x040ff0000000182c */
[----:B------:R-:W-:Y:S01]  /*8410*/  HMMA.16816.F32 R48, R188, R202, R48 ;  /* 0x000000cabc30723c */ /* 0x000fe20000001830 */
[----:B------:R-:W4:Y:S06]  /*8420*/  LDSM.16.M88.4 R188, [R217+0x14100] ;  /* 0x01410000d9bc783b */ /* 0x000f2c0000000200 */
[----:B------:R-:W-:Y:S01]  /*8430*/  LDSM.16.M88.4 R200, [R220+0x20100] ;  /* 0x02010000dcc8783b */ /* 0x000fe20000000200 */
[C---:B-1----:R-:W-:Y:S08]  /*8440*/  HMMA.16816.F32 R4, R204.reuse, R208, R4 ;  /* 0x000000d0cc04723c */ /* 0x042ff00000001804 */
        /* <DEDUP_REMOVED lines=8> */
[C---:B----4-:R-:W-:Y:S08]  /*84d0*/  HMMA.16816.F32 R28, R204.reuse, R184, R28 ;  /* 0x000000b8cc1c723c */ /* 0x050ff0000000181c */
[C---:B------:R-:W-:Y:S01]  /*84e0*/  HMMA.16816.F32 R32, R204.reuse, R186, R32 ;  /* 0x000000bacc20723c */ /* 0x040fe20000001820 */
[----:B------:R-:W3:Y:S07]  /*84f0*/  LDSM.16.M88.4 R184, [R216+0x7000] ;  /* 0x00700000d8b8783b */ /* 0x000eee0000000200 */
[C---:B------:R-:W-:Y:S08]  /*8500*/  HMMA.16816.F32 R36, R204.reuse, R188, R36 ;  /* 0x000000bccc24723c */ /* 0x040ff00000001824 */
[C---:B------:R-:W-:Y:S01]  /*8510*/  HMMA.16816.F32 R40, R204.reuse, R190, R40 ;  /* 0x000000becc28723c */ /* 0x040fe20000001828 */
[----:B------:R-:W4:Y:S07]  /*8520*/  LDSM.16.M88.4 R188, [R216+0x7800] ;  /* 0x00780000d8bc783b */ /* 0x000f2e0000000200 */
[C---:B-1----:R-:W-:Y:S08]  /*8530*/  HMMA.16816.F32 R44, R204.reuse, R192, R44 ;  /* 0x000000c0cc2c723c */ /* 0x042ff0000000182c */
[----:B------:R-:W-:Y:S01]  /*8540*/  HMMA.16816.F32 R48, R204, R194, R48 ;  /* 0x000000c2cc30723c */ /* 0x000fe20000001830 */
[----:B------:R-:W1:Y:S06]  /*8550*/  LDSM.16.M88.4 R192, [R216+0x8000] ;  /* 0x00800000d8c0783b */ /* 0x000e6c0000000200 */
[----:B------:R-:W-:Y:S01]  /*8560*/  LDSM.16.M88.4 R204, [R218+0x24100] ;  /* 0x02410000dacc783b */ /* 0x000fe20000000200 */
[C---:B------:R-:W-:Y:S08]  /*8570*/  HMMA.16816.F32 R4, R200.reuse, R208, R4 ;  /* 0x000000d0c804723c */ /* 0x040ff00000001804 */
[C---:B------:R-:W-:Y:S01]  /*8580*/  HMMA.16816.F32 R8, R200.reuse, R210, R8 ;  /* 0x000000d2c808723c */ /* 0x040fe20000001808 */
[----:B------:R-:W-:Y:S07]  /*8590*/  LDSM.16.M88.4 R208, [R167+0x15100] ;  /* 0x01510000a7d0783b */ /* 0x000fee0000000200 */
        /* <DEDUP_REMOVED lines=9> */
[C---:B-1----:R-:W-:Y:S08]  /*8630*/  HMMA.16816.F32 R36, R200.reuse, R192, R36 ;  /* 0x000000c0c824723c */ /* 0x042ff00000001824 */
[C---:B------:R-:W-:Y:S01]  /*8640*/  HMMA.16816.F32 R40, R200.reuse, R194, R40 ;  /* 0x000000c2c828723c */ /* 0x040fe20000001828 */
[----:B------:R-:W1:Y:S07]  /*8650*/  LDSM.16.M88.4 R192, [R167+0x16900] ;  /* 0x01690000a7c0783b */ /* 0x000e6e0000000200 */
[C---:B--2---:R-:W-:Y:S08]  /*8660*/  HMMA.16816.F32 R44, R200.reuse, R196, R44 ;  /* 0x000000c4c82c723c */ /* 0x044ff0000000182c */
[----:B------:R-:W-:Y:S01]  /*8670*/  HMMA.16816.F32 R48, R200, R198, R48 ;  /* 0x000000c6c830723c */ /* 0x000fe20000001830 */
[----:B------:R-:W2:Y:S06]  /*8680*/  LDSM.16.M88.4 R196, [R167+0x17100] ;  /* 0x01710000a7c4783b */ /* 0x000eac0000000200 */
[----:B------:R-:W-:Y:S01]  /*8690*/  LDSM.16.M88.4 R200, [R219+0x24100] ;  /* 0x02410000dbc8783b */ /* 0x000fe20000000200 */
[C---:B------:R-:W-:Y:S08]  /*86a0*/  HMMA.16816.F32 R4, R204.reuse, R208, R4 ;  /* 0x000000d0cc04723c */ /* 0x040ff00000001804 */
[C---:B------:R-:W-:Y:S01]  /*86b0*/  HMMA.16816.F32 R8, R204.reuse, R210, R8 ;  /* 0x000000d2cc08723c */ /* 0x040fe20000001808 */
[----:B------:R-:W-:Y:S07]  /*86c0*/  LDSM.16.M88.4 R208, [R228] ;  /* 0x00000000e4d0783b */ /* 0x000fee0000000200 */
[C---:B---3--:R-:W-:Y:S08]  /*86d0*/  HMMA.16816.F32 R12, R204.reuse, R184, R12 ;  /* 0x000000b8cc0c723c */ /* 0x048ff0000000180c */
[C---:B------:R-:W-:Y:S01]  /*86e0*/  HMMA.16816.F32 R16, R204.reuse, R186, R16 ;  /* 0x000000bacc10723c */ /* 0x040fe20000001810 */
[----:B------:R-:W3:Y:S07]  /*86f0*/  LDSM.16.M88.4 R184, [R167+0x17900] ;  /* 0x01790000a7b8783b */ /* 0x000eee0000000200 */
[C---:B----4-:R-:W-:Y:S08]  /*8700*/  HMMA.16816.F32 R20, R204.reuse, R188, R20 ;  /* 0x000000bccc14723c */ /* 0x050ff00000001814 */
[C---:B------:R-:W-:Y:S01]  /*8710*/  HMMA.16816.F32 R24, R204.reuse, R190, R24 ;  /* 0x000000becc18723c */ /* 0x040fe20000001818 */
[----:B------:R-:W4:Y:S07]  /*8720*/  LDSM.16.M88.4 R188, [R227] ;  /* 0x00000000e3bc783b */ /* 0x000f2e0000000200 */
[C---:B-1----:R-:W-:Y:S08]  /*8730*/  HMMA.16816.F32 R28, R204.reuse, R192, R28 ;  /* 0x000000c0cc1c723c */ /* 0x042ff0000000181c */
[C---:B------:R-:W-:Y:S01]  /*8740*/  HMMA.16816.F32 R32, R204.reuse, R194, R32 ;  /* 0x000000c2cc20723c */ /* 0x040fe20000001820 */
[----:B------:R-:W1:Y:S07]  /*8750*/  LDSM.16.M88.4 R192, [R226] ;  /* 0x00000000e2c0783b */ /* 0x000e6e0000000200 */
[C---:B--2---:R-:W-:Y:S08]  /*8760*/  HMMA.16816.F32 R36, R204.reuse, R196, R36 ;  /* 0x000000c4cc24723c */ /* 0x044ff00000001824 */
[C---:B------:R-:W-:Y:S01]  /*8770*/  HMMA.16816.F32 R40, R204.reuse, R198, R40 ;  /* 0x000000c6cc28723c */ /* 0x040fe20000001828 */
[----:B------:R-:W-:Y:S07]  /*8780*/  LDSM.16.M88.4 R196, [R224] ;  /* 0x00000000e0c4783b */ /* 0x000fee0000000200 */
[C---:B---3--:R-:W-:Y:S08]  /*8790*/  HMMA.16816.F32 R44, R204.reuse, R184, R44 ;  /* 0x000000b8cc2c723c */ /* 0x048ff0000000182c */
[----:B------:R-:W-:Y:S01]  /*87a0*/  HMMA.16816.F32 R48, R204, R186, R48 ;  /* 0x000000bacc30723c */ /* 0x000fe20000001830 */
[----:B------:R-:W2:Y:S06]  /*87b0*/  LDSM.16.M88.4 R184, [R225] ;  /* 0x00000000e1b8783b */ /* 0x000eac0000000200 */
[----:B------:R-:W-:Y:S01]  /*87c0*/  LDSM.16.M88.4 R204, [R221+0x24100] ;  /* 0x02410000ddcc783b */ /* 0x000fe20000000200 */
[C---:B------:R-:W-:Y:S08]  /*87d0*/  HMMA.16816.F32 R4, R200.reuse, R208, R4 ;  /* 0x000000d0c804723c */ /* 0x040ff00000001804 */
[C---:B------:R-:W-:Y:S01]  /*87e0*/  HMMA.16816.F32 R8, R200.reuse, R210, R8 ;  /* 0x000000d2c808723c */ /* 0x040fe20000001808 */
[----:B------:R-:W-:Y:S07]  /*87f0*/  LDSM.16.M88.4 R208, [R217+0x15100] ;  /* 0x01510000d9d0783b */ /* 0x000fee0000000200 */
[C---:B----4-:R-:W-:Y:S08]  /*8800*/  HMMA.16816.F32 R12, R200.reuse, R188, R12 ;  /* 0x000000bcc80c723c */ /* 0x050ff0000000180c */
[C---:B------:R-:W-:Y:S01]  /*8810*/  HMMA.16816.F32 R16, R200.reuse, R190, R16 ;  /* 0x000000bec810723c */ /* 0x040fe20000001810 */
[----:B------:R-:W3:Y:S07]  /*8820*/  LDSM.16.M88.4 R188, [R223] ;  /* 0x00000000dfbc783b */ /* 0x000eee0000000200 */
        /* <DEDUP_REMOVED lines=11> */
[----:B------:R-:W3:Y:S06]  /*88e0*/  LDSM.16.M88.4 R188, [R217+0x16900] ;  /* 0x01690000d9bc783b */ /* 0x000eec0000000200 */
[----:B------:R-:W-:Y:S01]  /*88f0*/  LDSM.16.M88.4 R200, [R220+0x24100] ;  /* 0x02410000dcc8783b */ /* 0x000fe20000000200 */
[C---:B------:R-:W-:Y:S08]  /*8900*/  HMMA.16816.F32 R4, R204.reuse, R208, R4 ;  /* 0x000000d0cc04723c */ /* 0x040ff00000001804 */
[C---:B------:R-:W-:Y:S01]  /*8910*/  HMMA.16816.F32 R8, R204.reuse, R210, R8 ;  /* 0x000000d2cc08723c */ /* 0x040fe20000001808 */
[----:B------:R-:W-:Y:S07]  /*8920*/  LDSM.16.M88.4 R208, [R216+0x9000] ;  /* 0x00900000d8d0783b */ /* 0x000fee0000000200 */
[C---:B-1----:R-:W-:Y:S08]  /*8930*/  HMMA.16816.F32 R12, R204.reuse, R192, R12 ;  /* 0x000000c0cc0c723c */ /* 0x042ff0000000180c */
        /* <DEDUP_REMOVED lines=9> */
[C---:B------:R-:W-:Y:S08]  /*89d0*/  HMMA.16816.F32 R40, R204.reuse, R198, R40 ;  /* 0x000000c6cc28723c */ /* 0x040ff00000001828 */
[C---:B-1----:R-:W-:Y:S08]  /*89e0*/  HMMA.16816.F32 R44, R204.reuse, R192, R44 ;  /* 0x000000c0cc2c723c */ /* 0x042ff0000000182c */
[----:B------:R-:W-:Y:S01]  /*89f0*/  HMMA.16816.F32 R48, R204, R194, R48 ;  /* 0x000000c2cc30723c */ /* 0x000fe20000001830 */
[----:B------:R-:W1:Y:S07]  /*8a00*/  LDSM.16.M88.4 R192, [R216+0xa800] ;  /* 0x00a80000d8c0783b */ /* 0x000e6e0000000200 */
[C---:B------:R-:W-:Y:S08]  /*8a10*/  HMMA.16816.F32 R4, R200.reuse, R208, R4 ;  /* 0x000000d0c804723c */ /* 0x040ff00000001804 */
[C---:B------:R-:W-:Y:S08]  /*8a20*/  HMMA.16816.F32 R8, R200.reuse, R210, R8 ;  /* 0x000000d2c808723c */ /* 0x040ff00000001808 */
[C---:B--2---:R-:W-:Y:S08]  /*8a30*/  HMMA.16816.F32 R12, R200.reuse, R184, R12 ;  /* 0x000000b8c80c723c */ /* 0x044ff0000000180c */
[C---:B------:R-:W-:Y:S01]  /*8a40*/  HMMA.16816.F32 R16, R200.reuse, R186, R16 ;  /* 0x000000bac810723c */ /* 0x040fe20000001810 */
[----:B------:R-:W2:Y:S03]  /*8a50*/  LDSM.16.M88.4 R184, [R216+0xb000] ;  /* 0x00b00000d8b8783b */ /* 0x000ea60000000200 */
[----:B------:R-:W-:Y:S02]  /*8a60*/  FMNMX.FTZ R0, R4, R165, !PT ;  /* 0x000000a504007209 */ /* 0x000fe40007810000 */
[----:B------:R-:W-:Y:S02]  /*8a70*/  FMNMX.FTZ R2, R6, R166, !PT ;  /* 0x000000a606027209 */ /* 0x000fe40007810000 */
[C---:B---3--:R-:W-:Y:S04]  /*8a80*/  HMMA.16816.F32 R20, R200.reuse, R188, R20 ;  /* 0x000000bcc814723c */ /* 0x048fe80000001814 */
[----:B------:R-:W-:Y:S02]  /*8a90*/  FMNMX.FTZ R0, R5, R0, !PT ;  /* 0x0000000005007209 */ /* 0x000fe40007810000 */
[----:B------:R-:W-:Y:S02]  /*8aa0*/  FMNMX.FTZ R2, R7, R2, !PT ;  /* 0x0000000207027209 */ /* 0x000fe40007810000 */
[C---:B------:R-:W-:Y:S01]  /*8ab0*/  HMMA.16816.F32 R24, R200.reuse, R190, R24 ;  /* 0x000000bec818723c */ /* 0x040fe20000001818 */
[----:B------:R-:W3:Y:S01]  /*8ac0*/  LDSM.16.M88.4 R188, [R216+0xb800] ;  /* 0x00b80000d8bc783b */ /* 0x000ee20000000200 */
[----:B------:R-:W-:Y:S04]  /*8ad0*/  DEPBAR.LE SB0, 0x0 ;  /* 0x000080000000791a */ /* 0x000fe80000000000 */
[----:B------:R-:W-:Y:S01]  /*8ae0*/  FMNMX.FTZ R0, R8, R0, !PT ;  /* 0x0000000008007209 */ /* 0x000fe20007810000 */
[----:B------:R-:W-:Y:S01]  /*8af0*/  BAR.SYNC.DEFER_BLOCKING 0x0 ;  /* 0x0000000000007b1d */ /* 0x000fe20000010000 */
[C---:B-1----:R-:W-:Y:S05]  /*8b00*/  HMMA.16816.F32 R28, R200.reuse, R192, R28 ;  /* 0x000000c0c81c723c */ /* 0x042fea000000181c */
[----:B------:R-:W-:Y:S02]  /*8b10*/  FMNMX.FTZ R0, R9, R0, !PT ;  /* 0x0000000009007209 */ /* 0x000fe40007810000 */
[----:B------:R-:W-:Y:S01]  /*8b20*/  FMNMX.FTZ R2, R10, R2, !PT ;  /* 0x000000020a027209 */ /* 0x000fe20007810000 */
[C---:B------:R-:W-:Y:S04]  /*8b30*/  HMMA.16816.F32 R32, R200.reuse, R194, R32 ;  /* 0x000000c2c820723c */ /* 0x040fe80000001820 */
[----:B------:R-:W-:Y:S02]  /*8b40*/  FMNMX.FTZ R0, R12, R0, !PT ;  /* 0x000000000c007209 */ /* 0x000fe40007810000 */
[----:B------:R-:W-:Y:S02]  /*8b50*/  FMNMX.FTZ R2, R11, R2, !PT ;  /* 0x000000020b027209 */ /* 0x000fe40007810000 */
[----:B------:R-:W-:Y:S01]  /*8b60*/  FMNMX.FTZ R0, R13, R0, !PT ;  /* 0x000000000d007209 */ /* 0x000fe20007810000 */
[C---:B--2---:R-:W-:Y:S03]  /*8b70*/  HMMA.16816.F32 R36, R200.reuse, R184, R36 ;  /* 0x000000b8c824723c */ /* 0x044fe60000001824 */
[----:B------:R-:W-:Y:S02]  /*8b80*/  FMNMX.FTZ R0, R16, R0, !PT ;  /* 0x0000000010007209 */ /* 0x000fe40007810000 */
[----:B------:R-:W-:Y:S02]  /*8b90*/  FMNMX.FTZ R2, R14, R2, !PT ;  /* 0x000000020e027209 */ /* 0x000fe40007810000 */
[----:B------:R-:W-:Y:S01]  /*8ba0*/  FMNMX.FTZ R0, R17, R0, !PT ;  /* 0x0000000011007209 */ /* 0x000fe20007810000 */
[C---:B------:R-:W-:Y:S04]  /*8bb0*/  HMMA.16816.F32 R40, R200.reuse, R186, R40 ;  /* 0x000000bac828723c */ /* 0x040fe80000001828 */
[----:B------:R-:W-:Y:S02]  /*8bc0*/  FMNMX.FTZ R2, R15, R2, !PT ;  /* 0x000000020f027209 */ /* 0x000fe40007810000 */
[----:B------:R-:W-:Y:S02]  /*8bd0*/  FMNMX.FTZ R0, R20, R0, !PT ;  /* 0x0000000014007209 */ /* 0x000fe40007810000 */
[C---:B---3--:R-:W-:Y:S01]  /*8be0*/  HMMA.16816.F32 R44, R200.reuse, R188, R44 ;  /* 0x000000bcc82c723c */ /* 0x048fe2000000182c */
[----:B------:R-:W-:Y:S03]  /*8bf0*/  MOV R187, UR17 ;  /* 0x0000001100bb7c02 */ /* 0x000fe60008000f00 */
[----:B------:R-:W-:Y:S02]  /*8c00*/  FMNMX.FTZ R2, R18, R2, !PT ;  /* 0x0000000212027209 */ /* 0x000fe40007810000 */
[----:B------:R-:W-:Y:S02]  /*8c10*/  FMNMX.FTZ R0, R21, R0, !PT ;  /* 0x0000000015007209 */ /* 0x000fe40007810000 */
[----:B------:R-:W-:Y:S01]  /*8c20*/  HMMA.16816.F32 R48, R200, R190, R48 ;  /* 0x000000bec830723c */ /* 0x000fe20000001830 */
[----:B------:R-:W-:Y:S01]  /*8c30*/  MOV R186, UR16 ;  /* 0x0000001000ba7c02 */ /* 0x000fe20008000f00 */
[----:B------:R-:W-:Y:S02]  /*8c40*/  @UP0 USHF.L.U64.HI UR16, UR4, 0x6, UR5 ;  /* 0x0000000604100899 */ /* 0x000fe40008010205 */
        /* <DEDUP_REMOVED lines=29> */
[----:B------:R-:W-:Y:S01]  /*8e20*/  @P0 MOV R185, R251 ;  /* 0x000000fb00b90202 */ /* 0x000fe20000000f00 */
[----:B------:R-:W1:Y:S01]  /*8e30*/  SHFL.BFLY PT, R3, R164, 0x2, 0x1f ;  /* 0x0c401f00a4037f89 */ /* 0x000e6200000e0000 */
[----:B------:R-:W-:Y:S04]  /*8e40*/  FMNMX.FTZ R0, R50, R0, !PT ;  /* 0x0000000032007209 */ /* 0x000fe80007810000 */
[----:B------:R-:W-:Y:S05]  /*8e50*/  FMNMX.FTZ R0, R51, R0, !PT ;  /* 0x0000000033007209 */ /* 0x000fea0007810000 */
[----:B------:R-:W2:Y:S01]  /*8e60*/  SHFL.BFLY PT, R2, R0, 0x2, 0x1f ;  /* 0x0c401f0000027f89 */ /* 0x000ea200000e0000 */
[----:B-1----:R-:W-:Y:S05]  /*8e70*/  FMNMX.FTZ R164, R164, R3, !PT ;  /* 0x00000003a4a47209 */ /* 0x002fea0007810000 */
[----:B------:R-:W1:Y:S01]  /*8e80*/  SHFL.BFLY PT, R184, R164, 0x1, 0x1f ;  /* 0x0c201f00a4b87f89 */ /* 0x000e6200000e0000 */
[----:B--2---:R-:W-:Y:S05]  /*8e90*/  FMNMX.FTZ R0, R0, R2, !PT ;  /* 0x0000000200007209 */ /* 0x004fea0007810000 */
[----:B------:R-:W2:Y:S01]  /*8ea0*/  SHFL.BFLY PT, R3, R0, 0x1, 0x1f ;  /* 0x0c201f0000037f89 */ /* 0x000ea200000e0000 */
[----:B-1----:R-:W-:Y:S02]  /*8eb0*/  FMNMX.FTZ R164, R164, R184, !PT ;  /* 0x000000b8a4a47209 */ /* 0x002fe40007810000 */
[----:B------:R-:W-:Y:S03]  /*8ec0*/  @P0 MOV R184, R248 ;  /* 0x000000f800b80202 */ /* 0x000fe60000000f00 */
[C---:B------:R-:W-:Y:S02]  /*8ed0*/  FADD.FTZ R2, -R164.reuse, R165 ;  /* 0x000000a5a4027221 */ /* 0x040fe40000010100 */
[----:B------:R-:W-:Y:S02]  /*8ee0*/  FMUL.FTZ R196, R164, c[0x0][0x2d0] ;  /* 0x0000b400a4c47a20 */ /* 0x000fe40000410000 */
[----:B------:R-:W-:Y:S01]  /*8ef0*/  @P0 IMAD.WIDE.U32 R184, R186, 0x60, R184 ;  /* 0x00000060bab80825 */ /* 0x000fe200078e00b8 */
[----:B--2---:R-:W-:Y:S03]  /*8f00*/  FMNMX.FTZ R3, R0, R3, !PT ;  /* 0x0000000300037209 */ /* 0x004fe60007810000 */
[----:B------:R-:W-:Y:S01]  /*8f10*/  FMUL.FTZ R0, R2, c[0x0][0x2d0] ;  /* 0x0000b40002007a20 */ /* 0x000fe20000410000 */
[----:B------:R-:W-:Y:S01]  /*8f20*/  @P0 IADD3 R165, R185, UR14, RZ ;  /* 0x0000000eb9a50c10 */ /* 0x000fe2000fffe0ff */
[--C-:B------:R-:W-:Y:S01]  /*8f30*/  FFMA.FTZ R4, R4, c[0x0][0x2d0], -R196.reuse ;  /* 0x0000b40004047a23 */ /* 0x100fe200000108c4 */
[----:B------:R-:W-:Y:S01]  /*8f40*/  @UP0 USHF.L.U32 UR14, UR4, 0x6, URZ ;  /* 0x00000006040e0899 */ /* 0x000fe2000800063f */
[----:B------:R1:W2:Y:S01]  /*8f50*/  MUFU.EX2 R2, R0 ;  /* 0x0000000000027308 */ /* 0x0002a20000000800 */
[--C-:B------:R-:W-:Y:S01]  /*8f60*/  FFMA.FTZ R5, R5, c[0x0][0x2d0], -R196.reuse ;  /* 0x0000b40005057a23 */ /* 0x100fe200000108c4 */
[----:B------:R-:W-:Y:S01]  /*8f70*/  @P0 SHF.L.U64.HI R165, R184, 0x1, R165 ;  /* 0x00000001b8a50819 */ /* 0x000fe200000102a5 */
[--C-:B------:R-:W-:Y:S02]  /*8f80*/  FFMA.FTZ R9, R9, c[0x0][0x2d0], -R196.reuse ;  /* 0x0000b40009097a23 */ /* 0x100fe400000108c4 */
        /* <DEDUP_REMOVED lines=9> */
[----:B------:R4:W-:Y:S01]  /*9020*/  MUFU.EX2 R208, R5 ;  /* 0x0000000500d07308 */ /* 0x0009e20000000800 */
[--C-:B------:R-:W-:Y:S02]  /*9030*/  FFMA.FTZ R25, R25, c[0x0][0x2d0], -R196.reuse ;  /* 0x0000b40019197a23 */ /* 0x100fe400000108c4 */
[----:B------:R-:W-:Y:S02]  /*9040*/  FFMA.FTZ R28, R28, c[0x0][0x2d0], -R196 ;  /* 0x0000b4001c1c7a23 */ /* 0x000fe400000108c4 */
[----:B-1----:R-:W-:Y:S01]  /*9050*/  FADD.FTZ R0, -R3, R166 ;  /* 0x000000a603007221 */ /* 0x002fe20000010100 */
[----:B------:R-:W-:Y:S01]  /*9060*/  @P0 SHF.L.U32 R166, R184, 0x1, RZ ;  /* 0x00000001b8a60819 */ /* 0x000fe200000006ff */
[----:B--2---:R-:W-:Y:S02]  /*9070*/  FMUL.FTZ R52, R2, R52 ;  /* 0x0000003402347220 */ /* 0x004fe40000410000 */
[----:B------:R-:W-:Y:S01]  /*9080*/  FMUL.FTZ R0, R0, c[0x0][0x2d0] ;  /* 0x0000b40000007a20 */ /* 0x000fe20000410000 */
[----:B------:R-:W-:Y:S01]  /*9090*/  @P0 IADD3 R186, P2, R166, 0x80, RZ ;  /* 0x00000080a6ba0810 */ /* 0x000fe20007f5e0ff */
[----:B------:R1:W-:Y:S01]  /*90a0*/  MUFU.EX2 R209, R9 ;  /* 0x0000000900d17308 */ /* 0x0003e20000000800 */
[----:B------:R-:W-:Y:S02]  /*90b0*/  FMUL.FTZ R53, R2, R53 ;  /* 0x0000003502357220 */ /* 0x000fe40000410000 */
[----:B------:R-:W-:Y:S01]  /*90c0*/  @P0 IADD3 R186, P1, R186, c[0x0][0x1c8], RZ ;  /* 0x00007200baba0a10 */ /* 0x000fe20007f3e0ff */
[C---:B------:R-:W-:Y:S02]  /*90d0*/  FMUL.FTZ R56, R2.reuse, R56 ;  /* 0x0000003802387220 */ /* 0x040fe40000410000 */
[C---:B------:R-:W-:Y:S01]  /*90e0*/  FMUL.FTZ R57, R2.reuse, R57 ;  /* 0x0000003902397220 */ /* 0x040fe20000410000 */
[--C-:B------:R-:W-:Y:S01]  /*90f0*/  @P0 IADD3.X R187, RZ, c[0x0][0x1cc], R165.reuse, P1, P2 ;  /* 0x00007300ffbb0a10 */ /* 0x100fe20000fe44a5 */
[----:B------:R-:W-:Y:S01]  /*9100*/  FMUL.FTZ R60, R2, R60 ;  /* 0x0000003c023c7220 */ /* 0x000fe20000410000 */
[C---:B---3--:R-:W-:Y:S01]  /*9110*/  @P0 IADD3 R4, P1, R166.reuse, c[0x0][0x1c8], RZ ;  /* 0x00007200a6040a10 */ /* 0x048fe20007f3e0ff */
[----:B------:R-:W2:Y:S01]  /*9120*/  MUFU.EX2 R189, R188 ;  /* 0x000000bc00bd7308 */ /* 0x000ea20000000800 */
[----:B------:R-:W-:Y:S01]  /*9130*/  @P0 IADD3 R184, P2, R166, 0x100, RZ ;  /* 0x00000100a6b80810 */ /* 0x000fe20007f5e0ff */
[C---:B------:R-:W-:Y:S01]  /*9140*/  FMUL.FTZ R61, R2.reuse, R61 ;  /* 0x0000003d023d7220 */ /* 0x040fe20000410000 */
[----:B----4-:R-:W-:Y:S01]  /*9150*/  @P0 IADD3.X R5, R165, c[0x0][0x1cc], RZ, P1, !PT ;  /* 0x00007300a5050a10 */ /* 0x010fe20000ffe4ff */
[----:B------:R-:W-:Y:S01]  /*9160*/  FMUL.FTZ R64, R2, R64 ;  /* 0x0000004002407220 */ /* 0x000fe20000410000 */
[----:B------:R-:W-:Y:S01]  /*9170*/  @P0 IADD3 R184, P1, R184, c[0x0][0x1c8], RZ ;  /* 0x00007200b8b80a10 */ /* 0x000fe20007f3e0ff */
[----:B------:R-:W-:Y:S02]  /*9180*/  FMUL.FTZ R65, R2, R65 ;  /* 0x0000004102417220 */ /* 0x000fe40000410000 */
[----:B------:R3:W-:Y:S01]  /*9190*/  @P0 LDGSTS.E.BYPASS.LTC128B.128 [R247+0xc100], [R4.64], !P4 ;  /* 0x0c10000004f70fae */ /* 0x0007e2000e101d4a */
[--C-:B------:R-:W-:Y:S01]  /*91a0*/  @P0 IADD3.X R185, RZ, c[0x0][0x1cc], R165.reuse, P1, P2 ;  /* 0x00007300ffb90a10 */ /* 0x100fe20000fe44a5 */
[----:B------:R-:W4:Y:S01]  /*91b0*/  MUFU.EX2 R0, R0 ;  /* 0x0000000000007308 */ /* 0x000f220000000800 */
[----:B------:R-:W-:Y:S01]  /*91c0*/  @P0 IADD3 R8, P2, R166, 0x180, RZ ;  /* 0x00000180a6080810 */ /* 0x000fe20007f5e0ff */
[----:B------:R-:W-:Y:S02]  /*91d0*/  FMUL.FTZ R166, R3, c[0x0][0x2d0] ;  /* 0x0000b40003a67a20 */ /* 0x000fe40000410000 */
[----:B------:R3:W-:Y:S01]  /*91e0*/  @P0 LDGSTS.E.BYPASS.LTC128B.128 [R247+0xf100], [R186.64], !P6 ;  /* 0x0f100000baf70fae */ /* 0x0007e2000f101d4a */
[----:B------:R-:W-:Y:S01]  /*91f0*/  @P0 IADD3 R8, P1, R8, c[0x0][0x1c8], RZ ;  /* 0x0000720008080a10 */ /* 0x000fe20007f3e0ff */
[--C-:B------:R-:W-:Y:S02]  /*9200*/  FFMA.FTZ R6, R6, c[0x0][0x2d0], -R166.reuse ;  /* 0x0000b40006067a23 */ /* 0x100fe400000108a6 */
[--C-:B------:R-:W-:Y:S01]  /*9210*/  FFMA.FTZ R10, R10, c[0x0][0x2d0], -R166.reuse ;  /* 0x0000b4000a0a7a23 */ /* 0x100fe200000108a6 */
[----:B-1----:R-:W-:Y:S01]  /*9220*/  @P0 IADD3.X R9, RZ, c[0x0][0x1cc], R165, P1, P2 ;  /* 0x00007300ff090a10 */ /* 0x002fe20000fe44a5 */
[----:B------:R1:W-:Y:S01]  /*9230*/  @P0 LDGSTS.E.BYPASS.LTC128B.128 [R247+0x12100], [R184.64], !P3 ;  /* 0x12100000b8f70fae */ /* 0x0003e2000d901d4a */
[----:B------:R1:W-:Y:S01]  /*9240*/  MUFU.EX2 R207, R6 ;  /* 0x0000000600cf7308 */ /* 0x0003e20000000800 */
[--C-:B------:R-:W-:Y:S01]  /*9250*/  FFMA.FTZ R11, R11, c[0x0][0x2d0], -R166.reuse ;  /* 0x0000b4000b0b7a23 */ /* 0x100fe200000108a6 */
[----:B--2---:R-:W-:Y:S01]  /*9260*/  MOV R165, R189 ;  /* 0x000000bd00a57202 */ /* 0x004fe20000000f00 */
[C---:B------:R-:W-:Y:S02]  /*9270*/  FMUL.FTZ R68, R2.reuse, R68 ;  /* 0x0000004402447220 */ /* 0x040fe40000410000 */
[----:B------:R2:W-:Y:S01]  /*9280*/  @P0 LDGSTS.E.BYPASS.LTC128B.128 [R247+0x15100], [R8.64], !P5 ;  /* 0x1510000008f70fae */ /* 0x0005e2000e901d4a */
[C---:B------:R-:W-:Y:S02]  /*9290*/  FMUL.FTZ R69, R2.reuse, R69 ;  /* 0x0000004502457220 */ /* 0x040fe40000410000 */
[C---:B------:R-:W-:Y:S02]  /*92a0*/  FMUL.FTZ R72, R2.reuse, R72 ;  /* 0x0000004802487220 */ /* 0x040fe40000410000 */
[----:B------:R2:W-:Y:S01]  /*92b0*/  MUFU.EX2 R205, R10 ;  /* 0x0000000a00cd7308 */ /* 0x0005e20000000800 */
[----:B------:R-:W-:Y:S02]  /*92c0*/  FMUL.FTZ R73, R2, R73 ;  /* 0x0000004902497220 */ /* 0x000fe40000410000 */
[----:B----4-:R-:W-:Y:S01]  /*92d0*/  FMUL.FTZ R54, R0, R54 ;  /* 0x0000003600367220 */ /* 0x010fe20000410000 */
[----:B---3--:R-:W-:Y:S01]  /*92e0*/  @P0 IADD3 R4, P1, R4, UR14, RZ ;  /* 0x0000000e04040c10 */ /* 0x008fe2000ff3e0ff */
[C---:B------:R-:W-:Y:S02]  /*92f0*/  FMUL.FTZ R55, R0.reuse, R55 ;  /* 0x0000003700377220 */ /* 0x040fe40000410000 */
[C---:B------:R-:W-:Y:S01]  /*9300*/  FMUL.FTZ R58, R0.reuse, R58 ;  /* 0x0000003a003a7220 */ /* 0x040fe20000410000 */
[----:B------:R-:W-:Y:S01]  /*9310*/  @P0 IADD3.X R5, R5, UR16, RZ, P1, !PT ;  /* 0x0000001005050c10 */ /* 0x000fe20008ffe4ff */
[C---:B------:R-:W-:Y:S01]  /*9320*/  FMUL.FTZ R59, R0.reuse, R59 ;  /* 0x0000003b003b7220 */ /* 0x040fe20000410000 */
[----:B------:R3:W-:Y:S01]  /*9330*/  MUFU.EX2 R204, R11 ;  /* 0x0000000b00cc7308 */ /* 0x0007e20000000800 */
[----:B------:R-:W-:Y:S02]  /*9340*/  FMUL.FTZ R62, R0, R62 ;  /* 0x0000003e003e7220 */ /* 0x000fe40000410000 */
[----:B------:R4:W-:Y:S01]  /*9350*/  @P0 LDGSTS.E.BYPASS.LTC128B.128 [R247+0xd100], [R4.64], !P4 ;  /* 0x0d10000004f70fae */ /* 0x0009e2000e101d4a */
[----:B-1----:R-:W-:Y:S01]  /*9360*/  @P0 IADD3 R6, P1, R4, UR14, RZ ;  /* 0x0000000e04060c10 */ /* 0x002fe2000ff3e0ff */
[C---:B------:R-:W-:Y:S02]  /*9370*/  FMUL.FTZ R63, R0.reuse, R63 ;  /* 0x0000003f003f7220 */ /* 0x040fe40000410000 */
[C---:B------:R-:W-:Y:S02]  /*9380*/  FMUL.FTZ R66, R0.reuse, R66 ;  /* 0x0000004200427220 */ /* 0x040fe40000410000 */
[----:B------:R4:W-:Y:S01]  /*9390*/  @P0 LDGSTS.E.BYPASS.LTC128B.128 [R247+0x10100], [R4.64+0x80], !P6 ;  /* 0x1010008004f70fae */ /* 0x0009e2000f101d4a */
[----:B------:R-:W-:Y:S01]  /*93a0*/  FMUL.FTZ R67, R0, R67 ;  /* 0x0000004300437220 */ /* 0x000fe20000410000 */
[----:B------:R-:W-:Y:S01]  /*93b0*/  MUFU.EX2 R203, R12 ;  /* 0x0000000c00cb7308 */ /* 0x000fe20000000800 */
[--C-:B--2---:R-:W-:Y:S01]  /*93c0*/  FFMA.FTZ R8, R7, c[0x0][0x2d0], -R166.reuse ;  /* 0x0000b40007087a23 */ /* 0x104fe200000108a6 */
[----:B------:R-:W-:Y:S01]  /*93d0*/  @P0 IADD3.X R7, R5, UR16, RZ, P1, !PT ;  /* 0x0000001005070c10 */ /* 0x000fe20008ffe4ff */
[----:B------:R-:W-:Y:S01]  /*93e0*/  FMUL.FTZ R9, R2, R173 ;  /* 0x000000ad02097220 */ /* 0x000fe20000410000 */
[----:B------:R4:W-:Y:S01]  /*93f0*/  @P0 LDGSTS.E.BYPASS.LTC128B.128 [R247+0x13100], [R4.64+0x100], !P3 ;  /* 0x1310010004f70fae */ /* 0x0009e2000d901d4a */
[C---:B------:R-:W-:Y:S02]  /*9400*/  FMUL.FTZ R10, R0.reuse, R174 ;  /* 0x000000ae000a7220 */ /* 0x040fe40000410000 */
[C---:B------:R-:W-:Y:S02]  /*9410*/  FMUL.FTZ R70, R0.reuse, R70 ;  /* 0x0000004600467220 */ /* 0x040fe40000410000 */
[C---:B------:R-:W-:Y:S01]  /*9420*/  FMUL.FTZ R71, R0.reuse, R71 ;  /* 0x0000004700477220 */ /* 0x040fe20000410000 */
[----:B------:R4:W-:Y:S01]  /*9430*/  @P0 LDGSTS.E.BYPASS.LTC128B.128 [R247+0x16100], [R4.64+0x180], !P5 ;  /* 0x1610018004f70fae */ /* 0x0009e2000e901d4a */
[----:B------:R1:W2:Y:S01]  /*9440*/  MUFU.EX2 R206, R8 ;  /* 0x0000000800ce7308 */ /* 0x0002a20000000800 */
[C---:B------:R-:W-:Y:S02]  /*9450*/  FMUL.FTZ R74, R0.reuse, R74 ;  /* 0x0000004a004a7220 */ /* 0x040fe40000410000 */
[C---:B---3--:R-:W-:Y:S02]  /*9460*/  FMUL.FTZ R11, R0.reuse, R175 ;  /* 0x000000af000b7220 */ /* 0x048fe40000410000 */
[----:B------:R3:W-:Y:S01]  /*9470*/  @P0 LDGSTS.E.BYPASS.LTC128B.128 [R247+0xe100], [R6.64], !P4 ;  /* 0x0e10000006f70fae */ /* 0x0007e2000e101d4a */
[----:B------:R-:W-:Y:S02]  /*9480*/  FMUL.FTZ R75, R0, R75 ;  /* 0x0000004b004b7220 */ /* 0x000fe40000410000 */
[C---:B------:R-:W-:Y:S02]  /*9490*/  FMUL.FTZ R76, R2.reuse, R76 ;  /* 0x0000004c024c7220 */ /* 0x040fe40000410000 */
[----:B------:R-:W-:Y:S01]  /*94a0*/  FMUL.FTZ R77, R2, R77 ;  /* 0x0000004d024d7220 */ /* 0x000fe20000410000 */
[----:B------:R3:W-:Y:S01]  /*94b0*/  @P0 LDGSTS.E.BYPASS.LTC128B.128 [R247+0x11100], [R6.64+0x80], !P6 ;  /* 0x1110008006f70fae */ /* 0x0007e2000f101d4a */
[C---:B------:R-:W-:Y:S01]  /*94c0*/  FMUL.FTZ R78, R0.reuse, R78 ;  /* 0x0000004e004e7220 */ /* 0x040fe20000410000 */
[----:B------:R3:W3:Y:S01]  /*94d0*/  MUFU.EX2 R201, R13 ;  /* 0x0000000d00c97308 */ /* 0x0006e20000000800 */
[----:B------:R-:W-:Y:S02]  /*94e0*/  FMUL.FTZ R79, R0, R79 ;  /* 0x0000004f004f7220 */ /* 0x000fe40000410000 */
[C---:B------:R-:W-:Y:S01]  /*94f0*/  FMUL.FTZ R80, R2.reuse, R80 ;  /* 0x0000005002507220 */ /* 0x040fe20000410000 */
[----:B------:R3:W-:Y:S01]  /*9500*/  @P0 LDGSTS.E.BYPASS.LTC128B.128 [R247+0x14100], [R6.64+0x100], !P3 ;  /* 0x1410010006f70fae */ /* 0x0007e2000d901d4a */
[----:B------:R-:W-:Y:S02]  /*9510*/  FMUL.FTZ R81, R2, R81 ;  /* 0x0000005102517220 */ /* 0x000fe40000410000 */
[C---:B------:R-:W-:Y:S02]  /*9520*/  FMUL.FTZ R82, R0.reuse, R82 ;  /* 0x0000005200527220 */ /* 0x040fe40000410000 */
[----:B------:R-:W-:Y:S01]  /*9530*/  FMUL.FTZ R83, R0, R83 ;  /* 0x0000005300537220 */ /* 0x000fe20000410000 */
[----:B------:R3:W-:Y:S01]  /*9540*/  @P0 LDGSTS.E.BYPASS.LTC128B.128 [R247+0x17100], [R6.64+0x180], !P5 ;  /* 0x1710018006f70fae */ /* 0x0007e2000e901d4a */
[C---:B-1----:R-:W-:Y:S01]  /*9550*/  FMUL.FTZ R8, R2.reuse, R172 ;  /* 0x000000ac02087220 */ /* 0x042fe20000410000 */
[----:B------:R1:W-:Y:S01]  /*9560*/  MUFU.EX2 R252, R16 ;  /* 0x0000001000fc7308 */ /* 0x0003e20000000800 */
[----:B----4-:R-:W-:Y:S01]  /*9570*/  FMUL.FTZ R4, R2, R168 ;  /* 0x000000a802047220 */ /* 0x010fe20000410000 */
[----:B------:R-:W-:Y:S01]  /*9580*/  F2FP.PACK_AB R168, R208, R197 ;  /* 0x000000c5d0a8723e */ /* 0x000fe200000000ff */
[----:B------:R-:W-:Y:S01]  /*9590*/  FMUL.FTZ R5, R2, R169 ;  /* 0x000000a902057220 */ /* 0x000fe20000410000 */
[----:B------:R-:W4:Y:S01]  /*95a0*/  LDSM.16.MT88.4 R184, [R212+0x100] ;  /* 0x00010000d4b8783b */ /* 0x000f220000004200 */
[----:B--2---:R-:W-:Y:S01]  /*95b0*/  F2FP.PACK_AB R169, R206, R207 ;  /* 0x000000cfcea9723e */ /* 0x004fe200000000ff */
[C---:B------:R-:W-:Y:S02]  /*95c0*/  FMUL.FTZ R84, R2.reuse, R84 ;  /* 0x0000005402547220 */ /* 0x040fe40000410000 */
[----:B------:R-:W-:Y:S02]  /*95d0*/  FMUL.FTZ R85, R2, R85 ;  /* 0x0000005502557220 */ /* 0x000fe40000410000 */
[----:B------:R-:W2:Y:S01]  /*95e0*/  LDSM.16.MT88.4 R188, [R213+0x100] ;  /* 0x00010000d5bc783b */ /* 0x000ea20000004200 */
[C---:B------:R-:W-:Y:S01]  /*95f0*/  FMUL.FTZ R86, R0.reuse, R86 ;  /* 0x0000005600567220 */ /* 0x040fe20000410000 */
[----:B------:R1:W-:Y:S01]  /*9600*/  MUFU.EX2 R251, R17 ;  /* 0x0000001100fb7308 */ /* 0x0003e20000000800 */
[----:B------:R-:W-:Y:S02]  /*9610*/  FMUL.FTZ R87, R0, R87 ;  /* 0x0000005700577220 */ /* 0x000fe40000410000 */
[C---:B------:R-:W-:Y:S01]  /*9620*/  FMUL.FTZ R88, R2.reuse, R88 ;  /* 0x0000005802587220 */ /* 0x040fe20000410000 */
[----:B------:R-:W2:Y:S01]  /*9630*/  LDSM.16.MT88.4 R192, [R215+0x100] ;  /* 0x00010000d7c0783b */ /* 0x000ea20000004200 */
[----:B------:R-:W-:Y:S02]  /*9640*/  FMUL.FTZ R89, R2, R89 ;  /* 0x0000005902597220 */ /* 0x000fe40000410000 */
[C---:B------:R-:W-:Y:S02]  /*9650*/  FMUL.FTZ R90, R0.reuse, R90 ;  /* 0x0000005a005a7220 */ /* 0x040fe40000410000 */
[----:B------:R-:W-:Y:S01]  /*9660*/  FMUL.FTZ R91, R0, R91 ;  /* 0x0000005b005b7220 */ /* 0x000fe20000410000 */
[----:B------:R-:W2:Y:S01]  /*9670*/  LDSM.16.MT88.4 R172, [R214+0x100] ;  /* 0x00010000d6ac783b */ /* 0x000ea20000004200 */
[----:B------:R-:W-:Y:S01]  /*9680*/  FMUL.FTZ R92, R2, R92 ;  /* 0x0000005c025c7220 */ /* 0x000fe20000410000 */
[----:B------:R-:W-:Y:S01]  /*9690*/  MUFU.EX2 R250, R20 ;  /* 0x0000001400fa7308 */ /* 0x000fe20000000800 */
[C---:B---3--:R-:W-:Y:S01]  /*96a0*/  FMUL.FTZ R6, R0.reuse, R170 ;  /* 0x000000aa00067220 */ /* 0x048fe20000410000 */
[----:B------:R-:W-:Y:S01]  /*96b0*/  F2FP.PACK_AB R170, R209, R165 ;  /* 0x000000a5d1aa723e */ /* 0x000fe200000000ff */
[----:B------:R-:W-:Y:S01]  /*96c0*/  FMUL.FTZ R7, R0, R171 ;  /* 0x000000ab00077220 */ /* 0x000fe20000410000 */
[----:B------:R-:W-:Y:S01]  /*96d0*/  F2FP.PACK_AB R171, R204, R205 ;  /* 0x000000cdccab723e */ /* 0x000fe200000000ff */
[----:B------:R-:W0:Y:S01]  /*96e0*/  LDGDEPBAR ;  /* 0x00000000000079af */ /* 0x000e220000000000 */
[C---:B------:R-:W-:Y:S02]  /*96f0*/  FMUL.FTZ R12, R2.reuse, R176 ;  /* 0x000000b0020c7220 */ /* 0x040fe40000410000 */
[C---:B------:R-:W-:Y:S02]  /*9700*/  FMUL.FTZ R13, R2.reuse, R177 ;  /* 0x000000b1020d7220 */ /* 0x040fe40000410000 */
[C---:B-1----:R-:W-:Y:S01]  /*9710*/  FMUL.FTZ R16, R2.reuse, R180 ;  /* 0x000000b402107220 */ /* 0x042fe20000410000 */
[----:B------:R-:W-:Y:S01]  /*9720*/  MUFU.EX2 R249, R21 ;  /* 0x0000001500f97308 */ /* 0x000fe20000000800 */
[----:B------:R-:W-:Y:S02]  /*9730*/  FMUL.FTZ R17, R2, R181 ;  /* 0x000000b502117220 */ /* 0x000fe40000410000 */
[--C-:B------:R-:W-:Y:S02]  /*9740*/  FFMA.FTZ R22, R22, c[0x0][0x2d0], -R166.reuse ;  /* 0x0000b40016167a23 */ /* 0x100fe400000108a6 */
[--C-:B------:R-:W-:Y:S02]  /*9750*/  FFMA.FTZ R23, R23, c[0x0][0x2d0], -R166.reuse ;  /* 0x0000b40017177a23 */ /* 0x100fe400000108a6 */
[--C-:B------:R-:W-:Y:S01]  /*9760*/  FFMA.FTZ R26, R26, c[0x0][0x2d0], -R166.reuse ;  /* 0x0000b4001a1a7a23 */ /* 0x100fe200000108a6 */
[C---:B----4-:R-:W-:Y:S02]  /*9770*/  HMMA.16816.F32 R4, R168.reuse, R184, R4 ;  /* 0x000000b8a804723c */ /* 0x050fe40000001804 */
[----:B------:R-:W-:Y:S03]  /*9780*/  MUFU.EX2 R248, R24 ;  /* 0x0000001800f87308 */ /* 0x000fe60000000800 */
[----:B------:R-:W-:Y:S02]  /*9790*/  FFMA.FTZ R27, R27, c[0x0][0x2d0], -R166 ;  /* 0x0000b4001b1b7a23 */ /* 0x000fe400000108a6 */
[----:B------:R-:W-:Y:S01]  /*97a0*/  FFMA.FTZ R29, R29, c[0x0][0x2d0], -R196 ;  /* 0x0000b4001d1d7a23 */ /* 0x000fe200000108c4 */
[C---:B------:R-:W-:Y:S01]  /*97b0*/  HMMA.16816.F32 R8, R168.reuse, R186, R8 ;  /* 0x000000baa808723c */ /* 0x040fe20000001808 */
[----:B------:R-:W1:Y:S03]  /*97c0*/  LDSM.16.MT88.4 R184, [R212+0x3100] ;  /* 0x00310000d4b8783b */ /* 0x000e660000004200 */
[----:B------:R-:W-:Y:S01]  /*97d0*/  MUFU.EX2 R246, R25 ;  /* 0x0000001900f67308 */ /* 0x000fe20000000800 */
[--C-:B------:R-:W-:Y:S02]  /*97e0*/  FFMA.FTZ R30, R30, c[0x0][0x2d0], -R166.reuse ;  /* 0x0000b4001e1e7a23 */ /* 0x100fe400000108a6 */
[----:B------:R-:W-:Y:S01]  /*97f0*/  FFMA.FTZ R31, R31, c[0x0][0x2d0], -R166 ;  /* 0x0000b4001f1f7a23 */ /* 0x000fe200000108a6 */
[C---:B--2---:R-:W-:Y:S04]  /*9800*/  HMMA.16816.F32 R52, R168.reuse, R188, R52 ;  /* 0x000000bca834723c */ /* 0x044fe80000001834 */
[--C-:B------:R-:W-:Y:S02]  /*9810*/  FFMA.FTZ R32, R32, c[0x0][0x2d0], -R196.reuse ;  /* 0x0000b40020207a23 */ /* 0x100fe400000108c4 */
[----:B------:R-:W-:Y:S01]  /*9820*/  MUFU.EX2 R211, R28 ;  /* 0x0000001c00d37308 */ /* 0x000fe20000000800 */
[----:B------:R-:W-:Y:S01]  /*9830*/  FFMA.FTZ R33, R33, c[0x0][0x2d0], -R196 ;  /* 0x0000b40021217a23 */ /* 0x000fe200000108c4 */
[C---:B------:R-:W-:Y:S01]  /*9840*/  HMMA.16816.F32 R56, R168.reuse, R190, R56 ;  /* 0x000000bea838723c */ /* 0x040fe20000001838 */
[----:B------:R-:W2:Y:S03]  /*9850*/  LDSM.16.MT88.4 R188, [R213+0x3100] ;  /* 0x00310000d5bc783b */ /* 0x000ea60000004200 */
[--C-:B------:R-:W-:Y:S02]  /*9860*/  FFMA.FTZ R34, R34, c[0x0][0x2d0], -R166.reuse ;  /* 0x0000b40022227a23 */ /* 0x100fe400000108a6 */
[----:B------:R-:W-:Y:S02]  /*9870*/  FFMA.FTZ R35, R35, c[0x0][0x2d0], -R166 ;  /* 0x0000b40023237a23 */ /* 0x000fe400000108a6 */
[----:B------:R-:W-:Y:S01]  /*9880*/  MUFU.EX2 R210, R29 ;  /* 0x0000001d00d27308 */ /* 0x000fe20000000800 */
[C---:B------:R-:W-:Y:S03]  /*9890*/  HMMA.16816.F32 R60, R168.reuse, R192, R60 ;  /* 0x000000c0a83c723c */ /* 0x040fe6000000183c */
[--C-:B------:R-:W-:Y:S02]  /*98a0*/  FFMA.FTZ R36, R36, c[0x0][0x2d0], -R196.reuse ;  /* 0x0000b40024247a23 */ /* 0x100fe400000108c4 */
[----:B------:R-:W-:Y:S03]  /*98b0*/  FFMA.FTZ R37, R37, c[0x0][0x2d0], -R196 ;  /* 0x0000b40025257a23 */ /* 0x000fe600000108c4 */
[C---:B------:R-:W-:Y:S01]  /*98c0*/  HMMA.16816.F32 R64, R168.reuse, R194, R64 ;  /* 0x000000c2a840723c */ /* 0x040fe20000001840 */
[----:B------:R-:W-:Y:S03]  /*98d0*/  LDSM.16.MT88.4 R192, [R214+0x900] ;  /* 0x00090000d6c0783b */ /* 0x000fe60000004200 */
[--C-:B------:R-:W-:Y:S02]  /*98e0*/  FFMA.FTZ R38, R38, c[0x0][0x2d0], -R166.reuse ;  /* 0x0000b40026267a23 */ /* 0x100fe400000108a6 */
[----:B------:R-:W-:Y:S02]  /*98f0*/  FFMA.FTZ R39, R39, c[0x0][0x2d0], -R166 ;  /* 0x0000b40027277a23 */ /* 0x000fe400000108a6 */
[C---:B------:R-:W-:Y:S04]  /*9900*/  HMMA.16816.F32 R68, R168.reuse, R172, R68 ;  /* 0x000000aca844723c */ /* 0x040fe80000001844 */
[--C-:B------:R-:W-:Y:S02]  /*9910*/  FFMA.FTZ R40, R40, c[0x0][0x2d0], -R196.reuse ;  /* 0x0000b40028287a23 */ /* 0x100fe400000108c4 */
[----:B------:R-:W-:Y:S02]  /*9920*/  FFMA.FTZ R41, R41, c[0x0][0x2d0], -R196 ;  /* 0x0000b40029297a23 */ /* 0x000fe400000108c4 */
[C---:B------:R-:W-:Y:S01]  /*9930*/  HMMA.16816.F32 R72, R168.reuse, R174, R72 ;  /* 0x000000aea848723c */ /* 0x040fe20000001848 */
[----:B------:R-:W3:Y:S03]  /*9940*/  LDSM.16.MT88.4 R172, [R215+0x3100] ;  /* 0x00310000d7ac783b */ /* 0x000ee60000004200 */
[--C-:B------:R-:W-:Y:S02]  /*9950*/  FFMA.FTZ R42, R42, c[0x0][0x2d0], -R166.reuse ;  /* 0x0000b4002a2a7a23 */ /* 0x100fe400000108a6 */
[--C-:B------:R-:W-:Y:S02]  /*9960*/  FFMA.FTZ R43, R43, c[0x0][0x2d0], -R166.reuse ;  /* 0x0000b4002b2b7a23 */ /* 0x100fe400000108a6 */
[C---:B-1----:R-:W-:Y:S04]  /*9970*/  HMMA.16816.F32 R76, R168.reuse, R184, R76 ;  /* 0x000000b8a84c723c */ /* 0x042fe8000000184c */
[----:B------:R-:W-:Y:S02]  /*9980*/  FMUL.FTZ R93, R2, R93 ;  /* 0x0000005d025d7220 */ /* 0x000fe40000410000 */
[C---:B------:R-:W-:Y:S02]  /*9990*/  FMUL.FTZ R94, R0.reuse, R94 ;  /* 0x0000005e005e7220 */ /* 0x040fe40000410000 */
[C---:B------:R-:W-:Y:S01]  /*99a0*/  HMMA.16816.F32 R80, R168.reuse, R186, R80 ;  /* 0x000000baa850723c */ /* 0x040fe20000001850 */
[----:B------:R-:W1:Y:S03]  /*99b0*/  LDSM.16.MT88.4 R184, [R214+0x3100] ;  /* 0x00310000d6b8783b */ /* 0x000e660000004200 */
[----:B------:R-:W-:Y:S02]  /*99c0*/  FMUL.FTZ R95, R0, R95 ;  /* 0x0000005f005f7220 */ /* 0x000fe40000410000 */
[C---:B------:R-:W-:Y:S02]  /*99d0*/  FMUL.FTZ R96, R2.reuse, R96 ;  /* 0x0000006002607220 */ /* 0x040fe40000410000 */
[C---:B--2---:R-:W-:Y:S04]  /*99e0*/  HMMA.16816.F32 R84, R168.reuse, R188, R84 ;  /* 0x000000bca854723c */ /* 0x044fe80000001854 */
[----:B------:R-:W-:Y:S02]  /*99f0*/  FMUL.FTZ R97, R2, R97 ;  /* 0x0000006102617220 */ /* 0x000fe40000410000 */
[C---:B------:R-:W-:Y:S02]  /*9a00*/  FMUL.FTZ R98, R0.reuse, R98 ;  /* 0x0000006200627220 */ /* 0x040fe40000410000 */
[C---:B------:R-:W-:Y:S01]  /*9a10*/  HMMA.16816.F32 R88, R168.reuse, R190, R88 ;  /* 0x000000bea858723c */ /* 0x040fe20000001858 */
[----:B------:R-:W2:Y:S03]  /*9a20*/  LDSM.16.MT88.4 R188, [R212+0x6100] ;  /* 0x00610000d4bc783b */ /* 0x000ea60000004200 */
[----:B------:R-:W-:Y:S02]  /*9a30*/  FMUL.FTZ R99, R0, R99 ;  /* 0x0000006300637220 */ /* 0x000fe40000410000 */
[C---:B------:R-:W-:Y:S02]  /*9a40*/  FMUL.FTZ R100, R2.reuse, R100 ;  /* 0x0000006402647220 */ /* 0x040fe40000410000 */
[----:B------:R-:W-:Y:S01]  /*9a50*/  FMUL.FTZ R101, R2, R101 ;  /* 0x0000006502657220 */ /* 0x000fe20000410000 */
[C---:B---3--:R-:W-:Y:S03]  /*9a60*/  HMMA.16816.F32 R92, R168.reuse, R172, R92 ;  /* 0x000000aca85c723c */ /* 0x048fe6000000185c */
[C---:B------:R-:W-:Y:S02]  /*9a70*/  FMUL.FTZ R102, R0.reuse, R102 ;  /* 0x0000006600667220 */ /* 0x040fe40000410000 */
[----:B------:R-:W-:Y:S02]  /*9a80*/  FMUL.FTZ R103, R0, R103 ;  /* 0x0000006700677220 */ /* 0x000fe40000410000 */
[C---:B------:R-:W-:Y:S01]  /*9a90*/  FMUL.FTZ R104, R2.reuse, R104 ;  /* 0x0000006802687220 */ /* 0x040fe20000410000 */
[C---:B------:R-:W-:Y:S01]  /*9aa0*/  HMMA.16816.F32 R96, R168.reuse, R174, R96 ;  /* 0x000000aea860723c */ /* 0x040fe20000001860 */
[----:B------:R-:W3:Y:S03]  /*9ab0*/  LDSM.16.MT88.4 R172, [R213+0x6100] ;  /* 0x00610000d5ac783b */ /* 0x000ee60000004200 */
[----:B------:R-:W-:Y:S02]  /*9ac0*/  FMUL.FTZ R105, R2, R105 ;  /* 0x0000006902697220 */ /* 0x000fe40000410000 */
[C---:B------:R-:W-:Y:S02]  /*9ad0*/  FMUL.FTZ R106, R0.reuse, R106 ;  /* 0x0000006a006a7220 */ /* 0x040fe40000410000 */
[C---:B-1----:R-:W-:Y:S04]  /*9ae0*/  HMMA.16816.F32 R100, R168.reuse, R184, R100 ;  /* 0x000000b8a864723c */ /* 0x042fe80000001864 */
[----:B------:R-:W-:Y:S02]  /*9af0*/  FMUL.FTZ R107, R0, R107 ;  /* 0x0000006b006b7220 */ /* 0x000fe40000410000 */
[C---:B------:R-:W-:Y:S02]  /*9b00*/  FMUL.FTZ R108, R2.reuse, R108 ;  /* 0x0000006c026c7220 */ /* 0x040fe40000410000 */
[----:B------:R-:W-:Y:S03]  /*9b10*/  FMUL.FTZ R109, R2, R109 ;  /* 0x0000006d026d7220 */ /* 0x000fe60000410000 */
[C---:B------:R-:W-:Y:S01]  /*9b20*/  HMMA.16816.F32 R104, R168.reuse, R186, R104 ;  /* 0x000000baa868723c */ /* 0x040fe20000001868 */
[----:B------:R-:W1:Y:S02]  /*9b30*/  LDSM.16.MT88.4 R184, [R215+0x6100] ;  /* 0x00610000d7b8783b */ /* 0x000e640000004200 */
[C---:B------:R-:W-:Y:S02]  /*9b40*/  FMUL.FTZ R110, R0.reuse, R110 ;  /* 0x0000006e006e7220 */ /* 0x040fe40000410000 */
[----:B------:R-:W-:Y:S02]  /*9b50*/  FMUL.FTZ R111, R0, R111 ;  /* 0x0000006f006f7220 */ /* 0x000fe40000410000 */
[C---:B------:R-:W-:Y:S02]  /*9b60*/  FMUL.FTZ R112, R2.reuse, R112 ;  /* 0x0000007002707220 */ /* 0x040fe40000410000 */
[----:B------:R-:W-:Y:S03]  /*9b70*/  FMUL.FTZ R113, R2, R113 ;  /* 0x0000007102717220 */ /* 0x000fe60000410000 */
[C---:B--2---:R-:W-:Y:S03]  /*9b80*/  HMMA.16816.F32 R108, R168.reuse, R188, R108 ;  /* 0x000000bca86c723c */ /* 0x044fe6000000186c */
[C---:B------:R-:W-:Y:S02]  /*9b90*/  FMUL.FTZ R114, R0.reuse, R114 ;  /* 0x0000007200727220 */ /* 0x040fe40000410000 */
[----:B------:R-:W-:Y:S02]  /*9ba0*/  FMUL.FTZ R115, R0, R115 ;  /* 0x0000007300737220 */ /* 0x000fe40000410000 */
[C---:B------:R-:W-:Y:S02]  /*9bb0*/  FMUL.FTZ R116, R2.reuse, R116 ;  /* 0x0000007402747220 */ /* 0x040fe40000410000 */
[----:B------:R-:W-:Y:S03]  /*9bc0*/  FMUL.FTZ R117, R2, R117 ;  /* 0x0000007502757220 */ /* 0x000fe60000410000 */
[C---:B------:R-:W-:Y:S01]  /*9bd0*/  HMMA.16816.F32 R112, R168.reuse, R190, R112 ;  /* 0x000000bea870723c */ /* 0x040fe20000001870 */
[----:B------:R-:W2:Y:S02]  /*9be0*/  LDSM.16.MT88.4 R188, [R214+0x6100] ;  /* 0x00610000d6bc783b */ /* 0x000ea40000004200 */
[C---:B------:R-:W-:Y:S02]  /*9bf0*/  FMUL.FTZ R118, R0.reuse, R118 ;  /* 0x0000007600767220 */ /* 0x040fe40000410000 */
[----:B------:R-:W-:Y:S02]  /*9c00*/  FMUL.FTZ R119, R0, R119 ;  /* 0x0000007700777220 */ /* 0x000fe40000410000 */
[C---:B------:R-:W-:Y:S02]  /*9c10*/  FMUL.FTZ R120, R2.reuse, R120 ;  /* 0x0000007802787220 */ /* 0x040fe40000410000 */
[----:B------:R-:W-:Y:S03]  /*9c20*/  FMUL.FTZ R121, R2, R121 ;  /* 0x0000007902797220 */ /* 0x000fe60000410000 */
        /* <DEDUP_REMOVED lines=9> */
[C---:B------:R-:W-:Y:S02]  /*9cc0*/  FMUL.FTZ R128, R2.reuse, R128 ;  /* 0x0000008002807220 */ /* 0x040fe40000410000 */
[----:B------:R-:W-:Y:S03]  /*9cd0*/  FMUL.FTZ R129, R2, R129 ;  /* 0x0000008102817220 */ /* 0x000fe60000410000 */
[C---:B-1----:R-:W-:Y:S03]  /*9ce0*/  HMMA.16816.F32 R124, R168.reuse, R184, R124 ;  /* 0x000000b8a87c723c */ /* 0x042fe6000000187c */
[C---:B------:R-:W-:Y:S02]  /*9cf0*/  FMUL.FTZ R130, R0.reuse, R130 ;  /* 0x0000008200827220 */ /* 0x040fe40000410000 */
        /* <DEDUP_REMOVED lines=12> */
[--C-:B------:R-:W-:Y:S02]  /*9dc0*/  FFMA.FTZ R14, R14, c[0x0][0x2d0], -R166.reuse ;  /* 0x0000b4000e0e7a23 */ /* 0x100fe400000108a6 */
[--C-:B------:R-:W-:Y:S02]  /*9dd0*/  FFMA.FTZ R15, R15, c[0x0][0x2d0], -R166.reuse ;  /* 0x0000b4000f0f7a23 */ /* 0x100fe400000108a6 */
[----:B------:R2:W-:Y:S01]  /*9de0*/  MUFU.EX2 R202, R14 ;  /* 0x0000000e00ca7308 */ /* 0x0005e20000000800 */
[C---:B------:R-:W-:Y:S01]  /*9df0*/  HMMA.16816.F32 R136, R168.reuse, R190, R136 ;  /* 0x000000bea888723c */ /* 0x040fe20000001888 */
[----:B------:R-:W4:Y:S02]  /*9e00*/  LDSM.16.MT88.4 R188, [R215+0x9100] ;  /* 0x00910000d7bc783b */ /* 0x000f240000004200 */
[C---:B------:R-:W-:Y:S02]  /*9e10*/  FMUL.FTZ R140, R2.reuse, R140 ;  /* 0x0000008c028c7220 */ /* 0x040fe40000410000 */
[----:B------:R-:W-:Y:S02]  /*9e20*/  FMUL.FTZ R141, R2, R141 ;  /* 0x0000008d028d7220 */ /* 0x000fe40000410000 */
[C---:B------:R-:W-:Y:S02]  /*9e30*/  FMUL.FTZ R142, R0.reuse, R142 ;  /* 0x0000008e008e7220 */ /* 0x040fe40000410000 */
[----:B------:R-:W-:Y:S01]  /*9e40*/  FMUL.FTZ R143, R0, R143 ;  /* 0x0000008f008f7220 */ /* 0x000fe20000410000 */
[----:B------:R1:W1:Y:S02]  /*9e50*/  MUFU.EX2 R200, R15 ;  /* 0x0000000f00c87308 */ /* 0x0002640000000800 */
[C---:B------:R-:W-:Y:S02]  /*9e60*/  FMUL.FTZ R144, R2.reuse, R144 ;  /* 0x0000009002907220 */ /* 0x040fe40000410000 */
[----:B------:R-:W-:Y:S02]  /*9e70*/  FMUL.FTZ R145, R2, R145 ;  /* 0x0000009102917220 */ /* 0x000fe40000410000 */
[C---:B---3--:R-:W-:Y:S03]  /*9e80*/  HMMA.16816.F32 R140, R168.reuse, R172, R140 ;  /* 0x000000aca88c723c */ /* 0x048fe6000000188c */
[C---:B------:R-:W-:Y:S02]  /*9e90*/  FMUL.FTZ R146, R0.reuse, R146 ;  /* 0x0000009200927220 */ /* 0x040fe40000410000 */
[C---:B------:R-:W-:Y:S02]  /*9ea0*/  FMUL.FTZ R147, R0.reuse, R147 ;  /* 0x0000009300937220 */ /* 0x040fe40000410000 */
[----:B--2---:R-:W-:Y:S02]  /*9eb0*/  FMUL.FTZ R14, R0, R178 ;  /* 0x000000b2000e7220 */ /* 0x004fe40000410000 */
[C---:B------:R-:W-:Y:S03]  /*9ec0*/  FMUL.FTZ R148, R2.reuse, R148 ;  /* 0x0000009402947220 */ /* 0x040fe60000410000 */
[C---:B------:R-:W-:Y:S01]  /*9ed0*/  HMMA.16816.F32 R144, R168.reuse, R174, R144 ;  /* 0x000000aea890723c */ /* 0x040fe20000001890 */
[----:B------:R-:W2:Y:S02]  /*9ee0*/  LDSM.16.MT88.4 R172, [R214+0x9100] ;  /* 0x00910000d6ac783b */ /* 0x000ea40000004200 */
[----:B------:R-:W-:Y:S02]  /*9ef0*/  FMUL.FTZ R149, R2, R149 ;  /* 0x0000009502957220 */ /* 0x000fe40000410000 */
[C---:B------:R-:W-:Y:S02]  /*9f00*/  FMUL.FTZ R150, R0.reuse, R150 ;  /* 0x0000009600967220 */ /* 0x040fe40000410000 */
[C---:B------:R-:W-:Y:S02]  /*9f10*/  FMUL.FTZ R151, R0.reuse, R151 ;  /* 0x0000009700977220 */ /* 0x040fe40000410000 */
[----:B-1----:R-:W-:Y:S02]  /*9f20*/  FMUL.FTZ R15, R0, R179 ;  /* 0x000000b3000f7220 */ /* 0x002fe40000410000 */
[----:B------:R-:W1:Y:S01]  /*9f30*/  LDSM.16.MT88.4 R176, [R212+0x900] ;  /* 0x00090000d4b0783b */ /* 0x000e620000004200 */
[--C-:B------:R-:W-:Y:S02]  /*9f40*/  FFMA.FTZ R18, R18, c[0x0][0x2d0], -R166.reuse ;  /* 0x0000b40012127a23 */ /* 0x100fe400000108a6 */
[C---:B------:R-:W-:Y:S02]  /*9f50*/  HMMA.16816.F32 R148, R168.reuse, R184, R148 ;  /* 0x000000b8a894723c */ /* 0x040fe40000001894 */
[----:B------:R3:W-:Y:S01]  /*9f60*/  MUFU.EX2 R199, R18 ;  /* 0x0000001200c77308 */ /* 0x0007e20000000800 */
[----:B------:R-:W-:Y:S02]  /*9f70*/  FFMA.FTZ R19, R19, c[0x0][0x2d0], -R166 ;  /* 0x0000b40013137a23 */ /* 0x000fe400000108a6 */
[C---:B------:R-:W-:Y:S02]  /*9f80*/  FMUL.FTZ R152, R2.reuse, R152 ;  /* 0x0000009802987220 */ /* 0x040fe40000410000 */
[----:B------:R-:W-:Y:S01]  /*9f90*/  FMUL.FTZ R153, R2, R153 ;  /* 0x0000009902997220 */ /* 0x000fe20000410000 */
[C---:B------:R-:W-:Y:S01]  /*9fa0*/  HMMA.16816.F32 R12, R168.reuse, R186, R12 ;  /* 0x000000baa80c723c */ /* 0x040fe2000000180c */
[----:B------:R-:W1:Y:S03]  /*9fb0*/  LDSM.16.MT88.4 R184, [R213+0x900] ;  /* 0x00090000d5b8783b */ /* 0x000e660000004200 */
[C---:B------:R-:W-:Y:S01]  /*9fc0*/  FMUL.FTZ R154, R0.reuse, R154 ;  /* 0x0000009a009a7220 */ /* 0x040fe20000410000 */
[----:B------:R2:W1:Y:S01]  /*9fd0*/  MUFU.EX2 R198, R19 ;  /* 0x0000001300c67308 */ /* 0x0004620000000800 */
[----:B------:R-:W-:Y:S02]  /*9fe0*/  FMUL.FTZ R155, R0, R155 ;  /* 0x0000009b009b7220 */ /* 0x000fe40000410000 */
[C---:B------:R-:W-:Y:S04]  /*9ff0*/  FMUL.FTZ R156, R2.reuse, R156 ;  /* 0x0000009c029c7220 */ /* 0x040fe80000410000 */
[----:B------:R-:W-:Y:S01]  /*a000*/  FMUL.FTZ R157, R2, R157 ;  /* 0x0000009d029d7220 */ /* 0x000fe20000410000 */
[C---:B----4-:R-:W-:Y:S03]  /*a010*/  HMMA.16816.F32 R152, R168.reuse, R188, R152 ;  /* 0x000000bca898723c */ /* 0x050fe60000001898 */
[C---:B------:R-:W-:Y:S02]  /*a020*/  FMUL.FTZ R158, R0.reuse, R158 ;  /* 0x0000009e009e7220 */ /* 0x040fe40000410000 */
[C---:B------:R-:W-:Y:S02]  /*a030*/  FMUL.FTZ R159, R0.reuse, R159 ;  /* 0x0000009f009f7220 */ /* 0x040fe40000410000 */
[----:B---3--:R-:W-:Y:S02]  /*a040*/  FMUL.FTZ R18, R0, R182 ;  /* 0x000000b600127220 */ /* 0x008fe40000410000 */
[C---:B------:R-:W-:Y:S03]  /*a050*/  FMUL.FTZ R160, R2.reuse, R160 ;  /* 0x000000a002a07220 */ /* 0x040fe60000410000 */
[C---:B------:R-:W-:Y:S01]  /*a060*/  HMMA.16816.F32 R156, R168.reuse, R190, R156 ;  /* 0x000000bea89c723c */ /* 0x040fe2000000189c */
[----:B------:R-:W3:Y:S02]  /*a070*/  LDSM.16.MT88.4 R188, [R215+0x900] ;  /* 0x00090000d7bc783b */ /* 0x000ee40000004200 */
[----:B------:R-:W-:Y:S02]  /*a080*/  FMUL.FTZ R161, R2, R161 ;  /* 0x000000a102a17220 */ /* 0x000fe40000410000 */
[C---:B------:R-:W-:Y:S02]  /*a090*/  FMUL.FTZ R162, R0.reuse, R162 ;  /* 0x000000a200a27220 */ /* 0x040fe40000410000 */
[C---:B------:R-:W-:Y:S02]  /*a0a0*/  FMUL.FTZ R163, R0.reuse, R163 ;  /* 0x000000a300a37220 */ /* 0x040fe40000410000 */
[----:B--2---:R-:W-:Y:S02]  /*a0b0*/  FMUL.FTZ R19, R0, R183 ;  /* 0x000000b700137220 */ /* 0x004fe40000410000 */
[----:B------:R-:W-:Y:S01]  /*a0c0*/  LDSM.16.MT88.4 R180, [R215+0x3900] ;  /* 0x00390000d7b4783b */ /* 0x000fe20000004200 */
[--C-:B------:R-:W-:Y:S02]  /*a0d0*/  FFMA.FTZ R49, R49, c[0x0][0x2d0], -R196.reuse ;  /* 0x0000b40031317a23 */ /* 0x100fe400000108c4 */
[C---:B------:R-:W-:Y:S03]  /*a0e0*/  HMMA.16816.F32 R160, R168.reuse, R172, R160 ;  /* 0x000000aca8a0723c */ /* 0x040fe600000018a0 */
[--C-:B------:R-:W-:Y:S01]  /*a0f0*/  FFMA.FTZ R44, R44, c[0x0][0x2d0], -R196.reuse ;  /* 0x0000b4002c2c7a23 */ /* 0x100fe200000108c4 */
[----:B------:R-:W-:Y:S01]  /*a100*/  MUFU.EX2 R49, R49 ;  /* 0x0000003100317308 */ /* 0x000fe20000000800 */
[----:B------:R-:W-:Y:S02]  /*a110*/  FFMA.FTZ R45, R45, c[0x0][0x2d0], -R196 ;  /* 0x0000b4002d2d7a23 */ /* 0x000fe400000108c4 */
[--C-:B------:R-:W-:Y:S01]  /*a120*/  FFMA.FTZ R46, R46, c[0x0][0x2d0], -R166.reuse ;  /* 0x0000b4002e2e7a23 */ /* 0x100fe200000108a6 */
[----:B------:R-:W-:Y:S01]  /*a130*/  HMMA.16816.F32 R16, R168, R174, R16 ;  /* 0x000000aea810723c */ /* 0x000fe20000001810 */
[----:B------:R-:W2:Y:S03]  /*a140*/  LDSM.16.MT88.4 R172, [R212+0x3900] ;  /* 0x00390000d4ac783b */ /* 0x000ea60000004200 */
[----:B------:R-:W-:Y:S02]  /*a150*/  FFMA.FTZ R47, R47, c[0x0][0x2d0], -R166 ;  /* 0x0000b4002f2f7a23 */ /* 0x000fe400000108a6 */
[----:B------:R-:W-:Y:S01]  /*a160*/  MUFU.EX2 R44, R44 ;  /* 0x0000002c002c7308 */ /* 0x000fe20000000800 */
[----:B------:R-:W-:Y:S01]  /*a170*/  F2FP.PACK_AB R168, R201, R203 ;  /* 0x000000cbc9a8723e */ /* 0x000fe200000000ff */
[----:B------:R-:W-:Y:S01]  /*a180*/  FFMA.FTZ R48, R48, c[0x0][0x2d0], -R196 ;  /* 0x0000b40030307a23 */ /* 0x000fe200000108c4 */
[----:B------:R-:W-:Y:S03]  /*a190*/  F2FP.PACK_AB R169, R200, R202 ;  /* 0x000000cac8a9723e */ /* 0x000fe600000000ff */
[----:B------:R-:W-:Y:S01]  /*a1a0*/  F2FP.PACK_AB R170, R251, R252 ;  /* 0x000000fcfbaa723e */ /* 0x000fe200000000ff */
[--C-:B------:R-:W-:Y:S01]  /*a1b0*/  FFMA.FTZ R50, R50, c[0x0][0x2d0], -R166.reuse ;  /* 0x0000b40032327a23 */ /* 0x100fe200000108a6 */
[----:B-1----:R-:W-:Y:S01]  /*a1c0*/  F2FP.PACK_AB R171, R198, R199 ;  /* 0x000000c7c6ab723e */ /* 0x002fe200000000ff */
[----:B------:R-:W-:Y:S01]  /*a1d0*/  FFMA.FTZ R166, R51, c[0x0][0x2d0], -R166 ;  /* 0x0000b40033a67a23 */ /* 0x000fe200000108a6 */
[----:B------:R-:W-:Y:S05]  /*a1e0*/  MUFU.EX2 R45, R45 ;  /* 0x0000002d002d7308 */ /* 0x000fea0000000800 */
[C---:B------:R-:W-:Y:S05]  /*a1f0*/  HMMA.16816.F32 R4, R168.reuse, R176, R4 ;  /* 0x000000b0a804723c */ /* 0x040fea0000001804 */
[----:B------:R-:W-:Y:S03]  /*a200*/  MUFU.EX2 R166, R166 ;  /* 0x000000a600a67308 */ /* 0x000fe60000000800 */
[C---:B------:R-:W-:Y:S01]  /*a210*/  HMMA.16816.F32 R8, R168.reuse, R178, R8 ;  /* 0x000000b2a808723c */ /* 0x040fe20000001808 */
[----:B------:R-:W1:Y:S06]  /*a220*/  LDSM.16.MT88.4 R176, [R213+0x3900] ;  /* 0x00390000d5b0783b */ /* 0x000e6c0000004200 */
[----:B------:R-:W-:Y:S01]  /*a230*/  MUFU.EX2 R46, R46 ;  /* 0x0000002e002e7308 */ /* 0x000fe20000000800 */
[C---:B------:R-:W-:Y:S08]  /*a240*/  HMMA.16816.F32 R52, R168.reuse, R184, R52 ;  /* 0x000000b8a834723c */ /* 0x040ff00000001834 */
[C---:B------:R-:W-:Y:S01]  /*a250*/  HMMA.16816.F32 R56, R168.reuse, R186, R56 ;  /* 0x000000baa838723c */ /* 0x040fe20000001838 */
[----:B------:R-:W4:Y:S01]  /*a260*/  LDSM.16.MT88.4 R184, [R214+0x3900] ;  /* 0x00390000d6b8783b */ /* 0x000f220000004200 */
[----:B------:R-:W-:Y:S06]  /*a270*/  MUFU.EX2 R47, R47 ;  /* 0x0000002f002f7308 */ /* 0x000fec0000000800 */
[C---:B---3--:R-:W-:Y:S04]  /*a280*/  HMMA.16816.F32 R60, R168.reuse, R188, R60 ;  /* 0x000000bca83c723c */ /* 0x048fe8000000183c */
[----:B------:R-:W-:Y:S04]  /*a290*/  MUFU.EX2 R48, R48 ;  /* 0x0000003000307308 */ /* 0x000fe80000000800 */
[C---:B------:R-:W-:Y:S01]  /*a2a0*/  HMMA.16816.F32 R64, R168.reuse, R190, R64 ;  /* 0x000000bea840723c */ /* 0x040fe20000001840 */
[----:B------:R-:W3:Y:S05]  /*a2b0*/  LDSM.16.MT88.4 R188, [R212+0x6900] ;  /* 0x00690000d4bc783b */ /* 0x000eea0000004200 */
[----:B------:R-:W-:Y:S02]  /*a2c0*/  MUFU.EX2 R50, R50 ;  /* 0x0000003200327308 */ /* 0x000fe40000000800 */
[C---:B------:R-:W-:Y:S08]  /*a2d0*/  HMMA.16816.F32 R68, R168.reuse, R192, R68 ;  /* 0x000000c0a844723c */ /* 0x040ff00000001844 */
[C---:B------:R-:W-:Y:S01]  /*a2e0*/  HMMA.16816.F32 R72, R168.reuse, R194, R72 ;  /* 0x000000c2a848723c */ /* 0x040fe20000001848 */
[----:B------:R-:W-:Y:S06]  /*a2f0*/  MUFU.EX2 R194, R22 ;  /* 0x0000001600c27308 */ /* 0x000fec0000000800 */
[----:B------:R-:W-:Y:S01]  /*a300*/  MOV R195, R209 ;  /* 0x000000d100c37202 */ /* 0x000fe20000000f00 */
[C---:B--2---:R-:W-:Y:S03]  /*a310*/  HMMA.16816.F32 R76, R168.reuse, R172, R76 ;  /* 0x000000aca84c723c */ /* 0x044fe6000000184c */
[----:B------:R2:W2:Y:S05]  /*a320*/  MUFU.EX2 R193, R23 ;  /* 0x0000001700c17308 */ /* 0x0004aa0000000800 */
[C---:B------:R-:W-:Y:S01]  /*a330*/  HMMA.16816.F32 R80, R168.reuse, R174, R80 ;  /* 0x000000aea850723c */ /* 0x040fe20000001850 */
[----:B------:R-:W3:Y:S04]  /*a340*/  LDSM.16.MT88.4 R172, [R213+0x6900] ;  /* 0x00690000d5ac783b */ /* 0x000ee80000004200 */
[----:B------:R-:W-:Y:S03]  /*a350*/  MUFU.EX2 R192, R26 ;  /* 0x0000001a00c07308 */ /* 0x000fe60000000800 */
[C---:B-1----:R-:W-:Y:S07]  /*a360*/  HMMA.16816.F32 R84, R168.reuse, R176, R84 ;  /* 0x000000b0a854723c */ /* 0x042fee0000001854 */
[----:B------:R-:W-:Y:S01]  /*a370*/  MUFU.EX2 R209, R32 ;  /* 0x0000002000d17308 */ /* 0x000fe20000000800 */
[C---:B------:R-:W-:Y:S01]  /*a380*/  HMMA.16816.F32 R88, R168.reuse, R178, R88 ;  /* 0x000000b2a858723c */ /* 0x040fe20000001858 */
[----:B------:R-:W1:Y:S06]  /*a390*/  LDSM.16.MT88.4 R176, [R215+0x6900] ;  /* 0x00690000d7b0783b */ /* 0x000e6c0000004200 */
[----:B--2---:R-:W-:Y:S01]  /*a3a0*/  LDSM.16.MT88.4 R20, [R214+0x9900] ;  /* 0x00990000d614783b */ /* 0x004fe20000004200 */
[C---:B------:R-:W-:Y:S08]  /*a3b0*/  HMMA.16816.F32 R92, R168.reuse, R180, R92 ;  /* 0x000000b4a85c723c */ /* 0x040ff0000000185c */
[C---:B------:R-:W-:Y:S01]  /*a3c0*/  HMMA.16816.F32 R96, R168.reuse, R182, R96 ;  /* 0x000000b6a860723c */ /* 0x040fe20000001860 */
[----:B------:R-:W2:Y:S07]  /*a3d0*/  LDSM.16.MT88.4 R180, [R214+0x6900] ;  /* 0x00690000d6b4783b */ /* 0x000eae0000004200 */
[C---:B----4-:R-:W-:Y:S08]  /*a3e0*/  HMMA.16816.F32 R100, R168.reuse, R184, R100 ;  /* 0x000000b8a864723c */ /* 0x050ff00000001864 */
[C---:B------:R-:W-:Y:S01]  /*a3f0*/  HMMA.16816.F32 R104, R168.reuse, R186, R104 ;  /* 0x000000baa868723c */ /* 0x040fe20000001868 */
[----:B------:R-:W4:Y:S07]  /*a400*/  LDSM.16.MT88.4 R184, [R212+0x9900] ;  /* 0x00990000d4b8783b */ /* 0x000f2e0000004200 */
[C---:B---3--:R-:W-:Y:S01]  /*a410*/  HMMA.16816.F32 R108, R168.reuse, R188, R108 ;  /* 0x000000bca86c723c */ /* 0x048fe2000000186c */
[----:B------:R-:W-:Y:S07]  /*a420*/  MUFU.EX2 R189, R31 ;  /* 0x0000001f00bd7308 */ /* 0x000fee0000000800 */
[C---:B------:R-:W-:Y:S03]  /*a430*/  HMMA.16816.F32 R112, R168.reuse, R190, R112 ;  /* 0x000000bea870723c */ /* 0x040fe60000001870 */
[----:B------:R3:W2:Y:S05]  /*a440*/  MUFU.EX2 R191, R27 ;  /* 0x0000001b00bf7308 */ /* 0x0006aa0000000800 */
[C---:B------:R-:W-:Y:S05]  /*a450*/  HMMA.16816.F32 R116, R168.reuse, R172, R116 ;  /* 0x000000aca874723c */ /* 0x040fea0000001874 */
[----:B------:R2:W2:Y:S03]  /*a460*/  MUFU.EX2 R190, R30 ;  /* 0x0000001e00be7308 */ /* 0x0004a60000000800 */
[C---:B------:R-:W-:Y:S01]  /*a470*/  HMMA.16816.F32 R120, R168.reuse, R174, R120 ;  /* 0x000000aea878723c */ /* 0x040fe20000001878 */
[----:B------:R-:W4:Y:S06]  /*a480*/  LDSM.16.MT88.4 R172, [R213+0x9900] ;  /* 0x00990000d5ac783b */ /* 0x000f2c0000004200 */
[----:B------:R-:W-:Y:S01]  /*a490*/  MUFU.EX2 R188, R34 ;  /* 0x0000002200bc7308 */ /* 0x000fe20000000800 */
[C---:B-1----:R-:W-:Y:S01]  /*a4a0*/  HMMA.16816.F32 R124, R168.reuse, R176, R124 ;  /* 0x000000b0a87c723c */ /* 0x042fe2000000187c */
[----:B---3--:R-:W-:Y:S07]  /*a4b0*/  LDSM.16.MT88.4 R24, [R213+0x1100] ;  /* 0x00110000d518783b */ /* 0x008fee0000004200 */
[C---:B------:R-:W-:Y:S01]  /*a4c0*/  HMMA.16816.F32 R128, R168.reuse, R178, R128 ;  /* 0x000000b2a880723c */ /* 0x040fe20000001880 */
[----:B------:R-:W1:Y:S06]  /*a4d0*/  LDSM.16.MT88.4 R176, [R215+0x9900] ;  /* 0x00990000d7b0783b */ /* 0x000e6c0000004200 */
[----:B--2---:R-:W-:Y:S01]  /*a4e0*/  LDSM.16.MT88.4 R28, [R212+0x1900] ;  /* 0x00190000d41c783b */ /* 0x004fe20000004200 */
[C---:B------:R-:W-:Y:S08]  /*a4f0*/  HMMA.16816.F32 R132, R168.reuse, R180, R132 ;  /* 0x000000b4a884723c */ /* 0x040ff00000001884 */
[C---:B------:R-:W-:Y:S01]  /*a500*/  HMMA.16816.F32 R136, R168.reuse, R182, R136 ;  /* 0x000000b6a888723c */ /* 0x040fe20000001888 */
[----:B------:R-:W2:Y:S07]  /*a510*/  LDSM.16.MT88.4 R180, [R212+0x1100] ;  /* 0x00110000d4b4783b */ /* 0x000eae0000004200 */
[C---:B----4-:R-:W-:Y:S01]  /*a520*/  HMMA.16816.F32 R140, R168.reuse, R184, R140 ;  /* 0x000000b8a88c723c */ /* 0x050fe2000000188c */
[----:B------:R-:W-:Y:S06]  /*a530*/  MUFU.EX2 R184, R42 ;  /* 0x0000002a00b87308 */ /* 0x000fec0000000800 */
[----:B------:R-:W-:Y:S01]  /*a540*/  MOV R185, R208 ;  /* 0x000000d000b97202 */ /* 0x000fe20000000f00 */
[C---:B------:R-:W-:Y:S03]  /*a550*/  HMMA.16816.F32 R144, R168.reuse, R186, R144 ;  /* 0x000000baa890723c */ /* 0x040fe60000001890 */
[----:B------:R-:W3:Y:S05]  /*a560*/  MUFU.EX2 R208, R33 ;  /* 0x0000002100d07308 */ /* 0x000eea0000000800 */
[C---:B------:R-:W-:Y:S05]  /*a570*/  HMMA.16816.F32 R148, R168.reuse, R172, R148 ;  /* 0x000000aca894723c */ /* 0x040fea0000001894 */
[----:B------:R4:W2:Y:S03]  /*a580*/  MUFU.EX2 R187, R35 ;  /* 0x0000002300bb7308 */ /* 0x0008a60000000800 */
[C---:B------:R-:W-:Y:S01]  /*a590*/  HMMA.16816.F32 R12, R168.reuse, R174, R12 ;  /* 0x000000aea80c723c */ /* 0x040fe2000000180c */
[----:B------:R-:W2:Y:S06]  /*a5a0*/  LDSM.16.MT88.4 R172, [R215+0x1100] ;  /* 0x00110000d7ac783b */ /* 0x000eac0000004200 */
[----:B------:R-:W-:Y:S01]  /*a5b0*/  MUFU.EX2 R186, R38 ;  /* 0x0000002600ba7308 */ /* 0x000fe20000000800 */
[C---:B-1----:R-:W-:Y:S08]  /*a5c0*/  HMMA.16816.F32 R152, R168.reuse, R176, R152 ;  /* 0x000000b0a898723c */ /* 0x042ff00000001898 */
[C---:B------:R-:W-:Y:S01]  /*a5d0*/  HMMA.16816.F32 R156, R168.reuse, R178, R156 ;  /* 0x000000b2a89c723c */ /* 0x040fe2000000189c */
[----:B------:R-:W1:Y:S06]  /*a5e0*/  LDSM.16.MT88.4 R176, [R214+0x1100] ;  /* 0x00110000d6b0783b */ /* 0x000e6c0000004200 */
[----:B----4-:R-:W-:Y:S01]  /*a5f0*/  LDSM.16.MT88.4 R32, [R213+0x1900] ;  /* 0x00190000d520783b */ /* 0x010fe20000004200 */
[C---:B------:R-:W-:Y:S07]  /*a600*/  HMMA.16816.F32 R160, R168.reuse, R20, R160 ;  /* 0x00000014a8a0723c */ /* 0x040fee00000018a0 */
[----:B------:R-:W-:Y:S01]  /*a610*/  F2FP.PACK_AB R20, R249, R250 ;  /* 0x000000faf914723e */ /* 0x000fe200000000ff */
[----:B------:R-:W-:Y:S01]  /*a620*/  HMMA.16816.F32 R16, R168, R22, R16 ;  /* 0x00000016a810723c */ /* 0x000fe20000001810 */
[----:B------:R-:W4:Y:S03]  /*a630*/  LDSM.16.MT88.4 R168, [R212+0x4100] ;  /* 0x00410000d4a8783b */ /* 0x000f260000004200 */
[----:B------:R-:W-:Y:S03]  /*a640*/  F2FP.PACK_AB R21, R193, R194 ;  /* 0x000000c2c115723e */ /* 0x000fe600000000ff */
[----:B------:R-:W-:Y:S02]  /*a650*/  F2FP.PACK_AB R22, R246, R248 ;  /* 0x000000f8f616723e */ /* 0x000fe400000000ff */
[----:B------:R-:W-:Y:S07]  /*a660*/  F2FP.PACK_AB R23, R191, R192 ;  /* 0x000000c0bf17723e */ /* 0x000fee00000000ff */
[C---:B--2---:R-:W-:Y:S08]  /*a670*/  HMMA.16816.F32 R4, R20.reuse, R180, R4 ;  /* 0x000000b41404723c */ /* 0x044ff00000001804 */
[C---:B------:R-:W-:Y:S01]  /*a680*/  HMMA.16816.F32 R8, R20.reuse, R182, R8 ;  /* 0x000000b61408723c */ /* 0x040fe20000001808 */
[----:B------:R-:W2:Y:S07]  /*a690*/  LDSM.16.MT88.4 R180, [R213+0x4100] ;  /* 0x00410000d5b4783b */ /* 0x000eae0000004200 */
[C---:B------:R-:W-:Y:S08]  /*a6a0*/  HMMA.16816.F32 R52, R20.reuse, R24, R52 ;  /* 0x000000181434723c */ /* 0x040ff00000001834 */
        /* <DEDUP_REMOVED lines=12> */
[C---:B------:R-:W-:Y:S01]  /*a770*/  HMMA.16816.F32 R88, R20.reuse, R182, R88 ;  /* 0x000000b61458723c */ /* 0x040fe20000001858 */
[----:B------:R-:W2:Y:S07]  /*a780*/  LDSM.16.MT88.4 R180, [R215+0x7100] ;  /* 0x00710000d7b4783b */ /* 0x000eae0000004200 */
[C---:B------:R-:W-:Y:S08]  /*a790*/  HMMA.16816.F32 R92, R20.reuse, R24, R92 ;  /* 0x00000018145c723c */ /* 0x040ff0000000185c */
[C---:B------:R-:W-:Y:S01]  /*a7a0*/  HMMA.16816.F32 R96, R20.reuse, R26, R96 ;  /* 0x0000001a1460723c */ /* 0x040fe20000001860 */
[----:B------:R-:W2:Y:S07]  /*a7b0*/  LDSM.16.MT88.4 R24, [R214+0x7100] ;  /* 0x00710000d618783b */ /* 0x000eae0000004200 */
[C---:B---3--:R-:W-:Y:S08]  /*a7c0*/  HMMA.16816.F32 R100, R20.reuse, R172, R100 ;  /* 0x000000ac1464723c */ /* 0x048ff00000001864 */
[C---:B------:R-:W-:Y:S01]  /*a7d0*/  HMMA.16816.F32 R104, R20.reuse, R174, R104 ;  /* 0x000000ae1468723c */ /* 0x040fe20000001868 */
[----:B------:R-:W3:Y:S07]  /*a7e0*/  LDSM.16.MT88.4 R172, [R212+0xa100] ;  /* 0x00a10000d4ac783b */ /* 0x000eee0000004200 */
[C---:B-1----:R-:W-:Y:S08]  /*a7f0*/  HMMA.16816.F32 R108, R20.reuse, R176, R108 ;  /* 0x000000b0146c723c */ /* 0x042ff0000000186c */
[C---:B------:R-:W-:Y:S01]  /*a800*/  HMMA.16816.F32 R112, R20.reuse, R178, R112 ;  /* 0x000000b21470723c */ /* 0x040fe20000001870 */
[----:B------:R-:W-:Y:S07]  /*a810*/  LDSM.16.MT88.4 R176, [R215+0xa100] ;  /* 0x00a10000d7b0783b */ /* 0x000fee0000004200 */
[C---:B----4-:R-:W-:Y:S08]  /*a820*/  HMMA.16816.F32 R116, R20.reuse, R168, R116 ;  /* 0x000000a81474723c */ /* 0x050ff00000001874 */
[C---:B------:R-:W-:Y:S01]  /*a830*/  HMMA.16816.F32 R120, R20.reuse, R170, R120 ;  /* 0x000000aa1478723c */ /* 0x040fe20000001878 */
[----:B------:R-:W1:Y:S07]  /*a840*/  LDSM.16.MT88.4 R168, [R213+0xa100] ;  /* 0x00a10000d5a8783b */ /* 0x000e6e0000004200 */
[C---:B--2---:R-:W-:Y:S07]  /*a850*/  HMMA.16816.F32 R124, R20.reuse, R180, R124 ;  /* 0x000000b4147c723c */ /* 0x044fee000000187c */
[----:B------:R-:W-:Y:S01]  /*a860*/  MOV R181, R203 ;  /* 0x000000cb00b57202 */ /* 0x000fe20000000f00 */
[C---:B------:R-:W-:Y:S01]  /*a870*/  HMMA.16816.F32 R128, R20.reuse, R182, R128 ;  /* 0x000000b61480723c */ /* 0x040fe20000001880 */
[----:B------:R-:W-:Y:S03]  /*a880*/  MUFU.EX2 R203, R36 ;  /* 0x0000002400cb7308 */ /* 0x000fe60000000800 */
[----:B------:R-:W-:Y:S02]  /*a890*/  MOV R180, R201 ;  /* 0x000000c900b47202 */ /* 0x000fe40000000f00 */
[----:B------:R-:W-:Y:S02]  /*a8a0*/  MOV R51, R181 ;  /* 0x000000b500337202 */ /* 0x000fe40000000f00 */
[C---:B------:R-:W-:Y:S03]  /*a8b0*/  HMMA.16816.F32 R132, R20.reuse, R24, R132 ;  /* 0x000000181484723c */ /* 0x040fe60000001884 */
[----:B------:R-:W2:Y:S01]  /*a8c0*/  MUFU.EX2 R201, R37 ;  /* 0x0000002500c97308 */ /* 0x000ea20000000800 */
[----:B------:R-:W-:Y:S02]  /*a8d0*/  MOV R183, R197 ;  /* 0x000000c500b77202 */ /* 0x000fe40000000f00 */
[----:B------:R-:W-:Y:S02]  /*a8e0*/  F2FP.PACK_AB R181, R47, R46 ;  /* 0x0000002e2fb5723e */ /* 0x000fe400000000ff */
[C---:B------:R-:W-:Y:S01]  /*a8f0*/  HMMA.16816.F32 R136, R20.reuse, R26, R136 ;  /* 0x0000001a1488723c */ /* 0x040fe20000001888 */
[----:B------:R-:W4:Y:S03]  /*a900*/  LDSM.16.MT88.4 R24, [R214+0xa100] ;  /* 0x00a10000d618783b */ /* 0x000f260000004200 */
[----:B------:R-:W-:Y:S01]  /*a910*/  F2FP.PACK_AB R182, R49, R48 ;  /* 0x0000003031b6723e */ /* 0x000fe200000000ff */
[----:B------:R-:W-:Y:S01]  /*a920*/  MUFU.EX2 R197, R40 ;  /* 0x0000002800c57308 */ /* 0x000fe20000000800 */
[----:B------:R-:W-:Y:S02]  /*a930*/  MOV R196, R180 ;  /* 0x000000b400c47202 */ /* 0x000fe40000000f00 */
[C---:B---3--:R-:W-:Y:S04]  /*a940*/  HMMA.16816.F32 R140, R20.reuse, R172, R140 ;  /* 0x000000ac148c723c */ /* 0x048fe8000000188c */
[----:B------:R-:W-:Y:S04]  /*a950*/  F2FP.PACK_AB R180, R45, R44 ;  /* 0x0000002c2db4723e */ /* 0x000fe800000000ff */
[C---:B------:R-:W-:Y:S01]  /*a960*/  HMMA.16816.F32 R144, R20.reuse, R174, R144 ;  /* 0x000000ae1490723c */ /* 0x040fe20000001890 */
[----:B------:R-:W-:Y:S07]  /*a970*/  LDSM.16.MT88.4 R172, [R214+0x1900] ;  /* 0x00190000d6ac783b */ /* 0x000fee0000004200 */
[C---:B-1----:R-:W-:Y:S08]  /*a980*/  HMMA.16816.F32 R148, R20.reuse, R168, R148 ;  /* 0x000000a81494723c */ /* 0x042ff00000001894 */
[C---:B------:R-:W-:Y:S01]  /*a990*/  HMMA.16816.F32 R12, R20.reuse, R170, R12 ;  /* 0x000000aa140c723c */ /* 0x040fe2000000180c */
[----:B------:R-:W1:Y:S07]  /*a9a0*/  LDSM.16.MT88.4 R168, [R215+0x1900] ;  /* 0x00190000d7a8783b */ /* 0x000e6e0000004200 */
[C---:B------:R-:W-:Y:S07]  /*a9b0*/  HMMA.16816.F32 R152, R20.reuse, R176, R152 ;  /* 0x000000b01498723c */ /* 0x040fee0000001898 */
[----:B------:R-:W-:Y:S01]  /*a9c0*/  MOV R177, R185 ;  /* 0x000000b900b17202 */ /* 0x000fe20000000f00 */
[C---:B------:R-:W-:Y:S01]  /*a9d0*/  HMMA.16816.F32 R156, R20.reuse, R178, R156 ;  /* 0x000000b2149c723c */ /* 0x040fe2000000189c */
[----:B------:R-:W3:Y:S01]  /*a9e0*/  LDL.LU R178, [R1] ;  /* 0x0000000001b27983 */ /* 0x000ee20000300800 */
[----:B------:R1:W1:Y:S02]  /*a9f0*/  MUFU.EX2 R185, R39 ;  /* 0x0000002700b97308 */ /* 0x0002640000000800 */
[----:B------:R-:W-:Y:S03]  /*aa00*/  MOV R176, R195 ;  /* 0x000000c300b07202 */ /* 0x000fe60000000f00 */
[----:B------:R-:W-:Y:S01]  /*aa10*/  MOV R179, R165 ;  /* 0x000000a500b37202 */ /* 0x000fe20000000f00 */
[C---:B----4-:R-:W-:Y:S04]  /*aa20*/  HMMA.16816.F32 R160, R20.reuse, R24, R160 ;  /* 0x0000001814a0723c */ /* 0x050fe800000018a0 */
[----:B------:R-:W4:Y:S04]  /*aa30*/  MUFU.EX2 R195, R41 ;  /* 0x0000002900c37308 */ /* 0x000f280000000800 */
[----:B------:R-:W-:Y:S01]  /*aa40*/  HMMA.16816.F32 R16, R20, R26, R16 ;  /* 0x0000001a1410723c */ /* 0x000fe20000001810 */
[----:B------:R-:W2:Y:S05]  /*aa50*/  LDSM.16.MT88.4 R24, [R212+0x4900] ;  /* 0x00490000d418783b */ /* 0x000eaa0000004200 */
[----:B------:R4:W2:Y:S01]  /*aa60*/  MUFU.EX2 R165, R43 ;  /* 0x0000002b00a57308 */ /* 0x0008a20000000800 */
[----:B------:R-:W-:Y:S02]  /*aa70*/  F2FP.PACK_AB R20, R210, R211 ;  /* 0x000000d3d214723e */ /* 0x000fe400000000ff */
[----:B------:R-:W-:Y:S01]  /*aa80*/  F2FP.PACK_AB R21, R189, R190 ;  /* 0x000000bebd15723e */ /* 0x000fe200000000ff */
[----:B-1----:R-:W-:Y:S02]  /*aa90*/  LDSM.16.MT88.4 R36, [R214+0x2100] ;  /* 0x00210000d624783b */ /* 0x002fe40000004200 */
[----:B------:R-:W-:Y:S02]  /*aaa0*/  F2FP.PACK_AB R22, R208, R209 ;  /* 0x000000d1d016723e */ /* 0x000fe400000000ff */
[----:B------:R-:W-:Y:S07]  /*aab0*/  F2FP.PACK_AB R23, R187, R188 ;  /* 0x000000bcbb17723e */ /* 0x000fee00000000ff */
[C---:B------:R-:W-:Y:S08]  /*aac0*/  HMMA.16816.F32 R4, R20.reuse, R28, R4 ;  /* 0x0000001c1404723c */ /* 0x040ff00000001804 */
[C---:B------:R-:W-:Y:S01]  /*aad0*/  HMMA.16816.F32 R8, R20.reuse, R30, R8 ;  /* 0x0000001e1408723c */ /* 0x040fe20000001808 */
[----:B------:R-:W1:Y:S06]  /*aae0*/  LDSM.16.MT88.4 R28, [R213+0x4900] ;  /* 0x00490000d51c783b */ /* 0x000e6c0000004200 */
[----:B----4-:R-:W-:Y:S01]  /*aaf0*/  LDSM.16.MT88.4 R40, [R212+0x5100] ;  /* 0x00510000d428783b */ /* 0x010fe20000004200 */
[C---:B------:R-:W-:Y:S08]  /*ab00*/  HMMA.16816.F32 R52, R20.reuse, R32, R52 ;  /* 0x000000201434723c */ /* 0x040ff00000001834 */
[C---:B------:R-:W-:Y:S01]  /*ab10*/  HMMA.16816.F32 R56, R20.reuse, R34, R56 ;  /* 0x000000221438723c */ /* 0x040fe20000001838 */
[----:B------:R-:W4:Y:S07]  /*ab20*/  LDSM.16.MT88.4 R32, [R215+0x4900] ;  /* 0x00490000d720783b */ /* 0x000f2e0000004200 */
[C---:B------:R-:W-:Y:S08]  /*ab30*/  HMMA.16816.F32 R60, R20.reuse, R168, R60 ;  /* 0x000000a8143c723c */ /* 0x040ff0000000183c */
[C---:B------:R-:W-:Y:S01]  /*ab40*/  HMMA.16816.F32 R64, R20.reuse, R170, R64 ;  /* 0x000000aa1440723c */ /* 0x040fe20000001840 */
[----:B------:R-:W4:Y:S07]  /*ab50*/  LDSM.16.MT88.4 R168, [R214+0x4900] ;  /* 0x00490000d6a8783b */ /* 0x000f2e0000004200 */
        /* <DEDUP_REMOVED lines=9> */
[C---:B----4-:R-:W-:Y:S08]  /*abf0*/  HMMA.16816.F32 R92, R20.reuse, R32, R92 ;  /* 0x00000020145c723c */ /* 0x050ff0000000185c */
[C---:B------:R-:W-:Y:S01]  /*ac00*/  HMMA.16816.F32 R96, R20.reuse, R34, R96 ;  /* 0x000000221460723c */ /* 0x040fe20000001860 */
[----:B------:R-:W4:Y:S07]  /*ac10*/  LDSM.16.MT88.4 R32, [R214+0x7900] ;  /* 0x00790000d620783b */ /* 0x000f2e0000004200 */
[C---:B------:R-:W-:Y:S08]  /*ac20*/  HMMA.16816.F32 R100, R20.reuse, R168, R100 ;  /* 0x000000a81464723c */ /* 0x040ff00000001864 */
[C---:B------:R-:W-:Y:S01]  /*ac30*/  HMMA.16816.F32 R104, R20.reuse, R170, R104 ;  /* 0x000000aa1468723c */ /* 0x040fe20000001868 */
[----:B------:R-:W4:Y:S07]  /*ac40*/  LDSM.16.MT88.4 R168, [R212+0xa900] ;  /* 0x00a90000d4a8783b */ /* 0x000f2e0000004200 */
[C---:B------:R-:W-:Y:S08]  /*ac50*/  HMMA.16816.F32 R108, R20.reuse, R172, R108 ;  /* 0x000000ac146c723c */ /* 0x040ff0000000186c */
[C---:B------:R-:W-:Y:S01]  /*ac60*/  HMMA.16816.F32 R112, R20.reuse, R174, R112 ;  /* 0x000000ae1470723c */ /* 0x040fe20000001870 */
[----:B------:R-:W-:Y:S07]  /*ac70*/  LDSM.16.MT88.4 R172, [R212+0x2900] ;  /* 0x00290000d4ac783b */ /* 0x000fee0000004200 */
        /* <DEDUP_REMOVED lines=10> */
[C---:B------:R-:W-:Y:S08]  /*ad20*/  HMMA.16816.F32 R144, R20.reuse, R170, R144 ;  /* 0x000000aa1490723c */ /* 0x040ff00000001890 */
[C---:B--2---:R-:W-:Y:S08]  /*ad30*/  HMMA.16816.F32 R148, R20.reuse, R24, R148 ;  /* 0x000000181494723c */ /* 0x044ff00000001894 */
[C---:B------:R-:W-:Y:S01]  /*ad40*/  HMMA.16816.F32 R12, R20.reuse, R26, R12 ;  /* 0x0000001a140c723c */ /* 0x040fe2000000180c */
[----:B------:R-:W2:Y:S07]  /*ad50*/  LDSM.16.MT88.4 R24, [R212+0x2100] ;  /* 0x00210000d418783b */ /* 0x000eae0000004200 */
[C---:B-1----:R-:W-:Y:S08]  /*ad60*/  HMMA.16816.F32 R152, R20.reuse, R28, R152 ;  /* 0x0000001c1498723c */ /* 0x042ff00000001898 */
[C---:B------:R-:W-:Y:S01]  /*ad70*/  HMMA.16816.F32 R156, R20.reuse, R30, R156 ;  /* 0x0000001e149c723c */ /* 0x040fe2000000189c */
[----:B------:R-:W1:Y:S07]  /*ad80*/  LDSM.16.MT88.4 R28, [R213+0x2100] ;  /* 0x00210000d51c783b */ /* 0x000e6e0000004200 */
[C---:B----4-:R-:W-:Y:S08]  /*ad90*/  HMMA.16816.F32 R160, R20.reuse, R32, R160 ;  /* 0x0000002014a0723c */ /* 0x050ff000000018a0 */
[----:B------:R-:W-:Y:S01]  /*ada0*/  HMMA.16816.F32 R16, R20, R34, R16 ;  /* 0x000000221410723c */ /* 0x000fe20000001810 */
[----:B------:R-:W4:Y:S06]  /*adb0*/  LDSM.16.MT88.4 R32, [R215+0x2100] ;  /* 0x00210000d720783b */ /* 0x000f2c0000004200 */
[----:B------:R-:W-:Y:S02]  /*adc0*/  F2FP.PACK_AB R20, R201, R203 ;  /* 0x000000cbc914723e */ /* 0x000fe400000000ff */
[----:B------:R-:W-:Y:S03]  /*add0*/  F2FP.PACK_AB R21, R185, R186 ;  /* 0x000000bab915723e */ /* 0x000fe600000000ff */
[----:B------:R-:W-:Y:S02]  /*ade0*/  F2FP.PACK_AB R22, R195, R197 ;  /* 0x000000c5c316723e */ /* 0x000fe400000000ff */
[----:B------:R-:W-:Y:S01]  /*adf0*/  F2FP.PACK_AB R23, R165, R184 ;  /* 0x000000b8a517723e */ /* 0x000fe200000000ff */
[----:B---3--:R-:W-:Y:S01]  /*ae00*/  FFMA.FTZ R2, R2, R178, R183 ;  /* 0x000000b202027223 */ /* 0x008fe200000100b7 */
[----:B------:R-:W-:Y:S05]  /*ae10*/  F2FP.PACK_AB R183, R166, R50 ;  /* 0x00000032a6b7723e */ /* 0x000fea00000000ff */
        /* <DEDUP_REMOVED lines=8> */
[----:B------:R-:W3:Y:S07]  /*aea0*/  LDSM.16.MT88.4 R32, [R214+0x5100] ;  /* 0x00510000d620783b */ /* 0x000eee0000004200 */
        /* <DEDUP_REMOVED lines=37> */
[----:B------:R-:W-:Y:S01]  /*b100*/  HMMA.16816.F32 R16, R20, R30, R16 ;  /* 0x0000001e1410723c */ /* 0x000fe20000001810 */
[----:B------:R-:W1:Y:S06]  /*b110*/  LDSM.16.MT88.4 R20, [R213+0x5900] ;  /* 0x00590000d514783b */ /* 0x000e6c0000004200 */
[----:B------:R-:W-:Y:S01]  /*b120*/  LDSM.16.MT88.4 R28, [R212+0x8900] ;  /* 0x00890000d41c783b */ /* 0x000fe20000004200 */
[C---:B------:R-:W-:Y:S05]  /*b130*/  HMMA.16816.F32 R168, R180.reuse, R172, R4 ;  /* 0x000000acb4a8723c */ /* 0x040fea0000001804 */
[----:B------:R-:W1:Y:S03]  /*b140*/  LDSM.16.MT88.4 R4, [R215+0x5900] ;  /* 0x00590000d704783b */ /* 0x000e660000004200 */
[C---:B------:R-:W-:Y:S03]  /*b150*/  HMMA.16816.F32 R172, R180.reuse, R174, R8 ;  /* 0x000000aeb4ac723c */ /* 0x040fe60000001808 */
[----:B------:R-:W1:Y:S05]  /*b160*/  LDSM.16.MT88.4 R8, [R214+0x5900] ;  /* 0x00590000d608783b */ /* 0x000e6a0000004200 */
[C---:B---3--:R-:W-:Y:S08]  /*b170*/  HMMA.16816.F32 R52, R180.reuse, R32, R52 ;  /* 0x00000020b434723c */ /* 0x048ff00000001834 */
[C---:B------:R-:W-:Y:S01]  /*b180*/  HMMA.16816.F32 R56, R180.reuse, R34, R56 ;  /* 0x00000022b438723c */ /* 0x040fe20000001838 */
[----:B------:R-:W3:Y:S07]  /*b190*/  LDSM.16.MT88.4 R32, [R213+0x8900] ;  /* 0x00890000d520783b */ /* 0x000eee0000004200 */
[C---:B----4-:R-:W-:Y:S07]  /*b1a0*/  HMMA.16816.F32 R60, R180.reuse, R36, R60 ;  /* 0x00000024b43c723c */ /* 0x050fee000000183c */
[----:B------:R-:W-:Y:S01]  /*b1b0*/  MOV R36, R179 ;  /* 0x000000b300247202 */ /* 0x000fe20000000f00 */
[C---:B------:R-:W-:Y:S01]  /*b1c0*/  HMMA.16816.F32 R64, R180.reuse, R38, R64 ;  /* 0x00000026b440723c */ /* 0x040fe20000001840 */
[----:B------:R-:W4:Y:S03]  /*b1d0*/  LDL.LU R38, [R1+0x4] ;  /* 0x0000040001267983 */ /* 0x000f260000300800 */
[----:B------:R-:W-:Y:S03]  /*b1e0*/  MOV R37, R176 ;  /* 0x000000b000257202 */ /* 0x000fe60000000f00 */
[----:B------:R-:W-:Y:S01]  /*b1f0*/  MOV R39, R177 ;  /* 0x000000b100277202 */ /* 0x000fe20000000f00 */
[C---:B------:R-:W-:Y:S01]  /*b200*/  HMMA.16816.F32 R68, R180.reuse, R40, R68 ;  /* 0x00000028b444723c */ /* 0x040fe20000001844 */
[----:B------:R-:W-:Y:S03]  /*b210*/  LDSM.16.MT88.4 R176, [R213+0xb900] ;  /* 0x00b90000d5b0783b */ /* 0x000fe60000004200 */
[----:B------:R-:W-:Y:S04]  /*b220*/  FADD.FTZ R2, R39, R2 ;  /* 0x0000000227027221 */ /* 0x000fe80000010000 */
[C---:B------:R-:W-:Y:S04]  /*b230*/  HMMA.16816.F32 R72, R180.reuse, R42, R72 ;  /* 0x0000002ab448723c */ /* 0x040fe80000001848 */
[----:B------:R-:W-:Y:S04]  /*b240*/  FADD.FTZ R2, R36, R2 ;  /* 0x0000000224027221 */ /* 0x000fe80000010000 */
[C---:B--2---:R-:W-:Y:S04]  /*b250*/  HMMA.16816.F32 R76, R180.reuse, R24, R76 ;  /* 0x00000018b44c723c */ /* 0x044fe8000000184c */
[----:B------:R-:W-:Y:S04]  /*b260*/  FADD.FTZ R2, R37, R2 ;  /* 0x0000000225027221 */ /* 0x000fe80000010000 */
[C---:B------:R-:W-:Y:S01]  /*b270*/  HMMA.16816.F32 R80, R180.reuse, R26, R80 ;  /* 0x0000001ab450723c */ /* 0x040fe20000001850 */
[----:B------:R-:W2:Y:S03]  /*b280*/  LDSM.16.MT88.4 R24, [R215+0x8900] ;  /* 0x00890000d718783b */ /* 0x000ea60000004200 */
[----:B------:R-:W-:Y:S04]  /*b290*/  FADD.FTZ R2, R51, R2 ;  /* 0x0000000233027221 */ /* 0x000fe80000010000 */
[C---:B-1----:R-:W-:Y:S04]  /*b2a0*/  HMMA.16816.F32 R84, R180.reuse, R20, R84 ;  /* 0x00000014b454723c */ /* 0x042fe80000001854 */
[----:B------:R-:W-:Y:S04]  /*b2b0*/  FADD.FTZ R2, R196, R2 ;  /* 0x00000002c4027221 */ /* 0x000fe80000010000 */
[C---:B------:R-:W-:Y:S01]  /*b2c0*/  HMMA.16816.F32 R88, R180.reuse, R22, R88 ;  /* 0x00000016b458723c */ /* 0x040fe20000001858 */
[----:B------:R-:W1:Y:S03]  /*b2d0*/  LDSM.16.MT88.4 R20, [R214+0x8900] ;  /* 0x00890000d614783b */ /* 0x000e660000004200 */
[----:B------:R-:W-:Y:S04]  /*b2e0*/  FADD.FTZ R2, R252, R2 ;  /* 0x00000002fc027221 */ /* 0x000fe80000010000 */
[C---:B------:R-:W-:Y:S04]  /*b2f0*/  HMMA.16816.F32 R92, R180.reuse, R4, R92 ;  /* 0x00000004b45c723c */ /* 0x040fe8000000185c */
        /* <DEDUP_REMOVED lines=11> */
[C---:B------:R-:W-:Y:S04]  /*b3b0*/  HMMA.16816.F32 R112, R180.reuse, R30, R112 ;  /* 0x0000001eb470723c */ /* 0x040fe80000001870 */
[----:B------:R-:W-:Y:S04]  /*b3c0*/  FADD.FTZ R2, R211, R2 ;  /* 0x00000002d3027221 */ /* 0x000fe80000010000 */
[C---:B---3--:R-:W-:Y:S04]  /*b3d0*/  HMMA.16816.F32 R116, R180.reuse, R32, R116 ;  /* 0x00000020b474723c */ /* 0x048fe80000001874 */
[----:B------:R-:W-:Y:S04]  /*b3e0*/  FADD.FTZ R2, R210, R2 ;  /* 0x00000002d2027221 */ /* 0x000fe80000010000 */
[C---:B------:R-:W-:Y:S04]  /*b3f0*/  HMMA.16816.F32 R120, R180.reuse, R34, R120 ;  /* 0x00000022b478723c */ /* 0x040fe80000001878 */
[----:B------:R-:W-:Y:S04]  /*b400*/  FADD.FTZ R2, R209, R2 ;  /* 0x00000002d1027221 */ /* 0x000fe80000010000 */
[C---:B--2---:R-:W-:Y:S04]  /*b410*/  HMMA.16816.F32 R124, R180.reuse, R24, R124 ;  /* 0x00000018b47c723c */ /* 0x044fe8000000187c */
[----:B------:R-:W-:Y:S04]  /*b420*/  FADD.FTZ R2, R208, R2 ;  /* 0x00000002d0027221 */ /* 0x000fe80000010000 */
[C---:B------:R-:W-:Y:S04]  /*b430*/  HMMA.16816.F32 R128, R180.reuse, R26, R128 ;  /* 0x0000001ab480723c */ /* 0x040fe80000001880 */
[----:B------:R-:W-:Y:S04]  /*b440*/  FADD.FTZ R2, R203, R2 ;  /* 0x00000002cb027221 */ /* 0x000fe80000010000 */
[C---:B-1----:R-:W-:Y:S04]  /*b450*/  HMMA.16816.F32 R132, R180.reuse, R20, R132 ;  /* 0x00000014b484723c */ /* 0x042fe80000001884 */
[----:B------:R-:W-:Y:S04]  /*b460*/  FADD.FTZ R2, R201, R2 ;  /* 0x00000002c9027221 */ /* 0x000fe80000010000 */
[C---:B------:R-:W-:Y:S04]  /*b470*/  HMMA.16816.F32 R136, R180.reuse, R22, R136 ;  /* 0x00000016b488723c */ /* 0x040fe80000001888 */
[----:B------:R-:W-:Y:S04]  /*b480*/  FADD.FTZ R2, R197, R2 ;  /* 0x00000002c5027221 */ /* 0x000fe80000010000 */
[C---:B------:R-:W-:Y:S04]  /*b490*/  HMMA.16816.F32 R140, R180.reuse, R4, R140 ;  /* 0x00000004b48c723c */ /* 0x040fe8000000188c */
[----:B------:R-:W-:Y:S04]  /*b4a0*/  FADD.FTZ R2, R195, R2 ;  /* 0x00000002c3027221 */ /* 0x000fe80000010000 */
[C---:B------:R-:W-:Y:S01]  /*b4b0*/  HMMA.16816.F32 R144, R180.reuse, R6, R144 ;  /* 0x00000006b490723c */ /* 0x040fe20000001890 */
[----:B------:R-:W1:Y:S07]  /*b4c0*/  LDSM.16.MT88.4 R4, [R214+0xb900] ;  /* 0x00b90000d604783b */ /* 0x000e6e0000004200 */
[C---:B------:R-:W-:Y:S08]  /*b4d0*/  HMMA.16816.F32 R148, R180.reuse, R176, R148 ;  /* 0x000000b0b494723c */ /* 0x040ff00000001894 */
[C---:B------:R-:W-:Y:S08]  /*b4e0*/  HMMA.16816.F32 R176, R180.reuse, R178, R12 ;  /* 0x000000b2b4b0723c */ /* 0x040ff0000000180c */
[C---:B------:R-:W-:Y:S08]  /*b4f0*/  HMMA.16816.F32 R152, R180.reuse, R8, R152 ;  /* 0x00000008b498723c */ /* 0x040ff00000001898 */
[C---:B------:R-:W-:Y:S08]  /*b500*/  HMMA.16816.F32 R156, R180.reuse, R10, R156 ;  /* 0x0000000ab49c723c */ /* 0x040ff0000000189c */
[C---:B-1----:R-:W-:Y:S08]  /*b510*/  HMMA.16816.F32 R160, R180.reuse, R4, R160 ;  /* 0x00000004b4a0723c */ /* 0x042ff000000018a0 */
[----:B------:R-:W-:Y:S04]  /*b520*/  HMMA.16816.F32 R180, R180, R6, R16 ;  /* 0x00000006b4b4723c */ /* 0x000fe80000001810 */
[----:B----4-:R-:W-:Y:S04]  /*b530*/  FFMA.FTZ R0, R0, R38, R207 ;  /* 0x0000002600007223 */ /* 0x010fe800000100cf */
[----:B------:R-:W-:Y:S04]  /*b540*/  FADD.FTZ R0, R206, R0 ;  /* 0x00000000ce007221 */ /* 0x000fe80000010000 */
        /* <DEDUP_REMOVED lines=17> */
[----:B------:R-:W-:Y:S01]  /*b660*/  FADD.FTZ R4, R165, R0 ;  /* 0x00000000a5047221 */ /* 0x000fe20000010000 */
[----:B------:R-:W-:Y:S01]  /*b670*/  MOV R165, R164 ;  /* 0x000000a400a57202 */ /* 0x000fe20000000f00 */
[----:B------:R-:W-:Y:S02]  /*b680*/  FADD.FTZ R0, R44, R2 ;  /* 0x000000022c007221 */ /* 0x000fe40000010000 */
[----:B------:R-:W-:Y:S02]  /*b690*/  FADD.FTZ R4, R46, R4 ;  /* 0x000000042e047221 */ /* 0x000fe40000010000 */
[----:B------:R-:W-:Y:S02]  /*b6a0*/  FADD.FTZ R0, R45, R0 ;  /* 0x000000002d007221 */ /* 0x000fe40000010000 */
[----:B------:R-:W-:Y:S02]  /*b6b0*/  FADD.FTZ R4, R47, R4 ;  /* 0x000000042f047221 */ /* 0x000fe40000010000 */
[----:B------:R-:W-:Y:S02]  /*b6c0*/  FADD.FTZ R2, R48, R0 ;  /* 0x0000000030027221 */ /* 0x000fe40000010000 */
[----:B------:R-:W-:Y:S02]  /*b6d0*/  FADD.FTZ R0, R50, R4 ;  /* 0x0000000432007221 */ /* 0x000fe40000010000 */
[----:B------:R-:W-:Y:S02]  /*b6e0*/  FADD.FTZ R2, R49, R2 ;  /* 0x0000000231027221 */ /* 0x000fe40000010000 */
[----:B------:R-:W-:Y:S01]  /*b6f0*/  FADD.FTZ R0, R166, R0 ;  /* 0x00000000a6007221 */ /* 0x000fe20000010000 */
[----:B------:R-:W-:Y:S02]  /*b700*/  MOV R166, R3 ;  /* 0x0000000300a67202 */ /* 0x000fe40000000f00 */
[----:B------:R1:W-:Y:S06]  /*b710*/  STL [R1], R2 ;  /* 0x0000000201007387 */ /* 0x0003ec0000100800 */
[----:B------:R1:W-:Y:S01]  /*b720*/  STL [R1+0x4], R0 ;  /* 0x0000040001007387 */ /* 0x0003e20000100800 */
[----:B------:R-:W-:-:S05]  /*b730*/  @P0 BRA `(.L_x_1218) ;  /* 0xffffbd1000000947 */ /* 0x000fca000383ffff */
.L_x_1217:
[----:B-1--4-:R-:W2:Y:S04]  /*b740*/  LDL.LU R0, [R1] ;  /* 0x0000000001007983 */ /* 0x012ea80000300800 */
        /* <DEDUP_REMOVED lines=8> */
[----:B------:R-:W1:Y:S01]  /*b7d0*/  SHFL.BFLY PT, R0, R6, 0x1, 0x1f ;  /* 0x0c201f0006007f89 */ /* 0x000e6200000e0000 */
[----:B------:R-:W-:-:S03]  /*b7e0*/  MOV R2, RZ ;  /* 0x000000ff00027202 */ /* 0x000fc60000000f00 */
[----:B------:R-:W2:Y:S01]  /*b7f0*/  SHFL.BFLY PT, R4, R7, 0x1, 0x1f ;  /* 0x0c201f0007047f89 */ /* 0x000ea200000e0000 */
[----:B-1----:R-:W-:Y:S01]  /*b800*/  FADD.FTZ R6, R6, R0 ;  /* 0x0000000006067221 */ /* 0x002fe20000010000 */
[----:B------:R-:W-:Y:S01]  /*b810*/  MOV R0, RZ ;  /* 0x000000ff00007202 */ /* 0x000fe20000000f00 */
[----:B--2---:R-:W-:-:S03]  /*b820*/  FADD.FTZ R7, R4, R7 ;  /* 0x0000000704077221 */ /* 0x004fc60000010000 */
[----:B------:R-:W-:Y:S02]  /*b830*/  FSETP.NE.FTZ.AND P1, PT, R6, RZ, PT ;  /* 0x000000ff0600720b */ /* 0x000fe40003f35000 */
[----:B------:R-:W-:-:S11]  /*b840*/  FSETP.NE.FTZ.AND P0, PT, R7, RZ, PT ;  /* 0x000000ff0700720b */ /* 0x000fd60003f15000 */
        /* <DEDUP_REMOVED lines=140> */
.L_x_1209:
        /* <DEDUP_REMOVED lines=311> */
.L_x_1221:
[----:B------:R-:W-:Y:S05]  /*d480*/  BSYNC B0 ;  /* 0x0000000000007941 */ /* 0x000fea0003800000 */
.L_x_1220:
        /* <DEDUP_REMOVED lines=195> */
.L_x_1219:
        /* <DEDUP_REMOVED lines=50> */
.L_x_1222:
        /* <DEDUP_REMOVED lines=10> */
.L_x_2592:


//--------------------- .text._ZN7cutlass13device_kernelIN5flash19enable_sm80_to_sm89INS1_16FlashAttnFwdSm80INS1_25CollectiveMainloopFwdSm80ILi8ELi1ELb0EN4cute5tupleIJNS5_1CILi128EEENS7_ILi64EEENS7_ILi256EEEEEELi256ENS_6half_tEfNS_4arch4Sm80ELb0ELb0ELb0ELb1ELb0ELb0ELb1ELb1EEENS1_21CollectiveEpilogueFwdINS6_IJS8_SA_S9_EEENS6_IJNS7_ILi1EEESI_SI_EEESC_SE_Li256ELb1ELb1ELb1ELb0EEENS1_36VarlenDynamicPersistentTileSchedulerILi128ELi64ELi256ELi256ELb1ELb1ELb0ELb0ELb1ELb1EEEEEEEEEvNT_6ParamsE --------------------------
	.section	.text._ZN7cutlass13device_kernelIN5flash19enable_sm80_to_sm89INS1_16FlashAttnFwdSm80INS1_25CollectiveMainloopFwdSm80ILi8ELi1ELb0EN4cute5tupleIJNS5_1CILi128EEENS7_ILi64EEENS7_ILi256EEEEEELi256ENS_6half_tEfNS_4arch4Sm80ELb0ELb0ELb0ELb1ELb0ELb0ELb1ELb1EEENS1_21CollectiveEpilogueFwdINS6_IJS8_SA_S9_EEENS6_IJNS7_ILi1EEESI_SI_EEESC_SE_Li256ELb1ELb1ELb1ELb0EEENS1_36VarlenDynamicPersistentTileSchedulerILi128ELi64ELi256ELi256ELb1ELb1ELb0ELb0ELb1ELb1EEEEEEEEEvNT_6ParamsE,"ax",@progbits
	.sectioninfo	@"SHI_REGISTERS=255"
	.align	128
.text._ZN7cutlass13device_kernelIN5flash19enable_sm80_to_sm89INS1_16FlashAttnFwdSm80INS1_25CollectiveMainloopFwdSm80ILi8ELi1ELb0EN4cute5tupleIJNS5_1CILi128EEENS7_ILi64EEENS7_ILi256EEEEEELi256ENS_6half_tEfNS_4arch4Sm80ELb0ELb0ELb0ELb1ELb0ELb0ELb1ELb1EEENS1_21CollectiveEpilogueFwdINS6_IJS8_SA_S9_EEENS6_IJNS7_ILi1EEESI_SI_EEESC_SE_Li256ELb1ELb1ELb1ELb0EEENS1_36VarlenDynamicPersistentTileSchedulerILi128ELi64ELi256ELi256ELb1ELb1ELb0ELb0ELb1ELb1EEEEEEEEEvNT_6ParamsE:
        .type           _ZN7cutlass13device_kernelIN5flash19enable_sm80_to_sm89INS1_16FlashAttnFwdSm80INS1_25CollectiveMainloopFwdSm80ILi8ELi1ELb0EN4cute5tupleIJNS5_1CILi128EEENS7_ILi64EEENS7_ILi256EEEEEELi256ENS_6half_tEfNS_4arch4Sm80ELb0ELb0ELb0ELb1ELb0ELb0ELb1ELb1EEENS1_21CollectiveEpilogueFwdINS6_IJS8_SA_S9_EEENS6_IJNS7_ILi1EEESI_SI_EEESC_SE_Li256ELb1ELb1ELb1ELb0EEENS1_36VarlenDynamicPersistentTileSchedulerILi128ELi64ELi256ELi256ELb1ELb1ELb0ELb0ELb1ELb1EEEEEEEEEvNT_6ParamsE,@function
        .size           _ZN7cutlass13device_kernelIN5flash19enable_sm80_to_sm89INS1_16FlashAttnFwdSm80INS1_25CollectiveMainloopFwdSm80ILi8ELi1ELb0EN4cute5tupleIJNS5_1CILi128EEENS7_ILi64EEENS7_ILi256EEEEEELi256ENS_6half_tEfNS_4arch4Sm80ELb0ELb0ELb0ELb1ELb0ELb0ELb1ELb1EEENS1_21CollectiveEpilogueFwdINS6_IJS8_SA_S9_EEENS6_IJNS7_ILi1EEESI_SI_EEESC_SE_Li256ELb1ELb1ELb1ELb0EEENS1_36VarlenDynamicPersistentTileSchedulerILi128ELi64ELi256ELi256ELb1ELb1ELb0ELb0ELb1ELb1EEEEEEEEEvNT_6ParamsE,(.L_x_2593 - _ZN7cutlass13device_kernelIN5flash19enable_sm80_to_sm89INS1_16FlashAttnFwdSm80INS1_25CollectiveMainloopFwdSm80ILi8ELi1ELb0EN4cute5tupleIJNS5_1CILi128EEENS7_ILi64EEENS7_ILi256EEEEEELi256ENS_6half_tEfNS_4arch4Sm80ELb0ELb0ELb0ELb1ELb0ELb0ELb1ELb1EEENS1_21CollectiveEpilogueFwdINS6_IJS8_SA_S9_EEENS6_IJNS7_ILi1EEESI_SI_EEESC_SE_Li256ELb1ELb1ELb1ELb0EEENS1_36VarlenDynamicPersistentTileSchedulerILi128ELi64ELi256ELi256ELb1ELb1ELb0ELb0ELb1ELb1EEEEEEEEEvNT_6ParamsE)
        .other          _ZN7cutlass13device_kernelIN5flash19enable_sm80_to_sm89INS1_16FlashAttnFwdSm80INS1_25CollectiveMainloopFwdSm80ILi8ELi1ELb0EN4cute5tupleIJNS5_1CILi128EEENS7_ILi64EEENS7_ILi256EEEEEELi256ENS_6half_tEfNS_4arch4Sm80ELb0ELb0ELb0ELb1ELb0ELb0ELb1ELb1EEENS1_21CollectiveEpilogueFwdINS6_IJS8_SA_S9_EEENS6_IJNS7_ILi1EEESI_SI_EEESC_SE_Li256ELb1ELb1ELb1ELb0EEENS1_36VarlenDynamicPersistentTileSchedulerILi128ELi64ELi256ELi256ELb1ELb1ELb0ELb0ELb1ELb1EEEEEEEEEvNT_6ParamsE,@"STO_CUDA_ENTRY STV_DEFAULT"
_ZN7cutlass13device_kernelIN5flash19enable_sm80_to_sm89INS1_16FlashAttnFwdSm80INS1_25CollectiveMainloopFwdSm80ILi8ELi1ELb0EN4cute5tupleIJNS5_1CILi128EEENS7_ILi64EEENS7_ILi256EEEEEELi256ENS_6half_tEfNS_4arch4Sm80ELb0ELb0ELb0ELb1ELb0ELb0ELb1ELb1EEENS1_21CollectiveEpilogueFwdINS6_IJS8_SA_S9_EEENS6_IJNS7_ILi1EEESI_SI_EEESC_SE_Li256ELb1ELb1ELb1ELb0EEENS1_36VarlenDynamicPersistentTileSchedulerILi128ELi64ELi256ELi256ELb1ELb1ELb0ELb0ELb1ELb1EEEEEEEEEvNT_6ParamsE:
[----:B------:R-:W-:-:S03]  /*0000*/  MOV R1, c[0x0][0x28] ;  /* 0x00000a0000017a02 */ /* 0x000fc60000000f00 */
[----:B------:R-:W1:Y:S01]  /*0010*/  S2R R2, SR_TID.X ;  /* 0x0000000000027919 */ /* 0x000e620000002100 */
[----:B------:R-:W-:Y:S01]  /*0020*/  IADD3 R1, R1, -0x40, RZ ;  /* 0xffffffc001017810 */ /* 0x000fe20007ffe0ff */
[----:B------:R-:W-:Y:S01]  /*0030*/  ULDC.64 UR6, c[0x0][0x118] ;  /* 0x0000460000067ab9 */ /* 0x000fe20000000a00 */
[----:B-1----:R-:W-:-:S05]  /*0040*/  SHF.R.U32.HI R0, RZ, 0x5, R2 ;  /* 0x00000005ff007819 */ /* 0x002fca0000011602 */
[----:B------:R-:W1:Y:S02]  /*0050*/  SHFL.IDX PT, R3, R0, RZ, 0x1f ;  /* 0x00001fff00037589 */ /* 0x000e6400000e0000 */
[----:B-1----:R-:W-:Y:S02]  /*0060*/  ISETP.NE.AND P0, PT, R3, RZ, PT ;  /* 0x000000ff0300720c */ /* 0x002fe40003f05270 */
[----:B------:R1:W-:Y:S11]  /*0070*/  STL [R1+0x30], R3 ;  /* 0x0000300301007387 */ /* 0x0003f60000100800 */
        /* <DEDUP_REMOVED lines=44> */
.L_x_1228:
        /* <DEDUP_REMOVED lines=17> */
.L_x_1316:
        /* <DEDUP_REMOVED lines=16> */
.L_x_1317:
[----:B---3--:R-:W-:-:S05]  /*0550*/  IMAD R0, R0, c[0x0][0x538], RZ ;  /* 0x00014e0000007a24 */ /* 0x008fca00078e02ff */
[----:B------:R-:W-:-:S04]  /*0560*/  IADD3 R6, R0, R6, RZ ;  /* 0x0000000600067210 */ /* 0x000fc80007ffe0ff */
[----:B------:R-:W-:-:S13]  /*0570*/  ISETP.GT.AND P0, PT, R6, UR4, PT ;  /* 0x0000000406007c0c */ /* 0x000fda000bf04270 */
[----:B-12---:R-:W-:Y:S05]  /*0580*/  @!P0 BRA `(.L_x_1228) ;  /* 0xfffffdb000008947 */ /* 0x006fea000383ffff */
.L_x_1224:
[----:B--2---:R-:W-:-:S05]  /*0590*/  IADD3 R240, -R0, R6, RZ ;  /* 0x0000000600f07210 */ /* 0x004fca0007ffe1ff */
[----:B------:R-:W-:-:S05]  /*05a0*/  IMAD R0, R4, c[0x0][0x538], R240 ;  /* 0x00014e0004007a24 */ /* 0x000fca00078e02f0 */
[----:B------:R-:W-:Y:S01]  /*05b0*/  ISETP.GT.AND P0, PT, R0, UR4, PT ;  /* 0x0000000400007c0c */ /* 0x000fe2000bf04270 */
[----:B------:R-:W-:-:S12]  /*05c0*/  BRA.DIV ~URZ, `(.L_x_1229) ;  /* 0x0000e5f27f007947 */ /* 0x000fd8000b800000 */
[----:B------:R-:W-:-:S04]  /*05d0*/  VOTE.ANY R6, PT, !P0 ;  /* 0x0000000000067806 */ /* 0x000fc800040e0100 */
.L_x_1318:
[----:B------:R1:W2:Y:S01]  /*05e0*/  POPC R243, R6 ;  /* 0x0000000600f37309 */ /* 0x0002a20000000000 */
[----:B------:R-:W-:Y:S05]  /*05f0*/  BRA.DIV ~URZ, `(.L_x_1230) ;  /* 0x0000e6127f007947 */ /* 0x000fea000b800000 */
[----:B--2---:R-:W2:Y:S04]  /*0600*/  SHFL.IDX PT, R11, R8, R243, 0x1f ;  /* 0x00001ff3080b7589 */ /* 0x004ea800000e0000 */
[----:B------:R3:W4:Y:S02]  /*0610*/  SHFL.IDX PT, R10, R7, R243, 0x1f ;  /* 0x00001ff3070a7589 */ /* 0x00072400000e0000 */
[----:B---3--:R-:W-:Y:S02]  /*0620*/  MOV R7, RZ ;  /* 0x000000ff00077202 */ /* 0x008fe40000000f00 */
.L_x_1319:
[----:B--2-4-:R-:W-:Y:S01]  /*0630*/  ISETP.NE.AND P0, PT, R6, RZ, PT ;  /* 0x000000ff0600720c */ /* 0x014fe20003f05270 */
[----:B------:R-:W-:-:S12]  /*0640*/  BSSY B0, `(.L_x_1231) ;  /* 0x0000005000007945 */ /* 0x000fd80003800000 */
[----:B------:R-:W-:Y:S05]  /*0650*/  @!P0 BRA `(.L_x_1232) ;  /* 0x0000003000008947 */ /* 0x000fea0003800000 */
[----:B------:R-:W-:Y:S01]  /*0660*/  IADD3 R3, R243, -0x1, RZ ;  /* 0xfffffffff3037810 */ /* 0x000fe20007ffe0ff */
[----:B------:R-:W-:Y:S05]  /*0670*/  BRA.DIV ~URZ, `(.L_x_1233) ;  /* 0x0000e6727f007947 */ /* 0x000fea000b800000 */
[----:B------:R2:W3:Y:S02]  /*0680*/  SHFL.IDX PT, R7, R4, R3, 0x1f ;  /* 0x00001f0304077589 */ /* 0x0004e400000e0000 */
.L_x_1232:
[----:B------:R-:W-:Y:S05]  /*0690*/  BSYNC B0 ;  /* 0x0000000000007941 */ /* 0x000fea0003800000 */
.L_x_1231:
        /* <DEDUP_REMOVED lines=65> */
.L_x_1225:
[----:B--2---:R-:W-:Y:S01]  /*0ab0*/  IMAD.MOV.U32 R241, RZ, RZ, RZ ;  /* 0x000000fffff17224 */ /* 0x004fe200078e00ff */
[----:B------:R-:W-:Y:S01]  /*0ac0*/  MOV R242, RZ ;  /* 0x000000ff00f27202 */ /* 0x000fe20000000f00 */
[----:B------:R-:W-:Y:S01]  /*0ad0*/  IMAD.U32 R240, RZ, RZ, UR4 ;  /* 0x00000004fff07e24 */ /* 0x000fe2000f8e00ff */
[----:B------:R-:W-:Y:S02]  /*0ae0*/  MOV R243, c[0x0][0x53c] ;  /* 0x00014f0000f37a02 */ /* 0x000fe40000000f00 */
.L_x_1234:
[----:B------:R-:W-:Y:S01]  /*0af0*/  ISETP.NE.AND P0, PT, R12, RZ, PT ;  /* 0x000000ff0c00720c */ /* 0x000fe20003f05270 */
[----:B------:R-:W-:-:S12]  /*0b00*/  WARPSYNC 0xffffffff ;  /* 0xffffffff00007948 */ /* 0x000fd80003800000 */
[----:B------:R1:W-:Y:S04]  /*0b10*/  @!P0 STS.128 [0x20100], R240 ;  /* 0x020100f0ff008388 */ /* 0x0003e80000000c00 */
[----:B------:R-:W-:Y:S06]  /*0b20*/  BAR.ARV 0x5, 0x100 ;  /* 0x0144000000007b1d */ /* 0x000fec0000002000 */
.L_x_1223:
[----:B-12---:R-:W-:-:S13]  /*0b30*/  ISETP.GE.AND P0, PT, R243, c[0x0][0x53c], PT ;  /* 0x00014f00f3007a0c */ /* 0x006fda0003f06270 */
[----:B------:R-:W-:Y:S05]  /*0b40*/  @P0 EXIT ;  /* 0x000000000000094d */ /* 0x000fea0003800000 */
[----:B------:R-:W1:Y:S02]  /*0b50*/  S2R R15, SR_TID.X ;  /* 0x00000000000f7919 */ /* 0x000e640000002100 */
[----:B-1----:R-:W-:-:S04]  /*0b60*/  SHF.R.S32.HI R10, RZ, 0x1f, R15 ;  /* 0x0000001fff0a7819 */ /* 0x002fc8000001140f */
[CC--:B------:R-:W-:Y:S02]  /*0b70*/  LEA.HI R2, R10.reuse, R15.reuse, RZ, 0x4 ;  /* 0x0000000f0a027211 */ /* 0x0c0fe400078f20ff */
[----:B------:R-:W-:Y:S02]  /*0b80*/  LEA.HI R7, R10, R15, RZ, 0x3 ;  /* 0x0000000f0a077211 */ /* 0x000fe400078f18ff */
[----:B------:R-:W-:Y:S02]  /*0b90*/  SHF.R.S32.HI R3, RZ, 0x4, R2 ;  /* 0x00000004ff037819 */ /* 0x000fe40000011402 */
[----:B------:R-:W-:Y:S02]  /*0ba0*/  LOP3.LUT R8, R7, 0xfffffff8, RZ, 0xc0, !PT ;  /* 0xfffffff807087812 */ /* 0x000fe400078ec0ff */
[----:B------:R-:W-:Y:S02]  /*0bb0*/  LEA.HI R0, R2, R3, RZ, 0x1 ;  /* 0x0000000302007211 */ /* 0x000fe400078f08ff */
[----:B------:R-:W-:Y:S01]  /*0bc0*/  SHF.R.S32.HI R17, RZ, 0x3, R7 ;  /* 0x00000003ff117819 */ /* 0x000fe20000011407 */
[----:B------:R-:W-:Y:S01]  /*0bd0*/  IMAD.IADD R8, R15, 0x1, -R8 ;  /* 0x000000010f087824 */ /* 0x000fe200078e0a08 */
[----:B------:R-:W-:-:S02]  /*0be0*/  LOP3.LUT R0, R0, 0xfffffffe, RZ, 0xc0, !PT ;  /* 0xfffffffe00007812 */ /* 0x000fc400078ec0ff */
[----:B------:R-:W-:Y:S01]  /*0bf0*/  LEA.HI R11, R10, R15, RZ, 0x2 ;  /* 0x0000000f0a0b7211 */ /* 0x000fe200078f10ff */
[----:B------:R-:W-:Y:S02]  /*0c00*/  IMAD.SHL.U32 R4, R17, 0x40, RZ ;  /* 0x0000004011047824 */ /* 0x000fe400078e00ff */
[----:B------:R-:W-:Y:S01]  /*0c10*/  IMAD.IADD R13, R3, 0x1, -R0 ;  /* 0x00000001030d7824 */ /* 0x000fe200078e0a00 */
[----:B------:R-:W-:Y:S01]  /*0c20*/  LOP3.LUT R0, R2, 0xfffffff0, RZ, 0xc0, !PT ;  /* 0xfffffff002007812 */ /* 0x000fe200078ec0ff */
[C---:B------:R-:W-:Y:S01]  /*0c30*/  IMAD.SHL.U32 R234, R8.reuse, 0x8, RZ ;  /* 0x0000000808ea7824 */ /* 0x040fe200078e00ff */
[--C-:B------:R-:W-:Y:S01]  /*0c40*/  SHF.R.S32.HI R9, RZ, 0x2, R11.reuse ;  /* 0x00000002ff097819 */ /* 0x100fe2000001140b */
[----:B------:R-:W-:Y:S01]  /*0c50*/  IMAD.SHL.U32 R6, R8, 0x40, RZ ;  /* 0x0000004008067824 */ /* 0x000fe200078e00ff */
[----:B------:R-:W-:Y:S01]  /*0c60*/  SHF.R.S32.HI R3, RZ, 0x1f, R11 ;  /* 0x0000001fff037819 */ /* 0x000fe2000001140b */
[----:B------:R-:W-:Y:S01]  /*0c70*/  IMAD.IADD R2, R15, 0x1, -R0 ;  /* 0x000000010f027824 */ /* 0x000fe200078e0a00 */
[----:B------:R-:W-:-:S02]  /*0c80*/  LOP3.LUT R0, R4, 0x1c0, RZ, 0xc0, !PT ;  /* 0x000001c004007812 */ /* 0x000fc400078ec0ff */
[----:B------:R-:W-:Y:S02]  /*0c90*/  LEA.HI R3, R3, R9, RZ, 0x3 ;  /* 0x0000000903037211 */ /* 0x000fe400078f18ff */
[----:B------:R-:W-:Y:S02]  /*0ca0*/  SHF.R.S32.HI R12, RZ, 0x1f, R2 ;  /* 0x0000001fff0c7819 */ /* 0x000fe40000011402 */
[----:B------:R-:W-:Y:S02]  /*0cb0*/  LOP3.LUT R4, R3, 0xfffffff8, RZ, 0xc0, !PT ;  /* 0xfffffff803047812 */ /* 0x000fe400078ec0ff */
[----:B------:R-:W-:Y:S02]  /*0cc0*/  LOP3.LUT R5, R0, 0x38, R234, 0xf8, !PT ;  /* 0x0000003800057812 */ /* 0x000fe400078ef8ea */
[----:B------:R-:W-:Y:S01]  /*0cd0*/  SHF.R.U32.HI R3, RZ, 0x3, R0 ;  /* 0x00000003ff037819 */ /* 0x000fe20000011600 */
[----:B------:R-:W-:Y:S01]  /*0ce0*/  IMAD.IADD R9, R9, 0x1, -R4 ;  /* 0x0000000109097824 */ /* 0x000fe200078e0a04 */
[----:B------:R-:W-:-:S02]  /*0cf0*/  LOP3.LUT R0, R6, 0x1c0, RZ, 0xc0, !PT ;  /* 0x000001c006007812 */ /* 0x000fc400078ec0ff */
[----:B------:R-:W-:Y:S02]  /*0d00*/  LEA.HI R12, R12, R2, RZ, 0x3 ;  /* 0x000000020c0c7211 */ /* 0x000fe400078f18ff */
[----:B------:R-:W-:Y:S02]  /*0d10*/  LOP3.LUT R5, R5, R3, RZ, 0x3c, !PT ;  /* 0x0000000305057212 */ /* 0x000fe400078e3cff */
[----:B------:R-:W-:Y:S02]  /*0d20*/  LOP3.LUT R3, R0, 0x8, R7, 0xf8, !PT ;  /* 0x0000000800037812 */ /* 0x000fe400078ef807 */
[----:B------:R-:W-:Y:S02]  /*0d30*/  SHF.R.U32.HI R0, RZ, 0x3, R0 ;  /* 0x00000003ff007819 */ /* 0x000fe40000011600 */
[----:B------:R-:W-:Y:S02]  /*0d40*/  LEA.HI R7, R10, R15, RZ, 0x5 ;  /* 0x0000000f0a077211 */ /* 0x000fe400078f28ff */
[----:B------:R-:W-:-:S02]  /*0d50*/  LOP3.LUT R4, R12, 0xfffffff8, RZ, 0xc0, !PT ;  /* 0xfffffff80c047812 */ /* 0x000fc400078ec0ff */
[----:B------:R-:W-:Y:S02]  /*0d60*/  LEA.HI R6, R10, R15, RZ, 0x6 ;  /* 0x0000000f0a067211 */ /* 0x000fe400078f30ff */
[----:B------:R-:W-:Y:S01]  /*0d70*/  LOP3.LUT R14, R3, R0, RZ, 0x3c, !PT ;  /* 0x00000000030e7212 */ /* 0x000fe200078e3cff */
[----:B------:R-:W-:Y:S01]  /*0d80*/  IMAD.IADD R10, R2, 0x1, -R4 ;  /* 0x00000001020a7824 */ /* 0x000fe200078e0a04 */
[----:B------:R-:W-:Y:S01]  /*0d90*/  LOP3.LUT R0, R7, 0xffffffe0, RZ, 0xc0, !PT ;  /* 0xffffffe007007812 */ /* 0x000fe200078ec0ff */
[----:B------:R-:W-:Y:S01]  /*0da0*/  IMAD.SHL.U32 R4, R6, 0x8, RZ ;  /* 0x0000000806047824 */ /* 0x000fe200078e00ff */
[--C-:B------:R-:W-:Y:S02]  /*0db0*/  SHF.R.S32.HI R6, RZ, 0x5, R7.reuse ;  /* 0x00000005ff067819 */ /* 0x100fe40000011407 */
[----:B------:R-:W-:Y:S01]  /*0dc0*/  SHF.R.S32.HI R2, RZ, 0x1f, R7 ;  /* 0x0000001fff027819 */ /* 0x000fe20000011407 */
[----:B------:R-:W-:Y:S01]  /*0dd0*/  IMAD.IADD R16, R15, 0x1, -R0 ;  /* 0x000000010f107824 */ /* 0x000fe200078e0a00 */
[----:B------:R-:W-:Y:S01]  /*0de0*/  LOP3.LUT R3, R11, 0xfffffffc, RZ, 0xc0, !PT ;  /* 0xfffffffc0b037812 */ /* 0x000fe200078ec0ff */
[----:B------:R-:W-:Y:S01]  /*0df0*/  IMAD.SHL.U32 R7, R13, 0x8, RZ ;  /* 0x000000080d077824 */ /* 0x000fe200078e00ff */
[----:B------:R-:W-:Y:S01]  /*0e00*/  LEA.HI R0, R2, R6, RZ, 0x3 ;  /* 0x0000000602007211 */ /* 0x000fe200078f18ff */
[----:B------:R-:W-:Y:S01]  /*0e10*/  IMAD.SHL.U32 R2, R10, 0x40, RZ ;  /* 0x000000400a027824 */ /* 0x000fe200078e00ff */
[----:B------:R-:W-:-:S02]  /*0e20*/  SHF.R.S32.HI R11, RZ, 0x1f, R16 ;  /* 0x0000001fff0b7819 */ /* 0x000fc40000011410 */
[----:B------:R-:W-:Y:S02]  /*0e30*/  LOP3.LUT R0, R0, 0xffffff8, RZ, 0xc0, !PT ;  /* 0x0ffffff800007812 */ /* 0x000fe400078ec0ff */
[----:B------:R-:W-:Y:S02]  /*0e40*/  LEA.HI R11, R11, R16, RZ, 0x2 ;  /* 0x000000100b0b7211 */ /* 0x000fe400078f10ff */
[----:B------:R-:W-:Y:S02]  /*0e50*/  LOP3.LUT R2, R2, 0x1c0, RZ, 0xc0, !PT ;  /* 0x000001c002027812 */ /* 0x000fe400078ec0ff */
[----:B------:R-:W-:Y:S01]  /*0e60*/  LOP3.LUT R218, R5, 0x7ffffe00, R4, 0xf8, !PT ;  /* 0x7ffffe0005da7812 */ /* 0x000fe200078ef804 */
[----:B------:R-:W-:Y:S01]  /*0e70*/  IMAD.IADD R5, R15, 0x1, -R3 ;  /* 0x000000010f057824 */ /* 0x000fe200078e0a03 */
[----:B------:R-:W-:Y:S01]  /*0e80*/  LOP3.LUT R7, R2, 0x8, R7, 0xf8, !PT ;  /* 0x0000000802077812 */ /* 0x000fe200078ef807 */
[----:B------:R-:W-:Y:S01]  /*0e90*/  IMAD.IADD R3, R6, 0x1, -R0 ;  /* 0x0000000106037824 */ /* 0x000fe200078e0a00 */
[----:B------:R-:W-:Y:S01]  /*0ea0*/  SHF.R.S32.HI R0, RZ, 0x2, R11 ;  /* 0x00000002ff007819 */ /* 0x000fe2000001140b */
[----:B------:R-:W-:Y:S01]  /*0eb0*/  IMAD.SHL.U32 R218, R218, 0x2, RZ ;  /* 0x00000002dada7824 */ /* 0x000fe200078e00ff */
[----:B------:R-:W-:-:S02]  /*0ec0*/  SHF.R.U32.HI R2, RZ, 0x3, R2 ;  /* 0x00000003ff027819 */ /* 0x000fc40000011602 */
[----:B------:R-:W-:Y:S01]  /*0ed0*/  LOP3.LUT R4, R9, 0x1, RZ, 0xc0, !PT ;  /* 0x0000000109047812 */ /* 0x000fe200078ec0ff */
[----:B------:R-:W-:Y:S01]  /*0ee0*/  IMAD R15, R3, 0x10, R0 ;  /* 0x00000010030f7824 */ /* 0x000fe200078e0200 */
[----:B------:R-:W-:Y:S01]  /*0ef0*/  LOP3.LUT R7, R7, R2, RZ, 0x3c, !PT ;  /* 0x0000000207077212 */ /* 0x000fe200078e3cff */
[----:B------:R-:W-:Y:S01]  /*0f00*/  IMAD.SHL.U32 R2, R9, 0x40, RZ ;  /* 0x0000004009027824 */ /* 0x000fe200078e00ff */
[----:B------:R-:W-:Y:S01]  /*0f10*/  LEA.HI R0, R5, R5, RZ, 0x1 ;  /* 0x0000000505007211 */ /* 0x000fe200078f08ff */
[----:B------:R-:W-:Y:S01]  /*0f20*/  IMAD.SHL.U32 R3, R12, 0x40, RZ ;  /* 0x000000400c037824 */ /* 0x000fe200078e00ff */
[----:B------:R-:W-:Y:S01]  /*0f30*/  ISETP.NE.U32.AND P0, PT, R4, 0x1, PT ;  /* 0x000000010400780c */ /* 0x000fe20003f05070 */
[----:B------:R-:W-:Y:S01]  /*0f40*/  IMAD.SHL.U32 R4, R6, 0x400, RZ ;  /* 0x0000040006047824 */ /* 0x000fe200078e00ff */
[----:B------:R-:W-:Y:S01]  /*0f50*/  LOP3.LUT R0, R0, 0x1ffffffe, RZ, 0xc0, !PT ;  /* 0x1ffffffe00007812 */ /* 0x000fe200078ec0ff */
[----:B------:R-:W-:Y:S01]  /*0f60*/  STL [R1+0x34], R15 ;  /* 0x0000340f01007387 */ /* 0x000fe20000100800 */
[----:B------:R-:W-:-:S02]  /*0f70*/  LOP3.LUT R2, R2, 0x1c0, RZ, 0xc0, !PT ;  /* 0x000001c002027812 */ /* 0x000fc400078ec0ff */
[----:B------:R-:W-:Y:S01]  /*0f80*/  LOP3.LUT R3, R3, 0xfffffe00, RZ, 0xc0, !PT ;  /* 0xfffffe0003037812 */ /* 0x000fe200078ec0ff */
[C---:B------:R-:W-:Y:S01]  /*0f90*/  IMAD.IADD R12, R5.reuse, 0x1, -R0 ;  /* 0x00000001050c7824 */ /* 0x040fe200078e0a00 */
[----:B------:R-:W-:Y:S01]  /*0fa0*/  LEA.HI R2, R2, R2, RZ, 0x1d ;  /* 0x0000000202027211 */ /* 0x000fe200078fe8ff */
[----:B------:R-:W-:Y:S01]  /*0fb0*/  IMAD R5, R5, 0x2, R4 ;  /* 0x0000000205057824 */ /* 0x000fe200078e0204 */
[----:B------:R-:W-:Y:S01]  /*0fc0*/  R2P PR, R9, 0x6 ;  /* 0x0000000609007804 */ /* 0x000fe20000000000 */
[----:B------:R-:W-:Y:S01]  /*0fd0*/  IMAD R0, R13, 0x200, R14 ;  /* 0x000002000d007824 */ /* 0x000fe200078e020e */
[-C--:B------:R-:W-:Y:S01]  /*0fe0*/  IADD3 R4, R7, R3.reuse, R4 ;  /* 0x0000000307047210 */ /* 0x080fe20007ffe004 */
[----:B------:R-:W-:Y:S01]  /*0ff0*/  IMAD.IADD R9, R5, 0x1, R2 ;  /* 0x0000000105097824 */ /* 0x000fe200078e0202 */
[----:B------:R-:W-:Y:S01]  /*1000*/  LOP3.LUT R5, R7, R3, RZ, 0xfc, !PT ;  /* 0x0000000307057212 */ /* 0x000fe200078efcff */
[----:B------:R-:W-:Y:S01]  /*1010*/  IMAD R3, R8, 0x20, R17 ;  /* 0x0000002008037824 */ /* 0x000fe200078e0211 */
[----:B------:R-:W-:Y:S01]  /*1020*/  IADD3 R237, R234, 0x40, RZ ;  /* 0x00000040eaed7810 */ /* 0x000fe20007ffe0ff */
[----:B------:R-:W-:Y:S01]  /*1030*/  IMAD.MOV.U32 R13, RZ, RZ, 0x20 ;  /* 0x00000020ff0d7424 */ /* 0x000fe200078e00ff */
[----:B------:R-:W-:-:S02]  /*1040*/  LOP3.LUT P4, RZ, R8, 0x2, RZ, 0xc0, !PT ;  /* 0x0000000208ff7812 */ /* 0x000fc4000788c0ff */
[----:B------:R1:W-:Y:S01]  /*1050*/  STL [R1+0x2c], R3 ;  /* 0x00002c0301007387 */ /* 0x0003e20000100800 */
[C---:B------:R-:W-:Y:S02]  /*1060*/  LOP3.LUT P6, RZ, R10.reuse, 0x2, RZ, 0xc0, !PT ;  /* 0x000000020aff7812 */ /* 0x040fe400078cc0ff */
[----:B------:R-:W-:Y:S01]  /*1070*/  LOP3.LUT P5, RZ, R10, 0x4, RZ, 0xc0, !PT ;  /* 0x000000040aff7812 */ /* 0x000fe200078ac0ff */
[----:B------:R-:W-:Y:S01]  /*1080*/  IMAD.MOV.U32 R10, RZ, RZ, 0x40 ;  /* 0x00000040ff0a7424 */ /* 0x000fe200078e00ff */
[----:B------:R-:W-:Y:S02]  /*1090*/  SHF.R.S32.HI R6, RZ, 0x1f, R237 ;  /* 0x0000001fff067819 */ /* 0x000fe400000114ed */
[----:B------:R-:W-:Y:S01]  /*10a0*/  LOP3.LUT P3, RZ, R8, 0x4, RZ, 0xc0, !PT ;  /* 0x0000000408ff7812 */ /* 0x000fe2000786c0ff */
[----:B------:R-:W-:Y:S01]  /*10b0*/  IMAD R8, R12, 0x8, R15 ;  /* 0x000000080c087824 */ /* 0x000fe200078e020f */
[----:B------:R-:W-:Y:S01]  /*10c0*/  LEA R151, R0, 0x8100, 0x1 ;  /* 0x0000810000977811 */ /* 0x000fe200078e08ff */
[----:B------:R2:W-:Y:S01]  /*10d0*/  STL [R1], R6 ;  /* 0x0000000601007387 */ /* 0x0005e20000100800 */
[----:B------:R-:W-:-:S02]  /*10e0*/  SEL R2, R10, 0xffffffc0, !P3 ;  /* 0xffffffc00a027807 */ /* 0x000fc40005800000 */
[----:B------:R-:W-:Y:S01]  /*10f0*/  SEL R0, R10, 0xffffffc0, !P5 ;  /* 0xffffffc00a007807 */ /* 0x000fe20006800000 */
[----:B------:R3:W-:Y:S01]  /*1100*/  STL [R1+0x38], R8 ;  /* 0x0000380801007387 */ /* 0x0007e20000100800 */
[----:B------:R-:W-:Y:S01]  /*1110*/  SEL R7, R13, 0xffffffe0, !P1 ;  /* 0xffffffe00d077807 */ /* 0x000fe20004800000 */
[C---:B------:R-:W-:Y:S01]  /*1120*/  IMAD.IADD R197, R151.reuse, 0x1, R2 ;  /* 0x0000000197c57824 */ /* 0x040fe200078e0202 */
[C---:B------:R-:W-:Y:S02]  /*1130*/  IADD3 R202, R151.reuse, 0x20, RZ ;  /* 0x0000002097ca7810 */ /* 0x040fe40007ffe0ff */
[----:B------:R-:W-:Y:S02]  /*1140*/  @P4 IADD3 R202, R151, -0x20, RZ ;  /* 0xffffffe097ca4810 */ /* 0x000fe40007ffe0ff */
[----:B------:R-:W-:Y:S02]  /*1150*/  LEA R198, R4, 0x10100, 0x1 ;  /* 0x0001010004c67811 */ /* 0x000fe400078e08ff */
[----:B------:R-:W-:Y:S01]  /*1160*/  LEA R192, R5, 0x100, 0x1 ;  /* 0x0000010005c07811 */ /* 0x000fe200078e08ff */
[----:B------:R-:W-:Y:S01]  /*1170*/  IMAD.IADD R194, R2, 0x1, R202 ;  /* 0x0000000102c27824 */ /* 0x000fe200078e02ca */
[----:B-1----:R-:W-:Y:S01]  /*1180*/  LOP3.LUT R3, R11, 0x7ffffffc, RZ, 0xc0, !PT ;  /* 0x7ffffffc0b037812 */ /* 0x002fe200078ec0ff */
[----:B------:R-:W-:Y:S01]  /*1190*/  IMAD.IADD R201, R198, 0x1, R0 ;  /* 0x00000001c6c97824 */ /* 0x000fe200078e0200 */
[----:B------:R-:W-:Y:S01]  /*11a0*/  IADD3 R236, R234, 0x80, RZ ;  /* 0x00000080eaec7810 */ /* 0x000fe20007ffe0ff */
[----:B------:R-:W-:Y:S01]  /*11b0*/  IMAD.IADD R196, R0, 0x1, R192 ;  /* 0x0000000100c47824 */ /* 0x000fe200078e02c0 */
[----:B------:R-:W-:Y:S01]  /*11c0*/  IADD3 R238, R234, 0xc0, RZ ;  /* 0x000000c0eaee7810 */ /* 0x000fe20007ffe0ff */
[----:B------:R-:W-:Y:S01]  /*11d0*/  IMAD.IADD R3, R16, 0x1, -R3 ;  /* 0x0000000110037824 */ /* 0x000fe200078e0a03 */
[----:B------:R-:W-:-:S02]  /*11e0*/  SHF.R.S32.HI R235, RZ, 0x1f, R234 ;  /* 0x0000001fffeb7819 */ /* 0x000fc400000114ea */
[----:B------:R-:W-:Y:S01]  /*11f0*/  SHF.R.S32.HI R252, RZ, 0x1f, R236 ;  /* 0x0000001ffffc7819 */ /* 0x000fe200000114ec */
[----:B------:R-:W-:Y:S01]  /*1200*/  IMAD.SHL.U32 R239, R3, 0x2, RZ ;  /* 0x0000000203ef7824 */ /* 0x000fe200078e00ff */
[----:B--2---:R-:W-:Y:S02]  /*1210*/  SEL R6, R10, 0xffffffc0, !P2 ;  /* 0xffffffc00a067807 */ /* 0x004fe40005000000 */
[----:B------:R-:W-:Y:S02]  /*1220*/  SEL R3, R13, 0xffffffe0, !P6 ;  /* 0xffffffe00d037807 */ /* 0x000fe40007000000 */
[C---:B------:R-:W-:Y:S02]  /*1230*/  IADD3 R22, R239.reuse, 0x98, RZ ;  /* 0x00000098ef167810 */ /* 0x040fe40007ffe0ff */
[C---:B------:R-:W-:Y:S01]  /*1240*/  IADD3 R19, R239.reuse, 0xb0, RZ ;  /* 0x000000b0ef137810 */ /* 0x040fe20007ffe0ff */
[----:B------:R-:W-:Y:S01]  /*1250*/  IMAD.IADD R199, R198, 0x1, R3 ;  /* 0x00000001c6c77824 */ /* 0x000fe200078e0203 */
[----:B------:R-:W-:Y:S01]  /*1260*/  IADD3 R10, R239, 0x8, RZ ;  /* 0x00000008ef0a7810 */ /* 0x000fe20007ffe0ff */
[----:B------:R-:W-:Y:S01]  /*1270*/  IMAD.IADD R193, R3, 0x1, R192 ;  /* 0x0000000103c17824 */ /* 0x000fe200078e02c0 */
[----:B------:R-:W-:Y:S01]  /*1280*/  IADD3 R16, R239, 0xc8, RZ ;  /* 0x000000c8ef107810 */ /* 0x000fe20007ffe0ff */
[----:B------:R-:W-:Y:S01]  /*1290*/  IMAD.IADD R200, R199, 0x1, R0 ;  /* 0x00000001c7c87824 */ /* 0x000fe200078e0200 */
[C---:B---3--:R-:W-:Y:S01]  /*12a0*/  IADD3 R8, R239.reuse, 0x10, RZ ;  /* 0x00000010ef087810 */ /* 0x048fe20007ffe0ff */
[----:B------:R-:W-:Y:S01]  /*12b0*/  IMAD.IADD R195, R0, 0x1, R193 ;  /* 0x0000000100c37824 */ /* 0x000fe200078e02c1 */
[----:B------:R-:W-:-:S02]  /*12c0*/  IADD3 R13, R239, 0xe0, RZ ;  /* 0x000000e0ef0d7810 */ /* 0x000fc40007ffe0ff */
[----:B------:R-:W-:Y:S02]  /*12d0*/  LEA R10, R9, 0x80, 0x1 ;  /* 0x00000080090a7811 */ /* 0x000fe400078e08ff */
[C---:B------:R-:W-:Y:S02]  /*12e0*/  IADD3 R8, R239.reuse, 0xf8, RZ ;  /* 0x000000f8ef087810 */ /* 0x040fe40007ffe0ff */
[----:B------:R-:W-:Y:S01]  /*12f0*/  SHF.R.S32.HI R9, RZ, 0x1f, R22 ;  /* 0x0000001fff097819 */ /* 0x000fe20000011416 */
[----:B------:R-:W-:Y:S01]  /*1300*/  STL [R1+0x8], R10 ;  /* 0x0000080a01007387 */ /* 0x000fe20000100800 */
[----:B------:R-:W-:Y:S02]  /*1310*/  SHF.R.S32.HI R9, RZ, 0x1f, R19 ;  /* 0x0000001fff097819 */ /* 0x000fe40000011413 */
[----:B------:R-:W-:Y:S02]  /*1320*/  IADD3 R11, R239, 0xf0, RZ ;  /* 0x000000f0ef0b7810 */ /* 0x000fe40007ffe0ff */
[----:B------:R-:W-:-:S02]  /*1330*/  SHF.R.S32.HI R9, RZ, 0x1f, R16 ;  /* 0x0000001fff097819 */ /* 0x000fc40000011410 */
[----:B------:R-:W-:Y:S02]  /*1340*/  SHF.R.S32.HI R9, RZ, 0x1f, R13 ;  /* 0x0000001fff097819 */ /* 0x000fe4000001140d */
[----:B------:R-:W-:Y:S01]  /*1350*/  SHF.R.S32.HI R9, RZ, 0x1f, R8 ;  /* 0x0000001fff097819 */ /* 0x000fe20000011408 */
[C---:B------:R-:W-:Y:S01]  /*1360*/  IMAD.IADD R9, R10.reuse, 0x1, R7 ;  /* 0x000000010a097824 */ /* 0x040fe200078e0207 */
[----:B------:R-:W-:Y:S01]  /*1370*/  SHF.R.S32.HI R11, RZ, 0x1f, R11 ;  /* 0x0000001fff0b7819 */ /* 0x000fe2000001140b */
[C-C-:B------:R-:W-:Y:S01]  /*1380*/  IMAD.IADD R11, R10.reuse, 0x1, R6.reuse ;  /* 0x000000010a0b7824 */ /* 0x140fe200078e0206 */
[C---:B------:R-:W-:Y:S01]  /*1390*/  IADD3 R8, R10.reuse, -0x10, RZ ;  /* 0xfffffff00a087810 */ /* 0x040fe20007ffe0ff */
[----:B------:R-:W-:Y:S01]  /*13a0*/  IMAD.IADD R2, R9, 0x1, R6 ;  /* 0x0000000109027824 */ /* 0x000fe200078e0206 */
[----:B------:R-:W-:Y:S02]  /*13b0*/  @P0 IADD3 R8, R10, 0x10, RZ ;  /* 0x000000100a080810 */ /* 0x000fe40007ffe0ff */
[----:B------:R-:W-:Y:S01]  /*13c0*/  STL [R1+0x24], R11 ;  /* 0x0000240b01007387 */ /* 0x000fe20000100800 */
[----:B------:R-:W-:-:S02]  /*13d0*/  IADD3 R23, R239, 0x90, RZ ;  /* 0x00000090ef177810 */ /* 0x000fc40007ffe0ff */
[----:B------:R-:W-:Y:S01]  /*13e0*/  IMAD.IADD R4, R6, 0x1, R8 ;  /* 0x0000000106047824 */ /* 0x000fe200078e0208 */
[----:B------:R-:W-:Y:S01]  /*13f0*/  STL [R1+0x14], R9 ;  /* 0x0000140901007387 */ /* 0x000fe20000100800 */
[C---:B------:R-:W-:Y:S02]  /*1400*/  IADD3 R21, R239.reuse, 0xa0, RZ ;  /* 0x000000a0ef157810 */ /* 0x040fe40007ffe0ff */
[C---:B------:R-:W-:Y:S01]  /*1410*/  IADD3 R20, R239.reuse, 0xa8, RZ ;  /* 0x000000a8ef147810 */ /* 0x040fe20007ffe0ff */
[----:B------:R1:W-:Y:S01]  /*1420*/  STL [R1+0x20], R2 ;  /* 0x0000200201007387 */ /* 0x0003e20000100800 */
[C---:B------:R-:W-:Y:S02]  /*1430*/  IADD3 R18, R239.reuse, 0xb8, RZ ;  /* 0x000000b8ef127810 */ /* 0x040fe40007ffe0ff */
[C---:B------:R-:W-:Y:S01]  /*1440*/  IADD3 R17, R239.reuse, 0xc0, RZ ;  /* 0x000000c0ef117810 */ /* 0x040fe20007ffe0ff */
[----:B------:R-:W-:Y:S01]  /*1450*/  STL [R1+0xc], R8 ;  /* 0x00000c0801007387 */ /* 0x000fe20000100800 */
[----:B------:R-:W-:-:S02]  /*1460*/  IADD3 R15, R239, 0xd0, RZ ;  /* 0x000000d0ef0f7810 */ /* 0x000fc40007ffe0ff */
[C---:B------:R-:W-:Y:S01]  /*1470*/  IADD3 R14, R239.reuse, 0xd8, RZ ;  /* 0x000000d8ef0e7810 */ /* 0x040fe20007ffe0ff */
[----:B------:R-:W-:Y:S01]  /*1480*/  STL [R1+0x1c], R4 ;  /* 0x00001c0401007387 */ /* 0x000fe20000100800 */
[----:B------:R-:W-:Y:S02]  /*1490*/  IADD3 R12, R239, 0xe8, RZ ;  /* 0x000000e8ef0c7810 */ /* 0x000fe40007ffe0ff */
[----:B------:R-:W-:Y:S02]  /*14a0*/  SHF.R.S32.HI R247, RZ, 0x1f, R238 ;  /* 0x0000001ffff77819 */ /* 0x000fe400000114ee */
[----:B------:R-:W-:Y:S02]  /*14b0*/  SHF.R.S32.HI R23, RZ, 0x1f, R23 ;  /* 0x0000001fff177819 */ /* 0x000fe40000011417 */
[----:B------:R-:W-:Y:S02]  /*14c0*/  SHF.R.S32.HI R21, RZ, 0x1f, R21 ;  /* 0x0000001fff157819 */ /* 0x000fe40000011415 */
[----:B------:R-:W-:-:S02]  /*14d0*/  SHF.R.S32.HI R20, RZ, 0x1f, R20 ;  /* 0x0000001fff147819 */ /* 0x000fc40000011414 */
[----:B------:R-:W-:Y:S02]  /*14e0*/  SHF.R.S32.HI R18, RZ, 0x1f, R18 ;  /* 0x0000001fff127819 */ /* 0x000fe40000011412 */
[----:B------:R-:W-:Y:S02]  /*14f0*/  SHF.R.S32.HI R17, RZ, 0x1f, R17 ;  /* 0x0000001fff117819 */ /* 0x000fe40000011411 */
[----:B------:R-:W-:Y:S01]  /*1500*/  SHF.R.S32.HI R15, RZ, 0x1f, R15 ;  /* 0x0000001fff0f7819 */ /* 0x000fe2000001140f */
[----:B-1----:R-:W-:Y:S01]  /*1510*/  IMAD.IADD R2, R7, 0x1, R8 ;  /* 0x0000000107027824 */ /* 0x002fe200078e0208 */
[----:B------:R-:W-:Y:S02]  /*1520*/  SHF.R.S32.HI R14, RZ, 0x1f, R14 ;  /* 0x0000001fff0e7819 */ /* 0x000fe4000001140e */
[----:B------:R-:W-:Y:S02]  /*1530*/  SHF.R.S32.HI R12, RZ, 0x1f, R12 ;  /* 0x0000001fff0c7819 */ /* 0x000fe4000001140c */
[----:B------:R1:W-:Y:S01]  /*1540*/  STL [R1+0x10], R2 ;  /* 0x0000100201007387 */ /* 0x0003e20000100800 */
        /* <DEDUP_REMOVED lines=11> */
[----:B------:R-:W-:Y:S01]  /*1600*/  IADD3 R206, R202, 0x6000, RZ ;  /* 0x00006000cace7810 */ /* 0x000fe20007ffe0ff */
[----:B-1----:R-:W-:Y:S01]  /*1610*/  IMAD.IADD R2, R2, 0x1, R6 ;  /* 0x0000000102027824 */ /* 0x002fe200078e0206 */
[----:B------:R-:W-:-:S02]  /*1620*/  IADD3 R205, R202, 0x6800, RZ ;  /* 0x00006800cacd7810 */ /* 0x000fc40007ffe0ff */
[C---:B------:R-:W-:Y:S02]  /*1630*/  IADD3 R204, R202.reuse, 0x7000, RZ ;  /* 0x00007000cacc7810 */ /* 0x040fe40007ffe0ff */
[----:B------:R1:W-:Y:S01]  /*1640*/  STL [R1+0x18], R2 ;  /* 0x0000180201007387 */ /* 0x0003e20000100800 */
[----:B------:R-:W-:-:S03]  /*1650*/  IADD3 R203, R202, 0x7800, RZ ;  /* 0x00007800cacb7810 */ /* 0x000fc60007ffe0ff */
.L_x_1315:
[----:B------:R-:W-:-:S04]  /*1660*/  IMAD.MOV.U32 R13, RZ, RZ, 0x4 ;  /* 0x00000004ff0d7424 */ /* 0x000fc800078e00ff */
[----:B-1----:R-:W-:-:S05]  /*1670*/  IMAD.WIDE R2, R243, R13, c[0x0][0x588] ;  /* 0x00016200f3027625 */ /* 0x002fca00078e020d */
[----:B------:R-:W2:Y:S01]  /*1680*/  LDG.E R244, [R2.64] ;  /* 0x0000000602f47981 */ /* 0x000ea2000c1e1900 */
[----:B------:R-:W-:Y:S01]  /*1690*/  ISETP.NE.U32.AND P0, PT, RZ, c[0x0][0x370], PT ;  /* 0x0000dc00ff007a0c */ /* 0x000fe20003f05070 */
[----:B------:R-:W-:Y:S01]  /*16a0*/  CS2R R6, SRZ ;  /* 0x0000000000067805 */ /* 0x000fe2000001ff00 */
[----:B------:R-:W-:Y:S02]  /*16b0*/  ISETP.NE.U32.AND P5, PT, RZ, c[0x0][0x360], PT ;  /* 0x0000d800ff007a0c */ /* 0x000fe40003fa5070 */
[----:B------:R-:W-:Y:S02]  /*16c0*/  ISETP.NE.AND.EX P0, PT, RZ, c[0x0][0x374], PT, P0 ;  /* 0x0000dd00ff007a0c */ /* 0x000fe40003f05300 */
[----:B------:R-:W-:Y:S02]  /*16d0*/  ISETP.NE.AND.EX P5, PT, RZ, c[0x0][0x364], PT, P5 ;  /* 0x0000d900ff007a0c */ /* 0x000fe40003fa5350 */
[----:B------:R-:W-:-:S04]  /*16e0*/  ISETP.NE.U32.AND P2, PT, RZ, c[0x0][0x348], PT ;  /* 0x0000d200ff007a0c */ /* 0x000fc80003f45070 */
[----:B------:R-:W-:Y:S01]  /*16f0*/  ISETP.NE.AND.EX P2, PT, RZ, c[0x0][0x34c], PT, P2 ;  /* 0x0000d300ff007a0c */ /* 0x000fe20003f45320 */
[----:B------:R-:W-:Y:S01]  /*1700*/  IMAD.MOV.U32 R10, RZ, RZ, RZ ;  /* 0x000000ffff0a7224 */ /* 0x000fe200078e00ff */
[----:B--2---:R-:W-:-:S03]  /*1710*/  SHF.R.S32.HI R246, RZ, 0x1f, R244 ;  /* 0x0000001ffff67819 */ /* 0x004fc600000114f4 */
[----:B------:R-:W-:-:S04]  /*1720*/  @P0 LEA R2, P1, R244, c[0x0][0x370], 0x2 ;  /* 0x0000dc00f4020a11 */ /* 0x000fc800078210ff */
[C-C-:B------:R-:W-:Y:S02]  /*1730*/  @P0 LEA.HI.X R3, R244.reuse, c[0x0][0x374], R246.reuse, 0x2, P1 ;  /* 0x0000dd00f4030a11 */ /* 0x140fe400008f14f6 */
[----:B------:R-:W-:Y:S02]  /*1740*/  ISETP.NE.U32.AND P1, PT, RZ, c[0x0][0x350], PT ;  /* 0x0000d400ff007a0c */ /* 0x000fe40003f25070 */
[C---:B------:R-:W-:Y:S01]  /*1750*/  LEA R4, P4, R244.reuse, c[0x0][0x348], 0x2 ;  /* 0x0000d200f4047a11 */ /* 0x040fe200078810ff */
[----:B------:R1:W5:Y:S01]  /*1760*/  @P0 LDG.E R7, [R2.64] ;  /* 0x0000000602070981 */ /* 0x000362000c1e1900 */
[----:B------:R-:W-:Y:S02]  /*1770*/  ISETP.NE.AND.EX P1, PT, RZ, c[0x0][0x354], PT, P1 ;  /* 0x0000d500ff007a0c */ /* 0x000fe40003f25310 */
[C---:B------:R-:W-:Y:S02]  /*1780*/  @P5 LEA R8, P0, R244.reuse, c[0x0][0x360], 0x2 ;  /* 0x0000d800f4085a11 */ /* 0x040fe400078010ff */
[----:B------:R-:W-:-:S02]  /*1790*/  LEA.HI.X R5, R244, c[0x0][0x34c], R246, 0x2, P4 ;  /* 0x0000d300f4057a11 */ /* 0x000fc400020f14f6 */
[----:B------:R-:W-:-:S03]  /*17a0*/  @P5 LEA.HI.X R9, R244, c[0x0][0x364], R246, 0x2, P0 ;  /* 0x0000d900f4095a11 */ /* 0x000fc600000f14f6 */
[----:B------:R2:W5:Y:S04]  /*17b0*/  @P2 LDG.E R6, [R4.64] ;  /* 0x0000000604062981 */ /* 0x000568000c1e1900 */
[----:B------:R2:W5:Y:S01]  /*17c0*/  @P5 LDG.E R18, [R8.64] ;  /* 0x0000000608125981 */ /* 0x000562000c1e1900 */
[----:B-1----:R-:W-:-:S04]  /*17d0*/  LEA R2, P3, R244, c[0x0][0x350], 0x2 ;  /* 0x0000d400f4027a11 */ /* 0x002fc800078610ff */
[----:B------:R-:W-:-:S05]  /*17e0*/  LEA.HI.X R3, R244, c[0x0][0x354], R246, 0x2, P3 ;  /* 0x0000d500f4037a11 */ /* 0x000fca00018f14f6 */
[----:B------:R2:W5:Y:S01]  /*17f0*/  @P1 LDG.E R10, [R2.64] ;  /* 0x00000006020a1981 */ /* 0x000562000c1e1900 */
[----:B------:R-:W-:Y:S01]  /*1800*/  YIELD ;  /* 0x0000000000007946 */ /* 0x000fe20003800000 */
[----:B------:R-:W-:Y:S01]  /*1810*/  LOP3.LUT R245, R242, 0xffff, RZ, 0xc0, !PT ;  /* 0x0000fffff2f57812 */ /* 0x000fe200078ec0ff */
[----:B------:R-:W-:Y:S05]  /*1820*/  @P5 BRA `(.L_x_1235) ;  /* 0x0000005000005947 */ /* 0x000fea0003800000 */
[----:B-----5:R-:W-:Y:S01]  /*1830*/  MOV R18, c[0x0][0x168] ;  /* 0x00005a0000127a02 */ /* 0x020fe20000000f00 */
[----:B------:R-:W-:Y:S05]  /*1840*/  @!P2 BRA `(.L_x_1235) ;  /* 0x000000300000a947 */ /* 0x000fea0003800000 */
[----:B--2---:R-:W2:Y:S04]  /*1850*/  LDG.E R8, [R4.64] ;  /* 0x0000000604087981 */ /* 0x004ea8000c1e1900 */
[----:B------:R-:W2:Y:S02]  /*1860*/  LDG.E R0, [R4.64+0x4] ;  /* 0x0000040604007981 */ /* 0x000ea4000c1e1900 */
[----:B--2---:R-:W-:-:S02]  /*1870*/  IADD3 R18, -R8, R0, RZ ;  /* 0x0000000008127210 */ /* 0x004fc40007ffe1ff */
.L_x_1235:
[----:B------:R-:W-:-:S04]  /*1880*/  ISETP.NE.U32.AND P0, PT, RZ, c[0x0][0x368], PT ;  /* 0x0000da00ff007a0c */ /* 0x000fc80003f05070 */
[----:B------:R-:W-:-:S13]  /*1890*/  ISETP.NE.AND.EX P0, PT, RZ, c[0x0][0x36c], PT, P0 ;  /* 0x0000db00ff007a0c */ /* 0x000fda0003f05300 */
[----:B------:R-:W-:Y:S05]  /*18a0*/  @!P0 BRA `(.L_x_1236) ;  /* 0x0000004000008947 */ /* 0x000fea0003800000 */
[----:B--2---:R-:W-:-:S04]  /*18b0*/  LEA R2, P0, R244, c[0x0][0x368], 0x2 ;  /* 0x0000da00f4027a11 */ /* 0x004fc800078010ff */
[----:B------:R-:W-:-:S05]  /*18c0*/  LEA.HI.X R3, R244, c[0x0][0x36c], R246, 0x2, P0 ;  /* 0x0000db00f4037a11 */ /* 0x000fca00000f14f6 */
[----:B------:R1:W5:Y:S01]  /*18d0*/  LDG.E R0, [R2.64] ;  /* 0x0000000602007981 */ /* 0x000362000c1e1900 */
[----:B------:R-:W-:Y:S05]  /*18e0*/  BRA `(.L_x_1237) ;  /* 0x0000005000007947 */ /* 0x000fea0003800000 */
.L_x_1236:
[----:B------:R-:W-:Y:S01]  /*18f0*/  MOV R0, c[0x0][0x1d0] ;  /* 0x0000740000007a02 */ /* 0x000fe20000000f00 */
[----:B------:R-:W-:Y:S05]  /*1900*/  @!P1 BRA `(.L_x_1237) ;  /* 0x0000003000009947 */ /* 0x000fea0003800000 */
[----:B--2---:R-:W2:Y:S04]  /*1910*/  LDG.E R4, [R2.64] ;  /* 0x0000000602047981 */ /* 0x004ea8000c1e1900 */
[----:B------:R-:W2:Y:S02]  /*1920*/  LDG.E R0, [R2.64+0x4] ;  /* 0x0000040602007981 */ /* 0x000ea4000c1e1900 */
[----:B--2---:R-:W-:-:S04]  /*1930*/  IADD3 R0, -R4, R0, RZ ;  /* 0x0000000004007210 */ /* 0x004fc80007ffe1ff */
.L_x_1237:
[----:B-12---:R-:W-:Y:S01]  /*1940*/  LOP3.LUT R2, R242, 0xff000000, RZ, 0xc0, !PT ;  /* 0xff000000f2027812 */ /* 0x006fe200078ec0ff */
[--C-:B-----5:R-:W-:Y:S01]  /*1950*/  IMAD.IADD R19, R0, 0x1, -R7.reuse ;  /* 0x0000000100137824 */ /* 0x120fe200078e0a07 */
[----:B------:R-:W-:Y:S01]  /*1960*/  LOP3.LUT R3, R242, 0xff0000, RZ, 0xc0, !PT ;  /* 0x00ff0000f2037812 */ /* 0x000fe200078ec0ff */
[----:B------:R-:W-:Y:S01]  /*1970*/  BSSY B0, `(.L_x_1238) ;  /* 0x000002d000007945 */ /* 0x000fe20003800000 */
[----:B------:R-:W-:Y:S01]  /*1980*/  SHF.R.U32.HI R4, RZ, 0x8, R2 ;  /* 0x00000008ff047819 */ /* 0x000fe20000011602 */
[----:B------:R-:W-:Y:S01]  /*1990*/  IMAD.IADD R12, R10, 0x1, R7 ;  /* 0x000000010a0c7824 */ /* 0x000fe200078e0207 */
[----:B------:R-:W-:-:S02]  /*19a0*/  ISETP.GE.AND P0, PT, R19, 0x1, PT ;  /* 0x000000011300780c */ /* 0x000fc40003f06270 */
[----:B------:R-:W-:Y:S02]  /*19b0*/  LEA.HI R3, R3, R4, RZ, 0x10 ;  /* 0x0000000403037211 */ /* 0x000fe400078f80ff */
[----:B------:R-:W-:Y:S02]  /*19c0*/  IADD3 R0, R19, 0x3f, RZ ;  /* 0x0000003f13007810 */ /* 0x000fe40007ffe0ff */
[----:B------:R-:W-:Y:S02]  /*19d0*/  LOP3.LUT R14, R3, 0xff, RZ, 0xc0, !PT ;  /* 0x000000ff030e7812 */ /* 0x000fe400078ec0ff */
[----:B------:R-:W-:Y:S02]  /*19e0*/  SHF.R.U32.HI R5, RZ, 0x10, R3 ;  /* 0x00000010ff057819 */ /* 0x000fe40000011603 */
[----:B------:R-:W-:Y:S01]  /*19f0*/  SHF.R.S32.HI R2, RZ, 0x1f, R0 ;  /* 0x0000001fff027819 */ /* 0x000fe20000011400 */
[----:B------:R1:W-:Y:S03]  /*1a00*/  STL [R1+0x28], R14 ;  /* 0x0000280e01007387 */ /* 0x0003e60000100800 */
[----:B------:R-:W-:Y:S01]  /*1a10*/  LEA.HI R0, R2, R0, RZ, 0x6 ;  /* 0x0000000002007211 */ /* 0x000fe200078f30ff */
[----:B------:R1:W-:Y:S01]  /*1a20*/  STL [R1+0x4], R5 ;  /* 0x0000040501007387 */ /* 0x0003e20000100800 */
[----:B------:R-:W-:-:S02]  /*1a30*/  IMAD.MOV.U32 R2, RZ, RZ, RZ ;  /* 0x000000ffff027224 */ /* 0x000fc400078e00ff */
[----:B------:R-:W-:Y:S01]  /*1a40*/  SHF.R.S32.HI R8, RZ, 0x6, R0 ;  /* 0x00000006ff087819 */ /* 0x000fe20000011400 */
        /* <DEDUP_REMOVED lines=31> */
.L_x_1239:
[----:B------:R-:W-:Y:S05]  /*1c40*/  BSYNC B0 ;  /* 0x0000000000007941 */ /* 0x000fea0003800000 */
.L_x_1238:
[----:B------:R-:W-:Y:S01]  /*1c50*/  IMAD R242, R14, R2, RZ ;  /* 0x000000020ef27224 */ /* 0x000fe200078e02ff */
[----:B------:R-:W-:Y:S01]  /*1c60*/  PRMT R0, RZ, 0x7610, R0 ;  /* 0x00007610ff007816 */ /* 0x000fe20000000000 */
[----:B------:R-:W-:Y:S01]  /*1c70*/  CS2R R20, SRZ ;  /* 0x0000000000147805 */ /* 0x000fe2000001ff00 */
[----:B------:R-:W-:Y:S01]  /*1c80*/  CS2R R58, SRZ ;  /* 0x00000000003a7805 */ /* 0x000fe2000001ff00 */
[----:B------:R-:W-:Y:S01]  /*1c90*/  IMAD.IADD R2, R242, 0x1, R2 ;  /* 0x00000001f2027824 */ /* 0x000fe200078e0202 */
[----:B------:R-:W-:Y:S01]  /*1ca0*/  CS2R R56, SRZ ;  /* 0x0000000000387805 */ /* 0x000fe2000001ff00 */
        /* <DEDUP_REMOVED lines=65> */
[----:B------:R-:W2:Y:S01]  /*20c0*/  LDL R4, [R1+0x2c] ;  /* 0x00002c0001047983 */ /* 0x000ea20000100800 */
[----:B------:R-:W-:-:S04]  /*20d0*/  ISETP.NE.U32.AND P0, PT, RZ, c[0x0][0x340], PT ;  /* 0x0000d000ff007a0c */ /* 0x000fc80003f05070 */
[----:B------:R-:W-:-:S13]  /*20e0*/  ISETP.NE.AND.EX P0, PT, RZ, c[0x0][0x344], PT, P0 ;  /* 0x0000d100ff007a0c */ /* 0x000fda0003f05300 */
[----:B------:R-:W-:-:S05]  /*20f0*/  @P0 IMAD.WIDE R2, R244, R13, c[0x0][0x340] ;  /* 0x0000d000f4020625 */ /* 0x000fca00078e020d */
[----:B------:R3:W4:Y:S01]  /*2100*/  @P0 LDG.E R11, [R2.64] ;  /* 0x00000006020b0981 */ /* 0x000722000c1e1900 */
[----:B------:R-:W-:Y:S02]  /*2110*/  SHF.R.S32.HI R0, RZ, 0x1f, R6 ;  /* 0x0000001fff007819 */ /* 0x000fe40000011406 */
[----:B------:R-:W-:Y:S01]  /*2120*/  SEL R7, R246, RZ, !P2 ;  /* 0x000000fff6077207 */ /* 0x000fe20005000000 */
[----:B------:R-:W5:Y:S01]  /*2130*/  S2R R9, SR_TID.X ;  /* 0x0000000000097919 */ /* 0x000f620000002100 */
[----:B------:R-:W-:Y:S01]  /*2140*/  ISETP.GE.AND P5, PT, R237, c[0x0][0x1d4], PT ;  /* 0x00007500ed007a0c */ /* 0x000fe20003fa6270 */
[----:B------:R-:W-:Y:S01]  /*2150*/  IMAD R0, R0, c[0x0][0x178], RZ ;  /* 0x00005e0000007a24 */ /* 0x000fe200078e02ff */
[----:B------:R-:W-:Y:S01]  /*2160*/  ISETP.GE.AND P4, PT, R234, c[0x0][0x1d4], PT ;  /* 0x00007500ea007a0c */ /* 0x000fe20003f86270 */
[----:B------:R-:W-:Y:S01]  /*2170*/  IMAD R8, R7, c[0x0][0x1c0], RZ ;  /* 0x0000700007087a24 */ /* 0x000fe200078e02ff */
[----:B------:R-:W-:Y:S01]  /*2180*/  SHF.R.S32.HI R7, RZ, 0x1f, R12 ;  /* 0x0000001fff077819 */ /* 0x000fe2000001140c */
[----:B------:R-:W-:Y:S01]  /*2190*/  IMAD R0, R6, c[0x0][0x17c], R0 ;  /* 0x00005f0006007a24 */ /* 0x000fe200078e0200 */
[----:B------:R-:W-:-:S02]  /*21a0*/  SEL R10, RZ, 0x1, P4 ;  /* 0x00000001ff0a7807 */ /* 0x000fc40002000000 */
[----:B------:R-:W-:Y:S02]  /*21b0*/  ISETP.GE.AND P6, PT, R238, c[0x0][0x1d4], PT ;  /* 0x00007500ee007a0c */ /* 0x000fe40003fc6270 */
[----:B------:R-:W-:Y:S02]  /*21c0*/  P2R R90, PR, RZ, 0x20 ;  /* 0x00000020ff5a7803 */ /* 0x000fe40000000000 */
[----:B------:R-:W-:Y:S02]  /*21d0*/  P2R R91, PR, RZ, 0x10 ;  /* 0x00000010ff5b7803 */ /* 0x000fe40000000000 */
[----:B------:R-:W-:Y:S02]  /*21e0*/  ISETP.GE.AND P4, PT, R237, c[0x0][0x198], PT ;  /* 0x00006600ed007a0c */ /* 0x000fe40003f86270 */
[----:B------:R-:W-:Y:S01]  /*21f0*/  IADD3 R88, R150, -0x1, RZ ;  /* 0xffffffff96587810 */ /* 0x000fe20007ffe0ff */
[----:B---3--:R-:W-:Y:S01]  /*2200*/  IMAD.MOV.U32 R2, RZ, RZ, c[0x0][0x2c4] ;  /* 0x0000b100ff027624 */ /* 0x008fe200078e00ff */
[----:B-----5:R-:W-:-:S04]  /*2210*/  SHF.R.S32.HI R122, RZ, 0x1f, R9 ;  /* 0x0000001fff7a7819 */ /* 0x020fc80000011409 */
[----:B------:R-:W-:Y:S01]  /*2220*/  ISETP.NE.AND P3, PT, R2, 0x1, PT ;  /* 0x000000010200780c */ /* 0x000fe20003f65270 */
[----:B------:R-:W-:Y:S01]  /*2230*/  IMAD.WIDE.U32 R2, R6, c[0x0][0x178], RZ ;  /* 0x00005e0006027a25 */ /* 0x000fe200078e00ff */
[----:B------:R-:W-:-:S03]  /*2240*/  LEA.HI R122, R122, R9, RZ, 0x3 ;  /* 0x000000097a7a7211 */ /* 0x000fc600078f18ff */
[----:B------:R-:W-:Y:S01]  /*2250*/  IMAD.IADD R3, R3, 0x1, R0 ;  /* 0x0000000103037824 */ /* 0x000fe200078e0200 */
[----:B------:R-:W-:-:S03]  /*2260*/  SHF.R.S32.HI R122, RZ, 0x3, R122 ;  /* 0x00000003ff7a7819 */ /* 0x000fc6000001147a */
[----:B------:R-:W-:-:S04]  /*2270*/  IMAD.WIDE.U32 R2, R245, c[0x0][0x1b8], R2 ;  /* 0x00006e00f5027a25 */ /* 0x000fc800078e0002 */
[----:B-1----:R-:W-:Y:S01]  /*2280*/  IMAD R5, R245, c[0x0][0x1bc], R3 ;  /* 0x00006f00f5057a24 */ /* 0x002fe200078e0203 */
[----:B------:R-:W-:-:S05]  /*2290*/  SEL R3, R244, RZ, !P2 ;  /* 0x000000fff4037207 */ /* 0x000fca0005000000 */
[----:B------:R-:W-:Y:S01]  /*22a0*/  IMAD R14, R3, c[0x0][0x1c4], R8 ;  /* 0x00007100030e7a24 */ /* 0x000fe200078e0208 */
[----:B--2---:R-:W-:-:S05]  /*22b0*/  LEA R6, R241, R4, 0x7 ;  /* 0x00000004f1067211 */ /* 0x004fca00078e38ff */
[----:B------:R-:W-:-:S04]  /*22c0*/  @P3 IMAD.HI.U32 R4, R6, c[0x0][0x2c8], RZ ;  /* 0x0000b20006043a27 */ /* 0x000fc800078e00ff */
[----:B------:R-:W-:Y:S01]  /*22d0*/  IMAD.MOV.U32 R0, RZ, RZ, R6 ;  /* 0x000000ffff007224 */ /* 0x000fe200078e0006 */
[----:B------:R-:W-:Y:S01]  /*22e0*/  @P3 SHF.R.U32.HI R0, RZ, c[0x0][0x2cc], R4 ;  /* 0x0000b300ff003a19 */ /* 0x000fe20000011604 */
[----:B------:R-:W-:Y:S01]  /*22f0*/  IMAD.MOV.U32 R4, RZ, RZ, R2 ;  /* 0x000000ffff047224 */ /* 0x000fe200078e0002 */
[----:B------:R-:W-:Y:S02]  /*2300*/  IADD3 R2, P2, R122, R12, RZ ;  /* 0x0000000c7a027210 */ /* 0x000fe40007f5e0ff */
[----:B------:R-:W-:Y:S01]  /*2310*/  ISETP.GE.AND P3, PT, R236, c[0x0][0x198], PT ;  /* 0x00006600ec007a0c */ /* 0x000fe20003f66270 */
[----:B------:R-:W-:Y:S01]  /*2320*/  IMAD.WIDE.U32 R4, R3, c[0x0][0x1c0], R4 ;  /* 0x0000700003047a25 */ /* 0x000fe200078e0004 */
[----:B------:R-:W-:Y:S02]  /*2330*/  LEA.HI.X.SX32 R3, R122, R7, 0x1, P2 ;  /* 0x000000077a037211 */ /* 0x000fe400010f0eff */
[----:B------:R-:W-:Y:S01]  /*2340*/  SEL R7, RZ, 0xffffffff, P5 ;  /* 0xffffffffff077807 */ /* 0x000fe20002800000 */
[----:B------:R-:W-:Y:S01]  /*2350*/  IMAD.WIDE.U32 R8, R2, c[0x0][0x1e0], R234 ;  /* 0x0000780002087a25 */ /* 0x000fe200078e00ea */
[----:B------:R-:W-:-:S02]  /*2360*/  ISETP.GE.AND P2, PT, R236, c[0x0][0x1d4], PT ;  /* 0x00007500ec007a0c */ /* 0x000fc40003f46270 */
[----:B------:R-:W-:Y:S01]  /*2370*/  SHF.L.U32 R17, R7, 0x1, RZ ;  /* 0x0000000107117819 */ /* 0x000fe200000006ff */
[C---:B------:R-:W-:Y:S01]  /*2380*/  IMAD R15, R3.reuse, c[0x0][0x1e0], RZ ;  /* 0x00007800030f7a24 */ /* 0x040fe200078e02ff */
[----:B------:R-:W-:Y:S01]  /*2390*/  P2R R20, PR, RZ, 0x4 ;  /* 0x00000004ff147803 */ /* 0x000fe20000000000 */
[----:B------:R-:W-:Y:S01]  /*23a0*/  IMAD R3, R3, c[0x0][0x208], RZ ;  /* 0x0000820003037a24 */ /* 0x000fe200078e02ff */
[----:B------:R-:W-:Y:S01]  /*23b0*/  LOP3.LUT R17, R17, 0x2, R10, 0xe2, !PT ;  /* 0x0000000211117812 */ /* 0x000fe200078ee20a */
[----:B------:R-:W-:Y:S01]  /*23c0*/  IMAD R16, R2, c[0x0][0x1e4], R15 ;  /* 0x0000790002107a24 */ /* 0x000fe200078e020f */
[----:B------:R-:W-:Y:S01]  /*23d0*/  ISETP.GE.AND P5, PT, R234, c[0x0][0x198], PT ;  /* 0x00006600ea007a0c */ /* 0x000fe20003fa6270 */
[----:B------:R-:W-:-:S04]  /*23e0*/  IMAD.WIDE.U32 R12, R2, c[0x0][0x208], R234 ;  /* 0x00008200020c7a25 */ /* 0x000fc800078e00ea */
[----:B------:R-:W-:Y:S01]  /*23f0*/  IMAD R15, R2, c[0x0][0x20c], R3 ;  /* 0x00008300020f7a24 */ /* 0x000fe200078e0203 */
[--C-:B------:R-:W-:Y:S01]  /*2400*/  SHF.R.S32.HI R2, RZ, 0x1f, R0.reuse ;  /* 0x0000001fff027819 */ /* 0x100fe20000011400 */
[----:B------:R-:W-:Y:S01]  /*2410*/  IMAD.MOV R7, RZ, RZ, -R0 ;  /* 0x000000ffff077224 */ /* 0x000fe200078e0a00 */
[----:B------:R-:W-:Y:S02]  /*2420*/  IADD3 R3, R5, R14, RZ ;  /* 0x0000000e05037210 */ /* 0x000fe40007ffe0ff */
[----:B------:R-:W-:Y:S01]  /*2430*/  SEL R14, RZ, 0x4, P2 ;  /* 0x00000004ff0e7807 */ /* 0x000fe20001000000 */
[----:B------:R-:W-:Y:S01]  /*2440*/  IMAD R5, R2, c[0x0][0x1b0], RZ ;  /* 0x00006c0002057a24 */ /* 0x000fe200078e02ff */
[----:B------:R-:W-:Y:S01]  /*2450*/  ISETP.GE.AND P2, PT, R238, c[0x0][0x198], PT ;  /* 0x00006600ee007a0c */ /* 0x000fe20003f46270 */
[----:B------:R-:W-:Y:S02]  /*2460*/  IMAD.MOV.U32 R2, RZ, RZ, R4 ;  /* 0x000000ffff027224 */ /* 0x000fe400078e0004 */
[C---:B------:R-:W-:Y:S01]  /*2470*/  IMAD R4, R0.reuse, c[0x0][0x1b4], R5 ;  /* 0x00006d0000047a24 */ /* 0x040fe200078e0205 */
[----:B------:R-:W-:Y:S01]  /*2480*/  IADD3 R5, R9, R16, RZ ;  /* 0x0000001009057210 */ /* 0x000fe20007ffe0ff */
[----:B------:R-:W-:-:S04]  /*2490*/  IMAD.WIDE.U32 R2, R0, c[0x0][0x1b0], R2 ;  /* 0x00006c0000027a25 */ /* 0x000fc800078e0002 */
[----:B------:R-:W-:Y:S01]  /*24a0*/  IMAD R10, R7, c[0x0][0x2c4], R6 ;  /* 0x0000b100070a7a24 */ /* 0x000fe200078e0206 */
[----:B------:R-:W-:Y:S01]  /*24b0*/  IADD3 R3, R3, R4, RZ ;  /* 0x0000000403037210 */ /* 0x000fe20007ffe0ff */
[----:B------:R-:W-:Y:S01]  /*24c0*/  IMAD.MOV.U32 R4, RZ, RZ, R8 ;  /* 0x000000ffff047224 */ /* 0x000fe200078e0008 */
[----:B------:R-:W-:Y:S01]  /*24d0*/  SEL R6, RZ, 0x8, P6 ;  /* 0x00000008ff067807 */ /* 0x000fe20003000000 */
[----:B------:R-:W-:Y:S01]  /*24e0*/  IMAD.IADD R7, R13, 0x1, R15 ;  /* 0x000000010d077824 */ /* 0x000fe200078e020f */
[----:B------:R-:W-:Y:S01]  /*24f0*/  SHF.R.S32.HI R0, RZ, 0x1f, R10 ;  /* 0x0000001fff007819 */ /* 0x000fe2000001140a */
[----:B------:R-:W-:Y:S01]  /*2500*/  IMAD.WIDE.U32 R8, R245, c[0x0][0x1e8], R4 ;  /* 0x00007a00f5087a25 */ /* 0x000fe200078e0004 */
[----:B------:R-:W-:Y:S02]  /*2510*/  LOP3.LUT R32, R6, R17, R14, 0xfe, !PT ;  /* 0x0000001106207212 */ /* 0x000fe400078efe0e */
[----:B------:R-:W-:Y:S01]  /*2520*/  MOV R6, R12 ;  /* 0x0000000c00067202 */ /* 0x000fe20000000f00 */
[----:B------:R-:W-:Y:S01]  /*2530*/  IMAD R4, R0, c[0x0][0x1a8], RZ ;  /* 0x00006a0000047a24 */ /* 0x000fe200078e02ff */
[----:B----4-:R-:W-:Y:S01]  /*2540*/  @P0 SHF.R.S32.HI R0, RZ, 0x1f, R11 ;  /* 0x0000001fff000819 */ /* 0x010fe2000001140b */
[----:B------:R-:W-:Y:S01]  /*2550*/  @!P0 IMAD.MOV.U32 R0, RZ, RZ, R246 ;  /* 0x000000ffff008224 */ /* 0x000fe200078e00f6 */
[----:B------:R-:W-:Y:S01]  /*2560*/  @!P0 MOV R11, R244 ;  /* 0x000000f4000b8202 */ /* 0x000fe20000000f00 */
[----:B------:R-:W-:-:S02]  /*2570*/  IMAD R12, R10, c[0x0][0x1ac], R4 ;  /* 0x00006b000a0c7a24 */ /* 0x000fc400078e0204 */
[----:B------:R-:W-:Y:S01]  /*2580*/  IMAD.WIDE.U32 R4, R245, c[0x0][0x210], R6 ;  /* 0x00008400f5047a25 */ /* 0x000fe200078e0006 */
[----:B------:R-:W-:Y:S02]  /*2590*/  SEL R6, R0, RZ, !P1 ;  /* 0x000000ff00067207 */ /* 0x000fe40004800000 */
[----:B------:R-:W-:Y:S01]  /*25a0*/  SEL R0, R11, RZ, !P1 ;  /* 0x000000ff0b007207 */ /* 0x000fe20004800000 */
[----:B------:R-:W-:-:S04]  /*25b0*/  IMAD.WIDE.U32 R2, R10, c[0x0][0x1a8], R2 ;  /* 0x00006a000a027a25 */ /* 0x000fc800078e0002 */
[----:B------:R-:W-:Y:S01]  /*25c0*/  IMAD.IADD R3, R3, 0x1, R12 ;  /* 0x0000000103037824 */ /* 0x000fe200078e020c */
[----:B------:R-:W-:Y:S01]  /*25d0*/  LEA R15, P0, R2, c[0x0][0x160], 0x1 ;  /* 0x00005800020f7a11 */ /* 0x000fe200078008ff */
[----:B------:R-:W-:Y:S01]  /*25e0*/  IMAD R7, R6, c[0x0][0x1f0], RZ ;  /* 0x00007c0006077a24 */ /* 0x000fe200078e02ff */
[----:B------:R-:W-:Y:S01]  /*25f0*/  LEA R12, R241, R122, 0x7 ;  /* 0x0000007af10c7211 */ /* 0x000fe200078e38ff */
[C---:B------:R-:W-:Y:S01]  /*2600*/  IMAD R5, R245.reuse, c[0x0][0x214], R5 ;  /* 0x00008500f5057a24 */ /* 0x040fe200078e0205 */
[----:B------:R-:W-:Y:S01]  /*2610*/  LEA.HI.X R14, R2, c[0x0][0x164], R3, 0x1, P0 ;  /* 0x00005900020e7a11 */ /* 0x000fe200000f0c03 */
[----:B------:R-:W-:Y:S02]  /*2620*/  IMAD R6, R6, c[0x0][0x218], RZ ;  /* 0x0000860006067a24 */ /* 0x000fe400078e02ff */
[----:B------:R-:W-:Y:S02]  /*2630*/  IMAD R9, R245, c[0x0][0x1ec], R9 ;  /* 0x00007b00f5097a24 */ /* 0x000fe400078e0209 */
[----:B------:R-:W-:-:S02]  /*2640*/  IMAD R2, R0, c[0x0][0x21c], R6 ;  /* 0x0000870000027a24 */ /* 0x000fc400078e0206 */
[----:B------:R-:W-:-:S04]  /*2650*/  IMAD.WIDE.U32 R222, R0, c[0x0][0x218], R4 ;  /* 0x0000860000de7a25 */ /* 0x000fc800078e0004 */
[C---:B------:R-:W-:Y:S01]  /*2660*/  IMAD R3, R0.reuse, c[0x0][0x1f4], R7 ;  /* 0x00007d0000037a24 */ /* 0x040fe200078e0207 */
[----:B------:R-:W-:Y:S01]  /*2670*/  IADD3 R226, R223, R2, RZ ;  /* 0x00000002dfe27210 */ /* 0x000fe20007ffe0ff */
[----:B------:R-:W-:-:S04]  /*2680*/  IMAD.WIDE.U32 R220, R0, c[0x0][0x1f0], R8 ;  /* 0x00007c0000dc7a25 */ /* 0x000fc800078e0008 */
[----:B------:R-:W-:Y:S01]  /*2690*/  IMAD.IADD R224, R221, 0x1, R3 ;  /* 0x00000001dde07824 */ /* 0x000fe200078e0203 */
[----:B------:R-:W-:Y:S05]  /*26a0*/  BRA.DIV ~URZ, `(.L_x_1241) ;  /* 0x0000c6a27f007947 */ /* 0x000fea000b800000 */
[----:B------:R1:W2:Y:S02]  /*26b0*/  SHFL.IDX PT, R4, R14, RZ, 0x181f ;  /* 0x00181fff0e047589 */ /* 0x0002a400000e0000 */
.L_x_1320:
[----:B------:R-:W-:Y:S05]  /*26c0*/  BRA.DIV ~URZ, `(.L_x_1242) ;  /* 0x0000c6f27f007947 */ /* 0x000fea000b800000 */
[----:B------:R3:W4:Y:S02]  /*26d0*/  SHFL.IDX PT, R0, R15, RZ, 0x181f ;  /* 0x00181fff0f007589 */ /* 0x00072400000e0000 */
.L_x_1321:
[----:B------:R-:W-:Y:S01]  /*26e0*/  IMAD R13, R18, c[0x0][0x2c4], RZ ;  /* 0x0000b100120d7a24 */ /* 0x000fe200078e02ff */
[----:B------:R-:W-:Y:S04]  /*26f0*/  BSSY B0, `(.L_x_1243) ;  /* 0x0000013000007945 */ /* 0x000fe80003800000 */
[----:B------:R-:W-:-:S13]  /*2700*/  ISETP.GE.AND P0, PT, R12, R13, PT ;  /* 0x0000000d0c00720c */ /* 0x000fda0003f06270 */
[----:B------:R-:W-:Y:S05]  /*2710*/  @P0 BRA `(.L_x_1244) ;  /* 0x0000010000000947 */ /* 0x000fea0003800000 */
[----:B------:R-:W5:Y:S01]  /*2720*/  LDL R2, [R1] ;  /* 0x0000000001027983 */ /* 0x000f620000100800 */
[----:B----4-:R-:W-:-:S04]  /*2730*/  LEA R10, P0, R234, R0, 0x1 ;  /* 0x00000000ea0a7211 */ /* 0x010fc800078008ff */
[----:B--2---:R-:W-:Y:S02]  /*2740*/  LEA.HI.X R11, R234, R4, R235, 0x1, P0 ;  /* 0x00000004ea0b7211 */ /* 0x004fe400000f0ceb */
[----:B------:R-:W-:-:S03]  /*2750*/  LEA R8, P0, R237, R0, 0x1 ;  /* 0x00000000ed087211 */ /* 0x000fc600078008ff */
[----:B------:R-:W-:Y:S01]  /*2760*/  @!PT LDS RZ, [RZ] ;  /* 0x00000000fffff984 */ /* 0x000fe20000000800 */
[----:B------:R-:W-:Y:S01]  /*2770*/  @!PT LDS RZ, [RZ] ;  /* 0x00000000fffff984 */ /* 0x000fe20000000800 */
[----:B------:R-:W-:Y:S01]  /*2780*/  @!PT LDS RZ, [RZ] ;  /* 0x00000000fffff984 */ /* 0x000fe20000000800 */
[----:B------:R2:W-:Y:S01]  /*2790*/  LDGSTS.E.BYPASS.LTC128B.128 [R218+0x10100], [R10.64], !P5 ;  /* 0x101000000ada7fae */ /* 0x0005e2000e901d46 */
[----:B-----5:R-:W-:Y:S02]  /*27a0*/  LEA.HI.X R9, R237, R4, R2, 0x1, P0 ;  /* 0x00000004ed097211 */ /* 0x020fe400000f0c02 */
[----:B------:R-:W-:-:S03]  /*27b0*/  LEA R6, P0, R236, R0, 0x1 ;  /* 0x00000000ec067211 */ /* 0x000fc600078008ff */
[----:B------:R2:W-:Y:S01]  /*27c0*/  LDGSTS.E.BYPASS.LTC128B.128 [R218+0x14100], [R8.64], !P4 ;  /* 0x1410000008da7fae */ /* 0x0005e2000e101d46 */
[----:B------:R-:W-:Y:S02]  /*27d0*/  LEA.HI.X R7, R236, R4, R252, 0x1, P0 ;  /* 0x00000004ec077211 */ /* 0x000fe400000f0cfc */
[----:B------:R-:W-:-:S03]  /*27e0*/  LEA R2, P0, R238, R0, 0x1 ;  /* 0x00000000ee027211 */ /* 0x000fc600078008ff */
[----:B------:R2:W-:Y:S01]  /*27f0*/  LDGSTS.E.BYPASS.LTC128B.128 [R218+0x18100], [R6.64], !P3 ;  /* 0x1810000006da7fae */ /* 0x0005e2000d901d46 */
[----:B------:R-:W-:-:S05]  /*2800*/  LEA.HI.X R3, R238, R4, R247, 0x1, P0 ;  /* 0x00000004ee037211 */ /* 0x000fca00000f0cf7 */
[----:B------:R2:W-:Y:S04]  /*2810*/  LDGSTS.E.BYPASS.LTC128B.128 [R218+0x1c100], [R2.64], !P2 ;  /* 0x1c10000002da7fae */ /* 0x0005e8000d101d46 */
.L_x_1244:
[----:B------:R-:W-:Y:S05]  /*2820*/  BSYNC B0 ;  /* 0x0000000000007941 */ /* 0x000fea0003800000 */
.L_x_1243:
[----:B------:R-:W-:Y:S05]  /*2830*/  BRA.DIV ~URZ, `(.L_x_1245) ;  /* 0x0000c5e27f007947 */ /* 0x000fea000b800000 */
[----:B--2---:R2:W1:Y:S04]  /*2840*/  SHFL.IDX PT, R4, R14, 0x1, 0x181f ;  /* 0x00381f000e047f89 */ /* 0x00446800000e0000 */
[----:B----4-:R2:W4:Y:S02]  /*2850*/  SHFL.IDX PT, R0, R15, 0x1, 0x181f ;  /* 0x00381f000f007f89 */ /* 0x01052400000e0000 */
.L_x_1322:
[----:B------:R-:W-:Y:S01]  /*2860*/  IADD3 R2, R12, 0x20, RZ ;  /* 0x000000200c027810 */ /* 0x000fe20007ffe0ff */
[----:B------:R-:W-:Y:S03]  /*2870*/  BSSY B0, `(.L_x_1246) ;  /* 0x0000013000007945 */ /* 0x000fe60003800000 */
[----:B------:R-:W-:-:S13]  /*2880*/  ISETP.GE.AND P0, PT, R2, R13, PT ;  /* 0x0000000d0200720c */ /* 0x000fda0003f06270 */
[----:B------:R-:W-:Y:S05]  /*2890*/  @P0 BRA `(.L_x_1247) ;  /* 0x0000010000000947 */ /* 0x000fea0003800000 */
[----:B------:R-:W5:Y:S01]  /*28a0*/  LDL R3, [R1] ;  /* 0x0000000001037983 */ /* 0x000f620000100800 */
[----:B----4-:R-:W-:-:S04]  /*28b0*/  LEA R10, P0, R234, R0, 0x1 ;  /* 0x00000000ea0a7211 */ /* 0x010fc800078008ff */
[----:B-1----:R-:W-:Y:S02]  /*28c0*/  LEA.HI.X R11, R234, R4, R235, 0x1, P0 ;  /* 0x00000004ea0b7211 */ /* 0x002fe400000f0ceb */
        /* <DEDUP_REMOVED lines=13> */
.L_x_1247:
[----:B------:R-:W-:Y:S05]  /*29a0*/  BSYNC B0 ;  /* 0x0000000000007941 */ /* 0x000fea0003800000 */
.L_x_1246:
[----:B------:R-:W-:Y:S05]  /*29b0*/  BRA.DIV ~URZ, `(.L_x_1248) ;  /* 0x0000c5227f007947 */ /* 0x000fea000b800000 */
[----:B-1----:R1:W2:Y:S02]  /*29c0*/  SHFL.IDX PT, R4, R14, 0x2, 0x181f ;  /* 0x00581f000e047f89 */ /* 0x0022a400000e0000 */
.L_x_1323:
[----:B------:R-:W-:Y:S05]  /*29d0*/  BRA.DIV ~URZ, `(.L_x_1249) ;  /* 0x0000c5727f007947 */ /* 0x000fea000b800000 */
[----:B----4-:R4:W1:Y:S02]  /*29e0*/  SHFL.IDX PT, R0, R15, 0x2, 0x181f ;  /* 0x00581f000f007f89 */ /* 0x01086400000e0000 */
.L_x_1324:
[----:B------:R-:W-:Y:S01]  /*29f0*/  IADD3 R2, R12, 0x40, RZ ;  /* 0x000000400c027810 */ /* 0x000fe20007ffe0ff */
[----:B------:R-:W-:Y:S03]  /*2a00*/  BSSY B0, `(.L_x_1250) ;  /* 0x0000013000007945 */ /* 0x000fe60003800000 */
[----:B------:R-:W-:-:S13]  /*2a10*/  ISETP.GE.AND P0, PT, R2, R13, PT ;  /* 0x0000000d0200720c */ /* 0x000fda0003f06270 */
[----:B------:R-:W-:Y:S05]  /*2a20*/  @P0 BRA `(.L_x_1251) ;  /* 0x0000010000000947 */ /* 0x000fea0003800000 */
[----:B------:R-:W5:Y:S01]  /*2a30*/  LDL R3, [R1] ;  /* 0x0000000001037983 */ /* 0x000f620000100800 */
[----:B-1----:R-:W-:-:S04]  /*2a40*/  LEA R10, P0, R234, R0, 0x1 ;  /* 0x00000000ea0a7211 */ /* 0x002fc800078008ff */
        /* <DEDUP_REMOVED lines=14> */
.L_x_1251:
[----:B------:R-:W-:Y:S05]  /*2b30*/  BSYNC B0 ;  /* 0x0000000000007941 */ /* 0x000fea0003800000 */
.L_x_1250:
[----:B------:R-:W-:Y:S05]  /*2b40*/  BRA.DIV ~URZ, `(.L_x_1252) ;  /* 0x0000c4627f007947 */ /* 0x000fea000b800000 */
[----:B--2---:R2:W3:Y:S04]  /*2b50*/  SHFL.IDX PT, R4, R14, 0x3, 0x181f ;  /* 0x00781f000e047f89 */ /* 0x0044e800000e0000 */
[----:B-1----:R2:W1:Y:S02]  /*2b60*/  SHFL.IDX PT, R0, R15, 0x3, 0x181f ;  /* 0x00781f000f007f89 */ /* 0x00246400000e0000 */
.L_x_1325:
[----:B------:R-:W5:Y:S01]  /*2b70*/  LDL R3, [R1] ;  /* 0x0000000001037983 */ /* 0x000f620000100800 */
[----:B------:R-:W-:Y:S01]  /*2b80*/  IADD3 R2, R12, 0x60, RZ ;  /* 0x000000600c027810 */ /* 0x000fe20007ffe0ff */
[----:B------:R-:W-:Y:S02]  /*2b90*/  IMAD R89, R88, -0x40, R19 ;  /* 0xffffffc058597824 */ /* 0x000fe400078e0213 */
[----:B------:R-:W2:Y:S01]  /*2ba0*/  S2R R5, SR_TID.X ;  /* 0x0000000000057919 */ /* 0x000ea20000002100 */
[----:B------:R-:W-:-:S13]  /*2bb0*/  ISETP.GE.AND P1, PT, R2, R13, PT ;  /* 0x0000000d0200720c */ /* 0x000fda0003f26270 */
[----:B-1----:R-:W-:-:S04]  /*2bc0*/  @!P1 LEA R8, P0, R234, R0, 0x1 ;  /* 0x00000000ea089211 */ /* 0x002fc800078008ff */
[----:B---3--:R-:W-:Y:S02]  /*2bd0*/  @!P1 LEA.HI.X R9, R234, R4, R235, 0x1, P0 ;  /* 0x00000004ea099211 */ /* 0x008fe400000f0ceb */
[----:B------:R-:W-:-:S03]  /*2be0*/  @!P1 LEA R6, P0, R237, R0, 0x1 ;  /* 0x00000000ed069211 */ /* 0x000fc600078008ff */
[----:B------:R-:W-:Y:S01]  /*2bf0*/  @!PT LDS RZ, [RZ] ;  /* 0x00000000fffff984 */ /* 0x000fe20000000800 */
[----:B------:R-:W-:Y:S01]  /*2c00*/  @!PT LDS RZ, [RZ] ;  /* 0x00000000fffff984 */ /* 0x000fe20000000800 */
[----:B------:R-:W-:Y:S01]  /*2c10*/  @!PT LDS RZ, [RZ] ;  /* 0x00000000fffff984 */ /* 0x000fe20000000800 */
[----:B------:R1:W-:Y:S01]  /*2c20*/  @!P1 LDGSTS.E.BYPASS.LTC128B.128 [R218+0x13100], [R8.64], !P5 ;  /* 0x1310000008da9fae */ /* 0x0003e2000e901d46 */
[----:B--2---:R-:W-:Y:S02]  /*2c30*/  SHF.R.S32.HI R10, RZ, 0x1f, R5 ;  /* 0x0000001fff0a7819 */ /* 0x004fe40000011405 */
[----:B------:R-:W-:Y:S02]  /*2c40*/  ISETP.NE.AND P5, PT, R20, RZ, PT ;  /* 0x000000ff1400720c */ /* 0x000fe40003fa5270 */
[----:B------:R-:W-:-:S04]  /*2c50*/  LEA.HI R10, R10, R5, RZ, 0x3 ;  /* 0x000000050a0a7211 */ /* 0x000fc800078f18ff */
[----:B------:R-:W-:-:S05]  /*2c60*/  SHF.R.S32.HI R10, RZ, 0x3, R10 ;  /* 0x00000003ff0a7819 */ /* 0x000fca000001140a */
[----:B------:R-:W-:Y:S01]  /*2c70*/  IMAD.IADD R5, R19, 0x1, -R10 ;  /* 0x0000000113057824 */ /* 0x000fe200078e0a0a */
[----:B-----5:R-:W-:Y:S02]  /*2c80*/  @!P1 LEA.HI.X R7, R237, R4, R3, 0x1, P0 ;  /* 0x00000004ed079211 */ /* 0x020fe400000f0c03 */
[----:B------:R-:W-:-:S03]  /*2c90*/  @!P1 LEA R2, P0, R236, R0, 0x1 ;  /* 0x00000000ec029211 */ /* 0x000fc600078008ff */
[----:B------:R2:W-:Y:S01]  /*2ca0*/  @!P1 LDGSTS.E.BYPASS.LTC128B.128 [R218+0x17100], [R6.64], !P4 ;  /* 0x1710000006da9fae */ /* 0x0005e2000e101d46 */
[----:B------:R-:W-:Y:S02]  /*2cb0*/  @!P1 LEA.HI.X R3, R236, R4, R252, 0x1, P0 ;  /* 0x00000004ec039211 */ /* 0x000fe400000f0cfc */
[----:B------:R-:W-:-:S03]  /*2cc0*/  ISETP.NE.AND P4, PT, R90, RZ, PT ;  /* 0x000000ff5a00720c */ /* 0x000fc60003f85270 */
[----:B------:R3:W-:Y:S01]  /*2cd0*/  @!P1 LDGSTS.E.BYPASS.LTC128B.128 [R218+0x1b100], [R2.64], !P3 ;  /* 0x1b10000002da9fae */ /* 0x0007e2000d901d46 */
[----:B------:R-:W-:Y:S02]  /*2ce0*/  ISETP.NE.AND P3, PT, R91, RZ, PT ;  /* 0x000000ff5b00720c */ /* 0x000fe40003f65270 */
[----:B--2---:R-:W-:-:S05]  /*2cf0*/  SHF.R.S32.HI R6, RZ, 0x1f, R88 ;  /* 0x0000001fff067819 */ /* 0x004fca0000011458 */
[----:B------:R-:W-:Y:S01]  /*2d00*/  IMAD R7, R6, c[0x0][0x1e0], RZ ;  /* 0x0000780006077a24 */ /* 0x000fe200078e02ff */
[----:B---3--:R-:W-:Y:S01]  /*2d10*/  @!P1 LEA R2, P0, R238, R0, 0x1 ;  /* 0x00000000ee029211 */ /* 0x008fe200078008ff */
[C---:B------:R-:W-:Y:S02]  /*2d20*/  IMAD R0, R88.reuse, -0x40, R5 ;  /* 0xffffffc058007824 */ /* 0x040fe400078e0205 */
[----:B------:R-:W-:Y:S01]  /*2d30*/  IMAD R7, R88, c[0x0][0x1e4], R7 ;  /* 0x0000790058077a24 */ /* 0x000fe200078e0207 */
[----:B------:R-:W-:Y:S01]  /*2d40*/  @!P1 LEA.HI.X R3, R238, R4, R247, 0x1, P0 ;  /* 0x00000004ee039211 */ /* 0x000fe200000f0cf7 */
[----:B------:R-:W-:Y:S01]  /*2d50*/  IMAD.WIDE.U32 R4, R88, c[0x0][0x1e0], RZ ;  /* 0x0000780058047a25 */ /* 0x000fe200078e00ff */
[----:B------:R-:W-:-:S03]  /*2d60*/  ISETP.GE.AND P0, PT, R0, 0x1, PT ;  /* 0x000000010000780c */ /* 0x000fc60003f06270 */
[----:B------:R2:W-:Y:S01]  /*2d70*/  @!P1 LDGSTS.E.BYPASS.LTC128B.128 [R218+0x1f100], [R2.64], !P2 ;  /* 0x1f10000002da9fae */ /* 0x0005e2000d101d46 */
[----:B------:R-:W-:Y:S02]  /*2d80*/  ISETP.GE.AND P2, PT, R0, 0x21, PT ;  /* 0x000000210000780c */ /* 0x000fe40003f46270 */
[----:B------:R-:W-:Y:S01]  /*2d90*/  LEA R0, P1, R4, R220, 0x6 ;  /* 0x000000dc04007211 */ /* 0x000fe200078230ff */
[----:B------:R-:W0:Y:S01]  /*2da0*/  LDGDEPBAR ;  /* 0x00000000000079af */ /* 0x000e220000000000 */
[----:B------:R-:W-:Y:S01]  /*2db0*/  WARPSYNC 0xffffffff ;  /* 0xffffffff00007948 */ /* 0x000fe20003800000 */
[----:B------:R-:W-:Y:S02]  /*2dc0*/  BSSY B0, `(.L_x_1253) ;  /* 0x0000132000007945 */ /* 0x000fe40003800000 */
[----:B------:R-:W-:Y:S01]  /*2dd0*/  BAR.SYNC.DEFER_BLOCKING 0x0 ;  /* 0x0000000000007b1d */ /* 0x000fe20000010000 */
[----:B--2---:R-:W-:Y:S02]  /*2de0*/  IMAD.IADD R2, R5, 0x1, R7 ;  /* 0x0000000105027824 */ /* 0x004fe400078e0207 */
[----:B------:R-:W-:-:S03]  /*2df0*/  IMAD.MOV.U32 R3, RZ, RZ, 0x20 ;  /* 0x00000020ff037424 */ /* 0x000fc600078e00ff */
[----:B------:R-:W-:Y:S01]  /*2e00*/  LEA.HI.X R2, R4, R224, R2, 0x6, P1 ;  /* 0x000000e004027211 */ /* 0x000fe200008f3402 */
[----:B-1----:R-:W-:Y:S01]  /*2e10*/  IMAD.WIDE.U32 R8, R3, c[0x0][0x1e0], RZ ;  /* 0x0000780003087a25 */ /* 0x002fe200078e00ff */
[----:B------:R-:W-:-:S03]  /*2e20*/  @P0 LEA R4, P1, R0, c[0x0][0x1c8], 0x1 ;  /* 0x0000720000040a11 */ /* 0x000fc600078208ff */
[----:B------:R-:W-:Y:S01]  /*2e30*/  IMAD R3, R3, c[0x0][0x1e4], RZ ;  /* 0x0000790003037a24 */ /* 0x000fe200078e02ff */
[C---:B------:R-:W-:Y:S02]  /*2e40*/  @P0 LEA.HI.X R5, R0.reuse, c[0x0][0x1cc], R2, 0x1, P1 ;  /* 0x0000730000050a11 */ /* 0x040fe400008f0c02 */
[----:B------:R-:W-:-:S03]  /*2e50*/  @P2 IADD3 R0, P1, R0, R8, RZ ;  /* 0x0000000800002210 */ /* 0x000fc60007f3e0ff */
[----:B------:R-:W-:Y:S01]  /*2e60*/  @!PT LDS RZ, [RZ] ;  /* 0x00000000fffff984 */ /* 0x000fe20000000800 */
[----:B------:R-:W-:Y:S01]  /*2e70*/  @!PT LDS RZ, [RZ] ;  /* 0x00000000fffff984 */ /* 0x000fe20000000800 */
[----:B------:R-:W-:Y:S01]  /*2e80*/  @!PT LDS RZ, [RZ] ;  /* 0x00000000fffff984 */ /* 0x000fe20000000800 */
[----:B------:R1:W-:Y:S01]  /*2e90*/  @P0 LDGSTS.E.BYPASS.LTC128B.128 [R218+0x8100], [R4.64], !P3 ;  /* 0x0810000004da0fae */ /* 0x0003e2000d901d46 */
[----:B------:R-:W-:Y:S02]  /*2ea0*/  @P2 IADD3.X R3, R2, R9, R3, P1, !PT ;  /* 0x0000000902032210 */ /* 0x000fe40000ffe403 */
[C---:B------:R-:W-:Y:S01]  /*2eb0*/  @P2 LEA R2, P1, R0.reuse, c[0x0][0x1c8], 0x1 ;  /* 0x0000720000022a11 */ /* 0x040fe200078208ff */
[----:B------:R1:W-:Y:S03]  /*2ec0*/  @P0 LDGSTS.E.BYPASS.LTC128B.128 [R218+0xa100], [R4.64+0x80], !P4 ;  /* 0x0a10008004da0fae */ /* 0x0003e6000e101d46 */
[----:B------:R-:W-:Y:S01]  /*2ed0*/  @P2 LEA.HI.X R3, R0, c[0x0][0x1cc], R3, 0x1, P1 ;  /* 0x0000730000032a11 */ /* 0x000fe200008f0c03 */
[----:B------:R1:W-:Y:S01]  /*2ee0*/  @P0 LDGSTS.E.BYPASS.LTC128B.128 [R218+0xc100], [R4.64+0x100], !P5 ;  /* 0x0c10010004da0fae */ /* 0x0003e2000e901d46 */
[----:B------:R-:W-:-:S03]  /*2ef0*/  IMAD R0, R6, c[0x0][0x208], RZ ;  /* 0x0000820006007a24 */ /* 0x000fc600078e02ff */
[----:B------:R1:W-:Y:S01]  /*2f00*/  @P0 LDGSTS.E.BYPASS.LTC128B.128 [R218+0xe100], [R4.64+0x180], !P6 ;  /* 0x0e10018004da0fae */ /* 0x0003e2000f101d46 */
[----:B------:R-:W-:-:S03]  /*2f10*/  IMAD R6, R88, c[0x0][0x20c], R0 ;  /* 0x0000830058067a24 */ /* 0x000fc600078e0200 */
[----:B------:R2:W-:Y:S04]  /*2f20*/  @P2 LDGSTS.E.BYPASS.LTC128B.128 [R218+0x9100], [R2.64], !P3 ;  /* 0x0910000002da2fae */ /* 0x0005e8000d901d46 */
[----:B------:R2:W-:Y:S04]  /*2f30*/  @P2 LDGSTS.E.BYPASS.LTC128B.128 [R218+0xb100], [R2.64+0x80], !P4 ;  /* 0x0b10008002da2fae */ /* 0x0005e8000e101d46 */
[----:B------:R2:W-:Y:S04]  /*2f40*/  @P2 LDGSTS.E.BYPASS.LTC128B.128 [R218+0xd100], [R2.64+0x100], !P5 ;  /* 0x0d10010002da2fae */ /* 0x0005e8000e901d46 */
[----:B------:R2:W-:Y:S01]  /*2f50*/  @P2 LDGSTS.E.BYPASS.LTC128B.128 [R218+0xf100], [R2.64+0x180], !P6 ;  /* 0x0f10018002da2fae */ /* 0x0005e2000f101d46 */
[----:B------:R-:W-:-:S03]  /*2f60*/  LOP3.LUT P2, RZ, R32, 0x2, RZ, 0xc0, !PT ;  /* 0x0000000220ff7812 */ /* 0x000fc6000784c0ff */
[----:B------:R-:W0:Y:S01]  /*2f70*/  LDGDEPBAR ;  /* 0x00000000000079af */ /* 0x000e220000000000 */
[----:B-1----:R-:W-:-:S05]  /*2f80*/  IMAD.WIDE.U32 R4, R88, c[0x0][0x208], RZ ;  /* 0x0000820058047a25 */ /* 0x002fca00078e00ff */
[----:B------:R-:W-:Y:S01]  /*2f90*/  LEA R0, P1, R4, R222, 0x6 ;  /* 0x000000de04007211 */ /* 0x000fe200078230ff */
[----:B--2---:R-:W-:Y:S01]  /*2fa0*/  IMAD.IADD R3, R5, 0x1, R6 ;  /* 0x0000000105037824 */ /* 0x004fe200078e0206 */
[----:B------:R-:W-:-:S04]  /*2fb0*/  DEPBAR.LE SB0, 0x1 ;  /* 0x000080400000791a */ /* 0x000fc80000000000 */
[----:B------:R-:W-:-:S04]  /*2fc0*/  DEPBAR.LE SB0, 0x0 ;  /* 0x000080000000791a */ /* 0x000fc80000000000 */
[----:B------:R-:W-:Y:S01]  /*2fd0*/  BAR.SYNC.DEFER_BLOCKING 0x0 ;  /* 0x0000000000007b1d */ /* 0x000fe20000010000 */
[----:B------:R-:W-:Y:S01]  /*2fe0*/  LEA R2, P0, R0, c[0x0][0x1f8], 0x1 ;  /* 0x00007e0000027a11 */ /* 0x000fe200078008ff */
[----:B------:R-:W-:Y:S01]  /*2ff0*/  IMAD.MOV.U32 R5, RZ, RZ, c[0x0][0x208] ;  /* 0x00008200ff057624 */ /* 0x000fe200078e00ff */
[----:B------:R-:W-:Y:S01]  /*3000*/  LEA.HI.X R3, R4, R226, R3, 0x6, P1 ;  /* 0x000000e204037211 */ /* 0x000fe200008f3403 */
[----:B------:R-:W-:Y:S01]  /*3010*/  IMAD.MOV.U32 R6, RZ, RZ, c[0x0][0x20c] ;  /* 0x00008300ff067624 */ /* 0x000fe200078e00ff */
[----:B------:R-:W-:Y:S02]  /*3020*/  LOP3.LUT R4, R32, 0x1, RZ, 0xc0, !PT ;  /* 0x0000000120047812 */ /* 0x000fe400078ec0ff */
[----:B------:R-:W-:Y:S01]  /*3030*/  LEA.HI.X R3, R0, c[0x0][0x1fc], R3, 0x1, P0 ;  /* 0x00007f0000037a11 */ /* 0x000fe200000f0c03 */
[----:B------:R-:W-:Y:S01]  /*3040*/  IMAD.IADD R0, R89, 0x1, -R10 ;  /* 0x0000000159007824 */ /* 0x000fe200078e0a0a */
[----:B------:R-:W-:Y:S02]  /*3050*/  LEA R12, P0, R5, R2, 0x6 ;  /* 0x00000002050c7211 */ /* 0x000fe400078030ff */
[----:B------:R-:W-:-:S02]  /*3060*/  ISETP.NE.U32.AND P3, PT, R4, 0x1, PT ;  /* 0x000000010400780c */ /* 0x000fc40003f65070 */
[----:B------:R-:W-:Y:S02]  /*3070*/  LEA.HI.X R13, R5, R3, R6, 0x6, P0 ;  /* 0x00000003050d7211 */ /* 0x000fe400000f3406 */
[----:B------:R-:W-:Y:S02]  /*3080*/  ISETP.LT.OR P0, PT, R0, 0x1, P3 ;  /* 0x000000010000780c */ /* 0x000fe40001f01670 */
[----:B------:R-:W-:Y:S02]  /*3090*/  LOP3.LUT P1, RZ, R32, 0x4, RZ, 0xc0, !PT ;  /* 0x0000000420ff7812 */ /* 0x000fe4000782c0ff */
[C---:B------:R-:W-:Y:S01]  /*30a0*/  ISETP.LT.OR P3, PT, R0.reuse, 0x21, P3 ;  /* 0x000000210000780c */ /* 0x040fe20001f61670 */
[----:B------:R-:W-:Y:S04]  /*30b0*/  LDSM.16.M88.4 R4, [R198] ;  /* 0x00000000c604783b */ /* 0x000fe80000000200 */
[----:B------:R-:W-:Y:S04]  /*30c0*/  LDSM.16.M88.4 R28, [R151] ;  /* 0x00000000971c783b */ /* 0x000fe80000000200 */
[----:B------:R-:W1:Y:S04]  /*30d0*/  LDSM.16.M88.4 R24, [R151+0x800] ;  /* 0x000800009718783b */ /* 0x000e680000000200 */
[----:B------:R-:W2:Y:S04]  /*30e0*/  LDSM.16.M88.4 R20, [R151+0x1000] ;  /* 0x001000009714783b */ /* 0x000ea80000000200 */
[----:B------:R-:W3:Y:S04]  /*30f0*/  LDSM.16.M88.4 R16, [R151+0x1800] ;  /* 0x001800009710783b */ /* 0x000ee80000000200 */
[----:B------:R-:W-:Y:S04]  /*3100*/  LDSM.16.M88.4 R8, [R199] ;  /* 0x00000000c708783b */ /* 0x000fe80000000200 */
[----:B------:R-:W5:Y:S04]  /*3110*/  LDSM.16.M88.4 R48, [R202] ;  /* 0x00000000ca30783b */ /* 0x000f680000000200 */
[----:B------:R-:W4:Y:S04]  /*3120*/  LDSM.16.M88.4 R60, [R217] ;  /* 0x00000000d93c783b */ /* 0x000f280000000200 */
[----:B------:R-:W3:Y:S04]  /*3130*/  LDSM.16.M88.4 R64, [R216] ;  /* 0x00000000d840783b */ /* 0x000ee80000000200 */
[----:B------:R-:W3:Y:S04]  /*3140*/  LDSM.16.M88.4 R72, [R215] ;  /* 0x00000000d748783b */ /* 0x000ee80000000200 */
[----:B------:R-:W-:Y:S01]  /*3150*/  @!PT LDS RZ, [RZ] ;  /* 0x00000000fffff984 */ /* 0x000fe20000000800 */
[----:B------:R-:W-:Y:S01]  /*3160*/  @!PT LDS RZ, [RZ] ;  /* 0x00000000fffff984 */ /* 0x000fe20000000800 */
[----:B------:R-:W-:Y:S01]  /*3170*/  @!PT LDS RZ, [RZ] ;  /* 0x00000000fffff984 */ /* 0x000fe20000000800 */
[----:B------:R3:W-:Y:S01]  /*3180*/  LDGSTS.E.BYPASS.LTC128B.128 [R218+0x100], [R2.64], !P0 ;  /* 0x0010000002da7fae */ /* 0x0007e2000c101d46 */
[----:B------:R-:W-:-:S02]  /*3190*/  ISETP.LT.OR P0, PT, R0, 0x1, !P2 ;  /* 0x000000010000780c */ /* 0x000fc40005701670 */
[C---:B------:R-:W-:Y:S01]  /*31a0*/  ISETP.LT.OR P2, PT, R0.reuse, 0x21, !P2 ;  /* 0x000000210000780c */ /* 0x040fe20005741670 */
[C---:B-1----:R-:W-:Y:S10]  /*31b0*/  HMMA.16816.F32 R36, R4.reuse, R24, RZ ;  /* 0x000000180424723c */ /* 0x042ff400000018ff */
[----:B------:R1:W-:Y:S01]  /*31c0*/  LDGSTS.E.BYPASS.LTC128B.128 [R218+0x2100], [R2.64+0x80], !P0 ;  /* 0x0210008002da7fae */ /* 0x0003e2000c101d46 */
[C---:B------:R-:W-:Y:S01]  /*31d0*/  ISETP.LT.OR P0, PT, R0.reuse, 0x1, !P1 ;  /* 0x000000010000780c */ /* 0x040fe20004f01670 */
[----:B------:R-:W-:Y:S01]  /*31e0*/  HMMA.16816.F32 R40, R4, R26, RZ ;  /* 0x0000001a0428723c */ /* 0x000fe200000018ff */
[----:B------:R-:W-:-:S07]  /*31f0*/  ISETP.LT.OR P1, PT, R0, 0x21, !P1 ;  /* 0x000000210000780c */ /* 0x000fce0004f21670 */
[----:B--2---:R-:W-:Y:S04]  /*3200*/  HMMA.16816.F32 R52, R4, R22, RZ ;  /* 0x000000160434723c */ /* 0x004fe800000018ff */
[----:B------:R1:W-:Y:S01]  /*3210*/  LDGSTS.E.BYPASS.LTC128B.128 [R218+0x4100], [R2.64+0x100], !P0 ;  /* 0x0410010002da7fae */ /* 0x0003e2000c101d46 */
[----:B------:R-:W-:-:S03]  /*3220*/  LOP3.LUT P0, RZ, R32, 0x8, RZ, 0xc0, !PT ;  /* 0x0000000820ff7812 */ /* 0x000fc6000780c0ff */
[----:B------:R-:W-:Y:S01]  /*3230*/  HMMA.16816.F32 R32, R4, R28, RZ ;  /* 0x0000001c0420723c */ /* 0x000fe200000018ff */
[C---:B------:R-:W-:Y:S02]  /*3240*/  ISETP.LT.OR P4, PT, R0.reuse, 0x1, !P0 ;  /* 0x000000010000780c */ /* 0x040fe40004781670 */
[----:B------:R-:W-:-:S05]  /*3250*/  ISETP.LT.OR P0, PT, R0, 0x21, !P0 ;  /* 0x000000210000780c */ /* 0x000fca0004701670 */
[C---:B------:R-:W-:Y:S06]  /*3260*/  HMMA.16816.F32 R28, R4.reuse, R30, RZ ;  /* 0x0000001e041c723c */ /* 0x040fec00000018ff */
[----:B------:R1:W-:Y:S02]  /*3270*/  LDGSTS.E.BYPASS.LTC128B.128 [R218+0x6100], [R2.64+0x180], !P4 ;  /* 0x0610018002da7fae */ /* 0x0003e4000e101d46 */
[C---:B------:R-:W-:Y:S02]  /*3280*/  HMMA.16816.F32 R44, R4.reuse, R20, RZ ;  /* 0x00000014042c723c */ /* 0x040fe400000018ff */
[----:B------:R2:W-:Y:S04]  /*3290*/  LDGSTS.E.BYPASS.LTC128B.128 [R218+0x1100], [R12.64], !P3 ;  /* 0x011000000cda7fae */ /* 0x0005e8000d901d46 */
[----:B------:R2:W-:Y:S02]  /*32a0*/  LDGSTS.E.BYPASS.LTC128B.128 [R218+0x3100], [R12.64+0x80], !P2 ;  /* 0x031000800cda7fae */ /* 0x0005e4000d101d46 */
[C---:B---3--:R-:W-:Y:S02]  /*32b0*/  HMMA.16816.F32 R56, R4.reuse, R16, RZ ;  /* 0x000000100438723c */ /* 0x048fe400000018ff */
[----:B------:R2:W-:Y:S04]  /*32c0*/  LDGSTS.E.BYPASS.LTC128B.128 [R218+0x5100], [R12.64+0x100], !P1 ;  /* 0x051001000cda7fae */ /* 0x0005e8000c901d46 */
[----:B------:R2:W-:Y:S01]  /*32d0*/  LDGSTS.E.BYPASS.LTC128B.128 [R218+0x7100], [R12.64+0x180], !P0 ;  /* 0x071001800cda7fae */ /* 0x0005e2000c101d46 */
[----:B------:R-:W-:Y:S01]  /*32e0*/  ISETP.GT.AND P0, PT, R88, R242, PT ;  /* 0x000000f25800720c */ /* 0x000fe20003f04270 */
[----:B------:R-:W-:Y:S02]  /*32f0*/  HMMA.16816.F32 R16, R4, R18, RZ ;  /* 0x000000120410723c */ /* 0x000fe400000018ff */
[----:B------:R-:W-:Y:S04]  /*3300*/  LDSM.16.M88.4 R4, [R201] ;  /* 0x00000000c904783b */ /* 0x000fe80000000200 */
[----:B------:R-:W3:Y:S02]  /*3310*/  LDSM.16.M88.4 R68, [R197] ;  /* 0x00000000c544783b */ /* 0x000ee40000000200 */
[C---:B-----5:R-:W-:Y:S02]  /*3320*/  HMMA.16816.F32 R20, R8.reuse, R48, R32 ;  /* 0x000000300814723c */ /* 0x060fe40000001820 */
[----:B------:R-:W5:Y:S04]  /*3330*/  LDSM.16.M88.4 R76, [R197+0x800] ;  /* 0x00080000c54c783b */ /* 0x000f680000000200 */
[----:B------:R-:W1:Y:S02]  /*3340*/  LDSM.16.M88.4 R80, [R197+0x1000] ;  /* 0x00100000c550783b */ /* 0x000e640000000200 */
[C---:B------:R-:W-:Y:S02]  /*3350*/  HMMA.16816.F32 R24, R8.reuse, R50, R28 ;  /* 0x000000320818723c */ /* 0x040fe4000000181c */
[----:B------:R-:W1:Y:S04]  /*3360*/  LDSM.16.M88.4 R84, [R197+0x1800] ;  /* 0x00180000c554783b */ /* 0x000e680000000200 */
[----:B------:R-:W-:Y:S02]  /*3370*/  LDSM.16.M88.4 R32, [R194] ;  /* 0x00000000c220783b */ /* 0x000fe40000000200 */
[C---:B----4-:R-:W-:Y:S02]  /*3380*/  HMMA.16816.F32 R28, R8.reuse, R60, R36 ;  /* 0x0000003c081c723c */ /* 0x050fe40000001824 */
[----:B------:R-:W0:Y:S06]  /*3390*/  LDGDEPBAR ;  /* 0x00000000000079af */ /* 0x000e2c0000000000 */
[C---:B------:R-:W-:Y:S01]  /*33a0*/  HMMA.16816.F32 R36, R8.reuse, R62, R40 ;  /* 0x0000003e0824723c */ /* 0x040fe20000001828 */
[----:B------:R-:W-:Y:S07]  /*33b0*/  LDSM.16.M88.4 R60, [R151+0x2800] ;  /* 0x00280000973c783b */ /* 0x000fee0000000200 */
[C---:B------:R-:W-:Y:S08]  /*33c0*/  HMMA.16816.F32 R48, R8.reuse, R66, R52 ;  /* 0x000000420830723c */ /* 0x040ff00000001834 */
[C---:B------:R-:W-:Y:S01]  /*33d0*/  HMMA.16816.F32 R40, R8.reuse, R64, R44 ;  /* 0x000000400828723c */ /* 0x040fe2000000182c */
[----:B------:R-:W-:Y:S04]  /*33e0*/  LDSM.16.M88.4 R64, [R194+0x1000] ;  /* 0x00100000c240783b */ /* 0x000fe80000000200 */
[----:B------:R-:W-:Y:S03]  /*33f0*/  LDSM.16.M88.4 R44, [R151+0x2000] ;  /* 0x00200000972c783b */ /* 0x000fe60000000200 */
[C---:B------:R-:W-:Y:S01]  /*3400*/  HMMA.16816.F32 R52, R8.reuse, R72, R56 ;  /* 0x000000480834723c */ /* 0x040fe20000001838 */
[----:B------:R-:W-:Y:S07]  /*3410*/  LDSM.16.M88.4 R56, [R194+0x800] ;  /* 0x00080000c238783b */ /* 0x000fee0000000200 */
[----:B--2---:R-:W-:Y:S01]  /*3420*/  HMMA.16816.F32 R12, R8, R74, R16 ;  /* 0x0000004a080c723c */ /* 0x004fe20000001810 */
[----:B------:R-:W2:Y:S04]  /*3430*/  LDSM.16.M88.4 R8, [R200] ;  /* 0x00000000c808783b */ /* 0x000ea80000000200 */
[----:B------:R-:W4:Y:S03]  /*3440*/  LDSM.16.M88.4 R72, [R194+0x1800] ;  /* 0x00180000c248783b */ /* 0x000f260000000200 */
[C---:B---3--:R-:W-:Y:S08]  /*3450*/  HMMA.16816.F32 R20, R4.reuse, R68, R20 ;  /* 0x000000440414723c */ /* 0x048ff00000001814 */
[C---:B------:R-:W-:Y:S01]  /*3460*/  HMMA.16816.F32 R16, R4.reuse, R70, R24 ;  /* 0x000000460410723c */ /* 0x040fe20000001818 */
[----:B------:R-:W-:Y:S04]  /*3470*/  LDSM.16.M88.4 R68, [R151+0x3000] ;  /* 0x003000009744783b */ /* 0x000fe80000000200 */
[----:B------:R-:W-:Y:S03]  /*3480*/  LDSM.16.M88.4 R24, [R214] ;  /* 0x00000000d618783b */ /* 0x000fe60000000200 */
        /* <DEDUP_REMOVED lines=11> */
[C---:B------:R-:W-:Y:S01]  /*3540*/  HMMA.16816.F32 R16, R8.reuse, R34, R16 ;  /* 0x000000220810723c */ /* 0x040fe20000001810 */
[----:B------:R-:W-:Y:S07]  /*3550*/  LDSM.16.M88.4 R32, [R197+0x2000] ;  /* 0x00200000c520783b */ /* 0x000fee0000000200 */
[C---:B------:R-:W-:Y:S08]  /*3560*/  HMMA.16816.F32 R28, R8.reuse, R56, R28 ;  /* 0x00000038081c723c */ /* 0x040ff0000000181c */
[C---:B------:R-:W-:Y:S01]  /*3570*/  HMMA.16816.F32 R36, R8.reuse, R58, R36 ;  /* 0x0000003a0824723c */ /* 0x040fe20000001824 */
[----:B------:R-:W-:Y:S07]  /*3580*/  LDSM.16.M88.4 R56, [R213] ;  /* 0x00000000d538783b */ /* 0x000fee0000000200 */
[C---:B------:R-:W-:Y:S08]  /*3590*/  HMMA.16816.F32 R40, R8.reuse, R64, R40 ;  /* 0x000000400828723c */ /* 0x040ff00000001828 */
[C---:B------:R-:W-:Y:S01]  /*35a0*/  HMMA.16816.F32 R48, R8.reuse, R66, R48 ;  /* 0x000000420830723c */ /* 0x040fe20000001830 */
[----:B------:R-:W-:Y:S07]  /*35b0*/  LDSM.16.M88.4 R64, [R212] ;  /* 0x00000000d440783b */ /* 0x000fee0000000200 */
[C---:B----4-:R-:W-:Y:S08]  /*35c0*/  HMMA.16816.F32 R52, R8.reuse, R72, R52 ;  /* 0x000000480834723c */ /* 0x050ff00000001834 */
[----:B------:R-:W-:Y:S01]  /*35d0*/  HMMA.16816.F32 R12, R8, R74, R12 ;  /* 0x0000004a080c723c */ /* 0x000fe2000000180c */
[----:B------:R-:W2:Y:S04]  /*35e0*/  LDSM.16.M88.4 R8, [R199+0x4000] ;  /* 0x00400000c708783b */ /* 0x000ea80000000200 */
[----:B------:R-:W3:Y:S03]  /*35f0*/  LDSM.16.M88.4 R72, [R211] ;  /* 0x00000000d348783b */ /* 0x000ee60000000200 */
[C---:B-1----:R-:W-:Y:S08]  /*3600*/  HMMA.16816.F32 R20, R4.reuse, R44, R20 ;  /* 0x0000002c0414723c */ /* 0x042ff00000001814 */
        /* <DEDUP_REMOVED lines=9> */
[----:B------:R-:W-:Y:S01]  /*36a0*/  HMMA.16816.F32 R12, R4, R78, R12 ;  /* 0x0000004e040c723c */ /* 0x000fe2000000180c */
[----:B------:R-:W1:Y:S04]  /*36b0*/  LDSM.16.M88.4 R4, [R201+0x4000] ;  /* 0x00400000c904783b */ /* 0x000e680000000200 */
[----:B------:R-:W4:Y:S03]  /*36c0*/  LDSM.16.M88.4 R76, [R197+0x3800] ;  /* 0x00380000c54c783b */ /* 0x000f260000000200 */
        /* <DEDUP_REMOVED lines=10> */
[----:B------:R-:W-:Y:S01]  /*3770*/  HMMA.16816.F32 R12, R8, R74, R12 ;  /* 0x0000004a080c723c */ /* 0x000fe2000000180c */
[----:B------:R-:W2:Y:S04]  /*3780*/  LDSM.16.M88.4 R8, [R200+0x4000] ;  /* 0x00400000c808783b */ /* 0x000ea80000000200 */
[----:B------:R-:W3:Y:S03]  /*3790*/  LDSM.16.M88.4 R72, [R194+0x3800] ;  /* 0x00380000c248783b */ /* 0x000ee60000000200 */
[C---:B-1----:R-:W-:Y:S08]  /*37a0*/  HMMA.16816.F32 R20, R4.reuse, R32, R20 ;  /* 0x000000200414723c */ /* 0x042ff00000001814 */
[C---:B------:R-:W-:Y:S01]  /*37b0*/  HMMA.16816.F32 R16, R4.reuse, R34, R16 ;  /* 0x000000220410723c */ /* 0x040fe20000001810 */
[----:B------:R-:W-:Y:S07]  /*37c0*/  LDSM.16.M88.4 R32, [R151+0x4000] ;  /* 0x004000009720783b */ /* 0x000fee0000000200 */
[C---:B------:R-:W-:Y:S08]  /*37d0*/  HMMA.16816.F32 R28, R4.reuse, R60, R28 ;  /* 0x0000003c041c723c */ /* 0x040ff0000000181c */
[C---:B------:R-:W-:Y:S01]  /*37e0*/  HMMA.16816.F32 R36, R4.reuse, R62, R36 ;  /* 0x0000003e0424723c */ /* 0x040fe20000001824 */
[----:B------:R-:W-:Y:S07]  /*37f0*/  LDSM.16.M88.4 R60, [R208] ;  /* 0x00000000d03c783b */ /* 0x000fee0000000200 */
[C---:B------:R-:W-:Y:S08]  /*3800*/  HMMA.16816.F32 R40, R4.reuse, R68, R40 ;  /* 0x000000440428723c */ /* 0x040ff00000001828 */
[C---:B------:R-:W-:Y:S01]  /*3810*/  HMMA.16816.F32 R48, R4.reuse, R70, R48 ;  /* 0x000000460430723c */ /* 0x040fe20000001830 */
[----:B------:R-:W-:Y:S07]  /*3820*/  LDSM.16.M88.4 R68, [R151+0x5000] ;  /* 0x005000009744783b */ /* 0x000fee0000000200 */
[C---:B----4-:R-:W-:Y:S08]  /*3830*/  HMMA.16816.F32 R52, R4.reuse, R76, R52 ;  /* 0x0000004c0434723c */ /* 0x050ff00000001834 */
[----:B------:R-:W-:Y:S01]  /*3840*/  HMMA.16816.F32 R12, R4, R78, R12 ;  /* 0x0000004e040c723c */ /* 0x000fe2000000180c */
[----:B------:R-:W1:Y:S04]  /*3850*/  LDSM.16.M88.4 R4, [R198+0x8000] ;  /* 0x00800000c604783b */ /* 0x000e680000000200 */
[----:B------:R-:W4:Y:S03]  /*3860*/  LDSM.16.M88.4 R76, [R151+0x5800] ;  /* 0x00580000974c783b */ /* 0x000f260000000200 */
[C---:B--2---:R-:W-:Y:S08]  /*3870*/  HMMA.16816.F32 R20, R8.reuse, R24, R20 ;  /* 0x000000180814723c */ /* 0x044ff00000001814 */
[C---:B------:R-:W-:Y:S01]  /*3880*/  HMMA.16816.F32 R16, R8.reuse, R26, R16 ;  /* 0x0000001a0810723c */ /* 0x040fe20000001810 */
[----:B------:R-:W-:Y:S07]  /*3890*/  LDSM.16.M88.4 R24, [R210] ;  /* 0x00000000d218783b */ /* 0x000fee0000000200 */
[C---:B------:R-:W-:Y:S08]  /*38a0*/  HMMA.16816.F32 R28, R8.reuse, R44, R28 ;  /* 0x0000002c081c723c */ /* 0x040ff0000000181c */
[C---:B------:R-:W-:Y:S01]  /*38b0*/  HMMA.16816.F32 R36, R8.reuse, R46, R36 ;  /* 0x0000002e0824723c */ /* 0x040fe20000001824 */
[----:B------:R-:W-:Y:S07]  /*38c0*/  LDSM.16.M88.4 R44, [R209] ;  /* 0x00000000d12c783b */ /* 0x000fee0000000200 */
[C---:B------:R-:W-:Y:S08]  /*38d0*/  HMMA.16816.F32 R40, R8.reuse, R64, R40 ;  /* 0x000000400828723c */ /* 0x040ff00000001828 */
[C---:B------:R-:W-:Y:S01]  /*38e0*/  HMMA.16816.F32 R48, R8.reuse, R66, R48 ;  /* 0x000000420830723c */ /* 0x040fe20000001830 */
[----:B------:R-:W-:Y:S07]  /*38f0*/  LDSM.16.M88.4 R64, [R197+0x5000] ;  /* 0x00500000c540783b */ /* 0x000fee0000000200 */
[C---:B---3--:R-:W-:Y:S08]  /*3900*/  HMMA.16816.F32 R52, R8.reuse, R72, R52 ;  /* 0x000000480834723c */ /* 0x048ff00000001834 */
        /* <DEDUP_REMOVED lines=28> */
[----:B------:R-:W-:Y:S03]  /*3ad0*/  LDSM.16.M88.4 R72, [R151+0x7800] ;  /* 0x007800009748783b */ /* 0x000fe60000000200 */
        /* <DEDUP_REMOVED lines=12> */
[----:B------:R-:W-:Y:S03]  /*3ba0*/  LDSM.16.M88.4 R76, [R194+0x7800] ;  /* 0x00780000c24c783b */ /* 0x000fe60000000200 */
        /* <DEDUP_REMOVED lines=10> */
[----:B------:R-:W-:Y:S01]  /*3c50*/  HMMA.16816.F32 R8, R8, R70, R12 ;  /* 0x000000460808723c */ /* 0x000fe2000000180c */
[----:B------:R-:W2:Y:S04]  /*3c60*/  LDSM.16.M88.4 R12, [R199+0xc000] ;  /* 0x00c00000c70c783b */ /* 0x000ea80000000200 */
[----:B------:R-:W3:Y:S03]  /*3c70*/  LDSM.16.M88.4 R68, [R203] ;  /* 0x00000000cb44783b */ /* 0x000ee60000000200 */
[C---:B-1----:R-:W-:Y:S08]  /*3c80*/  HMMA.16816.F32 R20, R4.reuse, R32, R20 ;  /* 0x000000200414723c */ /* 0x042ff00000001814 */
[C---:B------:R-:W-:Y:S08]  /*3c90*/  HMMA.16816.F32 R16, R4.reuse, R34, R16 ;  /* 0x000000220410723c */ /* 0x040ff00000001810 */
        /* <DEDUP_REMOVED lines=11> */
[C---:B------:R-:W-:Y:S08]  /*3d50*/  HMMA.16816.F32 R24, R12.reuse, R26, R16 ;  /* 0x0000001a0c18723c */ /* 0x040ff00000001810 */
[C---:B------:R-:W-:Y:S08]  /*3d60*/  HMMA.16816.F32 R20, R12.reuse, R44, R28 ;  /* 0x0000002c0c14723c */ /* 0x040ff0000000181c */
[C---:B------:R-:W-:Y:S08]  /*3d70*/  HMMA.16816.F32 R16, R12.reuse, R46, R36 ;  /* 0x0000002e0c10723c */ /* 0x040ff00000001824 */
[C---:B------:R-:W-:Y:S08]  /*3d80*/  HMMA.16816.F32 R28, R12.reuse, R60, R40 ;  /* 0x0000003c0c1c723c */ /* 0x040ff00000001828 */
[C---:B------:R-:W-:Y:S01]  /*3d90*/  HMMA.16816.F32 R48, R12.reuse, R62, R48 ;  /* 0x0000003e0c30723c */ /* 0x040fe20000001830 */
[----:B------:R-:W-:Y:S07]  /*3da0*/  LDSM.16.M88.4 R60, [R194+0x6800] ;  /* 0x00680000c23c783b */ /* 0x000fee0000000200 */
[C---:B---3--:R-:W-:Y:S08]  /*3db0*/  HMMA.16816.F32 R52, R12.reuse, R68, R52 ;  /* 0x000000440c34723c */ /* 0x048ff00000001834 */
[----:B------:R-:W-:Y:S01]  /*3dc0*/  HMMA.16816.F32 R44, R12, R70, R4 ;  /* 0x000000460c2c723c */ /* 0x000fe20000001804 */
[----:B------:R-:W2:Y:S04]  /*3dd0*/  LDSM.16.M88.4 R4, [R200+0xc000] ;  /* 0x00c00000c804783b */ /* 0x000ea80000000200 */
[----:B------:R-:W3:Y:S01]  /*3de0*/  LDSM.16.M88.4 R68, [R194+0x7000] ;  /* 0x00700000c244783b */ /* 0x000ee20000000200 */
[----:B------:R-:W-:-:S04]  /*3df0*/  DEPBAR.LE SB0, 0x0 ;  /* 0x000080000000791a */ /* 0x000fc80000000000 */
[C---:B-1----:R-:W-:Y:S08]  /*3e00*/  HMMA.16816.F32 R40, R8.reuse, R64, R32 ;  /* 0x000000400828723c */ /* 0x042ff00000001820 */
[C---:B------:R-:W-:Y:S08]  /*3e10*/  HMMA.16816.F32 R36, R8.reuse, R66, R24 ;  /* 0x000000420824723c */ /* 0x040ff00000001818 */
[C---:B----4-:R-:W-:Y:S08]  /*3e20*/  HMMA.16816.F32 R32, R8.reuse, R72, R20 ;  /* 0x000000480820723c */ /* 0x050ff00000001814 */
[C---:B------:R-:W-:Y:S08]  /*3e30*/  HMMA.16816.F32 R24, R8.reuse, R74, R16 ;  /* 0x0000004a0818723c */ /* 0x040ff00000001810 */
[C---:B------:R-:W-:Y:S08]  /*3e40*/  HMMA.16816.F32 R20, R8.reuse, R80, R28 ;  /* 0x000000500814723c */ /* 0x040ff0000000181c */
[C---:B------:R-:W-:Y:S08]  /*3e50*/  HMMA.16816.F32 R16, R8.reuse, R82, R48 ;  /* 0x000000520810723c */ /* 0x040ff00000001830 */
[C---:B------:R-:W-:Y:S08]  /*3e60*/  HMMA.16816.F32 R12, R8.reuse, R84, R52 ;  /* 0x00000054080c723c */ /* 0x040ff00000001834 */
[----:B------:R-:W-:Y:S08]  /*3e70*/  HMMA.16816.F32 R8, R8, R86, R44 ;  /* 0x000000560808723c */ /* 0x000ff0000000182c */
[C---:B--2---:R-:W-:Y:S08]  /*3e80*/  HMMA.16816.F32 R28, R4.reuse, R56, R40 ;  /* 0x00000038041c723c */ /* 0x044ff00000001828 */
[C---:B------:R-:W-:Y:S08]  /*3e90*/  HMMA.16816.F32 R36, R4.reuse, R58, R36 ;  /* 0x0000003a0424723c */ /* 0x040ff00000001824 */
[C---:B------:R-:W-:Y:S08]  /*3ea0*/  HMMA.16816.F32 R32, R4.reuse, R60, R32 ;  /* 0x0000003c0420723c */ /* 0x040ff00000001820 */
[C---:B------:R-:W-:Y:S08]  /*3eb0*/  HMMA.16816.F32 R24, R4.reuse, R62, R24 ;  /* 0x0000003e0418723c */ /* 0x040ff00000001818 */
[C---:B---3--:R-:W-:Y:S08]  /*3ec0*/  HMMA.16816.F32 R48, R4.reuse, R68, R20 ;  /* 0x000000440430723c */ /* 0x048ff00000001814 */
[C---:B------:R-:W-:Y:S08]  /*3ed0*/  HMMA.16816.F32 R52, R4.reuse, R70, R16 ;  /* 0x000000460434723c */ /* 0x040ff00000001810 */
[C---:B------:R-:W-:Y:S08]  /*3ee0*/  HMMA.16816.F32 R44, R4.reuse, R76, R12 ;  /* 0x0000004c042c723c */ /* 0x040ff0000000180c */
[----:B------:R-:W-:Y:S01]  /*3ef0*/  HMMA.16816.F32 R40, R4, R78, R8 ;  /* 0x0000004e0428723c */ /* 0x000fe20000001808 */
[----:B------:R-:W-:Y:S06]  /*3f00*/  BAR.SYNC.DEFER_BLOCKING 0x0 ;  /* 0x0000000000007b1d */ /* 0x000fec0000010000 */
[----:B------:R-:W-:Y:S01]  /*3f10*/  @!UPT UIADD3 URZ, URZ, URZ, URZ ;  /* 0x0000003f3f3ff290 */ /* 0x000fe2000fffe03f */
[----:B------:R-:W-:Y:S11]  /*3f20*/  @!P0 BRA `(.L_x_1254) ;  /* 0x000001b000008947 */ /* 0x000ff60003800000 */
[----:B------:R-:W-:Y:S01]  /*3f30*/  IADD3 R0, R150, -0x2, RZ ;  /* 0xfffffffe96007810 */ /* 0x000fe20007ffe0ff */
[----:B------:R-:W-:Y:S01]  /*3f40*/  IMAD.MOV.U32 R6, RZ, RZ, c[0x0][0x1e4] ;  /* 0x00007900ff067624 */ /* 0x000fe200078e00ff */
[----:B------:R-:W-:-:S02]  /*3f50*/  ISETP.NE.AND P3, PT, R91, RZ, PT ;  /* 0x000000ff5b00720c */ /* 0x000fc40003f65270 */
[----:B------:R-:W-:Y:S01]  /*3f60*/  SHF.R.S32.HI R2, RZ, 0x1f, R0 ;  /* 0x0000001fff027819 */ /* 0x000fe20000011400 */
[----:B------:R-:W-:Y:S01]  /*3f70*/  IMAD.WIDE.U32 R4, R0, c[0x0][0x1e0], RZ ;  /* 0x0000780000047a25 */ /* 0x000fe200078e00ff */
[----:B------:R-:W-:-:S03]  /*3f80*/  ISETP.NE.AND P4, PT, R90, RZ, PT ;  /* 0x000000ff5a00720c */ /* 0x000fc60003f85270 */
        /* <DEDUP_REMOVED lines=21> */
.L_x_1254:
[----:B------:R-:W-:Y:S05]  /*40e0*/  BSYNC B0 ;  /* 0x0000000000007941 */ /* 0x000fea0003800000 */
.L_x_1253:
[----:B------:R-:W-:Y:S01]  /*40f0*/  IMAD.IADD R0, R89, 0x1, -R239 ;  /* 0x0000000159007824 */ /* 0x000fe200078e0aef */
[----:B------:R-:W-:Y:S04]  /*4100*/  LDSM.16.MT88.4 R64, [R193+0x2800] ;  /* 0x00280000c140783b */ /* 0x000fe80000004200 */
[C---:B------:R-:W-:Y:S01]  /*4110*/  ISETP.GT.AND P1, PT, R0.reuse, RZ, PT ;  /* 0x000000ff0000720c */ /* 0x040fe20003f24270 */
[----:B------:R-:W-:Y:S01]  /*4120*/  LDSM.16.MT88.4 R72, [R192+0x4000] ;  /* 0x00400000c048783b */ /* 0x000fe20000004200 */
[----:B------:R-:W-:-:S02]  /*4130*/  ISETP.GT.AND P0, PT, R0, 0x1, PT ;  /* 0x000000010000780c */ /* 0x000fc40003f04270 */
[----:B------:R-:W-:Y:S01]  /*4140*/  ISETP.GT.AND P2, PT, R0, 0x8, PT ;  /* 0x000000080000780c */ /* 0x000fe20003f44270 */
[----:B------:R-:W-:Y:S01]  /*4150*/  LDSM.16.MT88.4 R60, [R196+0x2800] ;  /* 0x00280000c43c783b */ /* 0x000fe20000004200 */
[----:B-1----:R-:W-:Y:S02]  /*4160*/  FSEL R5, R28, -INF , P1 ;  /* 0xff8000001c057808 */ /* 0x002fe40000800000 */
[----:B------:R-:W-:Y:S01]  /*4170*/  FSEL R6, R29, -INF , P0 ;  /* 0xff8000001d067808 */ /* 0x000fe20000000000 */
[----:B------:R-:W-:Y:S01]  /*4180*/  LDSM.16.MT88.4 R68, [R192+0x4800] ;  /* 0x00480000c044783b */ /* 0x000fe20000004200 */
[----:B------:R-:W-:Y:S02]  /*4190*/  FSEL R13, R31, -INF , P0 ;  /* 0xff8000001f0d7808 */ /* 0x000fe40000000000 */
[----:B------:R-:W-:Y:S01]  /*41a0*/  ISETP.GT.AND P0, PT, R0, 0x9, PT ;  /* 0x000000090000780c */ /* 0x000fe20003f04270 */
[----:B------:R-:W0:Y:S01]  /*41b0*/  LDGDEPBAR ;  /* 0x00000000000079af */ /* 0x000e220000000000 */
        /* <DEDUP_REMOVED lines=11> */
[----:B------:R-:W-:Y:S01]  /*4270*/  ISETP.GT.AND P2, PT, R0, 0x18, PT ;  /* 0x000000180000780c */ /* 0x000fe20003f44270 */
[----:B------:R-:W-:Y:S01]  /*4280*/  LDSM.16.MT88.4 R36, [R196] ;  /* 0x00000000c424783b */ /* 0x000fe20000004200 */
[----:B------:R-:W-:-:S02]  /*4290*/  FSEL R10, R33, -INF , P0 ;  /* 0xff800000210a7808 */ /* 0x000fc40000000000 */
[----:B------:R-:W-:Y:S02]  /*42a0*/  FMNMX.FTZ R2, R9, R2, !PT ;  /* 0x0000000209027209 */ /* 0x000fe40007810000 */
[----:B------:R-:W-:Y:S02]  /*42b0*/  FSEL R19, R34, -INF , P1 ;  /* 0xff80000022137808 */ /* 0x000fe40000800000 */
[----:B------:R-:W-:Y:S02]  /*42c0*/  ISETP.GT.AND P1, PT, R0, 0x19, PT ;  /* 0x000000190000780c */ /* 0x000fe40003f24270 */
[----:B------:R-:W-:Y:S02]  /*42d0*/  FSEL R11, R24, -INF , P2 ;  /* 0xff800000180b7808 */ /* 0x000fe40001000000 */
[----:B------:R-:W-:Y:S02]  /*42e0*/  FMNMX.FTZ R2, R10, R2, !PT ;  /* 0x000000020a027209 */ /* 0x000fe40007810000 */
[----:B------:R-:W-:-:S02]  /*42f0*/  FSEL R20, R35, -INF , P0 ;  /* 0xff80000023147808 */ /* 0x000fc40000000000 */
[C---:B------:R-:W-:Y:S01]  /*4300*/  ISETP.GT.AND P0, PT, R0.reuse, 0x20, PT ;  /* 0x000000200000780c */ /* 0x040fe20003f04270 */
[----:B------:R-:W-:Y:S01]  /*4310*/  LDSM.16.MT88.4 R32, [R192+0x800] ;  /* 0x00080000c020783b */ /* 0x000fe20000004200 */
        /* <DEDUP_REMOVED lines=8> */
[----:B------:R-:W-:Y:S02]  /*43a0*/  FMNMX.FTZ R3, R12, R13, !PT ;  /* 0x0000000d0c037209 */ /* 0x000fe40007810000 */
[----:B------:R-:W-:Y:S02]  /*43b0*/  ISETP.GT.AND P4, PT, R0, 0x29, PT ;  /* 0x000000290000780c */ /* 0x000fe40003f84270 */
[----:B------:R-:W-:-:S02]  /*43c0*/  FSEL R102, R52, -INF , P5 ;  /* 0xff80000034667808 */ /* 0x000fc40002800000 */
[----:B------:R-:W-:Y:S02]  /*43d0*/  FMNMX.FTZ R2, R103, R2, !PT ;  /* 0x0000000267027209 */ /* 0x000fe40007810000 */
[----:B------:R-:W-:Y:S02]  /*43e0*/  FMNMX.FTZ R3, R14, R3, !PT ;  /* 0x000000030e037209 */ /* 0x000fe40007810000 */
[----:B------:R-:W-:Y:S02]  /*43f0*/  ISETP.GT.AND P3, PT, R0, 0x30, PT ;  /* 0x000000300000780c */ /* 0x000fe40003f64270 */
[----:B------:R-:W-:Y:S02]  /*4400*/  FSEL R101, R53, -INF , P4 ;  /* 0xff80000035657808 */ /* 0x000fe40002000000 */
[----:B------:R-:W-:Y:S02]  /*4410*/  FMNMX.FTZ R2, R102, R2, !PT ;  /* 0x0000000266027209 */ /* 0x000fe40007810000 */
        /* <DEDUP_REMOVED lines=15> */
[----:B------:R-:W-:Y:S02]  /*4510*/  FMNMX.FTZ R2, R21, R3, !PT ;  /* 0x0000000315027209 */ /* 0x000fe40007810000 */
[----:B------:R-:W-:Y:S02]  /*4520*/  FSEL R92, R41, -INF , P0 ;  /* 0xff800000295c7808 */ /* 0x000fe40000000000 */
[----:B------:R-:W-:Y:S02]  /*4530*/  FMNMX.FTZ R0, R95, R0, !PT ;  /* 0x000000005f007209 */ /* 0x000fe40007810000 */
[----:B------:R-:W-:-:S02]  /*4540*/  FMNMX.FTZ R2, R28, R2, !PT ;  /* 0x000000021c027209 */ /* 0x000fc40007810000 */
[----:B------:R-:W-:Y:S02]  /*4550*/  FMNMX.FTZ R0, R92, R0, !PT ;  /* 0x000000005c007209 */ /* 0x000fe40007810000 */
[----:B------:R-:W-:Y:S02]  /*4560*/  FSEL R98, R51, -INF , P6 ;  /* 0xff80000033627808 */ /* 0x000fe40003000000 */
[----:B------:R-:W-:Y:S01]  /*4570*/  FMNMX.FTZ R2, R105, R2, !PT ;  /* 0x0000000269027209 */ /* 0x000fe20007810000 */
[----:B------:R-:W1:Y:S01]  /*4580*/  SHFL.BFLY PT, R3, R0, 0x2, 0x1f ;  /* 0x0c401f0000037f89 */ /* 0x000e6200000e0000 */
[----:B------:R-:W-:Y:S02]  /*4590*/  FSEL R97, R54, -INF , P5 ;  /* 0xff80000036617808 */ /* 0x000fe40002800000 */
[----:B------:R-:W-:Y:S01]  /*45a0*/  FMNMX.FTZ R2, R98, R2, !PT ;  /* 0x0000000262027209 */ /* 0x000fe20007810000 */
[----:B------:R-:W-:Y:S01]  /*45b0*/  LDSM.16.MT88.4 R48, [R196+0x800] ;  /* 0x00080000c430783b */ /* 0x000fe20000004200 */
[----:B------:R-:W-:-:S02]  /*45c0*/  FSEL R96, R55, -INF , P4 ;  /* 0xff80000037607808 */ /* 0x000fc40002000000 */
[----:B------:R-:W-:Y:S01]  /*45d0*/  FMNMX.FTZ R2, R97, R2, !PT ;  /* 0x0000000261027209 */ /* 0x000fe20007810000 */
[----:B------:R-:W-:Y:S01]  /*45e0*/  LDSM.16.MT88.4 R52, [R195] ;  /* 0x00000000c334783b */ /* 0x000fe20000004200 */
[----:B------:R-:W-:Y:S02]  /*45f0*/  FSEL R94, R46, -INF , P3 ;  /* 0xff8000002e5e7808 */ /* 0x000fe40001800000 */
[----:B------:R-:W-:Y:S02]  /*4600*/  FMNMX.FTZ R2, R96, R2, !PT ;  /* 0x0000000260027209 */ /* 0x000fe40007810000 */
[----:B------:R-:W-:Y:S02]  /*4610*/  FSEL R93, R47, -INF , P2 ;  /* 0xff8000002f5d7808 */ /* 0x000fe40001000000 */
[----:B------:R-:W-:Y:S01]  /*4620*/  FMNMX.FTZ R2, R94, R2, !PT ;  /* 0x000000025e027209 */ /* 0x000fe20007810000 */
[----:B------:R-:W-:Y:S01]  /*4630*/  LDSM.16.MT88.4 R44, [R193+0x800] ;  /* 0x00080000c12c783b */ /* 0x000fe20000004200 */
[----:B------:R-:W-:-:S02]  /*4640*/  FSEL R91, R42, -INF , P1 ;  /* 0xff8000002a5b7808 */ /* 0x000fc40000800000 */
[----:B------:R-:W-:Y:S02]  /*4650*/  FMNMX.FTZ R2, R93, R2, !PT ;  /* 0x000000025d027209 */ /* 0x000fe40007810000 */
[----:B------:R-:W-:Y:S02]  /*4660*/  FSEL R90, R43, -INF , P0 ;  /* 0xff8000002b5a7808 */ /* 0x000fe40000000000 */
[----:B------:R-:W-:Y:S01]  /*4670*/  FMNMX.FTZ R2, R91, R2, !PT ;  /* 0x000000025b027209 */ /* 0x000fe20007810000 */
[----:B------:R-:W-:Y:S01]  /*4680*/  LDSM.16.MT88.4 R40, [R195+0x800] ;  /* 0x00080000c328783b */ /* 0x000fe20000004200 */
        /* <DEDUP_REMOVED lines=8> */
[----:B------:R-:W1:Y:S03]  /*4710*/  SHFL.BFLY PT, R4, R0, 0x1, 0x1f ;  /* 0x0c201f0000047f89 */ /* 0x000e6600000e0000 */
[----:B------:R-:W-:-:S05]  /*4720*/  FSEL R2, R2, RZ, P0 ;  /* 0x000000ff02027208 */ /* 0x000fca0000000000 */
[----:B------:R-:W-:-:S04]  /*4730*/  FFMA.FTZ R3, R5, c[0x0][0x2d0], -R2 ;  /* 0x0000b40005037a23 */ /* 0x000fc80000010802 */
[----:B------:R2:W-:Y:S01]  /*4740*/  MUFU.EX2 R80, R3 ;  /* 0x0000000300507308 */ /* 0x0005e20000000800 */
[----:B-1----:R-:W-:Y:S01]  /*4750*/  FMNMX.FTZ R16, R0, R4, !PT ;  /* 0x0000000400107209 */ /* 0x002fe20007810000 */
[--C-:B------:R-:W-:Y:S02]  /*4760*/  FFMA.FTZ R0, R9, c[0x0][0x2d0], -R2.reuse ;  /* 0x0000b40009007a23 */ /* 0x100fe40000010802 */
[----:B--2---:R-:W-:Y:S01]  /*4770*/  FFMA.FTZ R3, R6, c[0x0][0x2d0], -R2 ;  /* 0x0000b40006037a23 */ /* 0x004fe20000010802 */
[----:B------:R-:W-:-:S03]  /*4780*/  FSETP.NEU.FTZ.AND P0, PT, R16, -INF , PT ;  /* 0xff8000001000780b */ /* 0x000fc60003f1d000 */
[----:B------:R1:W-:Y:S08]  /*4790*/  MUFU.EX2 R82, R0 ;  /* 0x0000000000527308 */ /* 0x0003f00000000800 */
[----:B------:R2:W3:Y:S01]  /*47a0*/  MUFU.EX2 R79, R3 ;  /* 0x00000003004f7308 */ /* 0x0004e20000000800 */
[----:B-1----:R-:W-:-:S05]  /*47b0*/  FMUL.FTZ R0, R16, c[0x0][0x2d0] ;  /* 0x0000b40010007a20 */ /* 0x002fca0000410000 */
[----:B------:R-:W-:Y:S01]  /*47c0*/  FSEL R0, R0, RZ, P0 ;  /* 0x000000ff00007208 */ /* 0x000fe20000000000 */
[--C-:B--2---:R-:W-:Y:S02]  /*47d0*/  FFMA.FTZ R3, R7, c[0x0][0x2d0], -R2.reuse ;  /* 0x0000b40007037a23 */ /* 0x104fe40000010802 */
[----:B------:R-:W1:Y:S02]  /*47e0*/  LDSM.16.MT88.4 R4, [R192] ;  /* 0x00000000c004783b */ /* 0x000e640000004200 */
[----:B------:R2:W-:Y:S02]  /*47f0*/  MUFU.EX2 R81, R3 ;  /* 0x0000000300517308 */ /* 0x0005e40000000800 */
[----:B--2---:R-:W-:Y:S01]  /*4800*/  FFMA.FTZ R3, R8, c[0x0][0x2d0], -R2 ;  /* 0x0000b40008037a23 */ /* 0x004fe20000010802 */
[----:B---3--:R-:W-:-:S05]  /*4810*/  F2FP.PACK_AB R8, R79, R80 ;  /* 0x000000504f08723e */ /* 0x008fca00000000ff */
[----:B------:R2:W3:Y:S02]  /*4820*/  MUFU.EX2 R83, R3 ;  /* 0x0000000300537308 */ /* 0x0004e40000000800 */
[----:B--2---:R-:W-:Y:S01]  /*4830*/  FFMA.FTZ R3, R10, c[0x0][0x2d0], -R2 ;  /* 0x0000b4000a037a23 */ /* 0x004fe20000010802 */
[----:B---3--:R-:W-:-:S05]  /*4840*/  F2FP.PACK_AB R10, R83, R81 ;  /* 0x00000051530a723e */ /* 0x008fca00000000ff */
[----:B------:R2:W-:Y:S02]  /*4850*/  MUFU.EX2 R84, R3 ;  /* 0x0000000300547308 */ /* 0x0005e40000000800 */
[----:B--2---:R-:W-:-:S06]  /*4860*/  FFMA.FTZ R3, R11, c[0x0][0x2d0], -R2 ;  /* 0x0000b4000b037a23 */ /* 0x004fcc0000010802 */
[----:B------:R2:W-:Y:S02]  /*4870*/  MUFU.EX2 R86, R3 ;  /* 0x0000000300567308 */ /* 0x0005e40000000800 */
[----:B--2---:R-:W-:-:S06]  /*4880*/  FFMA.FTZ R3, R12, c[0x0][0x2d0], -R0 ;  /* 0x0000b4000c037a23 */ /* 0x004fcc0000010800 */
[----:B------:R2:W-:Y:S02]  /*4890*/  MUFU.EX2 R77, R3 ;  /* 0x00000003004d7308 */ /* 0x0005e40000000800 */
[----:B--2---:R-:W-:-:S06]  /*48a0*/  FFMA.FTZ R3, R13, c[0x0][0x2d0], -R0 ;  /* 0x0000b4000d037a23 */ /* 0x004fcc0000010800 */
[----:B------:R2:W3:Y:S02]  /*48b0*/  MUFU.EX2 R76, R3 ;  /* 0x00000003004c7308 */ /* 0x0004e40000000800 */
[--C-:B--2---:R-:W-:Y:S01]  /*48c0*/  FFMA.FTZ R3, R14, c[0x0][0x2d0], -R0.reuse ;  /* 0x0000b4000e037a23 */ /* 0x104fe20000010800 */
[----:B---3--:R-:W-:Y:S01]  /*48d0*/  F2FP.PACK_AB R9, R76, R77 ;  /* 0x0000004d4c09723e */ /* 0x008fe200000000ff */
[----:B------:R-:W2:Y:S04]  /*48e0*/  LDSM.16.MT88.4 R12, [R193] ;  /* 0x00000000c10c783b */ /* 0x000ea80000004200 */
[----:B------:R3:W-:Y:S02]  /*48f0*/  MUFU.EX2 R78, R3 ;  /* 0x00000003004e7308 */ /* 0x0007e40000000800 */
[----:B---3--:R-:W-:-:S06]  /*4900*/  FFMA.FTZ R3, R18, c[0x0][0x2d0], -R0 ;  /* 0x0000b40012037a23 */ /* 0x008fcc0000010800 */
[----:B------:R3:W4:Y:S02]  /*4910*/  MUFU.EX2 R18, R3 ;  /* 0x0000000300127308 */ /* 0x0007240000000800 */
[----:B---3--:R-:W-:Y:S01]  /*4920*/  FFMA.FTZ R3, R17, c[0x0][0x2d0], -R2 ;  /* 0x0000b40011037a23 */ /* 0x008fe20000010802 */
[----:B----4-:R-:W-:-:S05]  /*4930*/  F2FP.PACK_AB R11, R18, R78 ;  /* 0x0000004e120b723e */ /* 0x010fca00000000ff */
[----:B------:R3:W-:Y:S02]  /*4940*/  MUFU.EX2 R87, R3 ;  /* 0x0000000300577308 */ /* 0x0007e40000000800 */
[----:B-1----:R-:W-:Y:S01]  /*4950*/  HMMA.16816.F32 R24, R8, R4, RZ ;  /* 0x000000040818723c */ /* 0x002fe200000018ff */
[----:B---3--:R-:W-:-:S05]  /*4960*/  FFMA.FTZ R3, R19, c[0x0][0x2d0], -R0 ;  /* 0x0000b40013037a23 */ /* 0x008fca0000010800 */
[----:B------:R1:W-:Y:S02]  /*4970*/  MUFU.EX2 R19, R3 ;  /* 0x0000000300137308 */ /* 0x0003e40000000800 */
[----:B-1----:R-:W-:-:S06]  /*4980*/  FFMA.FTZ R3, R20, c[0x0][0x2d0], -R0 ;  /* 0x0000b40014037a23 */ /* 0x002fcc0000010800 */
[----:B------:R1:W3:Y:S02]  /*4990*/  MUFU.EX2 R85, R3 ;  /* 0x0000000300557308 */ /* 0x0002e40000000800 */
[----:B-1----:R-:W-:Y:S02]  /*49a0*/  FFMA.FTZ R3, R21, c[0x0][0x2d0], -R0 ;  /* 0x0000b40015037a23 */ /* 0x002fe40000010800 */
[C---:B------:R-:W-:Y:S04]  /*49b0*/  HMMA.16816.F32 R20, R8.reuse, R6, RZ ;  /* 0x000000060814723c */ /* 0x040fe800000018ff */
[----:B------:R1:W-:Y:S04]  /*49c0*/  MUFU.EX2 R89, R3 ;  /* 0x0000000300597308 */ /* 0x0003e80000000800 */
[----:B--2---:R-:W-:Y:S07]  /*49d0*/  HMMA.16816.F32 R4, R8, R12, RZ ;  /* 0x0000000c0804723c */ /* 0x004fee00000018ff */
[----:B------:R-:W-:-:S02]  /*49e0*/  F2FP.PACK_AB R12, R84, R82 ;  /* 0x00000052540c723e */ /* 0x000fc400000000ff */
[----:B---3--:R-:W-:Y:S01]  /*49f0*/  F2FP.PACK_AB R13, R85, R19 ;  /* 0x00000013550d723e */ /* 0x008fe200000000ff */
[----:B-1----:R-:W-:Y:S02]  /*4a00*/  FFMA.FTZ R3, R28, c[0x0][0x2d0], -R0 ;  /* 0x0000b4001c037a23 */ /* 0x002fe40000010800 */
[----:B------:R-:W-:Y:S02]  /*4a10*/  HMMA.16816.F32 R28, R8, R14, RZ ;  /* 0x0000000e081c723c */ /* 0x000fe400000018ff */
[----:B------:R-:W1:Y:S05]  /*4a20*/  MUFU.EX2 R88, R3 ;  /* 0x0000000300587308 */ /* 0x000e6a0000000800 */
[----:B------:R-:W-:-:S02]  /*4a30*/  F2FP.PACK_AB R14, R87, R86 ;  /* 0x00000056570e723e */ /* 0x000fc400000000ff */
[----:B-1----:R-:W-:-:S07]  /*4a40*/  F2FP.PACK_AB R15, R88, R89 ;  /* 0x00000059580f723e */ /* 0x002fce00000000ff */
[C---:B------:R-:W-:Y:S08]  /*4a50*/  HMMA.16816.F32 R4, R12.reuse, R44, R4 ;  /* 0x0000002c0c04723c */ /* 0x040ff00000001804 */
[----:B------:R-:W-:Y:S08]  /*4a60*/  HMMA.16816.F32 R56, R12, R34, R20 ;  /* 0x000000220c38723c */ /* 0x000ff00000001814 */
[----:B------:R-:W-:Y:S08]  /*4a70*/  HMMA.16816.F32 R20, R8, R38, RZ ;  /* 0x000000260814723c */ /* 0x000ff000000018ff */
[----:B------:R-:W-:Y:S01]  /*4a80*/  IMAD.MOV.U32 R121, RZ, RZ, R4 ;  /* 0x000000ffff797224 */ /* 0x000fe200078e0004 */
[----:B------:R-:W-:Y:S01]  /*4a90*/  MOV R3, R7 ;  /* 0x0000000700037202 */ /* 0x000fe20000000f00 */
[----:B------:R-:W-:Y:S01]  /*4aa0*/  IMAD.MOV.U32 R120, RZ, RZ, R5 ;  /* 0x000000ffff787224 */ /* 0x000fe200078e0005 */
[----:B------:R-:W-:Y:S01]  /*4ab0*/  HMMA.16816.F32 R152, R12, R32, R24 ;  /* 0x000000200c98723c */ /* 0x000fe20000001818 */
[----:B------:R-:W-:-:S04]  /*4ac0*/  IMAD.MOV.U32 R17, RZ, RZ, R6 ;  /* 0x000000ffff117224 */ /* 0x000fc800078e0006 */
[----:B------:R-:W-:Y:S02]  /*4ad0*/  IMAD.MOV.U32 R160, RZ, RZ, R56 ;  /* 0x000000ffffa07224 */ /* 0x000fe400078e0038 */
[----:B------:R-:W-:Y:S01]  /*4ae0*/  IMAD.MOV.U32 R149, RZ, RZ, R57 ;  /* 0x000000ffff957224 */ /* 0x000fe200078e0039 */
[----:B------:R-:W-:Y:S01]  /*4af0*/  HMMA.16816.F32 R4, R12, R46, R28 ;  /* 0x0000002e0c04723c */ /* 0x000fe2000000181c */
[----:B------:R-:W1:Y:S01]  /*4b00*/  LDSM.16.MT88.4 R28, [R192+0x2000] ;  /* 0x00200000c01c783b */ /* 0x000e620000004200 */
[----:B------:R-:W-:Y:S02]  /*4b10*/  IMAD.MOV.U32 R107, RZ, RZ, R58 ;  /* 0x000000ffff6b7224 */ /* 0x000fe400078e003a */
[----:B------:R-:W-:Y:S01]  /*4b20*/  IMAD.MOV.U32 R106, RZ, RZ, R59 ;  /* 0x000000ffff6a7224 */ /* 0x000fe200078e003b */
[----:B------:R-:W2:Y:S03]  /*4b30*/  LDSM.16.MT88.4 R44, [R193+0x2000] ;  /* 0x00200000c12c783b */ /* 0x000ea60000004200 */
[----:B------:R-:W-:Y:S01]  /*4b40*/  HMMA.16816.F32 R24, R8, R36, RZ ;  /* 0x000000240818723c */ /* 0x000fe200000018ff */
[----:B------:R-:W3:Y:S04]  /*4b50*/  LDSM.16.MT88.4 R36, [R196+0x2000] ;  /* 0x00200000c424783b */ /* 0x000ee80000004200 */
[----:B------:R-:W-:Y:S03]  /*4b60*/  LDSM.16.MT88.4 R56, [R195+0x2000] ;  /* 0x00200000c338783b */ /* 0x000fe60000004200 */
[----:B------:R-:W-:Y:S08]  /*4b70*/  HMMA.16816.F32 R20, R12, R50, R20 ;  /* 0x000000320c14723c */ /* 0x000ff00000001814 */
[----:B------:R-:W-:Y:S01]  /*4b80*/  IMAD.MOV.U32 R119, RZ, RZ, R4 ;  /* 0x000000ffff777224 */ /* 0x000fe200078e0004 */
[----:B------:R-:W-:Y:S01]  /*4b90*/  HMMA.16816.F32 R32, R8, R54, RZ ;  /* 0x000000360820723c */ /* 0x000fe200000018ff */
[----:B------:R-:W-:-:S02]  /*4ba0*/  IMAD.MOV.U32 R118, RZ, RZ, R5 ;  /* 0x000000ffff767224 */ /* 0x000fc400078e0005 */
[----:B------:R-:W-:Y:S02]  /*4bb0*/  IMAD.MOV.U32 R117, RZ, RZ, R6 ;  /* 0x000000ffff757224 */ /* 0x000fe400078e0006 */
[----:B------:R-:W-:-:S03]  /*4bc0*/  IMAD.MOV.U32 R116, RZ, RZ, R7 ;  /* 0x000000ffff747224 */ /* 0x000fc600078e0007 */
[----:B------:R-:W-:Y:S01]  /*4bd0*/  HMMA.16816.F32 R4, R8, R52, RZ ;  /* 0x000000340804723c */ /* 0x000fe200000018ff */
[----:B------:R-:W-:Y:S06]  /*4be0*/  LDSM.16.MT88.4 R52, [R193+0x4000] ;  /* 0x00400000c134783b */ /* 0x000fec0000004200 */
[----:B------:R-:W-:Y:S01]  /*4bf0*/  IMAD.MOV.U32 R111, RZ, RZ, R20 ;  /* 0x000000ffff6f7224 */ /* 0x000fe200078e0014 */
[----:B------:R-:W-:Y:S01]  /*4c00*/  HMMA.16816.F32 R24, R12, R48, R24 ;  /* 0x000000300c18723c */ /* 0x000fe20000001818 */
[----:B------:R-:W4:Y:S01]  /*4c10*/  LDSM.16.MT88.4 R48, [R192+0x2800] ;  /* 0x00280000c030783b */ /* 0x000f220000004200 */
[----:B------:R-:W-:-:S02]  /*4c20*/  IMAD.MOV.U32 R110, RZ, RZ, R21 ;  /* 0x000000ffff6e7224 */ /* 0x000fc400078e0015 */
[----:B------:R-:W-:Y:S02]  /*4c30*/  IMAD.MOV.U32 R109, RZ, RZ, R22 ;  /* 0x000000ffff6d7224 */ /* 0x000fe400078e0016 */
[----:B------:R-:W-:Y:S02]  /*4c40*/  IMAD.MOV.U32 R108, RZ, RZ, R23 ;  /* 0x000000ffff6c7224 */ /* 0x000fe400078e0017 */
[----:B-1----:R-:W-:Y:S08]  /*4c50*/  HMMA.16816.F32 R20, R8, R30, RZ ;  /* 0x0000001e0814723c */ /* 0x002ff000000018ff */
[C---:B------:R-:W-:Y:S08]  /*4c60*/  HMMA.16816.F32 R4, R12.reuse, R40, R4 ;  /* 0x000000280c04723c */ /* 0x040ff00000001804 */
[----:B------:R-:W-:Y:S01]  /*4c70*/  HMMA.16816.F32 R248, R12, R42, R32 ;  /* 0x0000002a0cf8723c */ /* 0x000fe20000001820 */
[----:B------:R-:W-:Y:S01]  /*4c80*/  IMAD.MOV.U32 R125, RZ, RZ, R24 ;  /* 0x000000ffff7d7224 */ /* 0x000fe200078e0018 */
[----:B------:R-:W-:Y:S01]  /*4c90*/  MOV R123, R26 ;  /* 0x0000001a007b7202 */ /* 0x000fe20000000f00 */
[----:B------:R-:W-:-:S02]  /*4ca0*/  IMAD.MOV.U32 R124, RZ, RZ, R25 ;  /* 0x000000ffff7c7224 */ /* 0x000fc400078e0019 */
[----:B------:R-:W-:-:S03]  /*4cb0*/  IMAD.MOV.U32 R122, RZ, RZ, R27 ;  /* 0x000000ffff7a7224 */ /* 0x000fc600078e001b */
[C---:B--2---:R-:W-:Y:S08]  /*4cc0*/  HMMA.16816.F32 R40, R8.reuse, R46, RZ ;  /* 0x0000002e0828723c */ /* 0x044ff000000018ff */
[----:B------:R-:W-:Y:S01]  /*4cd0*/  IMAD.MOV.U32 R115, RZ, RZ, R4 ;  /* 0x000000ffff737224 */ /* 0x000fe200078e0004 */
[----:B------:R-:W-:Y:S01]  /*4ce0*/  MOV R114, R5 ;  /* 0x0000000500727202 */ /* 0x000fe20000000f00 */
[----:B------:R-:W-:Y:S01]  /*4cf0*/  IMAD.MOV.U32 R113, RZ, RZ, R6 ;  /* 0x000000ffff717224 */ /* 0x000fe200078e0006 */
[----:B---3--:R-:W-:Y:S01]  /*4d00*/  HMMA.16816.F32 R32, R8, R36, RZ ;  /* 0x000000240820723c */ /* 0x008fe200000018ff */
[----:B------:R-:W-:-:S07]  /*4d10*/  IMAD.MOV.U32 R112, RZ, RZ, R7 ;  /* 0x000000ffff707224 */ /* 0x000fce00078e0007 */
[----:B------:R-:W-:Y:S01]  /*4d20*/  HMMA.16816.F32 R4, R8, R44, RZ ;  /* 0x0000002c0804723c */ /* 0x000fe200000018ff */
[----:B------:R-:W1:Y:S07]  /*4d30*/  LDSM.16.MT88.4 R44, [R195+0x2800] ;  /* 0x00280000c32c783b */ /* 0x000e6e0000004200 */
[----:B----4-:R-:W-:Y:S08]  /*4d40*/  HMMA.16816.F32 R228, R12, R50, R20 ;  /* 0x000000320ce4723c */ /* 0x010ff00000001814 */
[----:B------:R-:W-:Y:S08]  /*4d50*/  HMMA.16816.F32 R24, R8, R28, RZ ;  /* 0x0000001c0818723c */ /* 0x000ff000000018ff */
[----:B------:R-:W-:Y:S07]  /*4d60*/  HMMA.16816.F32 R184, R12, R64, R4 ;  /* 0x000000400cb8723c */ /* 0x000fee0000001804 */
[----:B------:R-:W-:Y:S01]  /*4d70*/  IMAD.MOV.U32 R64, RZ, RZ, R115 ;  /* 0x000000ffff407224 */ /* 0x000fe200078e0073 */
[----:B------:R-:W-:Y:S01]  /*4d80*/  HMMA.16816.F32 R20, R8, R58, RZ ;  /* 0x0000003a0814723c */ /* 0x000fe200000018ff */
[----:B------:R-:W-:-:S07]  /*4d90*/  IMAD.MOV.U32 R65, RZ, RZ, R114 ;  /* 0x000000ffff417224 */ /* 0x000fce00078e0072 */
[C---:B------:R-:W-:Y:S08]  /*4da0*/  HMMA.16816.F32 R4, R8.reuse, R72, RZ ;  /* 0x000000480804723c */ /* 0x040ff000000018ff */
[----:B------:R-:W-:Y:S01]  /*4db0*/  HMMA.16816.F32 R28, R8, R38, RZ ;  /* 0x00000026081c723c */ /* 0x000fe200000018ff */
[----:B------:R-:W2:Y:S07]  /*4dc0*/  LDSM.16.MT88.4 R36, [R193+0x4800] ;  /* 0x00480000c124783b */ /* 0x000eae0000004200 */
[C---:B------:R-:W-:Y:S01]  /*4dd0*/  HMMA.16816.F32 R156, R12.reuse, R60, R32 ;  /* 0x0000003c0c9c723c */ /* 0x040fe20000001820 */
[----:B------:R-:W3:Y:S06]  /*4de0*/  LDSM.16.MT88.4 R32, [R196+0x4000] ;  /* 0x00400000c420783b */ /* 0x000eec0000004200 */
[----:B------:R-:W-:Y:S01]  /*4df0*/  MOV R60, R111 ;  /* 0x0000006f003c7202 */ /* 0x000fe20000000f00 */
[----:B------:R-:W-:Y:S01]  /*4e00*/  HMMA.16816.F32 R180, R12, R66, R40 ;  /* 0x000000420cb4723c */ /* 0x000fe20000001828 */
[----:B------:R-:W4:Y:S01]  /*4e10*/  LDSM.16.MT88.4 R40, [R195+0x4000] ;  /* 0x00400000c328783b */ /* 0x000f220000004200 */
[----:B------:R-:W-:-:S05]  /*4e20*/  IMAD.MOV.U32 R61, RZ, RZ, R110 ;  /* 0x000000ffff3d7224 */ /* 0x000fca00078e006e */
[----:B------:R-:W-:Y:S01]  /*4e30*/  IMAD.MOV.U32 R66, RZ, RZ, R113 ;  /* 0x000000ffff427224 */ /* 0x000fe200078e0071 */
[----:B------:R-:W-:Y:S01]  /*4e40*/  HMMA.16816.F32 R188, R12, R48, R24 ;  /* 0x000000300cbc723c */ /* 0x000fe20000001818 */
[----:B------:R-:W-:-:S07]  /*4e50*/  IMAD.MOV.U32 R67, RZ, RZ, R112 ;  /* 0x000000ffff437224 */ /* 0x000fce00078e0070 */
[C---:B-1----:R-:W-:Y:S07]  /*4e60*/  HMMA.16816.F32 R172, R12.reuse, R46, R20 ;  /* 0x0000002e0cac723c */ /* 0x042fee0000001814 */
[----:B------:R-:W-:Y:S01]  /*4e70*/  IMAD.MOV.U32 R46, RZ, RZ, R117 ;  /* 0x000000ffff2e7224 */ /* 0x000fe200078e0075 */
[----:B------:R-:W-:Y:S01]  /*4e80*/  HMMA.16816.F32 R112, R12, R68, R4 ;  /* 0x000000440c70723c */ /* 0x000fe20000001804 */
[----:B------:R-:W-:-:S06]  /*4e90*/  IMAD.MOV.U32 R47, RZ, RZ, R116 ;  /* 0x000000ffff2f7224 */ /* 0x000fcc00078e0074 */
[----:B------:R-:W-:Y:S01]  /*4ea0*/  IMAD.MOV.U32 R68, RZ, RZ, R121 ;  /* 0x000000ffff447224 */ /* 0x000fe200078e0079 */
[----:B------:R-:W-:Y:S01]  /*4eb0*/  HMMA.16816.F32 R24, R8, R56, RZ ;  /* 0x000000380818723c */ /* 0x000fe200000018ff */
[----:B------:R-:W-:-:S07]  /*4ec0*/  IMAD.MOV.U32 R69, RZ, RZ, R120 ;  /* 0x000000ffff457224 */ /* 0x000fce00078e0078 */
[C---:B------:R-:W-:Y:S07]  /*4ed0*/  HMMA.16816.F32 R20, R8.reuse, R52, RZ ;  /* 0x000000340814723c */ /* 0x040fee00000018ff */
[----:B------:R-:W-:Y:S01]  /*4ee0*/  IMAD.MOV.U32 R52, RZ, RZ, R125 ;  /* 0x000000ffff347224 */ /* 0x000fe200078e007d */
[----:B------:R-:W-:Y:S01]  /*4ef0*/  HMMA.16816.F32 R4, R8, R54, RZ ;  /* 0x000000360804723c */ /* 0x000fe200000018ff */
[----:B------:R-:W-:-:S06]  /*4f00*/  IMAD.MOV.U32 R53, RZ, RZ, R124 ;  /* 0x000000ffff357224 */ /* 0x000fcc00078e007c */
[----:B------:R-:W-:Y:S01]  /*4f10*/  IMAD.MOV.U32 R54, RZ, RZ, R123 ;  /* 0x000000ffff367224 */ /* 0x000fe200078e007b */
[----:B------:R-:W-:Y:S01]  /*4f20*/  HMMA.16816.F32 R176, R12, R62, R28 ;  /* 0x0000003e0cb0723c */ /* 0x000fe2000000181c */
[----:B------:R-:W1:Y:S01]  /*4f30*/  LDSM.16.MT88.4 R28, [R196+0x4800] ;  /* 0x00480000c41c783b */ /* 0x000e620000004200 */
[----:B------:R-:W-:-:S05]  /*4f40*/  MOV R55, R122 ;  /* 0x0000007a00377202 */ /* 0x000fca0000000f00 */
[----:B------:R-:W-:Y:S01]  /*4f50*/  IMAD.MOV.U32 R62, RZ, RZ, R109 ;  /* 0x000000ffff3e7224 */ /* 0x000fe200078e006d */
[----:B--2---:R-:W-:Y:S01]  /*4f60*/  HMMA.16816.F32 R120, R12, R36, R20 ;  /* 0x000000240c78723c */ /* 0x004fe20000001814 */
[----:B------:R-:W-:-:S07]  /*4f70*/  IMAD.MOV.U32 R63, RZ, RZ, R108 ;  /* 0x000000ffff3f7224 */ /* 0x000fce00078e006c */
[C---:B------:R-:W-:Y:S07]  /*4f80*/  HMMA.16816.F32 R108, R12.reuse, R44, R24 ;  /* 0x0000002c0c6c723c */ /* 0x040fee0000001818 */
[----:B------:R-:W-:Y:S01]  /*4f90*/  IMAD.MOV.U32 R44, RZ, RZ, R119 ;  /* 0x000000ffff2c7224 */ /* 0x000fe200078e0077 */
[----:B------:R-:W-:Y:S01]  /*4fa0*/  HMMA.16816.F32 R124, R12, R38, R4 ;  /* 0x000000260c7c723c */ /* 0x000fe20000001804 */
[----:B------:R-:W2:Y:S01]  /*4fb0*/  LDSM.16.MT88.4 R36, [R195+0x4800] ;  /* 0x00480000c324783b */ /* 0x000ea20000004200 */
[----:B------:R-:W-:-:S06]  /*4fc0*/  IMAD.MOV.U32 R45, RZ, RZ, R118 ;  /* 0x000000ffff2d7224 */ /* 0x000fcc00078e0076 */
[C---:B------:R-:W-:Y:S08]  /*4fd0*/  HMMA.16816.F32 R24, R8.reuse, R74, RZ ;  /* 0x0000004a0818723c */ /* 0x040ff000000018ff */
[C---:B---3--:R-:W-:Y:S07]  /*4fe0*/  HMMA.16816.F32 R20, R8.reuse, R34, RZ ;  /* 0x000000220814723c */ /* 0x048fee00000018ff */
[--C-:B------:R-:W-:Y:S01]  /*4ff0*/  FFMA.FTZ R35, R95, c[0x0][0x2d0], -R2.reuse ;  /* 0x0000b4005f237a23 */ /* 0x100fe20000010802 */
[----:B----4-:R-:W-:Y:S01]  /*5000*/  HMMA.16816.F32 R4, R8, R40, RZ ;  /* 0x000000280804723c */ /* 0x010fe200000018ff */
[----:B------:R-:W-:-:S06]  /*5010*/  FFMA.FTZ R34, R92, c[0x0][0x2d0], -R2 ;  /* 0x0000b4005c227a23 */ /* 0x000fcc0000010802 */
[--C-:B------:R-:W-:Y:S01]  /*5020*/  FFMA.FTZ R40, R94, c[0x0][0x2d0], -R0.reuse ;  /* 0x0000b4005e287a23 */ /* 0x100fe20000010800 */
[----:B------:R-:W-:Y:S01]  /*5030*/  HMMA.16816.F32 R116, R12, R70, R24 ;  /* 0x000000460c74723c */ /* 0x000fe20000001818 */
[----:B------:R-:W-:-:S06]  /*5040*/  FFMA.FTZ R41, R93, c[0x0][0x2d0], -R0 ;  /* 0x0000b4005d297a23 */ /* 0x000fcc0000010800 */
[----:B------:R-:W-:Y:S01]  /*5050*/  MOV R70, R17 ;  /* 0x0000001100467202 */ /* 0x000fe20000000f00 */
[----:B------:R-:W-:Y:S01]  /*5060*/  HMMA.16816.F32 R24, R8, R32, RZ ;  /* 0x000000200818723c */ /* 0x000fe200000018ff */
[----:B------:R-:W-:Y:S02]  /*5070*/  FADD.FTZ R17, R77, R76 ;  /* 0x0000004c4d117221 */ /* 0x000fe40000010000 */
[----:B------:R-:W-:Y:S02]  /*5080*/  IMAD.MOV.U32 R76, RZ, RZ, R160 ;  /* 0x000000ffff4c7224 */ /* 0x000fe400078e00a0 */
[----:B------:R-:W-:Y:S02]  /*5090*/  IMAD.MOV.U32 R71, RZ, RZ, R3 ;  /* 0x000000ffff477224 */ /* 0x000fe400078e0003 */
[----:B------:R-:W-:Y:S01]  /*50a0*/  FADD.FTZ R3, R80, R79 ;  /* 0x0000004f50037221 */ /* 0x000fe20000010000 */
[----:B-1----:R-:W-:Y:S01]  /*50b0*/  HMMA.16816.F32 R132, R12, R30, R20 ;  /* 0x0000001e0c84723c */ /* 0x002fe20000001814 */
[----:B------:R-:W1:Y:S01]  /*50c0*/  LDSM.16.MT88.4 R20, [R192+0x6000] ;  /* 0x00600000c014783b */ /* 0x000e620000004200 */
[----:B------:R-:W-:-:S02]  /*50d0*/  FFMA.FTZ R32, R100, c[0x0][0x2d0], -R2 ;  /* 0x0000b40064207a23 */ /* 0x000fc40000010802 */
[----:B------:R-:W-:Y:S02]  /*50e0*/  FADD.FTZ R3, R81, R3 ;  /* 0x0000000351037221 */ /* 0x000fe40000010000 */
[----:B------:R-:W-:Y:S02]  /*50f0*/  FFMA.FTZ R33, R99, c[0x0][0x2d0], -R2 ;  /* 0x0000b40063217a23 */ /* 0x000fe40000010802 */
[----:B--2---:R-:W-:Y:S01]  /*5100*/  HMMA.16816.F32 R136, R12, R36, R4 ;  /* 0x000000240c88723c */ /* 0x004fe20000001804 */
[----:B------:R-:W-:Y:S02]  /*5110*/  FADD.FTZ R3, R83, R3 ;  /* 0x0000000353037221 */ /* 0x000fe40000010000 */
[----:B------:R-:W-:Y:S02]  /*5120*/  IMAD.MOV.U32 R79, RZ, RZ, R106 ;  /* 0x000000ffff4f7224 */ /* 0x000fe400078e006a */
[----:B------:R-:W-:Y:S02]  /*5130*/  FADD.FTZ R3, R82, R3 ;  /* 0x0000000352037221 */ /* 0x000fe40000010000 */
[----:B------:R-:W-:Y:S01]  /*5140*/  FFMA.FTZ R36, R98, c[0x0][0x2d0], -R0 ;  /* 0x0000b40062247a23 */ /* 0x000fe20000010800 */
[----:B------:R-:W-:Y:S01]  /*5150*/  HMMA.16816.F32 R4, R8, R42, RZ ;  /* 0x0000002a0804723c */ /* 0x000fe200000018ff */
[----:B------:R-:W-:-:S02]  /*5160*/  FADD.FTZ R3, R84, R3 ;  /* 0x0000000354037221 */ /* 0x000fc40000010000 */
[----:B------:R-:W-:-:S04]  /*5170*/  IMAD.MOV.U32 R77, RZ, RZ, R149 ;  /* 0x000000ffff4d7224 */ /* 0x000fc800078e0095 */
[--C-:B------:R-:W-:Y:S01]  /*5180*/  FFMA.FTZ R42, R91, c[0x0][0x2d0], -R0.reuse ;  /* 0x0000b4005b2a7a23 */ /* 0x100fe20000010800 */
[----:B------:R-:W-:Y:S01]  /*5190*/  HMMA.16816.F32 R128, R12, R28, R24 ;  /* 0x0000001c0c80723c */ /* 0x000fe20000001818 */
[----:B------:R-:W2:Y:S01]  /*51a0*/  LDSM.16.MT88.4 R28, [R192+0x6800] ;  /* 0x00680000c01c783b */ /* 0x000ea20000004200 */
[----:B------:R-:W-:-:S03]  /*51b0*/  FFMA.FTZ R43, R90, c[0x0][0x2d0], -R0 ;  /* 0x0000b4005a2b7a23 */ /* 0x000fc60000010800 */
[----:B------:R-:W3:Y:S11]  /*51c0*/  LDSM.16.MT88.4 R24, [R193+0x6000] ;  /* 0x00600000c118783b */ /* 0x000ef60000004200 */
[----:B------:R-:W-:Y:S07]  /*51d0*/  HMMA.16816.F32 R140, R12, R38, R4 ;  /* 0x000000260c8c723c */ /* 0x000fee0000001804 */
[--C-:B------:R-:W-:Y:S01]  /*51e0*/  FFMA.FTZ R38, R97, c[0x0][0x2d0], -R0.reuse ;  /* 0x0000b40061267a23 */ /* 0x100fe20000010800 */
[----:B-1----:R-:W-:Y:S01]  /*51f0*/  HMMA.16816.F32 R4, R8, R20, RZ ;  /* 0x000000140804723c */ /* 0x002fe200000018ff */
[----:B------:R-:W-:Y:S11]  /*5200*/  FFMA.FTZ R39, R96, c[0x0][0x2d0], -R0 ;  /* 0x0000b40060277a23 */ /* 0x000ff60000010800 */
[----:B------:R-:W-:Y:S11]  /*5210*/  @!UPT UIADD3 URZ, URZ, URZ, URZ ;  /* 0x0000003f3f3ff290 */ /* 0x000ff6000fffe03f */
[----:B------:R-:W-:Y:S01]  /*5220*/  @!UPT UIADD3 URZ, URZ, URZ, URZ ;  /* 0x0000003f3f3ff290 */ /* 0x000fe2000fffe03f */
[----:B--2---:R-:W-:Y:S07]  /*5230*/  HMMA.16816.F32 R144, R12, R28, R4 ;  /* 0x0000001c0c90723c */ /* 0x004fee0000001804 */
[----:B------:R-:W-:Y:S02]  /*5240*/  FADD.FTZ R4, R78, R17 ;  /* 0x000000114e047221 */ /* 0x000fe40000010000 */
[----:B------:R-:W-:Y:S02]  /*5250*/  IMAD.MOV.U32 R78, RZ, RZ, R107 ;  /* 0x000000ffff4e7224 */ /* 0x000fe400078e006b */
[----:B------:R-:W-:-:S02]  /*5260*/  FADD.FTZ R17, R18, R4 ;  /* 0x0000000412117221 */ /* 0x000fc40000010000 */
[----:B------:R-:W-:Y:S01]  /*5270*/  HMMA.16816.F32 R4, R8, R22, RZ ;  /* 0x000000160804723c */ /* 0x000fe200000018ff */
[----:B------:R-:W1:Y:S01]  /*5280*/  LDSM.16.MT88.4 R20, [R193+0x6800] ;  /* 0x00680000c114783b */ /* 0x000e620000004200 */
[----:B------:R-:W-:Y:S02]  /*5290*/  FFMA.FTZ R18, R102, c[0x0][0x2d0], -R2 ;  /* 0x0000b40066127a23 */ /* 0x000fe40000010802 */
[----:B------:R-:W-:Y:S02]  /*52a0*/  FADD.FTZ R17, R19, R17 ;  /* 0x0000001113117221 */ /* 0x000fe40000010000 */
[----:B------:R-:W-:-:S06]  /*52b0*/  FFMA.FTZ R19, R105, c[0x0][0x2d0], -R0 ;  /* 0x0000b40069137a23 */ /* 0x000fcc0000010800 */
[----:B------:R-:W-:Y:S11]  /*52c0*/  MUFU.EX2 R19, R19 ;  /* 0x0000001300137308 */ /* 0x000ff60000000800 */
[----:B------:R-:W-:Y:S01]  /*52d0*/  @!UPT UIADD3 URZ, URZ, URZ, URZ ;  /* 0x0000003f3f3ff290 */ /* 0x000fe2000fffe03f */
[----:B------:R-:W-:Y:S01]  /*52e0*/  HMMA.16816.F32 R168, R12, R30, R4 ;  /* 0x0000001e0ca8723c */ /* 0x000fe20000001804 */
[----:B------:R-:W2:Y:S07]  /*52f0*/  LDSM.16.MT88.4 R28, [R196+0x6000] ;  /* 0x00600000c41c783b */ /* 0x000eae0000004200 */
[----:B---3--:R-:W-:Y:S11]  /*5300*/  HMMA.16816.F32 R4, R8, R24, RZ ;  /* 0x000000180804723c */ /* 0x008ff600000018ff */
[----:B------:R-:W-:Y:S11]  /*5310*/  @!UPT UIADD3 URZ, URZ, URZ, URZ ;  /* 0x0000003f3f3ff290 */ /* 0x000ff6000fffe03f */
[----:B------:R-:W-:Y:S02]  /*5320*/  @!UPT UIADD3 URZ, URZ, URZ, URZ ;  /* 0x0000003f3f3ff290 */ /* 0x000fe4000fffe03f */
[----:B-1----:R-:W-:Y:S08]  /*5330*/  HMMA.16816.F32 R160, R12, R20, R4 ;  /* 0x000000140ca0723c */ /* 0x002ff00000001804 */
[----:B------:R-:W-:Y:S01]  /*5340*/  HMMA.16816.F32 R4, R8, R26, RZ ;  /* 0x0000001a0804723c */ /* 0x000fe200000018ff */
[----:B------:R-:W1:Y:S11]  /*5350*/  LDSM.16.MT88.4 R24, [R196+0x6800] ;  /* 0x00680000c418783b */ /* 0x000e760000004200 */
[----:B------:R-:W-:Y:S11]  /*5360*/  @!UPT UIADD3 URZ, URZ, URZ, URZ ;  /* 0x0000003f3f3ff290 */ /* 0x000ff6000fffe03f */
[----:B------:R-:W-:Y:S01]  /*5370*/  @!UPT UIADD3 URZ, URZ, URZ, URZ ;  /* 0x0000003f3f3ff290 */ /* 0x000fe2000fffe03f */
[----:B------:R-:W-:Y:S07]  /*5380*/  HMMA.16816.F32 R72, R12, R22, R4 ;  /* 0x000000160c48723c */ /* 0x000fee0000001804 */
[----:B------:R-:W-:Y:S01]  /*5390*/  FADD.FTZ R4, R86, R3 ;  /* 0x0000000356047221 */ /* 0x000fe20000010000 */
[----:B--2---:R-:W-:Y:S01]  /*53a0*/  HMMA.16816.F32 R20, R8, R28, RZ ;  /* 0x0000001c0814723c */ /* 0x004fe200000018ff */
[--C-:B------:R-:W-:Y:S02]  /*53b0*/  FFMA.FTZ R3, R104, c[0x0][0x2d0], -R2.reuse ;  /* 0x0000b40068037a23 */ /* 0x100fe40000010802 */
[----:B------:R-:W-:-:S02]  /*53c0*/  FFMA.FTZ R6, R103, c[0x0][0x2d0], -R2 ;  /* 0x0000b40067067a23 */ /* 0x000fc40000010802 */
[----:B------:R-:W-:Y:S02]  /*53d0*/  FFMA.FTZ R7, R101, c[0x0][0x2d0], -R2 ;  /* 0x0000b40065077a23 */ /* 0x000fe40000010802 */
[----:B------:R-:W2:Y:S01]  /*53e0*/  MUFU.EX2 R3, R3 ;  /* 0x0000000300037308 */ /* 0x000ea20000000800 */
[----:B------:R-:W-:Y:S02]  /*53f0*/  FADD.FTZ R4, R87, R4 ;  /* 0x0000000457047221 */ /* 0x000fe40000010000 */
[----:B------:R-:W-:-:S04]  /*5400*/  FADD.FTZ R5, R85, R17 ;  /* 0x0000001155057221 */ /* 0x000fc80000010000 */
[----:B------:R-:W-:Y:S01]  /*5410*/  FADD.FTZ R5, R89, R5 ;  /* 0x0000000559057221 */ /* 0x000fe20000010000 */
[----:B------:R-:W3:Y:S03]  /*5420*/  MUFU.EX2 R2, R6 ;  /* 0x0000000600027308 */ /* 0x000ee60000000800 */
[----:B------:R-:W-:Y:S02]  /*5430*/  FADD.FTZ R37, R88, R5 ;  /* 0x0000000558257221 */ /* 0x000fe40000010000 */
[----:B------:R-:W-:Y:S01]  /*5440*/  LDSM.16.MT88.4 R88, [R195+0x3800] ;  /* 0x00380000c358783b */ /* 0x000fe20000004200 */
[----:B--2---:R-:W-:-:S03]  /*5450*/  FADD.FTZ R0, R3, R4 ;  /* 0x0000000403007221 */ /* 0x004fc60000010000 */
[----:B-1----:R-:W-:Y:S01]  /*5460*/  HMMA.16816.F32 R56, R12, R24, R20 ;  /* 0x000000180c38723c */ /* 0x002fe20000001814 */
[----:B------:R-:W-:Y:S01]  /*5470*/  MUFU.EX2 R5, R32 ;  /* 0x0000002000057308 */ /* 0x000fe20000000800 */
[C---:B---3--:R-:W-:Y:S01]  /*5480*/  FADD.FTZ R6, R2.reuse, R0 ;  /* 0x0000000002067221 */ /* 0x048fe20000010000 */
[----:B------:R-:W-:-:S05]  /*5490*/  F2FP.PACK_AB R4, R2, R3 ;  /* 0x000000030204723e */ /* 0x000fca00000000ff */
[----:B------:R-:W-:Y:S01]  /*54a0*/  HMMA.16816.F32 R20, R8, R30, RZ ;  /* 0x0000001e0814723c */ /* 0x000fe200000018ff */
[----:B------:R-:W1:Y:S08]  /*54b0*/  MUFU.EX2 R2, R18 ;  /* 0x0000001200027308 */ /* 0x000e700000000800 */
[----:B------:R-:W2:Y:S08]  /*54c0*/  MUFU.EX2 R0, R7 ;  /* 0x0000000700007308 */ /* 0x000eb00000000800 */
[----:B------:R-:W3:Y:S01]  /*54d0*/  MUFU.EX2 R3, R33 ;  /* 0x0000002100037308 */ /* 0x000ee20000000800 */
[----:B-1----:R-:W-:-:S06]  /*54e0*/  FADD.FTZ R6, R2, R6 ;  /* 0x0000000602067221 */ /* 0x002fcc0000010000 */
[----:B------:R-:W-:Y:S01]  /*54f0*/  HMMA.16816.F32 R48, R12, R26, R20 ;  /* 0x0000001a0c30723c */ /* 0x000fe20000001814 */
[C---:B--2---:R-:W-:Y:S01]  /*5500*/  FADD.FTZ R6, R0.reuse, R6 ;  /* 0x0000000600067221 */ /* 0x044fe20000010000 */
[----:B------:R-:W1:Y:S05]  /*5510*/  MUFU.EX2 R17, R35 ;  /* 0x0000002300117308 */ /* 0x000e6a0000000800 */
[----:B------:R-:W-:Y:S01]  /*5520*/  FADD.FTZ R20, R5, R6 ;  /* 0x0000000605147221 */ /* 0x000fe20000010000 */
[----:B------:R-:W-:Y:S01]  /*5530*/  F2FP.PACK_AB R6, R0, R2 ;  /* 0x000000020006723e */ /* 0x000fe200000000ff */
[----:B------:R-:W-:Y:S01]  /*5540*/  FADD.FTZ R2, R19, R37 ;  /* 0x0000002513027221 */ /* 0x000fe20000010000 */
[----:B------:R-:W2:Y:S01]  /*5550*/  MUFU.EX2 R7, R34 ;  /* 0x0000002200077308 */ /* 0x000ea20000000800 */
[C---:B---3--:R-:W-:Y:S01]  /*5560*/  FADD.FTZ R0, R3.reuse, R20 ;  /* 0x0000001403007221 */ /* 0x048fe20000010000 */
[----:B------:R-:W-:Y:S01]  /*5570*/  F2FP.PACK_AB R164, R3, R5 ;  /* 0x0000000503a4723e */ /* 0x000fe200000000ff */
[----:B------:R-:W3:Y:S05]  /*5580*/  LDSM.16.MT88.4 R20, [R195+0x6000] ;  /* 0x00600000c314783b */ /* 0x000eea0000004200 */
[----:B------:R-:W4:Y:S01]  /*5590*/  MUFU.EX2 R18, R36 ;  /* 0x0000002400127308 */ /* 0x000f220000000800 */
[----:B-1----:R-:W-:-:S04]  /*55a0*/  FADD.FTZ R0, R17, R0 ;  /* 0x0000000011007221 */ /* 0x002fc80000010000 */
[C---:B--2---:R-:W-:Y:S01]  /*55b0*/  FADD.FTZ R233, R7.reuse, R0 ;  /* 0x0000000007e97221 */ /* 0x044fe20000010000 */
[----:B------:R-:W-:Y:S02]  /*55c0*/  F2FP.PACK_AB R166, R7, R17 ;  /* 0x0000001107a6723e */ /* 0x000fe400000000ff */
[----:B------:R-:W-:Y:S01]  /*55d0*/  MUFU.EX2 R3, R39 ;  /* 0x0000002700037308 */ /* 0x000fe20000000800 */
[C---:B----4-:R-:W-:Y:S01]  /*55e0*/  FADD.FTZ R0, R18.reuse, R2 ;  /* 0x0000000212007221 */ /* 0x050fe20000010000 */
[----:B------:R-:W-:-:S06]  /*55f0*/  F2FP.PACK_AB R5, R18, R19 ;  /* 0x000000131205723e */ /* 0x000fcc00000000ff */
[----:B------:R-:W1:Y:S08]  /*5600*/  MUFU.EX2 R7, R38 ;  /* 0x0000002600077308 */ /* 0x000e700000000800 */
[----:B------:R-:W-:Y:S08]  /*5610*/  MUFU.EX2 R18, R40 ;  /* 0x0000002800127308 */ /* 0x000ff00000000800 */
[----:B------:R-:W2:Y:S01]  /*5620*/  MUFU.EX2 R17, R41 ;  /* 0x0000002900117308 */ /* 0x000ea20000000800 */
[C---:B---3--:R-:W-:Y:S07]  /*5630*/  HMMA.16816.F32 R24, R8.reuse, R20, RZ ;  /* 0x000000140818723c */ /* 0x048fee00000018ff */
[----:B------:R-:W3:Y:S01]  /*5640*/  MUFU.EX2 R2, R42 ;  /* 0x0000002a00027308 */ /* 0x000ee20000000800 */
[----:B------:R-:W-:Y:S07]  /*5650*/  HMMA.16816.F32 R20, R8, R22, RZ ;  /* 0x000000160814723c */ /* 0x000fee00000018ff */
[----:B-1----:R-:W-:Y:S01]  /*5660*/  FADD.FTZ R8, R7, R0 ;  /* 0x0000000007087221 */ /* 0x002fe20000010000 */
[----:B------:R-:W-:Y:S01]  /*5670*/  F2FP.PACK_AB R7, R3, R7 ;  /* 0x000000070307723e */ /* 0x000fe200000000ff */
[----:B------:R-:W1:Y:S01]  /*5680*/  MUFU.EX2 R0, R43 ;  /* 0x0000002b00007308 */ /* 0x000e620000000800 */
[----:B--2---:R-:W-:Y:S01]  /*5690*/  F2FP.PACK_AB R165, R17, R18 ;  /* 0x0000001211a5723e */ /* 0x004fe200000000ff */
[----:B------:R-:W-:-:S04]  /*56a0*/  FADD.FTZ R8, R3, R8 ;  /* 0x0000000803087221 */ /* 0x000fc80000010000 */
[----:B------:R-:W-:-:S04]  /*56b0*/  FADD.FTZ R8, R18, R8 ;  /* 0x0000000812087221 */ /* 0x000fc80000010000 */
[----:B------:R-:W-:-:S04]  /*56c0*/  FADD.FTZ R8, R17, R8 ;  /* 0x0000000811087221 */ /* 0x000fc80000010000 */
[----:B---3--:R-:W-:Y:S02]  /*56d0*/  FADD.FTZ R3, R2, R8 ;  /* 0x0000000802037221 */ /* 0x008fe40000010000 */
[----:B------:R-:W2:Y:S01]  /*56e0*/  LDSM.16.MT88.4 R8, [R195+0x6800] ;  /* 0x00680000c308783b */ /* 0x000ea20000004200 */
[C---:B-1----:R-:W-:Y:S01]  /*56f0*/  F2FP.PACK_AB R167, R0.reuse, R2 ;  /* 0x0000000200a7723e */ /* 0x042fe200000000ff */
[----:B------:R-:W-:Y:S01]  /*5700*/  FADD.FTZ R232, R0, R3 ;  /* 0x0000000300e87221 */ /* 0x000fe20000010000 */
[----:B------:R-:W-:Y:S01]  /*5710*/  IADD3 R0, R150, -0x2, RZ ;  /* 0xfffffffe96007810 */ /* 0x000fe20007ffe0ff */
[----:B------:R-:W-:Y:S03]  /*5720*/  LDSM.16.MT88.4 R40, [R193+0x1800] ;  /* 0x00180000c128783b */ /* 0x000fe60000004200 */
[----:B------:R-:W-:Y:S01]  /*5730*/  ISETP.GE.AND P0, PT, R0, R242, PT ;  /* 0x000000f20000720c */ /* 0x000fe20003f06270 */
[C---:B--2---:R-:W-:Y:S08]  /*5740*/  HMMA.16816.F32 R32, R12.reuse, R8, R24 ;  /* 0x000000080c20723c */ /* 0x044ff00000001818 */
[----:B------:R-:W-:Y:S01]  /*5750*/  HMMA.16816.F32 R24, R12, R10, R20 ;  /* 0x0000000a0c18723c */ /* 0x000fe20000001814 */
[----:B------:R-:W1:Y:S04]  /*5760*/  LDSM.16.MT88.4 R12, [R193+0x1000] ;  /* 0x00100000c10c783b */ /* 0x000e680000004200 */
[----:B------:R-:W2:Y:S04]  /*5770*/  LDSM.16.MT88.4 R8, [R192+0x1000] ;  /* 0x00100000c008783b */ /* 0x000ea80000004200 */
[----:B------:R-:W3:Y:S01]  /*5780*/  LDSM.16.MT88.4 R20, [R193+0x7000] ;  /* 0x00700000c114783b */ /* 0x000ee20000004200 */
[C---:B-1----:R-:W-:Y:S08]  /*5790*/  HMMA.16816.F32 R36, R4.reuse, R12, R68 ;  /* 0x0000000c0424723c */ /* 0x042ff00000001844 */
[C---:B------:R-:W-:Y:S01]  /*57a0*/  HMMA.16816.F32 R44, R4.reuse, R14, R44 ;  /* 0x0000000e042c723c */ /* 0x040fe2000000182c */
[----:B------:R-:W1:Y:S07]  /*57b0*/  LDSM.16.MT88.4 R12, [R195+0x1000] ;  /* 0x00100000c30c783b */ /* 0x000e6e0000004200 */
[C---:B--2---:R-:W-:Y:S08]  /*57c0*/  HMMA.16816.F32 R152, R4.reuse, R8, R152 ;  /* 0x000000080498723c */ /* 0x044ff00000001898 */
[C---:B------:R-:W-:Y:S01]  /*57d0*/  HMMA.16816.F32 R28, R4.reuse, R10, R76 ;  /* 0x0000000a041c723c */ /* 0x040fe2000000184c */
[----:B------:R-:W2:Y:S07]  /*57e0*/  LDSM.16.MT88.4 R8, [R196+0x1000] ;  /* 0x00100000c408783b */ /* 0x000eae0000004200 */
[----:B---3--:R-:W-:Y:S08]  /*57f0*/  HMMA.16816.F32 R160, R4, R20, R160 ;  /* 0x0000001404a0723c */ /* 0x008ff000000018a0 */
[C---:B------:R-:W-:Y:S08]  /*5800*/  HMMA.16816.F32 R36, R164.reuse, R40, R36 ;  /* 0x00000028a424723c */ /* 0x040ff00000001824 */
[----:B------:R-:W-:Y:S08]  /*5810*/  HMMA.16816.F32 R40, R164, R42, R44 ;  /* 0x0000002aa428723c */ /* 0x000ff0000000182c */
        /* <DEDUP_REMOVED lines=15> */
[C---:B------:R-:W-:Y:S01]  /*5910*/  HMMA.16816.F32 R172, R4.reuse, R22, R72 ;  /* 0x0000001604ac723c */ /* 0x040fe20000001848 */
[----:B------:R-:W-:Y:S07]  /*5920*/  LDSM.16.MT88.4 R72, [R193+0x3800] ;  /* 0x00380000c148783b */ /* 0x000fee0000004200 */
[C---:B--2---:R-:W-:Y:S01]  /*5930*/  HMMA.16816.F32 R96, R4.reuse, R8, R156 ;  /* 0x000000080460723c */ /* 0x044fe2000000189c */
[----:B------:R-:W2:Y:S07]  /*5940*/  LDSM.16.MT88.4 R156, [R192+0x1800] ;  /* 0x00180000c09c783b */ /* 0x000eae0000004200 */
[C---:B------:R-:W-:Y:S01]  /*5950*/  HMMA.16816.F32 R100, R4.reuse, R10, R176 ;  /* 0x0000000a0464723c */ /* 0x040fe200000018b0 */
[----:B------:R-:W3:Y:S07]  /*5960*/  LDSM.16.MT88.4 R8, [R192+0x5000] ;  /* 0x00500000c008783b */ /* 0x000eee0000004200 */
[C---:B-1----:R-:W-:Y:S08]  /*5970*/  HMMA.16816.F32 R120, R4.reuse, R12, R120 ;  /* 0x0000000c0478723c */ /* 0x042ff00000001878 */
[----:B------:R-:W-:Y:S01]  /*5980*/  HMMA.16816.F32 R124, R4, R14, R124 ;  /* 0x0000000e047c723c */ /* 0x000fe2000000187c */
[----:B------:R-:W1:Y:S07]  /*5990*/  LDSM.16.MT88.4 R12, [R195+0x5000] ;  /* 0x00500000c30c783b */ /* 0x000e6e0000004200 */
[----:B--2---:R-:W-:Y:S08]  /*59a0*/  HMMA.16816.F32 R152, R164, R156, R152 ;  /* 0x0000009ca498723c */ /* 0x004ff00000001898 */
[C---:B---3--:R-:W-:Y:S08]  /*59b0*/  HMMA.16816.F32 R112, R4.reuse, R8, R112 ;  /* 0x000000080470723c */ /* 0x048ff00000001870 */
[----:B------:R-:W-:Y:S01]  /*59c0*/  HMMA.16816.F32 R116, R4, R10, R116 ;  /* 0x0000000a0474723c */ /* 0x000fe20000001874 */
[----:B------:R-:W2:Y:S07]  /*59d0*/  LDSM.16.MT88.4 R8, [R196+0x5000] ;  /* 0x00500000c408783b */ /* 0x000eae0000004200 */
[----:B------:R-:W-:Y:S08]  /*59e0*/  HMMA.16816.F32 R156, R164, R158, R28 ;  /* 0x0000009ea49c723c */ /* 0x000ff0000000181c */
[C---:B-1----:R-:W-:Y:S08]  /*59f0*/  HMMA.16816.F32 R136, R4.reuse, R12, R136 ;  /* 0x0000000c0488723c */ /* 0x042ff00000001888 */
[C---:B------:R-:W-:Y:S01]  /*5a00*/  HMMA.16816.F32 R140, R4.reuse, R14, R140 ;  /* 0x0000000e048c723c */ /* 0x040fe2000000188c */
[----:B------:R-:W1:Y:S07]  /*5a10*/  LDSM.16.MT88.4 R12, [R196+0x7000] ;  /* 0x00700000c40c783b */ /* 0x000e6e0000004200 */
[C---:B--2---:R-:W-:Y:S08]  /*5a20*/  HMMA.16816.F32 R128, R4.reuse, R8, R128 ;  /* 0x000000080480723c */ /* 0x044ff00000001880 */
[C---:B------:R-:W-:Y:S01]  /*5a30*/  HMMA.16816.F32 R132, R4.reuse, R10, R132 ;  /* 0x0000000a0484723c */ /* 0x040fe20000001884 */
[----:B------:R-:W2:Y:S07]  /*5a40*/  LDSM.16.MT88.4 R8, [R192+0x7000] ;  /* 0x00700000c008783b */ /* 0x000eae0000004200 */
[C---:B-1----:R-:W-:Y:S01]  /*5a50*/  HMMA.16816.F32 R20, R4.reuse, R12, R56 ;  /* 0x0000000c0414723c */ /* 0x042fe20000001838 */
[----:B------:R-:W-:Y:S07]  /*5a60*/  LDSM.16.MT88.4 R56, [R195+0x1800] ;  /* 0x00180000c338783b */ /* 0x000fee0000004200 */
[C---:B------:R-:W-:Y:S01]  /*5a70*/  HMMA.16816.F32 R12, R4.reuse, R14, R48 ;  /* 0x0000000e040c723c */ /* 0x040fe20000001830 */
[----:B------:R-:W1:Y:S07]  /*5a80*/  LDSM.16.MT88.4 R48, [R196+0x1800] ;  /* 0x00180000c430783b */ /* 0x000e6e0000004200 */
[C---:B--2---:R-:W-:Y:S08]  /*5a90*/  HMMA.16816.F32 R144, R4.reuse, R8, R144 ;  /* 0x000000080490723c */ /* 0x044ff00000001890 */
[----:B------:R-:W-:Y:S01]  /*5aa0*/  HMMA.16816.F32 R168, R4, R10, R168 ;  /* 0x0000000a04a8723c */ /* 0x000fe200000018a8 */
[----:B------:R-:W-:Y:S07]  /*5ab0*/  LDSM.16.MT88.4 R8, [R195+0x7000] ;  /* 0x00700000c308783b */ /* 0x000fee0000004200 */
[C---:B-1----:R-:W-:Y:S08]  /*5ac0*/  HMMA.16816.F32 R44, R164.reuse, R48, R52 ;  /* 0x00000030a42c723c */ /* 0x042ff00000001834 */
[C---:B------:R-:W-:Y:S01]  /*5ad0*/  HMMA.16816.F32 R52, R164.reuse, R56, R64 ;  /* 0x00000038a434723c */ /* 0x040fe20000001840 */
[----:B------:R-:W1:Y:S07]  /*5ae0*/  LDSM.16.MT88.4 R64, [R192+0x3800] ;  /* 0x00380000c040783b */ /* 0x000e6e0000004200 */
[C---:B------:R-:W-:Y:S08]  /*5af0*/  HMMA.16816.F32 R48, R164.reuse, R50, R60 ;  /* 0x00000032a430723c */ /* 0x040ff0000000183c */
[C---:B------:R-:W-:Y:S08]  /*5b00*/  HMMA.16816.F32 R56, R164.reuse, R58, R68 ;  /* 0x0000003aa438723c */ /* 0x040ff00000001844 */
[C---:B------:R-:W-:Y:S08]  /*5b10*/  HMMA.16816.F32 R68, R164.reuse, R72, R84 ;  /* 0x00000048a444723c */ /* 0x040ff00000001854 */
[C---:B------:R-:W-:Y:S01]  /*5b20*/  HMMA.16816.F32 R84, R164.reuse, R88, R104 ;  /* 0x00000058a454723c */ /* 0x040fe20000001868 */
[----:B------:R-:W-:Y:S07]  /*5b30*/  LDSM.16.MT88.4 R104, [R193+0x5800] ;  /* 0x00580000c168783b */ /* 0x000fee0000004200 */
[C---:B------:R-:W-:Y:S08]  /*5b40*/  HMMA.16816.F32 R72, R164.reuse, R74, R92 ;  /* 0x0000004aa448723c */ /* 0x040ff0000000185c */
[C---:B-1----:R-:W-:Y:S08]  /*5b50*/  HMMA.16816.F32 R60, R164.reuse, R64, R76 ;  /* 0x00000040a43c723c */ /* 0x042ff0000000184c */
[C---:B------:R-:W-:Y:S01]  /*5b60*/  HMMA.16816.F32 R64, R164.reuse, R66, R80 ;  /* 0x00000042a440723c */ /* 0x040fe20000001850 */
[----:B------:R-:W1:Y:S07]  /*5b70*/  LDSM.16.MT88.4 R80, [R196+0x3800] ;  /* 0x00380000c450783b */ /* 0x000e6e0000004200 */
[----:B------:R-:W-:Y:S08]  /*5b80*/  HMMA.16816.F32 R88, R164, R90, R108 ;  /* 0x0000005aa458723c */ /* 0x000ff0000000186c */
[C---:B------:R-:W-:Y:S08]  /*5b90*/  HMMA.16816.F32 R32, R4.reuse, R8, R32 ;  /* 0x000000080420723c */ /* 0x040ff00000001820 */
[----:B------:R-:W-:Y:S01]  /*5ba0*/  HMMA.16816.F32 R24, R4, R10, R24 ;  /* 0x0000000a0418723c */ /* 0x000fe20000001818 */
[----:B------:R-:W-:Y:S07]  /*5bb0*/  LDSM.16.MT88.4 R4, [R195+0x7800] ;  /* 0x00780000c304783b */ /* 0x000fee0000004200 */
[C---:B-1----:R-:W-:Y:S01]  /*5bc0*/  HMMA.16816.F32 R76, R164.reuse, R80, R96 ;  /* 0x00000050a44c723c */ /* 0x042fe20000001860 */
[----:B------:R-:W1:Y:S07]  /*5bd0*/  LDSM.16.MT88.4 R96, [R192+0x5800] ;  /* 0x00580000c060783b */ /* 0x000e6e0000004200 */
[C---:B------:R-:W-:Y:S08]  /*5be0*/  HMMA.16816.F32 R80, R164.reuse, R82, R100 ;  /* 0x00000052a450723c */ /* 0x040ff00000001864 */
[C---:B------:R-:W-:Y:S01]  /*5bf0*/  HMMA.16816.F32 R100, R164.reuse, R104, R120 ;  /* 0x00000068a464723c */ /* 0x040fe20000001878 */
[----:B------:R-:W2:Y:S07]  /*5c00*/  LDSM.16.MT88.4 R120, [R195+0x5800] ;  /* 0x00580000c378783b */ /* 0x000eae0000004200 */
[C---:B------:R-:W-:Y:S08]  /*5c10*/  HMMA.16816.F32 R104, R164.reuse, R106, R124 ;  /* 0x0000006aa468723c */ /* 0x040ff0000000187c */
[C---:B-1----:R-:W-:Y:S01]  /*5c20*/  HMMA.16816.F32 R92, R164.reuse, R96, R112 ;  /* 0x00000060a45c723c */ /* 0x042fe20000001870 */
[----:B------:R-:W1:Y:S07]  /*5c30*/  LDSM.16.MT88.4 R112, [R196+0x5800] ;  /* 0x00580000c470783b */ /* 0x000e6e0000004200 */
[C---:B------:R-:W-:Y:S08]  /*5c40*/  HMMA.16816.F32 R96, R164.reuse, R98, R116 ;  /* 0x00000062a460723c */ /* 0x040ff00000001874 */
[C---:B--2---:R-:W-:Y:S01]  /*5c50*/  HMMA.16816.F32 R116, R164.reuse, R120, R136 ;  /* 0x00000078a474723c */ /* 0x044fe20000001888 */
[----:B------:R-:W2:Y:S07]  /*5c60*/  LDSM.16.MT88.4 R136, [R193+0x7800] ;  /* 0x00780000c188783b */ /* 0x000eae0000004200 */
[C---:B------:R-:W-:Y:S01]  /*5c70*/  HMMA.16816.F32 R120, R164.reuse, R122, R140 ;  /* 0x0000007aa478723c */ /* 0x040fe2000000188c */
[----:B------:R-:W3:Y:S07]  /*5c80*/  LDSM.16.MT88.4 R140, [R196+0x7800] ;  /* 0x00780000c48c783b */ /* 0x000eee0000004200 */
[C---:B-1----:R-:W-:Y:S01]  /*5c90*/  HMMA.16816.F32 R108, R164.reuse, R112, R128 ;  /* 0x00000070a46c723c */ /* 0x042fe20000001880 */
[----:B------:R-:W1:Y:S07]  /*5ca0*/  LDSM.16.MT88.4 R128, [R192+0x7800] ;  /* 0x00780000c080783b */ /* 0x000e6e0000004200 */
[C---:B------:R-:W-:Y:S08]  /*5cb0*/  HMMA.16816.F32 R112, R164.reuse, R114, R132 ;  /* 0x00000072a470723c */ /* 0x040ff00000001884 */
[C---:B--2---:R-:W-:Y:S08]  /*5cc0*/  HMMA.16816.F32 R132, R164.reuse, R136, R160 ;  /* 0x00000088a484723c */ /* 0x044ff000000018a0 */
[C---:B---3--:R-:W-:Y:S08]  /*5cd0*/  HMMA.16816.F32 R160, R164.reuse, R140, R20 ;  /* 0x0000008ca4a0723c */ /* 0x048ff00000001814 */
[C---:B------:R-:W-:Y:S08]  /*5ce0*/  HMMA.16816.F32 R136, R164.reuse, R138, R172 ;  /* 0x0000008aa488723c */ /* 0x040ff000000018ac */
[C---:B------:R-:W-:Y:S08]  /*5cf0*/  HMMA.16816.F32 R140, R164.reuse, R142, R12 ;  /* 0x0000008ea48c723c */ /* 0x040ff0000000180c */
[C---:B-1----:R-:W-:Y:S08]  /*5d00*/  HMMA.16816.F32 R124, R164.reuse, R128, R144 ;  /* 0x00000080a47c723c */ /* 0x042ff00000001890 */
[C---:B------:R-:W-:Y:S08]  /*5d10*/  HMMA.16816.F32 R128, R164.reuse, R130, R168 ;  /* 0x00000082a480723c */ /* 0x040ff000000018a8 */
[C---:B------:R-:W-:Y:S08]  /*5d20*/  HMMA.16816.F32 R144, R164.reuse, R4, R32 ;  /* 0x00000004a490723c */ /* 0x040ff00000001820 */
[----:B------:R-:W-:Y:S01]  /*5d30*/  HMMA.16816.F32 R164, R164, R6, R24 ;  /* 0x00000006a4a4723c */ /* 0x000fe20000001818 */
[----:B------:R-:W-:Y:S07]  /*5d40*/  @!UPT UIADD3 URZ, URZ, URZ, URZ ;  /* 0x0000003f3f3ff290 */ /* 0x000fee000fffe03f */
[----:B------:R-:W-:Y:S11]  /*5d50*/  @!P0 BRA `(.L_x_1255) ;  /* 0x000033c000008947 */ /* 0x000ff60003800000 */
[----:B------:R-:W-:Y:S02]  /*5d60*/  MOV R219, R0 ;  /* 0x0000000000db7202 */ /* 0x000fe40000000f00 */
[----:B------:R-:W-:-:S02]  /*5d70*/  MOV R150, R16 ;  /* 0x0000001000967202 */ /* 0x000fc40000000f00 */
[----:B------:R-:W-:Y:S02]  /*5d80*/  MOV R149, R148 ;  /* 0x0000009400957202 */ /* 0x000fe40000000f00 */
.L_x_1256:
[----:B------:R-:W-:Y:S01]  /*5d90*/  SHF.R.S32.HI R0, RZ, 0x1f, R219 ;  /* 0x0000001fff007819 */ /* 0x000fe200000114db */
[----:B------:R-:W-:Y:S04]  /*5da0*/  DEPBAR.LE SB0, 0x0 ;  /* 0x000080000000791a */ /* 0x000fe80000000000 */
[----:B------:R-:W-:Y:S01]  /*5db0*/  WARPSYNC 0xffffffff ;  /* 0xffffffff00007948 */ /* 0x000fe20003800000 */
[----:B------:R-:W-:Y:S01]  /*5dc0*/  BAR.SYNC.DEFER_BLOCKING 0x0 ;  /* 0x0000000000007b1d */ /* 0x000fe20000010000 */
[----:B------:R-:W-:Y:S01]  /*5dd0*/  IMAD R0, R0, c[0x0][0x208], RZ ;  /* 0x0000820000007a24 */ /* 0x000fe200078e02ff */
[C---:B------:R-:W-:Y:S01]  /*5de0*/  IADD3 R14, P2, R222.reuse, 0x40, RZ ;  /* 0x00000040de0e7810 */ /* 0x040fe20007f5e0ff */
[C---:B------:R-:W-:Y:S01]  /*5df0*/  IMAD.WIDE.U32 R4, R219.reuse, c[0x0][0x208], RZ ;  /* 0x00008200db047a25 */ /* 0x040fe200078e00ff */
[----:B------:R-:W-:Y:S02]  /*5e00*/  IADD3 R15, P3, R222, 0x80, RZ ;  /* 0x00000080de0f7810 */ /* 0x000fe40007f7e0ff */
[-C--:B------:R-:W-:Y:S01]  /*5e10*/  IADD3.X R20, RZ, R226.reuse, RZ, P2, !PT ;  /* 0x000000e2ff147210 */ /* 0x080fe200017fe4ff */
[----:B------:R-:W-:Y:S01]  /*5e20*/  IMAD R0, R219, c[0x0][0x20c], R0 ;  /* 0x00008300db007a24 */ /* 0x000fe200078e0200 */
[C---:B------:R-:W-:Y:S02]  /*5e30*/  SHF.L.U32 R3, R4.reuse, 0x6, RZ ;  /* 0x0000000604037819 */ /* 0x040fe400000006ff */
[----:B------:R-:W-:Y:S02]  /*5e40*/  IADD3.X R21, RZ, R226, RZ, P3, !PT ;  /* 0x000000e2ff157210 */ /* 0x000fe40001ffe4ff */
[----:B------:R-:W-:Y:S02]  /*5e50*/  IADD3 R0, R5, R0, RZ ;  /* 0x0000000005007210 */ /* 0x000fe40007ffe0ff */
[C---:B------:R-:W-:Y:S02]  /*5e60*/  IADD3 R2, P1, R3.reuse, R222, RZ ;  /* 0x000000de03027210 */ /* 0x040fe40007f3e0ff */
[----:B------:R-:W-:Y:S02]  /*5e70*/  SHF.L.U64.HI R0, R4, 0x6, R0 ;  /* 0x0000000604007819 */ /* 0x000fe40000010200 */
[----:B------:R-:W-:Y:S02]  /*5e80*/  IADD3 R4, P0, R3, R14, RZ ;  /* 0x0000000e03047210 */ /* 0x000fe40007f1e0ff */
[C---:B------:R-:W-:Y:S02]  /*5e90*/  IADD3.X R5, R0.reuse, R226, RZ, P1, !PT ;  /* 0x000000e200057210 */ /* 0x040fe40000ffe4ff */
[----:B------:R-:W-:Y:S02]  /*5ea0*/  IADD3.X R8, R0, R20, RZ, P0, !PT ;  /* 0x0000001400087210 */ /* 0x000fe400007fe4ff */
[----:B------:R-:W-:Y:S01]  /*5eb0*/  LEA R12, P1, R4, c[0x0][0x1f8], 0x1 ;  /* 0x00007e00040c7a11 */ /* 0x000fe200078208ff */
[----:B------:R-:W-:Y:S01]  /*5ec0*/  LDSM.16.M88.4 R32, [R198] ;  /* 0x00000000c620783b */ /* 0x000fe20000000200 */
[----:B------:R-:W-:Y:S02]  /*5ed0*/  ISETP.GE.AND P0, PT, R234, c[0x0][0x1d4], PT ;  /* 0x00007500ea007a0c */ /* 0x000fe40003f06270 */
[----:B------:R-:W-:Y:S02]  /*5ee0*/  LEA R6, P2, R2, c[0x0][0x1f8], 0x1 ;  /* 0x00007e0002067a11 */ /* 0x000fe400078408ff */
[----:B------:R-:W-:Y:S02]  /*5ef0*/  LEA.HI.X R13, R4, c[0x0][0x1fc], R8, 0x1, P1 ;  /* 0x00007f00040d7a11 */ /* 0x000fe400008f0c08 */
[----:B------:R-:W1:Y:S01]  /*5f00*/  LDSM.16.M88.4 R8, [R151] ;  /* 0x000000009708783b */ /* 0x000e620000000200 */
[----:B------:R-:W-:Y:S02]  /*5f10*/  ISETP.GE.AND P1, PT, R237, c[0x0][0x1d4], PT ;  /* 0x00007500ed007a0c */ /* 0x000fe40003f26270 */
[----:B------:R-:W-:Y:S02]  /*5f20*/  LEA.HI.X R7, R2, c[0x0][0x1fc], R5, 0x1, P2 ;  /* 0x00007f0002077a11 */ /* 0x000fe400010f0c05 */
[----:B------:R-:W-:Y:S02]  /*5f30*/  ISETP.GE.AND P2, PT, R236, c[0x0][0x1d4], PT ;  /* 0x00007500ec007a0c */ /* 0x000fe40003f46270 */
[----:B------:R-:W2:Y:S01]  /*5f40*/  LDSM.16.M88.4 R16, [R151+0x800] ;  /* 0x000800009710783b */ /* 0x000ea20000000200 */
[C---:B------:R-:W-:Y:S04]  /*5f50*/  IADD3 R2, P4, R3.reuse, R15, RZ ;  /* 0x0000000f03027210 */ /* 0x040fe80007f9e0ff */
[----:B------:R-:W-:Y:S02]  /*5f60*/  LEA R4, P3, R2, c[0x0][0x1f8], 0x1 ;  /* 0x00007e0002047a11 */ /* 0x000fe400078608ff */
[----:B------:R-:W3:Y:S01]  /*5f70*/  LDSM.16.M88.4 R24, [R151+0x1000] ;  /* 0x001000009718783b */ /* 0x000ee20000000200 */
[----:B------:R-:W-:Y:S04]  /*5f80*/  IADD3.X R5, R0, R21, RZ, P4, !PT ;  /* 0x0000001500057210 */ /* 0x000fe800027fe4ff */
[----:B------:R-:W-:Y:S02]  /*5f90*/  LEA.HI.X R5, R2, c[0x0][0x1fc], R5, 0x1, P3 ;  /* 0x00007f0002057a11 */ /* 0x000fe400018f0c05 */
[----:B------:R-:W4:Y:S07]  /*5fa0*/  LDSM.16.M88.4 R168, [R151+0x1800] ;  /* 0x0018000097a8783b */ /* 0x000f2e0000000200 */
[----:B------:R-:W-:Y:S07]  /*5fb0*/  LDSM.16.M88.4 R172, [R199] ;  /* 0x00000000c7ac783b */ /* 0x000fee0000000200 */
[----:B------:R-:W5:Y:S07]  /*5fc0*/  LDSM.16.M88.4 R176, [R202] ;  /* 0x00000000cab0783b */ /* 0x000f6e0000000200 */
[----:B------:R-:W1:Y:S07]  /*5fd0*/  LDSM.16.M88.4 R180, [R217] ;  /* 0x00000000d9b4783b */ /* 0x000e6e0000000200 */
[----:B------:R-:W1:Y:S07]  /*5fe0*/  LDSM.16.M88.4 R184, [R216] ;  /* 0x00000000d8b8783b */ /* 0x000e6e0000000200 */
[----:B------:R-:W1:Y:S07]  /*5ff0*/  LDSM.16.M88.4 R188, [R215] ;  /* 0x00000000d7bc783b */ /* 0x000e6e0000000200 */
[----:B------:R-:W-:Y:S01]  /*6000*/  @!PT LDS RZ, [RZ] ;  /* 0x00000000fffff984 */ /* 0x000fe20000000800 */
[----:B------:R-:W-:Y:S01]  /*6010*/  @!PT LDS RZ, [RZ] ;  /* 0x00000000fffff984 */ /* 0x000fe20000000800 */
[----:B------:R-:W-:Y:S01]  /*6020*/  @!PT LDS RZ, [RZ] ;  /* 0x00000000fffff984 */ /* 0x000fe20000000800 */
[----:B------:R2:W-:Y:S07]  /*6030*/  LDGSTS.E.BYPASS.LTC128B.128 [R218+0x100], [R6.64], !P0 ;  /* 0x0010000006da7fae */ /* 0x0005ee000c101d46 */
[----:B------:R1:W-:Y:S07]  /*6040*/  LDGSTS.E.BYPASS.LTC128B.128 [R218+0x2100], [R12.64], !P1 ;  /* 0x021000000cda7fae */ /* 0x0003ee000c901d46 */
[----:B------:R1:W-:Y:S01]  /*6050*/  LDGSTS.E.BYPASS.LTC128B.128 [R218+0x4100], [R4.64], !P2 ;  /* 0x0410000004da7fae */ /* 0x0003e2000d101d46 */
[----:B--2---:R-:W-:Y:S02]  /*6060*/  IADD3 R7, P3, R222, 0xc0, RZ ;  /* 0x000000c0de077810 */ /* 0x004fe40007f7e0ff */
[----:B------:R-:W-:Y:S02]  /*6070*/  MOV R6, c[0x0][0x208] ;  /* 0x0000820000067a02 */ /* 0x000fe40000000f00 */
[----:B------:R-:W-:Y:S02]  /*6080*/  IADD3.X R22, RZ, R226, RZ, P3, !PT ;  /* 0x000000e2ff167210 */ /* 0x000fe40001ffe4ff */
[----:B------:R-:W-:Y:S02]  /*6090*/  ISETP.GE.AND P3, PT, R238, c[0x0][0x1d4], PT ;  /* 0x00007500ee007a0c */ /* 0x000fe40003f66270 */
[C---:B------:R-:W-:Y:S02]  /*60a0*/  LEA R2, P4, R6.reuse, R3, 0x5 ;  /* 0x0000000306027211 */ /* 0x040fe400078828ff */
[----:B-1----:R-:W-:Y:S02]  /*60b0*/  MOV R4, c[0x0][0x20c] ;  /* 0x0000830000047a02 */ /* 0x002fe40000000f00 */
[----:B------:R-:W-:Y:S02]  /*60c0*/  IADD3 R5, P5, R3, R7, RZ ;  /* 0x0000000703057210 */ /* 0x000fe40007fbe0ff */
[----:B------:R-:W-:Y:S02]  /*60d0*/  LEA.HI.X R3, R6, R0, R4, 0x5, P4 ;  /* 0x0000000006037211 */ /* 0x000fe400020f2c04 */
[C---:B------:R-:W-:Y:S02]  /*60e0*/  LEA R4, P4, R5.reuse, c[0x0][0x1f8], 0x1 ;  /* 0x00007e0005047a11 */ /* 0x040fe400078808ff */
[----:B------:R-:W-:Y:S04]  /*60f0*/  IADD3.X R0, R0, R22, RZ, P5, !PT ;  /* 0x0000001600007210 */ /* 0x000fe80002ffe4ff */
[----:B------:R-:W-:Y:S02]  /*6100*/  LEA.HI.X R5, R5, c[0x0][0x1fc], R0, 0x1, P4 ;  /* 0x00007f0005057a11 */ /* 0x000fe400020f0c00 */
[----:B------:R-:W-:Y:S03]  /*6110*/  IADD3 R6, P4, R2, R222, RZ ;  /* 0x000000de02067210 */ /* 0x000fe60007f9e0ff */
[----:B------:R1:W-:Y:S01]  /*6120*/  LDGSTS.E.BYPASS.LTC128B.128 [R218+0x6100], [R4.64], !P3 ;  /* 0x0610000004da7fae */ /* 0x0003e2000d901d46 */
[----:B------:R-:W-:Y:S02]  /*6130*/  LEA R12, P5, R6, c[0x0][0x1f8], 0x1 ;  /* 0x00007e00060c7a11 */ /* 0x000fe400078a08ff */
[C---:B-1----:R-:W-:Y:S02]  /*6140*/  IADD3.X R4, R3.reuse, R226, RZ, P4, !PT ;  /* 0x000000e203047210 */ /* 0x042fe400027fe4ff */
[----:B------:R-:W-:Y:S02]  /*6150*/  IADD3 R0, P4, R2, R14, RZ ;  /* 0x0000000e02007210 */ /* 0x000fe40007f9e0ff */
[----:B------:R-:W-:Y:S02]  /*6160*/  LEA.HI.X R13, R6, c[0x0][0x1fc], R4, 0x1, P5 ;  /* 0x00007f00060d7a11 */ /* 0x000fe400028f0c04 */
[----:B------:R-:W-:Y:S02]  /*6170*/  LEA R14, P5, R0, c[0x0][0x1f8], 0x1 ;  /* 0x00007e00000e7a11 */ /* 0x000fe400078a08ff */
[C---:B------:R-:W-:Y:S01]  /*6180*/  IADD3.X R5, R3.reuse, R20, RZ, P4, !PT ;  /* 0x0000001403057210 */ /* 0x040fe200027fe4ff */
[----:B------:R1:W-:Y:S01]  /*6190*/  LDGSTS.E.BYPASS.LTC128B.128 [R218+0x1100], [R12.64], !P0 ;  /* 0x011000000cda7fae */ /* 0x0003e2000c101d46 */
[----:B------:R-:W-:Y:S02]  /*61a0*/  IADD3 R4, P4, R2, R15, RZ ;  /* 0x0000000f02047210 */ /* 0x000fe40007f9e0ff */
[----:B------:R-:W-:Y:S02]  /*61b0*/  LEA.HI.X R15, R0, c[0x0][0x1fc], R5, 0x1, P5 ;  /* 0x00007f00000f7a11 */ /* 0x000fe400028f0c05 */
[----:B------:R-:W-:Y:S02]  /*61c0*/  LEA R20, P5, R4, c[0x0][0x1f8], 0x1 ;  /* 0x00007e0004147a11 */ /* 0x000fe400078a08ff */
[C---:B------:R-:W-:Y:S01]  /*61d0*/  IADD3.X R5, R3.reuse, R21, RZ, P4, !PT ;  /* 0x0000001503057210 */ /* 0x040fe200027fe4ff */
[----:B------:R1:W-:Y:S01]  /*61e0*/  LDGSTS.E.BYPASS.LTC128B.128 [R218+0x3100], [R14.64], !P1 ;  /* 0x031000000eda7fae */ /* 0x0003e2000c901d46 */
[----:B------:R-:W-:Y:S02]  /*61f0*/  IADD3 R0, P4, R2, R7, RZ ;  /* 0x0000000702007210 */ /* 0x000fe40007f9e0ff */
[----:B------:R-:W-:Y:S02]  /*6200*/  LEA.HI.X R21, R4, c[0x0][0x1fc], R5, 0x1, P5 ;  /* 0x00007f0004157a11 */ /* 0x000fe400028f0c05 */
[C---:B------:R-:W-:Y:S03]  /*6210*/  HMMA.16816.F32 R4, R32.reuse, R8, RZ ;  /* 0x000000082004723c */ /* 0x040fe600000018ff */
[----:B------:R3:W-:Y:S01]  /*6220*/  LDGSTS.E.BYPASS.LTC128B.128 [R218+0x5100], [R20.64], !P2 ;  /* 0x0510000014da7fae */ /* 0x0007e2000d101d46 */
[----:B------:R-:W-:Y:S02]  /*6230*/  IADD3.X R3, R3, R22, RZ, P4, !PT ;  /* 0x0000001603037210 */ /* 0x000fe400027fe4ff */
[C---:B------:R-:W-:Y:S02]  /*6240*/  LEA R2, P4, R0.reuse, c[0x0][0x1f8], 0x1 ;  /* 0x00007e0000027a11 */ /* 0x040fe400078808ff */
[C---:B------:R-:W-:Y:S04]  /*6250*/  HMMA.16816.F32 R8, R32.reuse, R10, RZ ;  /* 0x0000000a2008723c */ /* 0x040fe800000018ff */
[----:B------:R-:W-:Y:S02]  /*6260*/  LEA.HI.X R3, R0, c[0x0][0x1fc], R3, 0x1, P4 ;  /* 0x00007f0000037a11 */ /* 0x000fe400020f0c03 */
[C---:B------:R-:W-:Y:S02]  /*6270*/  ISETP.GT.AND P4, PT, R219.reuse, R242, PT ;  /* 0x000000f2db00720c */ /* 0x040fe40003f84270 */
[----:B------:R-:W-:Y:S01]  /*6280*/  IADD3 R219, R219, -0x1, RZ ;  /* 0xffffffffdbdb7810 */ /* 0x000fe20007ffe0ff */
[----:B------:R2:W-:Y:S01]  /*6290*/  LDGSTS.E.BYPASS.LTC128B.128 [R218+0x7100], [R2.64], !P3 ;  /* 0x0710000002da7fae */ /* 0x0005e2000d901d46 */
[C---:B-1----:R-:W-:Y:S06]  /*62a0*/  HMMA.16816.F32 R12, R32.reuse, R16, RZ ;  /* 0x00000010200c723c */ /* 0x042fec00000018ff */
[----:B------:R-:W0:Y:S03]  /*62b0*/  LDGDEPBAR ;  /* 0x00000000000079af */ /* 0x000e260000000000 */
[----:B------:R-:W-:Y:S01]  /*62c0*/  @P4 SHF.R.S32.HI R0, RZ, 0x1f, R219 ;  /* 0x0000001fff004819 */ /* 0x000fe200000114db */
[C---:B------:R-:W-:Y:S04]  /*62d0*/  HMMA.16816.F32 R16, R32.reuse, R18, RZ ;  /* 0x000000122010723c */ /* 0x040fe800000018ff */
[----:B------:R-:W-:Y:S04]  /*62e0*/  @P4 IMAD R0, R0, c[0x0][0x1e0], RZ ;  /* 0x0000780000004a24 */ /* 0x000fe800078e02ff */
[C---:B---3--:R-:W-:Y:S01]  /*62f0*/  HMMA.16816.F32 R20, R32.reuse, R24, RZ ;  /* 0x000000182014723c */ /* 0x048fe200000018ff */
[----:B------:R-:W-:Y:S07]  /*6300*/  @P4 IMAD R0, R219, c[0x0][0x1e4], R0 ;  /* 0x00007900db004a24 */ /* 0x000fee00078e0200 */
[C---:B------:R-:W-:Y:S08]  /*6310*/  HMMA.16816.F32 R24, R32.reuse, R26, RZ ;  /* 0x0000001a2018723c */ /* 0x040ff000000018ff */
[C---:B----4-:R-:W-:Y:S08]  /*6320*/  HMMA.16816.F32 R28, R32.reuse, R168, RZ ;  /* 0x000000a8201c723c */ /* 0x050ff000000018ff */
[----:B------:R-:W-:Y:S01]  /*6330*/  HMMA.16816.F32 R32, R32, R170, RZ ;  /* 0x000000aa2020723c */ /* 0x000fe200000018ff */
[----:B------:R-:W-:Y:S07]  /*6340*/  LDSM.16.M88.4 R168, [R201] ;  /* 0x00000000c9a8783b */ /* 0x000fee0000000200 */
[C---:B-----5:R-:W-:Y:S08]  /*6350*/  HMMA.16816.F32 R4, R172.reuse, R176, R4 ;  /* 0x000000b0ac04723c */ /* 0x060ff00000001804 */
[C---:B------:R-:W-:Y:S01]  /*6360*/  HMMA.16816.F32 R8, R172.reuse, R178, R8 ;  /* 0x000000b2ac08723c */ /* 0x040fe20000001808 */
[----:B------:R-:W1:Y:S07]  /*6370*/  LDSM.16.M88.4 R176, [R197] ;  /* 0x00000000c5b0783b */ /* 0x000e6e0000000200 */
[C---:B------:R-:W-:Y:S08]  /*6380*/  HMMA.16816.F32 R12, R172.reuse, R180, R12 ;  /* 0x000000b4ac0c723c */ /* 0x040ff0000000180c */
[C---:B------:R-:W-:Y:S01]  /*6390*/  HMMA.16816.F32 R16, R172.reuse, R182, R16 ;  /* 0x000000b6ac10723c */ /* 0x040fe20000001810 */
[----:B------:R-:W3:Y:S07]  /*63a0*/  LDSM.16.M88.4 R180, [R197+0x800] ;  /* 0x00080000c5b4783b */ /* 0x000eee0000000200 */
[C---:B------:R-:W-:Y:S08]  /*63b0*/  HMMA.16816.F32 R20, R172.reuse, R184, R20 ;  /* 0x000000b8ac14723c */ /* 0x040ff00000001814 */
[C---:B------:R-:W-:Y:S01]  /*63c0*/  HMMA.16816.F32 R24, R172.reuse, R186, R24 ;  /* 0x000000baac18723c */ /* 0x040fe20000001818 */
[----:B------:R-:W-:Y:S07]  /*63d0*/  LDSM.16.M88.4 R184, [R197+0x1800] ;  /* 0x00180000c5b8783b */ /* 0x000fee0000000200 */
[C---:B------:R-:W-:Y:S08]  /*63e0*/  HMMA.16816.F32 R28, R172.reuse, R188, R28 ;  /* 0x000000bcac1c723c */ /* 0x040ff0000000181c */
[----:B------:R-:W-:Y:S01]  /*63f0*/  HMMA.16816.F32 R32, R172, R190, R32 ;  /* 0x000000beac20723c */ /* 0x000fe20000001820 */
[----:B------:R-:W4:Y:S07]  /*6400*/  LDSM.16.M88.4 R172, [R197+0x1000] ;  /* 0x00100000c5ac783b */ /* 0x000f2e0000000200 */
[C---:B-1----:R-:W-:Y:S08]  /*6410*/  HMMA.16816.F32 R4, R168.reuse, R176, R4 ;  /* 0x000000b0a804723c */ /* 0x042ff00000001804 */
[C---:B------:R-:W-:Y:S01]  /*6420*/  HMMA.16816.F32 R8, R168.reuse, R178, R8 ;  /* 0x000000b2a808723c */ /* 0x040fe20000001808 */
[----:B------:R-:W-:Y:S07]  /*6430*/  LDSM.16.M88.4 R176, [R194] ;  /* 0x00000000c2b0783b */ /* 0x000fee0000000200 */
[C---:B---3--:R-:W-:Y:S08]  /*6440*/  HMMA.16816.F32 R12, R168.reuse, R180, R12 ;  /* 0x000000b4a80c723c */ /* 0x048ff0000000180c */
[C---:B------:R-:W-:Y:S01]  /*6450*/  HMMA.16816.F32 R16, R168.reuse, R182, R16 ;  /* 0x000000b6a810723c */ /* 0x040fe20000001810 */
[----:B------:R-:W-:Y:S07]  /*6460*/  LDSM.16.M88.4 R180, [R194+0x800] ;  /* 0x00080000c2b4783b */ /* 0x000fee0000000200 */
[C---:B----4-:R-:W-:Y:S08]  /*6470*/  HMMA.16816.F32 R20, R168.reuse, R172, R20 ;  /* 0x000000aca814723c */ /* 0x050ff00000001814 */
[C---:B------:R-:W-:Y:S01]  /*6480*/  HMMA.16816.F32 R24, R168.reuse, R174, R24 ;  /* 0x000000aea818723c */ /* 0x040fe20000001818 */
[----:B------:R-:W1:Y:S07]  /*6490*/  LDSM.16.M88.4 R172, [R200] ;  /* 0x00000000c8ac783b */ /* 0x000e6e0000000200 */
[C---:B------:R-:W-:Y:S08]  /*64a0*/  HMMA.16816.F32 R28, R168.reuse, R184, R28 ;  /* 0x000000b8a81c723c */ /* 0x040ff0000000181c */
[----:B------:R-:W-:Y:S01]  /*64b0*/  HMMA.16816.F32 R32, R168, R186, R32 ;  /* 0x000000baa820723c */ /* 0x000fe20000001820 */
[----:B------:R-:W3:Y:S07]  /*64c0*/  LDSM.16.M88.4 R168, [R194+0x1000] ;  /* 0x00100000c2a8783b */ /* 0x000eee0000000200 */
[----:B------:R-:W4:Y:S01]  /*64d0*/  LDSM.16.M88.4 R184, [R194+0x1800] ;  /* 0x00180000c2b8783b */ /* 0x000f220000000200 */
[C---:B-1----:R-:W-:Y:S08]  /*64e0*/  HMMA.16816.F32 R4, R172.reuse, R176, R4 ;  /* 0x000000b0ac04723c */ /* 0x042ff00000001804 */
[C---:B------:R-:W-:Y:S01]  /*64f0*/  HMMA.16816.F32 R8, R172.reuse, R178, R8 ;  /* 0x000000b2ac08723c */ /* 0x040fe20000001808 */
[----:B------:R-:W-:Y:S07]  /*6500*/  LDSM.16.M88.4 R176, [R151+0x2000] ;  /* 0x0020000097b0783b */ /* 0x000fee0000000200 */
[C---:B------:R-:W-:Y:S08]  /*6510*/  HMMA.16816.F32 R12, R172.reuse, R180, R12 ;  /* 0x000000b4ac0c723c */ /* 0x040ff0000000180c */
[C---:B------:R-:W-:Y:S01]  /*6520*/  HMMA.16816.F32 R16, R172.reuse, R182, R16 ;  /* 0x000000b6ac10723c */ /* 0x040fe20000001810 */
[----:B------:R-:W-:Y:S07]  /*6530*/  LDSM.16.M88.4 R180, [R151+0x2800] ;  /* 0x0028000097b4783b */ /* 0x000fee0000000200 */
[C---:B---3--:R-:W-:Y:S08]  /*6540*/  HMMA.16816.F32 R20, R172.reuse, R168, R20 ;  /* 0x000000a8ac14723c */ /* 0x048ff00000001814 */
[C---:B------:R-:W-:Y:S01]  /*6550*/  HMMA.16816.F32 R24, R172.reuse, R170, R24 ;  /* 0x000000aaac18723c */ /* 0x040fe20000001818 */
[----:B------:R-:W1:Y:S07]  /*6560*/  LDSM.16.M88.4 R168, [R198+0x4000] ;  /* 0x00400000c6a8783b */ /* 0x000e6e0000000200 */
[C---:B----4-:R-:W-:Y:S08]  /*6570*/  HMMA.16816.F32 R28, R172.reuse, R184, R28 ;  /* 0x000000b8ac1c723c */ /* 0x050ff0000000181c */
[----:B------:R-:W-:Y:S01]  /*6580*/  HMMA.16816.F32 R32, R172, R186, R32 ;  /* 0x000000baac20723c */ /* 0x000fe20000001820 */
[----:B------:R-:W3:Y:S07]  /*6590*/  LDSM.16.M88.4 R172, [R151+0x3000] ;  /* 0x0030000097ac783b */ /* 0x000eee0000000200 */
[----:B------:R-:W4:Y:S01]  /*65a0*/  LDSM.16.M88.4 R184, [R151+0x3800] ;  /* 0x0038000097b8783b */ /* 0x000f220000000200 */
[C---:B-1----:R-:W-:Y:S08]  /*65b0*/  HMMA.16816.F32 R4, R168.reuse, R176, R4 ;  /* 0x000000b0a804723c */ /* 0x042ff00000001804 */
[C---:B------:R-:W-:Y:S01]  /*65c0*/  HMMA.16816.F32 R8, R168.reuse, R178, R8 ;  /* 0x000000b2a808723c */ /* 0x040fe20000001808 */
[----:B------:R-:W-:Y:S07]  /*65d0*/  LDSM.16.M88.4 R176, [R214] ;  /* 0x00000000d6b0783b */ /* 0x000fee0000000200 */
[C---:B------:R-:W-:Y:S08]  /*65e0*/  HMMA.16816.F32 R12, R168.reuse, R180, R12 ;  /* 0x000000b4a80c723c */ /* 0x040ff0000000180c */
[C---:B------:R-:W-:Y:S01]  /*65f0*/  HMMA.16816.F32 R16, R168.reuse, R182, R16 ;  /* 0x000000b6a810723c */ /* 0x040fe20000001810 */
[----:B------:R-:W-:Y:S07]  /*6600*/  LDSM.16.M88.4 R180, [R213] ;  /* 0x00000000d5b4783b */ /* 0x000fee0000000200 */
[C---:B---3--:R-:W-:Y:S08]  /*6610*/  HMMA.16816.F32 R20, R168.reuse, R172, R20 ;  /* 0x000000aca814723c */ /* 0x048ff00000001814 */
[C---:B------:R-:W-:Y:S01]  /*6620*/  HMMA.16816.F32 R24, R168.reuse, R174, R24 ;  /* 0x000000aea818723c */ /* 0x040fe20000001818 */
[----:B------:R-:W1:Y:S07]  /*6630*/  LDSM.16.M88.4 R172, [R199+0x4000] ;  /* 0x00400000c7ac783b */ /* 0x000e6e0000000200 */
[C---:B----4-:R-:W-:Y:S08]  /*6640*/  HMMA.16816.F32 R28, R168.reuse, R184, R28 ;  /* 0x000000b8a81c723c */ /* 0x050ff0000000181c */
[----:B------:R-:W-:Y:S01]  /*6650*/  HMMA.16816.F32 R32, R168, R186, R32 ;  /* 0x000000baa820723c */ /* 0x000fe20000001820 */
[----:B------:R-:W3:Y:S07]  /*6660*/  LDSM.16.M88.4 R168, [R212] ;  /* 0x00000000d4a8783b */ /* 0x000eee0000000200 */
[----:B------:R-:W4:Y:S01]  /*6670*/  LDSM.16.M88.4 R184, [R211] ;  /* 0x00000000d3b8783b */ /* 0x000f220000000200 */
        /* <DEDUP_REMOVED lines=122> */
[----:B------:R-:W1:Y:S07]  /*6e20*/  LDSM.16.M88.4 R180, [R194+0x6000] ;  /* 0x00600000c2b4783b */ /* 0x000e6e0000000200 */
[C---:B---3--:R-:W-:Y:S08]  /*6e30*/  HMMA.16816.F32 R20, R168.reuse, R172, R20 ;  /* 0x000000aca814723c */ /* 0x048ff00000001814 */
[C---:B------:R-:W-:Y:S01]  /*6e40*/  HMMA.16816.F32 R24, R168.reuse, R174, R24 ;  /* 0x000000aea818723c */ /* 0x040fe20000001818 */
[----:B------:R-:W3:Y:S07]  /*6e50*/  LDSM.16.M88.4 R172, [R194+0x6800] ;  /* 0x00680000c2ac783b */ /* 0x000eee0000000200 */
[C---:B----4-:R-:W-:Y:S08]  /*6e60*/  HMMA.16816.F32 R28, R168.reuse, R184, R28 ;  /* 0x000000b8a81c723c */ /* 0x050ff0000000181c */
[----:B------:R-:W-:Y:S01]  /*6e70*/  HMMA.16816.F32 R32, R168, R186, R32 ;  /* 0x000000baa820723c */ /* 0x000fe20000001820 */
[----:B------:R-:W4:Y:S07]  /*6e80*/  LDSM.16.M88.4 R168, [R194+0x7000] ;  /* 0x00700000c2a8783b */ /* 0x000f2e0000000200 */
[----:B------:R-:W5:Y:S01]  /*6e90*/  LDSM.16.M88.4 R184, [R194+0x7800] ;  /* 0x00780000c2b8783b */ /* 0x000f620000000200 */
[C---:B-1----:R-:W-:Y:S01]  /*6ea0*/  HMMA.16816.F32 R4, R176.reuse, R180, R4 ;  /* 0x000000b4b004723c */ /* 0x042fe20000001804 */
[----:B------:R-:W-:Y:S05]  /*6eb0*/  DEPBAR.LE SB0, 0x0 ;  /* 0x000080000000791a */ /* 0x000fea0000000000 */
[----:B------:R-:W-:Y:S02]  /*6ec0*/  BAR.SYNC.DEFER_BLOCKING 0x0 ;  /* 0x0000000000007b1d */ /* 0x000fe40000010000 */
[C---:B------:R-:W-:Y:S08]  /*6ed0*/  HMMA.16816.F32 R8, R176.reuse, R182, R8 ;  /* 0x000000b6b008723c */ /* 0x040ff00000001808 */
[C---:B---3--:R-:W-:Y:S08]  /*6ee0*/  HMMA.16816.F32 R12, R176.reuse, R172, R12 ;  /* 0x000000acb00c723c */ /* 0x048ff0000000180c */
[C---:B------:R-:W-:Y:S04]  /*6ef0*/  HMMA.16816.F32 R16, R176.reuse, R174, R16 ;  /* 0x000000aeb010723c */ /* 0x040fe80000001810 */
[----:B--2---:R-:W-:Y:S04]  /*6f00*/  FMNMX.FTZ R3, R4, R149, !PT ;  /* 0x0000009504037209 */ /* 0x004fe80007810000 */
[C---:B----4-:R-:W-:Y:S04]  /*6f10*/  HMMA.16816.F32 R20, R176.reuse, R168, R20 ;  /* 0x000000a8b014723c */ /* 0x050fe80000001814 */
[----:B------:R-:W-:Y:S03]  /*6f20*/  FMNMX.FTZ R3, R5, R3, !PT ;  /* 0x0000000305037209 */ /* 0x000fe60007810000 */
[----:B------:R-:W-:Y:S01]  /*6f30*/  @P4 IMAD.WIDE.U32 R168, R219, c[0x0][0x1e0], RZ ;  /* 0x00007800dba84a25 */ /* 0x000fe200078e00ff */
[C---:B------:R-:W-:Y:S04]  /*6f40*/  HMMA.16816.F32 R24, R176.reuse, R170, R24 ;  /* 0x000000aab018723c */ /* 0x040fe80000001818 */
[----:B------:R-:W-:Y:S02]  /*6f50*/  FMNMX.FTZ R148, R8, R3, !PT ;  /* 0x0000000308947209 */ /* 0x000fe40007810000 */
[----:B------:R-:W-:Y:S02]  /*6f60*/  @P4 IADD3 R0, R169, R0, RZ ;  /* 0x00000000a9004210 */ /* 0x000fe40007ffe0ff */
[C---:B-----5:R-:W-:Y:S01]  /*6f70*/  HMMA.16816.F32 R28, R176.reuse, R184, R28 ;  /* 0x000000b8b01c723c */ /* 0x060fe2000000181c */
[----:B------:R-:W-:Y:S03]  /*6f80*/  @P4 MOV R3, c[0x0][0x1e0] ;  /* 0x0000780000034a02 */ /* 0x000fe60000000f00 */
[----:B------:R-:W-:Y:S02]  /*6f90*/  FMNMX.FTZ R169, R9, R148, !PT ;  /* 0x0000009409a97209 */ /* 0x000fe40007810000 */
[----:B------:R-:W-:Y:S02]  /*6fa0*/  @P4 SHF.L.U32 R2, R168, 0x6, RZ ;  /* 0x00000006a8024819 */ /* 0x000fe400000006ff */
[----:B------:R-:W-:Y:S01]  /*6fb0*/  HMMA.16816.F32 R32, R176, R186, R32 ;  /* 0x000000bab020723c */ /* 0x000fe20000001820 */
[----:B------:R-:W-:Y:S03]  /*6fc0*/  @P4 MOV R171, c[0x0][0x1e4] ;  /* 0x0000790000ab4a02 */ /* 0x000fe60000000f00 */
[----:B------:R-:W-:Y:S02]  /*6fd0*/  @P4 IADD3 R148, P6, R2, R220, RZ ;  /* 0x000000dc02944210 */ /* 0x000fe40007fde0ff */
[----:B------:R-:W-:Y:S02]  /*6fe0*/  FMNMX.FTZ R169, R12, R169, !PT ;  /* 0x000000a90ca97209 */ /* 0x000fe40007810000 */
[----:B------:R-:W-:Y:S04]  /*6ff0*/  @P4 SHF.L.U64.HI R0, R168, 0x6, R0 ;  /* 0x00000006a8004819 */ /* 0x000fe80000010200 */
[----:B------:R-:W-:Y:S02]  /*7000*/  @P4 LEA R168, P5, R3, R2, 0x5 ;  /* 0x0000000203a84211 */ /* 0x000fe400078a28ff */
[----:B------:R-:W-:Y:S02]  /*7010*/  @P4 IADD3.X R172, R0, R224, RZ, P6, !PT ;  /* 0x000000e000ac4210 */ /* 0x000fe400037fe4ff */
[C---:B------:R-:W-:Y:S02]  /*7020*/  @P4 LEA R182, P6, R148.reuse, c[0x0][0x1c8], 0x1 ;  /* 0x0000720094b64a11 */ /* 0x040fe400078c08ff */
[----:B------:R-:W-:Y:S02]  /*7030*/  FMNMX.FTZ R170, R13, R169, !PT ;  /* 0x000000a90daa7209 */ /* 0x000fe40007810000 */
[----:B------:R-:W-:Y:S02]  /*7040*/  @P4 LEA.HI.X R183, R148, c[0x0][0x1cc], R172, 0x1, P6 ;  /* 0x0000730094b74a11 */ /* 0x000fe400030f0cac */
[----:B------:R-:W-:Y:S02]  /*7050*/  @P4 LEA.HI.X R169, R3, R0, R171, 0x5, P5 ;  /* 0x0000000003a94211 */ /* 0x000fe400028f2cab */
[----:B------:R-:W-:Y:S01]  /*7060*/  FMNMX.FTZ R3, R16, R170, !PT ;  /* 0x000000aa10037209 */ /* 0x000fe20007810000 */
[----:B------:R-:W-:Y:S01]  /*7070*/  @!PT LDS RZ, [RZ] ;  /* 0x00000000fffff984 */ /* 0x000fe20000000800 */
[----:B------:R-:W-:Y:S01]  /*7080*/  @!PT LDS RZ, [RZ] ;  /* 0x00000000fffff984 */ /* 0x000fe20000000800 */
[----:B------:R-:W-:Y:S01]  /*7090*/  @!PT LDS RZ, [RZ] ;  /* 0x00000000fffff984 */ /* 0x000fe20000000800 */
[----:B------:R1:W-:Y:S01]  /*70a0*/  @P4 LDGSTS.E.BYPASS.LTC128B.128 [R218+0x8100], [R182.64], !P0 ;  /* 0x08100000b6da4fae */ /* 0x0003e2000c101d46 */
[----:B------:R-:W-:Y:S02]  /*70b0*/  FMNMX.FTZ R148, R6, R150, !PT ;  /* 0x0000009606947209 */ /* 0x000fe40007810000 */
[----:B------:R-:W-:Y:S02]  /*70c0*/  @P4 IADD3 R174, P5, R220, 0x40, RZ ;  /* 0x00000040dcae4810 */ /* 0x000fe40007fbe0ff */
[----:B------:R-:W-:Y:S02]  /*70d0*/  FMNMX.FTZ R170, R7, R148, !PT ;  /* 0x0000009407aa7209 */ /* 0x000fe40007810000 */
[----:B------:R-:W-:Y:S02]  /*70e0*/  FMNMX.FTZ R148, R17, R3, !PT ;  /* 0x0000000311947209 */ /* 0x000fe40007810000 */
[----:B------:R-:W-:Y:S02]  /*70f0*/  FMNMX.FTZ R170, R10, R170, !PT ;  /* 0x000000aa0aaa7209 */ /* 0x000fe40007810000 */
[----:B------:R-:W-:Y:S02]  /*7100*/  FMNMX.FTZ R148, R20, R148, !PT ;  /* 0x0000009414947209 */ /* 0x000fe40007810000 */
[----:B------:R-:W-:Y:S02]  /*7110*/  @P4 IADD3 R3, P6, R2, R174, RZ ;  /* 0x000000ae02034210 */ /* 0x000fe40007fde0ff */
[----:B------:R-:W-:Y:S02]  /*7120*/  FMNMX.FTZ R148, R21, R148, !PT ;  /* 0x0000009415947209 */ /* 0x000fe40007810000 */
[----:B------:R-:W-:Y:S02]  /*7130*/  @P4 IADD3.X R173, RZ, R224, RZ, P5, !PT ;  /* 0x000000e0ffad4210 */ /* 0x000fe40002ffe4ff */
[----:B------:R-:W-:Y:S02]  /*7140*/  FMNMX.FTZ R170, R11, R170, !PT ;  /* 0x000000aa0baa7209 */ /* 0x000fe40007810000 */
[C---:B------:R-:W-:Y:S02]  /*7150*/  @P4 LEA R180, P5, R3.reuse, c[0x0][0x1c8], 0x1 ;  /* 0x0000720003b44a11 */ /* 0x040fe400078a08ff */
[----:B------:R-:W-:Y:S02]  /*7160*/  FMNMX.FTZ R148, R24, R148, !PT ;  /* 0x0000009418947209 */ /* 0x000fe40007810000 */
[----:B------:R-:W-:Y:S02]  /*7170*/  @P4 IADD3.X R171, R0, R173, RZ, P6, !PT ;  /* 0x000000ad00ab4210 */ /* 0x000fe400037fe4ff */
[----:B------:R-:W-:Y:S02]  /*7180*/  @P4 IADD3 R172, P6, R220, 0x80, RZ ;  /* 0x00000080dcac4810 */ /* 0x000fe40007fde0ff */
[----:B------:R-:W-:Y:S02]  /*7190*/  FMNMX.FTZ R170, R14, R170, !PT ;  /* 0x000000aa0eaa7209 */ /* 0x000fe40007810000 */
[----:B------:R-:W-:Y:S02]  /*71a0*/  @P4 LEA.HI.X R181, R3, c[0x0][0x1cc], R171, 0x1, P5 ;  /* 0x0000730003b54a11 */ /* 0x000fe400028f0cab */
[----:B------:R-:W-:Y:S02]  /*71b0*/  FMNMX.FTZ R148, R25, R148, !PT ;  /* 0x0000009419947209 */ /* 0x000fe40007810000 */
[----:B------:R-:W-:Y:S01]  /*71c0*/  @P4 IADD3 R3, P5, R2, R172, RZ ;  /* 0x000000ac02034210 */ /* 0x000fe20007fbe0ff */
[----:B------:R2:W-:Y:S01]  /*71d0*/  @P4 LDGSTS.E.BYPASS.LTC128B.128 [R218+0xa100], [R180.64], !P1 ;  /* 0x0a100000b4da4fae */ /* 0x0005e2000c901d46 */
[----:B------:R-:W-:Y:S02]  /*71e0*/  @P4 IADD3.X R171, RZ, R224, RZ, P6, !PT ;  /* 0x000000e0ffab4210 */ /* 0x000fe400037fe4ff */
[----:B------:R-:W-:Y:S02]  /*71f0*/  FMNMX.FTZ R170, R15, R170, !PT ;  /* 0x000000aa0faa7209 */ /* 0x000fe40007810000 */
[C---:B------:R-:W-:Y:S02]  /*7200*/  @P4 LEA R178, P6, R3.reuse, c[0x0][0x1c8], 0x1 ;  /* 0x0000720003b24a11 */ /* 0x040fe400078c08ff */
[----:B------:R-:W-:Y:S02]  /*7210*/  FMNMX.FTZ R148, R28, R148, !PT ;  /* 0x000000941c947209 */ /* 0x000fe40007810000 */
[----:B------:R-:W-:Y:S02]  /*7220*/  @P4 IADD3.X R176, R0, R171, RZ, P5, !PT ;  /* 0x000000ab00b04210 */ /* 0x000fe40002ffe4ff */
[----:B------:R-:W-:Y:S02]  /*7230*/  FMNMX.FTZ R175, R18, R170, !PT ;  /* 0x000000aa12af7209 */ /* 0x000fe40007810000 */
[----:B------:R-:W-:Y:S02]  /*7240*/  @P4 IADD3 R170, P5, R220, 0xc0, RZ ;  /* 0x000000c0dcaa4810 */ /* 0x000fe40007fbe0ff */
[----:B------:R-:W-:Y:S02]  /*7250*/  @P4 LEA.HI.X R179, R3, c[0x0][0x1cc], R176, 0x1, P6 ;  /* 0x0000730003b34a11 */ /* 0x000fe400030f0cb0 */
[----:B------:R-:W-:Y:S02]  /*7260*/  FMNMX.FTZ R3, R29, R148, !PT ;  /* 0x000000941d037209 */ /* 0x000fe40007810000 */
[----:B------:R-:W-:Y:S01]  /*7270*/  FMNMX.FTZ R176, R19, R175, !PT ;  /* 0x000000af13b07209 */ /* 0x000fe20007810000 */
[----:B------:R3:W-:Y:S01]  /*7280*/  @P4 LDGSTS.E.BYPASS.LTC128B.128 [R218+0xc100], [R178.64], !P2 ;  /* 0x0c100000b2da4fae */ /* 0x0007e2000d101d46 */
[----:B------:R-:W-:Y:S02]  /*7290*/  @P4 IADD3 R2, P6, R2, R170, RZ ;  /* 0x000000aa02024210 */ /* 0x000fe40007fde0ff */
[----:B------:R-:W-:Y:S02]  /*72a0*/  @P4 IADD3.X R175, RZ, R224, RZ, P5, !PT ;  /* 0x000000e0ffaf4210 */ /* 0x000fe40002ffe4ff */
[----:B------:R-:W-:Y:S02]  /*72b0*/  FMNMX.FTZ R3, R32, R3, !PT ;  /* 0x0000000320037209 */ /* 0x000fe40007810000 */
[----:B------:R-:W-:Y:S02]  /*72c0*/  FMNMX.FTZ R148, R22, R176, !PT ;  /* 0x000000b016947209 */ /* 0x000fe40007810000 */
[----:B------:R-:W-:Y:S02]  /*72d0*/  @P4 LEA R176, P5, R2, c[0x0][0x1c8], 0x1 ;  /* 0x0000720002b04a11 */ /* 0x000fe400078a08ff */
[----:B------:R-:W-:Y:S02]  /*72e0*/  @P4 IADD3.X R0, R0, R175, RZ, P6, !PT ;  /* 0x000000af00004210 */ /* 0x000fe400037fe4ff */
[----:B------:R-:W-:Y:S02]  /*72f0*/  FMNMX.FTZ R3, R33, R3, !PT ;  /* 0x0000000321037209 */ /* 0x000fe40007810000 */
[----:B------:R-:W-:Y:S02]  /*7300*/  FMNMX.FTZ R148, R23, R148, !PT ;  /* 0x0000009417947209 */ /* 0x000fe40007810000 */
[----:B------:R-:W-:Y:S02]  /*7310*/  @P4 LEA.HI.X R177, R2, c[0x0][0x1cc], R0, 0x1, P5 ;  /* 0x0000730002b14a11 */ /* 0x000fe400028f0c00 */
[----:B------:R-:W4:Y:S01]  /*7320*/  SHFL.BFLY PT, R2, R3, 0x2, 0x1f ;  /* 0x0c401f0003027f89 */ /* 0x000f2200000e0000 */
[----:B------:R-:W-:Y:S02]  /*7330*/  FMNMX.FTZ R0, R26, R148, !PT ;  /* 0x000000941a007209 */ /* 0x000fe40007810000 */
[C---:B------:R-:W-:Y:S02]  /*7340*/  @P4 IADD3 R174, P5, R168.reuse, R174, RZ ;  /* 0x000000aea8ae4210 */ /* 0x040fe40007fbe0ff */
[----:B------:R-:W-:Y:S02]  /*7350*/  FMNMX.FTZ R0, R27, R0, !PT ;  /* 0x000000001b007209 */ /* 0x000fe40007810000 */
[----:B------:R-:W-:Y:S01]  /*7360*/  @P4 IADD3 R172, P6, R168, R172, RZ ;  /* 0x000000aca8ac4210 */ /* 0x000fe20007fde0ff */
[----:B------:R3:W-:Y:S01]  /*7370*/  @P4 LDGSTS.E.BYPASS.LTC128B.128 [R218+0xe100], [R176.64], !P3 ;  /* 0x0e100000b0da4fae */ /* 0x0007e2000d901d46 */
[----:B------:R-:W-:Y:S02]  /*7380*/  FMNMX.FTZ R0, R30, R0, !PT ;  /* 0x000000001e007209 */ /* 0x000fe40007810000 */
[----:B------:R-:W-:Y:S02]  /*7390*/  @P4 IADD3.X R184, R169, R173, RZ, P5, !PT ;  /* 0x000000ada9b84210 */ /* 0x000fe40002ffe4ff */
[----:B------:R-:W-:Y:S02]  /*73a0*/  FMNMX.FTZ R0, R31, R0, !PT ;  /* 0x000000001f007209 */ /* 0x000fe40007810000 */
[----:B------:R-:W-:Y:S02]  /*73b0*/  @P4 IADD3 R173, P5, R168, R170, RZ ;  /* 0x000000aaa8ad4210 */ /* 0x000fe40007fbe0ff */
[----:B------:R-:W-:Y:S02]  /*73c0*/  FMNMX.FTZ R0, R34, R0, !PT ;  /* 0x0000000022007209 */ /* 0x000fe40007810000 */
[----:B------:R-:W-:Y:S02]  /*73d0*/  @P4 IADD3.X R185, R169, R171, RZ, P6, !PT ;  /* 0x000000aba9b94210 */ /* 0x000fe400037fe4ff */
[----:B------:R-:W-:Y:S02]  /*73e0*/  FMNMX.FTZ R0, R35, R0, !PT ;  /* 0x0000000023007209 */ /* 0x000fe40007810000 */
[----:B------:R-:W-:Y:S02]  /*73f0*/  @P4 IADD3.X R175, R169, R175, RZ, P5, !PT ;  /* 0x000000afa9af4210 */ /* 0x000fe40002ffe4ff */
[----:B----4-:R-:W-:Y:S02]  /*7400*/  FMNMX.FTZ R3, R3, R2, !PT ;  /* 0x0000000203037209 */ /* 0x010fe40007810000 */
[----:B------:R-:W4:Y:S07]  /*7410*/  SHFL.BFLY PT, R2, R0, 0x2, 0x1f ;  /* 0x0c401f0000027f89 */ /* 0x000f2e00000e0000 */
[----:B------:R-:W5:Y:S01]  /*7420*/  SHFL.BFLY PT, R148, R3, 0x1, 0x1f ;  /* 0x0c201f0003947f89 */ /* 0x000f6200000e0000 */
[----:B----4-:R-:W-:Y:S02]  /*7430*/  FMNMX.FTZ R0, R0, R2, !PT ;  /* 0x0000000200007209 */ /* 0x010fe40007810000 */
[----:B-----5:R-:W-:Y:S04]  /*7440*/  FMNMX.FTZ R148, R3, R148, !PT ;  /* 0x0000009403947209 */ /* 0x020fe80007810000 */
[----:B------:R-:W4:Y:S01]  /*7450*/  SHFL.BFLY PT, R3, R0, 0x1, 0x1f ;  /* 0x0c201f0000037f89 */ /* 0x000f2200000e0000 */
[----:B------:R-:W-:Y:S01]  /*7460*/  FADD.FTZ R2, -R148, R149 ;  /* 0x0000009594027221 */ /* 0x000fe20000010100 */
[----:B------:R-:W-:Y:S04]  /*7470*/  @P4 IADD3 R149, P6, R168, R220, RZ ;  /* 0x000000dca8954210 */ /* 0x000fe80007fde0ff */
[----:B------:R-:W-:Y:S02]  /*7480*/  @P4 LEA R170, P5, R149, c[0x0][0x1c8], 0x1 ;  /* 0x0000720095aa4a11 */ /* 0x000fe400078a08ff */
[----:B------:R-:W-:Y:S04]  /*7490*/  @P4 IADD3.X R169, R169, R224, RZ, P6, !PT ;  /* 0x000000e0a9a94210 */ /* 0x000fe800037fe4ff */
[----:B------:R-:W-:Y:S02]  /*74a0*/  @P4 LEA.HI.X R171, R149, c[0x0][0x1cc], R169, 0x1, P5 ;  /* 0x0000730095ab4a11 */ /* 0x000fe400028f0ca9 */
[C---:B------:R-:W-:Y:S03]  /*74b0*/  @P4 LEA R168, P5, R174.reuse, c[0x0][0x1c8], 0x1 ;  /* 0x00007200aea84a11 */ /* 0x040fe600078a08ff */
[----:B------:R5:W-:Y:S01]  /*74c0*/  @P4 LDGSTS.E.BYPASS.LTC128B.128 [R218+0x9100], [R170.64], !P0 ;  /* 0x09100000aada4fae */ /* 0x000be2000c101d46 */
[----:B------:R-:W-:Y:S02]  /*74d0*/  @P4 LEA.HI.X R169, R174, c[0x0][0x1cc], R184, 0x1, P5 ;  /* 0x00007300aea94a11 */ /* 0x000fe400028f0cb8 */
[----:B----4-:R-:W-:Y:S01]  /*74e0*/  FMNMX.FTZ R3, R0, R3, !PT ;  /* 0x0000000300037209 */ /* 0x010fe20007810000 */
[----:B------:R-:W-:Y:S03]  /*74f0*/  FMUL.FTZ R0, R2, c[0x0][0x2d0] ;  /* 0x0000b40002007a20 */ /* 0x000fe60000410000 */
[----:B------:R5:W-:Y:S01]  /*7500*/  @P4 LDGSTS.E.BYPASS.LTC128B.128 [R218+0xb100], [R168.64], !P1 ;  /* 0x0b100000a8da4fae */ /* 0x000be2000c901d46 */
[----:B------:R4:W3:Y:S01]  /*7510*/  MUFU.EX2 R2, R0 ;  /* 0x0000000000027308 */ /* 0x0008e20000000800 */
[----:B------:R-:W-:Y:S04]  /*7520*/  FMUL.FTZ R149, R3, c[0x0][0x2d0] ;  /* 0x0000b40003957a20 */ /* 0x000fe80000410000 */
[--C-:B------:R-:W-:Y:S02]  /*7530*/  FFMA.FTZ R6, R6, c[0x0][0x2d0], -R149.reuse ;  /* 0x0000b40006067a23 */ /* 0x100fe40000010895 */
[--C-:B------:R-:W-:Y:S02]  /*7540*/  FFMA.FTZ R7, R7, c[0x0][0x2d0], -R149.reuse ;  /* 0x0000b40007077a23 */ /* 0x100fe40000010895 */
[--C-:B------:R-:W-:Y:S01]  /*7550*/  FFMA.FTZ R30, R30, c[0x0][0x2d0], -R149.reuse ;  /* 0x0000b4001e1e7a23 */ /* 0x100fe20000010895 */
[----:B-1----:R1:W-:Y:S01]  /*7560*/  MUFU.EX2 R182, R6 ;  /* 0x0000000600b67308 */ /* 0x0023e20000000800 */
[--C-:B------:R-:W-:Y:S02]  /*7570*/  FFMA.FTZ R31, R31, c[0x0][0x2d0], -R149.reuse ;  /* 0x0000b4001f1f7a23 */ /* 0x100fe40000010895 */
[--C-:B------:R-:W-:Y:S02]  /*7580*/  FFMA.FTZ R14, R14, c[0x0][0x2d0], -R149.reuse ;  /* 0x0000b4000e0e7a23 */ /* 0x100fe40000010895 */
[--C-:B------:R-:W-:Y:S02]  /*7590*/  FFMA.FTZ R15, R15, c[0x0][0x2d0], -R149.reuse ;  /* 0x0000b4000f0f7a23 */ /* 0x100fe40000010895 */
[--C-:B------:R-:W-:Y:S02]  /*75a0*/  FFMA.FTZ R18, R18, c[0x0][0x2d0], -R149.reuse ;  /* 0x0000b40012127a23 */ /* 0x100fe40000010895 */
[--C-:B------:R-:W-:Y:S01]  /*75b0*/  FFMA.FTZ R19, R19, c[0x0][0x2d0], -R149.reuse ;  /* 0x0000b40013137a23 */ /* 0x100fe20000010895 */
[----:B--2---:R-:W-:Y:S01]  /*75c0*/  MUFU.EX2 R181, R14 ;  /* 0x0000000e00b57308 */ /* 0x004fe20000000800 */
[--C-:B------:R-:W-:Y:S02]  /*75d0*/  FFMA.FTZ R22, R22, c[0x0][0x2d0], -R149.reuse ;  /* 0x0000b40016167a23 */ /* 0x100fe40000010895 */
[--C-:B------:R-:W-:Y:S02]  /*75e0*/  FFMA.FTZ R23, R23, c[0x0][0x2d0], -R149.reuse ;  /* 0x0000b40017177a23 */ /* 0x100fe40000010895 */
[----:B----4-:R-:W-:Y:S02]  /*75f0*/  FADD.FTZ R0, -R3, R150 ;  /* 0x0000009603007221 */ /* 0x010fe40000010100 */
[----:B------:R-:W-:Y:S02]  /*7600*/  FMUL.FTZ R150, R148, c[0x0][0x2d0] ;  /* 0x0000b40094967a20 */ /* 0x000fe40000410000 */
[----:B------:R-:W-:Y:S02]  /*7610*/  FMUL.FTZ R0, R0, c[0x0][0x2d0] ;  /* 0x0000b40000007a20 */ /* 0x000fe40000410000 */
[--C-:B------:R-:W-:Y:S02]  /*7620*/  FFMA.FTZ R4, R4, c[0x0][0x2d0], -R150.reuse ;  /* 0x0000b40004047a23 */ /* 0x100fe40000010896 */
[--C-:B------:R-:W-:Y:S02]  /*7630*/  FFMA.FTZ R5, R5, c[0x0][0x2d0], -R150.reuse ;  /* 0x0000b40005057a23 */ /* 0x100fe40000010896 */
[----:B------:R2:W-:Y:S01]  /*7640*/  MUFU.EX2 R228, R4 ;  /* 0x0000000400e47308 */ /* 0x0005e20000000800 */
[----:B-1----:R-:W-:Y:S02]  /*7650*/  FFMA.FTZ R6, R10, c[0x0][0x2d0], -R149 ;  /* 0x0000b4000a067a23 */ /* 0x002fe40000010895 */
[C---:B---3--:R-:W-:Y:S02]  /*7660*/  FMUL.FTZ R36, R2.reuse, R36 ;  /* 0x0000002402247220 */ /* 0x048fe40000410000 */
        /* <DEDUP_REMOVED lines=11> */
[----:B------:R-:W-:Y:S02]  /*7720*/  FMUL.FTZ R56, R2, R56 ;  /* 0x0000003802387220 */ /* 0x000fe40000410000 */
[--C-:B--2---:R-:W-:Y:S01]  /*7730*/  FFMA.FTZ R4, R8, c[0x0][0x2d0], -R150.reuse ;  /* 0x0000b40008047a23 */ /* 0x104fe20000010896 */
[----:B------:R-:W-:Y:S01]  /*7740*/  @P4 LEA R8, P5, R172, c[0x0][0x1c8], 0x1 ;  /* 0x00007200ac084a11 */ /* 0x000fe200078a08ff */
        /* <DEDUP_REMOVED lines=11> */
[C---:B-1----:R-:W-:Y:S02]  /*7800*/  FMUL.FTZ R10, R0.reuse, R158 ;  /* 0x0000009e000a7220 */ /* 0x042fe40000410000 */
[C---:B------:R-:W-:Y:S02]  /*7810*/  FMUL.FTZ R38, R0.reuse, R38 ;  /* 0x0000002600267220 */ /* 0x040fe40000410000 */
[C---:B------:R-:W-:Y:S02]  /*7820*/  FMUL.FTZ R39, R0.reuse, R39 ;  /* 0x0000002700277220 */ /* 0x040fe40000410000 */
[C---:B------:R-:W-:Y:S02]  /*7830*/  FMUL.FTZ R42, R0.reuse, R42 ;  /* 0x0000002a002a7220 */ /* 0x040fe40000410000 */
[----:B------:R-:W-:Y:S02]  /*7840*/  FMUL.FTZ R43, R0, R43 ;  /* 0x0000002b002b7220 */ /* 0x000fe40000410000 */
[--C-:B--2---:R-:W-:Y:S01]  /*7850*/  FFMA.FTZ R4, R9, c[0x0][0x2d0], -R150.reuse ;  /* 0x0000b40009047a23 */ /* 0x104fe20000010896 */
[----:B------:R-:W-:Y:S01]  /*7860*/  @P4 LEA.HI.X R9, R172, c[0x0][0x1cc], R185, 0x1, P5 ;  /* 0x00007300ac094a11 */ /* 0x000fe200028f0cb9 */
[C---:B------:R-:W-:Y:S01]  /*7870*/  FMUL.FTZ R46, R0.reuse, R46 ;  /* 0x0000002e002e7220 */ /* 0x040fe20000410000 */
[----:B------:R1:W-:Y:S01]  /*7880*/  MUFU.EX2 R185, R7 ;  /* 0x0000000700b97308 */ /* 0x0003e20000000800 */
[C---:B------:R-:W-:Y:S02]  /*7890*/  FMUL.FTZ R47, R0.reuse, R47 ;  /* 0x0000002f002f7220 */ /* 0x040fe40000410000 */
[----:B------:R2:W-:Y:S01]  /*78a0*/  @P4 LDGSTS.E.BYPASS.LTC128B.128 [R218+0xd100], [R8.64], !P2 ;  /* 0x0d10000008da4fae */ /* 0x0005e2000d101d46 */
[C---:B------:R-:W-:Y:S02]  /*78b0*/  FMUL.FTZ R50, R0.reuse, R50 ;  /* 0x0000003200327220 */ /* 0x040fe40000410000 */
[C---:B---3--:R-:W-:Y:S02]  /*78c0*/  FMUL.FTZ R6, R0.reuse, R154 ;  /* 0x0000009a00067220 */ /* 0x048fe40000410000 */
[C---:B------:R-:W-:Y:S02]  /*78d0*/  FMUL.FTZ R51, R0.reuse, R51 ;  /* 0x0000003300337220 */ /* 0x040fe40000410000 */
[----:B------:R3:W4:Y:S01]  /*78e0*/  MUFU.EX2 R229, R4 ;  /* 0x0000000400e57308 */ /* 0x0007220000000800 */
        /* <DEDUP_REMOVED lines=9> */
[----:B------:R-:W-:Y:S02]  /*7980*/  FMUL.FTZ R70, R0, R70 ;  /* 0x0000004600467220 */ /* 0x000fe40000410000 */
[C---:B--2---:R-:W-:Y:S02]  /*7990*/  FMUL.FTZ R8, R2.reuse, R156 ;  /* 0x0000009c02087220 */ /* 0x044fe40000410000 */
[----:B------:R-:W-:Y:S01]  /*79a0*/  FMUL.FTZ R9, R2, R157 ;  /* 0x0000009d02097220 */ /* 0x000fe20000410000 */
[----:B---3--:R-:W-:Y:S01]  /*79b0*/  @P4 LEA R4, P5, R173, c[0x0][0x1c8], 0x1 ;  /* 0x00007200ad044a11 */ /* 0x008fe200078a08ff */
[C---:B------:R-:W-:Y:S01]  /*79c0*/  FMUL.FTZ R71, R0.reuse, R71 ;  /* 0x0000004700477220 */ /* 0x040fe20000410000 */
[----:B----4-:R-:W-:Y:S01]  /*79d0*/  F2FP.PACK_AB R154, R229, R230 ;  /* 0x000000e6e59a723e */ /* 0x010fe200000000ff */
[C---:B------:R-:W-:Y:S01]  /*79e0*/  FMUL.FTZ R74, R0.reuse, R74 ;  /* 0x0000004a004a7220 */ /* 0x040fe20000410000 */
[----:B------:R-:W-:Y:S01]  /*79f0*/  @P4 LEA.HI.X R5, R173, c[0x0][0x1cc], R175, 0x1, P5 ;  /* 0x00007300ad054a11 */ /* 0x000fe200028f0caf */
[----:B------:R-:W-:Y:S02]  /*7a00*/  FMUL.FTZ R75, R0, R75 ;  /* 0x0000004b004b7220 */ /* 0x000fe40000410000 */
[C---:B------:R-:W-:Y:S02]  /*7a10*/  FMUL.FTZ R76, R2.reuse, R76 ;  /* 0x0000004c024c7220 */ /* 0x040fe40000410000 */
[----:B------:R1:W-:Y:S01]  /*7a20*/  @P4 LDGSTS.E.BYPASS.LTC128B.128 [R218+0xf100], [R4.64], !P3 ;  /* 0x0f10000004da4fae */ /* 0x0003e2000d901d46 */
[----:B------:R-:W-:Y:S02]  /*7a30*/  FMUL.FTZ R77, R2, R77 ;  /* 0x0000004d024d7220 */ /* 0x000fe40000410000 */
[C---:B------:R-:W-:Y:S02]  /*7a40*/  FMUL.FTZ R78, R0.reuse, R78 ;  /* 0x0000004e004e7220 */ /* 0x040fe40000410000 */
[----:B------:R-:W-:Y:S02]  /*7a50*/  FMUL.FTZ R79, R0, R79 ;  /* 0x0000004f004f7220 */ /* 0x000fe40000410000 */
[----:B-----5:R-:W2:Y:S01]  /*7a60*/  LDSM.16.MT88.4 R168, [R192] ;  /* 0x00000000c0a8783b */ /* 0x020ea20000004200 */
[C---:B------:R-:W-:Y:S02]  /*7a70*/  FMUL.FTZ R80, R2.reuse, R80 ;  /* 0x0000005002507220 */ /* 0x040fe40000410000 */
[----:B------:R-:W-:Y:S02]  /*7a80*/  FMUL.FTZ R81, R2, R81 ;  /* 0x0000005102517220 */ /* 0x000fe40000410000 */
[C---:B------:R-:W-:Y:S02]  /*7a90*/  FMUL.FTZ R82, R0.reuse, R82 ;  /* 0x0000005200527220 */ /* 0x040fe40000410000 */
[----:B------:R-:W3:Y:S01]  /*7aa0*/  LDSM.16.MT88.4 R172, [R193] ;  /* 0x00000000c1ac783b */ /* 0x000ee20000004200 */
[----:B------:R-:W-:Y:S02]  /*7ab0*/  FMUL.FTZ R83, R0, R83 ;  /* 0x0000005300537220 */ /* 0x000fe40000410000 */
[C---:B------:R-:W-:Y:S02]  /*7ac0*/  FMUL.FTZ R84, R2.reuse, R84 ;  /* 0x0000005402547220 */ /* 0x040fe40000410000 */
[----:B------:R-:W-:Y:S02]  /*7ad0*/  FMUL.FTZ R85, R2, R85 ;  /* 0x0000005502557220 */ /* 0x000fe40000410000 */
[----:B------:R-:W4:Y:S01]  /*7ae0*/  LDSM.16.MT88.4 R176, [R196] ;  /* 0x00000000c4b0783b */ /* 0x000f220000004200 */
[C---:B------:R-:W-:Y:S02]  /*7af0*/  FMUL.FTZ R86, R0.reuse, R86 ;  /* 0x0000005600567220 */ /* 0x040fe40000410000 */
[C---:B------:R-:W-:Y:S02]  /*7b00*/  FMUL.FTZ R87, R0.reuse, R87 ;  /* 0x0000005700577220 */ /* 0x040fe40000410000 */
[----:B------:R-:W-:Y:S02]  /*7b10*/  FMUL.FTZ R14, R0, R162 ;  /* 0x000000a2000e7220 */ /* 0x000fe40000410000 */
[--C-:B-1----:R-:W-:Y:S01]  /*7b20*/  FFMA.FTZ R4, R11, c[0x0][0x2d0], -R149.reuse ;  /* 0x0000b4000b047a23 */ /* 0x102fe20000010895 */
[----:B------:R-:W0:Y:S01]  /*7b30*/  LDGDEPBAR ;  /* 0x00000000000079af */ /* 0x000e220000000000 */
[----:B------:R-:W-:Y:S01]  /*7b40*/  FMUL.FTZ R5, R2, R153 ;  /* 0x0000009902057220 */ /* 0x000fe20000410000 */
[----:B------:R-:W-:Y:S01]  /*7b50*/  F2FP.PACK_AB R153, R185, R182 ;  /* 0x000000b6b999723e */ /* 0x000fe200000000ff */
[----:B------:R-:W1:Y:S01]  /*7b60*/  MUFU.EX2 R183, R4 ;  /* 0x0000000400b77308 */ /* 0x000e620000000800 */
[----:B------:R-:W-:Y:S02]  /*7b70*/  FMUL.FTZ R11, R0, R159 ;  /* 0x0000009f000b7220 */ /* 0x000fe40000410000 */
[--C-:B------:R-:W-:Y:S01]  /*7b80*/  FFMA.FTZ R29, R29, c[0x0][0x2d0], -R150.reuse ;  /* 0x0000b4001d1d7a23 */ /* 0x100fe20000010896 */
[----:B------:R-:W5:Y:S01]  /*7b90*/  LDSM.16.MT88.4 R156, [R195] ;  /* 0x00000000c39c783b */ /* 0x000f620000004200 */
[--C-:B------:R-:W-:Y:S02]  /*7ba0*/  FFMA.FTZ R33, R33, c[0x0][0x2d0], -R150.reuse ;  /* 0x0000b40021217a23 */ /* 0x100fe40000010896 */
        /* <DEDUP_REMOVED lines=8> */
[C---:B------:R-:W-:Y:S01]  /*7c30*/  FMUL.FTZ R96, R2.reuse, R96 ;  /* 0x0000006002607220 */ /* 0x040fe20000410000 */
[----:B-1----:R-:W-:Y:S01]  /*7c40*/  F2FP.PACK_AB R155, R183, R184 ;  /* 0x000000b8b79b723e */ /* 0x002fe200000000ff */
[C---:B------:R-:W-:Y:S01]  /*7c50*/  FMUL.FTZ R4, R2.reuse, R152 ;  /* 0x0000009802047220 */ /* 0x040fe20000410000 */
[----:B------:R-:W-:Y:S01]  /*7c60*/  F2FP.PACK_AB R152, R231, R228 ;  /* 0x000000e4e798723e */ /* 0x000fe200000000ff */
[----:B------:R-:W-:Y:S02]  /*7c70*/  FMUL.FTZ R97, R2, R97 ;  /* 0x0000006102617220 */ /* 0x000fe40000410000 */
[C---:B------:R-:W-:Y:S02]  /*7c80*/  FMUL.FTZ R98, R0.reuse, R98 ;  /* 0x0000006200627220 */ /* 0x040fe40000410000 */
[----:B------:R-:W-:Y:S02]  /*7c90*/  FMUL.FTZ R99, R0, R99 ;  /* 0x0000006300637220 */ /* 0x000fe40000410000 */
[C---:B--2---:R-:W-:Y:S05]  /*7ca0*/  HMMA.16816.F32 R4, R152.reuse, R168, R4 ;  /* 0x000000a89804723c */ /* 0x044fea0000001804 */
[C---:B------:R-:W-:Y:S02]  /*7cb0*/  FMUL.FTZ R100, R2.reuse, R100 ;  /* 0x0000006402647220 */ /* 0x040fe40000410000 */
[----:B------:R-:W-:Y:S01]  /*7cc0*/  FMUL.FTZ R101, R2, R101 ;  /* 0x0000006502657220 */ /* 0x000fe20000410000 */
        /* <DEDUP_REMOVED lines=8> */
[----:B------:R-:W2:Y:S03]  /*7d50*/  LDSM.16.MT88.4 R172, [R193+0x2000] ;  /* 0x00200000c1ac783b */ /* 0x000ea60000004200 */
[C---:B------:R-:W-:Y:S02]  /*7d60*/  FMUL.FTZ R106, R0.reuse, R106 ;  /* 0x0000006a006a7220 */ /* 0x040fe40000410000 */
[----:B------:R-:W-:Y:S02]  /*7d70*/  FMUL.FTZ R107, R0, R107 ;  /* 0x0000006b006b7220 */ /* 0x000fe40000410000 */
[C---:B----4-:R-:W-:Y:S01]  /*7d80*/  HMMA.16816.F32 R44, R152.reuse, R176, R44 ;  /* 0x000000b0982c723c */ /* 0x050fe2000000182c */
[----:B------:R3:W-:Y:S03]  /*7d90*/  MUFU.EX2 R177, R18 ;  /* 0x0000001200b17308 */ /* 0x0007e60000000800 */
[C---:B------:R-:W-:Y:S02]  /*7da0*/  FMUL.FTZ R108, R2.reuse, R108 ;  /* 0x0000006c026c7220 */ /* 0x040fe40000410000 */
[----:B------:R-:W-:Y:S02]  /*7db0*/  FMUL.FTZ R109, R2, R109 ;  /* 0x0000006d026d7220 */ /* 0x000fe40000410000 */
[C---:B------:R-:W-:Y:S03]  /*7dc0*/  HMMA.16816.F32 R48, R152.reuse, R178, R48 ;  /* 0x000000b29830723c */ /* 0x040fe60000001830 */
[----:B------:R-:W-:Y:S01]  /*7dd0*/  MUFU.EX2 R178, R29 ;  /* 0x0000001d00b27308 */ /* 0x000fe20000000800 */
[C---:B------:R-:W-:Y:S02]  /*7de0*/  FMUL.FTZ R110, R0.reuse, R110 ;  /* 0x0000006e006e7220 */ /* 0x040fe40000410000 */
[----:B------:R-:W-:Y:S02]  /*7df0*/  FMUL.FTZ R111, R0, R111 ;  /* 0x0000006f006f7220 */ /* 0x000fe40000410000 */
[C---:B-----5:R-:W-:Y:S04]  /*7e00*/  HMMA.16816.F32 R52, R152.reuse, R156, R52 ;  /* 0x0000009c9834723c */ /* 0x060fe80000001834 */
[C---:B------:R-:W-:Y:S01]  /*7e10*/  FMUL.FTZ R112, R2.reuse, R112 ;  /* 0x0000007002707220 */ /* 0x040fe20000410000 */
[----:B------:R4:W-:Y:S01]  /*7e20*/  MUFU.EX2 R179, R15 ;  /* 0x0000000f00b37308 */ /* 0x0009e20000000800 */
[----:B------:R-:W-:Y:S02]  /*7e30*/  FMUL.FTZ R113, R2, R113 ;  /* 0x0000007102717220 */ /* 0x000fe40000410000 */
[C---:B------:R-:W-:Y:S01]  /*7e40*/  HMMA.16816.F32 R56, R152.reuse, R158, R56 ;  /* 0x0000009e9838723c */ /* 0x040fe20000001838 */
[----:B------:R-:W5:Y:S03]  /*7e50*/  LDSM.16.MT88.4 R156, [R196+0x2000] ;  /* 0x00200000c49c783b */ /* 0x000f660000004200 */
[C---:B---3--:R-:W-:Y:S02]  /*7e60*/  FMUL.FTZ R18, R0.reuse, R166 ;  /* 0x000000a600127220 */ /* 0x048fe40000410000 */
[C---:B------:R-:W-:Y:S01]  /*7e70*/  FMUL.FTZ R114, R0.reuse, R114 ;  /* 0x0000007200727220 */ /* 0x040fe20000410000 */
[----:B------:R3:W-:Y:S01]  /*7e80*/  MUFU.EX2 R176, R19 ;  /* 0x0000001300b07308 */ /* 0x0007e20000000800 */
[C---:B-1----:R-:W-:Y:S04]  /*7e90*/  HMMA.16816.F32 R60, R152.reuse, R168, R60 ;  /* 0x000000a8983c723c */ /* 0x042fe8000000183c */
[----:B------:R-:W-:Y:S02]  /*7ea0*/  FMUL.FTZ R115, R0, R115 ;  /* 0x0000007300737220 */ /* 0x000fe40000410000 */
[C---:B------:R-:W-:Y:S02]  /*7eb0*/  FMUL.FTZ R116, R2.reuse, R116 ;  /* 0x0000007402747220 */ /* 0x040fe40000410000 */
[C---:B------:R-:W-:Y:S01]  /*7ec0*/  HMMA.16816.F32 R64, R152.reuse, R170, R64 ;  /* 0x000000aa9840723c */ /* 0x040fe20000001840 */
[----:B------:R-:W1:Y:S03]  /*7ed0*/  LDSM.16.MT88.4 R168, [R195+0x2000] ;  /* 0x00200000c3a8783b */ /* 0x000e660000004200 */
[----:B------:R-:W-:Y:S02]  /*7ee0*/  FMUL.FTZ R117, R2, R117 ;  /* 0x0000007502757220 */ /* 0x000fe40000410000 */
[C---:B----4-:R-:W-:Y:S02]  /*7ef0*/  FMUL.FTZ R15, R0.reuse, R163 ;  /* 0x000000a3000f7220 */ /* 0x050fe40000410000 */
[C---:B--2---:R-:W-:Y:S04]  /*7f00*/  HMMA.16816.F32 R68, R152.reuse, R172, R68 ;  /* 0x000000ac9844723c */ /* 0x044fe80000001844 */
[C---:B------:R-:W-:Y:S02]  /*7f10*/  FMUL.FTZ R118, R0.reuse, R118 ;  /* 0x0000007600767220 */ /* 0x040fe40000410000 */
[C---:B------:R-:W-:Y:S02]  /*7f20*/  FMUL.FTZ R119, R0.reuse, R119 ;  /* 0x0000007700777220 */ /* 0x040fe40000410000 */
[C---:B------:R-:W-:Y:S01]  /*7f30*/  HMMA.16816.F32 R72, R152.reuse, R174, R72 ;  /* 0x000000ae9848723c */ /* 0x040fe20000001848 */
[----:B------:R-:W2:Y:S03]  /*7f40*/  LDSM.16.MT88.4 R172, [R192+0x4000] ;  /* 0x00400000c0ac783b */ /* 0x000ea60000004200 */
[----:B---3--:R-:W-:Y:S02]  /*7f50*/  FMUL.FTZ R19, R0, R167 ;  /* 0x000000a700137220 */ /* 0x008fe40000410000 */
[C---:B------:R-:W-:Y:S02]  /*7f60*/  FMUL.FTZ R120, R2.reuse, R120 ;  /* 0x0000007802787220 */ /* 0x040fe40000410000 */
[----:B------:R-:W-:Y:S01]  /*7f70*/  FMUL.FTZ R121, R2, R121 ;  /* 0x0000007902797220 */ /* 0x000fe20000410000 */
[C---:B-----5:R-:W-:Y:S03]  /*7f80*/  HMMA.16816.F32 R76, R152.reuse, R156, R76 ;  /* 0x0000009c984c723c */ /* 0x060fe6000000184c */
        /* <DEDUP_REMOVED lines=9> */
[--C-:B------:R-:W-:Y:S02]  /*8020*/  FFMA.FTZ R12, R12, c[0x0][0x2d0], -R150.reuse ;  /* 0x0000b4000c0c7a23 */ /* 0x100fe40000010896 */
[C---:B------:R-:W-:Y:S01]  /*8030*/  HMMA.16816.F32 R88, R152.reuse, R170, R88 ;  /* 0x000000aa9858723c */ /* 0x040fe20000001858 */
[----:B------:R-:W1:Y:S01]  /*8040*/  LDSM.16.MT88.4 R168, [R196+0x4000] ;  /* 0x00400000c4a8783b */ /* 0x000e620000004200 */
[----:B------:R4:W-:Y:S02]  /*8050*/  MUFU.EX2 R227, R12 ;  /* 0x0000000c00e37308 */ /* 0x0009e40000000800 */
[--C-:B------:R-:W-:Y:S02]  /*8060*/  FFMA.FTZ R13, R13, c[0x0][0x2d0], -R150.reuse ;  /* 0x0000b4000d0d7a23 */ /* 0x100fe40000010896 */
[C---:B------:R-:W-:Y:S02]  /*8070*/  FMUL.FTZ R128, R2.reuse, R128 ;  /* 0x0000008002807220 */ /* 0x040fe40000410000 */
[C---:B--2---:R-:W-:Y:S04]  /*8080*/  HMMA.16816.F32 R92, R152.reuse, R172, R92 ;  /* 0x000000ac985c723c */ /* 0x044fe8000000185c */
[----:B------:R-:W-:Y:S01]  /*8090*/  FMUL.FTZ R129, R2, R129 ;  /* 0x0000008102817220 */ /* 0x000fe20000410000 */
[----:B------:R2:W5:Y:S01]  /*80a0*/  MUFU.EX2 R225, R13 ;  /* 0x0000000d00e17308 */ /* 0x0005620000000800 */
[C---:B------:R-:W-:Y:S02]  /*80b0*/  FMUL.FTZ R130, R0.reuse, R130 ;  /* 0x0000008200827220 */ /* 0x040fe40000410000 */
[C---:B------:R-:W-:Y:S01]  /*80c0*/  HMMA.16816.F32 R96, R152.reuse, R174, R96 ;  /* 0x000000ae9860723c */ /* 0x040fe20000001860 */
[----:B------:R-:W5:Y:S03]  /*80d0*/  LDSM.16.MT88.4 R172, [R195+0x4000] ;  /* 0x00400000c3ac783b */ /* 0x000f660000004200 */
[----:B------:R-:W-:Y:S02]  /*80e0*/  FMUL.FTZ R131, R0, R131 ;  /* 0x0000008300837220 */ /* 0x000fe40000410000 */
[C---:B------:R-:W-:Y:S02]  /*80f0*/  FMUL.FTZ R132, R2.reuse, R132 ;  /* 0x0000008402847220 */ /* 0x040fe40000410000 */
[C---:B------:R-:W-:Y:S01]  /*8100*/  FMUL.FTZ R133, R2.reuse, R133 ;  /* 0x0000008502857220 */ /* 0x040fe20000410000 */
[C---:B---3--:R-:W-:Y:S03]  /*8110*/  HMMA.16816.F32 R100, R152.reuse, R156, R100 ;  /* 0x0000009c9864723c */ /* 0x048fe60000001864 */
[----:B----4-:R-:W-:Y:S02]  /*8120*/  FMUL.FTZ R12, R2, R160 ;  /* 0x000000a0020c7220 */ /* 0x010fe40000410000 */
[C---:B------:R-:W-:Y:S02]  /*8130*/  FMUL.FTZ R134, R0.reuse, R134 ;  /* 0x0000008600867220 */ /* 0x040fe40000410000 */
[----:B------:R-:W-:Y:S01]  /*8140*/  FMUL.FTZ R135, R0, R135 ;  /* 0x0000008700877220 */ /* 0x000fe20000410000 */
[C---:B------:R-:W-:Y:S01]  /*8150*/  HMMA.16816.F32 R104, R152.reuse, R158, R104 ;  /* 0x0000009e9868723c */ /* 0x040fe20000001868 */
[----:B------:R-:W3:Y:S03]  /*8160*/  LDSM.16.MT88.4 R156, [R192+0x6000] ;  /* 0x00600000c09c783b */ /* 0x000ee60000004200 */
[C---:B--2---:R-:W-:Y:S02]  /*8170*/  FMUL.FTZ R13, R2.reuse, R161 ;  /* 0x000000a1020d7220 */ /* 0x044fe40000410000 */
[C---:B------:R-:W-:Y:S02]  /*8180*/  FMUL.FTZ R136, R2.reuse, R136 ;  /* 0x0000008802887220 */ /* 0x040fe40000410000 */
[C---:B-1----:R-:W-:Y:S01]  /*8190*/  HMMA.16816.F32 R108, R152.reuse, R168, R108 ;  /* 0x000000a8986c723c */ /* 0x042fe2000000186c */
[----:B------:R-:W-:Y:S03]  /*81a0*/  LDSM.16.MT88.4 R160, [R192+0x800] ;  /* 0x00080000c0a0783b */ /* 0x000fe60000004200 */
[----:B------:R-:W-:Y:S02]  /*81b0*/  FMUL.FTZ R137, R2, R137 ;  /* 0x0000008902897220 */ /* 0x000fe40000410000 */
[C---:B------:R-:W-:Y:S02]  /*81c0*/  FMUL.FTZ R138, R0.reuse, R138 ;  /* 0x0000008a008a7220 */ /* 0x040fe40000410000 */
[C---:B------:R-:W-:Y:S01]  /*81d0*/  HMMA.16816.F32 R112, R152.reuse, R170, R112 ;  /* 0x000000aa9870723c */ /* 0x040fe20000001870 */
[----:B------:R-:W1:Y:S03]  /*81e0*/  LDSM.16.MT88.4 R168, [R193+0x6000] ;  /* 0x00600000c1a8783b */ /* 0x000e660000004200 */
[----:B------:R-:W-:Y:S02]  /*81f0*/  FMUL.FTZ R139, R0, R139 ;  /* 0x0000008b008b7220 */ /* 0x000fe40000410000 */
[--C-:B------:R-:W-:Y:S02]  /*8200*/  FFMA.FTZ R16, R16, c[0x0][0x2d0], -R150.reuse ;  /* 0x0000b40010107a23 */ /* 0x100fe40000010896 */
[C---:B-----5:R-:W-:Y:S02]  /*8210*/  HMMA.16816.F32 R116, R152.reuse, R172, R116 ;  /* 0x000000ac9874723c */ /* 0x060fe40000001874 */
[----:B------:R2:W-:Y:S02]  /*8220*/  MUFU.EX2 R191, R16 ;  /* 0x0000001000bf7308 */ /* 0x0005e40000000800 */
[--C-:B------:R-:W-:Y:S02]  /*8230*/  FFMA.FTZ R17, R17, c[0x0][0x2d0], -R150.reuse ;  /* 0x0000b40011117a23 */ /* 0x100fe40000010896 */
[C---:B------:R-:W-:Y:S02]  /*8240*/  FMUL.FTZ R144, R2.reuse, R144 ;  /* 0x0000009002907220 */ /* 0x040fe40000410000 */
[C---:B------:R-:W-:Y:S01]  /*8250*/  HMMA.16816.F32 R120, R152.reuse, R174, R120 ;  /* 0x000000ae9878723c */ /* 0x040fe20000001878 */
[----:B------:R-:W4:Y:S03]  /*8260*/  LDSM.16.MT88.4 R172, [R196+0x6000] ;  /* 0x00600000c4ac783b */ /* 0x000f260000004200 */
[----:B------:R5:W4:Y:S01]  /*8270*/  MUFU.EX2 R190, R17 ;  /* 0x0000001100be7308 */ /* 0x000b220000000800 */
[----:B------:R-:W-:Y:S02]  /*8280*/  FMUL.FTZ R145, R2, R145 ;  /* 0x0000009102917220 */ /* 0x000fe40000410000 */
[C---:B------:R-:W-:Y:S01]  /*8290*/  FMUL.FTZ R146, R0.reuse, R146 ;  /* 0x0000009200927220 */ /* 0x040fe20000410000 */
[C---:B---3--:R-:W-:Y:S04]  /*82a0*/  HMMA.16816.F32 R124, R152.reuse, R156, R124 ;  /* 0x0000009c987c723c */ /* 0x048fe8000000187c */
[----:B------:R-:W-:Y:S02]  /*82b0*/  FMUL.FTZ R147, R0, R147 ;  /* 0x0000009300937220 */ /* 0x000fe40000410000 */
[--C-:B------:R-:W-:Y:S02]  /*82c0*/  FFMA.FTZ R20, R20, c[0x0][0x2d0], -R150.reuse ;  /* 0x0000b40014147a23 */ /* 0x100fe40000010896 */
[--C-:B------:R-:W-:Y:S01]  /*82d0*/  FFMA.FTZ R21, R21, c[0x0][0x2d0], -R150.reuse ;  /* 0x0000b40015157a23 */ /* 0x100fe20000010896 */
[C---:B------:R-:W-:Y:S01]  /*82e0*/  HMMA.16816.F32 R128, R152.reuse, R158, R128 ;  /* 0x0000009e9880723c */ /* 0x040fe20000001880 */
[----:B------:R-:W3:Y:S01]  /*82f0*/  LDSM.16.MT88.4 R156, [R195+0x6000] ;  /* 0x00600000c39c783b */ /* 0x000ee20000004200 */
[----:B------:R4:W-:Y:S01]  /*8300*/  MUFU.EX2 R189, R20 ;  /* 0x0000001400bd7308 */ /* 0x0009e20000000800 */
[C---:B--2---:R-:W-:Y:S02]  /*8310*/  FMUL.FTZ R16, R2.reuse, R164 ;  /* 0x000000a402107220 */ /* 0x044fe40000410000 */
[C---:B------:R-:W-:Y:S03]  /*8320*/  FMUL.FTZ R140, R2.reuse, R140 ;  /* 0x0000008c028c7220 */ /* 0x040fe60000410000 */
[C---:B-1----:R-:W-:Y:S04]  /*8330*/  HMMA.16816.F32 R132, R152.reuse, R168, R132 ;  /* 0x000000a89884723c */ /* 0x042fe80000001884 */
[C---:B-----5:R-:W-:Y:S01]  /*8340*/  FMUL.FTZ R17, R2.reuse, R165 ;  /* 0x000000a502117220 */ /* 0x060fe20000410000 */
[----:B------:R-:W-:Y:S01]  /*8350*/  MUFU.EX2 R188, R21 ;  /* 0x0000001500bc7308 */ /* 0x000fe20000000800 */
[----:B------:R-:W-:Y:S01]  /*8360*/  LDSM.16.MT88.4 R164, [R192+0x2800] ;  /* 0x00280000c0a4783b */ /* 0x000fe20000004200 */
[----:B------:R-:W-:Y:S01]  /*8370*/  FMUL.FTZ R141, R2, R141 ;  /* 0x0000008d028d7220 */ /* 0x000fe20000410000 */
[C---:B------:R-:W-:Y:S04]  /*8380*/  HMMA.16816.F32 R136, R152.reuse, R170, R136 ;  /* 0x000000aa9888723c */ /* 0x040fe80000001888 */
[C---:B------:R-:W-:Y:S01]  /*8390*/  FMUL.FTZ R142, R0.reuse, R142 ;  /* 0x0000008e008e7220 */ /* 0x040fe20000410000 */
[----:B------:R-:W1:Y:S01]  /*83a0*/  LDSM.16.MT88.4 R168, [R193+0x800] ;  /* 0x00080000c1a8783b */ /* 0x000e620000004200 */
[----:B------:R-:W-:Y:S02]  /*83b0*/  FMUL.FTZ R143, R0, R143 ;  /* 0x0000008f008f7220 */ /* 0x000fe40000410000 */
[C---:B----4-:R-:W-:Y:S01]  /*83c0*/  HMMA.16816.F32 R12, R152.reuse, R172, R12 ;  /* 0x000000ac980c723c */ /* 0x050fe2000000180c */
[----:B------:R-:W-:Y:S03]  /*83d0*/  MUFU.EX2 R173, R22 ;  /* 0x0000001600ad7308 */ /* 0x000fe60000000800 */
[----:B------:R-:W-:Y:S02]  /*83e0*/  FFMA.FTZ R20, R24, c[0x0][0x2d0], -R150 ;  /* 0x0000b40018147a23 */ /* 0x000fe40000010896 */
[----:B------:R-:W-:Y:S02]  /*83f0*/  FFMA.FTZ R2, R2, R233, R228 ;  /* 0x000000e902027223 */ /* 0x000fe400000100e4 */
[C---:B------:R-:W-:Y:S03]  /*8400*/  HMMA.16816.F32 R140, R152.reuse, R174, R140 ;  /* 0x000000ae988c723c */ /* 0x040fe6000000188c */
[----:B------:R-:W-:Y:S01]  /*8410*/  MUFU.EX2 R174, R33 ;  /* 0x0000002100ae7308 */ /* 0x000fe20000000800 */
[----:B------:R-:W-:Y:S02]  /*8420*/  FFMA.FTZ R0, R0, R232, R182 ;  /* 0x000000e800007223 */ /* 0x000fe400000100b6 */
[----:B------:R-:W-:Y:S02]  /*8430*/  FADD.FTZ R2, R231, R2 ;  /* 0x00000002e7027221 */ /* 0x000fe40000010000 */
[----:B------:R-:W-:Y:S01]  /*8440*/  FADD.FTZ R0, R185, R0 ;  /* 0x00000000b9007221 */ /* 0x000fe20000010000 */
[C---:B---3--:R-:W-:Y:S03]  /*8450*/  HMMA.16816.F32 R144, R152.reuse, R156, R144 ;  /* 0x0000009c9890723c */ /* 0x048fe60000001890 */
[----:B------:R-:W-:Y:S01]  /*8460*/  FADD.FTZ R2, R230, R2 ;  /* 0x00000002e6027221 */ /* 0x000fe20000010000 */
[----:B------:R2:W-:Y:S01]  /*8470*/  MUFU.EX2 R187, R20 ;  /* 0x0000001400bb7308 */ /* 0x0005e20000000800 */
[----:B------:R-:W-:Y:S02]  /*8480*/  FADD.FTZ R0, R184, R0 ;  /* 0x00000000b8007221 */ /* 0x000fe40000010000 */
[----:B------:R-:W-:Y:S01]  /*8490*/  FADD.FTZ R2, R229, R2 ;  /* 0x00000002e5027221 */ /* 0x000fe20000010000 */
[----:B------:R-:W-:Y:S01]  /*84a0*/  HMMA.16816.F32 R16, R152, R158, R16 ;  /* 0x0000009e9810723c */ /* 0x000fe20000001810 */
[----:B------:R-:W3:Y:S03]  /*84b0*/  LDSM.16.MT88.4 R156, [R196+0x800] ;  /* 0x00080000c49c783b */ /* 0x000ee60000004200 */
[----:B------:R-:W-:Y:S02]  /*84c0*/  FADD.FTZ R0, R183, R0 ;  /* 0x00000000b7007221 */ /* 0x000fe40000010000 */
[----:B------:R-:W4:Y:S01]  /*84d0*/  MUFU.EX2 R172, R23 ;  /* 0x0000001700ac7308 */ /* 0x000f220000000800 */
[----:B------:R-:W-:Y:S01]  /*84e0*/  F2FP.PACK_AB R152, R225, R227 ;  /* 0x000000e3e198723e */ /* 0x000fe200000000ff */
[----:B------:R-:W-:Y:S01]  /*84f0*/  FADD.FTZ R2, R227, R2 ;  /* 0x00000002e3027221 */ /* 0x000fe20000010000 */
[----:B------:R-:W-:Y:S03]  /*8500*/  F2FP.PACK_AB R153, R179, R181 ;  /* 0x000000b5b399723e */ /* 0x000fe600000000ff */
[----:B------:R-:W-:Y:S01]  /*8510*/  F2FP.PACK_AB R154, R190, R191 ;  /* 0x000000bfbe9a723e */ /* 0x000fe200000000ff */
[----:B------:R-:W-:Y:S01]  /*8520*/  FADD.FTZ R0, R181, R0 ;  /* 0x00000000b5007221 */ /* 0x000fe20000010000 */
[----:B------:R-:W-:Y:S01]  /*8530*/  F2FP.PACK_AB R155, R176, R177 ;  /* 0x000000b1b09b723e */ /* 0x000fe200000000ff */
[----:B------:R-:W-:Y:S02]  /*8540*/  FADD.FTZ R2, R225, R2 ;  /* 0x00000002e1027221 */ /* 0x000fe40000010000 */
[----:B------:R-:W-:Y:S02]  /*8550*/  FADD.FTZ R0, R179, R0 ;  /* 0x00000000b3007221 */ /* 0x000fe40000010000 */
[----:B------:R-:W-:Y:S02]  /*8560*/  FADD.FTZ R2, R191, R2 ;  /* 0x00000002bf027221 */ /* 0x000fe40000010000 */
[C---:B------:R-:W-:Y:S03]  /*8570*/  HMMA.16816.F32 R4, R152.reuse, R160, R4 ;  /* 0x000000a09804723c */ /* 0x040fe60000001804 */
[----:B--2---:R-:W-:Y:S02]  /*8580*/  FFMA.FTZ R20, R25, c[0x0][0x2d0], -R150 ;  /* 0x0000b40019147a23 */ /* 0x004fe40000010896 */
[----:B------:R-:W-:Y:S02]  /*8590*/  FADD.FTZ R0, R177, R0 ;  /* 0x00000000b1007221 */ /* 0x000fe40000010000 */
[----:B------:R-:W2:Y:S01]  /*85a0*/  MUFU.EX2 R186, R20 ;  /* 0x0000001400ba7308 */ /* 0x000ea20000000800 */
[C---:B------:R-:W-:Y:S01]  /*85b0*/  HMMA.16816.F32 R8, R152.reuse, R162, R8 ;  /* 0x000000a29808723c */ /* 0x040fe20000001808 */
[----:B------:R-:W5:Y:S03]  /*85c0*/  LDSM.16.MT88.4 R160, [R195+0x800] ;  /* 0x00080000c3a0783b */ /* 0x000f660000004200 */
[----:B----4-:R-:W-:Y:S01]  /*85d0*/  F2FP.PACK_AB R21, R172, R173 ;  /* 0x000000adac15723e */ /* 0x010fe200000000ff */
[----:B------:R-:W-:Y:S02]  /*85e0*/  FADD.FTZ R2, R190, R2 ;  /* 0x00000002be027221 */ /* 0x000fe40000010000 */
[----:B------:R-:W-:Y:S01]  /*85f0*/  FADD.FTZ R0, R176, R0 ;  /* 0x00000000b0007221 */ /* 0x000fe20000010000 */
[C---:B-1----:R-:W-:Y:S01]  /*8600*/  HMMA.16816.F32 R36, R152.reuse, R168, R36 ;  /* 0x000000a89824723c */ /* 0x042fe20000001824 */
[----:B------:R-:W-:Y:S03]  /*8610*/  MUFU.EX2 R169, R30 ;  /* 0x0000001e00a97308 */ /* 0x000fe60000000800 */
[----:B------:R-:W-:Y:S02]  /*8620*/  FADD.FTZ R2, R189, R2 ;  /* 0x00000002bd027221 */ /* 0x000fe40000010000 */
[----:B------:R-:W-:Y:S02]  /*8630*/  FADD.FTZ R0, R173, R0 ;  /* 0x00000000ad007221 */ /* 0x000fe40000010000 */
[C---:B------:R-:W-:Y:S03]  /*8640*/  HMMA.16816.F32 R40, R152.reuse, R170, R40 ;  /* 0x000000aa9828723c */ /* 0x040fe60000001828 */
[----:B------:R-:W-:Y:S01]  /*8650*/  MUFU.EX2 R168, R31 ;  /* 0x0000001f00a87308 */ /* 0x000fe20000000800 */
[----:B------:R-:W-:Y:S02]  /*8660*/  FADD.FTZ R2, R188, R2 ;  /* 0x00000002bc027221 */ /* 0x000fe40000010000 */
[----:B------:R-:W-:Y:S01]  /*8670*/  FADD.FTZ R0, R172, R0 ;  /* 0x00000000ac007221 */ /* 0x000fe20000010000 */
[----:B--2---:R-:W-:Y:S01]  /*8680*/  F2FP.PACK_AB R22, R186, R187 ;  /* 0x000000bbba16723e */ /* 0x004fe200000000ff */
[C---:B---3--:R-:W-:Y:S04]  /*8690*/  HMMA.16816.F32 R44, R152.reuse, R156, R44 ;  /* 0x0000009c982c723c */ /* 0x048fe8000000182c */
[--C-:B------:R-:W-:Y:S02]  /*86a0*/  FFMA.FTZ R20, R26, c[0x0][0x2d0], -R149.reuse ;  /* 0x0000b4001a147a23 */ /* 0x100fe40000010895 */
[----:B------:R-:W-:Y:S02]  /*86b0*/  FADD.FTZ R2, R187, R2 ;  /* 0x00000002bb027221 */ /* 0x000fe40000010000 */
[C---:B------:R-:W-:Y:S01]  /*86c0*/  HMMA.16816.F32 R48, R152.reuse, R158, R48 ;  /* 0x0000009e9830723c */ /* 0x040fe20000001830 */
[----:B------:R-:W1:Y:S01]  /*86d0*/  LDSM.16.MT88.4 R156, [R193+0x2800] ;  /* 0x00280000c19c783b */ /* 0x000e620000004200 */
[----:B------:R2:W3:Y:S06]  /*86e0*/  MUFU.EX2 R171, R20 ;  /* 0x0000001400ab7308 */ /* 0x0004ec0000000800 */
[C---:B-----5:R-:W-:Y:S08]  /*86f0*/  HMMA.16816.F32 R52, R152.reuse, R160, R52 ;  /* 0x000000a09834723c */ /* 0x060ff00000001834 */
[C---:B------:R-:W-:Y:S01]  /*8700*/  HMMA.16816.F32 R56, R152.reuse, R162, R56 ;  /* 0x000000a29838723c */ /* 0x040fe20000001838 */
[----:B------:R-:W4:Y:S07]  /*8710*/  LDSM.16.MT88.4 R160, [R196+0x2800] ;  /* 0x00280000c4a0783b */ /* 0x000f2e0000004200 */
[C---:B------:R-:W-:Y:S04]  /*8720*/  HMMA.16816.F32 R60, R152.reuse, R164, R60 ;  /* 0x000000a4983c723c */ /* 0x040fe8000000183c */
[--C-:B--2---:R-:W-:Y:S02]  /*8730*/  FFMA.FTZ R20, R27, c[0x0][0x2d0], -R149.reuse ;  /* 0x0000b4001b147a23 */ /* 0x104fe40000010895 */
[----:B------:R-:W-:Y:S01]  /*8740*/  LDSM.16.MT88.4 R24, [R196+0x1000] ;  /* 0x00100000c418783b */ /* 0x000fe20000004200 */
[----:B---3--:R-:W-:Y:S01]  /*8750*/  FADD.FTZ R0, R171, R0 ;  /* 0x00000000ab007221 */ /* 0x008fe20000010000 */
[C---:B------:R-:W-:Y:S01]  /*8760*/  HMMA.16816.F32 R64, R152.reuse, R166, R64 ;  /* 0x000000a69840723c */ /* 0x040fe20000001840 */
[----:B------:R2:W3:Y:S04]  /*8770*/  MUFU.EX2 R170, R20 ;  /* 0x0000001400aa7308 */ /* 0x0004e80000000800 */
[----:B------:R-:W5:Y:S03]  /*8780*/  LDSM.16.MT88.4 R164, [R195+0x2800] ;  /* 0x00280000c3a4783b */ /* 0x000f660000004200 */
[C---:B-1----:R-:W-:Y:S08]  /*8790*/  HMMA.16816.F32 R68, R152.reuse, R156, R68 ;  /* 0x0000009c9844723c */ /* 0x042ff00000001844 */
[C---:B------:R-:W-:Y:S01]  /*87a0*/  HMMA.16816.F32 R72, R152.reuse, R158, R72 ;  /* 0x0000009e9848723c */ /* 0x040fe20000001848 */
[----:B------:R-:W1:Y:S07]  /*87b0*/  LDSM.16.MT88.4 R156, [R192+0x4800] ;  /* 0x00480000c09c783b */ /* 0x000e6e0000004200 */
[C---:B----4-:R-:W-:Y:S04]  /*87c0*/  HMMA.16816.F32 R76, R152.reuse, R160, R76 ;  /* 0x000000a0984c723c */ /* 0x050fe8000000184c */
[----:B--2---:R-:W-:Y:S02]  /*87d0*/  F2FP.PACK_AB R20, R188, R189 ;  /* 0x000000bdbc14723e */ /* 0x004fe400000000ff */
[----:B---3--:R-:W-:Y:S02]  /*87e0*/  F2FP.PACK_AB R23, R170, R171 ;  /* 0x000000abaa17723e */ /* 0x008fe400000000ff */
[C---:B------:R-:W-:Y:S01]  /*87f0*/  HMMA.16816.F32 R80, R152.reuse, R162, R80 ;  /* 0x000000a29850723c */ /* 0x040fe20000001850 */
[----:B------:R-:W2:Y:S07]  /*8800*/  LDSM.16.MT88.4 R160, [R193+0x4800] ;  /* 0x00480000c1a0783b */ /* 0x000eae0000004200 */
[C---:B-----5:R-:W-:Y:S08]  /*8810*/  HMMA.16816.F32 R84, R152.reuse, R164, R84 ;  /* 0x000000a49854723c */ /* 0x060ff00000001854 */
        /* <DEDUP_REMOVED lines=23> */
[C---:B--2---:R-:W-:Y:S08]  /*8990*/  HMMA.16816.F32 R144, R152.reuse, R160, R144 ;  /* 0x000000a09890723c */ /* 0x044ff00000001890 */
[----:B------:R-:W-:Y:S01]  /*89a0*/  HMMA.16816.F32 R16, R152, R162, R16 ;  /* 0x000000a29810723c */ /* 0x000fe20000001810 */
[----:B------:R-:W2:Y:S07]  /*89b0*/  LDSM.16.MT88.4 R152, [R195+0x1000] ;  /* 0x00100000c398783b */ /* 0x000eae0000004200 */
[C---:B-1----:R-:W-:Y:S08]  /*89c0*/  HMMA.16816.F32 R4, R20.reuse, R156, R4 ;  /* 0x0000009c1404723c */ /* 0x042ff00000001804 */
[C---:B------:R-:W-:Y:S01]  /*89d0*/  HMMA.16816.F32 R8, R20.reuse, R158, R8 ;  /* 0x0000009e1408723c */ /* 0x040fe20000001808 */
[----:B------:R-:W1:Y:S07]  /*89e0*/  LDSM.16.MT88.4 R156, [R192+0x3000] ;  /* 0x00300000c09c783b */ /* 0x000e6e0000004200 */
[C---:B------:R-:W-:Y:S07]  /*89f0*/  HMMA.16816.F32 R36, R20.reuse, R164, R36 ;  /* 0x000000a41424723c */ /* 0x040fee0000001824 */
[----:B------:R-:W-:Y:S01]  /*8a00*/  F2FP.PACK_AB R165, R168, R169 ;  /* 0x000000a9a8a5723e */ /* 0x000fe200000000ff */
[C---:B------:R-:W-:Y:S08]  /*8a10*/  HMMA.16816.F32 R40, R20.reuse, R166, R40 ;  /* 0x000000a61428723c */ /* 0x040ff00000001828 */
[C---:B------:R-:W-:Y:S08]  /*8a20*/  HMMA.16816.F32 R44, R20.reuse, R24, R44 ;  /* 0x00000018142c723c */ /* 0x040ff0000000182c */
        /* <DEDUP_REMOVED lines=25> */
[----:B------:R-:W-:Y:S07]  /*8bc0*/  LDSM.16.MT88.4 R156, [R196+0x7000] ;  /* 0x00700000c49c783b */ /* 0x000fee0000004200 */
[C---:B---3--:R-:W-:Y:S07]  /*8bd0*/  HMMA.16816.F32 R116, R20.reuse, R24, R116 ;  /* 0x000000181474723c */ /* 0x048fee0000001874 */
[--C-:B------:R-:W-:Y:S01]  /*8be0*/  FFMA.FTZ R24, R28, c[0x0][0x2d0], -R150.reuse ;  /* 0x0000b4001c187a23 */ /* 0x100fe20000010896 */
[C---:B------:R-:W-:Y:S03]  /*8bf0*/  HMMA.16816.F32 R120, R20.reuse, R26, R120 ;  /* 0x0000001a1478723c */ /* 0x040fe60000001878 */
[----:B------:R1:W3:Y:S01]  /*8c00*/  MUFU.EX2 R180, R24 ;  /* 0x0000001800b47308 */ /* 0x0002e20000000800 */
[----:B------:R-:W-:Y:S04]  /*8c10*/  FFMA.FTZ R28, R32, c[0x0][0x2d0], -R150 ;  /* 0x0000b400201c7a23 */ /* 0x000fe80000010896 */
[C---:B--2---:R-:W-:Y:S05]  /*8c20*/  HMMA.16816.F32 R124, R20.reuse, R152, R124 ;  /* 0x00000098147c723c */ /* 0x044fea000000187c */
[----:B------:R2:W4:Y:S03]  /*8c30*/  MUFU.EX2 R175, R28 ;  /* 0x0000001c00af7308 */ /* 0x0005260000000800 */
[C---:B------:R-:W-:Y:S01]  /*8c40*/  HMMA.16816.F32 R128, R20.reuse, R154, R128 ;  /* 0x0000009a1480723c */ /* 0x040fe20000001880 */
[----:B-1----:R-:W1:Y:S03]  /*8c50*/  LDSM.16.MT88.4 R24, [R193+0x7000] ;  /* 0x00700000c118783b */ /* 0x002e660000004200 */
[----:B---3--:R-:W-:Y:S04]  /*8c60*/  F2FP.PACK_AB R164, R178, R180 ;  /* 0x000000b4b2a4723e */ /* 0x008fe800000000ff */
[----:B--2---:R-:W2:Y:S01]  /*8c70*/  LDSM.16.MT88.4 R28, [R195+0x7000] ;  /* 0x00700000c31c783b */ /* 0x004ea20000004200 */
[----:B----4-:R-:W-:Y:S01]  /*8c80*/  F2FP.PACK_AB R166, R174, R175 ;  /* 0x000000afaea6723e */ /* 0x010fe200000000ff */
[C---:B-1----:R-:W-:Y:S07]  /*8c90*/  HMMA.16816.F32 R132, R20.reuse, R24, R132 ;  /* 0x000000181484723c */ /* 0x042fee0000001884 */
[--C-:B------:R-:W-:Y:S01]  /*8ca0*/  FFMA.FTZ R24, R34, c[0x0][0x2d0], -R149.reuse ;  /* 0x0000b40022187a23 */ /* 0x100fe20000010895 */
[C---:B------:R-:W-:Y:S03]  /*8cb0*/  HMMA.16816.F32 R136, R20.reuse, R26, R136 ;  /* 0x0000001a1488723c */ /* 0x040fe60000001888 */
[----:B------:R1:W-:Y:S01]  /*8cc0*/  MUFU.EX2 R150, R24 ;  /* 0x0000001800967308 */ /* 0x0003e20000000800 */
[----:B------:R-:W-:Y:S02]  /*8cd0*/  FFMA.FTZ R149, R35, c[0x0][0x2d0], -R149 ;  /* 0x0000b40023957a23 */ /* 0x000fe40000010895 */
[----:B------:R-:W-:Y:S02]  /*8ce0*/  LDSM.16.MT88.4 R32, [R193+0x1800] ;  /* 0x00180000c120783b */ /* 0x000fe40000004200 */
[C---:B------:R-:W-:Y:S05]  /*8cf0*/  HMMA.16816.F32 R12, R20.reuse, R156, R12 ;  /* 0x0000009c140c723c */ /* 0x040fea000000180c */
[----:B------:R-:W3:Y:S03]  /*8d00*/  MUFU.EX2 R149, R149 ;  /* 0x0000009500957308 */ /* 0x000ee60000000800 */
[C---:B------:R-:W-:Y:S08]  /*8d10*/  HMMA.16816.F32 R140, R20.reuse, R158, R140 ;  /* 0x0000009e148c723c */ /* 0x040ff0000000188c */
[C---:B--2---:R-:W-:Y:S01]  /*8d20*/  HMMA.16816.F32 R144, R20.reuse, R28, R144 ;  /* 0x0000001c1490723c */ /* 0x044fe20000001890 */
[----:B-1----:R-:W1:Y:S07]  /*8d30*/  LDSM.16.MT88.4 R24, [R192+0x1800] ;  /* 0x00180000c018783b */ /* 0x002e6e0000004200 */
[----:B------:R-:W-:Y:S01]  /*8d40*/  HMMA.16816.F32 R16, R20, R30, R16 ;  /* 0x0000001e1410723c */ /* 0x000fe20000001810 */
[----:B------:R-:W2:Y:S03]  /*8d50*/  LDSM.16.MT88.4 R20, [R196+0x1800] ;  /* 0x00180000c414783b */ /* 0x000ea60000004200 */
[----:B---3--:R-:W-:Y:S07]  /*8d60*/  F2FP.PACK_AB R167, R149, R150 ;  /* 0x0000009695a7723e */ /* 0x008fee00000000ff */
[C---:B-1----:R-:W-:Y:S01]  /*8d70*/  HMMA.16816.F32 R152, R164.reuse, R24, R4 ;  /* 0x00000018a498723c */ /* 0x042fe20000001804 */
[----:B------:R-:W1:Y:S07]  /*8d80*/  LDSM.16.MT88.4 R4, [R195+0x1800] ;  /* 0x00180000c304783b */ /* 0x000e6e0000004200 */
[C---:B------:R-:W-:Y:S01]  /*8d90*/  HMMA.16816.F32 R156, R164.reuse, R26, R8 ;  /* 0x0000001aa49c723c */ /* 0x040fe20000001808 */
[----:B------:R-:W3:Y:S07]  /*8da0*/  LDSM.16.MT88.4 R8, [R192+0x3800] ;  /* 0x00380000c008783b */ /* 0x000eee0000004200 */
[C---:B------:R-:W-:Y:S01]  /*8db0*/  HMMA.16816.F32 R36, R164.reuse, R32, R36 ;  /* 0x00000020a424723c */ /* 0x040fe20000001824 */
[----:B------:R-:W4:Y:S07]  /*8dc0*/  LDSM.16.MT88.4 R24, [R193+0x3800] ;  /* 0x00380000c118783b */ /* 0x000f2e0000004200 */
[C---:B------:R-:W-:Y:S08]  /*8dd0*/  HMMA.16816.F32 R40, R164.reuse, R34, R40 ;  /* 0x00000022a428723c */ /* 0x040ff00000001828 */
        /* <DEDUP_REMOVED lines=32> */
[C---:B----4-:R-:W-:Y:S08]  /*8fe0*/  HMMA.16816.F32 R132, R164.reuse, R24, R132 ;  /* 0x00000018a484723c */ /* 0x050ff00000001884 */
[C---:B------:R-:W-:Y:S08]  /*8ff0*/  HMMA.16816.F32 R136, R164.reuse, R26, R136 ;  /* 0x0000001aa488723c */ /* 0x040ff00000001888 */
[C---:B--2---:R-:W-:Y:S08]  /*9000*/  HMMA.16816.F32 R160, R164.reuse, R20, R12 ;  /* 0x00000014a4a0723c */ /* 0x044ff0000000180c */
[C---:B------:R-:W-:Y:S08]  /*9010*/  HMMA.16816.F32 R140, R164.reuse, R22, R140 ;  /* 0x00000016a48c723c */ /* 0x040ff0000000188c */
[C---:B-1----:R-:W-:Y:S07]  /*9020*/  HMMA.16816.F32 R144, R164.reuse, R4, R144 ;  /* 0x00000004a490723c */ /* 0x042fee0000001890 */
[----:B------:R-:W-:Y:S01]  /*9030*/  FADD.FTZ R4, R186, R2 ;  /* 0x00000002ba047221 */ /* 0x000fe20000010000 */
[----:B------:R-:W-:Y:S04]  /*9040*/  HMMA.16816.F32 R164, R164, R6, R16 ;  /* 0x00000006a4a4723c */ /* 0x000fe80000001810 */
[----:B------:R-:W-:Y:S02]  /*9050*/  FADD.FTZ R2, R170, R0 ;  /* 0x00000000aa027221 */ /* 0x000fe40000010000 */
[----:B------:R-:W-:Y:S01]  /*9060*/  FADD.FTZ R0, R180, R4 ;  /* 0x00000004b4007221 */ /* 0x000fe20000010000 */
[-C--:B------:R-:W-:Y:S01]  /*9070*/  MOV R16, R3.reuse ;  /* 0x0000000300107202 */ /* 0x080fe20000000f00 */
[----:B------:R-:W-:Y:S04]  /*9080*/  FADD.FTZ R2, R169, R2 ;  /* 0x00000002a9027221 */ /* 0x000fe80000010000 */
[----:B------:R-:W-:Y:S02]  /*9090*/  FADD.FTZ R0, R178, R0 ;  /* 0x00000000b2007221 */ /* 0x000fe40000010000 */
        /* <DEDUP_REMOVED lines=8> */
.L_x_1255:
        /* <DEDUP_REMOVED lines=8> */
.L_x_1326:
[----:B------:R-:W-:Y:S01]  /*91a0*/  FSETP.NE.FTZ.AND P1, PT, R0, RZ, PT ;  /* 0x000000ff0000720b */ /* 0x000fe20003f35000 */
[----:B---3--:R-:W-:Y:S01]  /*91b0*/  FADD.FTZ R3, R3, R4 ;  /* 0x0000000403037221 */ /* 0x008fe20000010000 */
[----:B------:R-:W-:Y:S02]  /*91c0*/  MOV R2, RZ ;  /* 0x000000ff00027202 */ /* 0x000fe40000000f00 */
[----:B------:R-:W-:Y:S02]  /*91d0*/  MOV R21, 0xff800000 ;  /* 0xff80000000157802 */ /* 0x000fe40000000f00 */
[----:B------:R-:W-:-:S02]  /*91e0*/  FSETP.NE.FTZ.AND P0, PT, R3, RZ, PT ;  /* 0x000000ff0300720b */ /* 0x000fc40003f15000 */
[----:B------:R-:W-:-:S05]  /*91f0*/  MOV R20, 0xff800000 ;  /* 0xff80000000147802 */ /* 0x000fca0000000f00 */
[----:B------:R-:W1:Y:S01]  /*9200*/  @P1 MUFU.LG2 R5, R0 ;  /* 0x0000000000051308 */ /* 0x000e620000000c00 */
[----:B--2---:R-:W-:-:S05]  /*9210*/  @P1 MOV R4, 0x3f317218 ;  /* 0x3f31721800041802 */ /* 0x004fca0000000f00 */
[----:B------:R-:W-:Y:S02]  /*9220*/  @P1 FMUL.FTZ R4, R4, c[0x0][0x2d0] ;  /* 0x0000b40004041a20 */ /* 0x000fe40000410000 */
[----:B------:R2:W3:Y:S01]  /*9230*/  @P1 MUFU.RCP R2, R0 ;  /* 0x0000000000021308 */ /* 0x0004e20000001000 */
[----:B-1----:R-:W-:-:S04]  /*9240*/  @P1 FMUL.FTZ R5, R5, 0.69314718246459960938 ;  /* 0x3f31721805051820 */ /* 0x002fc80000410000 */
[----:B------:R-:W-:Y:S01]  /*9250*/  @P1 FFMA.FTZ R21, R4, R148, R5 ;  /* 0x0000009404151223 */ /* 0x000fe20000010005 */
[----:B------:R-:W-:Y:S02]  /*9260*/  MOV R4, 0x1 ;  /* 0x0000000100047802 */ /* 0x000fe40000000f00 */
[----:B--2---:R-:W-:Y:S01]  /*9270*/  MOV R0, RZ ;  /* 0x000000ff00007202 */ /* 0x004fe20000000f00 */
[C---:B---3--:R-:W-:Y:S02]  /*9280*/  FMUL.FTZ R24, R2.reuse, R152 ;  /* 0x0000009802187220 */ /* 0x048fe40000410000 */
[C---:B------:R-:W-:Y:S02]  /*9290*/  FMUL.FTZ R25, R2.reuse, R153 ;  /* 0x0000009902197220 */ /* 0x040fe40000410000 */
[C---:B------:R-:W-:Y:S01]  /*92a0*/  FMUL.FTZ R30, R2.reuse, R40 ;  /* 0x00000028021e7220 */ /* 0x040fe20000410000 */
[----:B------:R-:W1:Y:S01]  /*92b0*/  @P0 MUFU.RCP R0, R3 ;  /* 0x0000000300000308 */ /* 0x000e620000001000 */
        /* <DEDUP_REMOVED lines=61> */
[----:B------:R2:W3:Y:S01]  /*9690*/  @P0 MUFU.LG2 R2, R3 ;  /* 0x0000000300020308 */ /* 0x0004e20000000c00 */
[C---:B-1----:R-:W-:Y:S02]  /*96a0*/  FMUL.FTZ R128, R0.reuse, R46 ;  /* 0x0000002e00807220 */ /* 0x042fe40000410000 */
[C---:B------:R-:W-:Y:S02]  /*96b0*/  FMUL.FTZ R129, R0.reuse, R47 ;  /* 0x0000002f00817220 */ /* 0x040fe40000410000 */
[C---:B------:R-:W-:Y:S02]  /*96c0*/  FMUL.FTZ R144, R0.reuse, R74 ;  /* 0x0000004a00907220 */ /* 0x040fe40000410000 */
[C---:B------:R-:W-:Y:S02]  /*96d0*/  FMUL.FTZ R145, R0.reuse, R75 ;  /* 0x0000004b00917220 */ /* 0x040fe40000410000 */
[C---:B------:R-:W-:Y:S02]  /*96e0*/  FMUL.FTZ R140, R0.reuse, R78 ;  /* 0x0000004e008c7220 */ /* 0x040fe40000410000 */
[----:B------:R-:W-:-:S02]  /*96f0*/  FMUL.FTZ R141, R0, R79 ;  /* 0x0000004f008d7220 */ /* 0x000fc40000410000 */
[C---:B------:R-:W-:Y:S02]  /*9700*/  FMUL.FTZ R120, R0.reuse, R154 ;  /* 0x0000009a00787220 */ /* 0x040fe40000410000 */
[----:B------:R-:W-:Y:S01]  /*9710*/  FMUL.FTZ R121, R0, R155 ;  /* 0x0000009b00797220 */ /* 0x000fe20000410000 */
[----:B--2---:R-:W-:Y:S01]  /*9720*/  @P0 MOV R3, 0x3f317218 ;  /* 0x3f31721800030802 */ /* 0x004fe20000000f00 */
[----:B---3--:R-:W-:Y:S02]  /*9730*/  @P0 FMUL.FTZ R2, R2, 0.69314718246459960938 ;  /* 0x3f31721802020820 */ /* 0x008fe40000410000 */
[C---:B------:R-:W-:Y:S02]  /*9740*/  FMUL.FTZ R124, R0.reuse, R158 ;  /* 0x0000009e007c7220 */ /* 0x040fe40000410000 */
        /* <DEDUP_REMOVED lines=55> */
[----:B------:R-:W-:Y:S01]  /*9ac0*/  FMUL.FTZ R59, R0, R167 ;  /* 0x000000a7003b7220 */ /* 0x000fe20000410000 */
[----:B------:R-:W-:Y:S01]  /*9ad0*/  PRMT R0, R4, 0x7610, R0 ;  /* 0x0000761004007816 */ /* 0x000fe20000000000 */
[----:B------:R-:W-:-:S02]  /*9ae0*/  @P0 FFMA.FTZ R20, R3, R16, R2 ;  /* 0x0000001003140223 */ /* 0x000fc40000010002 */
.L_x_1240:
[----:B------:R-:W2:Y:S01]  /*9af0*/  S2R R2, SR_TID.X ;  /* 0x0000000000027919 */ /* 0x000ea20000002100 */
[----:B------:R-:W-:Y:S01]  /*9b00*/  BSSY B0, `(.L_x_1258) ;  /* 0x0000010000007945 */ /* 0x000fe20003800000 */
[----:B--2---:R-:W-:-:S13]  /*9b10*/  LOP3.LUT P0, RZ, R2, 0xff, RZ, 0xc0, !PT ;  /* 0x000000ff02ff7812 */ /* 0x004fda000780c0ff */
[----:B------:R-:W-:Y:S05]  /*9b20*/  @P0 BRA `(.L_x_1259) ;  /* 0x000000d000000947 */ /* 0x000fea0003800000 */
[----:B------:R-:W2:Y:S01]  /*9b30*/  S2R R4, SR_LANEID ;  /* 0x0000000000047919 */ /* 0x000ea20000000000 */
        /* <DEDUP_REMOVED lines=11> */
[----:B--2---:R-:W-:-:S06]  /*9bf0*/  IADD3 R240, R3, c[0x0][0xc], R2 ;  /* 0x0000030003f07a10 */ /* 0x004fcc0007ffe002 */
.L_x_1259:
[----:B------:R-:W-:Y:S05]  /*9c00*/  BSYNC B0 ;  /* 0x0000000000007941 */ /* 0x000fea0003800000 */
.L_x_1258:
[----:B------:R-:W-:Y:S01]  /*9c10*/  PRMT R0, R0, 0x9910, RZ ;  /* 0x0000991000007816 */ /* 0x000fe200000000ff */
[----:B------:R-:W-:Y:S01]  /*9c20*/  BSSY B1, `(.L_x_1260) ;  /* 0x000041f000017945 */ /* 0x000fe20003800000 */
[----:B------:R-:W-:Y:S02]  /*9c30*/  IMAD.MOV.U32 R122, RZ, RZ, R240 ;  /* 0x000000ffff7a7224 */ /* 0x000fe400078e00f0 */
[----:B------:R-:W-:-:S13]  /*9c40*/  ISETP.NE.AND P0, PT, R0, RZ, PT ;  /* 0x000000ff0000720c */ /* 0x000fda0003f05270 */
[----:B------:R-:W-:Y:S05]  /*9c50*/  @!P0 BRA `(.L_x_1261) ;  /* 0x0000344000008947 */ /* 0x000fea0003800000 */
[----:B------:R-:W2:Y:S04]  /*9c60*/  LDL R12, [R1+0x8] ;  /* 0x00000800010c7983 */ /* 0x000ea80000100800 */
[----:B------:R-:W3:Y:S04]  /*9c70*/  LDL R11, [R1+0xc] ;  /* 0x00000c00010b7983 */ /* 0x000ee80000100800 */
[----:B------:R-:W4:Y:S04]  /*9c80*/  LDL R8, [R1+0x14] ;  /* 0x0000140001087983 */ /* 0x000f280000100800 */
[----:B------:R-:W4:Y:S04]  /*9c90*/  LDL R10, [R1+0x10] ;  /* 0x00001000010a7983 */ /* 0x000f280000100800 */
[----:B------:R-:W4:Y:S04]  /*9ca0*/  LDL R7, [R1+0x24] ;  /* 0x0000240001077983 */ /* 0x000f280000100800 */
[----:B------:R-:W4:Y:S04]  /*9cb0*/  LDL R6, [R1+0x1c] ;  /* 0x00001c0001067983 */ /* 0x000f280000100800 */
[----:B-1----:R-:W4:Y:S04]  /*9cc0*/  LDL R5, [R1+0x20] ;  /* 0x0000200001057983 */ /* 0x002f280000100800 */
        /* <DEDUP_REMOVED lines=8> */
[----:B------:R-:W-:Y:S02]  /*9d50*/  ISETP.NE.AND.EX P2, PT, RZ, c[0x0][0x50c], PT, P2 ;  /* 0x00014300ff007a0c */ /* 0x000fe40003f45320 */
        /* <DEDUP_REMOVED lines=112> */
[----:B------:R-:W2:Y:S01]  /*a460*/  LDL.LU R8, [R1+0x4] ;  /* 0x0000040001087983 */ /* 0x000ea20000300800 */
[----:B------:R-:W-:Y:S01]  /*a470*/  IMAD.MOV.U32 R12, RZ, RZ, c[0x0][0x388] ;  /* 0x0000e200ff0c7624 */ /* 0x000fe200078e00ff */
[----:B----4-:R-:W-:Y:S02]  /*a480*/  F2FP.PACK_AB R2, R111, R110 ;  /* 0x0000006e6f02723e */ /* 0x010fe400000000ff */
[----:B------:R3:W-:Y:S04]  /*a490*/  STS [R7+0xc000], R3 ;  /* 0x00c0000307007388 */ /* 0x0007e80000000800 */
[----:B------:R4:W-:Y:S01]  /*a4a0*/  STS [R7+0xc400], R2 ;  /* 0x00c4000207007388 */ /* 0x0009e20000000800 */
[----:B-1----:R-:W-:-:S05]  /*a4b0*/  F2FP.PACK_AB R0, R113, R112 ;  /* 0x000000707100723e */ /* 0x002fca00000000ff */
[----:B------:R1:W-:Y:S01]  /*a4c0*/  STS [R6+0xc000], R0 ;  /* 0x00c0000006007388 */ /* 0x0003e20000000800 */
[----:B---3--:R-:W-:Y:S02]  /*a4d0*/  F2FP.PACK_AB R3, R95, R94 ;  /* 0x0000005e5f03723e */ /* 0x008fe400000000ff */
[----:B----4-:R-:W-:-:S03]  /*a4e0*/  F2FP.PACK_AB R2, R105, R104 ;  /* 0x000000686902723e */ /* 0x010fc600000000ff */
[----:B------:R3:W-:Y:S04]  /*a4f0*/  STS [R6+0xc400], R3 ;  /* 0x00c4000306007388 */ /* 0x0007e80000000800 */
[----:B------:R4:W-:Y:S01]  /*a500*/  STS [R5+0xc000], R2 ;  /* 0x00c0000205007388 */ /* 0x0009e20000000800 */
[----:B-1----:R-:W-:-:S05]  /*a510*/  F2FP.PACK_AB R0, R67, R66 ;  /* 0x000000424300723e */ /* 0x002fca00000000ff */
[----:B------:R1:W-:Y:S01]  /*a520*/  STS [R5+0xc400], R0 ;  /* 0x00c4000005007388 */ /* 0x0003e20000000800 */
[----:B---3--:R-:W-:Y:S01]  /*a530*/  F2FP.PACK_AB R3, R57, R56 ;  /* 0x000000383903723e */ /* 0x008fe200000000ff */
[----:B------:R-:W-:Y:S02]  /*a540*/  IMAD.MOV.U32 R6, RZ, RZ, 0x4 ;  /* 0x00000004ff067424 */ /* 0x000fe400078e00ff */
[----:B----4-:R-:W-:Y:S02]  /*a550*/  IMAD.MOV.U32 R2, RZ, RZ, RZ ;  /* 0x000000ffff027224 */ /* 0x010fe400078e00ff */
[----:B------:R-:W-:Y:S01]  /*a560*/  STS [R9+0xc000], R3 ;  /* 0x00c0000309007388 */ /* 0x000fe20000000800 */
[C---:B------:R-:W-:Y:S01]  /*a570*/  IMAD.WIDE R6, R244.reuse, R6, c[0x0][0x500] ;  /* 0x00014000f4067625 */ /* 0x040fe200078e0206 */
[----:B-1----:R-:W-:Y:S02]  /*a580*/  F2FP.PACK_AB R0, R59, R58 ;  /* 0x0000003a3b00723e */ /* 0x002fe400000000ff */
[----:B------:R-:W-:-:S03]  /*a590*/  @P2 LEA.HI.X R5, R244, c[0x0][0x50c], R246, 0x2, P0 ;  /* 0x00014300f4052a11 */ /* 0x000fc600000f14f6 */
[----:B------:R1:W-:Y:S04]  /*a5a0*/  STS [R9+0xc400], R0 ;  /* 0x00c4000009007388 */ /* 0x0003e80000000800 */
[----:B------:R-:W-:Y:S06]  /*a5b0*/  BAR.SYNC.DEFER_BLOCKING 0x1, 0x100 ;  /* 0x0044000000007b1d */ /* 0x000fec0000010000 */
[----:B------:R3:W5:Y:S04]  /*a5c0*/  @P2 LDG.E R12, [R4.64] ;  /* 0x00000006040c2981 */ /* 0x000768000c1e1900 */
[----:B------:R3:W5:Y:S01]  /*a5d0*/  @P1 LDG.E R2, [R6.64] ;  /* 0x0000000606021981 */ /* 0x000762000c1e1900 */
[----:B--2---:R-:W-:-:S04]  /*a5e0*/  ISETP.NE.AND P0, PT, R8, RZ, PT ;  /* 0x000000ff0800720c */ /* 0x004fc80003f05270 */
[----:B-1----:R-:W-:Y:S01]  /*a5f0*/  SEL R0, R8, c[0x0][0x3d4], P0 ;  /* 0x0000f50008007a07 */ /* 0x002fe20000000000 */
[----:B------:R-:W-:Y:S05]  /*a600*/  @P2 BRA `(.L_x_1262) ;  /* 0x0000004000002947 */ /* 0x000fea0003800000 */
[----:B---3--:R-:W-:Y:S05]  /*a610*/  @!P1 BRA `(.L_x_1262) ;  /* 0x0000003000009947 */ /* 0x008fea0003800000 */
[----:B-----5:R1:W2:Y:S04]  /*a620*/  LDG.E R12, [R6.64] ;  /* 0x00000006060c7981 */ /* 0x0202a8000c1e1900 */
[----:B-1----:R-:W2:Y:S02]  /*a630*/  LDG.E R6, [R6.64+0x4] ;  /* 0x0000040606067981 */ /* 0x002ea4000c1e1900 */
[----:B--2---:R-:W-:Y:S02]  /*a640*/  IADD3 R12, -R12, R6, RZ ;  /* 0x000000060c0c7210 */ /* 0x004fe40007ffe1ff */
.L_x_1262:
[----:B---3--:R-:W-:Y:S01]  /*a650*/  IMAD.MOV.U32 R10, RZ, RZ, 0x368 ;  /* 0x00000368ff0a7424 */ /* 0x008fe200078e00ff */
[----:B------:R-:W-:Y:S01]  /*a660*/  ISETP.GT.AND P2, PT, R0, 0x1, PT ;  /* 0x000000010000780c */ /* 0x000fe20003f44270 */
[----:B------:R-:W2:Y:S03]  /*a670*/  LDL R123, [R1+0x38] ;  /* 0x00003800017b7983 */ /* 0x000ea60000100800 */
[----:B------:R-:W-:Y:S01]  /*a680*/  SEL R10, R10, 0x328, P2 ;  /* 0x000003280a0a7807 */ /* 0x000fe20001000000 */
[----:B------:R-:W3:Y:S03]  /*a690*/  LDL R126, [R1+0x28] ;  /* 0x00002800017e7983 */ /* 0x000ee60000100800 */
[----:B------:R-:W1:Y:S02]  /*a6a0*/  LDC.64 R14, c[0x0][R10+0x168] ;  /* 0x00005a000a0e7b82 */ /* 0x000e640000000a00 */
[----:B-1----:R-:W-:-:S02]  /*a6b0*/  IMAD R8, R15, R245, RZ ;  /* 0x000000f50f087224 */ /* 0x002fc400078e02ff */
[----:B------:R-:W4:Y:S04]  /*a6c0*/  LDL R15, [R1+0x34] ;  /* 0x00003400010f7983 */ /* 0x000f280000100800 */
[----:B------:R-:W1:Y:S08]  /*a6d0*/  LDC.64 R6, c[0x0][R10+0x170] ;  /* 0x00005c000a067b82 */ /* 0x000e700000000a00 */
[----:B------:R-:W2:Y:S01]  /*a6e0*/  LDC.64 R16, c[0x0][R10+0x178] ;  /* 0x00005e000a107b82 */ /* 0x000ea20000000a00 */
[----:B------:R-:W-:-:S07]  /*a6f0*/  ISETP.NE.U32.AND P0, PT, RZ, c[0x0][0x500], PT ;  /* 0x00014000ff007a0c */ /* 0x000fce0003f05070 */
[----:B------:R1:W2:Y:S01]  /*a700*/  LDC.64 R18, c[0x0][R10+0x160] ;  /* 0x000058000a127b82 */ /* 0x0002a20000000a00 */
[----:B------:R-:W-:Y:S01]  /*a710*/  ISETP.NE.AND.EX P0, PT, RZ, c[0x0][0x504], PT, P0 ;  /* 0x00014100ff007a0c */ /* 0x000fe20003f05300 */
[----:B------:R-:W-:-:S03]  /*a720*/  IMAD.MOV.U32 R5, RZ, RZ, c[0x0][0x4e8] ;  /* 0x00013a00ff057624 */ /* 0x000fc600078e00ff */
[----:B------:R-:W-:Y:S02]  /*a730*/  SEL R0, R244, RZ, !P0 ;  /* 0x000000fff4007207 */ /* 0x000fe40004000000 */
[----:B------:R-:W-:Y:S02]  /*a740*/  SEL R4, R246, RZ, !P0 ;  /* 0x000000fff6047207 */ /* 0x000fe40004000000 */
[----:B------:R-:W-:Y:S01]  /*a750*/  ISETP.NE.AND P1, PT, R5, 0x1, PT ;  /* 0x000000010500780c */ /* 0x000fe20003f25270 */
[----:B-1----:R-:W-:-:S04]  /*a760*/  IMAD R3, R7, R0, RZ ;  /* 0x0000000007037224 */ /* 0x002fc800078e02ff */
[C---:B------:R-:W-:Y:S02]  /*a770*/  IMAD R3, R6.reuse, R4, R3 ;  /* 0x0000000406037224 */ /* 0x040fe400078e0203 */
[----:B------:R-:W-:-:S04]  /*a780*/  IMAD.WIDE.U32 R4, R6, R0, RZ ;  /* 0x0000000006047225 */ /* 0x000fc800078e00ff */
[----:B------:R-:W-:-:S04]  /*a790*/  IMAD.WIDE.U32 R6, R14, R245, RZ ;  /* 0x000000f50e067225 */ /* 0x000fc800078e00ff */
[----:B------:R-:W-:Y:S01]  /*a7a0*/  IMAD.IADD R13, R5, 0x1, R3 ;  /* 0x00000001050d7824 */ /* 0x000fe200078e0203 */
[----:B-----5:R-:W-:Y:S01]  /*a7b0*/  IADD3 R9, P5, P4, R4, R6, R2 ;  /* 0x0000000604097210 */ /* 0x020fe20007cbe002 */
[----:B------:R-:W-:Y:S02]  /*a7c0*/  IMAD.IADD R11, R7, 0x1, R8 ;  /* 0x00000001070b7824 */ /* 0x000fe400078e0208 */
[----:B--2---:R-:W-:Y:S01]  /*a7d0*/  IMAD R3, R241, 0x80, R123 ;  /* 0x00000080f1037824 */ /* 0x004fe200078e027b */
[----:B---3--:R-:W-:-:S03]  /*a7e0*/  SEL R4, R126, RZ, P2 ;  /* 0x000000ff7e047207 */ /* 0x008fc60001000000 */
[----:B------:R-:W-:Y:S01]  /*a7f0*/  @P1 IMAD.HI.U32 R5, R3, c[0x0][0x4ec], RZ ;  /* 0x00013b0003051a27 */ /* 0x000fe200078e00ff */
[----:B------:R-:W1:Y:S03]  /*a800*/  S2R R123, SR_TID.X ;  /* 0x00000000007b7919 */ /* 0x000e660000002100 */
[-C--:B------:R-:W-:Y:S02]  /*a810*/  IMAD R8, R17, R4.reuse, RZ ;  /* 0x0000000411087224 */ /* 0x080fe400078e02ff */
[----:B------:R-:W-:-:S04]  /*a820*/  IMAD.WIDE.U32 R6, R16, R4, RZ ;  /* 0x0000000410067225 */ /* 0x000fc800078e00ff */
[----:B------:R-:W-:Y:S01]  /*a830*/  IMAD.MOV.U32 R4, RZ, RZ, R3 ;  /* 0x000000ffff047224 */ /* 0x000fe200078e0003 */
[----:B------:R-:W-:Y:S01]  /*a840*/  @P1 SHF.R.U32.HI R4, RZ, c[0x0][0x4f0], R5 ;  /* 0x00013c00ff041a19 */ /* 0x000fe20000011605 */
[----:B------:R-:W-:-:S03]  /*a850*/  IMAD.IADD R10, R7, 0x1, R8 ;  /* 0x00000001070a7824 */ /* 0x000fc600078e0208 */
[----:B------:R-:W-:Y:S01]  /*a860*/  IADD3 R8, P3, P0, R4, R9, R6 ;  /* 0x0000000904087210 */ /* 0x000fe2000787e006 */
[----:B------:R-:W-:Y:S01]  /*a870*/  IMAD.MOV R5, RZ, RZ, -R4 ;  /* 0x000000ffff057224 */ /* 0x000fe200078e0a04 */
[----:B------:R-:W-:Y:S02]  /*a880*/  SHF.R.S32.HI R6, RZ, 0x1f, R2 ;  /* 0x0000001fff067819 */ /* 0x000fe40000011402 */
[----:B------:R-:W-:Y:S01]  /*a890*/  SHF.R.S32.HI R7, RZ, 0x1f, R4 ;  /* 0x0000001fff077819 */ /* 0x000fe20000011404 */
[----:B------:R-:W-:Y:S01]  /*a8a0*/  IMAD R4, R5, c[0x0][0x4e8], R3 ;  /* 0x00013a0005047a24 */ /* 0x000fe200078e0203 */
[----:B------:R-:W-:-:S04]  /*a8b0*/  IADD3.X R9, R13, R11, R6, P5, P4 ;  /* 0x0000000b0d097210 */ /* 0x000fc80002fe8406 */
[----:B------:R-:W-:Y:S01]  /*a8c0*/  IADD3.X R9, R7, R9, R10, P3, P0 ;  /* 0x0000000907097210 */ /* 0x000fe20001fe040a */
[----:B------:R-:W-:Y:S01]  /*a8d0*/  IMAD R5, R19, R4, RZ ;  /* 0x0000000413057224 */ /* 0x000fe200078e02ff */
[----:B------:R-:W-:Y:S01]  /*a8e0*/  SHF.R.S32.HI R7, RZ, 0x1f, R4 ;  /* 0x0000001fff077819 */ /* 0x000fe20000011404 */
[----:B------:R-:W-:-:S04]  /*a8f0*/  IMAD.MOV.U32 R10, RZ, RZ, c[0x0][0x4a8] ;  /* 0x00012a00ff0a7624 */ /* 0x000fc800078e00ff */
[C---:B------:R-:W-:Y:S02]  /*a900*/  IMAD R7, R18.reuse, R7, R5 ;  /* 0x0000000712077224 */ /* 0x040fe400078e0205 */
        /* <DEDUP_REMOVED lines=14> */
[----:B----4-:R-:W-:-:S03]  /*a9f0*/  IMAD R5, R241, 0x80, R15 ;  /* 0x00000080f1057824 */ /* 0x010fc600078e020f */
[----:B------:R2:W3:Y:S01]  /*aa00*/  SHFL.IDX PT, R9, R4, 0x1, 0x1c1f ;  /* 0x003c1f0004097f89 */ /* 0x0004e200000e0000 */
[----:B------:R-:W-:Y:S02]  /*aa10*/  LOP3.LUT P0, RZ, R14, 0x3, RZ, 0xc0, !PT ;  /* 0x000000030eff7812 */ /* 0x000fe4000780c0ff */
[----:B------:R-:W-:Y:S01]  /*aa20*/  IADD3 R7, R5, 0x8, RZ ;  /* 0x0000000805077810 */ /* 0x000fe20007ffe0ff */
[----:B--2---:R-:W-:-:S05]  /*aa30*/  IMAD R4, R12, c[0x0][0x4e8], RZ ;  /* 0x00013a000c047a24 */ /* 0x004fca00078e02ff */
[-C--:B------:R-:W-:Y:S02]  /*aa40*/  ISETP.GE.OR P3, PT, R5, R4.reuse, P0 ;  /* 0x000000040500720c */ /* 0x080fe40000766670 */
[----:B------:R-:W-:-:S11]  /*aa50*/  ISETP.GE.OR P0, PT, R7, R4, P0 ;  /* 0x000000040700720c */ /* 0x000fd60000706670 */
[----:B-1----:R1:W-:Y:S01]  /*aa60*/  @!P3 ST.E [R10.64], R21 ;  /* 0x000000150a00b985 */ /* 0x0023e2000c101906 */
[----:B------:R-:W-:-:S03]  /*aa70*/  ISETP.GE.AND P3, PT, R5, R4, PT ;  /* 0x000000040500720c */ /* 0x000fc60003f66270 */
[----:B---3--:R1:W-:Y:S01]  /*aa80*/  @!P0 ST.E [R8.64], R20 ;  /* 0x0000001408008985 */ /* 0x0083e2000c101906 */
[----:B------:R-:W-:Y:S01]  /*aa90*/  ISETP.GE.AND P0, PT, R7, R4, PT ;  /* 0x000000040700720c */ /* 0x000fe20003f06270 */
[----:B------:R-:W-:Y:S05]  /*aaa0*/  @P2 BRA `(.L_x_1263) ;  /* 0x0000099000002947 */ /* 0x000fea0003800000 */
[----:B------:R-:W2:Y:S01]  /*aab0*/  LDL R14, [R1+0x2c] ;  /* 0x00002c00010e7983 */ /* 0x000ea20000100800 */
[----:B------:R-:W-:Y:S01]  /*aac0*/  IMAD R3, R6, c[0x0][0x3a0], RZ ;  /* 0x0000e80006037a24 */ /* 0x000fe200078e02ff */
[----:B-1----:R-:W-:Y:S01]  /*aad0*/  SHF.R.S32.HI R8, RZ, 0x1f, R0 ;  /* 0x0000001fff087819 */ /* 0x002fe20000011400 */
[C---:B------:R-:W-:Y:S01]  /*aae0*/  IMAD.WIDE.U32 R6, R2.reuse, c[0x0][0x3a0], RZ ;  /* 0x0000e80002067a25 */ /* 0x040fe200078e00ff */
[----:B------:R1:W3:Y:S03]  /*aaf0*/  LDS.128 R28, [R218+0x80] ;  /* 0x00008000da1c7984 */ /* 0x0002e60000000c00 */
[----:B------:R-:W-:Y:S01]  /*ab00*/  IMAD R2, R2, c[0x0][0x3a4], R3 ;  /* 0x0000e90002027a24 */ /* 0x000fe200078e0203 */
[----:B------:R1:W4:Y:S04]  /*ab10*/  LDS.128 R44, [R218+0x1080] ;  /* 0x00108000da2c7984 */ /* 0x0003280000000c00 */
[----:B------:R-:W-:Y:S01]  /*ab20*/  IADD3 R3, R7, R2, RZ ;  /* 0x0000000207037210 */ /* 0x000fe20007ffe0ff */
[----:B------:R1:W1:Y:S01]  /*ab30*/  LDS.128 R60, [R218+0x2080] ;  /* 0x00208000da3c7984 */ /* 0x0002620000000c00 */
[----:B------:R-:W-:-:S03]  /*ab40*/  MOV R2, R6 ;  /* 0x0000000600027202 */ /* 0x000fc60000000f00 */
[----:B------:R1:W1:Y:S02]  /*ab50*/  LDS.128 R72, [R218+0x3080] ;  /* 0x00308000da487984 */ /* 0x0002640000000c00 */
[C---:B------:R-:W-:Y:S02]  /*ab60*/  IMAD.WIDE.U32 R6, R245.reuse, c[0x0][0x3e8], R2 ;  /* 0x0000fa00f5067a25 */ /* 0x040fe400078e0002 */
[----:B------:R1:W1:Y:S02]  /*ab70*/  LDS.128 R24, [R218+0x4080] ;  /* 0x00408000da187984 */ /* 0x0002640000000c00 */
[----:B------:R-:W-:Y:S02]  /*ab80*/  IMAD R3, R8, c[0x0][0x3f0], RZ ;  /* 0x0000fc0008037a24 */ /* 0x000fe400078e02ff */
[----:B------:R1:W1:Y:S01]  /*ab90*/  LDS.128 R40, [R218+0x5080] ;  /* 0x00508000da287984 */ /* 0x0002620000000c00 */
[----:B------:R-:W-:-:S03]  /*aba0*/  IMAD R7, R245, c[0x0][0x3ec], R7 ;  /* 0x0000fb00f5077a24 */ /* 0x000fc600078e0207 */
[----:B------:R1:W1:Y:S01]  /*abb0*/  LDS.128 R56, [R218+0x6080] ;  /* 0x00608000da387984 */ /* 0x0002620000000c00 */
[----:B------:R-:W-:-:S03]  /*abc0*/  IMAD.WIDE.U32 R6, R0, c[0x0][0x3f0], R6 ;  /* 0x0000fc0000067a25 */ /* 0x000fc600078e0006 */
[----:B------:R1:W1:Y:S04]  /*abd0*/  LDS.128 R68, [R218+0x7080] ;  /* 0x00708000da447984 */ /* 0x0002680000000c00 */
        /* <DEDUP_REMOVED lines=8> */
[----:B------:R-:W5:Y:S02]  /*ac60*/  S2R R10, SR_TID.X ;  /* 0x00000000000a7919 */ /* 0x000f640000002100 */
[----:B-----5:R-:W-:-:S04]  /*ac70*/  SHF.R.S32.HI R9, RZ, 0x1f, R10 ;  /* 0x0000001fff097819 */ /* 0x020fc8000001140a */
[----:B------:R-:W-:-:S04]  /*ac80*/  LEA.HI R9, R9, R10, RZ, 0x3 ;  /* 0x0000000a09097211 */ /* 0x000fc800078f18ff */
[----:B------:R-:W-:Y:S02]  /*ac90*/  SHF.R.S32.HI R9, RZ, 0x3, R9 ;  /* 0x00000003ff097819 */ /* 0x000fe40000011409 */
[----:B--2---:R-:W-:-:S04]  /*aca0*/  LEA R5, R241, R14, 0x7 ;  /* 0x0000000ef1057211 */ /* 0x004fc800078e38ff */
[----:B------:R-:W-:Y:S01]  /*acb0*/  MOV R2, R5 ;  /* 0x0000000500027202 */ /* 0x000fe20000000f00 */
[----:B------:R-:W-:-:S05]  /*acc0*/  @P1 IMAD.HI.U32 R8, R5, c[0x0][0x4ec], RZ ;  /* 0x00013b0005081a27 */ /* 0x000fca00078e00ff */
[----:B------:R-:W-:Y:S01]  /*acd0*/  @P1 SHF.R.U32.HI R2, RZ, c[0x0][0x4f0], R8 ;  /* 0x00013c00ff021a19 */ /* 0x000fe20000011608 */
[----:B------:R-:W-:-:S03]  /*ace0*/  IMAD R8, R0, c[0x0][0x3f4], R3 ;  /* 0x0000fd0000087a24 */ /* 0x000fc600078e0203 */
[----:B------:R-:W-:Y:S02]  /*acf0*/  SHF.R.S32.HI R3, RZ, 0x1f, R2 ;  /* 0x0000001fff037819 */ /* 0x000fe40000011402 */
[----:B------:R-:W-:Y:S02]  /*ad00*/  IADD3 R0, -R2, RZ, RZ ;  /* 0x000000ff02007210 */ /* 0x000fe40007ffe1ff */
[----:B------:R-:W-:Y:S01]  /*ad10*/  IADD3 R7, R7, R8, RZ ;  /* 0x0000000807077210 */ /* 0x000fe20007ffe0ff */
[----:B------:R-:W-:Y:S02]  /*ad20*/  IMAD R3, R3, c[0x0][0x3e0], RZ ;  /* 0x0000f80003037a24 */ /* 0x000fe400078e02ff */
[----:B------:R-:W-:Y:S02]  /*ad30*/  IMAD R0, R0, c[0x0][0x4e8], R5 ;  /* 0x00013a0000007a24 */ /* 0x000fe400078e0205 */
[C---:B------:R-:W-:Y:S02]  /*ad40*/  IMAD R8, R2.reuse, c[0x0][0x3e4], R3 ;  /* 0x0000f90002087a24 */ /* 0x040fe400078e0203 */
[----:B------:R-:W-:Y:S01]  /*ad50*/  IMAD.WIDE.U32 R2, R2, c[0x0][0x3e0], R6 ;  /* 0x0000f80002027a25 */ /* 0x000fe200078e0006 */
[----:B------:R-:W-:-:S02]  /*ad60*/  SHF.R.S32.HI R5, RZ, 0x1f, R0 ;  /* 0x0000001fff057819 */ /* 0x000fc40000011400 */
[----:B------:R-:W-:Y:S02]  /*ad70*/  LEA R7, R241, R9, 0x7 ;  /* 0x00000009f1077211 */ /* 0x000fe400078e38ff */
        /* <DEDUP_REMOVED lines=8> */
[----:B-1-34-:R1:W2:Y:S02]  /*ae00*/  SHFL.IDX PT, R6, R14, RZ, 0x181f ;  /* 0x00181fff0e067589 */ /* 0x01a2a400000e0000 */
.L_x_1327:
[----:B------:R-:W-:Y:S05]  /*ae10*/  BRA.DIV ~URZ, `(.L_x_1265) ;  /* 0x000044327f007947 */ /* 0x000fea000b800000 */
[----:B------:R3:W4:Y:S02]  /*ae20*/  SHFL.IDX PT, R0, R15, RZ, 0x181f ;  /* 0x00181fff0f007589 */ /* 0x00072400000e0000 */
.L_x_1328:
[----:B------:R-:W-:Y:S01]  /*ae30*/  ISETP.GE.AND P0, PT, R7, R4, PT ;  /* 0x000000040700720c */ /* 0x000fe20003f06270 */
[----:B------:R-:W-:-:S12]  /*ae40*/  BSSY B0, `(.L_x_1266) ;  /* 0x0000013000007945 */ /* 0x000fd80003800000 */
[----:B------:R-:W-:Y:S05]  /*ae50*/  @P0 BRA `(.L_x_1267) ;  /* 0x0000011000000947 */ /* 0x000fea0003800000 */
[----:B------:R-:W5:Y:S01]  /*ae60*/  LDL R5, [R1] ;  /* 0x0000000001057983 */ /* 0x000f620000100800 */
        /* <DEDUP_REMOVED lines=10> */
[----:B------:R2:W-:Y:S01]  /*af10*/  @!P6 ST.E.128 [R12.64], R28 ;  /* 0x0000001c0c00e985 */ /* 0x0005e2000c101d06 */
[----:B------:R-:W-:-:S02]  /*af20*/  @!P3 LEA.HI.X R3, R238, R6, R247, 0x1, P0 ;  /* 0x00000006ee03b211 */ /* 0x000fc400000f0cf7 */
[----:B-----5:R-:W-:-:S05]  /*af30*/  @!P5 LEA.HI.X R11, R237, R6, R5, 0x1, P2 ;  /* 0x00000006ed0bd211 */ /* 0x020fca00010f0c05 */
[----:B------:R2:W-:Y:S04]  /*af40*/  @!P5 ST.E.128 [R10.64], R24 ;  /* 0x000000180a00d985 */ /* 0x0005e8000c101d06 */
[----:B------:R2:W-:Y:S04]  /*af50*/  @!P4 ST.E.128 [R8.64], R20 ;  /* 0x000000140800c985 */ /* 0x0005e8000c101d06 */
[----:B------:R2:W-:Y:S02]  /*af60*/  @!P3 ST.E.128 [R2.64], R16 ;  /* 0x000000100200b985 */ /* 0x0005e4000c101d06 */
.L_x_1267:
[----:B------:R-:W-:Y:S05]  /*af70*/  BSYNC B0 ;  /* 0x0000000000007941 */ /* 0x000fea0003800000 */
.L_x_1266:
[----:B------:R-:W-:Y:S05]  /*af80*/  BRA.DIV ~URZ, `(.L_x_1268) ;  /* 0x000043227f007947 */ /* 0x000fea000b800000 */
[----:B--2---:R2:W1:Y:S04]  /*af90*/  SHFL.IDX PT, R6, R14, 0x1, 0x181f ;  /* 0x00381f000e067f89 */ /* 0x00446800000e0000 */
[----:B----4-:R2:W4:Y:S02]  /*afa0*/  SHFL.IDX PT, R0, R15, 0x1, 0x181f ;  /* 0x00381f000f007f89 */ /* 0x01052400000e0000 */
.L_x_1329:
[----:B------:R-:W-:Y:S01]  /*afb0*/  IADD3 R2, R7, 0x20, RZ ;  /* 0x0000002007027810 */ /* 0x000fe20007ffe0ff */
[----:B------:R-:W-:Y:S03]  /*afc0*/  BSSY B0, `(.L_x_1269) ;  /* 0x0000014000007945 */ /* 0x000fe60003800000 */
[----:B------:R-:W-:-:S13]  /*afd0*/  ISETP.GE.AND P0, PT, R2, R4, PT ;  /* 0x000000040200720c */ /* 0x000fda0003f06270 */
        /* <DEDUP_REMOVED lines=18> */
.L_x_1270:
[----:B------:R-:W-:Y:S05]  /*b100*/  BSYNC B0 ;  /* 0x0000000000007941 */ /* 0x000fea0003800000 */
.L_x_1269:
[----:B------:R-:W-:Y:S05]  /*b110*/  BRA.DIV ~URZ, `(.L_x_1271) ;  /* 0x000042527f007947 */ /* 0x000fea000b800000 */
[----:B-1----:R1:W2:Y:S02]  /*b120*/  SHFL.IDX PT, R6, R14, 0x2, 0x181f ;  /* 0x00581f000e067f89 */ /* 0x0022a400000e0000 */
.L_x_1330:
[----:B------:R-:W-:Y:S05]  /*b130*/  BRA.DIV ~URZ, `(.L_x_1272) ;  /* 0x000042a27f007947 */ /* 0x000fea000b800000 */
[----:B----4-:R4:W1:Y:S02]  /*b140*/  SHFL.IDX PT, R0, R15, 0x2, 0x181f ;  /* 0x00581f000f007f89 */ /* 0x01086400000e0000 */
.L_x_1331:
        /* <DEDUP_REMOVED lines=21> */
.L_x_1274:
[----:B------:R-:W-:Y:S05]  /*b2a0*/  BSYNC B0 ;  /* 0x0000000000007941 */ /* 0x000fea0003800000 */
.L_x_1273:
[----:B------:R-:W-:Y:S05]  /*b2b0*/  BRA.DIV ~URZ, `(.L_x_1275) ;  /* 0x000041827f007947 */ /* 0x000fea000b800000 */
[----:B--2---:R2:W3:Y:S04]  /*b2c0*/  SHFL.IDX PT, R6, R14, 0x3, 0x181f ;  /* 0x00781f000e067f89 */ /* 0x0044e800000e0000 */
[----:B-1----:R2:W1:Y:S02]  /*b2d0*/  SHFL.IDX PT, R0, R15, 0x3, 0x181f ;  /* 0x00781f000f007f89 */ /* 0x00246400000e0000 */
.L_x_1332:
[----:B------:R-:W-:-:S04]  /*b2e0*/  IADD3 R2, R7, 0x60, RZ ;  /* 0x0000006007027810 */ /* 0x000fc80007ffe0ff */
[----:B------:R-:W-:-:S13]  /*b2f0*/  ISETP.GE.AND P0, PT, R2, R4, PT ;  /* 0x000000040200720c */ /* 0x000fda0003f06270 */
[----:B------:R-:W-:Y:S05]  /*b300*/  @P0 BRA `(.L_x_1276) ;  /* 0x00002b0000000947 */ /* 0x000fea0003800000 */
[----:B------:R-:W5:Y:S01]  /*b310*/  LDL R10, [R1] ;  /* 0x00000000010a7983 */ /* 0x000f620000100800 */
[----:B------:R-:W-:Y:S02]  /*b320*/  ISETP.GE.AND P2, PT, R234, c[0x0][0x3c8], PT ;  /* 0x0000f200ea007a0c */ /* 0x000fe40003f46270 */
[----:B------:R-:W-:Y:S02]  /*b330*/  ISETP.GE.AND P1, PT, R237, c[0x0][0x3c8], PT ;  /* 0x0000f200ed007a0c */ /* 0x000fe40003f26270 */
[----:B------:R-:W-:-:S09]  /*b340*/  ISETP.GE.AND P0, PT, R236, c[0x0][0x3c8], PT ;  /* 0x0000f200ec007a0c */ /* 0x000fd20003f06270 */
[-C--:B-1----:R-:W-:Y:S02]  /*b350*/  @!P2 LEA R8, P5, R234, R0.reuse, 0x1 ;  /* 0x00000000ea08a211 */ /* 0x082fe400078a08ff */
[-C--:B------:R-:W-:Y:S02]  /*b360*/  @!P1 LEA R4, P4, R237, R0.reuse, 0x1 ;  /* 0x00000000ed049211 */ /* 0x080fe400078808ff */
[----:B------:R-:W-:Y:S02]  /*b370*/  @!P0 LEA R2, P3, R236, R0, 0x1 ;  /* 0x00000000ec028211 */ /* 0x000fe400078608ff */
[-C--:B---3--:R-:W-:Y:S02]  /*b380*/  @!P2 LEA.HI.X R9, R234, R6.reuse, R235, 0x1, P5 ;  /* 0x00000006ea09a211 */ /* 0x088fe400028f0ceb */
[----:B------:R-:W-:-:S03]  /*b390*/  @!P0 LEA.HI.X R3, R236, R6, R252, 0x1, P3 ;  /* 0x00000006ec038211 */ /* 0x000fc600018f0cfc */
[----:B------:R1:W-:Y:S01]  /*b3a0*/  @!P2 ST.E.128 [R8.64], R72 ;  /* 0x000000480800a985 */ /* 0x0003e2000c101d06 */
[----:B-----5:R-:W-:-:S05]  /*b3b0*/  @!P1 LEA.HI.X R5, R237, R6, R10, 0x1, P4 ;  /* 0x00000006ed059211 */ /* 0x020fca00020f0c0a */
        /* <DEDUP_REMOVED lines=8> */
.L_x_1263:
[----:B------:R-:W2:Y:S01]  /*b440*/  LDL.LU R7, [R1+0x28] ;  /* 0x0000280001077983 */ /* 0x000ea20000300800 */
[----:B------:R-:W-:Y:S02]  /*b450*/  IMAD R6, R6, c[0x0][0x408], RZ ;  /* 0x0001020006067a24 */ /* 0x000fe400078e02ff */
[----:B------:R-:W-:-:S04]  /*b460*/  IMAD.WIDE.U32 R4, R2, c[0x0][0x408], RZ ;  /* 0x0001020002047a25 */ /* 0x000fc800078e00ff */
[----:B------:R-:W-:Y:S02]  /*b470*/  IMAD R2, R2, c[0x0][0x40c], R6 ;  /* 0x0001030002027a24 */ /* 0x000fe400078e0206 */
[----:B------:R-:W-:-:S03]  /*b480*/  @P1 IMAD.HI.U32 R6, R3, c[0x0][0x4ec], RZ ;  /* 0x00013b0003061a27 */ /* 0x000fc600078e00ff */
[----:B------:R-:W-:Y:S02]  /*b490*/  IADD3 R5, R5, R2, RZ ;  /* 0x0000000205057210 */ /* 0x000fe40007ffe0ff */
[----:B------:R-:W-:-:S03]  /*b4a0*/  SHF.R.S32.HI R2, RZ, 0x1f, R0 ;  /* 0x0000001fff027819 */ /* 0x000fc60000011400 */
[----:B------:R-:W-:-:S04]  /*b4b0*/  IMAD.WIDE.U32 R4, R245, c[0x0][0x438], R4 ;  /* 0x00010e00f5047a25 */ /* 0x000fc800078e0004 */
[----:B------:R-:W-:Y:S02]  /*b4c0*/  IMAD R2, R2, c[0x0][0x440], RZ ;  /* 0x0001100002027a24 */ /* 0x000fe400078e02ff */
[----:B------:R-:W-:Y:S02]  /*b4d0*/  IMAD R5, R245, c[0x0][0x43c], R5 ;  /* 0x00010f00f5057a24 */ /* 0x000fe400078e0205 */
[C---:B------:R-:W-:Y:S02]  /*b4e0*/  IMAD R2, R0.reuse, c[0x0][0x444], R2 ;  /* 0x0001110000027a24 */ /* 0x040fe400078e0202 */
[----:B------:R-:W-:Y:S01]  /*b4f0*/  IMAD.WIDE.U32 R4, R0, c[0x0][0x440], R4 ;  /* 0x0001100000047a25 */ /* 0x000fe200078e0004 */
[----:B------:R-:W-:Y:S02]  /*b500*/  MOV R0, R3 ;  /* 0x0000000300007202 */ /* 0x000fe40000000f00 */
[----:B------:R-:W-:Y:S02]  /*b510*/  @P1 SHF.R.U32.HI R0, RZ, c[0x0][0x4f0], R6 ;  /* 0x00013c00ff001a19 */ /* 0x000fe40000011606 */
[----:B------:R-:W-:-:S02]  /*b520*/  IADD3 R5, R5, R2, RZ ;  /* 0x0000000205057210 */ /* 0x000fc40007ffe0ff */
[----:B------:R-:W-:Y:S02]  /*b530*/  SHF.R.S32.HI R2, RZ, 0x1f, R0 ;  /* 0x0000001fff027819 */ /* 0x000fe40000011400 */
[----:B------:R-:W-:-:S03]  /*b540*/  IADD3 R6, -R0, RZ, RZ ;  /* 0x000000ff00067210 */ /* 0x000fc60007ffe1ff */
[----:B------:R-:W-:Y:S02]  /*b550*/  IMAD R2, R2, c[0x0][0x430], RZ ;  /* 0x00010c0002027a24 */ /* 0x000fe400078e02ff */
[----:B------:R-:W-:Y:S02]  /*b560*/  IMAD R6, R6, c[0x0][0x4e8], R3 ;  /* 0x00013a0006067a24 */ /* 0x000fe400078e0203 */
[----:B--2---:R-:W-:-:S04]  /*b570*/  IMAD.WIDE.U32 R4, R7, c[0x0][0x448], R4 ;  /* 0x0001120007047a25 */ /* 0x004fc800078e0004 */
        /* <DEDUP_REMOVED lines=8> */
[----:B-1----:R-:W-:-:S04]  /*b600*/  LEA R21, P1, R2, c[0x0][0x400], 0x2 ;  /* 0x0001000002157a11 */ /* 0x002fc800078210ff */
[----:B------:R-:W-:-:S04]  /*b610*/  IADD3 R6, R3, R6, RZ ;  /* 0x0000000603067210 */ /* 0x000fc80007ffe0ff */
[----:B------:R-:W-:Y:S01]  /*b620*/  LEA.HI.X R20, R2, c[0x0][0x404], R6, 0x2, P1 ;  /* 0x0001010002147a11 */ /* 0x000fe200008f1406 */
[----:B------:R-:W-:Y:S05]  /*b630*/  BRA.DIV ~URZ, `(.L_x_1277) ;  /* 0x00003ec27f007947 */ /* 0x000fea000b800000 */
[----:B------:R1:W2:Y:S02]  /*b640*/  SHFL.IDX PT, R4, R20, RZ, 0x1c1f ;  /* 0x001c1fff14047589 */ /* 0x0002a400000e0000 */
.L_x_1333:
[----:B------:R-:W-:Y:S05]  /*b650*/  BRA.DIV ~URZ, `(.L_x_1278) ;  /* 0x00003f127f007947 */ /* 0x000fea000b800000 */
[----:B------:R3:W4:Y:S02]  /*b660*/  SHFL.IDX PT, R0, R21, RZ, 0x1c1f ;  /* 0x001c1fff15007589 */ /* 0x00072400000e0000 */
.L_x_1334:
[----:B------:R-:W-:Y:S01]  /*b670*/  BSSY B0, `(.L_x_1279) ;  /* 0x00000cf000007945 */ /* 0x000fe20003800000 */
[----:B------:R-:W-:Y:S05]  /*b680*/  @P3 BRA `(.L_x_1280) ;  /* 0x00000cd000003947 */ /* 0x000fea0003800000 */
[C---:B------:R-:W-:Y:S02]  /*b690*/  IADD3 R10, R239.reuse, 0x8, RZ ;  /* 0x00000008ef0a7810 */ /* 0x040fe40007ffe0ff */
[C---:B------:R-:W-:Y:S02]  /*b6a0*/  ISETP.GE.AND P2, PT, R239.reuse, c[0x0][0x3c8], PT ;  /* 0x0000f200ef007a0c */ /* 0x040fe40003f46270 */
[----:B------:R-:W-:Y:S02]  /*b6b0*/  ISETP.GE.AND P1, PT, R10, c[0x0][0x3c8], PT ;  /* 0x0000f2000a007a0c */ /* 0x000fe40003f26270 */
[C---:B------:R-:W-:Y:S02]  /*b6c0*/  IADD3 R12, R239.reuse, 0x10, RZ ;  /* 0x00000010ef0c7810 */ /* 0x040fe40007ffe0ff */
[----:B------:R-:W-:-:S02]  /*b6d0*/  IADD3 R6, R239, 0x18, RZ ;  /* 0x00000018ef067810 */ /* 0x000fc40007ffe0ff */
[----:B------:R-:W-:Y:S02]  /*b6e0*/  ISETP.GE.AND P3, PT, R12, c[0x0][0x3c8], PT ;  /* 0x0000f2000c007a0c */ /* 0x000fe40003f66270 */
[----:B------:R-:W-:Y:S02]  /*b6f0*/  ISETP.GE.AND P5, PT, R6, c[0x0][0x3c8], PT ;  /* 0x0000f20006007a0c */ /* 0x000fe40003fa6270 */
[----:B------:R-:W-:Y:S01]  /*b700*/  SHF.R.S32.HI R7, RZ, 0x1f, R10 ;  /* 0x0000001fff077819 */ /* 0x000fe2000001140a */
[----:B----4-:R-:W-:Y:S01]  /*b710*/  @!P2 IMAD.MOV.U32 R2, RZ, RZ, R0 ;  /* 0x000000ffff02a224 */ /* 0x010fe200078e0000 */
[C---:B------:R-:W-:Y:S01]  /*b720*/  IADD3 R5, R239.reuse, 0x20, RZ ;  /* 0x00000020ef057810 */ /* 0x040fe20007ffe0ff */
[----:B--2---:R-:W-:Y:S01]  /*b730*/  @!P2 IMAD.MOV.U32 R3, RZ, RZ, R4 ;  /* 0x000000ffff03a224 */ /* 0x004fe200078e0004 */
[C---:B------:R-:W-:Y:S02]  /*b740*/  @!P1 LEA R8, P4, R10.reuse, R0, 0x2 ;  /* 0x000000000a089211 */ /* 0x040fe400078810ff */
[----:B------:R-:W-:Y:S01]  /*b750*/  SHF.R.S32.HI R11, RZ, 0x1f, R6 ;  /* 0x0000001fff0b7819 */ /* 0x000fe20000011406 */
[----:B------:R-:W-:Y:S01]  /*b760*/  @!P2 IMAD.WIDE R2, R239, 0x4, R2 ;  /* 0x00000004ef02a825 */ /* 0x000fe200078e0202 */
[----:B------:R-:W-:-:S02]  /*b770*/  @!P1 LEA.HI.X R9, R10, R4, R7, 0x2, P4 ;  /* 0x000000040a099211 */ /* 0x000fc400020f1407 */
[----:B------:R-:W-:Y:S02]  /*b780*/  ISETP.GE.AND P4, PT, R5, c[0x0][0x3c8], PT ;  /* 0x0000f20005007a0c */ /* 0x000fe40003f86270 */
[----:B------:R2:W-:Y:S01]  /*b790*/  @!P2 ST.E.64 [R2.64], R24 ;  /* 0x000000180200a985 */ /* 0x0005e2000c101b06 */
[----:B------:R-:W-:Y:S02]  /*b7a0*/  SHF.R.S32.HI R7, RZ, 0x1f, R12 ;  /* 0x0000001fff077819 */ /* 0x000fe4000001140c */
[----:B------:R-:W-:Y:S01]  /*b7b0*/  SHF.R.S32.HI R13, RZ, 0x1f, R5 ;  /* 0x0000001fff0d7819 */ /* 0x000fe20000011405 */
[----:B------:R4:W-:Y:S01]  /*b7c0*/  @!P1 ST.E.64 [R8.64], R22 ;  /* 0x0000001608009985 */ /* 0x0009e2000c101b06 */
[C---:B------:R-:W-:Y:S02]  /*b7d0*/  @!P5 LEA R10, P1, R6.reuse, R0, 0x2 ;  /* 0x00000000060ad211 */ /* 0x040fe400078210ff */
[----:B------:R-:W-:Y:S02]  /*b7e0*/  IADD3 R123, R239, 0xa0, RZ ;  /* 0x000000a0ef7b7810 */ /* 0x000fe40007ffe0ff */
[----:B------:R-:W-:-:S02]  /*b7f0*/  @!P5 LEA.HI.X R11, R6, R4, R11, 0x2, P1 ;  /* 0x00000004060bd211 */ /* 0x000fc400008f140b */
[C---:B------:R-:W-:Y:S02]  /*b800*/  IADD3 R6, R239.reuse, 0x40, RZ ;  /* 0x00000040ef067810 */ /* 0x040fe40007ffe0ff */
[C---:B------:R-:W-:Y:S02]  /*b810*/  IADD3 R126, R239.reuse, 0x90, RZ ;  /* 0x00000090ef7e7810 */ /* 0x040fe40007ffe0ff */
[C---:B------:R-:W-:Y:S02]  /*b820*/  IADD3 R127, R239.reuse, 0xa0, RZ ;  /* 0x000000a0ef7f7810 */ /* 0x040fe40007ffe0ff */
[----:B------:R-:W-:Y:S02]  /*b830*/  SHF.R.S32.HI R126, RZ, 0x1f, R126 ;  /* 0x0000001fff7e7819 */ /* 0x000fe4000001147e */
[----:B------:R-:W-:Y:S02]  /*b840*/  SHF.R.S32.HI R127, RZ, 0x1f, R127 ;  /* 0x0000001fff7f7819 */ /* 0x000fe4000001147f */
[----:B--2---:R-:W-:-:S02]  /*b850*/  IADD3 R3, R239, 0x28, RZ ;  /* 0x00000028ef037810 */ /* 0x004fc40007ffe0ff */
[----:B------:R-:W-:Y:S02]  /*b860*/  IADD3 R2, R239, 0x30, RZ ;  /* 0x00000030ef027810 */ /* 0x000fe40007ffe0ff */
[----:B------:R-:W-:Y:S02]  /*b870*/  ISETP.GE.AND P6, PT, R3, c[0x0][0x3c8], PT ;  /* 0x0000f20003007a0c */ /* 0x000fe40003fc6270 */
[----:B----4-:R-:W-:Y:S02]  /*b880*/  @!P3 LEA R8, P2, R12, R0, 0x2 ;  /* 0x000000000c08b211 */ /* 0x010fe400078410ff */
[----:B------:R-:W-:Y:S02]  /*b890*/  ISETP.GE.AND P1, PT, R2, c[0x0][0x3c8], PT ;  /* 0x0000f20002007a0c */ /* 0x000fe40003f26270 */
[----:B------:R-:W-:Y:S02]  /*b8a0*/  @!P3 LEA.HI.X R9, R12, R4, R7, 0x2, P2 ;  /* 0x000000040c09b211 */ /* 0x000fe400010f1407 */
[----:B------:R-:W-:-:S02]  /*b8b0*/  IADD3 R7, R239, 0x38, RZ ;  /* 0x00000038ef077810 */ /* 0x000fc40007ffe0ff */
[----:B------:R-:W-:Y:S01]  /*b8c0*/  @!P4 LEA R12, P2, R5, R0, 0x2 ;  /* 0x00000000050cc211 */ /* 0x000fe200078410ff */
[----:B------:R2:W-:Y:S01]  /*b8d0*/  @!P3 ST.E.64 [R8.64], R26 ;  /* 0x0000001a0800b985 */ /* 0x0005e2000c101b06 */
[----:B------:R-:W-:Y:S02]  /*b8e0*/  ISETP.GE.AND P3, PT, R7, c[0x0][0x3c8], PT ;  /* 0x0000f20007007a0c */ /* 0x000fe40003f66270 */
[----:B------:R-:W-:Y:S01]  /*b8f0*/  @!P4 LEA.HI.X R13, R5, R4, R13, 0x2, P2 ;  /* 0x00000004050dc211 */ /* 0x000fe200010f140d */
[----:B------:R4:W-:Y:S01]  /*b900*/  @!P5 ST.E.64 [R10.64], R30 ;  /* 0x0000001e0a00d985 */ /* 0x0009e2000c101b06 */
[----:B------:R-:W-:Y:S02]  /*b910*/  SHF.R.S32.HI R5, RZ, 0x1f, R3 ;  /* 0x0000001fff057819 */ /* 0x000fe40000011403 */
[----:B------:R-:W-:Y:S01]  /*b920*/  @!P6 LEA R16, P2, R3, R0, 0x2 ;  /* 0x000000000310e211 */ /* 0x000fe200078410ff */
[----:B------:R5:W-:Y:S01]  /*b930*/  @!P4 ST.E.64 [R12.64], R28 ;  /* 0x0000001c0c00c985 */ /* 0x000be2000c101b06 */
[----:B------:R-:W-:-:S02]  /*b940*/  ISETP.GE.AND P5, PT, R6, c[0x0][0x3c8], PT ;  /* 0x0000f20006007a0c */ /* 0x000fc40003fa6270 */
[----:B------:R-:W-:Y:S02]  /*b950*/  @!P6 LEA.HI.X R17, R3, R4, R5, 0x2, P2 ;  /* 0x000000040311e211 */ /* 0x000fe400010f1405 */
[----:B------:R-:W-:Y:S02]  /*b960*/  SHF.R.S32.HI R3, RZ, 0x1f, R2 ;  /* 0x0000001fff037819 */ /* 0x000fe40000011402 */
[C---:B------:R-:W-:Y:S01]  /*b970*/  IADD3 R5, R239.reuse, 0x48, RZ ;  /* 0x00000048ef057810 */ /* 0x040fe20007ffe0ff */
[----:B------:R-:W-:Y:S01]  /*b980*/  @!P6 ST.E.64 [R16.64], R34 ;  /* 0x000000221000e985 */ /* 0x000fe2000c101b06 */
[----:B------:R-:W-:Y:S02]  /*b990*/  IADD3 R25, R239, 0x90, RZ ;  /* 0x00000090ef197810 */ /* 0x000fe40007ffe0ff */
[----:B------:R-:W-:Y:S02]  /*b9a0*/  ISETP.GE.AND P4, PT, R5, c[0x0][0x3c8], PT ;  /* 0x0000f20005007a0c */ /* 0x000fe40003f86270 */
[----:B------:R-:W-:-:S02]  /*b9b0*/  IADD3 R22, R239, 0x98, RZ ;  /* 0x00000098ef167810 */ /* 0x000fc40007ffe0ff */
[C---:B------:R-:W-:Y:S02]  /*b9c0*/  IADD3 R24, R239.reuse, 0xa8, RZ ;  /* 0x000000a8ef187810 */ /* 0x040fe40007ffe0ff */
[----:B------:R-:W-:Y:S02]  /*b9d0*/  IADD3 R23, R239, 0x98, RZ ;  /* 0x00000098ef177810 */ /* 0x000fe40007ffe0ff */
[C---:B--2---:R-:W-:Y:S02]  /*b9e0*/  @!P1 LEA R8, P2, R2.reuse, R0, 0x2 ;  /* 0x0000000002089211 */ /* 0x044fe400078410ff */
[----:B------:R-:W-:Y:S02]  /*b9f0*/  SHF.R.S32.HI R23, RZ, 0x1f, R23 ;  /* 0x0000001fff177819 */ /* 0x000fe40000011417 */
[----:B------:R-:W-:Y:S02]  /*ba00*/  @!P1 LEA.HI.X R9, R2, R4, R3, 0x2, P2 ;  /* 0x0000000402099211 */ /* 0x000fe400010f1403 */
[----:B------:R-:W-:-:S02]  /*ba10*/  SHF.R.S32.HI R2, RZ, 0x1f, R7 ;  /* 0x0000001fff027819 */ /* 0x000fc40000011407 */
[----:B------:R-:W-:Y:S01]  /*ba20*/  @!P3 LEA R14, P2, R7, R0, 0x2 ;  /* 0x00000000070eb211 */ /* 0x000fe200078410ff */
[----:B------:R2:W-:Y:S01]  /*ba30*/  @!P1 ST.E.64 [R8.64], R32 ;  /* 0x0000002008009985 */ /* 0x0005e2000c101b06 */
[----:B------:R-:W-:Y:S02]  /*ba40*/  IADD3 R3, R239, 0x50, RZ ;  /* 0x00000050ef037810 */ /* 0x000fe40007ffe0ff */
[----:B------:R-:W-:Y:S02]  /*ba50*/  @!P3 LEA.HI.X R15, R7, R4, R2, 0x2, P2 ;  /* 0x00000004070fb211 */ /* 0x000fe400010f1402 */
[----:B------:R-:W-:Y:S02]  /*ba60*/  ISETP.GE.AND P6, PT, R3, c[0x0][0x3c8], PT ;  /* 0x0000f20003007a0c */ /* 0x000fe40003fc6270 */
[----:B----4-:R-:W-:Y:S01]  /*ba70*/  @!P5 LEA R10, P2, R6, R0, 0x2 ;  /* 0x00000000060ad211 */ /* 0x010fe200078410ff */
[----:B------:R4:W-:Y:S01]  /*ba80*/  @!P3 ST.E.64 [R14.64], R36 ;  /* 0x000000240e00b985 */ /* 0x0009e2000c101b06 */
[----:B------:R-:W-:-:S02]  /*ba90*/  IADD3 R2, R239, 0x58, RZ ;  /* 0x00000058ef027810 */ /* 0x000fc40007ffe0ff */
[----:B------:R-:W-:Y:S02]  /*baa0*/  SHF.R.S32.HI R7, RZ, 0x1f, R5 ;  /* 0x0000001fff077819 */ /* 0x000fe40000011405 */
[----:B-----5:R-:W-:-:S04]  /*bab0*/  @!P4 LEA R12, P1, R5, R0, 0x2 ;  /* 0x00000000050cc211 */ /* 0x020fc800078210ff */
[----:B------:R-:W-:Y:S02]  /*bac0*/  @!P4 LEA.HI.X R13, R5, R4, R7, 0x2, P1 ;  /* 0x00000004050dc211 */ /* 0x000fe400008f1407 */
[----:B------:R-:W-:Y:S02]  /*bad0*/  @!P6 LEA R18, P1, R3, R0, 0x2 ;  /* 0x000000000312e211 */ /* 0x000fe400078210ff */
[----:B------:R-:W-:-:S04]  /*bae0*/  IADD3 R5, R239, 0x60, RZ ;  /* 0x00000060ef057810 */ /* 0x000fc80007ffe0ff */
[----:B------:R-:W-:Y:S02]  /*baf0*/  ISETP.GE.AND P3, PT, R5, c[0x0][0x3c8], PT ;  /* 0x0000f20005007a0c */ /* 0x000fe40003f66270 */
[----:B------:R-:W-:Y:S02]  /*bb00*/  SHF.R.S32.HI R7, RZ, 0x1f, R5 ;  /* 0x0000001fff077819 */ /* 0x000fe40000011405 */
[----:B--2---:R-:W-:-:S04]  /*bb10*/  SHF.R.S32.HI R8, RZ, 0x1f, R6 ;  /* 0x0000001fff087819 */ /* 0x004fc80000011406 */
[-C--:B------:R-:W-:Y:S02]  /*bb20*/  @!P5 LEA.HI.X R11, R6, R4.reuse, R8, 0x2, P2 ;  /* 0x00000004060bd211 */ /* 0x080fe400010f1408 */
[----:B------:R-:W-:Y:S02]  /*bb30*/  ISETP.GE.AND P2, PT, R2, c[0x0][0x3c8], PT ;  /* 0x0000f20002007a0c */ /* 0x000fe40003f46270 */
[----:B------:R-:W-:Y:S01]  /*bb40*/  SHF.R.S32.HI R6, RZ, 0x1f, R3 ;  /* 0x0000001fff067819 */ /* 0x000fe20000011403 */
[----:B------:R-:W-:Y:S03]  /*bb50*/  @!P5 ST.E.64 [R10.64], R44 ;  /* 0x0000002c0a00d985 */ /* 0x000fe6000c101b06 */
[----:B------:R-:W-:Y:S01]  /*bb60*/  @!P6 LEA.HI.X R19, R3, R4, R6, 0x2, P1 ;  /* 0x000000040313e211 */ /* 0x000fe200008f1406 */
[----:B------:R2:W-:Y:S01]  /*bb70*/  @!P4 ST.E.64 [R12.64], R40 ;  /* 0x000000280c00c985 */ /* 0x0005e2000c101b06 */
[----:B------:R-:W-:-:S02]  /*bb80*/  SHF.R.S32.HI R3, RZ, 0x1f, R2 ;  /* 0x0000001fff037819 */ /* 0x000fc40000011402 */
[----:B------:R-:W-:Y:S01]  /*bb90*/  IADD3 R6, R239, 0x78, RZ ;  /* 0x00000078ef067810 */ /* 0x000fe20007ffe0ff */
[----:B------:R-:W-:Y:S01]  /*bba0*/  @!P6 ST.E.64 [R18.64], R52 ;  /* 0x000000341200e985 */ /* 0x000fe2000c101b06 */
[-C--:B------:R-:W-:Y:S02]  /*bbb0*/  @!P3 LEA R16, P4, R5, R0.reuse, 0x2 ;  /* 0x000000000510b211 */ /* 0x080fe400078810ff */
[----:B------:R-:W-:Y:S02]  /*bbc0*/  @!P2 LEA R8, P1, R2, R0, 0x2 ;  /* 0x000000000208a211 */ /* 0x000fe400078210ff */
[----:B------:R-:W-:Y:S02]  /*bbd0*/  ISETP.GE.AND P6, PT, R6, c[0x0][0x3c8], PT ;  /* 0x0000f20006007a0c */ /* 0x000fe40003fc6270 */
[----:B------:R-:W-:Y:S02]  /*bbe0*/  @!P2 LEA.HI.X R9, R2, R4, R3, 0x2, P1 ;  /* 0x000000040209a211 */ /* 0x000fe400008f1403 */
[----:B------:R-:W-:-:S02]  /*bbf0*/  IADD3 R3, R239, 0x68, RZ ;  /* 0x00000068ef037810 */ /* 0x000fc40007ffe0ff */
[----:B------:R-:W-:Y:S01]  /*bc00*/  IADD3 R2, R239, 0x70, RZ ;  /* 0x00000070ef027810 */ /* 0x000fe20007ffe0ff */
[----:B------:R5:W-:Y:S01]  /*bc10*/  @!P2 ST.E.64 [R8.64], R48 ;  /* 0x000000300800a985 */ /* 0x000be2000c101b06 */
[----:B------:R-:W-:Y:S02]  /*bc20*/  ISETP.GE.AND P5, PT, R3, c[0x0][0x3c8], PT ;  /* 0x0000f20003007a0c */ /* 0x000fe40003fa6270 */
[----:B------:R-:W-:Y:S02]  /*bc30*/  ISETP.GE.AND P1, PT, R2, c[0x0][0x3c8], PT ;  /* 0x0000f20002007a0c */ /* 0x000fe40003f26270 */
[----:B------:R-:W-:Y:S02]  /*bc40*/  @!P3 LEA.HI.X R17, R5, R4, R7, 0x2, P4 ;  /* 0x000000040511b211 */ /* 0x000fe400020f1407 */
[----:B------:R-:W-:Y:S02]  /*bc50*/  SHF.R.S32.HI R7, RZ, 0x1f, R2 ;  /* 0x0000001fff077819 */ /* 0x000fe40000011402 */
[----:B------:R-:W-:Y:S01]  /*bc60*/  IADD3 R5, R239, 0x80, RZ ;  /* 0x00000080ef057810 */ /* 0x000fe20007ffe0ff */
[----:B------:R-:W-:Y:S04]  /*bc70*/  @!P3 ST.E.64 [R16.64], R152 ;  /* 0x000000981000b985 */ /* 0x000fe8000c101b06 */
[----:B----4-:R-:W-:-:S02]  /*bc80*/  @!P5 LEA R14, P4, R3, R0, 0x2 ;  /* 0x00000000030ed211 */ /* 0x010fc400078810ff */
[----:B--2---:R-:W-:-:S04]  /*bc90*/  @!P1 LEA R12, P2, R2, R0, 0x2 ;  /* 0x00000000020c9211 */ /* 0x004fc800078410ff */
[----:B------:R-:W-:Y:S02]  /*bca0*/  @!P1 LEA.HI.X R13, R2, R4, R7, 0x2, P2 ;  /* 0x00000004020d9211 */ /* 0x000fe400010f1407 */
[----:B------:R-:W-:Y:S02]  /*bcb0*/  @!P6 LEA R10, P2, R6, R0, 0x2 ;  /* 0x00000000060ae211 */ /* 0x000fe400078410ff */
[----:B------:R-:W-:Y:S02]  /*bcc0*/  IADD3 R2, R239, 0x88, RZ ;  /* 0x00000088ef027810 */ /* 0x000fe40007ffe0ff */
[----:B-----5:R-:W-:-:S04]  /*bcd0*/  SHF.R.S32.HI R8, RZ, 0x1f, R3 ;  /* 0x0000001fff087819 */ /* 0x020fc80000011403 */
[-C--:B------:R-:W-:Y:S02]  /*bce0*/  @!P5 LEA.HI.X R15, R3, R4.reuse, R8, 0x2, P4 ;  /* 0x00000004030fd211 */ /* 0x080fe400020f1408 */
[----:B------:R-:W-:Y:S02]  /*bcf0*/  ISETP.GE.AND P4, PT, R5, c[0x0][0x3c8], PT ;  /* 0x0000f20005007a0c */ /* 0x000fe40003f86270 */
[----:B------:R-:W-:Y:S01]  /*bd00*/  SHF.R.S32.HI R3, RZ, 0x1f, R6 ;  /* 0x0000001fff037819 */ /* 0x000fe20000011406 */
[----:B------:R2:W-:Y:S01]  /*bd10*/  @!P5 ST.E.64 [R14.64], R168 ;  /* 0x000000a80e00d985 */ /* 0x0005e2000c101b06 */
[----:B------:R-:W-:Y:S02]  /*bd20*/  ISETP.GE.AND P5, PT, R25, c[0x0][0x3c8], PT ;  /* 0x0000f20019007a0c */ /* 0x000fe40003fa6270 */
[----:B------:R-:W-:Y:S01]  /*bd30*/  @!P6 LEA.HI.X R11, R6, R4, R3, 0x2, P2 ;  /* 0x00000004060be211 */ /* 0x000fe200010f1403 */
[----:B------:R-:W-:Y:S01]  /*bd40*/  @!P1 ST.E.64 [R12.64], R148 ;  /* 0x000000940c009985 */ /* 0x000fe2000c101b06 */
[----:B------:R-:W-:-:S02]  /*bd50*/  ISETP.GE.AND P2, PT, R2, c[0x0][0x3c8], PT ;  /* 0x0000f20002007a0c */ /* 0x000fc40003f46270 */
[----:B------:R-:W-:Y:S01]  /*bd60*/  SHF.R.S32.HI R3, RZ, 0x1f, R5 ;  /* 0x0000001fff037819 */ /* 0x000fe20000011405 */
[----:B------:R4:W-:Y:S01]  /*bd70*/  @!P6 ST.E.64 [R10.64], R156 ;  /* 0x0000009c0a00e985 */ /* 0x0009e2000c101b06 */
[----:B------:R-:W-:Y:S02]  /*bd80*/  ISETP.GE.AND P1, PT, R22, c[0x0][0x3c8], PT ;  /* 0x0000f20016007a0c */ /* 0x000fe40003f26270 */
[----:B------:R-:W-:Y:S02]  /*bd90*/  @!P4 LEA R8, P3, R5, R0, 0x2 ;  /* 0x000000000508c211 */ /* 0x000fe400078610ff */
[----:B------:R-:W-:Y:S02]  /*bda0*/  ISETP.GE.AND P6, PT, R123, c[0x0][0x3c8], PT ;  /* 0x0000f2007b007a0c */ /* 0x000fe40003fc6270 */
[----:B------:R-:W-:Y:S02]  /*bdb0*/  @!P4 LEA.HI.X R9, R5, R4, R3, 0x2, P3 ;  /* 0x000000040509c211 */ /* 0x000fe400018f1403 */
[----:B------:R-:W-:-:S02]  /*bdc0*/  SHF.R.S32.HI R3, RZ, 0x1f, R2 ;  /* 0x0000001fff037819 */ /* 0x000fc40000011402 */
[C---:B------:R-:W-:Y:S01]  /*bdd0*/  @!P2 LEA R6, P3, R2.reuse, R0, 0x2 ;  /* 0x000000000206a211 */ /* 0x040fe200078610ff */
[----:B------:R-:W-:Y:S01]  /*bde0*/  @!P4 ST.E.64 [R8.64], R60 ;  /* 0x0000003c0800c985 */ /* 0x000fe2000c101b06 */
[----:B------:R-:W-:Y:S02]  /*bdf0*/  IADD3 R5, R239, 0xd0, RZ ;  /* 0x000000d0ef057810 */ /* 0x000fe40007ffe0ff */
[----:B------:R-:W-:Y:S02]  /*be00*/  @!P2 LEA.HI.X R7, R2, R4, R3, 0x2, P3 ;  /* 0x000000040207a211 */ /* 0x000fe400018f1403 */
[----:B------:R-:W-:Y:S02]  /*be10*/  @!P5 LEA R2, P4, R25, R0, 0x2 ;  /* 0x000000001902d211 */ /* 0x000fe400078810ff */
[----:B------:R-:W-:Y:S01]  /*be20*/  SHF.R.S32.HI R5, RZ, 0x1f, R5 ;  /* 0x0000001fff057819 */ /* 0x000fe20000011405 */
[----:B------:R5:W-:Y:S01]  /*be30*/  @!P2 ST.E.64 [R6.64], R64 ;  /* 0x000000400600a985 */ /* 0x000be2000c101b06 */
[----:B------:R-:W-:-:S02]  /*be40*/  ISETP.GE.AND P2, PT, R24, c[0x0][0x3c8], PT ;  /* 0x0000f20018007a0c */ /* 0x000fc40003f46270 */
[----:B------:R-:W-:Y:S02]  /*be50*/  @!P5 LEA.HI.X R3, R25, R4, R126, 0x2, P4 ;  /* 0x000000041903d211 */ /* 0x000fe400020f147e */
[C---:B------:R-:W-:Y:S02]  /*be60*/  IADD3 R126, R239.reuse, 0xb0, RZ ;  /* 0x000000b0ef7e7810 */ /* 0x040fe40007ffe0ff */
[C---:B------:R-:W-:Y:S01]  /*be70*/  IADD3 R25, R239.reuse, 0xa8, RZ ;  /* 0x000000a8ef197810 */ /* 0x040fe20007ffe0ff */
[----:B------:R1:W-:Y:S01]  /*be80*/  @!P5 ST.E.64 [R2.64], R68 ;  /* 0x000000440200d985 */ /* 0x0003e2000c101b06 */
[----:B------:R-:W-:Y:S02]  /*be90*/  ISETP.GE.AND P5, PT, R126, c[0x0][0x3c8], PT ;  /* 0x0000f2007e007a0c */ /* 0x000fe40003fa6270 */
[----:B------:R-:W-:Y:S02]  /*bea0*/  SHF.R.S32.HI R25, RZ, 0x1f, R25 ;  /* 0x0000001fff197819 */ /* 0x000fe40000011419 */
[----:B--2---:R-:W-:-:S02]  /*beb0*/  IADD3 R15, R239, 0xe8, RZ ;  /* 0x000000e8ef0f7810 */ /* 0x004fc40007ffe0ff */
[C---:B----4-:R-:W-:Y:S02]  /*bec0*/  IADD3 R10, R239.reuse, 0xd8, RZ ;  /* 0x000000d8ef0a7810 */ /* 0x050fe40007ffe0ff */
[C---:B------:R-:W-:Y:S02]  /*bed0*/  IADD3 R13, R239.reuse, 0xf0, RZ ;  /* 0x000000f0ef0d7810 */ /* 0x040fe40007ffe0ff */
[----:B------:R-:W-:Y:S02]  /*bee0*/  SHF.R.S32.HI R10, RZ, 0x1f, R10 ;  /* 0x0000001fff0a7819 */ /* 0x000fe4000001140a */
[C---:B------:R-:W-:Y:S02]  /*bef0*/  IADD3 R12, R239.reuse, 0xe0, RZ ;  /* 0x000000e0ef0c7810 */ /* 0x040fe40007ffe0ff */
[----:B------:R-:W-:Y:S02]  /*bf00*/  IADD3 R16, R239, 0xe8, RZ ;  /* 0x000000e8ef107810 */ /* 0x000fe40007ffe0ff */
[----:B------:R-:W-:-:S02]  /*bf10*/  SHF.R.S32.HI R12, RZ, 0x1f, R12 ;  /* 0x0000001fff0c7819 */ /* 0x000fc4000001140c */
[----:B------:R-:W-:Y:S02]  /*bf20*/  SHF.R.S32.HI R16, RZ, 0x1f, R16 ;  /* 0x0000001fff107819 */ /* 0x000fe40000011410 */
[C---:B-----5:R-:W-:Y:S02]  /*bf30*/  @!P1 LEA R6, P3, R22.reuse, R0, 0x2 ;  /* 0x0000000016069211 */ /* 0x060fe400078610ff */
[C---:B------:R-:W-:Y:S02]  /*bf40*/  IADD3 R14, R239.reuse, 0xf0, RZ ;  /* 0x000000f0ef0e7810 */ /* 0x040fe40007ffe0ff */
[----:B------:R-:W-:Y:S02]  /*bf50*/  @!P1 LEA.HI.X R7, R22, R4, R23, 0x2, P3 ;  /* 0x0000000416079211 */ /* 0x000fe400018f1417 */
[----:B------:R-:W-:Y:S02]  /*bf60*/  IADD3 R23, R239, 0xb8, RZ ;  /* 0x000000b8ef177810 */ /* 0x000fe40007ffe0ff */
[----:B-1----:R-:W-:Y:S01]  /*bf70*/  @!P6 LEA R2, P4, R123, R0, 0x2 ;  /* 0x000000007b02e211 */ /* 0x002fe200078810ff */
[----:B------:R1:W-:Y:S01]  /*bf80*/  @!P1 ST.E.64 [R6.64], R72 ;  /* 0x0000004806009985 */ /* 0x0003e2000c101b06 */
[----:B------:R-:W-:-:S02]  /*bf90*/  ISETP.GE.AND P1, PT, R23, c[0x0][0x3c8], PT ;  /* 0x0000f20017007a0c */ /* 0x000fc40003f26270 */
[----:B------:R-:W-:Y:S02]  /*bfa0*/  @!P6 LEA.HI.X R3, R123, R4, R127, 0x2, P4 ;  /* 0x000000047b03e211 */ /* 0x000fe400020f147f */
[C---:B------:R-:W-:Y:S02]  /*bfb0*/  IADD3 R22, R239.reuse, 0xc0, RZ ;  /* 0x000000c0ef167810 */ /* 0x040fe40007ffe0ff */
[----:B------:R-:W-:Y:S01]  /*bfc0*/  @!P2 LEA R8, P3, R24, R0, 0x2 ;  /* 0x000000001808a211 */ /* 0x000fe200078610ff */
[----:B------:R2:W-:Y:S01]  /*bfd0*/  @!P6 ST.E.64 [R2.64], R76 ;  /* 0x0000004c0200e985 */ /* 0x0005e2000c101b06 */
[----:B------:R-:W-:Y:S02]  /*bfe0*/  ISETP.GE.AND P6, PT, R22, c[0x0][0x3c8], PT ;  /* 0x0000f20016007a0c */ /* 0x000fe40003fc6270 */
[----:B------:R-:W-:Y:S02]  /*bff0*/  IADD3 R127, R239, 0xb0, RZ ;  /* 0x000000b0ef7f7810 */ /* 0x000fe40007ffe0ff */
[----:B------:R-:W-:-:S02]  /*c000*/  @!P2 LEA.HI.X R9, R24, R4, R25, 0x2, P3 ;  /* 0x000000041809a211 */ /* 0x000fc400018f1419 */
[C---:B------:R-:W-:Y:S02]  /*c010*/  IADD3 R25, R239.reuse, 0xc8, RZ ;  /* 0x000000c8ef197810 */ /* 0x040fe40007ffe0ff */
[C---:B------:R-:W-:Y:S01]  /*c020*/  IADD3 R123, R239.reuse, 0xb8, RZ ;  /* 0x000000b8ef7b7810 */ /* 0x040fe20007ffe0ff */
[----:B------:R4:W-:Y:S01]  /*c030*/  @!P2 ST.E.64 [R8.64], R80 ;  /* 0x000000500800a985 */ /* 0x0009e2000c101b06 */
[----:B------:R-:W-:Y:S02]  /*c040*/  SHF.R.S32.HI R127, RZ, 0x1f, R127 ;  /* 0x0000001fff7f7819 */ /* 0x000fe4000001147f */
[----:B------:R-:W-:Y:S02]  /*c050*/  IADD3 R24, R239, 0xd0, RZ ;  /* 0x000000d0ef187810 */ /* 0x000fe40007ffe0ff */
[----:B------:R-:W-:Y:S02]  /*c060*/  ISETP.GE.AND P4, PT, R25, c[0x0][0x3c8], PT ;  /* 0x0000f20019007a0c */ /* 0x000fe40003f86270 */
[----:B------:R-:W-:-:S02]  /*c070*/  SHF.R.S32.HI R123, RZ, 0x1f, R123 ;  /* 0x0000001fff7b7819 */ /* 0x000fc4000001147b */
[----:B------:R-:W-:Y:S02]  /*c080*/  SHF.R.S32.HI R14, RZ, 0x1f, R14 ;  /* 0x0000001fff0e7819 */ /* 0x000fe4000001140e */
[----:B-1----:R-:W-:-:S04]  /*c090*/  @!P5 LEA R6, P3, R126, R0, 0x2 ;  /* 0x000000007e06d211 */ /* 0x002fc800078610ff */
[----:B------:R-:W-:Y:S02]  /*c0a0*/  @!P5 LEA.HI.X R7, R126, R4, R127, 0x2, P3 ;  /* 0x000000047e07d211 */ /* 0x000fe400018f147f */
[----:B------:R-:W-:Y:S02]  /*c0b0*/  ISETP.GE.AND P3, PT, R24, c[0x0][0x3c8], PT ;  /* 0x0000f20018007a0c */ /* 0x000fe40003f66270 */
[----:B--2---:R-:W-:Y:S01]  /*c0c0*/  @!P1 LEA R2, P2, R23, R0, 0x2 ;  /* 0x0000000017029211 */ /* 0x004fe200078410ff */
[----:B------:R1:W-:Y:S01]  /*c0d0*/  @!P5 ST.E.64 [R6.64], R84 ;  /* 0x000000540600d985 */ /* 0x0003e2000c101b06 */
[----:B------:R-:W-:Y:S02]  /*c0e0*/  IADD3 R126, R239, 0xc0, RZ ;  /* 0x000000c0ef7e7810 */ /* 0x000fe40007ffe0ff */
[----:B------:R-:W-:Y:S02]  /*c0f0*/  @!P1 LEA.HI.X R3, R23, R4, R123, 0x2, P2 ;  /* 0x0000000417039211 */ /* 0x000fe400010f147b */
[----:B------:R-:W-:-:S02]  /*c100*/  IADD3 R23, R239, 0xd8, RZ ;  /* 0x000000d8ef177810 */ /* 0x000fc40007ffe0ff */
[----:B------:R-:W-:Y:S01]  /*c110*/  SHF.R.S32.HI R126, RZ, 0x1f, R126 ;  /* 0x0000001fff7e7819 */ /* 0x000fe2000001147e */
[----:B------:R2:W-:Y:S01]  /*c120*/  @!P1 ST.E.64 [R2.64], R88 ;  /* 0x0000005802009985 */ /* 0x0005e2000c101b06 */
[C---:B----4-:R-:W-:Y:S02]  /*c130*/  @!P6 LEA R8, P2, R22.reuse, R0, 0x2 ;  /* 0x000000001608e211 */ /* 0x050fe400078410ff */
[----:B------:R-:W-:Y:S02]  /*c140*/  IADD3 R123, R239, 0xc8, RZ ;  /* 0x000000c8ef7b7810 */ /* 0x000fe40007ffe0ff */
[----:B------:R-:W-:Y:S02]  /*c150*/  ISETP.GE.AND P1, PT, R23, c[0x0][0x3c8], PT ;  /* 0x0000f20017007a0c */ /* 0x000fe40003f26270 */
[----:B------:R-:W-:Y:S02]  /*c160*/  @!P6 LEA.HI.X R9, R22, R4, R126, 0x2, P2 ;  /* 0x000000041609e211 */ /* 0x000fe400010f147e */
[----:B------:R-:W-:-:S02]  /*c170*/  IADD3 R22, R239, 0xe0, RZ ;  /* 0x000000e0ef167810 */ /* 0x000fc40007ffe0ff */
[----:B------:R-:W-:Y:S01]  /*c180*/  SHF.R.S32.HI R123, RZ, 0x1f, R123 ;  /* 0x0000001fff7b7819 */ /* 0x000fe2000001147b */
[----:B------:R-:W-:Y:S01]  /*c190*/  @!P6 ST.E.64 [R8.64], R108 ;  /* 0x0000006c0800e985 */ /* 0x000fe2000c101b06 */
[----:B------:R-:W-:Y:S02]  /*c1a0*/  ISETP.GE.AND P6, PT, R22, c[0x0][0x3c8], PT ;  /* 0x0000f20016007a0c */ /* 0x000fe40003fc6270 */
[----:B-1----:R-:W-:-:S04]  /*c1b0*/  @!P3 LEA R6, P2, R24, R0, 0x2 ;  /* 0x000000001806b211 */ /* 0x002fc800078410ff */
[----:B------:R-:W-:Y:S02]  /*c1c0*/  @!P3 LEA.HI.X R7, R24, R4, R5, 0x2, P2 ;  /* 0x000000041807b211 */ /* 0x000fe400010f1405 */
[----:B------:R-:W-:Y:S02]  /*c1d0*/  IADD3 R5, R239, 0xf8, RZ ;  /* 0x000000f8ef057810 */ /* 0x000fe40007ffe0ff */
[----:B--2---:R-:W-:-:S04]  /*c1e0*/  @!P4 LEA R2, P5, R25, R0, 0x2 ;  /* 0x000000001902c211 */ /* 0x004fc800078a10ff */
        /* <DEDUP_REMOVED lines=8> */
[----:B------:R-:W-:-:S03]  /*c270*/  @!P6 LEA R10, P2, R22, R0, 0x2 ;  /* 0x00000000160ae211 */ /* 0x000fc600078410ff */
[----:B------:R1:W-:Y:S01]  /*c280*/  @!P1 ST.E.64 [R2.64], R100 ;  /* 0x0000006402009985 */ /* 0x0003e2000c101b06 */
[----:B------:R-:W-:Y:S02]  /*c290*/  @!P5 LEA R8, P1, R15, R0, 0x2 ;  /* 0x000000000f08d211 */ /* 0x000fe400078210ff */
[----:B------:R-:W-:Y:S02]  /*c2a0*/  @!P6 LEA.HI.X R11, R22, R4, R12, 0x2, P2 ;  /* 0x00000004160be211 */ /* 0x000fe400010f140c */
[----:B------:R-:W-:Y:S02]  /*c2b0*/  IADD3 R12, R239, 0xf8, RZ ;  /* 0x000000f8ef0c7810 */ /* 0x000fe40007ffe0ff */
[----:B--2---:R-:W-:Y:S01]  /*c2c0*/  @!P4 LEA R6, P2, R13, R0, 0x2 ;  /* 0x000000000d06c211 */ /* 0x004fe200078410ff */
[----:B------:R2:W-:Y:S01]  /*c2d0*/  @!P6 ST.E.64 [R10.64], R116 ;  /* 0x000000740a00e985 */ /* 0x0005e2000c101b06 */
[----:B------:R-:W-:Y:S02]  /*c2e0*/  @!P5 LEA.HI.X R9, R15, R4, R16, 0x2, P1 ;  /* 0x000000040f09d211 */ /* 0x000fe400008f1410 */
[----:B------:R-:W-:-:S02]  /*c2f0*/  SHF.R.S32.HI R12, RZ, 0x1f, R12 ;  /* 0x0000001fff0c7819 */ /* 0x000fc4000001140c */
[----:B------:R-:W-:Y:S01]  /*c300*/  @!P4 LEA.HI.X R7, R13, R4, R14, 0x2, P2 ;  /* 0x000000040d07c211 */ /* 0x000fe200010f140e */
[----:B------:R2:W-:Y:S04]  /*c310*/  @!P5 ST.E.64 [R8.64], R112 ;  /* 0x000000700800d985 */ /* 0x0005e8000c101b06 */
[----:B------:R2:W-:Y:S01]  /*c320*/  @!P4 ST.E.64 [R6.64], R104 ;  /* 0x000000680600c985 */ /* 0x0005e2000c101b06 */
[----:B-1----:R-:W-:-:S04]  /*c330*/  @!P3 LEA R2, P1, R5, R0, 0x2 ;  /* 0x000000000502b211 */ /* 0x002fc800078210ff */
[----:B------:R-:W-:-:S05]  /*c340*/  @!P3 LEA.HI.X R3, R5, R4, R12, 0x2, P1 ;  /* 0x000000040503b211 */ /* 0x000fca00008f140c */
[----:B------:R2:W-:Y:S04]  /*c350*/  @!P3 ST.E.64 [R2.64], R56 ;  /* 0x000000380200b985 */ /* 0x0005e8000c101b06 */
.L_x_1280:
[----:B------:R-:W-:Y:S05]  /*c360*/  BSYNC B0 ;  /* 0x0000000000007941 */ /* 0x000fea0003800000 */
.L_x_1279:
[----:B------:R-:W-:Y:S05]  /*c370*/  BRA.DIV ~URZ, `(.L_x_1281) ;  /* 0x000032527f007947 */ /* 0x000fea000b800000 */
[----:B--2---:R2:W1:Y:S04]  /*c380*/  SHFL.IDX PT, R4, R20, 0x1, 0x1c1f ;  /* 0x003c1f0014047f89 */ /* 0x00446800000e0000 */
[----:B----4-:R2:W4:Y:S02]  /*c390*/  SHFL.IDX PT, R0, R21, 0x1, 0x1c1f ;  /* 0x003c1f0015007f89 */ /* 0x01052400000e0000 */
.L_x_1335:
[----:B------:R-:W-:Y:S05]  /*c3a0*/  @P0 BRA `(.L_x_1276) ;  /* 0x00001a6000000947 */ /* 0x000fea0003800000 */
[C---:B------:R-:W-:Y:S02]  /*c3b0*/  ISETP.GE.AND P0, PT, R239.reuse, c[0x0][0x3c8], PT ;  /* 0x0000f200ef007a0c */ /* 0x040fe40003f06270 */
[C---:B------:R-:W-:Y:S02]  /*c3c0*/  IADD3 R2, R239.reuse, 0x18, RZ ;  /* 0x00000018ef027810 */ /* 0x040fe40007ffe0ff */
[----:B------:R-:W-:Y:S02]  /*c3d0*/  IADD3 R13, R239, 0x8, RZ ;  /* 0x00000008ef0d7810 */ /* 0x000fe40007ffe0ff */
[----:B------:R-:W-:-:S02]  /*c3e0*/  ISETP.GE.AND P3, PT, R2, c[0x0][0x3c8], PT ;  /* 0x0000f20002007a0c */ /* 0x000fc40003f66270 */
[----:B------:R-:W-:Y:S02]  /*c3f0*/  ISETP.GE.AND P5, PT, R13, c[0x0][0x3c8], PT ;  /* 0x0000f2000d007a0c */ /* 0x000fe40003fa6270 */
[C---:B------:R-:W-:Y:S02]  /*c400*/  IADD3 R12, R239.reuse, 0x10, RZ ;  /* 0x00000010ef0c7810 */ /* 0x040fe40007ffe0ff */
[----:B------:R-:W-:Y:S01]  /*c410*/  SHF.R.S32.HI R5, RZ, 0x1f, R2 ;  /* 0x0000001fff057819 */ /* 0x000fe20000011402 */
[----:B----4-:R-:W-:Y:S01]  /*c420*/  @!P0 IMAD.MOV.U32 R6, RZ, RZ, R0 ;  /* 0x000000ffff068224 */ /* 0x010fe200078e0000 */
[----:B------:R-:W-:Y:S01]  /*c430*/  ISETP.GE.AND P4, PT, R12, c[0x0][0x3c8], PT ;  /* 0x0000f2000c007a0c */ /* 0x000fe20003f86270 */
[----:B-1----:R-:W-:Y:S01]  /*c440*/  @!P0 IMAD.MOV.U32 R7, RZ, RZ, R4 ;  /* 0x000000ffff078224 */ /* 0x002fe200078e0004 */
[C---:B------:R-:W-:Y:S02]  /*c450*/  IADD3 R3, R239.reuse, 0x20, RZ ;  /* 0x00000020ef037810 */ /* 0x040fe40007ffe0ff */
[C---:B--2---:R-:W-:Y:S01]  /*c460*/  IADD3 R20, R239.reuse, 0x90, RZ ;  /* 0x00000090ef147810 */ /* 0x044fe20007ffe0ff */
[----:B------:R-:W-:Y:S01]  /*c470*/  @!P0 IMAD.WIDE R6, R239, 0x4, R6 ;  /* 0x00000004ef068825 */ /* 0x000fe200078e0206 */
[----:B------:R-:W-:-:S02]  /*c480*/  @!P3 LEA R16, P1, R2, R0, 0x2 ;  /* 0x000000000210b211 */ /* 0x000fc400078210ff */
[----:B------:R-:W-:Y:S02]  /*c490*/  ISETP.GE.AND P2, PT, R3, c[0x0][0x3c8], PT ;  /* 0x0000f20003007a0c */ /* 0x000fe40003f46270 */
[----:B------:R1:W-:Y:S01]  /*c4a0*/  @!P0 ST.E.64 [R6.64], R120 ;  /* 0x0000007806008985 */ /* 0x0003e2000c101b06 */
[----:B------:R-:W-:Y:S02]  /*c4b0*/  @!P3 LEA.HI.X R17, R2, R4, R5, 0x2, P1 ;  /* 0x000000040211b211 */ /* 0x000fe400008f1405 */
[-C--:B------:R-:W-:Y:S02]  /*c4c0*/  @!P5 LEA R10, P1, R13, R0.reuse, 0x2 ;  /* 0x000000000d0ad211 */ /* 0x080fe400078210ff */
[C---:B------:R-:W-:Y:S02]  /*c4d0*/  IADD3 R2, R239.reuse, 0x28, RZ ;  /* 0x00000028ef027810 */ /* 0x040fe40007ffe0ff */
[----:B------:R-:W-:Y:S02]  /*c4e0*/  @!P4 LEA R8, P0, R12, R0, 0x2 ;  /* 0x000000000c08c211 */ /* 0x000fe400078010ff */
[----:B------:R-:W-:-:S02]  /*c4f0*/  IADD3 R5, R239, 0x30, RZ ;  /* 0x00000030ef057810 */ /* 0x000fc40007ffe0ff */
[C---:B------:R-:W-:Y:S02]  /*c500*/  IADD3 R22, R239.reuse, 0x98, RZ ;  /* 0x00000098ef167810 */ /* 0x040fe40007ffe0ff */
[C---:B------:R-:W-:Y:S02]  /*c510*/  IADD3 R24, R239.reuse, 0x90, RZ ;  /* 0x00000090ef187810 */ /* 0x040fe40007ffe0ff */
[C---:B------:R-:W-:Y:S02]  /*c520*/  IADD3 R23, R239.reuse, 0xa0, RZ ;  /* 0x000000a0ef177810 */ /* 0x040fe40007ffe0ff */
[----:B------:R-:W-:Y:S02]  /*c530*/  SHF.R.S32.HI R24, RZ, 0x1f, R24 ;  /* 0x0000001fff187819 */ /* 0x000fe40000011418 */
[C---:B------:R-:W-:Y:S02]  /*c540*/  IADD3 R25, R239.reuse, 0x98, RZ ;  /* 0x00000098ef197810 */ /* 0x040fe40007ffe0ff */
[----:B---3--:R-:W-:-:S02]  /*c550*/  IADD3 R21, R239, 0xa8, RZ ;  /* 0x000000a8ef157810 */ /* 0x008fc40007ffe0ff */
[----:B------:R-:W-:Y:S02]  /*c560*/  SHF.R.S32.HI R25, RZ, 0x1f, R25 ;  /* 0x0000001fff197819 */ /* 0x000fe40000011419 */
[C---:B------:R-:W-:Y:S02]  /*c570*/  IADD3 R26, R239.reuse, 0xb0, RZ ;  /* 0x000000b0ef1a7810 */ /* 0x040fe40007ffe0ff */
[----:B------:R-:W-:Y:S02]  /*c580*/  IADD3 R27, R239, 0xb0, RZ ;  /* 0x000000b0ef1b7810 */ /* 0x000fe40007ffe0ff */
[----:B-1----:R-:W-:Y:S02]  /*c590*/  SHF.R.S32.HI R6, RZ, 0x1f, R13 ;  /* 0x0000001fff067819 */ /* 0x002fe4000001140d */
[----:B------:R-:W-:Y:S02]  /*c5a0*/  SHF.R.S32.HI R7, RZ, 0x1f, R12 ;  /* 0x0000001fff077819 */ /* 0x000fe4000001140c */
[----:B------:R-:W-:-:S02]  /*c5b0*/  @!P5 LEA.HI.X R11, R13, R4, R6, 0x2, P1 ;  /* 0x000000040d0bd211 */ /* 0x000fc400008f1406 */
[----:B------:R-:W-:Y:S02]  /*c5c0*/  ISETP.GE.AND P1, PT, R2, c[0x0][0x3c8], PT ;  /* 0x0000f20002007a0c */ /* 0x000fe40003f26270 */
[----:B------:R-:W-:Y:S01]  /*c5d0*/  @!P4 LEA.HI.X R9, R12, R4, R7, 0x2, P0 ;  /* 0x000000040c09c211 */ /* 0x000fe200000f1407 */
[----:B------:R1:W-:Y:S01]  /*c5e0*/  @!P5 ST.E.64 [R10.64], R124 ;  /* 0x0000007c0a00d985 */ /* 0x0003e2000c101b06 */
[----:B------:R-:W-:Y:S02]  /*c5f0*/  ISETP.GE.AND P0, PT, R5, c[0x0][0x3c8], PT ;  /* 0x0000f20005007a0c */ /* 0x000fe40003f06270 */
[----:B------:R-:W-:Y:S01]  /*c600*/  SHF.R.S32.HI R13, RZ, 0x1f, R3 ;  /* 0x0000001fff0d7819 */ /* 0x000fe20000011403 */
[----:B------:R2:W-:Y:S01]  /*c610*/  @!P4 ST.E.64 [R8.64], R38 ;  /* 0x000000260800c985 */ /* 0x0005e2000c101b06 */
[----:B------:R-:W-:Y:S02]  /*c620*/  @!P2 LEA R12, P6, R3, R0, 0x2 ;  /* 0x00000000030ca211 */ /* 0x000fe400078c10ff */
[----:B------:R-:W-:Y:S01]  /*c630*/  IADD3 R6, R239, 0x38, RZ ;  /* 0x00000038ef067810 */ /* 0x000fe20007ffe0ff */
[----:B------:R-:W-:Y:S01]  /*c640*/  @!P3 ST.E.64 [R16.64], R42 ;  /* 0x0000002a1000b985 */ /* 0x000fe2000c101b06 */
[----:B------:R-:W-:-:S02]  /*c650*/  @!P2 LEA.HI.X R13, R3, R4, R13, 0x2, P6 ;  /* 0x00000004030da211 */ /* 0x000fc400030f140d */
[----:B------:R-:W-:Y:S02]  /*c660*/  ISETP.GE.AND P5, PT, R6, c[0x0][0x3c8], PT ;  /* 0x0000f20006007a0c */ /* 0x000fe40003fa6270 */
[----:B------:R-:W-:Y:S01]  /*c670*/  SHF.R.S32.HI R7, RZ, 0x1f, R2 ;  /* 0x0000001fff077819 */ /* 0x000fe20000011402 */
[----:B------:R3:W-:Y:S01]  /*c680*/  @!P2 ST.E.64 [R12.64], R128 ;  /* 0x000000800c00a985 */ /* 0x0007e2000c101b06 */
[----:B------:R-:W-:Y:S02]  /*c690*/  IADD3 R3, R239, 0x40, RZ ;  /* 0x00000040ef037810 */ /* 0x000fe40007ffe0ff */
[-C--:B------:R-:W-:Y:S02]  /*c6a0*/  @!P0 LEA R14, P6, R5, R0.reuse, 0x2 ;  /* 0x00000000050e8211 */ /* 0x080fe400078c10ff */
[----:B------:R-:W-:Y:S02]  /*c6b0*/  SHF.R.S32.HI R27, RZ, 0x1f, R27 ;  /* 0x0000001fff1b7819 */ /* 0x000fe4000001141b */
[----:B-1----:R-:W-:-:S04]  /*c6c0*/  @!P1 LEA R10, P4, R2, R0, 0x2 ;  /* 0x00000000020a9211 */ /* 0x002fc800078810ff */
[-C--:B------:R-:W-:Y:S02]  /*c6d0*/  @!P1 LEA.HI.X R11, R2, R4.reuse, R7, 0x2, P4 ;  /* 0x00000004020b9211 */ /* 0x080fe400020f1407 */
[----:B------:R-:W-:Y:S02]  /*c6e0*/  ISETP.GE.AND P4, PT, R3, c[0x0][0x3c8], PT ;  /* 0x0000f20003007a0c */ /* 0x000fe40003f86270 */
[----:B--2---:R-:W-:Y:S01]  /*c6f0*/  SHF.R.S32.HI R8, RZ, 0x1f, R5 ;  /* 0x0000001fff087819 */ /* 0x004fe20000011405 */
[----:B------:R-:W-:Y:S01]  /*c700*/  @!P1 ST.E.64 [R10.64], R46 ;  /* 0x0000002e0a009985 */ /* 0x000fe2000c101b06 */
[----:B------:R-:W-:Y:S02]  /*c710*/  IADD3 R2, R239, 0x48, RZ ;  /* 0x00000048ef027810 */ /* 0x000fe40007ffe0ff */
[----:B------:R-:W-:Y:S02]  /*c720*/  @!P0 LEA.HI.X R15, R5, R4, R8, 0x2, P6 ;  /* 0x00000004050f8211 */ /* 0x000fe400030f1408 */
[----:B------:R-:W-:-:S02]  /*c730*/  SHF.R.S32.HI R5, RZ, 0x1f, R6 ;  /* 0x0000001fff057819 */ /* 0x000fc40000011406 */
[----:B------:R-:W-:Y:S01]  /*c740*/  @!P5 LEA R8, P6, R6, R0, 0x2 ;  /* 0x000000000608d211 */ /* 0x000fe200078c10ff */
[----:B------:R-:W-:Y:S01]  /*c750*/  @!P0 ST.E.64 [R14.64], R54 ;  /* 0x000000360e008985 */ /* 0x000fe2000c101b06 */
[----:B------:R-:W-:Y:S02]  /*c760*/  ISETP.GE.AND P3, PT, R2, c[0x0][0x3c8], PT ;  /* 0x0000f20002007a0c */ /* 0x000fe40003f66270 */
[----:B------:R-:W-:Y:S02]  /*c770*/  @!P5 LEA.HI.X R9, R6, R4, R5, 0x2, P6 ;  /* 0x000000040609d211 */ /* 0x000fe400030f1405 */
[----:B------:R-:W-:Y:S02]  /*c780*/  SHF.R.S32.HI R5, RZ, 0x1f, R3 ;  /* 0x0000001fff057819 */ /* 0x000fe40000011403 */
[----:B------:R-:W-:Y:S01]  /*c790*/  @!P4 LEA R18, P6, R3, R0, 0x2 ;  /* 0x000000000312c211 */ /* 0x000fe200078c10ff */
[----:B------:R1:W-:Y:S01]  /*c7a0*/  @!P5 ST.E.64 [R8.64], R50 ;  /* 0x000000320800d985 */ /* 0x0003e2000c101b06 */
[----:B------:R-:W-:-:S02]  /*c7b0*/  SHF.R.S32.HI R6, RZ, 0x1f, R2 ;  /* 0x0000001fff067819 */ /* 0x000fc40000011402 */
[----:B------:R-:W-:Y:S02]  /*c7c0*/  @!P4 LEA.HI.X R19, R3, R4, R5, 0x2, P6 ;  /* 0x000000040313c211 */ /* 0x000fe400030f1405 */
[C---:B------:R-:W-:Y:S02]  /*c7d0*/  IADD3 R5, R239.reuse, 0x50, RZ ;  /* 0x00000050ef057810 */ /* 0x040fe40007ffe0ff */
[----:B------:R-:W-:Y:S01]  /*c7e0*/  IADD3 R3, R239, 0x58, RZ ;  /* 0x00000058ef037810 */ /* 0x000fe20007ffe0ff */
[----:B------:R-:W-:Y:S01]  /*c7f0*/  @!P4 ST.E.64 [R18.64], R132 ;  /* 0x000000841200c985 */ /* 0x000fe2000c101b06 */
[----:B------:R-:W-:Y:S02]  /*c800*/  ISETP.GE.AND P2, PT, R5, c[0x0][0x3c8], PT ;  /* 0x0000f20005007a0c */ /* 0x000fe40003f46270 */
[----:B------:R-:W-:Y:S02]  /*c810*/  ISETP.GE.AND P1, PT, R3, c[0x0][0x3c8], PT ;  /* 0x0000f20003007a0c */ /* 0x000fe40003f26270 */
[----:B---3--:R-:W-:-:S02]  /*c820*/  @!P3 LEA R12, P6, R2, R0, 0x2 ;  /* 0x00000000020cb211 */ /* 0x008fc400078c10ff */
[----:B------:R-:W-:Y:S02]  /*c830*/  IADD3 R7, R239, 0x60, RZ ;  /* 0x00000060ef077810 */ /* 0x000fe40007ffe0ff */
[----:B------:R-:W-:Y:S02]  /*c840*/  @!P3 LEA.HI.X R13, R2, R4, R6, 0x2, P6 ;  /* 0x00000004020db211 */ /* 0x000fe400030f1406 */
[----:B------:R-:W-:Y:S02]  /*c850*/  ISETP.GE.AND P0, PT, R7, c[0x0][0x3c8], PT ;  /* 0x0000f20007007a0c */ /* 0x000fe40003f06270 */
[----:B------:R-:W-:Y:S01]  /*c860*/  IADD3 R2, R239, 0x68, RZ ;  /* 0x00000068ef027810 */ /* 0x000fe20007ffe0ff */
[----:B------:R-:W-:Y:S01]  /*c870*/  @!P3 ST.E.64 [R12.64], R136 ;  /* 0x000000880c00b985 */ /* 0x000fe2000c101b06 */
[----:B------:R-:W-:Y:S02]  /*c880*/  SHF.R.S32.HI R6, RZ, 0x1f, R3 ;  /* 0x0000001fff067819 */ /* 0x000fe40000011403 */
[----:B------:R-:W-:-:S02]  /*c890*/  @!P1 LEA R16, P6, R3, R0, 0x2 ;  /* 0x0000000003109211 */ /* 0x000fc400078c10ff */
[----:B-1----:R-:W-:Y:S02]  /*c8a0*/  SHF.R.S32.HI R9, RZ, 0x1f, R5 ;  /* 0x0000001fff097819 */ /* 0x002fe40000011405 */
[----:B------:R-:W-:Y:S02]  /*c8b0*/  @!P2 LEA R8, P5, R5, R0, 0x2 ;  /* 0x000000000508a211 */ /* 0x000fe400078a10ff */
[-C--:B------:R-:W-:Y:S02]  /*c8c0*/  @!P1 LEA.HI.X R17, R3, R4.reuse, R6, 0x2, P6 ;  /* 0x0000000403119211 */ /* 0x080fe400030f1406 */
[----:B------:R-:W-:Y:S02]  /*c8d0*/  @!P2 LEA.HI.X R9, R5, R4, R9, 0x2, P5 ;  /* 0x000000040509a211 */ /* 0x000fe400028f1409 */
[----:B------:R-:W-:Y:S02]  /*c8e0*/  ISETP.GE.AND P5, PT, R2, c[0x0][0x3c8], PT ;  /* 0x0000f20002007a0c */ /* 0x000fe40003fa6270 */
[----:B------:R-:W-:Y:S01]  /*c8f0*/  IADD3 R6, R239, 0x70, RZ ;  /* 0x00000070ef067810 */ /* 0x000fe20007ffe0ff */
[----:B------:R1:W-:Y:S01]  /*c900*/  @!P2 ST.E.64 [R8.64], R70 ;  /* 0x000000460800a985 */ /* 0x0003e2000c101b06 */
[----:B------:R-:W-:-:S02]  /*c910*/  SHF.R.S32.HI R3, RZ, 0x1f, R7 ;  /* 0x0000001fff037819 */ /* 0x000fc40000011407 */
[----:B------:R-:W-:Y:S01]  /*c920*/  ISETP.GE.AND P4, PT, R6, c[0x0][0x3c8], PT ;  /* 0x0000f20006007a0c */ /* 0x000fe20003f86270 */
[----:B------:R-:W-:Y:S01]  /*c930*/  @!P1 ST.E.64 [R16.64], R144 ;  /* 0x0000009010009985 */ /* 0x000fe2000c101b06 */
[----:B------:R-:W-:Y:S02]  /*c940*/  @!P0 LEA R10, P6, R7, R0, 0x2 ;  /* 0x00000000070a8211 */ /* 0x000fe400078c10ff */
[----:B------:R-:W-:Y:S02]  /*c950*/  IADD3 R5, R239, 0x78, RZ ;  /* 0x00000078ef057810 */ /* 0x000fe40007ffe0ff */
[----:B------:R-:W-:Y:S02]  /*c960*/  @!P0 LEA.HI.X R11, R7, R4, R3, 0x2, P6 ;  /* 0x00000004070b8211 */ /* 0x000fe400030f1403 */
[----:B------:R-:W-:Y:S02]  /*c970*/  SHF.R.S32.HI R3, RZ, 0x1f, R2 ;  /* 0x0000001fff037819 */ /* 0x000fe40000011402 */
[----:B------:R-:W-:Y:S01]  /*c980*/  @!P5 LEA R14, P6, R2, R0, 0x2 ;  /* 0x00000000020ed211 */ /* 0x000fe200078c10ff */
[----:B------:R2:W-:Y:S01]  /*c990*/  @!P0 ST.E.64 [R10.64], R140 ;  /* 0x0000008c0a008985 */ /* 0x0005e2000c101b06 */
[----:B------:R-:W-:-:S02]  /*c9a0*/  ISETP.GE.AND P3, PT, R5, c[0x0][0x3c8], PT ;  /* 0x0000f20005007a0c */ /* 0x000fc40003f66270 */
[----:B------:R-:W-:Y:S02]  /*c9b0*/  @!P5 LEA.HI.X R15, R2, R4, R3, 0x2, P6 ;  /* 0x00000004020fd211 */ /* 0x000fe400030f1403 */
[----:B------:R-:W-:Y:S02]  /*c9c0*/  IADD3 R3, R239, 0x80, RZ ;  /* 0x00000080ef037810 */ /* 0x000fe40007ffe0ff */
[----:B------:R-:W-:Y:S01]  /*c9d0*/  SHF.R.S32.HI R2, RZ, 0x1f, R6 ;  /* 0x0000001fff027819 */ /* 0x000fe20000011406 */
[----:B------:R3:W-:Y:S01]  /*c9e0*/  @!P5 ST.E.64 [R14.64], R164 ;  /* 0x000000a40e00d985 */ /* 0x0007e2000c101b06 */
[----:B------:R-:W-:Y:S02]  /*c9f0*/  ISETP.GE.AND P2, PT, R3, c[0x0][0x3c8], PT ;  /* 0x0000f20003007a0c */ /* 0x000fe40003f46270 */
[----:B------:R-:W-:Y:S02]  /*ca00*/  SHF.R.S32.HI R7, RZ, 0x1f, R5 ;  /* 0x0000001fff077819 */ /* 0x000fe40000011405 */
[----:B------:R-:W-:-:S02]  /*ca10*/  ISETP.GE.AND P5, PT, R22, c[0x0][0x3c8], PT ;  /* 0x0000f20016007a0c */ /* 0x000fc40003fa6270 */
[C---:B-1----:R-:W-:Y:S02]  /*ca20*/  @!P4 LEA R8, P6, R6.reuse, R0, 0x2 ;  /* 0x000000000608c211 */ /* 0x042fe400078c10ff */
[C---:B------:R-:W-:Y:S02]  /*ca30*/  IADD3 R13, R239.reuse, 0xe8, RZ ;  /* 0x000000e8ef0d7810 */ /* 0x040fe40007ffe0ff */
[----:B------:R-:W-:Y:S02]  /*ca40*/  @!P4 LEA.HI.X R9, R6, R4, R2, 0x2, P6 ;  /* 0x000000040609c211 */ /* 0x000fe400030f1402 */
[----:B------:R-:W-:Y:S02]  /*ca50*/  IADD3 R2, R239, 0x88, RZ ;  /* 0x00000088ef027810 */ /* 0x000fe40007ffe0ff */
[----:B------:R-:W-:Y:S01]  /*ca60*/  @!P3 LEA R6, P0, R5, R0, 0x2 ;  /* 0x000000000506b211 */ /* 0x000fe200078010ff */
[----:B------:R1:W-:Y:S01]  /*ca70*/  @!P4 ST.E.64 [R8.64], R154 ;  /* 0x0000009a0800c985 */ /* 0x0003e2000c101b06 */
[----:B------:R-:W-:-:S02]  /*ca80*/  ISETP.GE.AND P1, PT, R2, c[0x0][0x3c8], PT ;  /* 0x0000f20002007a0c */ /* 0x000fc40003f26270 */
[----:B------:R-:W-:Y:S02]  /*ca90*/  @!P3 LEA.HI.X R7, R5, R4, R7, 0x2, P0 ;  /* 0x000000040507b211 */ /* 0x000fe400000f1407 */
[----:B------:R-:W-:Y:S02]  /*caa0*/  ISETP.GE.AND P0, PT, R20, c[0x0][0x3c8], PT ;  /* 0x0000f20014007a0c */ /* 0x000fe40003f06270 */
[----:B--2---:R-:W-:Y:S01]  /*cab0*/  SHF.R.S32.HI R11, RZ, 0x1f, R3 ;  /* 0x0000001fff0b7819 */ /* 0x004fe20000011403 */
[----:B------:R2:W-:Y:S01]  /*cac0*/  @!P3 ST.E.64 [R6.64], R82 ;  /* 0x000000520600b985 */ /* 0x0005e2000c101b06 */
[----:B------:R-:W-:Y:S02]  /*cad0*/  @!P2 LEA R10, P6, R3, R0, 0x2 ;  /* 0x00000000030aa211 */ /* 0x000fe400078c10ff */
[----:B------:R-:W-:Y:S02]  /*cae0*/  ISETP.GE.AND P4, PT, R23, c[0x0][0x3c8], PT ;  /* 0x0000f20017007a0c */ /* 0x000fe40003f86270 */
[----:B------:R-:W-:-:S02]  /*caf0*/  @!P2 LEA.HI.X R11, R3, R4, R11, 0x2, P6 ;  /* 0x00000004030ba211 */ /* 0x000fc400030f140b */
[----:B------:R-:W-:Y:S02]  /*cb00*/  SHF.R.S32.HI R3, RZ, 0x1f, R2 ;  /* 0x0000001fff037819 */ /* 0x000fe40000011402 */
[C---:B---3--:R-:W-:Y:S01]  /*cb10*/  IADD3 R15, R239.reuse, 0xe0, RZ ;  /* 0x000000e0ef0f7810 */ /* 0x048fe20007ffe0ff */
[----:B------:R3:W-:Y:S01]  /*cb20*/  @!P2 ST.E.64 [R10.64], R158 ;  /* 0x0000009e0a00a985 */ /* 0x0007e2000c101b06 */
[----:B------:R-:W-:Y:S02]  /*cb30*/  ISETP.GE.AND P2, PT, R26, c[0x0][0x3c8], PT ;  /* 0x0000f2001a007a0c */ /* 0x000fe40003f46270 */
[C---:B------:R-:W-:Y:S02]  /*cb40*/  IADD3 R5, R239.reuse, 0xf0, RZ ;  /* 0x000000f0ef057810 */ /* 0x040fe40007ffe0ff */
[C---:B------:R-:W-:Y:S02]  /*cb50*/  IADD3 R12, R239.reuse, 0xd8, RZ ;  /* 0x000000d8ef0c7810 */ /* 0x040fe40007ffe0ff */
[----:B------:R-:W-:-:S02]  /*cb60*/  IADD3 R16, R239, 0xe0, RZ ;  /* 0x000000e0ef107810 */ /* 0x000fc40007ffe0ff */
[----:B------:R-:W-:Y:S02]  /*cb70*/  SHF.R.S32.HI R12, RZ, 0x1f, R12 ;  /* 0x0000001fff0c7819 */ /* 0x000fe4000001140c */
[C---:B-1----:R-:W-:Y:S02]  /*cb80*/  @!P1 LEA R8, P3, R2.reuse, R0, 0x2 ;  /* 0x0000000002089211 */ /* 0x042fe400078610ff */
[----:B------:R-:W-:Y:S02]  /*cb90*/  IADD3 R14, R239, 0xe8, RZ ;  /* 0x000000e8ef0e7810 */ /* 0x000fe40007ffe0ff */
[----:B------:R-:W-:Y:S02]  /*cba0*/  @!P1 LEA.HI.X R9, R2, R4, R3, 0x2, P3 ;  /* 0x0000000402099211 */ /* 0x000fe400018f1403 */
[----:B------:R-:W-:Y:S02]  /*cbb0*/  ISETP.GE.AND P3, PT, R21, c[0x0][0x3c8], PT ;  /* 0x0000f20015007a0c */ /* 0x000fe40003f66270 */
[----:B--2---:R-:W-:Y:S01]  /*cbc0*/  @!P0 LEA R6, P6, R20, R0, 0x2 ;  /* 0x0000000014068211 */ /* 0x004fe200078c10ff */
[----:B------:R1:W-:Y:S01]  /*cbd0*/  @!P1 ST.E.64 [R8.64], R98 ;  /* 0x0000006208009985 */ /* 0x0003e2000c101b06 */
[----:B------:R-:W-:-:S02]  /*cbe0*/  SHF.R.S32.HI R16, RZ, 0x1f, R16 ;  /* 0x0000001fff107819 */ /* 0x000fc40000011410 */
[----:B------:R-:W-:Y:S02]  /*cbf0*/  @!P0 LEA.HI.X R7, R20, R4, R24, 0x2, P6 ;  /* 0x0000000414078211 */ /* 0x000fe400030f1418 */
[C---:B------:R-:W-:Y:S02]  /*cc00*/  IADD3 R20, R239.reuse, 0xc0, RZ ;  /* 0x000000c0ef147810 */ /* 0x040fe40007ffe0ff */
[C---:B------:R-:W-:Y:S01]  /*cc10*/  IADD3 R24, R239.reuse, 0xb8, RZ ;  /* 0x000000b8ef187810 */ /* 0x040fe20007ffe0ff */
[----:B------:R2:W-:Y:S01]  /*cc20*/  @!P0 ST.E.64 [R6.64], R74 ;  /* 0x0000004a06008985 */ /* 0x0005e2000c101b06 */
[----:B---3--:R-:W-:Y:S02]  /*cc30*/  IADD3 R11, R239, 0xc8, RZ ;  /* 0x000000c8ef0b7810 */ /* 0x008fe40007ffe0ff */
[----:B------:R-:W-:Y:S02]  /*cc40*/  ISETP.GE.AND P1, PT, R24, c[0x0][0x3c8], PT ;  /* 0x0000f20018007a0c */ /* 0x000fe40003f26270 */
[----:B------:R-:W-:-:S02]  /*cc50*/  SHF.R.S32.HI R11, RZ, 0x1f, R11 ;  /* 0x0000001fff0b7819 */ /* 0x000fc4000001140b */
[----:B------:R-:W-:Y:S02]  /*cc60*/  IADD3 R10, R239, 0xd0, RZ ;  /* 0x000000d0ef0a7810 */ /* 0x000fe40007ffe0ff */
[----:B------:R-:W-:Y:S02]  /*cc70*/  SHF.R.S32.HI R14, RZ, 0x1f, R14 ;  /* 0x0000001fff0e7819 */ /* 0x000fe4000001140e */
[----:B------:R-:W-:Y:S02]  /*cc80*/  SHF.R.S32.HI R10, RZ, 0x1f, R10 ;  /* 0x0000001fff0a7819 */ /* 0x000fe4000001140a */
[----:B-1----:R-:W-:-:S04]  /*cc90*/  @!P5 LEA R8, P6, R22, R0, 0x2 ;  /* 0x000000001608d211 */ /* 0x002fc800078c10ff */
[----:B------:R-:W-:Y:S02]  /*cca0*/  @!P5 LEA.HI.X R9, R22, R4, R25, 0x2, P6 ;  /* 0x000000041609d211 */ /* 0x000fe400030f1419 */
[----:B------:R-:W-:Y:S02]  /*ccb0*/  IADD3 R25, R239, 0xa0, RZ ;  /* 0x000000a0ef197810 */ /* 0x000fe40007ffe0ff */
[----:B--2---:R-:W-:Y:S01]  /*ccc0*/  @!P4 LEA R6, P0, R23, R0, 0x2 ;  /* 0x000000001706c211 */ /* 0x004fe200078010ff */
[----:B------:R1:W-:Y:S01]  /*ccd0*/  @!P5 ST.E.64 [R8.64], R160 ;  /* 0x000000a00800d985 */ /* 0x0003e2000c101b06 */
[----:B------:R-:W-:Y:S02]  /*cce0*/  SHF.R.S32.HI R25, RZ, 0x1f, R25 ;  /* 0x0000001fff197819 */ /* 0x000fe40000011419 */
[----:B------:R-:W-:Y:S02]  /*ccf0*/  IADD3 R22, R239, 0xa8, RZ ;  /* 0x000000a8ef167810 */ /* 0x000fe40007ffe0ff */
[----:B------:R-:W-:-:S02]  /*cd00*/  @!P4 LEA.HI.X R7, R23, R4, R25, 0x2, P0 ;  /* 0x000000041707c211 */ /* 0x000fc400000f1419 */
[----:B------:R-:W-:Y:S02]  /*cd10*/  ISETP.GE.AND P0, PT, R20, c[0x0][0x3c8], PT ;  /* 0x0000f20014007a0c */ /* 0x000fe40003f06270 */
[----:B------:R-:W-:Y:S01]  /*cd20*/  SHF.R.S32.HI R22, RZ, 0x1f, R22 ;  /* 0x0000001fff167819 */ /* 0x000fe20000011416 */
[----:B------:R2:W-:Y:S01]  /*cd30*/  @!P4 ST.E.64 [R6.64], R102 ;  /* 0x000000660600c985 */ /* 0x0005e2000c101b06 */
[----:B------:R-:W-:Y:S02]  /*cd40*/  @!P3 LEA R2, P6, R21, R0, 0x2 ;  /* 0x000000001502b211 */ /* 0x000fe400078c10ff */
[----:B------:R-:W-:Y:S02]  /*cd50*/  IADD3 R23, R239, 0xc0, RZ ;  /* 0x000000c0ef177810 */ /* 0x000fe40007ffe0ff */
[----:B------:R-:W-:Y:S02]  /*cd60*/  @!P3 LEA.HI.X R3, R21, R4, R22, 0x2, P6 ;  /* 0x000000041503b211 */ /* 0x000fe400030f1416 */
[----:B------:R-:W-:-:S02]  /*cd70*/  IADD3 R22, R239, 0xc8, RZ ;  /* 0x000000c8ef167810 */ /* 0x000fc40007ffe0ff */
[C---:B------:R-:W-:Y:S01]  /*cd80*/  IADD3 R25, R239.reuse, 0xb8, RZ ;  /* 0x000000b8ef197810 */ /* 0x040fe20007ffe0ff */
[----:B------:R3:W-:Y:S01]  /*cd90*/  @!P3 ST.E.64 [R2.64], R78 ;  /* 0x0000004e0200b985 */ /* 0x0007e2000c101b06 */
[----:B------:R-:W-:Y:S02]  /*cda0*/  ISETP.GE.AND P4, PT, R22, c[0x0][0x3c8], PT ;  /* 0x0000f20016007a0c */ /* 0x000fe40003f86270 */
[----:B------:R-:W-:Y:S02]  /*cdb0*/  IADD3 R21, R239, 0xd0, RZ ;  /* 0x000000d0ef157810 */ /* 0x000fe40007ffe0ff */
[----:B------:R-:W-:Y:S02]  /*cdc0*/  SHF.R.S32.HI R23, RZ, 0x1f, R23 ;  /* 0x0000001fff177819 */ /* 0x000fe40000011417 */
[----:B------:R-:W-:Y:S02]  /*cdd0*/  SHF.R.S32.HI R25, RZ, 0x1f, R25 ;  /* 0x0000001fff197819 */ /* 0x000fe40000011419 */
[----:B-1----:R-:W-:-:S04]  /*cde0*/  @!P2 LEA R8, P5, R26, R0, 0x2 ;  /* 0x000000001a08a211 */ /* 0x002fc800078a10ff */
[----:B------:R-:W-:Y:S02]  /*cdf0*/  @!P2 LEA.HI.X R9, R26, R4, R27, 0x2, P5 ;  /* 0x000000041a09a211 */ /* 0x000fe400028f141b */
[----:B------:R-:W-:-:S03]  /*ce00*/  ISETP.GE.AND P5, PT, R21, c[0x0][0x3c8], PT ;  /* 0x0000f20015007a0c */ /* 0x000fc60003fa6270 */
[----:B------:R-:W-:Y:S01]  /*ce10*/  @!P2 ST.E.64 [R8.64], R114 ;  /* 0x000000720800a985 */ /* 0x000fe2000c101b06 */
[C---:B--2---:R-:W-:Y:S02]  /*ce20*/  @!P1 LEA R6, P6, R24.reuse, R0, 0x2 ;  /* 0x0000000018069211 */ /* 0x044fe400078c10ff */
[----:B------:R-:W-:Y:S02]  /*ce30*/  ISETP.GE.AND P2, PT, R15, c[0x0][0x3c8], PT ;  /* 0x0000f2000f007a0c */ /* 0x000fe40003f46270 */
[----:B------:R-:W-:-:S05]  /*ce40*/  @!P1 LEA.HI.X R7, R24, R4, R25, 0x2, P6 ;  /* 0x0000000418079211 */ /* 0x000fca00030f1419 */
[----:B------:R1:W-:Y:S01]  /*ce50*/  @!P1 ST.E.64 [R6.64], R106 ;  /* 0x0000006a06009985 */ /* 0x0003e2000c101b06 */
[C---:B---3--:R-:W-:Y:S02]  /*ce60*/  @!P0 LEA R2, P3, R20.reuse, R0, 0x2 ;  /* 0x0000000014028211 */ /* 0x048fe400078610ff */
[----:B------:R-:W-:Y:S02]  /*ce70*/  ISETP.GE.AND P1, PT, R13, c[0x0][0x3c8], PT ;  /* 0x0000f2000d007a0c */ /* 0x000fe40003f26270 */
[----:B------:R-:W-:Y:S02]  /*ce80*/  @!P0 LEA.HI.X R3, R20, R4, R23, 0x2, P3 ;  /* 0x0000000414038211 */ /* 0x000fe400018f1417 */
[----:B------:R-:W-:-:S03]  /*ce90*/  IADD3 R20, R239, 0xd8, RZ ;  /* 0x000000d8ef147810 */ /* 0x000fc60007ffe0ff */
[----:B------:R2:W-:Y:S01]  /*cea0*/  @!P0 ST.E.64 [R2.64], R62 ;  /* 0x0000003e02008985 */ /* 0x0005e2000c101b06 */
[----:B------:R-:W-:Y:S02]  /*ceb0*/  ISETP.GE.AND P3, PT, R20, c[0x0][0x3c8], PT ;  /* 0x0000f20014007a0c */ /* 0x000fe40003f66270 */
[----:B-1----:R-:W-:-:S04]  /*cec0*/  @!P4 LEA R6, P0, R22, R0, 0x2 ;  /* 0x000000001606c211 */ /* 0x002fc800078010ff */
[----:B------:R-:W-:Y:S02]  /*ced0*/  @!P4 LEA.HI.X R7, R22, R4, R11, 0x2, P0 ;  /* 0x000000041607c211 */ /* 0x000fe400000f140b */
[----:B------:R-:W-:-:S03]  /*cee0*/  ISETP.GE.AND P0, PT, R5, c[0x0][0x3c8], PT ;  /* 0x0000f20005007a0c */ /* 0x000fc60003f06270 */
[----:B------:R1:W-:Y:S01]  /*cef0*/  @!P4 ST.E.64 [R6.64], R86 ;  /* 0x000000560600c985 */ /* 0x0003e2000c101b06 */
[----:B--2---:R-:W-:-:S04]  /*cf00*/  @!P5 LEA R2, P6, R21, R0, 0x2 ;  /* 0x000000001502d211 */ /* 0x004fc800078c10ff */
[----:B------:R-:W-:Y:S02]  /*cf10*/  @!P5 LEA.HI.X R3, R21, R4, R10, 0x2, P6 ;  /* 0x000000041503d211 */ /* 0x000fe400030f140a */
[CC--:B------:R-:W-:Y:S02]  /*cf20*/  @!P3 LEA R10, P4, R20.reuse, R0.reuse, 0x2 ;  /* 0x00000000140ab211 */ /* 0x0c0fe400078810ff */
[----:B------:R-:W-:Y:S01]  /*cf30*/  @!P2 LEA R8, P6, R15, R0, 0x2 ;  /* 0x000000000f08a211 */ /* 0x000fe200078c10ff */
[----:B------:R2:W-:Y:S01]  /*cf40*/  @!P5 ST.E.64 [R2.64], R90 ;  /* 0x0000005a0200d985 */ /* 0x0005e2000c101b06 */
[-C--:B------:R-:W-:Y:S02]  /*cf50*/  @!P3 LEA.HI.X R11, R20, R4.reuse, R12, 0x2, P4 ;  /* 0x00000004140bb211 */ /* 0x080fe400020f140c */
[----:B------:R-:W-:Y:S02]  /*cf60*/  IADD3 R12, R239, 0xf0, RZ ;  /* 0x000000f0ef0c7810 */ /* 0x000fe40007ffe0ff */
[----:B------:R-:W-:Y:S01]  /*cf70*/  @!P2 LEA.HI.X R9, R15, R4, R16, 0x2, P6 ;  /* 0x000000040f09a211 */ /* 0x000fe200030f1410 */
[----:B------:R3:W-:Y:S01]  /*cf80*/  @!P3 ST.E.64 [R10.64], R118 ;  /* 0x000000760a00b985 */ /* 0x0007e2000c101b06 */
[----:B------:R-:W-:-:S03]  /*cf90*/  SHF.R.S32.HI R12, RZ, 0x1f, R12 ;  /* 0x0000001fff0c7819 */ /* 0x000fc6000001140c */
[----:B------:R3:W-:Y:S01]  /*cfa0*/  @!P2 ST.E.64 [R8.64], R110 ;  /* 0x0000006e0800a985 */ /* 0x0007e2000c101b06 */
[----:B-1----:R-:W-:-:S04]  /*cfb0*/  @!P1 LEA R6, P5, R13, R0, 0x2 ;  /* 0x000000000d069211 */ /* 0x002fc800078a10ff */
[----:B------:R-:W-:-:S05]  /*cfc0*/  @!P1 LEA.HI.X R7, R13, R4, R14, 0x2, P5 ;  /* 0x000000040d079211 */ /* 0x000fca00028f140e */
[----:B------:R3:W-:Y:S01]  /*cfd0*/  @!P1 ST.E.64 [R6.64], R94 ;  /* 0x0000005e06009985 */ /* 0x0007e2000c101b06 */
[----:B--2---:R-:W-:-:S04]  /*cfe0*/  @!P0 LEA R2, P4, R5, R0, 0x2 ;  /* 0x0000000005028211 */ /* 0x004fc800078810ff */
[----:B------:R-:W-:Y:S02]  /*cff0*/  @!P0 LEA.HI.X R3, R5, R4, R12, 0x2, P4 ;  /* 0x0000000405038211 */ /* 0x000fe400020f140c */
[----:B------:R-:W-:-:S03]  /*d000*/  IADD3 R5, R239, 0xf8, RZ ;  /* 0x000000f8ef057810 */ /* 0x000fc60007ffe0ff */
[----:B------:R3:W-:Y:S01]  /*d010*/  @!P0 ST.E.64 [R2.64], R66 ;  /* 0x0000004202008985 */ /* 0x0007e2000c101b06 */
[----:B------:R-:W-:-:S13]  /*d020*/  ISETP.GE.AND P0, PT, R5, c[0x0][0x3c8], PT ;  /* 0x0000f20005007a0c */ /* 0x000fda0003f06270 */
[----:B------:R-:W-:Y:S05]  /*d030*/  @P0 BRA `(.L_x_1276) ;  /* 0x00000dd000000947 */ /* 0x000fea0003800000 */
[----:B------:R-:W-:Y:S02]  /*d040*/  IADD3 R12, R239, 0xf8, RZ ;  /* 0x000000f8ef0c7810 */ /* 0x000fe40007ffe0ff */
[----:B---3--:R-:W-:Y:S02]  /*d050*/  LEA R2, P0, R5, R0, 0x2 ;  /* 0x0000000005027211 */ /* 0x008fe400078010ff */
[----:B------:R-:W-:-:S04]  /*d060*/  SHF.R.S32.HI R12, RZ, 0x1f, R12 ;  /* 0x0000001fff0c7819 */ /* 0x000fc8000001140c */
[----:B------:R-:W-:-:S05]  /*d070*/  LEA.HI.X R3, R5, R4, R12, 0x2, P0 ;  /* 0x0000000405037211 */ /* 0x000fca00000f140c */
[----:B------:R1:W-:Y:S01]  /*d080*/  ST.E.64 [R2.64], R58 ;  /* 0x0000003a02007985 */ /* 0x0003e2000c101b06 */
[----:B------:R-:W-:Y:S05]  /*d090*/  BRA `(.L_x_1276) ;  /* 0x00000d7000007947 */ /* 0x000fea0003800000 */
.L_x_1261:
[----:B------:R-:W-:Y:S01]  /*d0a0*/  ISETP.NE.U32.AND P1, PT, RZ, c[0x0][0x508], PT ;  /* 0x00014200ff007a0c */ /* 0x000fe20003f25070 */
[----:B------:R-:W2:Y:S01]  /*d0b0*/  LDL.LU R6, [R1+0x4] ;  /* 0x0000040001067983 */ /* 0x000ea20000300800 */
[----:B------:R-:W-:Y:S01]  /*d0c0*/  ISETP.NE.U32.AND P2, PT, RZ, c[0x0][0x500], PT ;  /* 0x00014000ff007a0c */ /* 0x000fe20003f45070 */
[----:B------:R-:W-:Y:S01]  /*d0d0*/  IMAD.MOV.U32 R4, RZ, RZ, 0x4 ;  /* 0x00000004ff047424 */ /* 0x000fe200078e00ff */
[----:B------:R-:W-:Y:S01]  /*d0e0*/  ISETP.NE.AND.EX P1, PT, RZ, c[0x0][0x50c], PT, P1 ;  /* 0x00014300ff007a0c */ /* 0x000fe20003f25310 */
[----:B------:R-:W-:Y:S01]  /*d0f0*/  IMAD.MOV.U32 R0, RZ, RZ, RZ ;  /* 0x000000ffff007224 */ /* 0x000fe200078e00ff */
[----:B------:R-:W-:Y:S01]  /*d100*/  ISETP.NE.AND.EX P2, PT, RZ, c[0x0][0x504], PT, P2 ;  /* 0x00014100ff007a0c */ /* 0x000fe20003f45320 */
[----:B------:R-:W-:Y:S02]  /*d110*/  IMAD.MOV.U32 R17, RZ, RZ, c[0x0][0x388] ;  /* 0x0000e200ff117624 */ /* 0x000fe400078e00ff */
[----:B-1----:R-:W-:-:S08]  /*d120*/  IMAD.WIDE R4, R244, R4, c[0x0][0x500] ;  /* 0x00014000f4047625 */ /* 0x002fd000078e0204 */
[C---:B------:R-:W-:Y:S02]  /*d130*/  @P1 LEA R2, P0, R244.reuse, c[0x0][0x508], 0x2 ;  /* 0x00014200f4021a11 */ /* 0x040fe400078010ff */
[----:B------:R1:W5:Y:S02]  /*d140*/  @P2 LDG.E R0, [R4.64] ;  /* 0x0000000604002981 */ /* 0x000364000c1e1900 */
[----:B------:R-:W-:-:S05]  /*d150*/  @P1 LEA.HI.X R3, R244, c[0x0][0x50c], R246, 0x2, P0 ;  /* 0x00014300f4031a11 */ /* 0x000fca00000f14f6 */
[----:B------:R1:W5:Y:S01]  /*d160*/  @P1 LDG.E R17, [R2.64] ;  /* 0x0000000602111981 */ /* 0x000362000c1e1900 */
[----:B--2---:R-:W-:-:S04]  /*d170*/  ISETP.NE.AND P0, PT, R6, RZ, PT ;  /* 0x000000ff0600720c */ /* 0x004fc80003f05270 */
[----:B------:R-:W-:Y:S01]  /*d180*/  SEL R16, R6, c[0x0][0x3d4], P0 ;  /* 0x0000f50006107a07 */ /* 0x000fe20000000000 */
[----:B------:R-:W-:Y:S05]  /*d190*/  @P1 BRA `(.L_x_1282) ;  /* 0x0000004000001947 */ /* 0x000fea0003800000 */
[----:B-1----:R-:W-:Y:S05]  /*d1a0*/  @!P2 BRA `(.L_x_1282) ;  /* 0x000000300000a947 */ /* 0x002fea0003800000 */
[----:B------:R1:W2:Y:S04]  /*d1b0*/  LDG.E R2, [R4.64] ;  /* 0x0000000604027981 */ /* 0x0002a8000c1e1900 */
[----:B-1----:R-:W2:Y:S02]  /*d1c0*/  LDG.E R4, [R4.64+0x4] ;  /* 0x0000040604047981 */ /* 0x002ea4000c1e1900 */
[----:B--2--5:R-:W-:Y:S02]  /*d1d0*/  IADD3 R17, -R2, R4, RZ ;  /* 0x0000000402117210 */ /* 0x024fe40007ffe1ff */
.L_x_1282:
        /* <DEDUP_REMOVED lines=11> */
[----:B------:R-:W2:Y:S01]  /*d290*/  LDL.LU R21, [R1+0x28] ;  /* 0x0000280001157983 */ /* 0x000ea20000300800 */
[----:B------:R-:W-:Y:S01]  /*d2a0*/  IMAD.MOV.U32 R2, RZ, RZ, 0x368 ;  /* 0x00000368ff027424 */ /* 0x000fe200078e00ff */
[----:B------:R-:W-:-:S04]  /*d2b0*/  ISETP.GT.AND P2, PT, R16, 0x1, PT ;  /* 0x000000011000780c */ /* 0x000fc80003f44270 */
[----:B------:R-:W-:-:S04]  /*d2c0*/  SEL R2, R2, 0x328, P2 ;  /* 0x0000032802027807 */ /* 0x000fc80001000000 */
[----:B------:R1:W3:Y:S08]  /*d2d0*/  LDC.64 R8, c[0x0][R2+0x170] ;  /* 0x00005c0002087b82 */ /* 0x0002f00000000a00 */
[----:B------:R1:W4:Y:S08]  /*d2e0*/  LDC.64 R6, c[0x0][R2+0x168] ;  /* 0x00005a0002067b82 */ /* 0x0003300000000a00 */
[----:B------:R1:W5:Y:S08]  /*d2f0*/  LDC.64 R14, c[0x0][R2+0x178] ;  /* 0x00005e00020e7b82 */ /* 0x0003700000000a00 */
[----:B------:R1:W2:Y:S02]  /*d300*/  LDC.64 R10, c[0x0][R2+0x160] ;  /* 0x00005800020a7b82 */ /* 0x0002a40000000a00 */
[----:B-1----:R-:W-:-:S02]  /*d310*/  IMAD.MOV.U32 R2, RZ, RZ, c[0x0][0x4e8] ;  /* 0x00013a00ff027624 */ /* 0x002fc400078e00ff */
[-C--:B---3--:R-:W-:Y:S02]  /*d320*/  IMAD R9, R9, R3.reuse, RZ ;  /* 0x0000000309097224 */ /* 0x088fe400078e02ff */
[----:B------:R-:W-:Y:S01]  /*d330*/  IMAD.WIDE.U32 R4, R8, R3, RZ ;  /* 0x0000000308047225 */ /* 0x000fe200078e00ff */
[----:B------:R-:W-:Y:S02]  /*d340*/  ISETP.NE.AND P0, PT, R2, 0x1, PT ;  /* 0x000000010200780c */ /* 0x000fe40003f05270 */
[----:B------:R-:W-:Y:S01]  /*d350*/  MOV R2, R12 ;  /* 0x0000000c00027202 */ /* 0x000fe20000000f00 */
[----:B------:R-:W-:Y:S02]  /*d360*/  IMAD R9, R8, R20, R9 ;  /* 0x0000001408097224 */ /* 0x000fe400078e0209 */
[-C--:B----4-:R-:W-:Y:S02]  /*d370*/  IMAD R18, R7, R245.reuse, RZ ;  /* 0x000000f507127224 */ /* 0x090fe400078e02ff */
[----:B------:R-:W-:Y:S01]  /*d380*/  IMAD.WIDE.U32 R6, R6, R245, RZ ;  /* 0x000000f506067225 */ /* 0x000fe200078e00ff */
[----:B------:R-:W-:-:S03]  /*d390*/  IADD3 R5, R5, R9, RZ ;  /* 0x0000000905057210 */ /* 0x000fc60007ffe0ff */
[----:B------:R-:W-:Y:S02]  /*d3a0*/  IMAD.IADD R18, R7, 0x1, R18 ;  /* 0x0000000107127824 */ /* 0x000fe400078e0212 */
[----:B------:R-:W-:-:S05]  /*d3b0*/  @P0 IMAD.HI.U32 R19, R12, c[0x0][0x4ec], RZ ;  /* 0x00013b000c130a27 */ /* 0x000fca00078e00ff */
[----:B------:R-:W-:Y:S02]  /*d3c0*/  @P0 SHF.R.U32.HI R2, RZ, c[0x0][0x4f0], R19 ;  /* 0x00013c00ff020a19 */ /* 0x000fe40000011613 */
[----:B------:R-:W-:-:S03]  /*d3d0*/  IADD3 R19, P1, P0, R4, R6, R0 ;  /* 0x0000000604137210 */ /* 0x000fc6000783e000 */
[----:B------:R-:W-:-:S04]  /*d3e0*/  IMAD.MOV R4, RZ, RZ, -R2 ;  /* 0x000000ffff047224 */ /* 0x000fc800078e0a02 */
[----:B------:R-:W-:Y:S01]  /*d3f0*/  IMAD R4, R4, c[0x0][0x4e8], R12 ;  /* 0x00013a0004047a24 */ /* 0x000fe200078e020c */
[----:B------:R-:W-:Y:S02]  /*d400*/  IADD3.X R12, R5, R18, R13, P1, P0 ;  /* 0x00000012050c7210 */ /* 0x000fe40000fe040d */
[----:B------:R-:W-:Y:S02]  /*d410*/  SHF.R.S32.HI R5, RZ, 0x1f, R2 ;  /* 0x0000001fff057819 */ /* 0x000fe40000011402 */
[----:B--2---:R-:W-:-:S05]  /*d420*/  SEL R8, R21, RZ, P2 ;  /* 0x000000ff15087207 */ /* 0x004fca0001000000 */
[-C--:B-----5:R-:W-:Y:S02]  /*d430*/  IMAD R9, R15, R8.reuse, RZ ;  /* 0x000000080f097224 */ /* 0x0a0fe400078e02ff */
[----:B------:R-:W-:Y:S01]  /*d440*/  IMAD.WIDE.U32 R6, R14, R8, RZ ;  /* 0x000000080e067225 */ /* 0x000fe200078e00ff */
[----:B------:R-:W-:-:S04]  /*d450*/  SHF.R.S32.HI R8, RZ, 0x1f, R4 ;  /* 0x0000001fff087819 */ /* 0x000fc80000011404 */
[----:B------:R-:W-:Y:S01]  /*d460*/  IADD3 R7, R7, R9, RZ ;  /* 0x0000000907077210 */ /* 0x000fe20007ffe0ff */
[----:B------:R-:W-:Y:S01]  /*d470*/  IMAD.MOV.U32 R9, RZ, RZ, c[0x0][0x4a8] ;  /* 0x00012a00ff097624 */ /* 0x000fe200078e00ff */
[----:B------:R-:W-:Y:S01]  /*d480*/  IADD3 R6, P1, P0, R2, R19, R6 ;  /* 0x0000001302067210 */ /* 0x000fe2000783e006 */
[----:B------:R-:W-:-:S03]  /*d490*/  IMAD R2, R11, R4, RZ ;  /* 0x000000040b027224 */ /* 0x000fc600078e02ff */
[----:B------:R-:W-:Y:S01]  /*d4a0*/  IADD3.X R7, R5, R12, R7, P1, P0 ;  /* 0x0000000c05077210 */ /* 0x000fe20000fe0407 */
[----:B------:R-:W-:-:S04]  /*d4b0*/  IMAD R2, R10, R8, R2 ;  /* 0x000000080a027224 */ /* 0x000fc800078e0202 */
        /* <DEDUP_REMOVED lines=9> */
.L_x_1284:
[----:B------:R-:W-:Y:S05]  /*d550*/  BSYNC B0 ;  /* 0x0000000000007941 */ /* 0x000fea0003800000 */
.L_x_1283:
[----:B------:R-:W-:-:S13]  /*d560*/  ISETP.GT.AND P0, PT, R16, 0x1, PT ;  /* 0x000000011000780c */ /* 0x000fda0003f04270 */
[----:B------:R-:W-:Y:S05]  /*d570*/  @P0 BRA `(.L_x_1276) ;  /* 0x0000089000000947 */ /* 0x000fea0003800000 */
[----:B-1----:R-:W2:Y:S01]  /*d580*/  LDL R6, [R1+0x2c] ;  /* 0x00002c0001067983 */ /* 0x002ea20000100800 */
[----:B------:R-:W-:Y:S01]  /*d590*/  MOV R4, c[0x0][0x4e8] ;  /* 0x00013a0000047a02 */ /* 0x000fe20000000f00 */
[----:B------:R-:W-:Y:S02]  /*d5a0*/  IMAD R2, R13, c[0x0][0x3a0], RZ ;  /* 0x0000e8000d027a24 */ /* 0x000fe400078e02ff */
[----:B------:R-:W1:Y:S01]  /*d5b0*/  S2R R11, SR_TID.X ;  /* 0x00000000000b7919 */ /* 0x000e620000002100 */
[----:B------:R-:W-:Y:S01]  /*d5c0*/  ISETP.NE.AND P0, PT, R4, 0x1, PT ;  /* 0x000000010400780c */ /* 0x000fe20003f05270 */
[----:B------:R-:W-:-:S04]  /*d5d0*/  IMAD.WIDE.U32 R4, R0, c[0x0][0x3a0], RZ ;  /* 0x0000e80000047a25 */ /* 0x000fc800078e00ff */
[----:B------:R-:W-:-:S05]  /*d5e0*/  IMAD R0, R0, c[0x0][0x3a4], R2 ;  /* 0x0000e90000007a24 */ /* 0x000fca00078e0202 */
[----:B------:R-:W-:-:S05]  /*d5f0*/  IADD3 R5, R5, R0, RZ ;  /* 0x0000000005057210 */ /* 0x000fca0007ffe0ff */
[----:B------:R-:W-:-:S04]  /*d600*/  IMAD.WIDE.U32 R4, R245, c[0x0][0x3e8], R4 ;  /* 0x0000fa00f5047a25 */ /* 0x000fc800078e0004 */
[----:B------:R-:W-:Y:S01]  /*d610*/  IMAD R5, R245, c[0x0][0x3ec], R5 ;  /* 0x0000fb00f5057a24 */ /* 0x000fe200078e0205 */
[----:B-1----:R-:W-:-:S04]  /*d620*/  SHF.R.S32.HI R10, RZ, 0x1f, R11 ;  /* 0x0000001fff0a7819 */ /* 0x002fc8000001140b */
[----:B------:R-:W-:-:S04]  /*d630*/  LEA.HI R10, R10, R11, RZ, 0x3 ;  /* 0x0000000b0a0a7211 */ /* 0x000fc800078f18ff */
[----:B------:R-:W-:-:S04]  /*d640*/  SHF.R.S32.HI R10, RZ, 0x3, R10 ;  /* 0x00000003ff0a7819 */ /* 0x000fc8000001140a */
[C---:B------:R-:W-:Y:S02]  /*d650*/  LEA R14, R241.reuse, R10, 0x7 ;  /* 0x0000000af10e7211 */ /* 0x040fe400078e38ff */
[----:B--2---:R-:W-:Y:S01]  /*d660*/  LEA R2, R241, R6, 0x7 ;  /* 0x00000006f1027211 */ /* 0x004fe200078e38ff */
[----:B------:R-:W-:-:S03]  /*d670*/  IMAD R6, R20, c[0x0][0x3f0], RZ ;  /* 0x0000fc0014067a24 */ /* 0x000fc600078e02ff */
[----:B------:R-:W-:Y:S01]  /*d680*/  MOV R0, R2 ;  /* 0x0000000200007202 */ /* 0x000fe20000000f00 */
[----:B------:R-:W-:-:S04]  /*d690*/  @P0 IMAD.HI.U32 R7, R2, c[0x0][0x4ec], RZ ;  /* 0x00013b0002070a27 */ /* 0x000fc800078e00ff */
[C---:B------:R-:W-:Y:S01]  /*d6a0*/  IMAD R9, R3.reuse, c[0x0][0x3f4], R6 ;  /* 0x0000fd0003097a24 */ /* 0x040fe200078e0206 */
[----:B------:R-:W-:Y:S01]  /*d6b0*/  @P0 SHF.R.U32.HI R0, RZ, c[0x0][0x4f0], R7 ;  /* 0x00013c00ff000a19 */ /* 0x000fe20000011607 */
[----:B------:R-:W-:-:S03]  /*d6c0*/  IMAD.WIDE.U32 R6, R3, c[0x0][0x3f0], R4 ;  /* 0x0000fc0003067a25 */ /* 0x000fc600078e0004 */
[----:B------:R-:W-:Y:S02]  /*d6d0*/  IADD3 R4, -R0, RZ, RZ ;  /* 0x000000ff00047210 */ /* 0x000fe40007ffe1ff */
[----:B------:R-:W-:Y:S02]  /*d6e0*/  SHF.R.S32.HI R8, RZ, 0x1f, R0 ;  /* 0x0000001fff087819 */ /* 0x000fe40000011400 */
[----:B------:R-:W-:Y:S01]  /*d6f0*/  IADD3 R3, R7, R9, RZ ;  /* 0x0000000907037210 */ /* 0x000fe20007ffe0ff */
[----:B------:R-:W-:Y:S01]  /*d700*/  IMAD R4, R4, c[0x0][0x4e8], R2 ;  /* 0x00013a0004047a24 */ /* 0x000fe200078e0202 */
[----:B------:R-:W-:Y:S01]  /*d710*/  MOV R2, R6 ;  /* 0x0000000600027202 */ /* 0x000fe20000000f00 */
[----:B------:R-:W-:-:S04]  /*d720*/  IMAD R5, R8, c[0x0][0x3e0], RZ ;  /* 0x0000f80008057a24 */ /* 0x000fc800078e02ff */
        /* <DEDUP_REMOVED lines=12> */
.L_x_1336:
[----:B------:R-:W-:Y:S05]  /*d7f0*/  BRA.DIV ~URZ, `(.L_x_1286) ;  /* 0x00001f027f007947 */ /* 0x000fea000b800000 */
[----:B------:R3:W4:Y:S02]  /*d800*/  SHFL.IDX PT, R0, R15, RZ, 0x181f ;  /* 0x00181fff0f007589 */ /* 0x00072400000e0000 */
.L_x_1337:
[----:B------:R-:W-:Y:S01]  /*d810*/  IMAD R13, R17, c[0x0][0x4e8], RZ ;  /* 0x00013a00110d7a24 */ /* 0x000fe200078e02ff */
[----:B------:R-:W-:Y:S04]  /*d820*/  BSSY B0, `(.L_x_1287) ;  /* 0x0000014000007945 */ /* 0x000fe80003800000 */
        /* <DEDUP_REMOVED lines=15> */
[----:B-----5:R-:W-:-:S05]  /*d920*/  @!P2 LEA.HI.X R9, R237, R4, R5, 0x1, P6 ;  /* 0x00000004ed09a211 */ /* 0x020fca00030f0c05 */
[----:B------:R2:W-:Y:S04]  /*d930*/  @!P2 ST.E.128 [R8.64], RZ ;  /* 0x000000ff0800a985 */ /* 0x0005e8000c101d06 */
[----:B------:R2:W-:Y:S04]  /*d940*/  @!P1 ST.E.128 [R6.64], RZ ;  /* 0x000000ff06009985 */ /* 0x0005e8000c101d06 */
[----:B------:R2:W-:Y:S02]  /*d950*/  @!P0 ST.E.128 [R2.64], RZ ;  /* 0x000000ff02008985 */ /* 0x0005e4000c101d06 */
.L_x_1288:
[----:B------:R-:W-:Y:S05]  /*d960*/  BSYNC B0 ;  /* 0x0000000000007941 */ /* 0x000fea0003800000 */
.L_x_1287:
[----:B------:R-:W-:Y:S05]  /*d970*/  BRA.DIV ~URZ, `(.L_x_1289) ;  /* 0x00001de27f007947 */ /* 0x000fea000b800000 */
[----:B--2---:R2:W1:Y:S04]  /*d980*/  SHFL.IDX PT, R4, R12, 0x1, 0x181f ;  /* 0x00381f000c047f89 */ /* 0x00446800000e0000 */
[----:B----4-:R2:W4:Y:S02]  /*d990*/  SHFL.IDX PT, R0, R15, 0x1, 0x181f ;  /* 0x00381f000f007f89 */ /* 0x01052400000e0000 */
.L_x_1338:
        /* <DEDUP_REMOVED lines=21> */
.L_x_1291:
[----:B------:R-:W-:Y:S05]  /*daf0*/  BSYNC B0 ;  /* 0x0000000000007941 */ /* 0x000fea0003800000 */
.L_x_1290:
[----:B------:R-:W-:Y:S05]  /*db00*/  BRA.DIV ~URZ, `(.L_x_1292) ;  /* 0x00001d127f007947 */ /* 0x000fea000b800000 */
[----:B-1----:R1:W2:Y:S02]  /*db10*/  SHFL.IDX PT, R4, R12, 0x2, 0x181f ;  /* 0x00581f000c047f89 */ /* 0x0022a400000e0000 */
.L_x_1339:
[----:B------:R-:W-:Y:S05]  /*db20*/  BRA.DIV ~URZ, `(.L_x_1293) ;  /* 0x00001d627f007947 */ /* 0x000fea000b800000 */
[----:B----4-:R4:W1:Y:S02]  /*db30*/  SHFL.IDX PT, R0, R15, 0x2, 0x181f ;  /* 0x00581f000f007f89 */ /* 0x01086400000e0000 */
.L_x_1340:
        /* <DEDUP_REMOVED lines=21> */
.L_x_1295:
[----:B------:R-:W-:Y:S05]  /*dc90*/  BSYNC B0 ;  /* 0x0000000000007941 */ /* 0x000fea0003800000 */
.L_x_1294:
[----:B------:R-:W-:Y:S05]  /*dca0*/  BRA.DIV ~URZ, `(.L_x_1296) ;  /* 0x00001c427f007947 */ /* 0x000fea000b800000 */
[----:B--2---:R2:W3:Y:S04]  /*dcb0*/  SHFL.IDX PT, R4, R12, 0x3, 0x181f ;  /* 0x00781f000c047f89 */ /* 0x0044e800000e0000 */
[----:B-1----:R2:W1:Y:S02]  /*dcc0*/  SHFL.IDX PT, R0, R15, 0x3, 0x181f ;  /* 0x00781f000f007f89 */ /* 0x00246400000e0000 */
.L_x_1341:
[----:B------:R-:W-:-:S04]  /*dcd0*/  IADD3 R14, R14, 0x60, RZ ;  /* 0x000000600e0e7810 */ /* 0x000fc80007ffe0ff */
        /* <DEDUP_REMOVED lines=10> */
[----:B---3--:R-:W-:Y:S02]  /*dd80*/  @!P3 LEA.HI.X R11, R234, R4, R235, 0x1, P4 ;  /* 0x00000004ea0bb211 */ /* 0x008fe400020f0ceb */
        /* <DEDUP_REMOVED lines=8> */
.L_x_1276:
[----:B------:R-:W-:Y:S05]  /*de10*/  BSYNC B1 ;  /* 0x0000000000017941 */ /* 0x000fea0003800000 */
.L_x_1260:
[----:B-1--4-:R-:W4:Y:S02]  /*de20*/  LDL R0, [R1+0x30] ;  /* 0x0000300001007983 */ /* 0x012f240000100800 */
[----:B----4-:R-:W-:-:S13]  /*de30*/  ISETP.NE.AND P0, PT, R0, RZ, PT ;  /* 0x000000ff0000720c */ /* 0x010fda0003f05270 */
[----:B------:R-:W-:Y:S01]  /*de40*/  @P0 WARPSYNC 0xffffffff ;  /* 0xffffffff00000948 */ /* 0x000fe20003800000 */
[----:B------:R-:W-:Y:S06]  /*de50*/  @P0 BAR.SYNC.DEFER_BLOCKING 0x5, 0x100 ;  /* 0x0144000000000b1d */ /* 0x000fec0000010000 */
[----:B------:R-:W1:Y:S04]  /*de60*/  @P0 LDS.128 R240, [0x20100] ;  /* 0x02010000fff00984 */ /* 0x000e680000000c00 */
[----:B------:R-:W-:Y:S06]  /*de70*/  @P0 BAR.ARV 0x4, 0x100 ;  /* 0x0104000000000b1d */ /* 0x000fec0000002000 */
[----:B------:R-:W-:Y:S05]  /*de80*/  @P0 BRA `(.L_x_1297) ;  /* 0x00000ae000000947 */ /* 0x000fea0003800000 */
[----:B------:R-:W4:Y:S01]  /*de90*/  S2R R0, SR_TID.X ;  /* 0x0000000000007919 */ /* 0x000f220000002100 */
[----:B---3--:R-:W-:Y:S01]  /*dea0*/  IMAD.MOV.U32 R7, RZ, RZ, RZ ;  /* 0x000000ffff077224 */ /* 0x008fe200078e00ff */
[----:B--2-4-:R-:W-:-:S04]  /*deb0*/  LOP3.LUT R14, R0, 0x1f, RZ, 0xc0, !PT ;  /* 0x0000001f000e7812 */ /* 0x014fc800078ec0ff */
[----:B------:R-:W-:Y:S01]  /*dec0*/  ISETP.NE.AND P5, PT, R14, 0x1f, PT ;  /* 0x0000001f0e00780c */ /* 0x000fe20003fa5270 */
[----:B------:R-:W-:Y:S10]  /*ded0*/  BRA.DIV ~URZ, `(.L_x_1298) ;  /* 0x00001ad27f007947 */ /* 0x000ff4000b800000 */
[----:B------:R2:W3:Y:S02]  /*dee0*/  SHFL.IDX PT, R9, R122, RZ, 0x1f ;  /* 0x00001fff7a097589 */ /* 0x0004e400000e0000 */
.L_x_1342:
[----:B------:R-:W-:Y:S05]  /*def0*/  BRA.DIV ~URZ, `(.L_x_1299) ;  /* 0x00001b227f007947 */ /* 0x000fea000b800000 */
[----:B------:R4:W2:Y:S02]  /*df00*/  SHFL.IDX PT, R8, R122, 0x1, 0x1f ;  /* 0x00201f007a087f89 */ /* 0x0008a400000e0000 */
.L_x_1343:
[----:B-1----:R-:W-:Y:S02]  /*df10*/  IMAD.IADD R0, R243, 0x1, R14 ;  /* 0x00000001f3007824 */ /* 0x002fe400078e020e */
[----:B------:R-:W-:-:S03]  /*df20*/  IMAD.MOV.U32 R6, RZ, RZ, RZ ;  /* 0x000000ffff067224 */ /* 0x000fc600078e00ff */
        /* <DEDUP_REMOVED lines=16> */
.L_x_1344:
        /* <DEDUP_REMOVED lines=16> */
.L_x_1345:
[----:B----4-:R-:W-:Y:S01]  /*e130*/  IMAD R0, R0, c[0x0][0x538], RZ ;  /* 0x00014e0000007a24 */ /* 0x010fe200078e02ff */
[----:B------:R-:W-:Y:S04]  /*e140*/  BSSY B1, `(.L_x_1302) ;  /* 0x000007d000017945 */ /* 0x000fe80003800000 */
[----:B--2---:R-:W-:-:S04]  /*e150*/  IADD3 R8, R0, R8, RZ ;  /* 0x0000000800087210 */ /* 0x004fc80007ffe0ff */
[----:B---3--:R-:W-:-:S13]  /*e160*/  ISETP.GT.AND P6, PT, R8, R9, PT ;  /* 0x000000090800720c */ /* 0x008fda0003fc4270 */
[----:B------:R-:W-:Y:S05]  /*e170*/  @P6 BRA `(.L_x_1303) ;  /* 0x0000024000006947 */ /* 0x000fea0003800000 */
.L_x_1307:
        /* <DEDUP_REMOVED lines=16> */
.L_x_1346:
        /* <DEDUP_REMOVED lines=16> */
.L_x_1347:
[----:B--2---:R-:W-:-:S05]  /*e380*/  IMAD R0, R0, c[0x0][0x538], RZ ;  /* 0x00014e0000007a24 */ /* 0x004fca00078e02ff */
[----:B------:R-:W-:-:S04]  /*e390*/  IADD3 R8, R0, R8, RZ ;  /* 0x0000000800087210 */ /* 0x000fc80007ffe0ff */
[----:B------:R-:W-:-:S13]  /*e3a0*/  ISETP.GT.AND P6, PT, R8, R9, PT ;  /* 0x000000090800720c */ /* 0x000fda0003fc4270 */
[----:B-1----:R-:W-:Y:S05]  /*e3b0*/  @!P6 BRA `(.L_x_1307) ;  /* 0xfffffdc00000e947 */ /* 0x002fea000383ffff */
.L_x_1303:
[----:B------:R-:W-:-:S05]  /*e3c0*/  IADD3 R12, -R0, R8, RZ ;  /* 0x00000008000c7210 */ /* 0x000fca0007ffe1ff */
[----:B------:R-:W-:-:S05]  /*e3d0*/  IMAD R0, R4, c[0x0][0x538], R12 ;  /* 0x00014e0004007a24 */ /* 0x000fca00078e020c */
[----:B------:R-:W-:Y:S01]  /*e3e0*/  ISETP.GT.AND P0, PT, R0, R9, PT ;  /* 0x000000090000720c */ /* 0x000fe20003f04270 */
[----:B------:R-:W-:-:S12]  /*e3f0*/  BRA.DIV ~URZ, `(.L_x_1308) ;  /* 0x00001a627f007947 */ /* 0x000fd8000b800000 */
[----:B------:R-:W-:-:S04]  /*e400*/  VOTE.ANY R11, PT, !P0 ;  /* 0x00000000000b7806 */ /* 0x000fc800040e0100 */
.L_x_1348:
[----:B------:R2:W3:Y:S01]  /*e410*/  POPC R10, R11 ;  /* 0x0000000b000a7309 */ /* 0x0004e20000000000 */
[----:B------:R-:W-:Y:S05]  /*e420*/  BRA.DIV ~URZ, `(.L_x_1309) ;  /* 0x00001a827f007947 */ /* 0x000fea000b800000 */
[----:B---3--:R3:W4:Y:S04]  /*e430*/  SHFL.IDX PT, R8, R6, R10, 0x1f ;  /* 0x00001f0a06087589 */ /* 0x00872800000e0000 */
[----:B------:R3:W1:Y:S02]  /*e440*/  SHFL.IDX PT, R7, R7, R10, 0x1f ;  /* 0x00001f0a07077589 */ /* 0x00066400000e0000 */
.L_x_1349:
[----:B------:R-:W-:Y:S01]  /*e450*/  ISETP.NE.AND P0, PT, R11, RZ, PT ;  /* 0x000000ff0b00720c */ /* 0x000fe20003f05270 */
[----:B------:R-:W-:-:S12]  /*e460*/  BSSY B0, `(.L_x_1310) ;  /* 0x0000005000007945 */ /* 0x000fd80003800000 */
[----:B------:R-:W-:Y:S05]  /*e470*/  @!P0 BRA `(.L_x_1311) ;  /* 0x0000003000008947 */ /* 0x000fea0003800000 */
[----:B------:R-:W-:Y:S01]  /*e480*/  IADD3 R3, R10, -0x1, RZ ;  /* 0xffffffff0a037810 */ /* 0x000fe20007ffe0ff */
[----:B------:R-:W-:Y:S05]  /*e490*/  BRA.DIV ~URZ, `(.L_x_1312) ;  /* 0x00001ae27f007947 */ /* 0x000fea000b800000 */
[----:B------:R2:W3:Y:S02]  /*e4a0*/  SHFL.IDX PT, R13, R4, R3, 0x1f ;  /* 0x00001f03040d7589 */ /* 0x0004e400000e0000 */
.L_x_1311:
[----:B------:R-:W-:Y:S05]  /*e4b0*/  BSYNC B0 ;  /* 0x0000000000007941 */ /* 0x000fea0003800000 */
.L_x_1310:
[----:B----4-:R-:W-:Y:S01]  /*e4c0*/  IABS R2, R8 ;  /* 0x0000000800027213 */ /* 0x010fe20000000000 */
[----:B---3--:R-:W-:Y:S01]  /*e4d0*/  IMAD R240, R13, c[0x0][0x538], R12 ;  /* 0x00014e000df07a24 */ /* 0x008fe200078e020c */
[----:B-12---:R-:W-:Y:S01]  /*e4e0*/  IABS R3, R7 ;  /* 0x0000000700037213 */ /* 0x006fe20000000000 */
[----:B------:R-:W-:Y:S01]  /*e4f0*/  IMAD.IADD R243, R10, 0x1, R243 ;  /* 0x000000010af37824 */ /* 0x000fe200078e02f3 */
[----:B------:R-:W1:Y:S01]  /*e500*/  I2F.RP R4, R2 ;  /* 0x0000000200047306 */ /* 0x000e620000209400 */
[----:B------:R-:W-:Y:S01]  /*e510*/  IMAD.IADD R9, R9, 0x1, -R240 ;  /* 0x0000000109097824 */ /* 0x000fe200078e0af0 */
[----:B------:R-:W-:-:S04]  /*e520*/  MOV R6, R3 ;  /* 0x0000000300067202 */ /* 0x000fc80000000f00 */
[----:B------:R-:W-:Y:S02]  /*e530*/  IABS R11, R9 ;  /* 0x00000009000b7213 */ /* 0x000fe40000000000 */
[----:B------:R-:W-:Y:S08]  /*e540*/  I2F.RP R12, R6 ;  /* 0x00000006000c7306 */ /* 0x000ff00000209400 */
        /* <DEDUP_REMOVED lines=9> */
[----:B------:R-:W-:-:S03]  /*e5e0*/  IMAD.HI.U32 R5, R5, R3, R4 ;  /* 0x0000000305057227 */ /* 0x000fc600078e0004 */
[----:B------:R-:W-:Y:S01]  /*e5f0*/  MOV R4, R0 ;  /* 0x0000000000047202 */ /* 0x000fe20000000f00 */
        /* <DEDUP_REMOVED lines=45> */
.L_x_1304:
[----:B------:R-:W-:Y:S01]  /*e8d0*/  IMAD.MOV.U32 R240, RZ, RZ, R9 ;  /* 0x000000fffff07224 */ /* 0x000fe200078e0009 */
[----:B------:R-:W-:Y:S01]  /*e8e0*/  MOV R242, RZ ;  /* 0x000000ff00f27202 */ /* 0x000fe20000000f00 */
[----:B------:R-:W-:Y:S01]  /*e8f0*/  IMAD.MOV.U32 R241, RZ, RZ, RZ ;  /* 0x000000fffff17224 */ /* 0x000fe200078e00ff */
[----:B------:R-:W-:Y:S02]  /*e900*/  MOV R243, c[0x0][0x53c] ;  /* 0x00014f0000f37a02 */ /* 0x000fe40000000f00 */
.L_x_1313:
[----:B------:R-:W-:Y:S05]  /*e910*/  BSYNC B1 ;  /* 0x0000000000017941 */ /* 0x000fea0003800000 */
.L_x_1302:
[----:B------:R-:W-:Y:S01]  /*e920*/  WARPSYNC 0xffffffff ;  /* 0xffffffff00007948 */ /* 0x000fe20003800000 */
[----:B------:R-:W-:Y:S01]  /*e930*/  BAR.SYNC.DEFER_BLOCKING 0x4, 0x100 ;  /* 0x0104000000007b1d */ /* 0x000fe20000010000 */
[----:B------:R-:W-:-:S13]  /*e940*/  ISETP.NE.AND P0, PT, R14, RZ, PT ;  /* 0x000000ff0e00720c */ /* 0x000fda0003f05270 */
[----:B------:R2:W-:Y:S04]  /*e950*/  @!P0 STS.128 [0x20100], R240 ;  /* 0x020100f0ff008388 */ /* 0x0005e80000000c00 */
[----:B------:R-:W-:Y:S06]  /*e960*/  BAR.ARV 0x5, 0x100 ;  /* 0x0144000000007b1d */ /* 0x000fec0000002000 */
.L_x_1297:
[----:B-1----:R-:W-:-:S13]  /*e970*/  ISETP.GE.AND P0, PT, R243, c[0x0][0x53c], PT ;  /* 0x00014f00f3007a0c */ /* 0x002fda0003f06270 */
[----:B--23--:R-:W-:Y:S01]  /*e980*/  @P0 CALL.REL.NOINC `(.L_x_1314) ;  /* 0x0000001000000944 */ /* 0x00cfe20003c00000 */
[----:B------:R-:W-:Y:S05]  /*e990*/  BRA `(.L_x_1315) ;  /* 0xffff2cc000007947 */ /* 0x000fea000383ffff */
.L_x_1314:
[----:B------:R-:W-:Y:S05]  /*e9a0*/  EXIT ;  /* 0x000000000000794d */ /* 0x000fea0003800000 */
.L_x_1226:
[----:B------:R-:W-:Y:S01]  /*e9b0*/  IMAD.MOV.U32 R0, RZ, RZ, R5 ;  /* 0x000000ffff007224 */ /* 0x000fe200078e0005 */
[----:B------:R-:W-:Y:S02]  /*e9c0*/  MOV R2, 0x1 ;  /* 0x0000000100027802 */ /* 0x000fe40000000f00 */
[----:B------:R-:W-:Y:S02]  /*e9d0*/  MOV R3, 0xe9f0 ;  /* 0x0000e9f000037802 */ /* 0x000fe40000000f00 */
[----:B--2---:R-:W-:Y:S05]  /*e9e0*/  CALL.REL.NOINC `($__internal_28_$__cuda_sm70_shflsync_up_p) ;  /* 0x0000169000007944 */ /* 0x004fea0003c00000 */
[----:B------:R-:W-:Y:S01]  /*e9f0*/  MOV R0, R4 ;  /* 0x0000000400007202 */ /* 0x000fe20000000f00 */
[----:B------:R-:W-:Y:S05]  /*ea00*/  BRA `(.L_x_1316) ;  /* 0xffff1a4000007947 */ /* 0x000fea000383ffff */
.L_x_1227:
[----:B------:R-:W-:Y:S01]  /*ea10*/  IMAD.MOV.U32 R0, RZ, RZ, R5 ;  /* 0x000000ffff007224 */ /* 0x000fe200078e0005 */
[----:B------:R-:W-:Y:S02]  /*ea20*/  MOV R2, 0x2 ;  /* 0x0000000200027802 */ /* 0x000fe40000000f00 */
[----:B------:R-:W-:Y:S02]  /*ea30*/  MOV R3, 0xea50 ;  /* 0x0000ea5000037802 */ /* 0x000fe40000000f00 */
[----:B--2---:R-:W-:Y:S05]  /*ea40*/  CALL.REL.NOINC `($__internal_28_$__cuda_sm70_shflsync_up_p) ;  /* 0x0000163000007944 */ /* 0x004fea0003c00000 */
[----:B------:R-:W-:Y:S01]  /*ea50*/  SEL R0, R4, RZ, P4 ;  /* 0x000000ff04007207 */ /* 0x000fe20002000000 */
[----:B------:R-:W-:Y:S01]  /*ea60*/  IMAD.MOV.U32 R2, RZ, RZ, 0x4 ;  /* 0x00000004ff027424 */ /* 0x000fe200078e00ff */
[----:B------:R-:W-:-:S03]  /*ea70*/  MOV R3, 0xeaa0 ;  /* 0x0000eaa000037802 */ /* 0x000fc60000000f00 */
[----:B------:R-:W-:Y:S02]  /*ea80*/  IMAD.IADD R0, R5, 0x1, R0 ;  /* 0x0000000105007824 */ /* 0x000fe400078e0200 */
[----:B------:R-:W-:Y:S05]  /*ea90*/  CALL.REL.NOINC `($__internal_28_$__cuda_sm70_shflsync_up_p) ;  /* 0x000015e000007944 */ /* 0x000fea0003c00000 */
        /* <DEDUP_REMOVED lines=13> */
[----:B------:R-:W-:Y:S01]  /*eb70*/  IMAD.IADD R4, R0, 0x1, R4 ;  /* 0x0000000100047824 */ /* 0x000fe200078e0204 */
[----:B------:R-:W-:-:S03]  /*eb80*/  MOV R0, 0x1f ;  /* 0x0000001f00007802 */ /* 0x000fc60000000f00 */
[----:B------:R-:W-:Y:S02]  /*eb90*/  IMAD.MOV.U32 R5, RZ, RZ, R4 ;  /* 0x000000ffff057224 */ /* 0x000fe400078e0004 */
[----:B------:R-:W-:Y:S05]  /*eba0*/  CALL.REL.NOINC `($__internal_27_$__cuda_sm70_shflsync_idx_p) ;  /* 0x0000148000007944 */ /* 0x000fea0003c00000 */
[----:B------:R-:W-:Y:S05]  /*ebb0*/  BRA `(.L_x_1317) ;  /* 0xffff199000007947 */ /* 0x000fea000383ffff */
.L_x_1229:
[----:B------:R-:W-:Y:S02]  /*ebc0*/  SEL R0, RZ, 0x1, P0 ;  /* 0x00000001ff007807 */ /* 0x000fe40000000000 */
[----:B------:R-:W-:Y:S02]  /*ebd0*/  MOV R2, 0xebf0 ;  /* 0x0000ebf000027802 */ /* 0x000fe40000000f00 */
[----:B------:R-:W-:Y:S05]  /*ebe0*/  CALL.REL.NOINC `($__internal_29_$__cuda_sm70_votesync_ballot) ;  /* 0x0000150000007944 */ /* 0x000fea0003c00000 */
[----:B------:R-:W-:Y:S01]  /*ebf0*/  MOV R6, R0 ;  /* 0x0000000000067202 */ /* 0x000fe20000000f00 */
[----:B------:R-:W-:Y:S05]  /*ec00*/  BRA `(.L_x_1318) ;  /* 0xffff19d000007947 */ /* 0x000fea000383ffff */
.L_x_1230:
[----:B------:R-:W-:Y:S01]  /*ec10*/  IMAD.MOV.U32 R5, RZ, RZ, R8 ;  /* 0x000000ffff057224 */ /* 0x000fe200078e0008 */
[----:B--2---:R-:W-:Y:S01]  /*ec20*/  MOV R3, R243 ;  /* 0x000000f300037202 */ /* 0x004fe20000000f00 */
[----:B------:R-:W-:Y:S01]  /*ec30*/  IMAD.MOV.U32 R0, RZ, RZ, 0x1f ;  /* 0x0000001fff007424 */ /* 0x000fe200078e00ff */
[----:B------:R-:W-:Y:S02]  /*ec40*/  MOV R2, 0xec60 ;  /* 0x0000ec6000027802 */ /* 0x000fe40000000f00 */
[----:B-1----:R-:W-:Y:S05]  /*ec50*/  CALL.REL.NOINC `($__internal_27_$__cuda_sm70_shflsync_idx_p) ;  /* 0x000013d000007944 */ /* 0x002fea0003c00000 */
[----:B------:R-:W-:Y:S01]  /*ec60*/  IMAD.MOV.U32 R11, RZ, RZ, R0 ;  /* 0x000000ffff0b7224 */ /* 0x000fe200078e0000 */
[----:B------:R-:W-:Y:S01]  /*ec70*/  MOV R5, R7 ;  /* 0x0000000700057202 */ /* 0x000fe20000000f00 */
[----:B------:R-:W-:Y:S01]  /*ec80*/  IMAD.MOV.U32 R7, RZ, RZ, RZ ;  /* 0x000000ffff077224 */ /* 0x000fe200078e00ff */
[----:B------:R-:W-:Y:S01]  /*ec90*/  MOV R3, R243 ;  /* 0x000000f300037202 */ /* 0x000fe20000000f00 */
[----:B------:R-:W-:Y:S01]  /*eca0*/  IMAD.MOV.U32 R0, RZ, RZ, 0x1f ;  /* 0x0000001fff007424 */ /* 0x000fe200078e00ff */
[----:B------:R-:W-:-:S02]  /*ecb0*/  MOV R2, 0xecd0 ;  /* 0x0000ecd000027802 */ /* 0x000fc40000000f00 */
[----:B------:R-:W-:Y:S05]  /*ecc0*/  CALL.REL.NOINC `($__internal_27_$__cuda_sm70_shflsync_idx_p) ;  /* 0x0000136000007944 */ /* 0x000fea0003c00000 */
[----:B------:R-:W-:Y:S01]  /*ecd0*/  MOV R10, R0 ;  /* 0x00000000000a7202 */ /* 0x000fe20000000f00 */
[----:B------:R-:W-:Y:S05]  /*ece0*/  BRA `(.L_x_1319) ;  /* 0xffff194000007947 */ /* 0x000fea000383ffff */
.L_x_1233:
[----:B------:R-:W-:Y:S01]  /*ecf0*/  IMAD.MOV.U32 R5, RZ, RZ, R4 ;  /* 0x000000ffff057224 */ /* 0x000fe200078e0004 */
[----:B------:R-:W-:-:S02]  /*ed00*/  MOV R0, 0x1f ;  /* 0x0000001f00007802 */ /* 0x000fc40000000f00 */
[----:B------:R-:W-:Y:S02]  /*ed10*/  MOV R2, 0xed30 ;  /* 0x0000ed3000027802 */ /* 0x000fe40000000f00 */
[----:B-1----:R-:W-:Y:S05]  /*ed20*/  CALL.REL.NOINC `($__internal_27_$__cuda_sm70_shflsync_idx_p) ;  /* 0x0000130000007944 */ /* 0x002fea0003c00000 */
[----:B------:R-:W-:Y:S01]  /*ed30*/  MOV R7, R0 ;  /* 0x0000000000077202 */ /* 0x000fe20000000f00 */
[----:B------:R-:W-:Y:S05]  /*ed40*/  BRA `(.L_x_1232) ;  /* 0xffff194000007947 */ /* 0x000fea000383ffff */
.L_x_1241:
[----:B------:R-:W-:Y:S01]  /*ed50*/  IMAD.MOV.U32 R5, RZ, RZ, R14 ;  /* 0x000000ffff057224 */ /* 0x000fe200078e000e */
[----:B------:R-:W-:Y:S01]  /*ed60*/  MOV R3, RZ ;  /* 0x000000ff00037202 */ /* 0x000fe20000000f00 */
[----:B------:R-:W-:Y:S01]  /*ed70*/  IMAD.MOV.U32 R0, RZ, RZ, 0x181f ;  /* 0x0000181fff007424 */ /* 0x000fe200078e00ff */
[----:B------:R-:W-:Y:S02]  /*ed80*/  MOV R2, 0xeda0 ;  /* 0x0000eda000027802 */ /* 0x000fe40000000f00 */
[----:B------:R-:W-:Y:S05]  /*ed90*/  CALL.REL.NOINC `($__internal_27_$__cuda_sm70_shflsync_idx_p) ;  /* 0x0000129000007944 */ /* 0x000fea0003c00000 */
[----:B------:R-:W-:Y:S01]  /*eda0*/  MOV R4, R0 ;  /* 0x0000000000047202 */ /* 0x000fe20000000f00 */
[----:B------:R-:W-:Y:S05]  /*edb0*/  BRA `(.L_x_1320) ;  /* 0xffff390000007947 */ /* 0x000fea000383ffff */
.L_x_1242:
[----:B------:R-:W-:Y:S01]  /*edc0*/  IMAD.MOV.U32 R5, RZ, RZ, R15 ;  /* 0x000000ffff057224 */ /* 0x000fe200078e000f */
[----:B------:R-:W-:Y:S01]  /*edd0*/  MOV R3, RZ ;  /* 0x000000ff00037202 */ /* 0x000fe20000000f00 */
[----:B------:R-:W-:Y:S01]  /*ede0*/  IMAD.MOV.U32 R0, RZ, RZ, 0x181f ;  /* 0x0000181fff007424 */ /* 0x000fe200078e00ff */
[----:B------:R-:W-:Y:S02]  /*edf0*/  MOV R2, 0xee10 ;  /* 0x0000ee1000027802 */ /* 0x000fe40000000f00 */
[----:B-12---:R-:W-:Y:S05]  /*ee00*/  CALL.REL.NOINC `($__internal_27_$__cuda_sm70_shflsync_idx_p) ;  /* 0x0000122000007944 */ /* 0x006fea0003c00000 */
[----:B------:R-:W-:Y:S05]  /*ee10*/  BRA `(.L_x_1321) ;  /* 0xffff38c000007947 */ /* 0x000fea000383ffff */
.L_x_1245:
[----:B------:R-:W-:Y:S01]  /*ee20*/  IMAD.MOV.U32 R5, RZ, RZ, R14 ;  /* 0x000000ffff057224 */ /* 0x000fe200078e000e */
[----:B--2---:R-:W-:Y:S01]  /*ee30*/  MOV R3, 0x1 ;  /* 0x0000000100037802 */ /* 0x004fe20000000f00 */
[----:B----4-:R-:W-:Y:S01]  /*ee40*/  IMAD.MOV.U32 R0, RZ, RZ, 0x181f ;  /* 0x0000181fff007424 */ /* 0x010fe200078e00ff */
[----:B------:R-:W-:-:S02]  /*ee50*/  MOV R2, 0xee70 ;  /* 0x0000ee7000027802 */ /* 0x000fc40000000f00 */
[----:B-1-3--:R-:W-:Y:S05]  /*ee60*/  CALL.REL.NOINC `($__internal_27_$__cuda_sm70_shflsync_idx_p) ;  /* 0x000011c000007944 */ /* 0x00afea0003c00000 */
[----:B------:R-:W-:Y:S01]  /*ee70*/  IMAD.MOV.U32 R4, RZ, RZ, R0 ;  /* 0x000000ffff047224 */ /* 0x000fe200078e0000 */
[----:B------:R-:W-:Y:S01]  /*ee80*/  MOV R3, 0x1 ;  /* 0x0000000100037802 */ /* 0x000fe20000000f00 */
[----:B------:R-:W-:Y:S01]  /*ee90*/  IMAD.MOV.U32 R5, RZ, RZ, R15 ;  /* 0x000000ffff057224 */ /* 0x000fe200078e000f */
[----:B------:R-:W-:-:S02]  /*eea0*/  MOV R0, 0x181f ;  /* 0x0000181f00007802 */ /* 0x000fc40000000f00 */
[----:B------:R-:W-:Y:S02]  /*eeb0*/  MOV R2, 0xeed0 ;  /* 0x0000eed000027802 */ /* 0x000fe40000000f00 */
[----:B------:R-:W-:Y:S05]  /*eec0*/  CALL.REL.NOINC `($__internal_27_$__cuda_sm70_shflsync_idx_p) ;  /* 0x0000116000007944 */ /* 0x000fea0003c00000 */
[----:B------:R-:W-:Y:S05]  /*eed0*/  BRA `(.L_x_1322) ;  /* 0xffff398000007947 */ /* 0x000fea000383ffff */
.L_x_1248:
[----:B------:R-:W-:Y:S01]  /*eee0*/  IMAD.MOV.U32 R5, RZ, RZ, R14 ;  /* 0x000000ffff057224 */ /* 0x000fe200078e000e */
[----:B-1----:R-:W-:Y:S01]  /*eef0*/  MOV R3, 0x2 ;  /* 0x0000000200037802 */ /* 0x002fe20000000f00 */
[----:B----4-:R-:W-:Y:S01]  /*ef00*/  IMAD.MOV.U32 R0, RZ, RZ, 0x181f ;  /* 0x0000181fff007424 */ /* 0x010fe200078e00ff */
[----:B------:R-:W-:Y:S02]  /*ef10*/  MOV R2, 0xef30 ;  /* 0x0000ef3000027802 */ /* 0x000fe40000000f00 */
[----:B--23--:R-:W-:Y:S05]  /*ef20*/  CALL.REL.NOINC `($__internal_27_$__cuda_sm70_shflsync_idx_p) ;  /* 0x0000110000007944 */ /* 0x00cfea0003c00000 */
[----:B------:R-:W-:Y:S01]  /*ef30*/  MOV R4, R0 ;  /* 0x0000000000047202 */ /* 0x000fe20000000f00 */
[----:B------:R-:W-:Y:S05]  /*ef40*/  BRA `(.L_x_1323) ;  /* 0xffff3a8000007947 */ /* 0x000fea000383ffff */
.L_x_1249:
[----:B------:R-:W-:Y:S01]  /*ef50*/  IMAD.MOV.U32 R5, RZ, RZ, R15 ;  /* 0x000000ffff057224 */ /* 0x000fe200078e000f */
[----:B------:R-:W-:Y:S01]  /*ef60*/  MOV R3, 0x2 ;  /* 0x0000000200037802 */ /* 0x000fe20000000f00 */
[----:B----4-:R-:W-:Y:S01]  /*ef70*/  IMAD.MOV.U32 R0, RZ, RZ, 0x181f ;  /* 0x0000181fff007424 */ /* 0x010fe200078e00ff */
[----:B------:R-:W-:Y:S02]  /*ef80*/  MOV R2, 0xefa0 ;  /* 0x0000efa000027802 */ /* 0x000fe40000000f00 */
[----:B-123--:R-:W-:Y:S05]  /*ef90*/  CALL.REL.NOINC `($__internal_27_$__cuda_sm70_shflsync_idx_p) ;  /* 0x0000109000007944 */ /* 0x00efea0003c00000 */
[----:B------:R-:W-:Y:S05]  /*efa0*/  BRA `(.L_x_1324) ;  /* 0xffff3a4000007947 */ /* 0x000fea000383ffff */
.L_x_1252:
[----:B------:R-:W-:Y:S01]  /*efb0*/  IMAD.MOV.U32 R5, RZ, RZ, R14 ;  /* 0x000000ffff057224 */ /* 0x000fe200078e000e */
[----:B-1----:R-:W-:Y:S01]  /*efc0*/  MOV R3, 0x3 ;  /* 0x0000000300037802 */ /* 0x002fe20000000f00 */
[----:B------:R-:W-:Y:S01]  /*efd0*/  IMAD.MOV.U32 R0, RZ, RZ, 0x181f ;  /* 0x0000181fff007424 */ /* 0x000fe200078e00ff */
[----:B------:R-:W-:-:S02]  /*efe0*/  MOV R2, 0xf000 ;  /* 0x0000f00000027802 */ /* 0x000fc40000000f00 */
[----:B--234-:R-:W-:Y:S05]  /*eff0*/  CALL.REL.NOINC `($__internal_27_$__cuda_sm70_shflsync_idx_p) ;  /* 0x0000103000007944 */ /* 0x01cfea0003c00000 */
[----:B------:R-:W-:Y:S01]  /*f000*/  IMAD.MOV.U32 R4, RZ, RZ, R0 ;  /* 0x000000ffff047224 */ /* 0x000fe200078e0000 */
[----:B------:R-:W-:Y:S01]  /*f010*/  MOV R3, 0x3 ;  /* 0x0000000300037802 */ /* 0x000fe20000000f00 */
[----:B------:R-:W-:Y:S01]  /*f020*/  IMAD.MOV.U32 R5, RZ, RZ, R15 ;  /* 0x000000ffff057224 */ /* 0x000fe200078e000f */
[----:B------:R-:W-:-:S02]  /*f030*/  MOV R0, 0x181f ;  /* 0x0000181f00007802 */ /* 0x000fc40000000f00 */
[----:B------:R-:W-:Y:S02]  /*f040*/  MOV R2, 0xf060 ;  /* 0x0000f06000027802 */ /* 0x000fe40000000f00 */
[----:B------:R-:W-:Y:S05]  /*f050*/  CALL.REL.NOINC `($__internal_27_$__cuda_sm70_shflsync_idx_p) ;  /* 0x00000fd000007944 */ /* 0x000fea0003c00000 */
[----:B------:R-:W-:Y:S05]  /*f060*/  BRA `(.L_x_1325) ;  /* 0xffff3b0000007947 */ /* 0x000fea000383ffff */
.L_x_1257:
[----:B------:R-:W-:Y:S01]  /*f070*/  IMAD.MOV.U32 R2, RZ, RZ, R233 ;  /* 0x000000ffff027224 */ /* 0x000fe200078e00e9 */
[----:B------:R-:W-:Y:S01]  /*f080*/  MOV R7, 0x1f ;  /* 0x0000001f00077802 */ /* 0x000fe20000000f00 */
[----:B------:R-:W-:Y:S01]  /*f090*/  IMAD.MOV.U32 R5, RZ, RZ, 0x2 ;  /* 0x00000002ff057424 */ /* 0x000fe200078e00ff */
[----:B------:R-:W-:Y:S02]  /*f0a0*/  MOV R6, 0xffffffff ;  /* 0xffffffff00067802 */ /* 0x000fe40000000f00 */
[----:B------:R-:W-:Y:S02]  /*f0b0*/  MOV R3, 0xf0d0 ;  /* 0x0000f0d000037802 */ /* 0x000fe40000000f00 */
[----:B------:R-:W-:Y:S05]  /*f0c0*/  CALL.REL.NOINC `($__internal_26_$__cuda_sm70_shflsync_bfly_p) ;  /* 0x00000f1000007944 */ /* 0x000fea0003c00000 */
[----:B------:R-:W-:Y:S01]  /*f0d0*/  FADD.FTZ R0, R233, R5 ;  /* 0x00000005e9007221 */ /* 0x000fe20000010000 */
[----:B------:R-:W-:Y:S02]  /*f0e0*/  MOV R5, 0x1 ;  /* 0x0000000100057802 */ /* 0x000fe40000000f00 */
[----:B------:R-:W-:Y:S02]  /*f0f0*/  MOV R3, 0xf120 ;  /* 0x0000f12000037802 */ /* 0x000fe40000000f00 */
[----:B------:R-:W-:-:S02]  /*f100*/  MOV R2, R0 ;  /* 0x0000000000027202 */ /* 0x000fc40000000f00 */
[----:B------:R-:W-:Y:S05]  /*f110*/  CALL.REL.NOINC `($__internal_26_$__cuda_sm70_shflsync_bfly_p) ;  /* 0x00000ec000007944 */ /* 0x000fea0003c00000 */
[----:B------:R-:W-:Y:S01]  /*f120*/  FADD.FTZ R0, R0, R5 ;  /* 0x0000000500007221 */ /* 0x000fe20000010000 */
[----:B------:R-:W-:-:S02]  /*f130*/  MOV R2, R232 ;  /* 0x000000e800027202 */ /* 0x000fc40000000f00 */
[----:B------:R-:W-:Y:S02]  /*f140*/  MOV R5, 0x2 ;  /* 0x0000000200057802 */ /* 0x000fe40000000f00 */
[----:B------:R-:W-:Y:S02]  /*f150*/  MOV R3, 0xf170 ;  /* 0x0000f17000037802 */ /* 0x000fe40000000f00 */
[----:B------:R-:W-:Y:S05]  /*f160*/  CALL.REL.NOINC `($__internal_26_$__cuda_sm70_shflsync_bfly_p) ;  /* 0x00000e7000007944 */ /* 0x000fea0003c00000 */
[----:B------:R-:W-:Y:S01]  /*f170*/  FADD.FTZ R4, R232, R5 ;  /* 0x00000005e8047221 */ /* 0x000fe20000010000 */
[----:B------:R-:W-:Y:S02]  /*f180*/  MOV R5, 0x1 ;  /* 0x0000000100057802 */ /* 0x000fe40000000f00 */
[----:B------:R-:W-:Y:S02]  /*f190*/  MOV R3, 0xf1c0 ;  /* 0x0000f1c000037802 */ /* 0x000fe40000000f00 */
[----:B------:R-:W-:Y:S02]  /*f1a0*/  MOV R2, R4 ;  /* 0x0000000400027202 */ /* 0x000fe40000000f00 */
[----:B------:R-:W-:Y:S05]  /*f1b0*/  CALL.REL.NOINC `($__internal_26_$__cuda_sm70_shflsync_bfly_p) ;  /* 0x00000e2000007944 */ /* 0x000fea0003c00000 */
[----:B------:R-:W-:Y:S01]  /*f1c0*/  MOV R3, R5 ;  /* 0x0000000500037202 */ /* 0x000fe20000000f00 */
[----:B------:R-:W-:Y:S05]  /*f1d0*/  BRA `(.L_x_1326) ;  /* 0xffff9fc000007947 */ /* 0x000fea000383ffff */
.L_x_1264:
[----:B-1-34-:R-:W-:Y:S01]  /*f1e0*/  IMAD.MOV.U32 R5, RZ, RZ, R14 ;  /* 0x000000ffff057224 */ /* 0x01afe200078e000e */
[----:B------:R-:W-:Y:S01]  /*f1f0*/  MOV R3, RZ ;  /* 0x000000ff00037202 */ /* 0x000fe20000000f00 */
[----:B------:R-:W-:Y:S01]  /*f200*/  IMAD.MOV.U32 R0, RZ, RZ, 0x181f ;  /* 0x0000181fff007424 */ /* 0x000fe200078e00ff */
[----:B------:R-:W-:-:S02]  /*f210*/  MOV R2, 0xf230 ;  /* 0x0000f23000027802 */ /* 0x000fc40000000f00 */
[----:B------:R-:W-:Y:S05]  /*f220*/  CALL.REL.NOINC `($__internal_27_$__cuda_sm70_shflsync_idx_p) ;  /* 0x00000e0000007944 */ /* 0x000fea0003c00000 */
[----:B------:R-:W-:Y:S01]  /*f230*/  MOV R6, R0 ;  /* 0x0000000000067202 */ /* 0x000fe20000000f00 */
[----:B------:R-:W-:Y:S05]  /*f240*/  BRA `(.L_x_1327) ;  /* 0xffffbbc000007947 */ /* 0x000fea000383ffff */
.L_x_1265:
[----:B------:R-:W-:Y:S01]  /*f250*/  IMAD.MOV.U32 R5, RZ, RZ, R15 ;  /* 0x000000ffff057224 */ /* 0x000fe200078e000f */
[----:B------:R-:W-:Y:S01]  /*f260*/  MOV R3, RZ ;  /* 0x000000ff00037202 */ /* 0x000fe20000000f00 */
[----:B------:R-:W-:Y:S01]  /*f270*/  IMAD.MOV.U32 R0, RZ, RZ, 0x181f ;  /* 0x0000181fff007424 */ /* 0x000fe200078e00ff */
[----:B------:R-:W-:-:S02]  /*f280*/  MOV R2, 0xf2a0 ;  /* 0x0000f2a000027802 */ /* 0x000fc40000000f00 */
[----:B-12---:R-:W-:Y:S05]  /*f290*/  CALL.REL.NOINC `($__internal_27_$__cuda_sm70_shflsync_idx_p) ;  /* 0x00000d9000007944 */ /* 0x006fea0003c00000 */
[----:B------:R-:W-:Y:S05]  /*f2a0*/  BRA `(.L_x_1328) ;  /* 0xffffbb8000007947 */ /* 0x000fea000383ffff */
.L_x_1268:
        /* <DEDUP_REMOVED lines=12> */
.L_x_1271:
[----:B------:R-:W-:Y:S01]  /*f370*/  IMAD.MOV.U32 R5, RZ, RZ, R14 ;  /* 0x000000ffff057224 */ /* 0x000fe200078e000e */
[----:B-1----:R-:W-:Y:S01]  /*f380*/  MOV R3, 0x2 ;  /* 0x0000000200037802 */ /* 0x002fe20000000f00 */
[----:B----4-:R-:W-:Y:S01]  /*f390*/  IMAD.MOV.U32 R0, RZ, RZ, 0x181f ;  /* 0x0000181fff007424 */ /* 0x010fe200078e00ff */
[----:B------:R-:W-:Y:S02]  /*f3a0*/  MOV R2, 0xf3c0 ;  /* 0x0000f3c000027802 */ /* 0x000fe40000000f00 */
[----:B--23--:R-:W-:Y:S05]  /*f3b0*/  CALL.REL.NOINC `($__internal_27_$__cuda_sm70_shflsync_idx_p) ;  /* 0x00000c7000007944 */ /* 0x00cfea0003c00000 */
[----:B------:R-:W-:Y:S01]  /*f3c0*/  MOV R6, R0 ;  /* 0x0000000000067202 */ /* 0x000fe20000000f00 */
[----:B------:R-:W-:Y:S05]  /*f3d0*/  BRA `(.L_x_1330) ;  /* 0xffffbd5000007947 */ /* 0x000fea000383ffff */
.L_x_1272:
[----:B------:R-:W-:Y:S01]  /*f3e0*/  IMAD.MOV.U32 R5, RZ, RZ, R15 ;  /* 0x000000ffff057224 */ /* 0x000fe200078e000f */
[----:B------:R-:W-:Y:S01]  /*f3f0*/  MOV R3, 0x2 ;  /* 0x0000000200037802 */ /* 0x000fe20000000f00 */
[----:B----4-:R-:W-:Y:S01]  /*f400*/  IMAD.MOV.U32 R0, RZ, RZ, 0x181f ;  /* 0x0000181fff007424 */ /* 0x010fe200078e00ff */
[----:B------:R-:W-:Y:S02]  /*f410*/  MOV R2, 0xf430 ;  /* 0x0000f43000027802 */ /* 0x000fe40000000f00 */
[----:B-123--:R-:W-:Y:S05]  /*f420*/  CALL.REL.NOINC `($__internal_27_$__cuda_sm70_shflsync_idx_p) ;  /* 0x00000c0000007944 */ /* 0x00efea0003c00000 */
[----:B------:R-:W-:Y:S05]  /*f430*/  BRA `(.L_x_1331) ;  /* 0xffffbd1000007947 */ /* 0x000fea000383ffff */
.L_x_1275:
        /* <DEDUP_REMOVED lines=12> */
.L_x_1277:
[----:B------:R-:W-:Y:S01]  /*f500*/  IMAD.MOV.U32 R5, RZ, RZ, R20 ;  /* 0x000000ffff057224 */ /* 0x000fe200078e0014 */
[----:B------:R-:W-:Y:S01]  /*f510*/  MOV R3, RZ ;  /* 0x000000ff00037202 */ /* 0x000fe20000000f00 */
[----:B------:R-:W-:Y:S01]  /*f520*/  IMAD.MOV.U32 R0, RZ, RZ, 0x1c1f ;  /* 0x00001c1fff007424 */ /* 0x000fe200078e00ff */
[----:B------:R-:W-:Y:S02]  /*f530*/  MOV R2, 0xf550 ;  /* 0x0000f55000027802 */ /* 0x000fe40000000f00 */
[----:B------:R-:W-:Y:S05]  /*f540*/  CALL.REL.NOINC `($__internal_27_$__cuda_sm70_shflsync_idx_p) ;  /* 0x00000ae000007944 */ /* 0x000fea0003c00000 */
[----:B------:R-:W-:Y:S01]  /*f550*/  MOV R4, R0 ;  /* 0x0000000000047202 */ /* 0x000fe20000000f00 */
[----:B------:R-:W-:Y:S05]  /*f560*/  BRA `(.L_x_1333) ;  /* 0xffffc0e000007947 */ /* 0x000fea000383ffff */
.L_x_1278:
[----:B------:R-:W-:Y:S01]  /*f570*/  IMAD.MOV.U32 R5, RZ, RZ, R21 ;  /* 0x000000ffff057224 */ /* 0x000fe200078e0015 */
[----:B------:R-:W-:Y:S01]  /*f580*/  MOV R3, RZ ;  /* 0x000000ff00037202 */ /* 0x000fe20000000f00 */
[----:B------:R-:W-:Y:S01]  /*f590*/  IMAD.MOV.U32 R0, RZ, RZ, 0x1c1f ;  /* 0x00001c1fff007424 */ /* 0x000fe200078e00ff */
[----:B------:R-:W-:Y:S02]  /*f5a0*/  MOV R2, 0xf5c0 ;  /* 0x0000f5c000027802 */ /* 0x000fe40000000f00 */
[----:B-12---:R-:W-:Y:S05]  /*f5b0*/  CALL.REL.NOINC `($__internal_27_$__cuda_sm70_shflsync_idx_p) ;  /* 0x00000a7000007944 */ /* 0x006fea0003c00000 */
[----:B------:R-:W-:Y:S05]  /*f5c0*/  BRA `(.L_x_1334) ;  /* 0xffffc0a000007947 */ /* 0x000fea000383ffff */
.L_x_1281:
        /* <DEDUP_REMOVED lines=12> */
.L_x_1285:
[----:B------:R-:W-:Y:S01]  /*f690*/  IMAD.MOV.U32 R5, RZ, RZ, R12 ;  /* 0x000000ffff057224 */ /* 0x000fe200078e000c */
[----:B------:R-:W-:Y:S01]  /*f6a0*/  MOV R3, RZ ;  /* 0x000000ff00037202 */ /* 0x000fe20000000f00 */
[----:B------:R-:W-:Y:S01]  /*f6b0*/  IMAD.MOV.U32 R0, RZ, RZ, 0x181f ;  /* 0x0000181fff007424 */ /* 0x000fe200078e00ff */
[----:B------:R-:W-:Y:S02]  /*f6c0*/  MOV R2, 0xf6e0 ;  /* 0x0000f6e000027802 */ /* 0x000fe40000000f00 */
[----:B------:R-:W-:Y:S05]  /*f6d0*/  CALL.REL.NOINC `($__internal_27_$__cuda_sm70_shflsync_idx_p) ;  /* 0x0000095000007944 */ /* 0x000fea0003c00000 */
[----:B------:R-:W-:Y:S01]  /*f6e0*/  MOV R4, R0 ;  /* 0x0000000000047202 */ /* 0x000fe20000000f00 */
[----:B------:R-:W-:Y:S05]  /*f6f0*/  BRA `(.L_x_1336) ;  /* 0xffffe0f000007947 */ /* 0x000fea000383ffff */
.L_x_1286:
[----:B------:R-:W-:Y:S01]  /*f700*/  IMAD.MOV.U32 R5, RZ, RZ, R15 ;  /* 0x000000ffff057224 */ /* 0x000fe200078e000f */
[----:B------:R-:W-:Y:S01]  /*f710*/  MOV R3, RZ ;  /* 0x000000ff00037202 */ /* 0x000fe20000000f00 */
[----:B------:R-:W-:Y:S01]  /*f720*/  IMAD.MOV.U32 R0, RZ, RZ, 0x181f ;  /* 0x0000181fff007424 */ /* 0x000fe200078e00ff */
[----:B------:R-:W-:Y:S02]  /*f730*/  MOV R2, 0xf750 ;  /* 0x0000f75000027802 */ /* 0x000fe40000000f00 */
[----:B-12---:R-:W-:Y:S05]  /*f740*/  CALL.REL.NOINC `($__internal_27_$__cuda_sm70_shflsync_idx_p) ;  /* 0x000008e000007944 */ /* 0x006fea0003c00000 */
[----:B------:R-:W-:Y:S05]  /*f750*/  BRA `(.L_x_1337) ;  /* 0xffffe0b000007947 */ /* 0x000fea000383ffff */
.L_x_1289:
        /* <DEDUP_REMOVED lines=12> */
.L_x_1292:
[----:B------:R-:W-:Y:S01]  /*f820*/  IMAD.MOV.U32 R5, RZ, RZ, R12 ;  /* 0x000000ffff057224 */ /* 0x000fe200078e000c */
[----:B-1----:R-:W-:Y:S01]  /*f830*/  MOV R3, 0x2 ;  /* 0x0000000200037802 */ /* 0x002fe20000000f00 */
[----:B----4-:R-:W-:Y:S01]  /*f840*/  IMAD.MOV.U32 R0, RZ, RZ, 0x181f ;  /* 0x0000181fff007424 */ /* 0x010fe200078e00ff */
[----:B------:R-:W-:Y:S02]  /*f850*/  MOV R2, 0xf870 ;  /* 0x0000f87000027802 */ /* 0x000fe40000000f00 */
[----:B--23--:R-:W-:Y:S05]  /*f860*/  CALL.REL.NOINC `($__internal_27_$__cuda_sm70_shflsync_idx_p) ;  /* 0x000007c000007944 */ /* 0x00cfea0003c00000 */
[----:B------:R-:W-:Y:S01]  /*f870*/  MOV R4, R0 ;  /* 0x0000000000047202 */ /* 0x000fe20000000f00 */
[----:B------:R-:W-:Y:S05]  /*f880*/  BRA `(.L_x_1339) ;  /* 0xffffe29000007947 */ /* 0x000fea000383ffff */
.L_x_1293:
[----:B------:R-:W-:Y:S01]  /*f890*/  IMAD.MOV.U32 R5, RZ, RZ, R15 ;  /* 0x000000ffff057224 */ /* 0x000fe200078e000f */
[----:B------:R-:W-:Y:S01]  /*f8a0*/  MOV R3, 0x2 ;  /* 0x0000000200037802 */ /* 0x000fe20000000f00 */
[----:B----4-:R-:W-:Y:S01]  /*f8b0*/  IMAD.MOV.U32 R0, RZ, RZ, 0x181f ;  /* 0x0000181fff007424 */ /* 0x010fe200078e00ff */
[----:B------:R-:W-:Y:S02]  /*f8c0*/  MOV R2, 0xf8e0 ;  /* 0x0000f8e000027802 */ /* 0x000fe40000000f00 */
[----:B-123--:R-:W-:Y:S05]  /*f8d0*/  CALL.REL.NOINC `($__internal_27_$__cuda_sm70_shflsync_idx_p) ;  /* 0x0000075000007944 */ /* 0x00efea0003c00000 */
[----:B------:R-:W-:Y:S05]  /*f8e0*/  BRA `(.L_x_1340) ;  /* 0xffffe25000007947 */ /* 0x000fea000383ffff */
.L_x_1296:
        /* <DEDUP_REMOVED lines=12> */
.L_x_1298:
[----:B------:R-:W-:Y:S01]  /*f9b0*/  IMAD.MOV.U32 R5, RZ, RZ, R122 ;  /* 0x000000ffff057224 */ /* 0x000fe200078e007a */
[----:B------:R-:W-:Y:S01]  /*f9c0*/  MOV R3, RZ ;  /* 0x000000ff00037202 */ /* 0x000fe20000000f00 */
[----:B------:R-:W-:Y:S01]  /*f9d0*/  IMAD.MOV.U32 R0, RZ, RZ, 0x1f ;  /* 0x0000001fff007424 */ /* 0x000fe200078e00ff */
[----:B------:R-:W-:Y:S02]  /*f9e0*/  MOV R2, 0xfa00 ;  /* 0x0000fa0000027802 */ /* 0x000fe40000000f00 */
[----:B-1----:R-:W-:Y:S05]  /*f9f0*/  CALL.REL.NOINC `($__internal_27_$__cuda_sm70_shflsync_idx_p) ;  /* 0x0000063000007944 */ /* 0x002fea0003c00000 */
[----:B------:R-:W-:Y:S01]  /*fa00*/  MOV R9, R0 ;  /* 0x0000000000097202 */ /* 0x000fe20000000f00 */
[----:B------:R-:W-:Y:S05]  /*fa10*/  BRA `(.L_x_1342) ;  /* 0xffffe4d000007947 */ /* 0x000fea000383ffff */
.L_x_1299:
[----:B------:R-:W-:Y:S01]  /*fa20*/  IMAD.MOV.U32 R5, RZ, RZ, R122 ;  /* 0x000000ffff057224 */ /* 0x000fe200078e007a */
[----:B------:R-:W-:Y:S01]  /*fa30*/  MOV R3, 0x1 ;  /* 0x0000000100037802 */ /* 0x000fe20000000f00 */
[----:B------:R-:W-:Y:S01]  /*fa40*/  IMAD.MOV.U32 R0, RZ, RZ, 0x1f ;  /* 0x0000001fff007424 */ /* 0x000fe200078e00ff */
[----:B------:R-:W-:Y:S02]  /*fa50*/  MOV R2, 0xfa70 ;  /* 0x0000fa7000027802 */ /* 0x000fe40000000f00 */
[----:B-123--:R-:W-:Y:S05]  /*fa60*/  CALL.REL.NOINC `($__internal_27_$__cuda_sm70_shflsync_idx_p) ;  /* 0x000005c000007944 */ /* 0x00efea0003c00000 */
[----:B------:R-:W-:Y:S01]  /*fa70*/  MOV R8, R0 ;  /* 0x0000000000087202 */ /* 0x000fe20000000f00 */
[----:B------:R-:W-:Y:S05]  /*fa80*/  BRA `(.L_x_1343) ;  /* 0xffffe48000007947 */ /* 0x000fea000383ffff */
.L_x_1300:
[----:B------:R-:W-:Y:S02]  /*fa90*/  MOV R2, 0x1 ;  /* 0x0000000100027802 */ /* 0x000fe40000000f00 */
[----:B------:R-:W-:-:S02]  /*faa0*/  MOV R3, 0xfac0 ;  /* 0x0000fac000037802 */ /* 0x000fc40000000f00 */
[----:B--234-:R-:W-:Y:S05]  /*fab0*/  CALL.REL.NOINC `($__internal_28_$__cuda_sm70_shflsync_up_p) ;  /* 0x000005c000007944 */ /* 0x01cfea0003c00000 */
[----:B------:R-:W-:Y:S05]  /*fac0*/  BRA `(.L_x_1344) ;  /* 0xffffe56000007947 */ /* 0x000fea000383ffff */
.L_x_1301:
[----:B------:R-:W-:Y:S02]  /*fad0*/  MOV R2, 0x2 ;  /* 0x0000000200027802 */ /* 0x000fe40000000f00 */
[----:B------:R-:W-:-:S02]  /*fae0*/  MOV R3, 0xfb00 ;  /* 0x0000fb0000037802 */ /* 0x000fc40000000f00 */
[----:B--23--:R-:W-:Y:S05]  /*faf0*/  CALL.REL.NOINC `($__internal_28_$__cuda_sm70_shflsync_up_p) ;  /* 0x0000058000007944 */ /* 0x00cfea0003c00000 */
        /* <DEDUP_REMOVED lines=23> */
.L_x_1305:
[----:B------:R-:W-:Y:S02]  /*fc70*/  MOV R2, 0x1 ;  /* 0x0000000100027802 */ /* 0x000fe40000000f00 */
[----:B------:R-:W-:Y:S02]  /*fc80*/  MOV R3, 0xfca0 ;  /* 0x0000fca000037802 */ /* 0x000fe40000000f00 */
[----:B------:R-:W-:Y:S05]  /*fc90*/  CALL.REL.NOINC `($__internal_28_$__cuda_sm70_shflsync_up_p) ;  /* 0x000003e000007944 */ /* 0x000fea0003c00000 */
[----:B------:R-:W-:Y:S01]  /*fca0*/  MOV R2, R4 ;  /* 0x0000000400027202 */ /* 0x000fe20000000f00 */
[----:B------:R-:W-:Y:S05]  /*fcb0*/  BRA `(.L_x_1346) ;  /* 0xffffe5c000007947 */ /* 0x000fea000383ffff */
.L_x_1306:
[----:B------:R-:W-:Y:S02]  /*fcc0*/  MOV R2, 0x2 ;  /* 0x0000000200027802 */ /* 0x000fe40000000f00 */
[----:B------:R-:W-:Y:S02]  /*fcd0*/  MOV R3, 0xfcf0 ;  /* 0x0000fcf000037802 */ /* 0x000fe40000000f00 */
        /* <DEDUP_REMOVED lines=24> */
.L_x_1308:
[----:B------:R-:W-:Y:S02]  /*fe60*/  SEL R0, RZ, 0x1, P0 ;  /* 0x00000001ff007807 */ /* 0x000fe40000000000 */
[----:B------:R-:W-:Y:S02]  /*fe70*/  MOV R2, 0xfe90 ;  /* 0x0000fe9000027802 */ /* 0x000fe40000000f00 */
[----:B-1----:R-:W-:Y:S05]  /*fe80*/  CALL.REL.NOINC `($__internal_29_$__cuda_sm70_votesync_ballot) ;  /* 0x0000026000007944 */ /* 0x002fea0003c00000 */
[----:B------:R-:W-:Y:S01]  /*fe90*/  MOV R11, R0 ;  /* 0x00000000000b7202 */ /* 0x000fe20000000f00 */
[----:B------:R-:W-:Y:S05]  /*fea0*/  BRA `(.L_x_1348) ;  /* 0xffffe56000007947 */ /* 0x000fea000383ffff */
.L_x_1309:
[----:B------:R-:W-:Y:S01]  /*feb0*/  IMAD.MOV.U32 R5, RZ, RZ, R6 ;  /* 0x000000ffff057224 */ /* 0x000fe200078e0006 */
[----:B---3--:R-:W-:Y:S01]  /*fec0*/  MOV R3, R10 ;  /* 0x0000000a00037202 */ /* 0x008fe20000000f00 */
[----:B------:R-:W-:Y:S01]  /*fed0*/  IMAD.MOV.U32 R0, RZ, RZ, 0x1f ;  /* 0x0000001fff007424 */ /* 0x000fe200078e00ff */
[----:B------:R-:W-:Y:S02]  /*fee0*/  MOV R2, 0xff00 ;  /* 0x0000ff0000027802 */ /* 0x000fe40000000f00 */
[----:B-12---:R-:W-:Y:S05]  /*fef0*/  CALL.REL.NOINC `($__internal_27_$__cuda_sm70_shflsync_idx_p) ;  /* 0x0000013000007944 */ /* 0x006fea0003c00000 */
[----:B------:R-:W-:Y:S01]  /*ff00*/  IMAD.MOV.U32 R8, RZ, RZ, R0 ;  /* 0x000000ffff087224 */ /* 0x000fe200078e0000 */
[----:B------:R-:W-:Y:S01]  /*ff10*/  MOV R3, R10 ;  /* 0x0000000a00037202 */ /* 0x000fe20000000f00 */
[----:B------:R-:W-:Y:S01]  /*ff20*/  IMAD.MOV.U32 R5, RZ, RZ, R7 ;  /* 0x000000ffff057224 */ /* 0x000fe200078e0007 */
[----:B------:R-:W-:Y:S02]  /*ff30*/  MOV R0, 0x1f ;  /* 0x0000001f00007802 */ /* 0x000fe40000000f00 */
[----:B------:R-:W-:-:S02]  /*ff40*/  MOV R2, 0xff60 ;  /* 0x0000ff6000027802 */ /* 0x000fc40000000f00 */
[----:B------:R-:W-:Y:S05]  /*ff50*/  CALL.REL.NOINC `($__internal_27_$__cuda_sm70_shflsync_idx_p) ;  /* 0x000000d000007944 */ /* 0x000fea0003c00000 */
[----:B------:R-:W-:Y:S01]  /*ff60*/  MOV R7, R0 ;  /* 0x0000000000077202 */ /* 0x000fe20000000f00 */
[----:B------:R-:W-:Y:S05]  /*ff70*/  BRA `(.L_x_1349) ;  /* 0xffffe4d000007947 */ /* 0x000fea000383ffff */
.L_x_1312:
[----:B------:R-:W-:Y:S01]  /*ff80*/  IMAD.MOV.U32 R5, RZ, RZ, R4 ;  /* 0x000000ffff057224 */ /* 0x000fe200078e0004 */
[----:B------:R-:W-:-:S02]  /*ff90*/  MOV R0, 0x1f ;  /* 0x0000001f00007802 */ /* 0x000fc40000000f00 */
[----:B------:R-:W-:Y:S02]  /*ffa0*/  MOV R2, 0xffc0 ;  /* 0x0000ffc000027802 */ /* 0x000fe40000000f00 */
[----:B-1234-:R-:W-:Y:S05]  /*ffb0*/  CALL.REL.NOINC `($__internal_27_$__cuda_sm70_shflsync_idx_p) ;  /* 0x0000007000007944 */ /* 0x01efea0003c00000 */
[----:B------:R-:W-:Y:S01]  /*ffc0*/  MOV R13, R0 ;  /* 0x00000000000d7202 */ /* 0x000fe20000000f00 */
[----:B------:R-:W-:Y:S05]  /*ffd0*/  BRA `(.L_x_1311) ;  /* 0xffffe4d000007947 */ /* 0x000fea000383ffff */
        .weak           $__internal_26_$__cuda_sm70_shflsync_bfly_p
        .type           $__internal_26_$__cuda_sm70_shflsync_bfly_p,@function
        .size           $__internal_26_$__cuda_sm70_shflsync_bfly_p,($__internal_27_$__cuda_sm70_shflsync_idx_p - $__internal_26_$__cuda_sm70_shflsync_bfly_p)
$__internal_26_$__cuda_sm70_shflsync_bfly_p:
[----:B------:R-:W-:Y:S04]  /*ffe0*/  WARPSYNC R6 ;  /* 0x0000000600007348 */ /* 0x000fe80003800000 */
[----:B------:R1:W2:Y:S02]  /*fff0*/  SHFL.BFLY PT, R5, R2, R5, R7 ;  /* 0x0c00000502057389 */ /* 0x0002a400000e0007 */
[----:B-1----:R-:W-:Y:S02]  /*10000*/  MOV R2, R3 ;  /* 0x0000000300027202 */ /* 0x002fe40000000f00 */
[----:B------:R-:W-:-:S04]  /*10010*/  MOV R3, 0x0 ;  /* 0x0000000000037802 */ /* 0x000fc80000000f00 */
[----:B--2---:R-:W-:Y:S05]  /*10020*/  RET.REL.NODEC R2 `(_ZN7cutlass13device_kernelIN5flash19enable_sm80_to_sm89INS1_16FlashAttnFwdSm80INS1_25CollectiveMainloopFwdSm80ILi8ELi1ELb0EN4cute5tupleIJNS5_1CILi128EEENS7_ILi64EEENS7_ILi256EEEEEELi256ENS_6half_tEfNS_4arch4Sm80ELb0ELb0ELb0ELb1ELb0ELb0ELb1ELb1EEENS1_21CollectiveEpilogueFwdINS6_IJS8_SA_S9_EEENS6_IJNS7_ILi1EEESI_SI_EEESC_SE_Li256ELb1ELb1ELb1ELb0EEENS1_36VarlenDynamicPersistentTileSchedulerILi128ELi64ELi256ELi256ELb1ELb1ELb0ELb0ELb1ELb1EEEEEEEEEvNT_6ParamsE) ;  /* 0xfffeffd002007950 */ /* 0x004fea0003c3ffff */
        .weak           $__internal_27_$__cuda_sm70_shflsync_idx_p
        .type           $__internal_27_$__cuda_sm70_shflsync_idx_p,@function
        .size           $__internal_27_$__cuda_sm70_shflsync_idx_p,($__internal_28_$__cuda_sm70_shflsync_up_p - $__internal_27_$__cuda_sm70_shflsync_idx_p)
$__internal_27_$__cuda_sm70_shflsync_idx_p:
[----:B------:R-:W-:-:S04]  /*10030*/  MOV R123, 0xffffffff ;  /* 0xffffffff007b7802 */ /* 0x000fc80000000f00 */
[----:B------:R-:W-:Y:S04]  /*10040*/  WARPSYNC R123 ;  /* 0x0000007b00007348 */ /* 0x000fe80003800000 */
[----:B------:R1:W2:Y:S02]  /*10050*/  SHFL.IDX PT, R0, R5, R3, R0 ;  /* 0x0000000305007389 */ /* 0x0002a400000e0000 */
[----:B-1----:R-:W-:-:S04]  /*10060*/  MOV R3, 0x0 ;  /* 0x0000000000037802 */ /* 0x002fc80000000f00 */
[----:B--2---:R-:W-:Y:S05]  /*10070*/  RET.REL.NODEC R2 `(_ZN7cutlass13device_kernelIN5flash19enable_sm80_to_sm89INS1_16FlashAttnFwdSm80INS1_25CollectiveMainloopFwdSm80ILi8ELi1ELb0EN4cute5tupleIJNS5_1CILi128EEENS7_ILi64EEENS7_ILi256EEEEEELi256ENS_6half_tEfNS_4arch4Sm80ELb0ELb0ELb0ELb1ELb0ELb0ELb1ELb1EEENS1_21CollectiveEpilogueFwdINS6_IJS8_SA_S9_EEENS6_IJNS7_ILi1EEESI_SI_EEESC_SE_Li256ELb1ELb1ELb1ELb0EEENS1_36VarlenDynamicPersistentTileSchedulerILi128ELi64ELi256ELi256ELb1ELb1ELb0ELb0ELb1ELb1EEEEEEEEEvNT_6ParamsE) ;  /* 0xfffeff8002007950 */ /* 0x004fea0003c3ffff */
        .weak           $__internal_28_$__cuda_sm70_shflsync_up_p
        .type           $__internal_28_$__cuda_sm70_shflsync_up_p,@function
        .size           $__internal_28_$__cuda_sm70_shflsync_up_p,($__internal_29_$__cuda_sm70_votesync_ballot - $__internal_28_$__cuda_sm70_shflsync_up_p)
$__internal_28_$__cuda_sm70_shflsync_up_p:
[----:B------:R-:W-:Y:S02]  /*10080*/  IMAD.MOV.U32 R4, RZ, RZ, RZ ;  /* 0x000000ffff047224 */ /* 0x000fe400078e00ff */
[----:B------:R-:W-:-:S04]  /*10090*/  IMAD.MOV.U32 R10, RZ, RZ, -0x1 ;  /* 0xffffffffff0a7424 */ /* 0x000fc800078e00ff */
[----:B------:R-:W-:Y:S04]  /*100a0*/  WARPSYNC R10 ;  /* 0x0000000a00007348 */ /* 0x000fe80003800000 */
[----:B------:R1:W2:Y:S02]  /*100b0*/  SHFL.UP PT, R4, R0, R2, R4 ;  /* 0x0400000200047389 */ /* 0x0002a400000e0004 */
[----:B-1----:R-:W-:Y:S02]  /*100c0*/  MOV R2, R3 ;  /* 0x0000000300027202 */ /* 0x002fe40000000f00 */
[----:B------:R-:W-:-:S04]  /*100d0*/  MOV R3, 0x0 ;  /* 0x0000000000037802 */ /* 0x000fc80000000f00 */
[----:B--2---:R-:W-:Y:S05]  /*100e0*/  RET.REL.NODEC R2 `(_ZN7cutlass13device_kernelIN5flash19enable_sm80_to_sm89INS1_16FlashAttnFwdSm80INS1_25CollectiveMainloopFwdSm80ILi8ELi1ELb0EN4cute5tupleIJNS5_1CILi128EEENS7_ILi64EEENS7_ILi256EEEEEELi256ENS_6half_tEfNS_4arch4Sm80ELb0ELb0ELb0ELb1ELb0ELb0ELb1ELb1EEENS1_21CollectiveEpilogueFwdINS6_IJS8_SA_S9_EEENS6_IJNS7_ILi1EEESI_SI_EEESC_SE_Li256ELb1ELb1ELb1ELb0EEENS1_36VarlenDynamicPersistentTileSchedulerILi128ELi64ELi256ELi256ELb1ELb1ELb0ELb0ELb1ELb1EEEEEEEEEvNT_6ParamsE) ;  /* 0xfffeff1002007950 */ /* 0x004fea0003c3ffff */
        .weak           $__internal_29_$__cuda_sm70_votesync_ballot
        .type           $__internal_29_$__cuda_sm70_votesync_ballot,@function
        .size           $__internal_29_$__cuda_sm70_votesync_ballot,(.L_x_2593 - $__internal_29_$__cuda_sm70_votesync_ballot)
$__internal_29_$__cuda_sm70_votesync_ballot:
[----:B------:R-:W-:Y:S01]  /*100f0*/  ISETP.NE.U32.AND P0, PT, R0, 0x1, PT ;  /* 0x000000010000780c */ /* 0x000fe20003f05070 */
[----:B------:R-:W-:-:S04]  /*10100*/  IMAD.MOV.U32 R3, RZ, RZ, -0x1 ;  /* 0xffffffffff037424 */ /* 0x000fc800078e00ff */
[----:B------:R-:W-:Y:S08]  /*10110*/  WARPSYNC R3 ;  /* 0x0000000300007348 */ /* 0x000ff00003800000 */
[----:B------:R-:W-:-:S04]  /*10120*/  VOTE.ANY R0, PT, !P0 ;  /* 0x0000000000007806 */ /* 0x000fc800040e0100 */
[----:B------:R-:W-:Y:S01]  /*10130*/  LOP3.LUT R0, R0, R3, RZ, 0xc0, !PT ;  /* 0x0000000300007212 */ /* 0x000fe200078ec0ff */
[----:B------:R-:W-:-:S04]  /*10140*/  IMAD.MOV.U32 R3, RZ, RZ, 0x0 ;  /* 0x00000000ff037424 */ /* 0x000fc800078e00ff */
[----:B------:R-:W-:Y:S05]  /*10150*/  RET.REL.NODEC R2 `(_ZN7cutlass13device_kernelIN5flash19enable_sm80_to_sm89INS1_16FlashAttnFwdSm80INS1_25CollectiveMainloopFwdSm80ILi8ELi1ELb0EN4cute5tupleIJNS5_1CILi128EEENS7_ILi64EEENS7_ILi256EEEEEELi256ENS_6half_tEfNS_4arch4Sm80ELb0ELb0ELb0ELb1ELb0ELb0ELb1ELb1EEENS1_21CollectiveEpilogueFwdINS6_IJS8_SA_S9_EEENS6_IJNS7_ILi1EEESI_SI_EEESC_SE_Li256ELb1ELb1ELb1ELb0EEENS1_36VarlenDynamicPersistentTileSchedulerILi128ELi64ELi256ELi256ELb1ELb1ELb0ELb0ELb1ELb1EEEEEEEEEvNT_6ParamsE) ;  /* 0xfffefea002007950 */ /* 0x000fea0003c3ffff */
.L_x_1350:
        /* <DEDUP_REMOVED lines=10> */
.L_x_2593:


//--------------------- .text._ZN7cutlass13device_kernelIN5flash19enable_sm80_to_sm89INS1_16FlashAttnFwdSm80INS1_25CollectiveMainloopFwdSm80ILi8ELi1ELb0EN4cute5tupleIJNS5_1CILi128EEENS7_ILi48EEENS7_ILi256EEEEEELi256ENS_6half_tEfNS_4arch4Sm80ELb0ELb0ELb0ELb1ELb0ELb1ELb1ELb1EEENS1_21CollectiveEpilogueFwdINS6_IJS8_SA_S9_EEENS6_IJNS7_ILi1EEESI_SI_EEESC_SE_Li256ELb1ELb1ELb1ELb0EEENS1_36VarlenDynamicPersistentTileSchedulerILi128ELi48ELi256ELi256ELb1ELb1ELb0ELb0ELb1ELb1EEEEEEEEEvNT_6ParamsE --------------------------
	.section	.text._ZN7cutlass13device_kernelIN5flash19enable_sm80_to_sm89INS1_16FlashAttnFwdSm80INS1_25CollectiveMainloopFwdSm80ILi8ELi1ELb0EN4cute5tupleIJNS5_1CILi128EEENS7_ILi48EEENS7_ILi256EEEEEELi256ENS_6half_tEfNS_4arch4Sm80ELb0ELb0ELb0ELb1ELb0ELb1ELb1ELb1EEENS1_21CollectiveEpilogueFwdINS6_IJS8_SA_S9_EEENS6_IJNS7_ILi1EEESI_SI_EEESC_SE_Li256ELb1ELb1ELb1ELb0EEENS1_36VarlenDynamicPersistentTileSchedulerILi128ELi48ELi256ELi256ELb1ELb1ELb0ELb0ELb1ELb1EEEEEEEEEvNT_6ParamsE,"ax",@progbits
	.sectioninfo	@"SHI_REGISTERS=255"
	.align	128
.text._ZN7cutlass13device_kernelIN5flash19enable_sm80_to_sm89INS1_16FlashAttnFwdSm80INS1_25CollectiveMainloopFwdSm80ILi8ELi1ELb0EN4cute5tupleIJNS5_1CILi128EEENS7_ILi48EEENS7_ILi256EEEEEELi256ENS_6half_tEfNS_4arch4Sm80ELb0ELb0ELb0ELb1ELb0ELb1ELb1ELb1EEENS1_21CollectiveEpilogueFwdINS6_IJS8_SA_S9_EEENS6_IJNS7_ILi1EEESI_SI_EEESC_SE_Li256ELb1ELb1ELb1ELb0EEENS1_36VarlenDynamicPersistentTileSchedulerILi128ELi48ELi256ELi256ELb1ELb1ELb0ELb0ELb1ELb1EEEEEEEEEvNT_6ParamsE:
        .type           _ZN7cutlass13device_kernelIN5flash19enable_sm80_to_sm89INS1_16FlashAttnFwdSm80INS1_25CollectiveMainloopFwdSm80ILi8ELi1ELb0EN4cute5tupleIJNS5_1CILi128EEENS7_ILi48EEENS7_ILi256EEEEEELi256ENS_6half_tEfNS_4arch4Sm80ELb0ELb0ELb0ELb1ELb0ELb1ELb1ELb1EEENS1_21CollectiveEpilogueFwdINS6_IJS8_SA_S9_EEENS6_IJNS7_ILi1EEESI_SI_EEESC_SE_Li256ELb1ELb1ELb1ELb0EEENS1_36VarlenDynamicPersistentTileSchedulerILi128ELi48ELi256ELi256ELb1ELb1ELb0ELb0ELb1ELb1EEEEEEEEEvNT_6ParamsE,@function
        .size           _ZN7cutlass13device_kernelIN5flash19enable_sm80_to_sm89INS1_16FlashAttnFwdSm80INS1_25CollectiveMainloopFwdSm80ILi8ELi1ELb0EN4cute5tupleIJNS5_1CILi128EEENS7_ILi48EEENS7_ILi256EEEEEELi256ENS_6half_tEfNS_4arch4Sm80ELb0ELb0ELb0ELb1ELb0ELb1ELb1ELb1EEENS1_21CollectiveEpilogueFwdINS6_IJS8_SA_S9_EEENS6_IJNS7_ILi1EEESI_SI_EEESC_SE_Li256ELb1ELb1ELb1ELb0EEENS1_36VarlenDynamicPersistentTileSchedulerILi128ELi48ELi256ELi256ELb1ELb1ELb0ELb0ELb1ELb1EEEEEEEEEvNT_6ParamsE,(.L_x_2598 - _ZN7cutlass13device_kernelIN5flash19enable_sm80_to_sm89INS1_16FlashAttnFwdSm80INS1_25CollectiveMainloopFwdSm80ILi8ELi1ELb0EN4cute5tupleIJNS5_1CILi128EEENS7_ILi48EEENS7_ILi256EEEEEELi256ENS_6half_tEfNS_4arch4Sm80ELb0ELb0ELb0ELb1ELb0ELb1ELb1ELb1EEENS1_21CollectiveEpilogueFwdINS6_IJS8_SA_S9_EEENS6_IJNS7_ILi1EEESI_SI_EEESC_SE_Li256ELb1ELb1ELb1ELb0EEENS1_36VarlenDynamicPersistentTileSchedulerILi128ELi48ELi256ELi256ELb1ELb1ELb0ELb0ELb1ELb1EEEEEEEEEvNT_6ParamsE)
        .other          _ZN7cutlass13device_kernelIN5flash19enable_sm80_to_sm89INS1_16FlashAttnFwdSm80INS1_25CollectiveMainloopFwdSm80ILi8ELi1ELb0EN4cute5tupleIJNS5_1CILi128EEENS7_ILi48EEENS7_ILi256EEEEEELi256ENS_6half_tEfNS_4arch4Sm80ELb0ELb0ELb0ELb1ELb0ELb1ELb1ELb1EEENS1_21CollectiveEpilogueFwdINS6_IJS8_SA_S9_EEENS6_IJNS7_ILi1EEESI_SI_EEESC_SE_Li256ELb1ELb1ELb1ELb0EEENS1_36VarlenDynamicPersistentTileSchedulerILi128ELi48ELi256ELi256ELb1ELb1ELb0ELb0ELb1ELb1EEEEEEEEEvNT_6ParamsE,@"STO_CUDA_ENTRY STV_DEFAULT"
_ZN7cutlass13device_kernelIN5flash19enable_sm80_to_sm89INS1_16FlashAttnFwdSm80INS1_25CollectiveMainloopFwdSm80ILi8ELi1ELb0EN4cute5tupleIJNS5_1CILi128EEENS7_ILi48EEENS7_ILi256EEEEEELi256ENS_6half_tEfNS_4arch4Sm80ELb0ELb0ELb0ELb1ELb0ELb1ELb1ELb1EEENS1_21CollectiveEpilogueFwdINS6_IJS8_SA_S9_EEENS6_IJNS7_ILi1EEESI_SI_EEESC_SE_Li256ELb1ELb1ELb1ELb0EEENS1_36VarlenDynamicPersistentTileSchedulerILi128ELi48ELi256ELi256ELb1ELb1ELb0ELb0ELb1ELb1EEEEEEEEEvNT_6ParamsE:
        /* <DEDUP_REMOVED lines=10> */
[----:B-1----:R1:W-:Y:S04]  /*00a0*/  @P0 STL.64 [R1], R4 ;  /* 0x0000000401000387 */ /* 0x0023e80000100a00 */
        /* <DEDUP_REMOVED lines=43> */
.L_x_1356:
        /* <DEDUP_REMOVED lines=17> */
.L_x_1542:
        /* <DEDUP_REMOVED lines=16> */
.L_x_1543:
[----:B--2---:R-:W-:-:S05]  /*0570*/  IMAD R0, R0, c[0x0][0x538], RZ ;  /* 0x00014e0000007a24 */ /* 0x004fca00078e02ff */
[----:B------:R-:W-:-:S04]  /*0580*/  IADD3 R6, R0, R6, RZ ;  /* 0x0000000600067210 */ /* 0x000fc80007ffe0ff */
[----:B------:R-:W-:-:S13]  /*0590*/  ISETP.GT.AND P0, PT, R6, UR4, PT ;  /* 0x0000000406007c0c */ /* 0x000fda000bf04270 */
[----:B-1----:R-:W-:Y:S05]  /*05a0*/  @!P0 BRA `(.L_x_1356) ;  /* 0xfffffdb000008947 */ /* 0x002fea000383ffff */
.L_x_1352:
[----:B------:R-:W-:-:S05]  /*05b0*/  IADD3 R12, -R0, R6, RZ ;  /* 0x00000006000c7210 */ /* 0x000fca0007ffe1ff */
[----:B------:R-:W-:-:S05]  /*05c0*/  IMAD R0, R4, c[0x0][0x538], R12 ;  /* 0x00014e0004007a24 */ /* 0x000fca00078e020c */
[----:B------:R-:W-:Y:S01]  /*05d0*/  ISETP.GT.AND P0, PT, R0, UR4, PT ;  /* 0x0000000400007c0c */ /* 0x000fe2000bf04270 */
[----:B------:R-:W-:-:S12]  /*05e0*/  BRA.DIV ~URZ, `(.L_x_1357) ;  /* 0x0001ad327f007947 */ /* 0x000fd8000b800000 */
[----:B------:R-:W-:-:S04]  /*05f0*/  VOTE.ANY R6, PT, !P0 ;  /* 0x0000000000067806 */ /* 0x000fc800040e0100 */
.L_x_1544:
[----:B------:R1:W2:Y:S01]  /*0600*/  POPC R13, R6 ;  /* 0x00000006000d7309 */ /* 0x0002a20000000000 */
[----:B------:R-:W-:Y:S05]  /*0610*/  BRA.DIV ~URZ, `(.L_x_1358) ;  /* 0x0001ad527f007947 */ /* 0x000fea000b800000 */
[----:B--2---:R-:W2:Y:S04]  /*0620*/  SHFL.IDX PT, R11, R8, R13, 0x1f ;  /* 0x00001f0d080b7589 */ /* 0x004ea800000e0000 */
[----:B------:R3:W4:Y:S02]  /*0630*/  SHFL.IDX PT, R10, R7, R13, 0x1f ;  /* 0x00001f0d070a7589 */ /* 0x00072400000e0000 */
[----:B---3--:R-:W-:Y:S02]  /*0640*/  MOV R7, RZ ;  /* 0x000000ff00077202 */ /* 0x008fe40000000f00 */
.L_x_1545:
[----:B--2-4-:R-:W-:Y:S01]  /*0650*/  ISETP.NE.AND P0, PT, R6, RZ, PT ;  /* 0x000000ff0600720c */ /* 0x014fe20003f05270 */
[----:B------:R-:W-:-:S12]  /*0660*/  BSSY B0, `(.L_x_1359) ;  /* 0x0000005000007945 */ /* 0x000fd80003800000 */
[----:B------:R-:W-:Y:S05]  /*0670*/  @!P0 BRA `(.L_x_1360) ;  /* 0x0000003000008947 */ /* 0x000fea0003800000 */
[----:B------:R-:W-:Y:S01]  /*0680*/  IADD3 R3, R13, -0x1, RZ ;  /* 0xffffffff0d037810 */ /* 0x000fe20007ffe0ff */
[----:B------:R-:W-:Y:S05]  /*0690*/  BRA.DIV ~URZ, `(.L_x_1361) ;  /* 0x0001adb27f007947 */ /* 0x000fea000b800000 */
[----:B------:R2:W3:Y:S02]  /*06a0*/  SHFL.IDX PT, R7, R4, R3, 0x1f ;  /* 0x00001f0304077589 */ /* 0x0004e400000e0000 */
.L_x_1360:
[----:B------:R-:W-:Y:S05]  /*06b0*/  BSYNC B0 ;  /* 0x0000000000007941 */ /* 0x000fea0003800000 */
.L_x_1359:
[----:B------:R-:W-:Y:S01]  /*06c0*/  IABS R0, R11 ;  /* 0x0000000b00007213 */ /* 0x000fe20000000000 */
[----:B--23--:R-:W-:-:S04]  /*06d0*/  IMAD R4, R7, c[0x0][0x538], R12 ;  /* 0x00014e0007047a24 */ /* 0x00cfc800078e020c */
[----:B------:R-:W-:Y:S01]  /*06e0*/  IMAD.MOV.U32 R5, RZ, RZ, R0 ;  /* 0x000000ffff057224 */ /* 0x000fe200078e0000 */
[----:B------:R-:W-:Y:S01]  /*06f0*/  IABS R0, R10 ;  /* 0x0000000a00007213 */ /* 0x000fe20000000000 */
[----:B------:R2:W-:Y:S01]  /*0700*/  STL [R1], R4 ;  /* 0x0000000401007387 */ /* 0x0005e20000100800 */
        /* <DEDUP_REMOVED lines=64> */
.L_x_1353:
[----:B------:R-:W-:Y:S01]  /*0b10*/  MOV R0, UR4 ;  /* 0x0000000400007c02 */ /* 0x000fe20008000f00 */
[----:B------:R-:W-:Y:S04]  /*0b20*/  STL [R1+0x4], RZ ;  /* 0x000004ff01007387 */ /* 0x000fe80000100800 */
[----:B------:R-:W-:Y:S04]  /*0b30*/  STL [R1+0x8], RZ ;  /* 0x000008ff01007387 */ /* 0x000fe80000100800 */
[----:B------:R1:W-:Y:S02]  /*0b40*/  STL [R1], R0 ;  /* 0x0000000001007387 */ /* 0x0003e40000100800 */
[----:B-1----:R-:W-:-:S05]  /*0b50*/  MOV R0, c[0x0][0x53c] ;  /* 0x00014f0000007a02 */ /* 0x002fca0000000f00 */
[----:B------:R1:W-:Y:S02]  /*0b60*/  STL [R1+0xc], R0 ;  /* 0x00000c0001007387 */ /* 0x0003e40000100800 */
.L_x_1362:
[----:B-1----:R-:W2:Y:S04]  /*0b70*/  LDL R4, [R1] ;  /* 0x0000000001047983 */ /* 0x002ea80000100800 */
[----:B------:R-:W2:Y:S04]  /*0b80*/  LDL R5, [R1+0x4] ;  /* 0x0000040001057983 */ /* 0x000ea80000100800 */
[----:B------:R-:W2:Y:S04]  /*0b90*/  LDL R6, [R1+0x8] ;  /* 0x0000080001067983 */ /* 0x000ea80000100800 */
[----:B------:R-:W2:Y:S01]  /*0ba0*/  LDL R7, [R1+0xc] ;  /* 0x00000c0001077983 */ /* 0x000ea20000100800 */
[----:B------:R-:W-:Y:S01]  /*0bb0*/  ISETP.NE.AND P0, PT, R14, RZ, PT ;  /* 0x000000ff0e00720c */ /* 0x000fe20003f05270 */
[----:B------:R-:W-:-:S12]  /*0bc0*/  WARPSYNC 0xffffffff ;  /* 0xffffffff00007948 */ /* 0x000fd80003800000 */
[----:B--2---:R1:W-:Y:S04]  /*0bd0*/  @!P0 STS.128 [0x20080], R4 ;  /* 0x02008004ff008388 */ /* 0x0043e80000000c00 */
[----:B------:R-:W-:Y:S06]  /*0be0*/  BAR.ARV 0x5, 0x100 ;  /* 0x0144000000007b1d */ /* 0x000fec0000002000 */
.L_x_1351:
        /* <DEDUP_REMOVED lines=10> */
[----:B------:R-:W-:-:S02]  /*0c90*/  SHF.R.S32.HI R206, RZ, 0x3, R14 ;  /* 0x00000003ffce7819 */ /* 0x000fc4000001140e */
[----:B------:R-:W-:Y:S02]  /*0ca0*/  LOP3.LUT R0, R0, 0xfffffffe, RZ, 0xc0, !PT ;  /* 0xfffffffe00007812 */ /* 0x000fe400078ec0ff */
[--C-:B------:R-:W-:Y:S01]  /*0cb0*/  SHF.R.S32.HI R9, RZ, 0x2, R15.reuse ;  /* 0x00000002ff097819 */ /* 0x100fe2000001140f */
[----:B-1----:R-:W-:Y:S01]  /*0cc0*/  IMAD.SHL.U32 R4, R206, 0x40, RZ ;  /* 0x00000040ce047824 */ /* 0x002fe200078e00ff */
[----:B------:R-:W-:Y:S01]  /*0cd0*/  LOP3.LUT R5, R14, 0xfffffff8, RZ, 0xc0, !PT ;  /* 0xfffffff80e057812 */ /* 0x000fe200078ec0ff */
[----:B------:R-:W-:Y:S01]  /*0ce0*/  IMAD.IADD R12, R3, 0x1, -R0 ;  /* 0x00000001030c7824 */ /* 0x000fe200078e0a00 */
[----:B------:R-:W-:Y:S02]  /*0cf0*/  LOP3.LUT R0, R2, 0xfffffff0, RZ, 0xc0, !PT ;  /* 0xfffffff002007812 */ /* 0x000fe400078ec0ff */
[----:B------:R-:W-:Y:S01]  /*0d00*/  SHF.R.S32.HI R3, RZ, 0x1f, R15 ;  /* 0x0000001fff037819 */ /* 0x000fe2000001140f */
[----:B------:R-:W-:Y:S01]  /*0d10*/  IMAD.IADD R216, R16, 0x1, -R5 ;  /* 0x0000000110d87824 */ /* 0x000fe200078e0a05 */
[----:B------:R-:W-:Y:S01]  /*0d20*/  LEA.HI R11, R8, R16, RZ, 0x5 ;  /* 0x00000010080b7211 */ /* 0x000fe200078f28ff */
[----:B------:R-:W-:Y:S01]  /*0d30*/  IMAD.IADD R0, R16, 0x1, -R0 ;  /* 0x0000000110007824 */ /* 0x000fe200078e0a00 */
[----:B------:R-:W-:Y:S01]  /*0d40*/  LEA.HI R2, R3, R9, RZ, 0x3 ;  /* 0x0000000903027211 */ /* 0x000fe200078f18ff */
[C---:B------:R-:W-:Y:S01]  /*0d50*/  IMAD.SHL.U32 R134, R216.reuse, 0x8, RZ ;  /* 0x00000008d8867824 */ /* 0x040fe200078e00ff */
[----:B------:R-:W-:Y:S01]  /*0d60*/  SHF.R.S32.HI R6, RZ, 0x5, R11 ;  /* 0x00000005ff067819 */ /* 0x000fe2000001140b */
[----:B------:R-:W-:Y:S01]  /*0d70*/  IMAD.SHL.U32 R138, R216, 0x4, RZ ;  /* 0x00000004d88a7824 */ /* 0x000fe200078e00ff */
[----:B------:R-:W-:-:S02]  /*0d80*/  SHF.R.S32.HI R5, RZ, 0x1f, R0 ;  /* 0x0000001fff057819 */ /* 0x000fc40000011400 */
[----:B------:R-:W-:Y:S02]  /*0d90*/  LOP3.LUT R3, R2, 0xfffffff8, RZ, 0xc0, !PT ;  /* 0xfffffff802037812 */ /* 0x000fe400078ec0ff */
[----:B------:R-:W-:Y:S02]  /*0da0*/  LOP3.LUT R2, R4, 0x1c0, RZ, 0xc0, !PT ;  /* 0x000001c004027812 */ /* 0x000fe400078ec0ff */
[----:B------:R-:W-:Y:S01]  /*0db0*/  LEA.HI R13, R5, R0, RZ, 0x3 ;  /* 0x00000000050d7211 */ /* 0x000fe200078f18ff */
[----:B------:R-:W-:Y:S01]  /*0dc0*/  IMAD.IADD R9, R9, 0x1, -R3 ;  /* 0x0000000109097824 */ /* 0x000fe200078e0a03 */
[----:B------:R-:W-:Y:S01]  /*0dd0*/  SHF.R.U32.HI R4, RZ, 0x3, R2 ;  /* 0x00000003ff047819 */ /* 0x000fe20000011602 */
[----:B------:R-:W-:Y:S01]  /*0de0*/  IMAD.SHL.U32 R5, R216, 0x40, RZ ;  /* 0x00000040d8057824 */ /* 0x000fe200078e00ff */
[----:B------:R-:W-:Y:S02]  /*0df0*/  LOP3.LUT R2, R2, 0x38, R134, 0xf8, !PT ;  /* 0x0000003802027812 */ /* 0x000fe400078ef886 */
[----:B------:R-:W-:-:S02]  /*0e00*/  LOP3.LUT R3, R13, 0xfffffff8, RZ, 0xc0, !PT ;  /* 0xfffffff80d037812 */ /* 0x000fc400078ec0ff */
[----:B------:R-:W-:Y:S02]  /*0e10*/  LOP3.LUT R10, R2, R4, RZ, 0x3c, !PT ;  /* 0x00000004020a7212 */ /* 0x000fe400078e3cff */
[----:B------:R-:W-:Y:S01]  /*0e20*/  LOP3.LUT R2, R5, 0x1c0, RZ, 0xc0, !PT ;  /* 0x000001c005027812 */ /* 0x000fe200078ec0ff */
[----:B------:R-:W-:Y:S01]  /*0e30*/  IMAD.IADD R7, R0, 0x1, -R3 ;  /* 0x0000000100077824 */ /* 0x000fe200078e0a03 */
[----:B------:R-:W-:Y:S02]  /*0e40*/  LOP3.LUT R3, R11, 0xffffffe0, RZ, 0xc0, !PT ;  /* 0xffffffe00b037812 */ /* 0x000fe400078ec0ff */
[----:B------:R-:W-:Y:S02]  /*0e50*/  LOP3.LUT R4, R2, 0x8, R14, 0xf8, !PT ;  /* 0x0000000802047812 */ /* 0x000fe400078ef80e */
[----:B------:R-:W-:Y:S01]  /*0e60*/  SHF.R.U32.HI R2, RZ, 0x3, R2 ;  /* 0x00000003ff027819 */ /* 0x000fe20000011602 */
[----:B------:R-:W-:Y:S01]  /*0e70*/  IMAD.IADD R17, R16, 0x1, -R3 ;  /* 0x0000000110117824 */ /* 0x000fe200078e0a03 */
[----:B------:R-:W-:-:S02]  /*0e80*/  LEA.HI R5, R8, R16, RZ, 0x6 ;  /* 0x0000001008057211 */ /* 0x000fc400078f30ff */
[----:B------:R-:W-:Y:S02]  /*0e90*/  SHF.R.S32.HI R0, RZ, 0x1f, R11 ;  /* 0x0000001fff007819 */ /* 0x000fe4000001140b */
[----:B------:R-:W-:Y:S01]  /*0ea0*/  LOP3.LUT R11, R4, R2, RZ, 0x3c, !PT ;  /* 0x00000002040b7212 */ /* 0x000fe200078e3cff */
[----:B------:R-:W-:Y:S01]  /*0eb0*/  IMAD.SHL.U32 R4, R5, 0x8, RZ ;  /* 0x0000000805047824 */ /* 0x000fe200078e00ff */
[----:B------:R-:W-:Y:S02]  /*0ec0*/  LEA.HI R0, R0, R6, RZ, 0x3 ;  /* 0x0000000600007211 */ /* 0x000fe400078f18ff */
[----:B------:R-:W-:Y:S02]  /*0ed0*/  LOP3.LUT R3, R15, 0xfffffffc, RZ, 0xc0, !PT ;  /* 0xfffffffc0f037812 */ /* 0x000fe400078ec0ff */
[----:B------:R-:W-:Y:S02]  /*0ee0*/  SHF.R.S32.HI R5, RZ, 0x1f, R17 ;  /* 0x0000001fff057819 */ /* 0x000fe40000011411 */
[----:B------:R-:W-:Y:S01]  /*0ef0*/  LOP3.LUT R2, R0, 0xffffff8, RZ, 0xc0, !PT ;  /* 0x0ffffff800027812 */ /* 0x000fe200078ec0ff */
[----:B------:R-:W-:Y:S01]  /*0f00*/  IMAD.IADD R0, R16, 0x1, -R3 ;  /* 0x0000000110007824 */ /* 0x000fe200078e0a03 */
[----:B------:R-:W-:-:S02]  /*0f10*/  LEA.HI R14, R5, R17, RZ, 0x2 ;  /* 0x00000011050e7211 */ /* 0x000fc400078f10ff */
[----:B------:R-:W-:Y:S01]  /*0f20*/  LOP3.LUT R8, R4, 0xfffffe00, RZ, 0xc0, !PT ;  /* 0xfffffe0004087812 */ /* 0x000fe200078ec0ff */
[----:B------:R-:W-:Y:S01]  /*0f30*/  IMAD.IADD R4, R6, 0x1, -R2 ;  /* 0x0000000106047824 */ /* 0x000fe200078e0a02 */
[----:B------:R-:W-:Y:S02]  /*0f40*/  SHF.R.S32.HI R3, RZ, 0x2, R14 ;  /* 0x00000002ff037819 */ /* 0x000fe4000001140e */
[----:B------:R-:W-:Y:S02]  /*0f50*/  LEA.HI R2, R0, R0, RZ, 0x1 ;  /* 0x0000000000027211 */ /* 0x000fe400078f08ff */
[----:B------:R-:W-:Y:S01]  /*0f60*/  LOP3.LUT R202, R10, R8, RZ, 0xfc, !PT ;  /* 0x000000080aca7212 */ /* 0x000fe200078efcff */
[----:B------:R-:W-:Y:S01]  /*0f70*/  IMAD R16, R4, 0x10, R3 ;  /* 0x0000001004107824 */ /* 0x000fe200078e0203 */
[----:B------:R-:W-:Y:S01]  /*0f80*/  LOP3.LUT R2, R2, 0x1ffffffe, RZ, 0xc0, !PT ;  /* 0x1ffffffe02027812 */ /* 0x000fe200078ec0ff */
[C---:B------:R-:W-:Y:S01]  /*0f90*/  IMAD.SHL.U32 R3, R9.reuse, 0x40, RZ ;  /* 0x0000004009037824 */ /* 0x040fe200078e00ff */
[----:B------:R-:W-:Y:S01]  /*0fa0*/  LOP3.LUT R5, R9, 0x1, RZ, 0xc0, !PT ;  /* 0x0000000109057812 */ /* 0x000fe200078ec0ff */
[----:B------:R-:W-:Y:S01]  /*0fb0*/  IMAD.SHL.U32 R4, R7, 0x40, RZ ;  /* 0x0000004007047824 */ /* 0x000fe200078e00ff */
[----:B------:R-:W-:Y:S01]  /*0fc0*/  IADD3 R18, R206, 0x60, RZ ;  /* 0x00000060ce127810 */ /* 0x000fe20007ffe0ff */
[----:B------:R-:W-:Y:S01]  /*0fd0*/  IMAD.SHL.U32 R10, R6, 0x400, RZ ;  /* 0x00000400060a7824 */ /* 0x000fe200078e00ff */
[----:B------:R-:W-:Y:S01]  /*0fe0*/  LOP3.LUT R3, R3, 0x1c0, RZ, 0xc0, !PT ;  /* 0x000001c003037812 */ /* 0x000fe200078ec0ff */
[----:B------:R-:W-:Y:S01]  /*0ff0*/  IMAD.IADD R15, R0, 0x1, -R2 ;  /* 0x00000001000f7824 */ /* 0x000fe200078e0a02 */
[----:B------:R-:W-:Y:S01]  /*1000*/  LOP3.LUT R2, R4, 0x1c0, RZ, 0xc0, !PT ;  /* 0x000001c004027812 */ /* 0x000fe200078ec0ff */
[----:B------:R-:W-:Y:S01]  /*1010*/  IMAD.SHL.U32 R6, R12, 0x8, RZ ;  /* 0x000000080c067824 */ /* 0x000fe200078e00ff */
[----:B------:R-:W-:Y:S01]  /*1020*/  ISETP.NE.U32.AND P0, PT, R5, 0x1, PT ;  /* 0x000000010500780c */ /* 0x000fe20003f05070 */
[----:B------:R-:W-:Y:S01]  /*1030*/  IMAD R5, R0, 0x2, R10 ;  /* 0x0000000200057824 */ /* 0x000fe200078e020a */
[----:B------:R-:W-:Y:S01]  /*1040*/  LEA.HI R3, R3, R3, RZ, 0x1d ;  /* 0x0000000303037211 */ /* 0x000fe200078fe8ff */
[----:B------:R-:W-:Y:S01]  /*1050*/  IMAD R0, R12, 0x200, R11 ;  /* 0x000002000c007824 */ /* 0x000fe200078e020b */
[----:B------:R-:W-:Y:S01]  /*1060*/  LOP3.LUT R4, R2, 0x8, R6, 0xf8, !PT ;  /* 0x0000000802047812 */ /* 0x000fe200078ef806 */
[----:B------:R-:W-:Y:S01]  /*1070*/  IMAD.SHL.U32 R6, R13, 0x40, RZ ;  /* 0x000000400d067824 */ /* 0x000fe200078e00ff */
[----:B------:R-:W-:Y:S01]  /*1080*/  SHF.R.U32.HI R2, RZ, 0x3, R2 ;  /* 0x00000003ff027819 */ /* 0x000fe20000011602 */
[----:B------:R-:W-:Y:S01]  /*1090*/  IMAD.IADD R11, R5, 0x1, R3 ;  /* 0x00000001050b7824 */ /* 0x000fe200078e0203 */
[----:B------:R-:W-:Y:S01]  /*10a0*/  IADD3 R19, R206, 0x40, RZ ;  /* 0x00000040ce137810 */ /* 0x000fe20007ffe0ff */
[----:B------:R-:W-:Y:S01]  /*10b0*/  STL [R1+0x58], R16 ;  /* 0x0000581001007387 */ /* 0x000fe20000100800 */
[----:B------:R-:W-:Y:S01]  /*10c0*/  IADD3 R140, R138, 0x40, RZ ;  /* 0x000000408a8c7810 */ /* 0x000fe20007ffe0ff */
[----:B------:R-:W-:Y:S01]  /*10d0*/  IMAD.SHL.U32 R202, R202, 0x2, RZ ;  /* 0x00000002caca7824 */ /* 0x000fe200078e00ff */
[----:B------:R-:W-:Y:S01]  /*10e0*/  R2P PR, R9, 0x6 ;  /* 0x0000000609007804 */ /* 0x000fe20000000000 */
[----:B------:R-:W-:Y:S01]  /*10f0*/  IMAD.SHL.U32 R3, R19, 0x40, RZ ;  /* 0x0000004013037824 */ /* 0x000fe200078e00ff */
[C---:B------:R-:W-:Y:S01]  /*1100*/  LOP3.LUT P4, RZ, R7.reuse, 0x2, RZ, 0xc0, !PT ;  /* 0x0000000207ff7812 */ /* 0x040fe2000788c0ff */
[----:B------:R-:W-:Y:S01]  /*1110*/  IMAD.IADD R133, R138, 0x1, R140 ;  /* 0x000000018a857824 */ /* 0x000fe200078e028c */
[----:B------:R-:W-:-:S02]  /*1120*/  LOP3.LUT P3, RZ, R7, 0x4, RZ, 0xc0, !PT ;  /* 0x0000000407ff7812 */ /* 0x000fc4000786c0ff */
[----:B------:R-:W-:Y:S01]  /*1130*/  LOP3.LUT R7, R4, R2, RZ, 0x3c, !PT ;  /* 0x0000000204077212 */ /* 0x000fe200078e3cff */
[----:B------:R-:W-:Y:S01]  /*1140*/  IMAD.SHL.U32 R2, R18, 0x40, RZ ;  /* 0x0000004012027824 */ /* 0x000fe200078e00ff */
[----:B------:R-:W-:Y:S02]  /*1150*/  SHF.R.S32.HI R5, RZ, 0x1f, R19 ;  /* 0x0000001fff057819 */ /* 0x000fe40000011413 */
[----:B------:R-:W-:Y:S02]  /*1160*/  SHF.R.S32.HI R4, RZ, 0x1f, R18 ;  /* 0x0000001fff047819 */ /* 0x000fe40000011412 */
[----:B------:R-:W-:Y:S02]  /*1170*/  LEA.HI R5, R5, R19, RZ, 0x3 ;  /* 0x0000001305057211 */ /* 0x000fe400078f18ff */
[----:B------:R-:W-:Y:S02]  /*1180*/  LOP3.LUT R19, R2, 0x1c0, RZ, 0xc0, !PT ;  /* 0x000001c002137812 */ /* 0x000fe400078ec0ff */
[----:B------:R-:W-:Y:S01]  /*1190*/  SHF.R.S32.HI R2, RZ, 0x1f, R133 ;  /* 0x0000001fff027819 */ /* 0x000fe20000011485 */
[----:B------:R-:W-:Y:S01]  /*11a0*/  IMAD.SHL.U32 R8, R5, 0x40, RZ ;  /* 0x0000004005087824 */ /* 0x000fe200078e00ff */
[----:B------:R-:W-:-:S02]  /*11b0*/  LOP3.LUT R20, R3, 0x1c0, RZ, 0xc0, !PT ;  /* 0x000001c003147812 */ /* 0x000fc400078ec0ff */
[----:B------:R-:W-:Y:S02]  /*11c0*/  LEA.HI R4, R4, R18, RZ, 0x3 ;  /* 0x0000001204047211 */ /* 0x000fe400078f18ff */
[CC--:B------:R-:W-:Y:S02]  /*11d0*/  LEA.HI R3, R2.reuse, R133.reuse, RZ, 0x6 ;  /* 0x0000008502037211 */ /* 0x0c0fe400078f30ff */
[----:B------:R-:W-:Y:S01]  /*11e0*/  LEA.HI R2, R2, R133, RZ, 0x3 ;  /* 0x0000008502027211 */ /* 0x000fe200078f18ff */
[----:B------:R-:W-:Y:S01]  /*11f0*/  IMAD.SHL.U32 R9, R4, 0x40, RZ ;  /* 0x0000004004097824 */ /* 0x000fe200078e00ff */
[----:B------:R-:W-:Y:S01]  /*1200*/  LOP3.LUT R4, R6, 0xfffffe00, RZ, 0xc0, !PT ;  /* 0xfffffe0006047812 */ /* 0x000fe200078ec0ff */
[----:B------:R-:W-:Y:S01]  /*1210*/  IMAD.SHL.U32 R5, R3, 0x80, RZ ;  /* 0x0000008003057824 */ /* 0x000fe200078e00ff */
[----:B------:R-:W-:Y:S02]  /*1220*/  SHF.R.U32.HI R12, RZ, 0x3, R20 ;  /* 0x00000003ff0c7819 */ /* 0x000fe40000011614 */
[----:B------:R-:W-:-:S02]  /*1230*/  LOP3.LUT R6, R20, 0x38, R2, 0xf8, !PT ;  /* 0x0000003814067812 */ /* 0x000fc400078ef802 */
[----:B------:R-:W-:Y:S02]  /*1240*/  LOP3.LUT R3, R19, 0x38, R2, 0xf8, !PT ;  /* 0x0000003813037812 */ /* 0x000fe400078ef802 */
[----:B------:R-:W-:Y:S02]  /*1250*/  LOP3.LUT R2, R5, 0xffffe000, RZ, 0xc0, !PT ;  /* 0xffffe00005027812 */ /* 0x000fe400078ec0ff */
[----:B------:R-:W-:Y:S02]  /*1260*/  SHF.R.U32.HI R18, RZ, 0x3, R19 ;  /* 0x00000003ff127819 */ /* 0x000fe40000011613 */
[----:B------:R-:W-:Y:S02]  /*1270*/  LOP3.LUT R13, R8, 0xfffffe00, RZ, 0xc0, !PT ;  /* 0xfffffe00080d7812 */ /* 0x000fe400078ec0ff */
[----:B------:R-:W-:Y:S01]  /*1280*/  LOP3.LUT R5, R6, R12, RZ, 0x3c, !PT ;  /* 0x0000000c06057212 */ /* 0x000fe200078e3cff */
[----:B------:R-:W-:Y:S01]  /*1290*/  IMAD.SHL.U32 R12, R11, 0x2, RZ ;  /* 0x000000020b0c7824 */ /* 0x000fe200078e00ff */
[----:B------:R-:W-:Y:S01]  /*12a0*/  LOP3.LUT R8, R9, 0xfffffe00, RZ, 0xc0, !PT ;  /* 0xfffffe0009087812 */ /* 0x000fe200078ec0ff */
[----:B------:R1:W-:Y:S01]  /*12b0*/  STL [R1+0x48], R13 ;  /* 0x0000480d01007387 */ /* 0x0003e20000100800 */
[----:B------:R-:W-:-:S02]  /*12c0*/  LOP3.LUT R3, R3, R18, RZ, 0x3c, !PT ;  /* 0x0000001203037212 */ /* 0x000fc400078e3cff */
[----:B------:R-:W-:Y:S01]  /*12d0*/  IADD3 R9, R5, R2, R13 ;  /* 0x0000000205097210 */ /* 0x000fe20007ffe00d */
[----:B------:R-:W-:Y:S01]  /*12e0*/  STL [R1+0x1c], R12 ;  /* 0x00001c0c01007387 */ /* 0x000fe20000100800 */
[C---:B------:R-:W-:Y:S02]  /*12f0*/  IADD3 R5, R12.reuse, 0x80, RZ ;  /* 0x000000800c057810 */ /* 0x040fe40007ffe0ff */
[----:B------:R-:W-:Y:S01]  /*1300*/  IADD3 R11, R12, 0x70, RZ ;  /* 0x000000700c0b7810 */ /* 0x000fe20007ffe0ff */
[----:B------:R2:W-:Y:S01]  /*1310*/  STL [R1+0x44], R8 ;  /* 0x0000440801007387 */ /* 0x0005e20000100800 */
[----:B------:R-:W-:Y:S02]  /*1320*/  @P0 IADD3 R11, R5, 0x10, RZ ;  /* 0x00000010050b0810 */ /* 0x000fe40007ffe0ff */
[----:B------:R-:W-:Y:S02]  /*1330*/  LEA R188, R0, 0xa080, 0x1 ;  /* 0x0000a08000bc7811 */ /* 0x000fe400078e08ff */
[----:B------:R-:W-:Y:S01]  /*1340*/  LEA R9, R9, 0x10080, 0x1 ;  /* 0x0001008009097811 */ /* 0x000fe200078e08ff */
[----:B------:R-:W-:Y:S01]  /*1350*/  STL [R1+0x20], R11 ;  /* 0x0000200b01007387 */ /* 0x000fe20000100800 */
[----:B------:R-:W-:-:S02]  /*1360*/  SHF.R.S32.HI R135, RZ, 0x1f, R134 ;  /* 0x0000001fff877819 */ /* 0x000fc40000011486 */
[C---:B------:R-:W-:Y:S02]  /*1370*/  IADD3 R142, R138.reuse, 0x20, RZ ;  /* 0x000000208a8e7810 */ /* 0x040fe40007ffe0ff */
[----:B------:R-:W-:Y:S02]  /*1380*/  IADD3 R141, R138, 0x60, RZ ;  /* 0x000000608a8d7810 */ /* 0x000fe40007ffe0ff */
[C---:B------:R-:W-:Y:S02]  /*1390*/  IADD3 R208, R134.reuse, 0x80, RZ ;  /* 0x0000008086d07810 */ /* 0x040fe40007ffe0ff */
[----:B------:R-:W-:Y:S01]  /*13a0*/  IADD3 R209, R134, 0xc0, RZ ;  /* 0x000000c086d17810 */ /* 0x000fe20007ffe0ff */
[----:B-1----:R-:W-:-:S05]  /*13b0*/  IMAD R13, R15, 0x8, R16 ;  /* 0x000000080f0d7824 */ /* 0x002fca00078e0210 */
[----:B------:R1:W-:Y:S01]  /*13c0*/  STL [R1+0x5c], R13 ;  /* 0x00005c0d01007387 */ /* 0x0003e20000100800 */
[----:B--2---:R-:W-:Y:S02]  /*13d0*/  IADD3 R8, R3, R2, R8 ;  /* 0x0000000203087210 */ /* 0x004fe40007ffe008 */
[----:B------:R-:W-:Y:S02]  /*13e0*/  IADD3 R2, R206, 0x20, RZ ;  /* 0x00000020ce027810 */ /* 0x000fe40007ffe0ff */
[----:B------:R-:W-:Y:S02]  /*13f0*/  LOP3.LUT R2, R14, 0x7ffffffc, RZ, 0xc0, !PT ;  /* 0x7ffffffc0e027812 */ /* 0x000fe400078ec0ff */
[CC--:B------:R-:W-:Y:S01]  /*1400*/  IADD3 R3, R7.reuse, R4.reuse, R10 ;  /* 0x0000000407037210 */ /* 0x0c0fe20007ffe00a */
[----:B------:R-:W-:Y:S01]  /*1410*/  IMAD.MOV.U32 R10, RZ, RZ, 0x40 ;  /* 0x00000040ff0a7424 */ /* 0x000fe200078e00ff */
[----:B------:R-:W-:Y:S01]  /*1420*/  LOP3.LUT R4, R7, R4, RZ, 0xfc, !PT ;  /* 0x0000000407047212 */ /* 0x000fe200078efcff */
[----:B------:R-:W-:Y:S01]  /*1430*/  IMAD.IADD R2, R17, 0x1, -R2 ;  /* 0x0000000111027824 */ /* 0x000fe200078e0a02 */
[----:B------:R-:W-:Y:S01]  /*1440*/  LEA R194, R3, 0x10080, 0x1 ;  /* 0x0001008003c27811 */ /* 0x000fe200078e08ff */
[----:B------:R-:W-:Y:S01]  /*1450*/  IMAD.MOV.U32 R7, RZ, RZ, 0x20 ;  /* 0x00000020ff077424 */ /* 0x000fe200078e00ff */
[----:B------:R-:W-:Y:S01]  /*1460*/  SEL R5, R10, 0xffffffc0, !P2 ;  /* 0xffffffc00a057807 */ /* 0x000fe20005000000 */
[----:B------:R-:W-:Y:S01]  /*1470*/  IMAD.SHL.U32 R217, R2, 0x2, RZ ;  /* 0x0000000202d97824 */ /* 0x000fe200078e00ff */
[----:B------:R-:W-:-:S02]  /*1480*/  SEL R0, R10, 0xffffffc0, !P3 ;  /* 0xffffffc00a007807 */ /* 0x000fc40005800000 */
[----:B------:R-:W-:Y:S01]  /*1490*/  SEL R6, R7, 0xffffffe0, !P1 ;  /* 0xffffffe007067807 */ /* 0x000fe20004800000 */
[----:B------:R-:W-:Y:S01]  /*14a0*/  IMAD.IADD R3, R5, 0x1, R11 ;  /* 0x0000000105037824 */ /* 0x000fe200078e020b */
[C---:B------:R-:W-:Y:S01]  /*14b0*/  IADD3 R22, R217.reuse, 0x8, RZ ;  /* 0x00000008d9167810 */ /* 0x040fe20007ffe0ff */
[----:B------:R-:W-:Y:S01]  /*14c0*/  IMAD.IADD R197, R194, 0x1, R0 ;  /* 0x00000001c2c57824 */ /* 0x000fe200078e0200 */
[C---:B------:R-:W-:Y:S02]  /*14d0*/  IADD3 R21, R217.reuse, 0x10, RZ ;  /* 0x00000010d9157810 */ /* 0x040fe40007ffe0ff */
[C---:B------:R-:W-:Y:S02]  /*14e0*/  IADD3 R18, R217.reuse, 0x28, RZ ;  /* 0x00000028d9127810 */ /* 0x040fe40007ffe0ff */
[C---:B------:R-:W-:Y:S02]  /*14f0*/  IADD3 R19, R217.reuse, 0x20, RZ ;  /* 0x00000020d9137810 */ /* 0x040fe40007ffe0ff */
[----:B------:R-:W-:-:S02]  /*1500*/  IADD3 R14, R217, 0x40, RZ ;  /* 0x00000040d90e7810 */ /* 0x000fc40007ffe0ff */
[----:B------:R-:W-:Y:S02]  /*1510*/  SEL R2, R7, 0xffffffe0, !P4 ;  /* 0xffffffe007027807 */ /* 0x000fe40006000000 */
[C---:B------:R-:W-:Y:S02]  /*1520*/  IADD3 R16, R217.reuse, 0x38, RZ ;  /* 0x00000038d9107810 */ /* 0x040fe40007ffe0ff */
[----:B------:R-:W-:Y:S01]  /*1530*/  IADD3 R7, R217, 0x50, RZ ;  /* 0x00000050d9077810 */ /* 0x000fe20007ffe0ff */
[----:B------:R-:W-:Y:S01]  /*1540*/  IMAD.IADD R195, R194, 0x1, R2 ;  /* 0x00000001c2c37824 */ /* 0x000fe200078e0202 */
[----:B------:R-:W-:Y:S02]  /*1550*/  SHF.R.S32.HI R10, RZ, 0x1f, R22 ;  /* 0x0000001fff0a7819 */ /* 0x000fe40000011416 */
[----:B------:R-:W-:Y:S01]  /*1560*/  SHF.R.S32.HI R7, RZ, 0x1f, R21 ;  /* 0x0000001fff077819 */ /* 0x000fe20000011415 */
[----:B------:R-:W-:Y:S01]  /*1570*/  IMAD.IADD R196, R195, 0x1, R0 ;  /* 0x00000001c3c47824 */ /* 0x000fe200078e0200 */
[----:B------:R-:W-:-:S02]  /*1580*/  SHF.R.S32.HI R10, RZ, 0x1f, R18 ;  /* 0x0000001fff0a7819 */ /* 0x000fc40000011412 */
[----:B------:R-:W-:Y:S02]  /*1590*/  SHF.R.S32.HI R7, RZ, 0x1f, R19 ;  /* 0x0000001fff077819 */ /* 0x000fe40000011413 */
[----:B------:R-:W-:Y:S01]  /*15a0*/  SHF.R.S32.HI R10, RZ, 0x1f, R14 ;  /* 0x0000001fff0a7819 */ /* 0x000fe2000001140e */
[C---:B------:R-:W-:Y:S01]  /*15b0*/  IMAD.IADD R10, R12.reuse, 0x1, R5 ;  /* 0x000000010c0a7824 */ /* 0x040fe200078e0205 */
[----:B------:R-:W-:Y:S01]  /*15c0*/  SHF.R.S32.HI R7, RZ, 0x1f, R16 ;  /* 0x0000001fff077819 */ /* 0x000fe20000011410 */
[----:B------:R-:W-:Y:S01]  /*15d0*/  IMAD.IADD R7, R12, 0x1, R6 ;  /* 0x000000010c077824 */ /* 0x000fe200078e0206 */
[----:B------:R-:W-:Y:S01]  /*15e0*/  LEA R190, R4, 0x4080, 0x1 ;  /* 0x0000408004be7811 */ /* 0x000fe200078e08ff */
[----:B------:R-:W-:Y:S01]  /*15f0*/  IMAD.IADD R6, R6, 0x1, R11 ;  /* 0x0000000106067824 */ /* 0x000fe200078e020b */
[----:B------:R-:W-:Y:S01]  /*1600*/  STL [R1+0x3c], R10 ;  /* 0x00003c0a01007387 */ /* 0x000fe20000100800 */
[----:B------:R-:W-:Y:S02]  /*1610*/  LEA R8, R8, 0x10080, 0x1 ;  /* 0x0001008008087811 */ /* 0x000fe400078e08ff */
[--C-:B------:R-:W-:Y:S01]  /*1620*/  IMAD.IADD R191, R2, 0x1, R190.reuse ;  /* 0x0000000102bf7824 */ /* 0x100fe200078e02be */
[----:B------:R2:W-:Y:S01]  /*1630*/  STL [R1+0x28], R7 ;  /* 0x0000280701007387 */ /* 0x0005e20000100800 */
[----:B------:R-:W-:Y:S01]  /*1640*/  IMAD.IADD R2, R6, 0x1, R5 ;  /* 0x0000000106027824 */ /* 0x000fe200078e0205 */
[C---:B------:R-:W-:Y:S01]  /*1650*/  IADD3 R20, R217.reuse, 0x18, RZ ;  /* 0x00000018d9147810 */ /* 0x040fe20007ffe0ff */
[C---:B------:R-:W-:Y:S01]  /*1660*/  IMAD.IADD R193, R0.reuse, 0x1, R190 ;  /* 0x0000000100c17824 */ /* 0x040fe200078e02be */
[----:B------:R3:W-:Y:S01]  /*1670*/  STL [R1+0x50], R9 ;  /* 0x0000500901007387 */ /* 0x0007e20000100800 */
[C---:B------:R-:W-:Y:S01]  /*1680*/  IADD3 R17, R217.reuse, 0x30, RZ ;  /* 0x00000030d9117810 */ /* 0x040fe20007ffe0ff */
[----:B------:R-:W-:Y:S01]  /*1690*/  IMAD.IADD R192, R0, 0x1, R191 ;  /* 0x0000000100c07824 */ /* 0x000fe200078e02bf */
[----:B-1----:R-:W-:Y:S01]  /*16a0*/  IADD3 R13, R217, 0x48, RZ ;  /* 0x00000048d90d7810 */ /* 0x002fe20007ffe0ff */
[----:B------:R3:W-:Y:S01]  /*16b0*/  STL [R1+0x4c], R8 ;  /* 0x00004c0801007387 */ /* 0x0007e20000100800 */
[----:B------:R-:W-:-:S02]  /*16c0*/  SHF.R.S32.HI R15, RZ, 0x1f, R20 ;  /* 0x0000001fff0f7819 */ /* 0x000fc40000011414 */
[----:B------:R-:W-:Y:S02]  /*16d0*/  SHF.R.S32.HI R15, RZ, 0x1f, R17 ;  /* 0x0000001fff0f7819 */ /* 0x000fe40000011411 */
[----:B------:R-:W-:Y:S01]  /*16e0*/  SHF.R.S32.HI R13, RZ, 0x1f, R13 ;  /* 0x0000001fff0d7819 */ /* 0x000fe2000001140d */
[----:B--2---:R-:W-:-:S05]  /*16f0*/  IMAD.IADD R7, R5, 0x1, R7 ;  /* 0x0000000105077824 */ /* 0x004fca00078e0207 */
[----:B------:R3:W-:Y:S04]  /*1700*/  STL [R1+0x34], R7 ;  /* 0x0000340701007387 */ /* 0x0007e80000100800 */
[----:B------:R3:W-:Y:S04]  /*1710*/  STL [R1+0x30], R3 ;  /* 0x0000300301007387 */ /* 0x0007e80000100800 */
[----:B------:R3:W-:Y:S04]  /*1720*/  STL [R1+0x24], R6 ;  /* 0x0000240601007387 */ /* 0x0007e80000100800 */
[----:B------:R3:W-:Y:S02]  /*1730*/  STL [R1+0x2c], R2 ;  /* 0x00002c0201007387 */ /* 0x0007e40000100800 */
.L_x_1541:
[----:B------:R-:W2:Y:S01]  /*1740*/  LDL R0, [R1+0xc] ;  /* 0x00000c0001007983 */ /* 0x000ea20000100800 */
[----:B------:R-:W-:Y:S01]  /*1750*/  IMAD.MOV.U32 R12, RZ, RZ, 0x4 ;  /* 0x00000004ff0c7424 */ /* 0x000fe200078e00ff */
[----:B------:R-:W-:-:S02]  /*1760*/  ISETP.NE.U32.AND P4, PT, RZ, c[0x0][0x360], PT ;  /* 0x0000d800ff007a0c */ /* 0x000fc40003f85070 */
[----:B------:R-:W-:Y:S01]  /*1770*/  ISETP.NE.U32.AND P0, PT, RZ, c[0x0][0x370], PT ;  /* 0x0000dc00ff007a0c */ /* 0x000fe20003f05070 */
[----:B---3--:R-:W3:Y:S01]  /*1780*/  LDL R9, [R1+0x8] ;  /* 0x0000080001097983 */ /* 0x008ee20000100800 */
        /* <DEDUP_REMOVED lines=9> */
[----:B------:R-:W-:-:S02]  /*1820*/  IMAD.MOV.U32 R176, RZ, RZ, RZ ;  /* 0x000000ffffb07224 */ /* 0x000fc400078e00ff */
[----:B------:R-:W-:Y:S01]  /*1830*/  IMAD.MOV.U32 R11, RZ, RZ, RZ ;  /* 0x000000ffff0b7224 */ /* 0x000fe200078e00ff */
[----:B--2---:R-:W-:Y:S02]  /*1840*/  SHF.R.S32.HI R29, RZ, 0x1f, R218 ;  /* 0x0000001fff1d7819 */ /* 0x004fe400000114da */
[C---:B------:R-:W-:Y:S02]  /*1850*/  @P4 LEA R2, P0, R218.reuse, c[0x0][0x360], 0x2 ;  /* 0x0000d800da024a11 */ /* 0x040fe400078010ff */
[C---:B------:R-:W-:Y:S02]  /*1860*/  @P2 LEA R4, P1, R218.reuse, c[0x0][0x370], 0x2 ;  /* 0x0000dc00da042a11 */ /* 0x040fe400078210ff */
        /* <DEDUP_REMOVED lines=15> */
[----:B---3--:R-:W-:-:S03]  /*1960*/  LOP3.LUT R28, R9, 0xffff, RZ, 0xc0, !PT ;  /* 0x0000ffff091c7812 */ /* 0x008fc600078ec0ff */
[----:B------:R4:W-:Y:S04]  /*1970*/  STL [R1+0x14], R29 ;  /* 0x0000141d01007387 */ /* 0x0009e80000100800 */
[----:B------:R4:W-:Y:S01]  /*1980*/  STL [R1+0x10], R28 ;  /* 0x0000101c01007387 */ /* 0x0009e20000100800 */
[----:B------:R-:W-:Y:S01]  /*1990*/  YIELD ;  /* 0x0000000000007946 */ /* 0x000fe20003800000 */
[----:B------:R-:W-:Y:S01]  /*19a0*/  P2R R19, PR, RZ, 0x40 ;  /* 0x00000040ff137803 */ /* 0x000fe20000000000 */
[----:B------:R-:W-:Y:S05]  /*19b0*/  @P4 BRA `(.L_x_1363) ;  /* 0x0000005000004947 */ /* 0x000fea0003800000 */
[----:B-----5:R-:W-:Y:S01]  /*19c0*/  MOV R177, c[0x0][0x168] ;  /* 0x00005a0000b17a02 */ /* 0x020fe20000000f00 */
[----:B------:R-:W-:Y:S05]  /*19d0*/  @!P3 BRA `(.L_x_1363) ;  /* 0x000000300000b947 */ /* 0x000fea0003800000 */
[----:B------:R-:W2:Y:S04]  /*19e0*/  LDG.E R8, [R6.64] ;  /* 0x0000000606087981 */ /* 0x000ea8000c1e1900 */
[----:B------:R-:W2:Y:S02]  /*19f0*/  LDG.E R0, [R6.64+0x4] ;  /* 0x0000040606007981 */ /* 0x000ea4000c1e1900 */
[----:B--2---:R-:W-:-:S02]  /*1a00*/  IADD3 R177, -R8, R0, RZ ;  /* 0x0000000008b17210 */ /* 0x004fc40007ffe1ff */
.L_x_1363:
[----:B------:R-:W-:-:S04]  /*1a10*/  ISETP.NE.U32.AND P0, PT, RZ, c[0x0][0x368], PT ;  /* 0x0000da00ff007a0c */ /* 0x000fc80003f05070 */
[----:B------:R-:W-:-:S13]  /*1a20*/  ISETP.NE.AND.EX P0, PT, RZ, c[0x0][0x36c], PT, P0 ;  /* 0x0000db00ff007a0c */ /* 0x000fda0003f05300 */
[----:B------:R-:W-:Y:S05]  /*1a30*/  @!P0 BRA `(.L_x_1364) ;  /* 0x0000004000008947 */ /* 0x000fea0003800000 */
[----:B----4-:R-:W-:-:S04]  /*1a40*/  LEA R4, P0, R218, c[0x0][0x368], 0x2 ;  /* 0x0000da00da047a11 */ /* 0x010fc800078010ff */
[----:B------:R-:W-:-:S05]  /*1a50*/  LEA.HI.X R5, R218, c[0x0][0x36c], R29, 0x2, P0 ;  /* 0x0000db00da057a11 */ /* 0x000fca00000f141d */
[----:B------:R1:W5:Y:S01]  /*1a60*/  LDG.E R10, [R4.64] ;  /* 0x00000006040a7981 */ /* 0x000362000c1e1900 */
[----:B------:R-:W-:Y:S05]  /*1a70*/  BRA `(.L_x_1365) ;  /* 0x0000005000007947 */ /* 0x000fea0003800000 */
.L_x_1364:
[----:B------:R-:W-:Y:S01]  /*1a80*/  MOV R10, c[0x0][0x1d0] ;  /* 0x00007400000a7a02 */ /* 0x000fe20000000f00 */
[----:B------:R-:W-:Y:S05]  /*1a90*/  @!P6 BRA `(.L_x_1365) ;  /* 0x000000300000e947 */ /* 0x000fea0003800000 */
[----:B----4-:R-:W2:Y:S04]  /*1aa0*/  LDG.E R6, [R4.64] ;  /* 0x0000000604067981 */ /* 0x010ea8000c1e1900 */
[----:B------:R-:W2:Y:S02]  /*1ab0*/  LDG.E R0, [R4.64+0x4] ;  /* 0x0000040604007981 */ /* 0x000ea4000c1e1900 */
[----:B--2---:R-:W-:Y:S02]  /*1ac0*/  IADD3 R10, -R6, R0, RZ ;  /* 0x00000000060a7210 */ /* 0x004fe40007ffe1ff */
.L_x_1365:
[----:B----4-:R2:W3:Y:S04]  /*1ad0*/  @P5 LDG.E R6, [R2.64] ;  /* 0x0000000602065981 */ /* 0x0104e8000c1e1900 */
[----:B-1----:R2:W3:Y:S01]  /*1ae0*/  @P5 LDG.E R4, [R2.64+0x4] ;  /* 0x0000040602045981 */ /* 0x0024e2000c1e1900 */
[----:B------:R-:W-:Y:S01]  /*1af0*/  ISETP.NE.U32.AND P0, PT, RZ, c[0x0][0x378], PT ;  /* 0x0000de00ff007a0c */ /* 0x000fe20003f05070 */
[----:B-----5:R-:W-:-:S03]  /*1b00*/  IMAD.MOV.U32 R158, RZ, RZ, R10 ;  /* 0x000000ffff9e7224 */ /* 0x020fc600078e000a */
[----:B------:R-:W-:Y:S01]  /*1b10*/  ISETP.NE.AND.EX P1, PT, RZ, c[0x0][0x37c], PT, P0 ;  /* 0x0000df00ff007a0c */ /* 0x000fe20003f25300 */
[----:B------:R-:W-:-:S12]  /*1b20*/  IMAD.MOV.U32 R0, RZ, RZ, c[0x0][0x228] ;  /* 0x00008a00ff007624 */ /* 0x000fd800078e00ff */
[----:B--2---:R-:W-:-:S04]  /*1b30*/  @P1 LEA R2, P0, R218, c[0x0][0x378], 0x2 ;  /* 0x0000de00da021a11 */ /* 0x004fc800078010ff */
[----:B------:R-:W-:-:S05]  /*1b40*/  @P1 LEA.HI.X R3, R218, c[0x0][0x37c], R29, 0x2, P0 ;  /* 0x0000df00da031a11 */ /* 0x000fca00000f141d */
[----:B------:R1:W5:Y:S01]  /*1b50*/  @P1 LDG.E R158, [R2.64] ;  /* 0x00000006029e1981 */ /* 0x000362000c1e1900 */
[----:B------:R-:W-:Y:S01]  /*1b60*/  IMAD.IADD R5, R10, 0x1, -R163 ;  /* 0x000000010a057824 */ /* 0x000fe200078e0aa3 */
[----:B------:R-:W-:Y:S01]  /*1b70*/  BSSY B0, `(.L_x_1366) ;  /* 0x0000031000007945 */ /* 0x000fe20003800000 */
[C---:B-1----:R-:W-:Y:S02]  /*1b80*/  LOP3.LUT R2, R9.reuse, 0xff000000, RZ, 0xc0, !PT ;  /* 0xff00000009027812 */ /* 0x042fe400078ec0ff */
[----:B------:R-:W-:Y:S01]  /*1b90*/  LOP3.LUT R3, R9, 0xff0000, RZ, 0xc0, !PT ;  /* 0x00ff000009037812 */ /* 0x000fe200078ec0ff */
[----:B---3--:R-:W-:Y:S01]  /*1ba0*/  @P5 IMAD.IADD R0, R4, 0x1, -R6 ;  /* 0x0000000104005824 */ /* 0x008fe200078e0a06 */
[----:B------:R-:W-:-:S03]  /*1bb0*/  SHF.R.U32.HI R4, RZ, 0x8, R2 ;  /* 0x00000008ff047819 */ /* 0x000fc60000011602 */
[----:B------:R-:W-:Y:S01]  /*1bc0*/  IMAD.IADD R178, R5, 0x1, R0 ;  /* 0x0000000105b27824 */ /* 0x000fe200078e0200 */
[----:B------:R-:W-:-:S04]  /*1bd0*/  LEA.HI R4, R3, R4, RZ, 0x10 ;  /* 0x0000000403047211 */ /* 0x000fc800078f80ff */
[----:B------:R-:W-:Y:S02]  /*1be0*/  SHF.R.U32.HI R6, RZ, 0x10, R4 ;  /* 0x00000010ff067819 */ /* 0x000fe40000011604 */
[----:B------:R-:W-:Y:S02]  /*1bf0*/  LOP3.LUT R13, R4, 0xff, RZ, 0xc0, !PT ;  /* 0x000000ff040d7812 */ /* 0x000fe400078ec0ff */
[C---:B------:R-:W-:Y:S01]  /*1c00*/  IADD3 R2, R178.reuse, 0x2f, RZ ;  /* 0x0000002fb2027810 */ /* 0x040fe20007ffe0ff */
[----:B------:R1:W-:Y:S01]  /*1c10*/  STL [R1+0x38], R6 ;  /* 0x0000380601007387 */ /* 0x0003e20000100800 */
[----:B------:R-:W-:Y:S02]  /*1c20*/  ISETP.GE.AND P0, PT, R178, 0x1, PT ;  /* 0x00000001b200780c */ /* 0x000fe40003f06270 */
[----:B------:R-:W-:Y:S01]  /*1c30*/  ISETP.NE.AND P1, PT, R6, RZ, PT ;  /* 0x000000ff0600720c */ /* 0x000fe20003f25270 */
[----:B------:R1:W-:Y:S01]  /*1c40*/  STL [R1+0x40], R13 ;  /* 0x0000400d01007387 */ /* 0x0003e20000100800 */
[----:B------:R-:W-:-:S02]  /*1c50*/  IMAD.HI R2, R2, 0x2aaaaaab, RZ ;  /* 0x2aaaaaab02027827 */ /* 0x000fc400078e02ff */
[----:B------:R-:W-:-:S03]  /*1c60*/  SEL R148, R6, c[0x0][0x338], P1 ;  /* 0x0000ce0006947a07 */ /* 0x000fc60000800000 */
[----:B------:R-:W-:-:S04]  /*1c70*/  SHF.R.U32.HI R3, RZ, 0x1f, R2 ;  /* 0x0000001fff037819 */ /* 0x000fc80000011602 */
[----:B------:R-:W-:Y:S01]  /*1c80*/  LEA.HI.SX32 R149, R2, R3, 0x1d ;  /* 0x0000000302957211 */ /* 0x000fe200078feaff */
[----:B------:R-:W-:Y:S01]  /*1c90*/  IMAD.MOV.U32 R2, RZ, RZ, RZ ;  /* 0x000000ffff027224 */ /* 0x000fe200078e00ff */
        /* <DEDUP_REMOVED lines=13> */
[----:B------:R-:W-:Y:S02]  /*1d70*/  IMAD.MOV R8, RZ, RZ, -R2 ;  /* 0x000000ffff087224 */ /* 0x000fe400078e0a02 */
[----:B------:R-:W-:-:S04]  /*1d80*/  IMAD.MOV.U32 R2, RZ, RZ, RZ ;  /* 0x000000ffff027224 */ /* 0x000fc800078e00ff */
        /* <DEDUP_REMOVED lines=15> */
.L_x_1367:
[----:B------:R-:W-:Y:S05]  /*1e80*/  BSYNC B0 ;  /* 0x0000000000007941 */ /* 0x000fea0003800000 */
.L_x_1366:
[----:B------:R-:W-:Y:S01]  /*1e90*/  IMAD R3, R13, R2, RZ ;  /* 0x000000020d037224 */ /* 0x000fe200078e02ff */
[----:B------:R-:W2:Y:S01]  /*1ea0*/  S2R R7, SR_TID.X ;  /* 0x0000000000077919 */ /* 0x000ea20000002100 */
[----:B------:R-:W-:Y:S02]  /*1eb0*/  IADD3 R27, R206, 0x20, RZ ;  /* 0x00000020ce1b7810 */ /* 0x000fe40007ffe0ff */
[C---:B------:R-:W-:Y:S02]  /*1ec0*/  IMAD.IADD R2, R3.reuse, 0x1, R2 ;  /* 0x0000000103027824 */ /* 0x040fe400078e0202 */
[----:B------:R-:W-:-:S03]  /*1ed0*/  IMAD R3, R3, 0x30, -R5 ;  /* 0x0000003003037824 */ /* 0x000fc600078e0a05 */
[----:B------:R-:W-:Y:S02]  /*1ee0*/  IMNMX R2, R149, R2, PT ;  /* 0x0000000295027217 */ /* 0x000fe40003800200 */
[----:B------:R-:W-:-:S03]  /*1ef0*/  IMNMX R3, RZ, R3, !PT ;  /* 0x00000003ff037217 */ /* 0x000fc60007800200 */
[----:B------:R-:W-:Y:S02]  /*1f00*/  IMAD R2, R2, 0x30, -R5 ;  /* 0x0000003002027824 */ /* 0x000fe400078e0a05 */
[----:B------:R-:W-:-:S03]  /*1f10*/  IMAD.WIDE.U32 R4, R3, -0x55555555, RZ ;  /* 0xaaaaaaab03047825 */ /* 0x000fc600078e00ff */
[----:B------:R-:W-:Y:S01]  /*1f20*/  IMNMX R2, R2, R0, PT ;  /* 0x0000000002027217 */ /* 0x000fe20003800200 */
[----:B------:R-:W-:Y:S01]  /*1f30*/  IMAD.SHL.U32 R4, R206, 0x40, RZ ;  /* 0x00000040ce047824 */ /* 0x000fe200078e00ff */
[----:B------:R-:W-:Y:S02]  /*1f40*/  SHF.R.U32.HI R143, RZ, 0x5, R5 ;  /* 0x00000005ff8f7819 */ /* 0x000fe40000011605 */
[----:B------:R-:W-:Y:S02]  /*1f50*/  ISETP.GT.AND P0, PT, R2, R3, PT ;  /* 0x000000030200720c */ /* 0x000fe40003f04270 */
[----:B-12---:R-:W-:Y:S02]  /*1f60*/  SHF.R.S32.HI R6, RZ, 0x1f, R7 ;  /* 0x0000001fff067819 */ /* 0x006fe40000011407 */
[----:B------:R-:W-:-:S04]  /*1f70*/  LOP3.LUT R174, R4, 0x1c0, RZ, 0xc0, !PT ;  /* 0x000001c004ae7812 */ /* 0x000fc800078ec0ff */
[----:B------:R-:W-:Y:S02]  /*1f80*/  SHF.R.U32.HI R179, RZ, 0x3, R174 ;  /* 0x00000003ffb37819 */ /* 0x000fe400000116ae */
[----:B------:R-:W-:-:S03]  /*1f90*/  LOP3.LUT R5, R174, 0x38, R134, 0xf8, !PT ;  /* 0x00000038ae057812 */ /* 0x000fc600078ef886 */
[----:B------:R-:W-:Y:S02]  /*1fa0*/  @P0 IADD3 R3, R2, 0x2f, RZ ;  /* 0x0000002f02030810 */ /* 0x000fe40007ffe0ff */
[----:B------:R-:W-:-:S03]  /*1fb0*/  LEA.HI R2, R6, R7, RZ, 0x6 ;  /* 0x0000000706027211 */ /* 0x000fc600078f30ff */
[----:B------:R-:W-:-:S04]  /*1fc0*/  @P0 IMAD.HI R3, R3, 0x2aaaaaab, RZ ;  /* 0x2aaaaaab03030827 */ /* 0x000fc800078e02ff */
[----:B------:R-:W-:Y:S01]  /*1fd0*/  IMAD.SHL.U32 R4, R2, 0x8, RZ ;  /* 0x0000000802047824 */ /* 0x000fe200078e00ff */
[----:B------:R-:W-:Y:S01]  /*1fe0*/  @P0 SHF.R.U32.HI R6, RZ, 0x1f, R3 ;  /* 0x0000001fff060819 */ /* 0x000fe20000011603 */
[----:B------:R-:W-:-:S03]  /*1ff0*/  IMAD.MOV.U32 R2, RZ, RZ, R143 ;  /* 0x000000ffff027224 */ /* 0x000fc600078e008f */
[----:B------:R-:W-:Y:S02]  /*2000*/  @P0 LEA.HI.SX32 R2, R3, R6, 0x1d ;  /* 0x0000000603020211 */ /* 0x000fe400078feaff */
[----:B------:R-:W-:Y:S01]  /*2010*/  LOP3.LUT R175, R4, 0xfffffe00, RZ, 0xc0, !PT ;  /* 0xfffffe0004af7812 */ /* 0x000fe200078ec0ff */
[----:B------:R-:W-:Y:S01]  /*2020*/  IMAD.SHL.U32 R4, R27, 0x40, RZ ;  /* 0x000000401b047824 */ /* 0x000fe200078e00ff */
[----:B------:R-:W-:Y:S02]  /*2030*/  ISETP.GT.AND P0, PT, R2, R143, PT ;  /* 0x0000008f0200720c */ /* 0x000fe40003f04270 */
[----:B------:R-:W-:Y:S02]  /*2040*/  LOP3.LUT R3, R5, R179, RZ, 0x3c, !PT ;  /* 0x000000b305037212 */ /* 0x000fe400078e3cff */
[----:B------:R-:W-:-:S03]  /*2050*/  LOP3.LUT R159, R4, 0x1c0, RZ, 0xc0, !PT ;  /* 0x000001c0049f7812 */ /* 0x000fc600078ec0ff */
[----:B------:R-:W-:-:S04]  /*2060*/  IMAD.IADD R3, R175, 0x1, R3 ;  /* 0x00000001af037824 */ /* 0x000fc800078e0203 */
[----:B------:R-:W-:Y:S02]  /*2070*/  IMAD.SHL.U32 R200, R3, 0x2, RZ ;  /* 0x0000000203c87824 */ /* 0x000fe400078e00ff */
[----:B------:R-:W-:Y:S05]  /*2080*/  @!P0 BRA `(.L_x_1368) ;  /* 0x000067d000008947 */ /* 0x000fea0003800000 */
[----:B------:R-:W-:Y:S01]  /*2090*/  SHF.R.S32.HI R24, RZ, 0x1f, R206 ;  /* 0x0000001fff187819 */ /* 0x000fe200000114ce */
[----:B------:R-:W-:Y:S01]  /*20a0*/  IMAD.MOV.U32 R152, RZ, RZ, 0x30 ;  /* 0x00000030ff987424 */ /* 0x000fe200078e00ff */
[----:B------:R-:W-:Y:S01]  /*20b0*/  IADD3 R128, P0, R206, R11, RZ ;  /* 0x0000000bce807210 */ /* 0x000fe20007f1e0ff */
[----:B------:R-:W-:Y:S01]  /*20c0*/  IMAD.MOV.U32 R164, RZ, RZ, 0x5 ;  /* 0x00000005ffa47424 */ /* 0x000fe200078e00ff */
[----:B------:R-:W-:Y:S01]  /*20d0*/  IADD3 R36, R2, -0x1, RZ ;  /* 0xffffffff02247810 */ /* 0x000fe20007ffe0ff */
[----:B------:R-:W-:Y:S01]  /*20e0*/  IMAD R165, R152, c[0x0][0x23c], RZ ;  /* 0x00008f0098a57a24 */ /* 0x000fe200078e02ff */
[----:B------:R-:W-:Y:S01]  /*20f0*/  LEA.HI.X.SX32 R145, R11, R24, 0x1, P0 ;  /* 0x000000180b917211 */ /* 0x000fe200000f0eff */
[----:B------:R-:W-:Y:S01]  /*2100*/  IMAD.WIDE.U32 R4, R128, c[0x0][0x238], R134 ;  /* 0x00008e0080047a25 */ /* 0x000fe200078e0086 */
[----:B------:R-:W-:-:S02]  /*2110*/  SEL R23, R29, RZ, !P5 ;  /* 0x000000ff1d177207 */ /* 0x000fc40006800000 */
[----:B------:R-:W-:Y:S01]  /*2120*/  SEL R22, R218, RZ, !P5 ;  /* 0x000000ffda167207 */ /* 0x000fe20006800000 */
[----:B------:R-:W-:Y:S01]  /*2130*/  IMAD R3, R145, c[0x0][0x238], RZ ;  /* 0x00008e0091037a24 */ /* 0x000fe200078e02ff */
[----:B------:R-:W-:Y:S01]  /*2140*/  MOV R2, R4 ;  /* 0x0000000400027202 */ /* 0x000fe20000000f00 */
[----:B------:R-:W-:Y:S01]  /*2150*/  IMAD.WIDE.U32 R150, R152, c[0x0][0x238], RZ ;  /* 0x00008e0098967a25 */ /* 0x000fe200078e00ff */
[----:B------:R-:W-:Y:S02]  /*2160*/  ISETP.GE.AND P2, PT, R134, c[0x0][0x1d4], PT ;  /* 0x0000750086007a0c */ /* 0x000fe40003f46270 */
[----:B------:R-:W-:Y:S01]  /*2170*/  ISETP.GE.AND P6, PT, R133, c[0x0][0x1d4], PT ;  /* 0x0000750085007a0c */ /* 0x000fe20003fc6270 */
[----:B------:R-:W-:Y:S01]  /*2180*/  IMAD R3, R128, c[0x0][0x23c], R3 ;  /* 0x00008f0080037a24 */ /* 0x000fe200078e0203 */
[----:B------:R-:W-:Y:S01]  /*2190*/  ISETP.GE.AND P5, PT, R208, c[0x0][0x1d4], PT ;  /* 0x00007500d0007a0c */ /* 0x000fe20003fa6270 */
[----:B------:R-:W-:Y:S01]  /*21a0*/  IMAD R4, R23, c[0x0][0x248], RZ ;  /* 0x0000920017047a24 */ /* 0x000fe200078e02ff */
[----:B------:R-:W-:Y:S01]  /*21b0*/  ISETP.GE.AND P4, PT, R209, c[0x0][0x1d4], PT ;  /* 0x00007500d1007a0c */ /* 0x000fe20003f86270 */
[----:B------:R-:W-:Y:S01]  /*21c0*/  IMAD.IADD R165, R151, 0x1, R165 ;  /* 0x0000000197a57824 */ /* 0x000fe200078e02a5 */
[----:B------:R-:W-:Y:S01]  /*21d0*/  IADD3 R3, R5, R3, RZ ;  /* 0x0000000305037210 */ /* 0x000fe20007ffe0ff */
[----:B------:R-:W-:Y:S01]  /*21e0*/  IMAD R5, R36, -0x30, R0 ;  /* 0xffffffd024057824 */ /* 0x000fe200078e0200 */
[----:B------:R-:W-:Y:S01]  /*21f0*/  MOV R169, c[0x0][0x238] ;  /* 0x00008e0000a97a02 */ /* 0x000fe20000000f00 */
[----:B------:R-:W-:Y:S01]  /*2200*/  IMAD R4, R22, c[0x0][0x24c], R4 ;  /* 0x0000930016047a24 */ /* 0x000fe200078e0204 */
[----:B------:R-:W-:Y:S01]  /*2210*/  LOP3.LUT R207, R207, 0xfffffffe, RZ, 0xc0, !PT ;  /* 0xfffffffecfcf7812 */ /* 0x000fe200078ec0ff */
[----:B------:R-:W-:Y:S01]  /*2220*/  IMAD.WIDE.U32 R2, R28, c[0x0][0x240], R2 ;  /* 0x000090001c027a25 */ /* 0x000fe200078e0002 */
[----:B------:R-:W-:-:S02]  /*2230*/  IMNMX R5, R5, 0x30, PT ;  /* 0x0000003005057817 */ /* 0x000fc40003800200 */
[C---:B------:R-:W-:Y:S01]  /*2240*/  SHF.L.U32 R183, R169.reuse, 0x5, RZ ;  /* 0x00000005a9b77819 */ /* 0x040fe200000006ff */
[----:B------:R-:W-:Y:S01]  /*2250*/  IMAD R3, R28, c[0x0][0x244], R3 ;  /* 0x000091001c037a24 */ /* 0x000fe200078e0203 */
[----:B------:R-:W-:Y:S02]  /*2260*/  IADD3 R6, -R206, R5, RZ ;  /* 0x00000005ce067210 */ /* 0x000fe40007ffe1ff */
[----:B------:R-:W-:Y:S01]  /*2270*/  SHF.L.U64.HI R169, R169, R164, c[0x0][0x23c] ;  /* 0x00008f00a9a97619 */ /* 0x000fe200000102a4 */
[----:B------:R-:W-:Y:S01]  /*2280*/  IMAD.WIDE.U32 R124, R22, c[0x0][0x248], R2 ;  /* 0x00009200167c7a25 */ /* 0x000fe200078e0002 */
[----:B------:R-:W-:Y:S02]  /*2290*/  ISETP.GE.AND P1, PT, R6, 0x1, PT ;  /* 0x000000010600780c */ /* 0x000fe40003f26270 */
[----:B------:R-:W-:Y:S01]  /*22a0*/  SHF.R.S32.HI R3, RZ, 0x1f, R36 ;  /* 0x0000001fff037819 */ /* 0x000fe20000011424 */
[----:B------:R-:W-:Y:S01]  /*22b0*/  IMAD R2, R165, R36, RZ ;  /* 0x00000024a5027224 */ /* 0x000fe200078e02ff */
[----:B------:R-:W-:Y:S01]  /*22c0*/  MOV R122, R124 ;  /* 0x0000007c007a7202 */ /* 0x000fe20000000f00 */
[----:B------:R-:W-:Y:S01]  /*22d0*/  IMAD.IADD R123, R125, 0x1, R4 ;  /* 0x000000017d7b7824 */ /* 0x000fe200078e0204 */
[----:B------:R-:W-:Y:S01]  /*22e0*/  IADD3 R18, R10, R162, RZ ;  /* 0x000000a20a127210 */ /* 0x000fe20007ffe0ff */
[-C--:B------:R-:W-:Y:S01]  /*22f0*/  IMAD R2, R3, R150.reuse, R2 ;  /* 0x0000009603027224 */ /* 0x080fe200078e0202 */
[----:B------:R-:W-:Y:S01]  /*2300*/  SHF.R.S32.HI R139, RZ, 0x1f, R138 ;  /* 0x0000001fff8b7819 */ /* 0x000fe2000001148a */
[----:B------:R-:W-:-:S04]  /*2310*/  IMAD.WIDE.U32 R4, R36, R150, R122 ;  /* 0x0000009624047225 */ /* 0x000fc800078e007a */
[----:B------:R-:W-:Y:S01]  /*2320*/  IMAD.WIDE.U32 R14, R206, c[0x0][0x290], R134 ;  /* 0x0000a400ce0e7a25 */ /* 0x000fe200078e0086 */
[----:B------:R-:W-:Y:S02]  /*2330*/  ISETP.NE.AND P3, PT, R19, RZ, PT ;  /* 0x000000ff1300720c */ /* 0x000fe40003f65270 */
[----:B------:R-:W-:Y:S01]  /*2340*/  MOV R170, c[0x0][0x290] ;  /* 0x0000a40000aa7a02 */ /* 0x000fe20000000f00 */
[----:B------:R-:W-:Y:S01]  /*2350*/  IMAD.IADD R5, R5, 0x1, R2 ;  /* 0x0000000105057824 */ /* 0x000fe200078e0202 */
[----:B------:R-:W-:Y:S01]  /*2360*/  @P1 LEA R2, P0, R4, c[0x0][0x220], 0x1 ;  /* 0x0000880004021a11 */ /* 0x000fe200078008ff */
[----:B------:R-:W-:Y:S02]  /*2370*/  IMAD R8, R24, c[0x0][0x290], RZ ;  /* 0x0000a40018087a24 */ /* 0x000fe400078e02ff */
[----:B------:R-:W-:Y:S01]  /*2380*/  IMAD.MOV.U32 R171, RZ, RZ, c[0x0][0x280] ;  /* 0x0000a000ffab7624 */ /* 0x000fe200078e00ff */
[----:B------:R-:W-:Y:S02]  /*2390*/  @P1 LEA.HI.X R3, R4, c[0x0][0x224], R5, 0x1, P0 ;  /* 0x0000890004031a11 */ /* 0x000fe400000f0c05 */
[----:B------:R-:W-:Y:S01]  /*23a0*/  ISETP.GT.AND P0, PT, R6, 0x20, PT ;  /* 0x000000200600780c */ /* 0x000fe20003f04270 */
[----:B------:R-:W-:Y:S01]  /*23b0*/  IMAD.WIDE.U32 R180, R206, c[0x0][0x1e0], RZ ;  /* 0x00007800ceb47a25 */ /* 0x000fe200078e00ff */
[----:B------:R-:W-:Y:S01]  /*23c0*/  MOV R184, c[0x0][0x27c] ;  /* 0x00009f0000b87a02 */ /* 0x000fe20000000f00 */
[----:B------:R-:W-:Y:S01]  /*23d0*/  @!PT LDS RZ, [RZ] ;  /* 0x00000000fffff984 */ /* 0x000fe20000000800 */
[----:B------:R-:W-:Y:S01]  /*23e0*/  @!PT LDS RZ, [RZ] ;  /* 0x00000000fffff984 */ /* 0x000fe20000000800 */
[----:B------:R-:W-:Y:S01]  /*23f0*/  @!PT LDS RZ, [RZ] ;  /* 0x00000000fffff984 */ /* 0x000fe20000000800 */
[----:B------:R1:W-:Y:S01]  /*2400*/  @P1 LDGSTS.E.BYPASS.LTC128B.128 [R200+0xa080], [R2.64], !P2 ;  /* 0x0a08000002c81fae */ /* 0x0003e2000d101d46 */
[----:B------:R-:W-:-:S03]  /*2410*/  @P2 LOP3.LUT R207, R207, 0x1, RZ, 0xfc, !PT ;  /* 0x00000001cfcf2812 */ /* 0x000fc600078efcff */
[----:B------:R1:W-:Y:S04]  /*2420*/  @P1 LDGSTS.E.BYPASS.LTC128B.128 [R200+0xb880], [R2.64+0x80], !P6 ;  /* 0x0b88008002c81fae */ /* 0x0003e8000f101d46 */
[----:B------:R1:W-:Y:S04]  /*2430*/  @P1 LDGSTS.E.BYPASS.LTC128B.128 [R200+0xd080], [R2.64+0x100], !P5 ;  /* 0x0d08010002c81fae */ /* 0x0003e8000e901d46 */
[----:B------:R1:W-:Y:S02]  /*2440*/  @P1 LDGSTS.E.BYPASS.LTC128B.128 [R200+0xe880], [R2.64+0x180], !P4 ;  /* 0x0e88018002c81fae */ /* 0x0003e4000e101d46 */
[----:B-1----:R-:W-:-:S05]  /*2450*/  @P0 IADD3 R3, P1, R183, R4, RZ ;  /* 0x00000004b7030210 */ /* 0x002fca0007f3e0ff */
[----:B------:R-:W-:Y:S01]  /*2460*/  @P0 IMAD.X R5, R5, 0x1, R169, P1 ;  /* 0x0000000105050824 */ /* 0x000fe200008e06a9 */
[----:B------:R-:W-:-:S04]  /*2470*/  @P0 LEA R2, P1, R3, c[0x0][0x220], 0x1 ;  /* 0x0000880003020a11 */ /* 0x000fc800078208ff */
[----:B------:R-:W-:Y:S02]  /*2480*/  @P0 LEA.HI.X R3, R3, c[0x0][0x224], R5, 0x1, P1 ;  /* 0x0000890003030a11 */ /* 0x000fe400008f0c05 */
[----:B------:R-:W-:Y:S02]  /*2490*/  ISETP.NE.U32.AND P1, PT, RZ, c[0x0][0x340], PT ;  /* 0x0000d000ff007a0c */ /* 0x000fe40003f25070 */
[----:B------:R-:W-:Y:S01]  /*24a0*/  SHF.R.S32.HI R21, RZ, 0x1f, R18 ;  /* 0x0000001fff157819 */ /* 0x000fe20000011412 */
[C---:B------:R-:W-:Y:S01]  /*24b0*/  IMAD R17, R206.reuse, c[0x0][0x294], R8 ;  /* 0x0000a500ce117a24 */ /* 0x040fe200078e0208 */
[----:B------:R-:W-:Y:S01]  /*24c0*/  ISETP.NE.AND.EX P1, PT, RZ, c[0x0][0x344], PT, P1 ;  /* 0x0000d100ff007a0c */ /* 0x000fe20003f25310 */
[----:B------:R1:W-:Y:S02]  /*24d0*/  @P0 LDGSTS.E.BYPASS.LTC128B.128 [R202+0xb080], [R2.64], !P2 ;  /* 0x0b08000002ca0fae */ /* 0x0003e4000d101d46 */
[----:B------:R-:W-:Y:S02]  /*24e0*/  IMAD R6, R21, c[0x0][0x1e0], RZ ;  /* 0x0000780015067a24 */ /* 0x000fe400078e02ff */
[----:B------:R-:W-:Y:S01]  /*24f0*/  IMAD.WIDE.U32 R8, R206, c[0x0][0x280], R134 ;  /* 0x0000a000ce087a25 */ /* 0x000fe200078e0086 */
[----:B------:R1:W-:Y:S07]  /*2500*/  @P0 LDGSTS.E.BYPASS.LTC128B.128 [R202+0xc880], [R2.64+0x80], !P6 ;  /* 0x0c88008002ca0fae */ /* 0x0003ee000f101d46 */
[----:B------:R-:W-:Y:S01]  /*2510*/  @P1 IMAD.WIDE R4, R218, R12, c[0x0][0x340] ;  /* 0x0000d000da041625 */ /* 0x000fe200078e020c */
[----:B------:R1:W-:Y:S04]  /*2520*/  @P0 LDGSTS.E.BYPASS.LTC128B.128 [R202+0xe080], [R2.64+0x100], !P5 ;  /* 0x0e08010002ca0fae */ /* 0x0003e8000e901d46 */
[----:B------:R1:W-:Y:S04]  /*2530*/  @P0 LDGSTS.E.BYPASS.LTC128B.128 [R202+0xf880], [R2.64+0x180], !P4 ;  /* 0x0f88018002ca0fae */ /* 0x0003e8000e101d46 */
[----:B------:R-:W0:Y:S04]  /*2540*/  LDGDEPBAR ;  /* 0x00000000000079af */ /* 0x000e280000000000 */
[----:B------:R2:W3:Y:S01]  /*2550*/  @P1 LDG.E R16, [R4.64] ;  /* 0x0000000604101981 */ /* 0x0004e2000c1e1900 */
[----:B------:R-:W-:Y:S01]  /*2560*/  IMAD R6, R18, c[0x0][0x1e4], R6 ;  /* 0x0000790012067a24 */ /* 0x000fe200078e0206 */
[----:B------:R-:W-:Y:S01]  /*2570*/  WARPSYNC 0xffffffff ;  /* 0xffffffff00007948 */ /* 0x000fe20003800000 */
[----:B------:R-:W-:Y:S01]  /*2580*/  IMAD.WIDE.U32 R10, R206, c[0x0][0x290], R138 ;  /* 0x0000a400ce0a7a25 */ /* 0x000fe200078e008a */
[----:B------:R-:W-:-:S02]  /*2590*/  SHF.L.U64.HI R161, R171, R164, c[0x0][0x284] ;  /* 0x0000a100aba17619 */ /* 0x000fc400000102a4 */
[----:B------:R-:W-:Y:S01]  /*25a0*/  SHF.L.U64.HI R160, R170, R164, c[0x0][0x294] ;  /* 0x0000a500aaa07619 */ /* 0x000fe200000102a4 */
[----:B------:R-:W-:Y:S01]  /*25b0*/  IMAD.IADD R11, R11, 0x1, R17 ;  /* 0x000000010b0b7824 */ /* 0x000fe200078e0211 */
[----:B------:R-:W-:Y:S01]  /*25c0*/  ISETP.GE.AND P2, PT, R134, c[0x0][0x27c], PT ;  /* 0x00009f0086007a0c */ /* 0x000fe20003f46270 */
[C---:B------:R-:W-:Y:S01]  /*25d0*/  IMAD R166, R152.reuse, c[0x0][0x1e4], RZ ;  /* 0x0000790098a67a24 */ /* 0x040fe200078e02ff */
[----:B------:R-:W-:Y:S01]  /*25e0*/  SHF.R.U32.HI R25, RZ, 0x3, R159 ;  /* 0x00000003ff197819 */ /* 0x000fe2000001169f */
[----:B------:R-:W-:Y:S01]  /*25f0*/  IMAD R167, R152, c[0x0][0x284], RZ ;  /* 0x0000a10098a77a24 */ /* 0x000fe200078e02ff */
[----:B------:R-:W-:Y:S01]  /*2600*/  SHF.L.U32 R170, R170, 0x5, RZ ;  /* 0x00000005aaaa7819 */ /* 0x000fe200000006ff */
[----:B------:R-:W-:Y:S01]  /*2610*/  IMAD R168, R152, c[0x0][0x294], RZ ;  /* 0x0000a50098a87a24 */ /* 0x000fe200078e02ff */
[----:B------:R-:W-:Y:S01]  /*2620*/  SHF.L.U32 R26, R184, 0x1, RZ ;  /* 0x00000001b81a7819 */ /* 0x000fe200000006ff */
[----:B------:R-:W-:Y:S01]  /*2630*/  IMAD.WIDE.U32 R156, R152, c[0x0][0x1e0], RZ ;  /* 0x00007800989c7a25 */ /* 0x000fe200078e00ff */
[----:B-1---5:R-:W-:-:S03]  /*2640*/  SHF.R.S32.HI R2, RZ, 0x1f, R158 ;  /* 0x0000001fff027819 */ /* 0x022fc6000001149e */
[----:B------:R-:W-:Y:S01]  /*2650*/  IMAD.WIDE.U32 R154, R152, c[0x0][0x280], RZ ;  /* 0x0000a000989a7a25 */ /* 0x000fe200078e00ff */
[----:B------:R-:W-:-:S03]  /*2660*/  SHF.R.S32.HI R3, RZ, 0x1f, R27 ;  /* 0x0000001fff037819 */ /* 0x000fc6000001141b */
[----:B------:R-:W-:Y:S01]  /*2670*/  IMAD.WIDE.U32 R152, R152, c[0x0][0x290], RZ ;  /* 0x0000a40098987a25 */ /* 0x000fe200078e00ff */
[----:B------:R-:W-:Y:S02]  /*2680*/  LEA.HI R3, R3, R27, RZ, 0x3 ;  /* 0x0000001b03037211 */ /* 0x000fe400078f18ff */
[----:B------:R-:W-:Y:S01]  /*2690*/  IADD3 R167, R155, R167, RZ ;  /* 0x000000a79ba77210 */ /* 0x000fe20007ffe0ff */
[----:B--2---:R-:W-:Y:S01]  /*26a0*/  IMAD.WIDE.U32 R4, R18, c[0x0][0x1e0], RZ ;  /* 0x0000780012047a25 */ /* 0x004fe200078e00ff */
[----:B------:R-:W-:-:S03]  /*26b0*/  IADD3 R168, R153, R168, RZ ;  /* 0x000000a899a87210 */ /* 0x000fc60007ffe0ff */
[----:B------:R-:W-:Y:S02]  /*26c0*/  IMAD.IADD R5, R5, 0x1, R6 ;  /* 0x0000000105057824 */ /* 0x000fe400078e0206 */
[----:B------:R-:W-:Y:S02]  /*26d0*/  IMAD R6, R24, c[0x0][0x280], RZ ;  /* 0x0000a00018067a24 */ /* 0x000fe400078e02ff */
[----:B------:R-:W-:-:S04]  /*26e0*/  IMAD.WIDE.U32 R4, R28, c[0x0][0x1e8], R4 ;  /* 0x00007a001c047a25 */ /* 0x000fc800078e0004 */
[C---:B------:R-:W-:Y:S02]  /*26f0*/  IMAD R12, R206.reuse, c[0x0][0x284], R6 ;  /* 0x0000a100ce0c7a24 */ /* 0x040fe400078e0206 */
[----:B------:R-:W-:-:S03]  /*2700*/  IMAD.WIDE.U32 R6, R206, c[0x0][0x280], R138 ;  /* 0x0000a000ce067a25 */ /* 0x000fc600078e008a */
[----:B------:R-:W-:Y:S01]  /*2710*/  IADD3 R9, R12, R9, RZ ;  /* 0x000000090c097210 */ /* 0x000fe20007ffe0ff */
[----:B------:R-:W-:Y:S01]  /*2720*/  IMAD R5, R28, c[0x0][0x1ec], R5 ;  /* 0x00007b001c057a24 */ /* 0x000fe200078e0205 */
[----:B------:R-:W-:Y:S01]  /*2730*/  IADD3 R13, R7, R12, RZ ;  /* 0x0000000c070d7210 */ /* 0x000fe20007ffe0ff */
[----:B------:R-:W-:Y:S01]  /*2740*/  IMAD.IADD R7, R17, 0x1, R15 ;  /* 0x0000000111077824 */ /* 0x000fe200078e020f */
[----:B------:R-:W-:Y:S01]  /*2750*/  MOV R12, R6 ;  /* 0x00000006000c7202 */ /* 0x000fe20000000f00 */
[C---:B------:R-:W-:Y:S01]  /*2760*/  IMAD R15, R2.reuse, c[0x0][0x290], RZ ;  /* 0x0000a400020f7a24 */ /* 0x040fe200078e02ff */
[----:B------:R-:W-:Y:S01]  /*2770*/  MOV R6, R14 ;  /* 0x0000000e00067202 */ /* 0x000fe20000000f00 */
[----:B------:R-:W-:Y:S02]  /*2780*/  IMAD R14, R2, c[0x0][0x280], RZ ;  /* 0x0000a000020e7a24 */ /* 0x000fe400078e02ff */
[----:B------:R-:W-:Y:S02]  /*2790*/  IMAD R2, R24, c[0x0][0x1e0], RZ ;  /* 0x0000780018027a24 */ /* 0x000fe400078e02ff */
[----:B------:R-:W-:-:S02]  /*27a0*/  IMAD.SHL.U32 R17, R3, 0x40, RZ ;  /* 0x0000004003117824 */ /* 0x000fc400078e00ff */
[----:B------:R-:W-:Y:S02]  /*27b0*/  IMAD R20, R206, c[0x0][0x1e4], R2 ;  /* 0x00007900ce147a24 */ /* 0x000fe400078e0202 */
[C---:B------:R-:W-:Y:S02]  /*27c0*/  IMAD R3, R158.reuse, c[0x0][0x294], R15 ;  /* 0x0000a5009e037a24 */ /* 0x040fe400078e020f */
[C---:B------:R-:W-:Y:S02]  /*27d0*/  IMAD R14, R158.reuse, c[0x0][0x284], R14 ;  /* 0x0000a1009e0e7a24 */ /* 0x040fe400078e020e */
[----:B------:R-:W-:Y:S02]  /*27e0*/  IMAD.IADD R144, R181, 0x1, R20 ;  /* 0x00000001b5907824 */ /* 0x000fe400078e0214 */
[----:B------:R-:W-:-:S04]  /*27f0*/  IMAD.WIDE.U32 R106, R158, c[0x0][0x280], R12 ;  /* 0x0000a0009e6a7a25 */ /* 0x000fc800078e000c */
[----:B------:R-:W-:Y:S01]  /*2800*/  IMAD.WIDE.U32 R104, R158, c[0x0][0x290], R10 ;  /* 0x0000a4009e687a25 */ /* 0x000fe200078e000a */
[----:B------:R-:W-:-:S03]  /*2810*/  IADD3 R120, R107, R14, RZ ;  /* 0x0000000e6b787210 */ /* 0x000fc60007ffe0ff */
[----:B------:R-:W-:Y:S01]  /*2820*/  IMAD.WIDE.U32 R100, R158, c[0x0][0x290], R6 ;  /* 0x0000a4009e647a25 */ /* 0x000fe200078e0006 */
[----:B------:R-:W-:-:S03]  /*2830*/  IADD3 R118, R105, R3, RZ ;  /* 0x0000000369767210 */ /* 0x000fc60007ffe0ff */
[----:B------:R-:W-:Y:S01]  /*2840*/  IMAD.WIDE.U32 R102, R158, c[0x0][0x280], R8 ;  /* 0x0000a0009e667a25 */ /* 0x000fe200078e0008 */
[----:B------:R-:W-:-:S03]  /*2850*/  IADD3 R116, R3, R101, RZ ;  /* 0x0000006503747210 */ /* 0x000fc60007ffe0ff */
[----:B------:R-:W-:Y:S02]  /*2860*/  IMAD.SHL.U32 R171, R171, 0x20, RZ ;  /* 0x00000020abab7824 */ /* 0x000fe400078e00ff */
[----:B------:R-:W-:Y:S02]  /*2870*/  IMAD.IADD R166, R157, 0x1, R166 ;  /* 0x000000019da67824 */ /* 0x000fe400078e02a6 */
[----:B------:R-:W-:Y:S01]  /*2880*/  IMAD.IADD R117, R14, 0x1, R103 ;  /* 0x000000010e757824 */ /* 0x000fe200078e0267 */
[----:B---3--:R-:W-:Y:S02]  /*2890*/  @P1 SHF.R.S32.HI R2, RZ, 0x1f, R16 ;  /* 0x0000001fff021819 */ /* 0x008fe40000011410 */
[----:B------:R-:W-:Y:S02]  /*28a0*/  @!P1 MOV R2, R29 ;  /* 0x0000001d00029202 */ /* 0x000fe40000000f00 */
[----:B------:R-:W-:Y:S02]  /*28b0*/  @!P1 MOV R16, R218 ;  /* 0x000000da00109202 */ /* 0x000fe40000000f00 */
[----:B------:R-:W-:-:S02]  /*28c0*/  SEL R19, R2, RZ, !P3 ;  /* 0x000000ff02137207 */ /* 0x000fc40005800000 */
[----:B------:R-:W-:Y:S02]  /*28d0*/  SEL R15, R16, RZ, !P3 ;  /* 0x000000ff100f7207 */ /* 0x000fe40005800000 */
[----:B------:R-:W-:Y:S01]  /*28e0*/  LOP3.LUT R16, R17, 0xfffffe00, RZ, 0xc0, !PT ;  /* 0xfffffe0011107812 */ /* 0x000fe200078ec0ff */
[----:B------:R-:W-:Y:S02]  /*28f0*/  IMAD R2, R19, c[0x0][0x1f0], RZ ;  /* 0x00007c0013027a24 */ /* 0x000fe400078e02ff */
[----:B------:R-:W-:-:S04]  /*2900*/  IMAD.WIDE.U32 R90, R15, c[0x0][0x1f0], R4 ;  /* 0x00007c000f5a7a25 */ /* 0x000fc800078e0004 */
[----:B------:R-:W-:Y:S01]  /*2910*/  IMAD R2, R15, c[0x0][0x1f4], R2 ;  /* 0x00007d000f027a24 */ /* 0x000fe200078e0202 */
[----:B------:R-:W-:-:S04]  /*2920*/  IADD3 R119, P1, P0, R90, R180, R134 ;  /* 0x000000b45a777210 */ /* 0x000fc8000783e086 */
[----:B------:R-:W-:-:S04]  /*2930*/  IADD3 R89, R91, R2, RZ ;  /* 0x000000025b597210 */ /* 0x000fc80007ffe0ff */
[----:B------:R-:W-:Y:S02]  /*2940*/  IADD3.X R115, R89, R144, R135, P1, P0 ;  /* 0x0000009059737210 */ /* 0x000fe40000fe0487 */
[----:B------:R-:W-:Y:S01]  /*2950*/  SEL R6, RZ, c[0x0][0x27c], !P2 ;  /* 0x00009f00ff067a07 */ /* 0x000fe20005000000 */
[----:B------:R-:W-:Y:S01]  /*2960*/  IMAD.WIDE.U32 R2, R28, c[0x0][0x260], R134 ;  /* 0x000098001c027a25 */ /* 0x000fe200078e0086 */
[----:B------:R-:W-:Y:S01]  /*2970*/  ISETP.GE.AND P0, PT, R133, c[0x0][0x27c], PT ;  /* 0x00009f0085007a0c */ /* 0x000fe20003f06270 */
[----:B------:R-:W-:Y:S01]  /*2980*/  ULDC.U8 UR4, c[0x0][0x298] ;  /* 0x0000a60000047ab9 */ /* 0x000fe20000000000 */
[----:B------:R-:W-:Y:S01]  /*2990*/  IADD3 R9, -R26, c[0x0][0x1d4], RZ ;  /* 0x000075001a097a10 */ /* 0x000fe20007ffe1ff */
[----:B------:R-:W-:Y:S01]  /*29a0*/  IMAD.IADD R8, R134, 0x1, R6 ;  /* 0x0000000186087824 */ /* 0x000fe200078e0206 */
[----:B------:R-:W-:Y:S01]  /*29b0*/  IADD3 R147, P1, R206, R18, RZ ;  /* 0x00000012ce937210 */ /* 0x000fe20007f3e0ff */
[----:B------:R-:W-:Y:S01]  /*29c0*/  IMAD.MOV.U32 R6, RZ, RZ, R2 ;  /* 0x000000ffff067224 */ /* 0x000fe200078e0002 */
[-C--:B------:R-:W-:Y:S01]  /*29d0*/  SEL R10, R26, R9.reuse, !P2 ;  /* 0x000000091a0a7207 */ /* 0x080fe20005000000 */
[C---:B------:R-:W-:Y:S01]  /*29e0*/  IMAD R7, R28.reuse, c[0x0][0x264], R3 ;  /* 0x000099001c077a24 */ /* 0x040fe200078e0203 */
[----:B------:R-:W-:Y:S01]  /*29f0*/  SHF.R.S32.HI R2, RZ, 0x1f, R8 ;  /* 0x0000001fff027819 */ /* 0x000fe20000011408 */
[----:B------:R-:W-:Y:S01]  /*2a00*/  IMAD.WIDE.U32 R4, R28, c[0x0][0x210], R134 ;  /* 0x000084001c047a25 */ /* 0x000fe200078e0086 */
[----:B------:R-:W-:Y:S01]  /*2a10*/  SEL R9, R26, R9, !P0 ;  /* 0x000000091a097207 */ /* 0x000fe20004000000 */
[----:B------:R-:W-:Y:S01]  /*2a20*/  BAR.SYNC.DEFER_BLOCKING 0x0 ;  /* 0x0000000000007b1d */ /* 0x000fe20000010000 */
[-C--:B------:R-:W-:Y:S01]  /*2a30*/  LEA.HI R3, R2, R8.reuse, RZ, 0x3 ;  /* 0x0000000802037211 */ /* 0x080fe200078f18ff */
[----:B------:R-:W-:Y:S01]  /*2a40*/  IMAD R5, R28, c[0x0][0x214], R5 ;  /* 0x000085001c057a24 */ /* 0x000fe200078e0205 */
[----:B------:R-:W-:Y:S01]  /*2a50*/  LEA.HI R13, R2, R8, RZ, 0x6 ;  /* 0x00000008020d7211 */ /* 0x000fe200078f30ff */
[----:B------:R-:W-:Y:S01]  /*2a60*/  IMAD.WIDE.U32 R98, R22, c[0x0][0x268], R6 ;  /* 0x00009a0016627a25 */ /* 0x000fe200078e0006 */
[----:B------:R-:W-:-:S02]  /*2a70*/  SEL R2, RZ, c[0x0][0x27c], !P0 ;  /* 0x00009f00ff027a07 */ /* 0x000fc40004000000 */
[----:B------:R-:W-:Y:S01]  /*2a80*/  SHF.R.S32.HI R11, RZ, 0x1f, R10 ;  /* 0x0000001fff0b7819 */ /* 0x000fe2000001140a */
[----:B------:R-:W-:Y:S01]  /*2a90*/  IMAD R8, R19, c[0x0][0x218], RZ ;  /* 0x0000860013087a24 */ /* 0x000fe200078e02ff */
[----:B------:R-:W-:Y:S01]  /*2aa0*/  SHF.R.S32.HI R12, RZ, 0x1f, R9 ;  /* 0x0000001fff0c7819 */ /* 0x000fe20000011409 */
[----:B------:R-:W-:Y:S01]  /*2ab0*/  IMAD.IADD R2, R133, 0x1, R2 ;  /* 0x0000000185027824 */ /* 0x000fe200078e0202 */
[----:B------:R-:W-:Y:S01]  /*2ac0*/  SHF.R.S32.HI R6, RZ, 0x6, R13 ;  /* 0x00000006ff067819 */ /* 0x000fe2000001140d */
[----:B------:R-:W-:Y:S01]  /*2ad0*/  IMAD.WIDE.U32 R96, R15, c[0x0][0x218], R4 ;  /* 0x000086000f607a25 */ /* 0x000fe200078e0004 */
[----:B------:R-:W-:Y:S02]  /*2ae0*/  LOP3.LUT R5, R159, 0x38, R3, 0xf8, !PT ;  /* 0x000000389f057812 */ /* 0x000fe400078ef803 */
[----:B------:R-:W-:Y:S01]  /*2af0*/  SHF.R.S32.HI R4, RZ, 0x1f, R2 ;  /* 0x0000001fff047819 */ /* 0x000fe20000011402 */
[----:B------:R-:W-:Y:S01]  /*2b00*/  IMAD R18, R15, c[0x0][0x21c], R8 ;  /* 0x000087000f127a24 */ /* 0x000fe200078e0208 */
[----:B------:R-:W-:Y:S01]  /*2b10*/  LEA.HI R14, R11, R10, RZ, 0x4 ;  /* 0x0000000a0b0e7211 */ /* 0x000fe200078f20ff */
[----:B------:R-:W-:Y:S01]  /*2b20*/  IMAD R8, R6, 0xc00, R16 ;  /* 0x00000c0006087824 */ /* 0x000fe200078e0210 */
[----:B------:R-:W-:Y:S01]  /*2b30*/  LEA.HI R11, R12, R9, RZ, 0x4 ;  /* 0x000000090c0b7211 */ /* 0x000fe200078f20ff */
[----:B------:R-:W-:Y:S01]  /*2b40*/  IMAD R9, R6, 0xc00, R175 ;  /* 0x00000c0006097824 */ /* 0x000fe200078e02af */
[----:B------:R-:W-:Y:S01]  /*2b50*/  LOP3.LUT R7, R174, 0x38, R3, 0xf8, !PT ;  /* 0x00000038ae077812 */ /* 0x000fe200078ef803 */
[----:B------:R-:W-:Y:S01]  /*2b60*/  IMAD R10, R23, c[0x0][0x268], RZ ;  /* 0x00009a00170a7a24 */ /* 0x000fe200078e02ff */
[----:B------:R-:W-:Y:S01]  /*2b70*/  LOP3.LUT R5, R5, R25, RZ, 0x3c, !PT ;  /* 0x0000001905057212 */ /* 0x000fe200078e3cff */
[----:B------:R-:W-:Y:S01]  /*2b80*/  IMAD.MOV.U32 R182, RZ, RZ, c[0x0][0x1e0] ;  /* 0x00007800ffb67624 */ /* 0x000fe200078e00ff */
[-C--:B------:R-:W-:Y:S01]  /*2b90*/  LEA.HI R6, R4, R2.reuse, RZ, 0x6 ;  /* 0x0000000204067211 */ /* 0x080fe200078f30ff */
[----:B------:R-:W-:Y:S01]  /*2ba0*/  IMAD R19, R22, c[0x0][0x26c], R10 ;  /* 0x00009b0016137a24 */ /* 0x000fe200078e020a */
[----:B------:R-:W-:Y:S01]  /*2bb0*/  LEA.HI R2, R4, R2, RZ, 0x3 ;  /* 0x0000000204027211 */ /* 0x000fe200078f18ff */
[----:B------:R-:W-:Y:S01]  /*2bc0*/  IMAD.IADD R15, R8, 0x1, R5 ;  /* 0x00000001080f7824 */ /* 0x000fe200078e0205 */
[----:B------:R-:W-:Y:S01]  /*2bd0*/  LOP3.LUT R7, R7, R179, RZ, 0x3c, !PT ;  /* 0x000000b307077212 */ /* 0x000fe200078e3cff */
[----:B------:R-:W-:Y:S01]  /*2be0*/  IMAD.WIDE.U32 R172, R27, c[0x0][0x1e0], RZ ;  /* 0x000078001bac7a25 */ /* 0x000fe200078e00ff */
[----:B------:R-:W-:-:S02]  /*2bf0*/  SHF.R.S32.HI R4, RZ, 0x6, R6 ;  /* 0x00000006ff047819 */ /* 0x000fc40000011406 */
[--C-:B------:R-:W-:Y:S01]  /*2c00*/  LOP3.LUT R6, R174, 0x38, R2.reuse, 0xf8, !PT ;  /* 0x00000038ae067812 */ /* 0x100fe200078ef802 */
[----:B------:R-:W-:Y:S01]  /*2c10*/  IMAD.IADD R17, R9, 0x1, R7 ;  /* 0x0000000109117824 */ /* 0x000fe200078e0207 */
[----:B------:R-:W-:Y:S01]  /*2c20*/  LOP3.LUT R5, R159, 0x38, R2, 0xf8, !PT ;  /* 0x000000389f057812 */ /* 0x000fe200078ef802 */
[----:B------:R-:W-:Y:S01]  /*2c30*/  IMAD R10, R4, 0xc00, R16 ;  /* 0x00000c00040a7824 */ /* 0x000fe200078e0210 */
[----:B------:R-:W-:Y:S01]  /*2c40*/  SHF.R.S32.HI R7, RZ, 0x4, R14 ;  /* 0x00000004ff077819 */ /* 0x000fe2000001140e */
[----:B------:R-:W-:Y:S01]  /*2c50*/  IMAD.X R146, R24, 0x1, R21, P1 ;  /* 0x0000000118927824 */ /* 0x000fe200008e0615 */
[----:B------:R-:W-:Y:S01]  /*2c60*/  SHF.R.S32.HI R9, RZ, 0x4, R11 ;  /* 0x00000004ff097819 */ /* 0x000fe2000001140b */
[----:B------:R-:W-:Y:S01]  /*2c70*/  IMAD R11, R4, 0xc00, R175 ;  /* 0x00000c00040b7824 */ /* 0x000fe200078e02af */
[----:B------:R-:W-:Y:S01]  /*2c80*/  LOP3.LUT R8, R6, R179, RZ, 0x3c, !PT ;  /* 0x000000b306087212 */ /* 0x000fe200078e3cff */
[----:B------:R-:W-:Y:S01]  /*2c90*/  IMAD.IADD R108, R99, 0x1, R19 ;  /* 0x00000001636c7824 */ /* 0x000fe200078e0213 */
[----:B------:R-:W-:Y:S01]  /*2ca0*/  LOP3.LUT R6, R5, R25, RZ, 0x3c, !PT ;  /* 0x0000001905067212 */ /* 0x000fe200078e3cff */
[----:B------:R-:W-:Y:S01]  /*2cb0*/  IMAD.IADD R95, R97, 0x1, R18 ;  /* 0x00000001615f7824 */ /* 0x000fe200078e0212 */
[----:B------:R-:W-:Y:S01]  /*2cc0*/  LEA.HI.SX32 R5, R3, R7, 0x1d ;  /* 0x0000000703057211 */ /* 0x000fe200078feaff */
[----:B------:R-:W-:Y:S01]  /*2cd0*/  IMAD.IADD R14, R11, 0x1, R8 ;  /* 0x000000010b0e7824 */ /* 0x000fe200078e0208 */
[----:B------:R-:W-:Y:S01]  /*2ce0*/  LEA.HI.SX32 R4, R2, R9, 0x1d ;  /* 0x0000000902047211 */ /* 0x000fe200078feaff */
[----:B------:R-:W-:Y:S01]  /*2cf0*/  IMAD.IADD R13, R10, 0x1, R6 ;  /* 0x000000010a0d7824 */ /* 0x000fe200078e0206 */
[----:B------:R-:W-:Y:S01]  /*2d00*/  SHF.R.S32.HI R6, RZ, 0x1f, R5 ;  /* 0x0000001fff067819 */ /* 0x000fe20000011405 */
[----:B------:R-:W-:Y:S01]  /*2d10*/  IMAD.SHL.U32 R93, R5, 0x8, RZ ;  /* 0x00000008055d7824 */ /* 0x000fe200078e00ff */
[----:B------:R-:W-:Y:S01]  /*2d20*/  SHF.R.S32.HI R7, RZ, 0x1f, R4 ;  /* 0x0000001fff077819 */ /* 0x000fe20000011404 */
[----:B------:R-:W-:Y:S01]  /*2d30*/  IMAD.SHL.U32 R94, R4, 0x8, RZ ;  /* 0x00000008045e7824 */ /* 0x000fe200078e00ff */
[----:B------:R-:W-:Y:S01]  /*2d40*/  ISETP.NE.AND P0, PT, RZ, UR4, PT ;  /* 0x00000004ff007c0c */ /* 0x000fe2000bf05270 */
[----:B------:R-:W-:Y:S01]  /*2d50*/  IMAD.SHL.U32 R136, R17, 0x2, RZ ;  /* 0x0000000211887824 */ /* 0x000fe200078e00ff */
[----:B------:R-:W-:Y:S01]  /*2d60*/  LEA.HI R5, R6, R5, RZ, 0x3 ;  /* 0x0000000506057211 */ /* 0x000fe200078f18ff */
[----:B------:R-:W-:Y:S01]  /*2d70*/  IMAD.SHL.U32 R132, R15, 0x2, RZ ;  /* 0x000000020f847824 */ /* 0x000fe200078e00ff */
[----:B------:R-:W-:Y:S01]  /*2d80*/  LEA.HI R4, R7, R4, RZ, 0x3 ;  /* 0x0000000407047211 */ /* 0x000fe200078f18ff */
[----:B------:R-:W-:Y:S01]  /*2d90*/  IMAD.SHL.U32 R131, R14, 0x2, RZ ;  /* 0x000000020e837824 */ /* 0x000fe200078e00ff */
[----:B------:R-:W-:Y:S01]  /*2da0*/  LOP3.LUT R8, R159, 0x38, R94, 0xf8, !PT ;  /* 0x000000389f087812 */ /* 0x000fe200078ef85e */
[----:B------:R-:W-:Y:S01]  /*2db0*/  IMAD.SHL.U32 R130, R13, 0x2, RZ ;  /* 0x000000020d827824 */ /* 0x000fe200078e00ff */
[----:B------:R-:W-:-:S02]  /*2dc0*/  LOP3.LUT R9, R159, 0x38, R93, 0xf8, !PT ;  /* 0x000000389f097812 */ /* 0x000fc400078ef85d */
[----:B------:R-:W-:Y:S02]  /*2dd0*/  SHF.R.S32.HI R5, RZ, 0x3, R5 ;  /* 0x00000003ff057819 */ /* 0x000fe40000011405 */
[----:B------:R-:W-:Y:S02]  /*2de0*/  LOP3.LUT R6, R174, 0x38, R93, 0xf8, !PT ;  /* 0x00000038ae067812 */ /* 0x000fe400078ef85d */
[----:B------:R-:W-:Y:S01]  /*2df0*/  SHF.R.S32.HI R4, RZ, 0x3, R4 ;  /* 0x00000003ff047819 */ /* 0x000fe20000011404 */
[----:B------:R-:W-:Y:S01]  /*2e00*/  IMAD R7, R5, 0xc00, R16 ;  /* 0x00000c0005077824 */ /* 0x000fe200078e0210 */
[----:B------:R-:W-:Y:S02]  /*2e10*/  LOP3.LUT R11, R8, R25, RZ, 0x3c, !PT ;  /* 0x00000019080b7212 */ /* 0x000fe400078e3cff */
[----:B------:R-:W-:Y:S02]  /*2e20*/  LOP3.LUT R8, R174, 0x38, R94, 0xf8, !PT ;  /* 0x00000038ae087812 */ /* 0x000fe400078ef85e */
[----:B------:R-:W-:-:S02]  /*2e30*/  LOP3.LUT R207, R207, 0xfffffffb, RZ, 0xc0, !PT ;  /* 0xfffffffbcfcf7812 */ /* 0x000fc400078ec0ff */
[----:B------:R-:W-:Y:S01]  /*2e40*/  LOP3.LUT R12, R9, R25, RZ, 0x3c, !PT ;  /* 0x00000019090c7212 */ /* 0x000fe200078e3cff */
[--C-:B------:R-:W-:Y:S01]  /*2e50*/  IMAD R9, R5, 0xc00, R175.reuse ;  /* 0x00000c0005097824 */ /* 0x100fe200078e02af */
[-C--:B------:R-:W-:Y:S01]  /*2e60*/  LOP3.LUT R10, R6, R179.reuse, RZ, 0x3c, !PT ;  /* 0x000000b3060a7212 */ /* 0x080fe200078e3cff */
[C---:B------:R-:W-:Y:S01]  /*2e70*/  IMAD R6, R4.reuse, 0xc00, R16 ;  /* 0x00000c0004067824 */ /* 0x040fe200078e0210 */
[----:B------:R-:W-:Y:S01]  /*2e80*/  @P0 LOP3.LUT R207, R207, 0x4, RZ, 0xfc, !PT ;  /* 0x00000004cfcf0812 */ /* 0x000fe200078efcff */
[----:B------:R-:W-:Y:S01]  /*2e90*/  IMAD R5, R4, 0xc00, R175 ;  /* 0x00000c0004057824 */ /* 0x000fe200078e02af */
[----:B------:R-:W-:Y:S01]  /*2ea0*/  LOP3.LUT R4, R8, R179, RZ, 0x3c, !PT ;  /* 0x000000b308047212 */ /* 0x000fe200078e3cff */
[----:B------:R-:W-:Y:S01]  /*2eb0*/  IMAD.IADD R8, R7, 0x1, R12 ;  /* 0x0000000107087824 */ /* 0x000fe200078e020c */
[----:B------:R-:W-:Y:S01]  /*2ec0*/  SHF.R.S32.HI R20, RZ, 0x1f, R27 ;  /* 0x0000001fff147819 */ /* 0x000fe2000001141b */
[----:B------:R-:W-:Y:S01]  /*2ed0*/  IMAD.IADD R6, R6, 0x1, R11 ;  /* 0x0000000106067824 */ /* 0x000fe200078e020b */
[----:B------:R-:W-:Y:S01]  /*2ee0*/  ISETP.GE.AND P0, PT, R184, 0x1, PT ;  /* 0x00000001b800780c */ /* 0x000fe20003f06270 */
[----:B------:R-:W-:Y:S01]  /*2ef0*/  IMAD.IADD R5, R5, 0x1, R4 ;  /* 0x0000000105057824 */ /* 0x000fe200078e0204 */
[----:B------:R-:W-:Y:S01]  /*2f00*/  LOP3.LUT R110, R3, 0xfffffff8, RZ, 0xc0, !PT ;  /* 0xfffffff8036e7812 */ /* 0x000fe200078ec0ff */
[----:B------:R-:W-:Y:S01]  /*2f10*/  IMAD R4, R20, c[0x0][0x1e0], RZ ;  /* 0x0000780014047a24 */ /* 0x000fe200078e02ff */
[----:B------:R-:W-:Y:S01]  /*2f20*/  LOP3.LUT R109, R2, 0xfffffff8, RZ, 0xc0, !PT ;  /* 0xfffffff8026d7812 */ /* 0x000fe200078ec0ff */
[----:B------:R-:W-:Y:S01]  /*2f30*/  IMAD.IADD R7, R9, 0x1, R10 ;  /* 0x0000000109077824 */ /* 0x000fe200078e020a */
[----:B------:R-:W-:Y:S01]  /*2f40*/  LOP3.LUT R207, R207, 0xfffffffd, RZ, 0xc0, !PT ;  /* 0xfffffffdcfcf7812 */ /* 0x000fe200078ec0ff */
[----:B------:R-:W-:Y:S01]  /*2f50*/  IMAD R4, R27, c[0x0][0x1e4], R4 ;  /* 0x000079001b047a24 */ /* 0x000fe200078e0204 */
[C---:B------:R-:W-:Y:S01]  /*2f60*/  SHF.L.U64.HI R164, R182.reuse, R164, c[0x0][0x1e4] ;  /* 0x00007900b6a47619 */ /* 0x040fe200000102a4 */
[----:B------:R-:W-:Y:S01]  /*2f70*/  IMAD.SHL.U32 R182, R182, 0x20, RZ ;  /* 0x00000020b6b67824 */ /* 0x000fe200078e00ff */
[----:B------:R-:W-:Y:S01]  /*2f80*/  SHF.R.S32.HI R114, RZ, 0x1f, R110 ;  /* 0x0000001fff727819 */ /* 0x000fe2000001146e */
[----:B------:R-:W-:Y:S01]  /*2f90*/  IMAD.IADD R137, R173, 0x1, R4 ;  /* 0x00000001ad897824 */ /* 0x000fe200078e0204 */
[----:B------:R-:W-:Y:S01]  /*2fa0*/  SHF.R.S32.HI R113, RZ, 0x1f, R109 ;  /* 0x0000001fff717819 */ /* 0x000fe2000001146d */
[----:B------:R-:W-:Y:S01]  /*2fb0*/  IMAD.SHL.U32 R129, R8, 0x2, RZ ;  /* 0x0000000208817824 */ /* 0x000fe200078e00ff */
[----:B------:R-:W-:Y:S01]  /*2fc0*/  SHF.R.S32.HI R112, RZ, 0x1f, R93 ;  /* 0x0000001fff707819 */ /* 0x000fe2000001145d */
[----:B------:R-:W-:Y:S01]  /*2fd0*/  IMAD.SHL.U32 R127, R6, 0x2, RZ ;  /* 0x00000002067f7824 */ /* 0x000fe200078e00ff */
[----:B------:R-:W-:Y:S01]  /*2fe0*/  SHF.R.S32.HI R111, RZ, 0x1f, R94 ;  /* 0x0000001fff6f7819 */ /* 0x000fe2000001145e */
[----:B------:R-:W-:Y:S01]  /*2ff0*/  IMAD.SHL.U32 R126, R7, 0x2, RZ ;  /* 0x00000002077e7824 */ /* 0x000fe200078e00ff */
[----:B------:R-:W-:Y:S01]  /*3000*/  @P0 LOP3.LUT R207, R207, 0x2, RZ, 0xfc, !PT ;  /* 0x00000002cfcf0812 */ /* 0x000fe200078efcff */
[----:B------:R-:W-:-:S02]  /*3010*/  IMAD.SHL.U32 R121, R5, 0x2, RZ ;  /* 0x0000000205797824 */ /* 0x000fc400078e00ff */
.L_x_1409:
[----:B------:R-:W-:Y:S01]  /*3020*/  SHF.R.S32.HI R92, RZ, 0x1f, R36 ;  /* 0x0000001fff5c7819 */ /* 0x000fe20000011424 */
[-C--:B-1----:R-:W-:Y:S01]  /*3030*/  IMAD R2, R166, R36.reuse, RZ ;  /* 0x00000024a6027224 */ /* 0x082fe200078e02ff */
[----:B------:R-:W-:Y:S01]  /*3040*/  ISETP.GE.AND P2, PT, R184, 0x1, PT ;  /* 0x00000001b800780c */ /* 0x000fe20003f46270 */
[----:B------:R-:W-:Y:S01]  /*3050*/  IMAD.WIDE.U32 R80, R156, R36, RZ ;  /* 0x000000249c507225 */ /* 0x000fe200078e00ff */
[----:B------:R-:W-:Y:S01]  /*3060*/  IADD3 R185, R206, 0x20, RZ ;  /* 0x00000020ceb97810 */ /* 0x000fe20007ffe0ff */
[----:B------:R-:W-:Y:S04]  /*3070*/  DEPBAR.LE SB0, 0x0 ;  /* 0x000080000000791a */ /* 0x000fe80000000000 */
[----:B------:R-:W-:Y:S01]  /*3080*/  IADD3 R3, P1, P0, R119, R80, R182 ;  /* 0x0000005077037210 */ /* 0x000fe2000783e0b6 */
[----:B------:R-:W-:Y:S01]  /*3090*/  IMAD R2, R92, R156, R2 ;  /* 0x0000009c5c027224 */ /* 0x000fe200078e0202 */
[----:B------:R-:W-:Y:S01]  /*30a0*/  WARPSYNC 0xffffffff ;  /* 0xffffffff00007948 */ /* 0x000fe20003800000 */
[----:B------:R-:W-:Y:S02]  /*30b0*/  BAR.SYNC.DEFER_BLOCKING 0x0 ;  /* 0x0000000000007b1d */ /* 0x000fe40000010000 */
[----:B------:R-:W-:Y:S05]  /*30c0*/  IMAD.IADD R85, R81, 0x1, R2 ;  /* 0x0000000151557824 */ /* 0x000fea00078e0202 */
[----:B------:R-:W-:Y:S02]  /*30d0*/  IADD3.X R5, R115, R85, R164, P1, P0 ;  /* 0x0000005573057210 */ /* 0x000fe40000fe04a4 */
[----:B------:R-:W-:Y:S05]  /*30e0*/  IADD3 R2, P0, R119, R80, RZ ;  /* 0x0000005077027210 */ /* 0x000fea0007f1e0ff */
[----:B------:R-:W-:Y:S01]  /*30f0*/  IMAD.X R4, R85, 0x1, R115, P0 ;  /* 0x0000000155047824 */ /* 0x000fe200000e0673 */
[C---:B------:R-:W-:Y:S04]  /*3100*/  LEA R62, P0, R2.reuse, c[0x0][0x1c8], 0x1 ;  /* 0x00007200023e7a11 */ /* 0x040fe800078008ff */
[----:B------:R-:W-:Y:S02]  /*3110*/  LEA.HI.X R63, R2, c[0x0][0x1cc], R4, 0x1, P0 ;  /* 0x00007300023f7a11 */ /* 0x000fe400000f0c04 */
[C---:B------:R-:W-:Y:S04]  /*3120*/  LEA R66, P0, R3.reuse, c[0x0][0x1c8], 0x1 ;  /* 0x0000720003427a11 */ /* 0x040fe800078008ff */
[----:B------:R-:W-:Y:S01]  /*3130*/  LEA.HI.X R67, R3, c[0x0][0x1cc], R5, 0x1, P0 ;  /* 0x0000730003437a11 */ /* 0x000fe200000f0c05 */
[----:B------:R-:W-:Y:S01]  /*3140*/  BSSY B2, `(.L_x_1369) ;  /* 0x00004df000027945 */ /* 0x000fe20003800000 */
[----:B------:R-:W-:-:S05]  /*3150*/  @!P2 BRA `(.L_x_1370) ;  /* 0x00004b300000a947 */ /* 0x000fca0003800000 */
[-C--:B------:R-:W-:Y:S01]  /*3160*/  IMAD R4, R167, R36.reuse, RZ ;  /* 0x00000024a7047224 */ /* 0x080fe200078e02ff */
[----:B------:R-:W-:Y:S01]  /*3170*/  LOP3.LUT P2, RZ, R207, 0x4, RZ, 0xc0, !PT ;  /* 0x00000004cfff7812 */ /* 0x000fe2000784c0ff */
        /* <DEDUP_REMOVED lines=54> */
.L_x_1373:
[----:B------:R-:W-:Y:S05]  /*34e0*/  BSYNC B0 ;  /* 0x0000000000007941 */ /* 0x000fea0003800000 */
.L_x_1372:
[----:B------:R-:W-:Y:S01]  /*34f0*/  ISETP.GE.AND P3, PT, R185, R88, PT ;  /* 0x00000058b900720c */ /* 0x000fe20003f66270 */
[----:B-1---5:R-:W-:Y:S01]  /*3500*/  IMAD.MOV.U32 R7, RZ, RZ, R46 ;  /* 0x000000ffff077224 */ /* 0x022fe200078e002e */
[----:B------:R-:W-:Y:S01]  /*3510*/  BSSY B0, `(.L_x_1374) ;  /* 0x0000042000007945 */ /* 0x000fe20003800000 */
[----:B------:R-:W-:Y:S01]  /*3520*/  IMAD.MOV.U32 R6, RZ, RZ, R47 ;  /* 0x000000ffff067224 */ /* 0x000fe200078e002f */
[----:B------:R-:W-:Y:S01]  /*3530*/  CS2R R52, SRZ ;  /* 0x0000000000347805 */ /* 0x000fe2000001ff00 */
[----:B------:R-:W-:Y:S01]  /*3540*/  IMAD.MOV.U32 R5, RZ, RZ, R44 ;  /* 0x000000ffff057224 */ /* 0x000fe200078e002c */
[----:B------:R-:W-:Y:S01]  /*3550*/  CS2R R50, SRZ ;  /* 0x0000000000327805 */ /* 0x000fe2000001ff00 */
[----:B------:R-:W-:Y:S01]  /*3560*/  IMAD.MOV.U32 R4, RZ, RZ, R45 ;  /* 0x000000ffff047224 */ /* 0x000fe200078e002d */
[----:B------:R-:W-:Y:S01]  /*3570*/  PRMT R57, R7, 0x5410, R6 ;  /* 0x0000541007397816 */ /* 0x000fe20000000006 */
[----:B------:R-:W-:Y:S01]  /*3580*/  IMAD.MOV.U32 R6, RZ, RZ, R43 ;  /* 0x000000ffff067224 */ /* 0x000fe200078e002b */
[----:B------:R-:W-:Y:S01]  /*3590*/  MOV R7, R42 ;  /* 0x0000002a00077202 */ /* 0x000fe20000000f00 */
[----:B------:R-:W-:Y:S01]  /*35a0*/  CS2R R48, SRZ ;  /* 0x0000000000307805 */ /* 0x000fe2000001ff00 */
        /* <DEDUP_REMOVED lines=9> */
[----:B------:R-:W-:Y:S01]  /*3640*/  CS2R R26, SRZ ;  /* 0x00000000001a7805 */ /* 0x000fe2000001ff00 */
[----:B------:R-:W-:Y:S01]  /*3650*/  MOV R4, R15 ;  /* 0x0000000f00047202 */ /* 0x000fe20000000f00 */
[----:B------:R-:W-:Y:S01]  /*3660*/  CS2R R24, SRZ ;  /* 0x0000000000187805 */ /* 0x000fe2000001ff00 */
[----:B------:R-:W-:Y:S01]  /*3670*/  PRMT R29, R7, 0x7610, R29 ;  /* 0x00007610071d7816 */ /* 0x000fe2000000001d */
[----:B------:R-:W-:Y:S01]  /*3680*/  IMAD.MOV.U32 R7, RZ, RZ, R12 ;  /* 0x000000ffff077224 */ /* 0x000fe200078e000c */
[----:B------:R-:W-:Y:S01]  /*3690*/  PRMT R30, R6, 0x7610, R30 ;  /* 0x00007610061e7816 */ /* 0x000fe2000000001e */
[----:B------:R-:W-:Y:S01]  /*36a0*/  IMAD.MOV.U32 R6, RZ, RZ, R13 ;  /* 0x000000ffff067224 */ /* 0x000fe200078e000d */
[----:B------:R-:W-:Y:S01]  /*36b0*/  PRMT R28, R5, 0x5410, R4 ;  /* 0x00005410051c7816 */ /* 0x000fe20000000004 */
[----:B------:R-:W-:Y:S01]  /*36c0*/  IMAD.MOV.U32 R4, RZ, RZ, R3 ;  /* 0x000000ffff047224 */ /* 0x000fe200078e0003 */
[----:B------:R-:W-:Y:S01]  /*36d0*/  MOV R5, R2 ;  /* 0x0000000200057202 */ /* 0x000fe20000000f00 */
[----:B------:R-:W-:Y:S01]  /*36e0*/  CS2R R22, SRZ ;  /* 0x0000000000167805 */ /* 0x000fe2000001ff00 */
[----:B------:R-:W-:Y:S01]  /*36f0*/  PRMT R19, R7, 0x5410, R6 ;  /* 0x0000541007137816 */ /* 0x000fe20000000006 */
[----:B------:R-:W-:Y:S01]  /*3700*/  CS2R R20, SRZ ;  /* 0x0000000000147805 */ /* 0x000fe2000001ff00 */
[----:B------:R-:W-:Y:S01]  /*3710*/  PRMT R18, R5, 0x5410, R4 ;  /* 0x0000541005127816 */ /* 0x000fe20000000004 */
[----:B------:R-:W-:-:S05]  /*3720*/  @P3 BRA `(.L_x_1375) ;  /* 0x0000020000003947 */ /* 0x000fca0003800000 */
[----:B------:R-:W-:Y:S01]  /*3730*/  IADD3 R4, P1, P0, R106, R32, R171 ;  /* 0x000000206a047210 */ /* 0x000fe2000783e0ab */
[----:B------:R-:W-:Y:S01]  /*3740*/  CS2R R48, SRZ ;  /* 0x0000000000307805 */ /* 0x000fe2000001ff00 */
[----:B------:R-:W-:Y:S01]  /*3750*/  CS2R R20, SRZ ;  /* 0x0000000000147805 */ /* 0x000fe2000001ff00 */
[----:B------:R-:W-:Y:S01]  /*3760*/  CS2R R50, SRZ ;  /* 0x0000000000327805 */ /* 0x000fe2000001ff00 */
[----:B------:R-:W-:Y:S01]  /*3770*/  IADD3.X R7, R120, R11, R161, P1, P0 ;  /* 0x0000000b78077210 */ /* 0x000fe20000fe04a1 */
[----:B------:R-:W-:Y:S01]  /*3780*/  CS2R R22, SRZ ;  /* 0x0000000000167805 */ /* 0x000fe2000001ff00 */
[----:B------:R-:W-:Y:S01]  /*3790*/  IADD3 R5, P1, P0, R104, R68, R170 ;  /* 0x0000004468057210 */ /* 0x000fe2000783e0aa */
[----:B------:R-:W-:Y:S01]  /*37a0*/  CS2R R52, SRZ ;  /* 0x0000000000347805 */ /* 0x000fe2000001ff00 */
[----:B------:R-:W-:Y:S01]  /*37b0*/  CS2R R24, SRZ ;  /* 0x0000000000187805 */ /* 0x000fe2000001ff00 */
[----:B------:R-:W-:Y:S01]  /*37c0*/  CS2R R54, SRZ ;  /* 0x0000000000367805 */ /* 0x000fe2000001ff00 */
[----:B------:R-:W-:Y:S01]  /*37d0*/  IADD3.X R8, R118, R38, R160, P1, P0 ;  /* 0x0000002676087210 */ /* 0x000fe20000fe04a0 */
[----:B------:R-:W-:Y:S01]  /*37e0*/  CS2R R26, SRZ ;  /* 0x00000000001a7805 */ /* 0x000fe2000001ff00 */
[C---:B------:R-:W-:Y:S04]  /*37f0*/  LEA R6, P0, R4.reuse, c[0x0][0x270], 0x1 ;  /* 0x00009c0004067a11 */ /* 0x040fe800078008ff */
[----:B------:R-:W-:Y:S02]  /*3800*/  LEA.HI.X R7, R4, c[0x0][0x274], R7, 0x1, P0 ;  /* 0x00009d0004077a11 */ /* 0x000fe400000f0c07 */
[C---:B------:R-:W-:Y:S04]  /*3810*/  LEA R4, P0, R5.reuse, c[0x0][0x288], 0x1 ;  /* 0x0000a20005047a11 */ /* 0x040fe800078008ff */
[----:B------:R-:W-:Y:S02]  /*3820*/  LEA.HI.X R5, R5, c[0x0][0x28c], R8, 0x1, P0 ;  /* 0x0000a30005057a11 */ /* 0x000fe400000f0c08 */
[----:B------:R-:W-:Y:S11]  /*3830*/  ISETP.GE.AND P0, PT, R138, c[0x0][0x27c], PT ;  /* 0x00009f008a007a0c */ /* 0x000ff60003f06270 */
[----:B------:R-:W-:Y:S02]  /*3840*/  @!UPT UIADD3 URZ, URZ, URZ, URZ ;  /* 0x0000003f3f3ff290 */ /* 0x000fe4000fffe03f */
        /* <DEDUP_REMOVED lines=14> */
.L_x_1375:
[----:B------:R-:W-:Y:S05]  /*3930*/  BSYNC B0 ;  /* 0x0000000000007941 */ /* 0x000fea0003800000 */
.L_x_1374:
[----:B-1---5:R-:W-:Y:S01]  /*3940*/  MOV R4, R53 ;  /* 0x0000003500047202 */ /* 0x022fe20000000f00 */
[----:B------:R-:W-:Y:S01]  /*3950*/  IMAD.MOV.U32 R7, RZ, RZ, R54 ;  /* 0x000000ffff077224 */ /* 0x000fe200078e0036 */
[----:B------:R-:W-:Y:S01]  /*3960*/  BSSY B1, `(.L_x_1376) ;  /* 0x00000fb000017945 */ /* 0x000fe20003800000 */
[----:B------:R-:W-:Y:S02]  /*3970*/  IMAD.MOV.U32 R6, RZ, RZ, R55 ;  /* 0x000000ffff067224 */ /* 0x000fe400078e0037 */
        /* <DEDUP_REMOVED lines=20> */
[----:B------:R-:W-:Y:S02]  /*3ac0*/  PRMT R29, R29, 0x5410, R5 ;  /* 0x000054101d1d7816 */ /* 0x000fe40000000005 */
[----:B------:R-:W-:Y:S01]  /*3ad0*/  PRMT R30, R30, 0x5410, R4 ;  /* 0x000054101e1e7816 */ /* 0x000fe20000000004 */
[----:B------:R-:W-:-:S05]  /*3ae0*/  @P2 BRA `(.L_x_1377) ;  /* 0x00000e2000002947 */ /* 0x000fca0003800000 */
[----:B------:R-:W-:Y:S01]  /*3af0*/  ISETP.GE.AND P0, PT, R134, c[0x0][0x1d4], PT ;  /* 0x0000750086007a0c */ /* 0x000fe20003f06270 */
[----:B------:R-:W-:Y:S01]  /*3b00*/  @!UPT UIADD3 URZ, URZ, URZ, URZ ;  /* 0x0000003f3f3ff290 */ /* 0x000fe2000fffe03f */
[----:B------:R-:W-:Y:S11]  /*3b10*/  BSSY B0, `(.L_x_1378) ;  /* 0x0000036000007945 */ /* 0x000ff60003800000 */
[----:B------:R-:W-:-:S05]  /*3b20*/  @P0 BRA `(.L_x_1379) ;  /* 0x0000034000000947 */ /* 0x000fca0003800000 */
[----:B------:R-:W-:Y:S01]  /*3b30*/  ISETP.GE.AND P0, PT, R138, c[0x0][0x27c], PT ;  /* 0x00009f008a007a0c */ /* 0x000fe20003f06270 */
[----:B------:R-:W1:Y:S11]  /*3b40*/  LDS.128 R8, [R200+0xa080] ;  /* 0x00a08000c8087984 */ /* 0x000e760000000c00 */
[----:B------:R-:W-:Y:S01]  /*3b50*/  @!UPT UIADD3 URZ, URZ, URZ, URZ ;  /* 0x0000003f3f3ff290 */ /* 0x000fe2000fffe03f */
[----:B------:R-:W-:Y:S01]  /*3b60*/  @!P0 SHF.R.U64 R6, R2, 0x10, R3 ;  /* 0x0000001002068819 */ /* 0x000fe20000001203 */
[----:B------:R-:W-:Y:S01]  /*3b70*/  @!P0 HADD2.F32 R2, -RZ, R18.H0_H0 ;  /* 0x20000012ff028230 */ /* 0x000fe20000004100 */
[----:B------:R-:W-:Y:S02]  /*3b80*/  @!P0 SHF.R.U64 R38, R34, 0x10, R35 ;  /* 0x0000001022268819 */ /* 0x000fe40000001223 */
[----:B------:R-:W-:Y:S02]  /*3b90*/  @!P0 SHF.R.U32.HI R7, RZ, 0x10, R3 ;  /* 0x00000010ff078819 */ /* 0x000fe40000011603 */
        /* <DEDUP_REMOVED lines=8> */
[----:B------:R-:W-:Y:S01]  /*3c20*/  @!P0 HADD2.F32 R5, -RZ, R6.H0_H0 ;  /* 0x20000006ff058230 */ /* 0x000fe20000004100 */
[-C--:B------:R-:W-:Y:S01]  /*3c30*/  @!P0 FMUL.FTZ R64, R34, R2.reuse ;  /* 0x0000000222408220 */ /* 0x080fe20000410000 */
[--C-:B------:R-:W-:Y:S01]  /*3c40*/  @!P0 HADD2.F32 R37, -RZ, R4.reuse.H1_H1 ;  /* 0x30000004ff258230 */ /* 0x100fe20000004100 */
[C---:B------:R-:W-:Y:S01]  /*3c50*/  @!P0 FMUL.FTZ R2, R3.reuse, R2 ;  /* 0x0000000203028220 */ /* 0x040fe20000410000 */
[----:B------:R-:W-:Y:S01]  /*3c60*/  @!P0 HADD2.F32 R4, -RZ, R4.H0_H0 ;  /* 0x20000004ff048230 */ /* 0x000fe20000004100 */
[----:B------:R-:W-:Y:S01]  /*3c70*/  @!P0 FFMA.FTZ R69, R3, R35, -R64 ;  /* 0x0000002303458223 */ /* 0x000fe20000010840 */
[----:B------:R-:W-:Y:S01]  /*3c80*/  @!P0 MOV R6, R10 ;  /* 0x0000000a00068202 */ /* 0x000fe20000000f00 */
[CC--:B------:R-:W-:Y:S02]  /*3c90*/  @!P0 FMUL.FTZ R64, R37.reuse, R5.reuse ;  /* 0x0000000525408220 */ /* 0x0c0fe40000410000 */
[----:B------:R-:W-:Y:S01]  /*3ca0*/  @!P0 FMUL.FTZ R3, R4, R5 ;  /* 0x0000000504038220 */ /* 0x000fe20000410000 */
[----:B------:R-:W-:Y:S01]  /*3cb0*/  @!P0 MOV R5, R11 ;  /* 0x0000000b00058202 */ /* 0x000fe20000000f00 */
[----:B------:R-:W-:Y:S01]  /*3cc0*/  @!P0 FFMA.FTZ R2, R34, R35, R2 ;  /* 0x0000002322028223 */ /* 0x000fe20000010002 */
[----:B------:R-:W-:Y:S01]  /*3cd0*/  @!P0 HADD2.F32 R34, -RZ, R6.H1_H1 ;  /* 0x30000006ff228230 */ /* 0x000fe20000004100 */
[-C--:B------:R-:W-:Y:S01]  /*3ce0*/  @!P0 FFMA.FTZ R68, R4, R38.reuse, -R64 ;  /* 0x0000002604448223 */ /* 0x080fe20000010840 */
[----:B------:R-:W-:Y:S01]  /*3cf0*/  @!P0 HADD2.F32 R4, -RZ, R18.H1_H1 ;  /* 0x30000012ff048230 */ /* 0x000fe20000004100 */
[----:B------:R-:W-:Y:S01]  /*3d00*/  @!P0 FFMA.FTZ R3, R37, R38, R3 ;  /* 0x0000002625038223 */ /* 0x000fe20000010003 */
[----:B------:R-:W-:Y:S02]  /*3d10*/  @!P0 HADD2.F32 R18, -RZ, R7.H0_H0 ;  /* 0x20000007ff128230 */ /* 0x000fe40000004100 */
[----:B------:R-:W-:Y:S02]  /*3d20*/  @!P0 HADD2.F32 R7, -RZ, R6.H0_H0 ;  /* 0x20000006ff078230 */ /* 0x000fe40000004100 */
[----:B------:R-:W-:Y:S02]  /*3d30*/  @!P0 HADD2.F32 R6, -RZ, R5.H0_H0 ;  /* 0x20000005ff068230 */ /* 0x000fe40000004100 */
[----:B------:R-:W-:Y:S02]  /*3d40*/  @!P0 HADD2.F32 R35, -RZ, R39.H0_H0 ;  /* 0x20000027ff238230 */ /* 0x000fe40000004100 */
[----:B------:R-:W-:Y:S01]  /*3d50*/  @!P0 HADD2.F32 R39, -RZ, R5.H1_H1 ;  /* 0x30000005ff278230 */ /* 0x000fe20000004100 */
[-C--:B------:R-:W-:Y:S02]  /*3d60*/  @!P0 FMUL.FTZ R5, R34, R4.reuse ;  /* 0x0000000422058220 */ /* 0x080fe40000410000 */
[C---:B------:R-:W-:Y:S02]  /*3d70*/  @!P0 FMUL.FTZ R4, R7.reuse, R4 ;  /* 0x0000000407048220 */ /* 0x040fe40000410000 */
[----:B------:R-:W-:Y:S01]  /*3d80*/  @!P0 FFMA.FTZ R65, R7, R35, -R5 ;  /* 0x0000002307418223 */ /* 0x000fe20000010805 */
[----:B------:R-:W-:Y:S01]  /*3d90*/  @!P0 F2FP.PACK_AB R7, R2, R69 ;  /* 0x000000450207823e */ /* 0x000fe200000000ff */
[-C--:B------:R-:W-:Y:S02]  /*3da0*/  @!P0 FMUL.FTZ R5, R6, R18.reuse ;  /* 0x0000001206058220 */ /* 0x080fe40000410000 */
[----:B------:R-:W-:Y:S01]  /*3db0*/  @!P0 FMUL.FTZ R64, R39, R18 ;  /* 0x0000001227408220 */ /* 0x000fe20000410000 */
[----:B------:R-:W-:Y:S01]  /*3dc0*/  @!P0 MOV R8, R7 ;  /* 0x0000000700088202 */ /* 0x000fe20000000f00 */
        /* <DEDUP_REMOVED lines=9> */
[----:B------:R1:W-:Y:S02]  /*3e60*/  STG.E.128 [R62.64], R8 ;  /* 0x000000083e007986 */ /* 0x0003e4000c101d06 */
.L_x_1379:
[----:B------:R-:W-:Y:S05]  /*3e70*/  BSYNC B0 ;  /* 0x0000000000007941 */ /* 0x000fea0003800000 */
.L_x_1378:
        /* <DEDUP_REMOVED lines=14> */
[----:B------:R-:W-:Y:S04]  /*3f60*/  @!P0 HADD2.F32 R18, -RZ, R18.H0_H0 ;  /* 0x20000012ff128230 */ /* 0x000fe80000004100 */
        /* <DEDUP_REMOVED lines=12> */
[CC--:B------:R-:W-:Y:S01]  /*4030*/  @!P0 FMUL.FTZ R34, R13.reuse, R5.reuse ;  /* 0x000000050d228220 */ /* 0x0c0fe20000410000 */
[----:B------:R-:W-:Y:S01]  /*4040*/  @!P0 HADD2.F32 R12, -RZ, R7.H0_H0 ;  /* 0x20000007ff0c8230 */ /* 0x000fe20000004100 */
[C---:B------:R-:W-:Y:S01]  /*4050*/  @!P0 FMUL.FTZ R3, R4.reuse, R5 ;  /* 0x0000000504038220 */ /* 0x040fe20000410000 */
[----:B------:R-:W-:Y:S01]  /*4060*/  @!P0 MOV R5, R11 ;  /* 0x0000000b00058202 */ /* 0x000fe20000000f00 */
[-C--:B------:R-:W-:Y:S01]  /*4070*/  @!P0 FFMA.FTZ R40, R4, R18.reuse, -R34 ;  /* 0x0000001204288223 */ /* 0x080fe20000010822 */
[----:B------:R-:W-:Y:S01]  /*4080*/  @!P0 HADD2.F32 R4, -RZ, R19.H1_H1 ;  /* 0x30000013ff048230 */ /* 0x000fe20000004100 */
[----:B------:R-:W-:Y:S01]  /*4090*/  @!P0 FFMA.FTZ R3, R13, R18, R3 ;  /* 0x000000120d038223 */ /* 0x000fe20000010003 */
[--C-:B------:R-:W-:Y:S02]  /*40a0*/  @!P0 HADD2.F32 R19, -RZ, R6.reuse.H1_H1 ;  /* 0x30000006ff138230 */ /* 0x100fe40000004100 */
[----:B------:R-:W-:Y:S02]  /*40b0*/  @!P0 HADD2.F32 R7, -RZ, R6.H0_H0 ;  /* 0x20000006ff078230 */ /* 0x000fe40000004100 */
[----:B------:R-:W-:Y:S02]  /*40c0*/  @!P0 HADD2.F32 R6, -RZ, R5.H0_H0 ;  /* 0x20000005ff068230 */ /* 0x000fe40000004100 */
[----:B------:R-:W-:Y:S02]  /*40d0*/  @!P0 HADD2.F32 R34, -RZ, R41.H1_H1 ;  /* 0x30000029ff228230 */ /* 0x000fe40000004100 */
[----:B------:R-:W-:Y:S01]  /*40e0*/  @!P0 HADD2.F32 R35, -RZ, R5.H1_H1 ;  /* 0x30000005ff238230 */ /* 0x000fe20000004100 */
[-C--:B------:R-:W-:Y:S02]  /*40f0*/  @!P0 FMUL.FTZ R5, R19, R4.reuse ;  /* 0x0000000413058220 */ /* 0x080fe40000410000 */
[C---:B------:R-:W-:Y:S02]  /*4100*/  @!P0 FMUL.FTZ R4, R7.reuse, R4 ;  /* 0x0000000407048220 */ /* 0x040fe40000410000 */
[----:B------:R-:W-:Y:S01]  /*4110*/  @!P0 FFMA.FTZ R39, R7, R34, -R5 ;  /* 0x0000002207278223 */ /* 0x000fe20000010805 */
[----:B------:R-:W-:Y:S01]  /*4120*/  @!P0 F2FP.PACK_AB R7, R2, R42 ;  /* 0x0000002a0207823e */ /* 0x000fe200000000ff */
[CC--:B------:R-:W-:Y:S02]  /*4130*/  @!P0 FMUL.FTZ R5, R6.reuse, R12.reuse ;  /* 0x0000000c06058220 */ /* 0x0c0fe40000410000 */
[----:B------:R-:W-:Y:S01]  /*4140*/  @!P0 FMUL.FTZ R38, R35, R12 ;  /* 0x0000000c23268220 */ /* 0x000fe20000410000 */
[----:B------:R-:W-:Y:S01]  /*4150*/  @!P0 MOV R8, R7 ;  /* 0x0000000700088202 */ /* 0x000fe20000000f00 */
        /* <DEDUP_REMOVED lines=10> */
.L_x_1381:
[----:B------:R-:W-:Y:S05]  /*4200*/  BSYNC B0 ;  /* 0x0000000000007941 */ /* 0x000fea0003800000 */
.L_x_1380:
        /* <DEDUP_REMOVED lines=9> */
[--C-:B------:R-:W-:Y:S01]  /*42a0*/  @!P0 HADD2.F32 R12, -RZ, R56.reuse.H0_H0 ;  /* 0x20000038ff0c8230 */ /* 0x100fe20000004100 */
[----:B------:R-:W-:Y:S01]  /*42b0*/  @!P0 SHF.R.U64 R14, R44, 0x10, R45 ;  /* 0x000000102c0e8819 */ /* 0x000fe2000000122d */
[----:B------:R-:W-:Y:S01]  /*42c0*/  @!P0 HADD2.F32 R18, -RZ, R56.H1_H1 ;  /* 0x30000038ff128230 */ /* 0x000fe20000004100 */
[----:B------:R-:W-:Y:S01]  /*42d0*/  @!P0 SHF.R.U32.HI R7, RZ, 0x10, R15 ;  /* 0x00000010ff078819 */ /* 0x000fe2000001160f */
[----:B------:R-:W-:Y:S01]  /*42e0*/  @!P0 HADD2.F32 R5, -RZ, R5.H0_H0 ;  /* 0x20000005ff058230 */ /* 0x000fe20000004100 */
[----:B------:R-:W-:Y:S01]  /*42f0*/  @!P0 SHF.R.U32.HI R34, RZ, 0x10, R45 ;  /* 0x00000010ff228819 */ /* 0x000fe2000001162d */
        /* <DEDUP_REMOVED lines=21> */
[--C-:B------:R-:W-:Y:S02]  /*4450*/  @!P0 HADD2.F32 R6, -RZ, R5.reuse.H0_H0 ;  /* 0x20000005ff068230 */ /* 0x100fe40000004100 */
[----:B------:R-:W-:Y:S01]  /*4460*/  @!P0 HADD2.F32 R19, -RZ, R5.H1_H1 ;  /* 0x30000005ff138230 */ /* 0x000fe20000004100 */
[-C--:B------:R-:W-:Y:S01]  /*4470*/  @!P0 FMUL.FTZ R5, R15, R4.reuse ;  /* 0x000000040f058220 */ /* 0x080fe20000410000 */
[----:B------:R-:W-:Y:S01]  /*4480*/  @!P0 HADD2.F32 R28, -RZ, R34.H0_H0 ;  /* 0x20000022ff1c8230 */ /* 0x000fe20000004100 */
        /* <DEDUP_REMOVED lines=16> */
.L_x_1383:
[----:B------:R-:W-:Y:S05]  /*4590*/  BSYNC B0 ;  /* 0x0000000000007941 */ /* 0x000fea0003800000 */
.L_x_1382:
        /* <DEDUP_REMOVED lines=32> */
[----:B------:R-:W-:Y:S01]  /*47a0*/  @!P0 HADD2.F32 R4, -RZ, R30.H0_H0 ;  /* 0x2000001eff048230 */ /* 0x000fe20000004100 */
[----:B------:R-:W-:Y:S01]  /*47b0*/  @!P0 FFMA.FTZ R3, R13, R14, R3 ;  /* 0x0000000e0d038223 */ /* 0x000fe20000010003 */
[--C-:B------:R-:W-:Y:S02]  /*47c0*/  @!P0 HADD2.F32 R15, -RZ, R6.reuse.H1_H1 ;  /* 0x30000006ff0f8230 */ /* 0x100fe40000004100 */
[----:B------:R-:W-:Y:S02]  /*47d0*/  @!P0 HADD2.F32 R7, -RZ, R6.H0_H0 ;  /* 0x20000006ff078230 */ /* 0x000fe40000004100 */
[--C-:B------:R-:W-:Y:S02]  /*47e0*/  @!P0 HADD2.F32 R6, -RZ, R5.reuse.H0_H0 ;  /* 0x20000005ff068230 */ /* 0x100fe40000004100 */
        /* <DEDUP_REMOVED lines=18> */
.L_x_1377:
[----:B------:R-:W-:Y:S05]  /*4910*/  BSYNC B1 ;  /* 0x0000000000017941 */ /* 0x000fea0003800000 */
.L_x_1376:
[----:B------:R-:W-:-:S05]  /*4920*/  @P3 BRA `(.L_x_1384) ;  /* 0x0000360000003947 */ /* 0x000fca0003800000 */
[----:B------:R-:W-:Y:S01]  /*4930*/  ISETP.GE.AND P0, PT, R134, c[0x0][0x1d4], PT ;  /* 0x0000750086007a0c */ /* 0x000fe20003f06270 */
[----:B------:R-:W-:Y:S01]  /*4940*/  @!UPT UIADD3 URZ, URZ, URZ, URZ ;  /* 0x0000003f3f3ff290 */ /* 0x000fe2000fffe03f */
[----:B------:R-:W-:Y:S11]  /*4950*/  BSSY B0, `(.L_x_1385) ;  /* 0x0000036000007945 */ /* 0x000ff60003800000 */
[----:B------:R-:W-:-:S05]  /*4960*/  @P0 BRA `(.L_x_1386) ;  /* 0x0000034000000947 */ /* 0x000fca0003800000 */
[----:B------:R-:W-:Y:S01]  /*4970*/  ISETP.GE.AND P0, PT, R138, c[0x0][0x27c], PT ;  /* 0x00009f008a007a0c */ /* 0x000fe20003f06270 */
[----:B-1----:R-:W1:Y:S11]  /*4980*/  LDS.128 R8, [R200+0xb080] ;  /* 0x00b08000c8087984 */ /* 0x002e760000000c00 */
[----:B------:R-:W-:Y:S01]  /*4990*/  @!UPT UIADD3 URZ, URZ, URZ, URZ ;  /* 0x0000003f3f3ff290 */ /* 0x000fe2000fffe03f */
[----:B------:R-:W-:Y:S01]  /*49a0*/  @!P0 HADD2.F32 R2, -RZ, R29.H1_H1 ;  /* 0x3000001dff028230 */ /* 0x000fe20000004100 */
        /* <DEDUP_REMOVED lines=48> */
.L_x_1386:
[----:B------:R-:W-:Y:S05]  /*4cb0*/  BSYNC B0 ;  /* 0x0000000000007941 */ /* 0x000fea0003800000 */
.L_x_1385:
        /* <DEDUP_REMOVED lines=56> */
.L_x_1388:
[----:B------:R-:W-:Y:S05]  /*5040*/  BSYNC B0 ;  /* 0x0000000000007941 */ /* 0x000fea0003800000 */
.L_x_1387:
        /* <DEDUP_REMOVED lines=56> */
.L_x_1390:
[----:B------:R-:W-:Y:S05]  /*53d0*/  BSYNC B0 ;  /* 0x0000000000007941 */ /* 0x000fea0003800000 */
.L_x_1389:
        /* <DEDUP_REMOVED lines=56> */
.L_x_1371:
        /* <DEDUP_REMOVED lines=36> */
.L_x_1392:
[----:B------:R-:W-:Y:S05]  /*59a0*/  BSYNC B0 ;  /* 0x0000000000007941 */ /* 0x000fea0003800000 */
.L_x_1391:
        /* <DEDUP_REMOVED lines=20> */
[----:B------:R-:W-:Y:S01]  /*5af0*/  PRMT R65, R9, 0x7610, R65 ;  /* 0x0000761009417816 */ /* 0x000fe20000000041 */
[----:B------:R-:W-:Y:S01]  /*5b00*/  CS2R R26, SRZ ;  /* 0x00000000001a7805 */ /* 0x000fe2000001ff00 */
[----:B------:R-:W-:Y:S01]  /*5b10*/  MOV R9, R18 ;  /* 0x0000001200097202 */ /* 0x000fe20000000f00 */
[----:B------:R-:W-:Y:S01]  /*5b20*/  CS2R R24, SRZ ;  /* 0x0000000000187805 */ /* 0x000fe2000001ff00 */
        /* <DEDUP_REMOVED lines=8> */
[----:B------:R-:W-:Y:S02]  /*5bb0*/  CS2R R20, SRZ ;  /* 0x0000000000147805 */ /* 0x000fe4000001ff00 */
[----:B------:R-:W-:Y:S02]  /*5bc0*/  PRMT R29, R8, 0x5410, R9 ;  /* 0x00005410081d7816 */ /* 0x000fe40000000009 */
        /* <DEDUP_REMOVED lines=20> */
[----:B------:R1:W5:Y:S04]  /*5d10*/  @!P0 LDG.E.128 R56, [R8.64] ;  /* 0x0000000608388981 */ /* 0x000368000c1e1d00 */
[----:B------:R1:W5:Y:S01]  /*5d20*/  @!P0 LDG.E.128 R20, [R2.64] ;  /* 0x0000000602148981 */ /* 0x000362000c1e1d00 */
[----:B------:R-:W-:Y:S11]  /*5d30*/  ISETP.GE.AND P0, PT, R133, c[0x0][0x27c], PT ;  /* 0x00009f0085007a0c */ /* 0x000ff60003f06270 */
[----:B------:R-:W-:Y:S02]  /*5d40*/  @!UPT UIADD3 URZ, URZ, URZ, URZ ;  /* 0x0000003f3f3ff290 */ /* 0x000fe4000fffe03f */
[----:B------:R1:W5:Y:S04]  /*5d50*/  @!P0 LDG.E.128 R60, [R8.64+0x80] ;  /* 0x00008006083c8981 */ /* 0x000368000c1e1d00 */
[----:B------:R1:W5:Y:S02]  /*5d60*/  @!P0 LDG.E.128 R24, [R2.64+0x80] ;  /* 0x0000800602188981 */ /* 0x000364000c1e1d00 */
.L_x_1394:
[----:B------:R-:W-:Y:S05]  /*5d70*/  BSYNC B0 ;  /* 0x0000000000007941 */ /* 0x000fea0003800000 */
.L_x_1393:
[----:B-1---5:R-:W-:Y:S01]  /*5d80*/  IMAD.MOV.U32 R9, RZ, RZ, R62 ;  /* 0x000000ffff097224 */ /* 0x022fe200078e003e */
[----:B------:R-:W-:Y:S01]  /*5d90*/  BSSY B1, `(.L_x_1395) ;  /* 0x0000103000017945 */ /* 0x000fe20003800000 */
[----:B------:R-:W-:Y:S02]  /*5da0*/  IMAD.MOV.U32 R8, RZ, RZ, R63 ;  /* 0x000000ffff087224 */ /* 0x000fe400078e003f */
        /* <DEDUP_REMOVED lines=13> */
[----:B------:R-:W-:Y:S02]  /*5e80*/  PRMT R69, R9, 0x7610, R69 ;  /* 0x0000761009457816 */ /* 0x000fe40000000045 */
[----:B------:R-:W-:Y:S02]  /*5e90*/  MOV R9, R26 ;  /* 0x0000001a00097202 */ /* 0x000fe40000000f00 */
[----:B------:R-:W-:Y:S02]  /*5ea0*/  MOV R2, R25 ;  /* 0x0000001900027202 */ /* 0x000fe40000000f00 */
[----:B------:R-:W-:Y:S01]  /*5eb0*/  PRMT R35, R9, 0x5410, R8 ;  /* 0x0000541009237816 */ /* 0x000fe20000000008 */
[----:B------:R-:W-:Y:S01]  /*5ec0*/  IMAD.MOV.U32 R9, RZ, RZ, R22 ;  /* 0x000000ffff097224 */ /* 0x000fe200078e0016 */
[----:B------:R-:W-:Y:S01]  /*5ed0*/  PRMT R34, R2, 0x5410, R3 ;  /* 0x0000541002227816 */ /* 0x000fe20000000003 */
[----:B------:R-:W-:Y:S01]  /*5ee0*/  IMAD.MOV.U32 R8, RZ, RZ, R23 ;  /* 0x000000ffff087224 */ /* 0x000fe200078e0017 */
[----:B------:R-:W-:Y:S01]  /*5ef0*/  MOV R3, R20 ;  /* 0x0000001400037202 */ /* 0x000fe20000000f00 */
[----:B------:R-:W-:Y:S03]  /*5f00*/  IMAD.MOV.U32 R2, RZ, RZ, R21 ;  /* 0x000000ffff027224 */ /* 0x000fe600078e0015 */
[----:B------:R-:W-:Y:S02]  /*5f10*/  PRMT R33, R8, 0x5410, R9 ;  /* 0x0000541008217816 */ /* 0x000fe40000000009 */
[----:B------:R-:W-:Y:S01]  /*5f20*/  PRMT R32, R3, 0x5410, R2 ;  /* 0x0000541003207816 */ /* 0x000fe20000000002 */
[----:B------:R-:W-:-:S05]  /*5f30*/  @P2 BRA `(.L_x_1396) ;  /* 0x00000e8000002947 */ /* 0x000fca0003800000 */
[----:B------:R-:W-:Y:S01]  /*5f40*/  IADD3 R72, P0, R180, R80, RZ ;  /* 0x00000050b4487210 */ /* 0x000fe20007f1e0ff */
[----:B------:R-:W-:Y:S04]  /*5f50*/  BSSY B0, `(.L_x_1397) ;  /* 0x0000074000007945 */ /* 0x000fe80003800000 */
[----:B------:R-:W-:Y:S01]  /*5f60*/  IMAD.X R73, R85, 0x1, R144, P0 ;  /* 0x0000000155497824 */ /* 0x000fe200000e0690 */
[----:B------:R-:W-:Y:S11]  /*5f70*/  ISETP.GE.AND P0, PT, R134, c[0x0][0x1d4], PT ;  /* 0x0000750086007a0c */ /* 0x000ff60003f06270 */
[----:B------:R-:W-:Y:S02]  /*5f80*/  @!UPT UIADD3 URZ, URZ, URZ, URZ ;  /* 0x0000003f3f3ff290 */ /* 0x000fe4000fffe03f */
[----:B------:R-:W-:-:S05]  /*5f90*/  @P0 BRA `(.L_x_1398) ;  /* 0x000006f000000947 */ /* 0x000fca0003800000 */
[----:B------:R-:W1:Y:S01]  /*5fa0*/  LDS.128 R52, [R126+0xa080] ;  /* 0x00a080007e347984 */ /* 0x000e620000000c00 */
[----:B------:R-:W-:Y:S02]  /*5fb0*/  ISETP.GE.AND P2, PT, R93, c[0x0][0x1d4], PT ;  /* 0x000075005d007a0c */ /* 0x000fe40003f46270 */
[CC--:B------:R-:W-:Y:S04]  /*5fc0*/  IADD3 R2, P1, P0, R90.reuse, R72.reuse, R110 ;  /* 0x000000485a027210 */ /* 0x0c0fe8000783e06e */
[CC--:B------:R-:W-:Y:S01]  /*5fd0*/  IADD3.X R8, R89.reuse, R73.reuse, R114, P1, P0 ;  /* 0x0000004959087210 */ /* 0x0c0fe20000fe0472 */
[----:B------:R-:W2:Y:S06]  /*5fe0*/  LDS.128 R12, [R136+0xa080] ;  /* 0x00a08000880c7984 */ /* 0x000eac0000000c00 */
[----:B------:R-:W-:Y:S04]  /*5ff0*/  @!P2 IADD3 R3, P1, P0, R90, R72, R93 ;  /* 0x000000485a03a210 */ /* 0x000fe8000783e05d */
[----:B------:R-:W-:Y:S02]  /*6000*/  @!P2 IADD3.X R9, R89, R73, R112, P1, P0 ;  /* 0x000000495909a210 */ /* 0x000fe40000fe0470 */
[C---:B------:R-:W-:Y:S04]  /*6010*/  LEA R78, P0, R2.reuse, c[0x0][0x1c8], 0x1 ;  /* 0x00007200024e7a11 */ /* 0x040fe800078008ff */
[----:B------:R-:W-:Y:S02]  /*6020*/  LEA.HI.X R79, R2, c[0x0][0x1cc], R8, 0x1, P0 ;  /* 0x00007300024f7a11 */ /* 0x000fe400000f0c08 */
[C---:B------:R-:W-:Y:S04]  /*6030*/  @!P2 LEA R76, P0, R3.reuse, c[0x0][0x1c8], 0x1 ;  /* 0x00007200034caa11 */ /* 0x040fe800078008ff */
[----:B------:R-:W-:Y:S02]  /*6040*/  @!P2 LEA.HI.X R77, R3, c[0x0][0x1cc], R9, 0x1, P0 ;  /* 0x00007300034daa11 */ /* 0x000fe400000f0c09 */
[----:B------:R-:W-:Y:S11]  /*6050*/  ISETP.GE.AND P0, PT, R134, c[0x0][0x27c], PT ;  /* 0x00009f0086007a0c */ /* 0x000ff60003f06270 */
[----:B------:R-:W-:Y:S02]  /*6060*/  @!UPT UIADD3 URZ, URZ, URZ, URZ ;  /* 0x0000003f3f3ff290 */ /* 0x000fe4000fffe03f */
[----:B------:R-:W-:Y:S01]  /*6070*/  @!P0 SHF.R.U64 R8, R4, 0x10, R5 ;  /* 0x0000001004088819 */ /* 0x000fe20000001205 */
[----:B------:R-:W-:Y:S01]  /*6080*/  @!P0 HADD2.F32 R2, -RZ, R10.H0_H0 ;  /* 0x2000000aff028230 */ /* 0x000fe20000004100 */
[----:B------:R-:W-:Y:S02]  /*6090*/  @!P0 SHF.R.U64 R28, R6, 0x10, R7 ;  /* 0x00000010061c8819 */ /* 0x000fe40000001207 */
[----:B-1----:R-:W-:Y:S02]  /*60a0*/  @!P0 MOV R37, R52 ;  /* 0x0000003400258202 */ /* 0x002fe40000000f00 */
[----:B--2---:R-:W-:Y:S02]  /*60b0*/  @!P0 MOV R4, R12 ;  /* 0x0000000c00048202 */ /* 0x004fe40000000f00 */
[----:B------:R-:W-:Y:S01]  /*60c0*/  @!P0 SHF.R.U64 R38, R40, 0x10, R41 ;  /* 0x0000001028268819 */ /* 0x000fe20000001229 */
[----:B------:R-:W-:Y:S01]  /*60d0*/  @!P0 HADD2.F32 R6, -RZ, R37.H0_H0 ;  /* 0x20000025ff068230 */ /* 0x000fe20000004100 */
[----:B------:R-:W-:Y:S01]  /*60e0*/  @!P0 SHF.R.U32.HI R11, RZ, 0x10, R7 ;  /* 0x00000010ff0b8819 */ /* 0x000fe20000011607 */
[----:B------:R-:W-:Y:S01]  /*60f0*/  @!P0 HADD2.F32 R3, -RZ, R4.H0_H0 ;  /* 0x20000004ff038230 */ /* 0x000fe20000004100 */
[----:B------:R-:W-:Y:S01]  /*6100*/  @!P0 MOV R47, R54 ;  /* 0x00000036002f8202 */ /* 0x000fe20000000f00 */
[----:B------:R-:W-:Y:S01]  /*6110*/  @!P0 HADD2.F32 R7, -RZ, R39.H0_H0 ;  /* 0x20000027ff078230 */ /* 0x000fe20000004100 */
[-C--:B------:R-:W-:Y:S01]  /*6120*/  @!P0 FMUL.FTZ R40, R6, R2.reuse ;  /* 0x0000000206288220 */ /* 0x080fe20000410000 */
[----:B------:R-:W-:Y:S01]  /*6130*/  @!P0 SHF.R.U64 R64, R42, 0x10, R43 ;  /* 0x000000102a408819 */ /* 0x000fe2000000122b */
[C---:B------:R-:W-:Y:S01]  /*6140*/  @!P0 FMUL.FTZ R2, R3.reuse, R2 ;  /* 0x0000000203028220 */ /* 0x040fe20000410000 */
[----:B------:R-:W-:Y:S01]  /*6150*/  @!P0 SHF.R.U32.HI R9, RZ, 0x10, R5 ;  /* 0x00000010ff098819 */ /* 0x000fe20000011605 */
[-C--:B------:R-:W-:Y:S01]  /*6160*/  @!P0 FFMA.FTZ R87, R3, R7.reuse, -R40 ;  /* 0x0000000703578223 */ /* 0x080fe20000010828 */
[----:B------:R-:W-:Y:S01]  /*6170*/  @!P0 HADD2.F32 R5, -RZ, R8.H0_H0 ;  /* 0x20000008ff058230 */ /* 0x000fe20000004100 */
[----:B------:R-:W-:Y:S01]  /*6180*/  @!P0 FFMA.FTZ R2, R6, R7, R2 ;  /* 0x0000000706028223 */ /* 0x000fe20000010002 */
[----:B------:R-:W-:Y:S01]  /*6190*/  @!P0 HADD2.F32 R37, -RZ, R37.H1_H1 ;  /* 0x30000025ff258230 */ /* 0x000fe20000004100 */
[----:B------:R-:W-:Y:S01]  /*61a0*/  @!P0 IMAD.MOV.U32 R6, RZ, RZ, R53 ;  /* 0x000000ffff068224 */ /* 0x000fe200078e0035 */
[----:B------:R-:W-:Y:S01]  /*61b0*/  @!P0 HADD2.F32 R4, -RZ, R4.H1_H1 ;  /* 0x30000004ff048230 */ /* 0x000fe20000004100 */
[----:B------:R-:W-:Y:S01]  /*61c0*/  @!P0 SHF.R.U32.HI R44, RZ, 0x10, R41 ;  /* 0x00000010ff2c8819 */ /* 0x000fe20000011629 */
[----:B------:R-:W-:Y:S01]  /*61d0*/  @!P0 HADD2.F32 R38, -RZ, R38.H0_H0 ;  /* 0x20000026ff268230 */ /* 0x000fe20000004100 */
[CC--:B------:R-:W-:Y:S01]  /*61e0*/  @!P0 FMUL.FTZ R8, R37.reuse, R5.reuse ;  /* 0x0000000525088220 */ /* 0x0c0fe20000410000 */
[----:B------:R-:W-:Y:S01]  /*61f0*/  @!P0 HADD2.F32 R40, -RZ, R39.H1_H1 ;  /* 0x30000027ff288230 */ /* 0x000fe20000004100 */
[C---:B------:R-:W-:Y:S01]  /*6200*/  @!P0 FMUL.FTZ R3, R4.reuse, R5 ;  /* 0x0000000504038220 */ /* 0x040fe20000410000 */
[----:B------:R-:W-:Y:S01]  /*6210*/  @!P0 MOV R5, R13 ;  /* 0x0000000d00058202 */ /* 0x000fe20000000f00 */
[-C--:B------:R-:W-:Y:S01]  /*6220*/  @!P0 FFMA.FTZ R86, R4, R38.reuse, -R8 ;  /* 0x0000002604568223 */ /* 0x080fe20000010808 */
[----:B------:R-:W-:Y:S01]  /*6230*/  @!P0 HADD2.F32 R4, -RZ, R10.H1_H1 ;  /* 0x3000000aff048230 */ /* 0x000fe20000004100 */
[----:B------:R-:W-:Y:S01]  /*6240*/  @!P0 FFMA.FTZ R3, R37, R38, R3 ;  /* 0x0000002625038223 */ /* 0x000fe20000010003 */
[--C-:B------:R-:W-:Y:S01]  /*6250*/  @!P0 HADD2.F32 R39, -RZ, R6.reuse.H0_H0 ;  /* 0x20000006ff278230 */ /* 0x100fe20000004100 */
[----:B------:R-:W-:Y:S01]  /*6260*/  @!P0 SHF.R.U32.HI R46, RZ, 0x10, R43 ;  /* 0x00000010ff2e8819 */ /* 0x000fe2000001162b */
[----:B------:R-:W-:Y:S02]  /*6270*/  @!P0 HADD2.F32 R7, -RZ, R5.H0_H0 ;  /* 0x20000005ff078230 */ /* 0x000fe40000004100 */
[----:B------:R-:W-:Y:S01]  /*6280*/  @!P0 HADD2.F32 R41, -RZ, R6.H1_H1 ;  /* 0x30000006ff298230 */ /* 0x000fe20000004100 */
[-C--:B------:R-:W-:Y:S01]  /*6290*/  @!P0 FMUL.FTZ R8, R39, R4.reuse ;  /* 0x0000000427088220 */ /* 0x080fe20000410000 */
[----:B------:R-:W-:Y:S01]  /*62a0*/  @!P0 HADD2.F32 R9, -RZ, R9.H0_H0 ;  /* 0x20000009ff098230 */ /* 0x000fe20000004100 */
[C---:B------:R-:W-:Y:S01]  /*62b0*/  @!P0 FMUL.FTZ R4, R7.reuse, R4 ;  /* 0x0000000407048220 */ /* 0x040fe20000410000 */
[----:B------:R-:W-:Y:S01]  /*62c0*/  @!P0 HADD2.F32 R42, -RZ, R44.H0_H0 ;  /* 0x2000002cff2a8230 */ /* 0x000fe20000004100 */
[-C--:B------:R-:W-:Y:S01]  /*62d0*/  @!P0 FFMA.FTZ R84, R7, R40.reuse, -R8 ;  /* 0x0000002807548223 */ /* 0x080fe20000010808 */
[----:B------:R-:W-:Y:S01]  /*62e0*/  @!P0 MOV R7, R15 ;  /* 0x0000000f00078202 */ /* 0x000fe20000000f00 */
[----:B------:R-:W-:Y:S01]  /*62f0*/  @!P0 IMAD.MOV.U32 R8, RZ, RZ, R55 ;  /* 0x000000ffff088224 */ /* 0x000fe200078e0037 */
[----:B------:R-:W-:Y:S01]  /*6300*/  @!P0 HADD2.F32 R6, -RZ, R5.H1_H1 ;  /* 0x30000005ff068230 */ /* 0x000fe20000004100 */
[-C--:B------:R-:W-:Y:S01]  /*6310*/  @!P0 FMUL.FTZ R10, R41, R9.reuse ;  /* 0x00000009290a8220 */ /* 0x080fe20000410000 */
[----:B------:R-:W-:Y:S01]  /*6320*/  @!P0 HADD2.F32 R44, -RZ, R45.H0_H0 ;  /* 0x2000002dff2c8230 */ /* 0x000fe20000004100 */
[----:B------:R-:W-:Y:S01]  /*6330*/  @!P0 FFMA.FTZ R4, R39, R40, R4 ;  /* 0x0000002827048223 */ /* 0x000fe20000010004 */
[--C-:B------:R-:W-:Y:S01]  /*6340*/  @!P0 HADD2.F32 R43, -RZ, R8.reuse.H0_H0 ;  /* 0x20000008ff2b8230 */ /* 0x100fe20000004100 */
[C---:B------:R-:W-:Y:S01]  /*6350*/  @!P0 FMUL.FTZ R5, R6.reuse, R9 ;  /* 0x0000000906058220 */ /* 0x040fe20000410000 */
[----:B------:R-:W-:Y:S01]  /*6360*/  @!P0 HADD2.F32 R9, -RZ, R7.H0_H0 ;  /* 0x20000007ff098230 */ /* 0x000fe20000004100 */
[-C--:B------:R-:W-:Y:S01]  /*6370*/  @!P0 FFMA.FTZ R74, R6, R42.reuse, -R10 ;  /* 0x0000002a064a8223 */ /* 0x080fe2000001080a */
[----:B------:R-:W-:Y:S01]  /*6380*/  @!P0 HADD2.F32 R6, -RZ, R29.H0_H0 ;  /* 0x2000001dff068230 */ /* 0x000fe20000004100 */
[----:B------:R-:W-:Y:S01]  /*6390*/  @!P0 FFMA.FTZ R5, R41, R42, R5 ;  /* 0x0000002a29058223 */ /* 0x000fe20000010005 */
[----:B------:R-:W-:Y:S02]  /*63a0*/  @!P0 HADD2.F32 R10, -RZ, R11.H0_H0 ;  /* 0x2000000bff0a8230 */ /* 0x000fe40000004100 */
[----:B------:R-:W-:Y:S01]  /*63b0*/  @!P0 HADD2.F32 R45, -RZ, R8.H1_H1 ;  /* 0x30000008ff2d8230 */ /* 0x000fe20000004100 */
[-C--:B------:R-:W-:Y:S01]  /*63c0*/  @!P0 FMUL.FTZ R11, R43, R6.reuse ;  /* 0x000000062b0b8220 */ /* 0x080fe20000410000 */
[----:B------:R-:W-:Y:S01]  /*63d0*/  @!P0 HADD2.F32 R7, -RZ, R7.H1_H1 ;  /* 0x30000007ff078230 */ /* 0x000fe20000004100 */
[----:B------:R-:W-:Y:S01]  /*63e0*/  @!P0 FMUL.FTZ R8, R9, R6 ;  /* 0x0000000609088220 */ /* 0x000fe20000410000 */
[----:B------:R-:W-:Y:S01]  /*63f0*/  @!P0 HADD2.F32 R46, -RZ, R46.H0_H0 ;  /* 0x2000002eff2e8230 */ /* 0x000fe20000004100 */
[----:B------:R-:W-:Y:S01]  /*6400*/  @!P0 FMUL.FTZ R6, R45, R10 ;  /* 0x0000000a2d068220 */ /* 0x000fe20000410000 */
[----:B------:R-:W-:Y:S01]  /*6410*/  @!P0 F2FP.PACK_AB R74, R74, R84 ;  /* 0x000000544a4a823e */ /* 0x000fe200000000ff */
[----:B------:R-:W-:Y:S01]  /*6420*/  @!P0 FFMA.FTZ R83, R9, R44, -R11 ;  /* 0x0000002c09538223 */ /* 0x000fe2000001080b */
[----:B------:R-:W-:Y:S01]  /*6430*/  @!P0 F2FP.PACK_AB R4, R5, R4 ;  /* 0x000000040504823e */ /* 0x000fe200000000ff */
[C---:B------:R-:W-:Y:S01]  /*6440*/  @!P0 FMUL.FTZ R9, R7.reuse, R10 ;  /* 0x0000000a07098220 */ /* 0x040fe20000410000 */
[----:B------:R-:W-:Y:S01]  /*6450*/  @!P0 MOV R13, R74 ;  /* 0x0000004a000d8202 */ /* 0x000fe20000000f00 */
[----:B------:R-:W-:Y:S01]  /*6460*/  @!P0 IMAD.MOV.U32 R10, RZ, RZ, R14 ;  /* 0x000000ffff0a8224 */ /* 0x000fe200078e000e */
[----:B------:R-:W-:Y:S01]  /*6470*/  @!P0 HADD2.F32 R37, -RZ, R65.H0_H0 ;  /* 0x20000041ff258230 */ /* 0x000fe20000004100 */
[----:B------:R-:W-:Y:S01]  /*6480*/  @!P0 FFMA.FTZ R82, R7, R46, -R6 ;  /* 0x0000002e07528223 */ /* 0x000fe20000010806 */
[----:B------:R-:W-:Y:S01]  /*6490*/  @!P0 HADD2.F32 R6, -RZ, R29.H1_H1 ;  /* 0x3000001dff068230 */ /* 0x000fe20000004100 */
[----:B------:R-:W-:Y:S01]  /*64a0*/  @!P0 IMAD.MOV.U32 R53, RZ, RZ, R4 ;  /* 0x000000ffff358224 */ /* 0x000fe200078e0004 */
[--C-:B------:R-:W-:Y:S02]  /*64b0*/  @!P0 HADD2.F32 R29, -RZ, R47.reuse.H0_H0 ;  /* 0x2000002fff1d8230 */ /* 0x100fe40000004100 */
[----:B------:R-:W-:Y:S02]  /*64c0*/  @!P0 HADD2.F32 R7, -RZ, R10.H0_H0 ;  /* 0x2000000aff078230 */ /* 0x000fe40000004100 */
[----:B------:R-:W-:Y:S01]  /*64d0*/  @!P0 HADD2.F32 R11, -RZ, R28.H0_H0 ;  /* 0x2000001cff0b8230 */ /* 0x000fe20000004100 */
[-C--:B------:R-:W-:Y:S01]  /*64e0*/  @!P0 FMUL.FTZ R38, R29, R6.reuse ;  /* 0x000000061d268220 */ /* 0x080fe20000410000 */
[----:B------:R-:W-:Y:S01]  /*64f0*/  @!P0 HADD2.F32 R28, -RZ, R47.H1_H1 ;  /* 0x3000002fff1c8230 */ /* 0x000fe20000004100 */
[C---:B------:R-:W-:Y:S01]  /*6500*/  @!P0 FMUL.FTZ R6, R7.reuse, R6 ;  /* 0x0000000607068220 */ /* 0x040fe20000410000 */
[----:B------:R-:W-:Y:S01]  /*6510*/  @!P0 HADD2.F32 R10, -RZ, R10.H1_H1 ;  /* 0x3000000aff0a8230 */ /* 0x000fe20000004100 */
[----:B------:R-:W-:Y:S01]  /*6520*/  @!P0 FFMA.FTZ R75, R7, R37, -R38 ;  /* 0x00000025074b8223 */ /* 0x000fe20000010826 */
[----:B------:R-:W-:Y:S01]  /*6530*/  @!P0 HADD2.F32 R38, -RZ, R64.H0_H0 ;  /* 0x20000040ff268230 */ /* 0x000fe20000004100 */
[----:B------:R-:W-:Y:S01]  /*6540*/  @!P0 F2FP.PACK_AB R64, R86, R87 ;  /* 0x000000575640823e */ /* 0x000fe200000000ff */
[-C--:B------:R-:W-:Y:S02]  /*6550*/  @!P0 FMUL.FTZ R47, R28, R11.reuse ;  /* 0x0000000b1c2f8220 */ /* 0x080fe40000410000 */
[C---:B------:R-:W-:Y:S01]  /*6560*/  @!P0 FMUL.FTZ R7, R10.reuse, R11 ;  /* 0x0000000b0a078220 */ /* 0x040fe20000410000 */
[----:B------:R-:W-:Y:S01]  /*6570*/  @!P0 MOV R12, R64 ;  /* 0x00000040000c8202 */ /* 0x000fe20000000f00 */
[----:B------:R-:W-:Y:S01]  /*6580*/  @!P0 FFMA.FTZ R11, R10, R38, -R47 ;  /* 0x000000260a0b8223 */ /* 0x000fe2000001082f */
[----:B------:R-:W-:Y:S01]  /*6590*/  @!P0 F2FP.PACK_AB R47, R82, R83 ;  /* 0x00000053522f823e */ /* 0x000fe200000000ff */
[----:B------:R-:W-:Y:S01]  /*65a0*/  @!P0 FFMA.FTZ R6, R29, R37, R6 ;  /* 0x000000251d068223 */ /* 0x000fe20000010006 */
[----:B------:R-:W-:Y:S01]  /*65b0*/  @!P0 F2FP.PACK_AB R10, R3, R2 ;  /* 0x00000002030a823e */ /* 0x000fe200000000ff */
[----:B------:R-:W-:Y:S01]  /*65c0*/  @!P0 FFMA.FTZ R7, R28, R38, R7 ;  /* 0x000000261c078223 */ /* 0x000fe20000010007 */
[----:B------:R-:W-:Y:S01]  /*65d0*/  @!P0 F2FP.PACK_AB R11, R11, R75 ;  /* 0x0000004b0b0b823e */ /* 0x000fe200000000ff */
[----:B------:R-:W-:Y:S01]  /*65e0*/  @!P0 FFMA.FTZ R8, R43, R44, R8 ;  /* 0x0000002c2b088223 */ /* 0x000fe20000010008 */
[----:B------:R-:W-:Y:S01]  /*65f0*/  @!P0 MOV R15, R47 ;  /* 0x0000002f000f8202 */ /* 0x000fe20000000f00 */
[----:B------:R-:W-:Y:S01]  /*6600*/  @!P0 FFMA.FTZ R9, R45, R46, R9 ;  /* 0x0000002e2d098223 */ /* 0x000fe20000010009 */
[----:B------:R-:W-:Y:S01]  /*6610*/  @!P0 F2FP.PACK_AB R3, R7, R6 ;  /* 0x000000060703823e */ /* 0x000fe200000000ff */
[----:B------:R-:W-:Y:S01]  /*6620*/  @!P0 IMAD.MOV.U32 R14, RZ, RZ, R11 ;  /* 0x000000ffff0e8224 */ /* 0x000fe200078e000b */
[----:B------:R-:W-:Y:S02]  /*6630*/  @!P0 MOV R52, R10 ;  /* 0x0000000a00348202 */ /* 0x000fe40000000f00 */
[----:B------:R-:W-:Y:S02]  /*6640*/  @!P0 F2FP.PACK_AB R2, R9, R8 ;  /* 0x000000080902823e */ /* 0x000fe400000000ff */
[----:B------:R1:W-:Y:S01]  /*6650*/  STG.E.128 [R78.64], R12 ;  /* 0x0000000c4e007986 */ /* 0x0003e2000c101d06 */
[----:B------:R-:W-:Y:S02]  /*6660*/  @!P0 MOV R54, R3 ;  /* 0x0000000300368202 */ /* 0x000fe40000000f00 */
[----:B------:R-:W-:Y:S05]  /*6670*/  @!P0 MOV R55, R2 ;  /* 0x0000000200378202 */ /* 0x000fea0000000f00 */
[----:B------:R1:W-:Y:S02]  /*6680*/  @!P2 STG.E.128 [R76.64], R52 ;  /* 0x000000344c00a986 */ /* 0x0003e4000c101d06 */
.L_x_1398:
[----:B------:R-:W-:Y:S05]  /*6690*/  BSYNC B0 ;  /* 0x0000000000007941 */ /* 0x000fea0003800000 */
.L_x_1397:
[----:B------:R-:W-:Y:S11]  /*66a0*/  ISETP.GE.AND P0, PT, R133, c[0x0][0x1d4], PT ;  /* 0x0000750085007a0c */ /* 0x000ff60003f06270 */
[----:B------:R-:W-:Y:S02]  /*66b0*/  @!UPT UIADD3 URZ, URZ, URZ, URZ ;  /* 0x0000003f3f3ff290 */ /* 0x000fe4000fffe03f */
[----:B------:R-:W-:-:S05]  /*66c0*/  @P0 BRA `(.L_x_1396) ;  /* 0x000006f000000947 */ /* 0x000fca0003800000 */
[----:B------:R-:W2:Y:S01]  /*66d0*/  LDS.128 R44, [R121+0xa080] ;  /* 0x00a08000792c7984 */ /* 0x000ea20000000c00 */
[----:B------:R-:W-:Y:S02]  /*66e0*/  ISETP.GE.AND P2, PT, R94, c[0x0][0x1d4], PT ;  /* 0x000075005e007a0c */ /* 0x000fe40003f46270 */
[CC--:B------:R-:W-:Y:S04]  /*66f0*/  IADD3 R2, P1, P0, R90.reuse, R72.reuse, R109 ;  /* 0x000000485a027210 */ /* 0x0c0fe8000783e06d */
[CC--:B------:R-:W-:Y:S01]  /*6700*/  IADD3.X R5, R89.reuse, R73.reuse, R113, P1, P0 ;  /* 0x0000004959057210 */ /* 0x0c0fe20000fe0471 */
[----:B-1----:R-:W1:Y:S06]  /*6710*/  LDS.128 R12, [R131+0xa080] ;  /* 0x00a08000830c7984 */ /* 0x002e6c0000000c00 */
        /* <DEDUP_REMOVED lines=10> */
[----:B------:R-:W-:Y:S01]  /*67c0*/  @!P0 SHF.R.U64 R16, R48, 0x10, R49 ;  /* 0x0000001030108819 */ /* 0x000fe20000001231 */
[----:B------:R-:W-:Y:S01]  /*67d0*/  @!P0 HADD2.F32 R8, -RZ, R65.H1_H1 ;  /* 0x30000041ff088230 */ /* 0x000fe20000004100 */
[----:B--2---:R-:W-:Y:S01]  /*67e0*/  @!P0 MOV R9, R44 ;  /* 0x0000002c00098202 */ /* 0x004fe20000000f00 */
[----:B------:R-:W-:Y:S01]  /*67f0*/  @!P0 HADD2.F32 R5, -RZ, R5.H0_H0 ;  /* 0x20000005ff058230 */ /* 0x000fe20000004100 */
[----:B-1----:R-:W-:Y:S01]  /*6800*/  @!P0 MOV R4, R12 ;  /* 0x0000000c00048202 */ /* 0x002fe20000000f00 */
[----:B------:R-:W-:Y:S01]  /*6810*/  @!P0 HADD2.F32 R28, -RZ, R66.H0_H0 ;  /* 0x20000042ff1c8230 */ /* 0x000fe20000004100 */
[----:B------:R-:W-:Y:S01]  /*6820*/  @!P0 SHF.R.U32.HI R6, RZ, 0x10, R17 ;  /* 0x00000010ff068819 */ /* 0x000fe20000011611 */
[--C-:B------:R-:W-:Y:S01]  /*6830*/  @!P0 HADD2.F32 R7, -RZ, R9.reuse.H0_H0 ;  /* 0x20000009ff078230 */ /* 0x100fe20000004100 */
[----:B------:R-:W-:Y:S01]  /*6840*/  @!P0 SHF.R.U64 R11, R18, 0x10, R19 ;  /* 0x00000010120b8819 */ /* 0x000fe20000001213 */
[--C-:B------:R-:W-:Y:S01]  /*6850*/  @!P0 HADD2.F32 R3, -RZ, R4.reuse.H0_H0 ;  /* 0x20000004ff038230 */ /* 0x100fe20000004100 */
[----:B------:R-:W-:Y:S01]  /*6860*/  @!P0 SHF.R.U32.HI R38, RZ, 0x10, R51 ;  /* 0x00000010ff268819 */ /* 0x000fe20000011633 */
[----:B------:R-:W-:Y:S01]  /*6870*/  @!P0 HADD2.F32 R17, -RZ, R9.H1_H1 ;  /* 0x30000009ff118230 */ /* 0x000fe20000004100 */
[----:B------:R-:W-:Y:S01]  /*6880*/  @!P0 FMUL.FTZ R18, R7, R2 ;  /* 0x0000000207128220 */ /* 0x000fe20000410000 */
[----:B------:R-:W-:Y:S01]  /*6890*/  @!P0 HADD2.F32 R4, -RZ, R4.H1_H1 ;  /* 0x30000004ff048230 */ /* 0x000fe20000004100 */
[----:B------:R-:W-:Y:S01]  /*68a0*/  @!P0 IMAD.MOV.U32 R9, RZ, RZ, R45 ;  /* 0x000000ffff098224 */ /* 0x000fe200078e002d */
[----:B------:R-:W-:Y:S01]  /*68b0*/  @!P0 HADD2.F32 R43, -RZ, R38.H0_H0 ;  /* 0x20000026ff2b8230 */ /* 0x000fe20000004100 */
[----:B------:R-:W-:Y:S01]  /*68c0*/  @!P0 FFMA.FTZ R72, R3, R8, -R18 ;  /* 0x0000000803488223 */ /* 0x000fe20000010812 */
[----:B------:R-:W-:Y:S01]  /*68d0*/  @!P0 HADD2.F32 R18, -RZ, R16.H0_H0 ;  /* 0x20000010ff128230 */ /* 0x000fe20000004100 */
[-C--:B------:R-:W-:Y:S01]  /*68e0*/  @!P0 FMUL.FTZ R16, R17, R5.reuse ;  /* 0x0000000511108220 */ /* 0x080fe20000410000 */
[----:B------:R-:W-:Y:S01]  /*68f0*/  @!P0 MOV R38, R46 ;  /* 0x0000002e00268202 */ /* 0x000fe20000000f00 */
[----:B------:R-:W-:Y:S01]  /*6900*/  @!P0 FMUL.FTZ R2, R3, R2 ;  /* 0x0000000203028220 */ /* 0x000fe20000410000 */
[----:B------:R-:W-:Y:S01]  /*6910*/  @!P0 SHF.R.U32.HI R37, RZ, 0x10, R49 ;  /* 0x00000010ff258819 */ /* 0x000fe20000011631 */
[C---:B------:R-:W-:Y:S01]  /*6920*/  @!P0 FMUL.FTZ R3, R4.reuse, R5 ;  /* 0x0000000504038220 */ /* 0x040fe20000410000 */
[----:B------:R-:W-:Y:S01]  /*6930*/  @!P0 MOV R5, R13 ;  /* 0x0000000d00058202 */ /* 0x000fe20000000f00 */
[----:B------:R-:W-:Y:S01]  /*6940*/  @!P0 FFMA.FTZ R65, R4, R18, -R16 ;  /* 0x0000001204418223 */ /* 0x000fe20000010810 */
[----:B------:R-:W-:Y:S01]  /*6950*/  @!P0 HADD2.F32 R4, -RZ, R30.H1_H1 ;  /* 0x3000001eff048230 */ /* 0x000fe20000004100 */
[----:B------:R-:W-:Y:S01]  /*6960*/  @!P0 FFMA.FTZ R2, R7, R8, R2 ;  /* 0x0000000807028223 */ /* 0x000fe20000010002 */
[----:B------:R-:W-:Y:S01]  /*6970*/  @!P0 SHF.R.U32.HI R10, RZ, 0x10, R19 ;  /* 0x00000010ff0a8819 */ /* 0x000fe20000011613 */
[----:B------:R-:W-:Y:S01]  /*6980*/  @!P0 FFMA.FTZ R3, R17, R18, R3 ;  /* 0x0000001211038223 */ /* 0x000fe20000010003 */
[----:B------:R-:W-:Y:S01]  /*6990*/  @!P0 HADD2.F32 R19, -RZ, R9.H0_H0 ;  /* 0x20000009ff138230 */ /* 0x000fe20000004100 */
[----:B------:R-:W-:Y:S01]  /*69a0*/  @!P0 F2FP.PACK_AB R17, R65, R72 ;  /* 0x000000484111823e */ /* 0x000fe200000000ff */
[----:B------:R-:W-:Y:S01]  /*69b0*/  @!P0 HADD2.F32 R7, -RZ, R5.H0_H0 ;  /* 0x20000005ff078230 */ /* 0x000fe20000004100 */
[----:B------:R-:W-:Y:S01]  /*69c0*/  @!P0 SHF.R.U64 R39, R50, 0x10, R51 ;  /* 0x0000001032278819 */ /* 0x000fe20000001233 */
[----:B------:R-:W-:Y:S01]  /*69d0*/  @!P0 HADD2.F32 R29, -RZ, R9.H1_H1 ;  /* 0x30000009ff1d8230 */ /* 0x000fe20000004100 */
[-C--:B------:R-:W-:Y:S01]  /*69e0*/  @!P0 FMUL.FTZ R16, R19, R4.reuse ;  /* 0x0000000413108220 */ /* 0x080fe20000410000 */
[----:B------:R-:W-:Y:S01]  /*69f0*/  @!P0 HADD2.F32 R8, -RZ, R6.H0_H0 ;  /* 0x20000006ff088230 */ /* 0x000fe20000004100 */
[C---:B------:R-:W-:Y:S01]  /*6a00*/  @!P0 FMUL.FTZ R4, R7.reuse, R4 ;  /* 0x0000000407048220 */ /* 0x040fe20000410000 */
[----:B------:R-:W-:Y:S01]  /*6a10*/  @!P0 MOV R12, R17 ;  /* 0x00000011000c8202 */ /* 0x000fe20000000f00 */
[----:B------:R-:W-:Y:S01]  /*6a20*/  @!P0 FFMA.FTZ R64, R7, R28, -R16 ;  /* 0x0000001c07408223 */ /* 0x000fe20000010810 */
[----:B------:R-:W-:Y:S01]  /*6a30*/  @!P0 MOV R7, R15 ;  /* 0x0000000f00078202 */ /* 0x000fe20000000f00 */
[----:B------:R-:W-:Y:S01]  /*6a40*/  @!P0 IMAD.MOV.U32 R16, RZ, RZ, R47 ;  /* 0x000000ffff108224 */ /* 0x000fe200078e002f */
[----:B------:R-:W-:Y:S01]  /*6a50*/  @!P0 HADD2.F32 R30, -RZ, R37.H0_H0 ;  /* 0x20000025ff1e8230 */ /* 0x000fe20000004100 */
[----:B------:R-:W-:Y:S01]  /*6a60*/  @!P0 FMUL.FTZ R9, R29, R8 ;  /* 0x000000081d098220 */ /* 0x000fe20000410000 */
[----:B------:R-:W-:Y:S01]  /*6a70*/  @!P0 HADD2.F32 R6, -RZ, R5.H1_H1 ;  /* 0x30000005ff068230 */ /* 0x000fe20000004100 */
[----:B------:R-:W-:Y:S01]  /*6a80*/  @!P0 FFMA.FTZ R4, R19, R28, R4 ;  /* 0x0000001c13048223 */ /* 0x000fe20000010004 */
[----:B------:R-:W-:Y:S02]  /*6a90*/  @!P0 HADD2.F32 R40, -RZ, R16.H0_H0 ;  /* 0x20000010ff288230 */ /* 0x000fe40000004100 */
[----:B------:R-:W-:Y:S01]  /*6aa0*/  @!P0 HADD2.F32 R10, -RZ, R10.H0_H0 ;  /* 0x2000000aff0a8230 */ /* 0x000fe20000004100 */
[C---:B------:R-:W-:Y:S01]  /*6ab0*/  @!P0 FMUL.FTZ R5, R6.reuse, R8 ;  /* 0x0000000806058220 */ /* 0x040fe20000410000 */
[----:B------:R-:W-:Y:S01]  /*6ac0*/  @!P0 HADD2.F32 R42, -RZ, R16.H1_H1 ;  /* 0x30000010ff2a8230 */ /* 0x000fe20000004100 */
[-C--:B------:R-:W-:Y:S01]  /*6ad0*/  @!P0 FFMA.FTZ R51, R6, R30.reuse, -R9 ;  /* 0x0000001e06338223 */ /* 0x080fe20000010809 */
[----:B------:R-:W-:Y:S01]  /*6ae0*/  @!P0 HADD2.F32 R9, -RZ, R7.H0_H0 ;  /* 0x20000007ff098230 */ /* 0x000fe20000004100 */
[----:B------:R-:W-:Y:S01]  /*6af0*/  @!P0 FFMA.FTZ R5, R29, R30, R5 ;  /* 0x0000001e1d058223 */ /* 0x000fe20000010005 */
[----:B------:R-:W-:Y:S02]  /*6b00*/  @!P0 HADD2.F32 R6, -RZ, R31.H0_H0 ;  /* 0x2000001fff068230 */ /* 0x000fe40000004100 */
[----:B------:R-:W-:Y:S01]  /*6b10*/  @!P0 HADD2.F32 R7, -RZ, R7.H1_H1 ;  /* 0x30000007ff078230 */ /* 0x000fe20000004100 */
[----:B------:R-:W-:Y:S01]  /*6b20*/  @!P0 F2FP.PACK_AB R18, R51, R64 ;  /* 0x000000403312823e */ /* 0x000fe200000000ff */
[----:B------:R-:W-:Y:S01]  /*6b30*/  @!P0 HADD2.F32 R41, -RZ, R66.H1_H1 ;  /* 0x30000042ff298230 */ /* 0x000fe20000004100 */
[----:B------:R-:W-:Y:S01]  /*6b40*/  @!P0 FMUL.FTZ R16, R40, R6 ;  /* 0x0000000628108220 */ /* 0x000fe20000410000 */
[----:B------:R-:W-:Y:S01]  /*6b50*/  @!P0 F2FP.PACK_AB R4, R5, R4 ;  /* 0x000000040504823e */ /* 0x000fe200000000ff */
[C---:B------:R-:W-:Y:S01]  /*6b60*/  @!P0 FMUL.FTZ R8, R9.reuse, R6 ;  /* 0x0000000609088220 */ /* 0x040fe20000410000 */
[----:B------:R-:W-:Y:S01]  /*6b70*/  @!P0 MOV R13, R18 ;  /* 0x00000012000d8202 */ /* 0x000fe20000000f00 */
[-C--:B------:R-:W-:Y:S01]  /*6b80*/  @!P0 FMUL.FTZ R6, R42, R10.reuse ;  /* 0x0000000a2a068220 */ /* 0x080fe20000410000 */
[----:B------:R-:W-:Y:S01]  /*6b90*/  @!P0 HADD2.F32 R37, -RZ, R67.H0_H0 ;  /* 0x20000043ff258230 */ /* 0x000fe20000004100 */
[----:B------:R-:W-:Y:S01]  /*6ba0*/  @!P0 FFMA.FTZ R50, R9, R41, -R16 ;  /* 0x0000002909328223 */ /* 0x000fe20000010810 */
[----:B------:R-:W-:Y:S01]  /*6bb0*/  @!P0 HADD2.F32 R16, -RZ, R11.H0_H0 ;  /* 0x2000000bff108230 */ /* 0x000fe20000004100 */
[C---:B------:R-:W-:Y:S01]  /*6bc0*/  @!P0 FMUL.FTZ R9, R7.reuse, R10 ;  /* 0x0000000a07098220 */ /* 0x040fe20000410000 */
[----:B------:R-:W-:Y:S01]  /*6bd0*/  @!P0 HADD2.F32 R39, -RZ, R39.H0_H0 ;  /* 0x20000027ff278230 */ /* 0x000fe20000004100 */
[----:B------:R-:W-:Y:S01]  /*6be0*/  @!P0 FFMA.FTZ R49, R7, R43, -R6 ;  /* 0x0000002b07318223 */ /* 0x000fe20000010806 */
[----:B------:R-:W-:Y:S01]  /*6bf0*/  @!P0 HADD2.F32 R6, -RZ, R31.H1_H1 ;  /* 0x3000001fff068230 */ /* 0x000fe20000004100 */
[----:B------:R-:W-:Y:S01]  /*6c00*/  @!P0 IMAD.MOV.U32 R7, RZ, RZ, R14 ;  /* 0x000000ffff078224 */ /* 0x000fe200078e000e */
[--C-:B------:R-:W-:Y:S01]  /*6c10*/  @!P0 HADD2.F32 R31, -RZ, R38.reuse.H0_H0 ;  /* 0x20000026ff1f8230 */ /* 0x100fe20000004100 */
[----:B------:R-:W-:Y:S01]  /*6c20*/  @!P0 IMAD.MOV.U32 R45, RZ, RZ, R4 ;  /* 0x000000ffff2d8224 */ /* 0x000fe200078e0004 */
[----:B------:R-:W-:Y:S02]  /*6c30*/  @!P0 HADD2.F32 R38, -RZ, R38.H1_H1 ;  /* 0x30000026ff268230 */ /* 0x000fe40000004100 */
[--C-:B------:R-:W-:Y:S02]  /*6c40*/  @!P0 HADD2.F32 R11, -RZ, R7.reuse.H0_H0 ;  /* 0x20000007ff0b8230 */ /* 0x100fe40000004100 */
[----:B------:R-:W-:Y:S01]  /*6c50*/  @!P0 HADD2.F32 R10, -RZ, R7.H1_H1 ;  /* 0x30000007ff0a8230 */ /* 0x000fe20000004100 */
[----:B------:R-:W-:Y:S02]  /*6c60*/  @!P0 FMUL.FTZ R7, R31, R6 ;  /* 0x000000061f078220 */ /* 0x000fe40000410000 */
[----:B------:R-:W-:Y:S02]  /*6c70*/  @!P0 FMUL.FTZ R48, R38, R16 ;  /* 0x0000001026308220 */ /* 0x000fe40000410000 */
[C---:B------:R-:W-:Y:S02]  /*6c80*/  @!P0 FMUL.FTZ R6, R11.reuse, R6 ;  /* 0x000000060b068220 */ /* 0x040fe40000410000 */
[----:B------:R-:W-:Y:S02]  /*6c90*/  @!P0 FFMA.FTZ R11, R11, R37, -R7 ;  /* 0x000000250b0b8223 */ /* 0x000fe40000010807 */
[C---:B------:R-:W-:Y:S02]  /*6ca0*/  @!P0 FFMA.FTZ R48, R10.reuse, R39, -R48 ;  /* 0x000000270a308223 */ /* 0x040fe40000010830 */
[----:B------:R-:W-:Y:S01]  /*6cb0*/  @!P0 FMUL.FTZ R7, R10, R16 ;  /* 0x000000100a078220 */ /* 0x000fe20000410000 */
[----:B------:R-:W-:Y:S01]  /*6cc0*/  @!P0 F2FP.PACK_AB R16, R49, R50 ;  /* 0x000000323110823e */ /* 0x000fe200000000ff */
[----:B------:R-:W-:Y:S01]  /*6cd0*/  @!P0 FFMA.FTZ R6, R31, R37, R6 ;  /* 0x000000251f068223 */ /* 0x000fe20000010006 */
[----:B------:R-:W-:Y:S01]  /*6ce0*/  @!P0 F2FP.PACK_AB R11, R48, R11 ;  /* 0x0000000b300b823e */ /* 0x000fe200000000ff */
[----:B------:R-:W-:Y:S01]  /*6cf0*/  @!P0 FFMA.FTZ R7, R38, R39, R7 ;  /* 0x0000002726078223 */ /* 0x000fe20000010007 */
[----:B------:R-:W-:Y:S01]  /*6d00*/  @!P0 MOV R15, R16 ;  /* 0x00000010000f8202 */ /* 0x000fe20000000f00 */
[----:B------:R-:W-:Y:S01]  /*6d10*/  @!P0 FFMA.FTZ R8, R40, R41, R8 ;  /* 0x0000002928088223 */ /* 0x000fe20000010008 */
[----:B------:R-:W-:Y:S01]  /*6d20*/  @!P0 F2FP.PACK_AB R10, R3, R2 ;  /* 0x00000002030a823e */ /* 0x000fe200000000ff */
        /* <DEDUP_REMOVED lines=9> */
.L_x_1396:
[----:B------:R-:W-:Y:S05]  /*6dc0*/  BSYNC B1 ;  /* 0x0000000000017941 */ /* 0x000fea0003800000 */
.L_x_1395:
[----:B------:R-:W-:Y:S04]  /*6dd0*/  IADD3 R49, P0, R172, R80, RZ ;  /* 0x00000050ac317210 */ /* 0x000fe80007f1e0ff */
[----:B------:R-:W-:Y:S01]  /*6de0*/  IADD3.X R50, R85, R137, RZ, P0, !PT ;  /* 0x0000008955327210 */ /* 0x000fe200007fe4ff */
[----:B------:R-:W-:-:S05]  /*6df0*/  @P3 BRA `(.L_x_1384) ;  /* 0x0000113000003947 */ /* 0x000fca0003800000 */
[----:B------:R-:W-:Y:S01]  /*6e00*/  ISETP.GE.AND P0, PT, R134, c[0x0][0x1d4], PT ;  /* 0x0000750086007a0c */ /* 0x000fe20003f06270 */
[----:B------:R-:W-:Y:S01]  /*6e10*/  @!UPT UIADD3 URZ, URZ, URZ, URZ ;  /* 0x0000003f3f3ff290 */ /* 0x000fe2000fffe03f */
[----:B------:R-:W-:Y:S11]  /*6e20*/  BSSY B0, `(.L_x_1399) ;  /* 0x0000071000007945 */ /* 0x000ff60003800000 */
        /* <DEDUP_REMOVED lines=16> */
[--C-:B------:R-:W-:Y:S01]  /*6f30*/  @!P0 SHF.R.U64 R18, R56, 0x10, R57.reuse ;  /* 0x0000001038128819 */ /* 0x100fe20000001239 */
[----:B------:R-:W-:Y:S01]  /*6f40*/  @!P0 HADD2.F32 R8, -RZ, R67.H1_H1 ;  /* 0x30000043ff088230 */ /* 0x000fe20000004100 */
[----:B--2---:R-:W-:Y:S01]  /*6f50*/  @!P0 MOV R9, R40 ;  /* 0x0000002800098202 */ /* 0x004fe20000000f00 */
[----:B------:R-:W-:Y:S01]  /*6f60*/  @!P0 HADD2.F32 R5, -RZ, R5.H0_H0 ;  /* 0x20000005ff058230 */ /* 0x000fe20000004100 */
[----:B-1----:R-:W-:Y:S01]  /*6f70*/  @!P0 MOV R4, R12 ;  /* 0x0000000c00048202 */ /* 0x002fe20000000f00 */
[----:B------:R-:W-:Y:S01]  /*6f80*/  @!P0 HADD2.F32 R18, -RZ, R18.H0_H0 ;  /* 0x20000012ff128230 */ /* 0x000fe20000004100 */
[----:B------:R-:W-:Y:S01]  /*6f90*/  @!P0 SHF.R.U32.HI R16, RZ, 0x10, R57 ;  /* 0x00000010ff108819 */ /* 0x000fe20000011639 */
[--C-:B------:R-:W-:Y:S01]  /*6fa0*/  @!P0 HADD2.F32 R7, -RZ, R9.reuse.H0_H0 ;  /* 0x20000009ff078230 */ /* 0x100fe20000004100 */
[----:B------:R-:W-:Y:S01]  /*6fb0*/  @!P0 MOV R29, R42 ;  /* 0x0000002a001d8202 */ /* 0x000fe20000000f00 */
[----:B------:R-:W-:Y:S01]  /*6fc0*/  @!P0 HADD2.F32 R17, -RZ, R9.H1_H1 ;  /* 0x30000009ff118230 */ /* 0x000fe20000004100 */
[----:B------:R-:W-:Y:S01]  /*6fd0*/  @!P0 IMAD.MOV.U32 R9, RZ, RZ, R41 ;  /* 0x000000ffff098224 */ /* 0x000fe200078e0029 */
[--C-:B------:R-:W-:Y:S01]  /*6fe0*/  @!P0 HADD2.F32 R3, -RZ, R4.reuse.H0_H0 ;  /* 0x20000004ff038230 */ /* 0x100fe20000004100 */
[----:B------:R-:W-:Y:S01]  /*6ff0*/  @!P0 FMUL.FTZ R19, R7, R2 ;  /* 0x0000000207138220 */ /* 0x000fe20000410000 */
[----:B------:R-:W-:Y:S01]  /*7000*/  @!P0 HADD2.F32 R4, -RZ, R4.H1_H1 ;  /* 0x30000004ff048230 */ /* 0x000fe20000004100 */
[----:B------:R-:W-:Y:S01]  /*7010*/  @!P0 SHF.R.U64 R11, R22, 0x10, R23 ;  /* 0x00000010160b8819 */ /* 0x000fe20000001217 */
[----:B------:R-:W-:Y:S01]  /*7020*/  @!P0 HADD2.F32 R20, -RZ, R68.H0_H0 ;  /* 0x20000044ff148230 */ /* 0x000fe20000004100 */
[----:B------:R-:W-:Y:S01]  /*7030*/  @!P0 FFMA.FTZ R54, R3, R8, -R19 ;  /* 0x0000000803368223 */ /* 0x000fe20000010813 */
[----:B------:R-:W-:Y:S01]  /*7040*/  @!P0 HADD2.F32 R22, -RZ, R16.H0_H0 ;  /* 0x20000010ff168230 */ /* 0x000fe20000004100 */
[-C--:B------:R-:W-:Y:S01]  /*7050*/  @!P0 FMUL.FTZ R19, R17, R5.reuse ;  /* 0x0000000511138220 */ /* 0x080fe20000410000 */
[----:B------:R-:W-:Y:S01]  /*7060*/  @!P0 HADD2.F32 R28, -RZ, R69.H0_H0 ;  /* 0x20000045ff1c8230 */ /* 0x000fe20000004100 */
[----:B------:R-:W-:Y:S01]  /*7070*/  @!P0 FMUL.FTZ R2, R3, R2 ;  /* 0x0000000203028220 */ /* 0x000fe20000410000 */
[----:B------:R-:W-:Y:S01]  /*7080*/  @!P0 SHF.R.U32.HI R6, RZ, 0x10, R21 ;  /* 0x00000010ff068819 */ /* 0x000fe20000011615 */
[C---:B------:R-:W-:Y:S01]  /*7090*/  @!P0 FMUL.FTZ R3, R4.reuse, R5 ;  /* 0x0000000504038220 */ /* 0x040fe20000410000 */
[----:B------:R-:W-:Y:S01]  /*70a0*/  @!P0 MOV R5, R13 ;  /* 0x0000000d00058202 */ /* 0x000fe20000000f00 */
[----:B------:R-:W-:Y:S01]  /*70b0*/  @!P0 FFMA.FTZ R53, R4, R18, -R19 ;  /* 0x0000001204358223 */ /* 0x000fe20000010813 */
[----:B------:R-:W-:Y:S01]  /*70c0*/  @!P0 HADD2.F32 R4, -RZ, R32.H1_H1 ;  /* 0x30000020ff048230 */ /* 0x000fe20000004100 */
[----:B------:R-:W-:Y:S01]  /*70d0*/  @!P0 FFMA.FTZ R2, R7, R8, R2 ;  /* 0x0000000807028223 */ /* 0x000fe20000010002 */
[----:B------:R-:W-:Y:S01]  /*70e0*/  @!P0 HADD2.F32 R19, -RZ, R9.H0_H0 ;  /* 0x20000009ff138230 */ /* 0x000fe20000004100 */
[----:B------:R-:W-:Y:S01]  /*70f0*/  @!P0 FFMA.FTZ R3, R17, R18, R3 ;  /* 0x0000001211038223 */ /* 0x000fe20000010003 */
[----:B------:R-:W-:Y:S01]  /*7100*/  @!P0 HADD2.F32 R7, -RZ, R5.H0_H0 ;  /* 0x20000005ff078230 */ /* 0x000fe20000004100 */
[----:B------:R-:W-:Y:S01]  /*7110*/  @!P0 F2FP.PACK_AB R17, R53, R54 ;  /* 0x000000363511823e */ /* 0x000fe200000000ff */
        /* <DEDUP_REMOVED lines=8> */
[----:B------:R-:W-:Y:S01]  /*71a0*/  @!P0 HADD2.F32 R6, -RZ, R5.H1_H1 ;  /* 0x30000005ff068230 */ /* 0x000fe20000004100 */
[----:B------:R-:W-:Y:S01]  /*71b0*/  @!P0 FMUL.FTZ R9, R21, R8 ;  /* 0x0000000815098220 */ /* 0x000fe20000410000 */
[----:B------:R-:W-:Y:S01]  /*71c0*/  @!P0 SHF.R.U32.HI R10, RZ, 0x10, R23 ;  /* 0x00000010ff0a8819 */ /* 0x000fe20000011617 */
[----:B------:R-:W-:Y:S01]  /*71d0*/  @!P0 FFMA.FTZ R4, R19, R20, R4 ;  /* 0x0000001413048223 */ /* 0x000fe20000010004 */
[----:B------:R-:W-:Y:S01]  /*71e0*/  @!P0 SHF.R.U32.HI R23, RZ, 0x10, R59 ;  /* 0x00000010ff178819 */ /* 0x000fe2000001163b */
[C---:B------:R-:W-:Y:S01]  /*71f0*/  @!P0 FMUL.FTZ R5, R6.reuse, R8 ;  /* 0x0000000806058220 */ /* 0x040fe20000410000 */
[----:B------:R-:W-:Y:S01]  /*7200*/  @!P0 HADD2.F32 R31, -RZ, R16.H0_H0 ;  /* 0x20000010ff1f8230 */ /* 0x000fe20000004100 */
[-C--:B------:R-:W-:Y:S01]  /*7210*/  @!P0 FFMA.FTZ R51, R6, R22.reuse, -R9 ;  /* 0x0000001606338223 */ /* 0x080fe20000010809 */
[----:B------:R-:W-:Y:S01]  /*7220*/  @!P0 HADD2.F32 R6, -RZ, R33.H0_H0 ;  /* 0x20000021ff068230 */ /* 0x000fe20000004100 */
[----:B------:R-:W-:Y:S01]  /*7230*/  @!P0 FFMA.FTZ R5, R21, R22, R5 ;  /* 0x0000001615058223 */ /* 0x000fe20000010005 */
[----:B------:R-:W-:Y:S01]  /*7240*/  @!P0 HADD2.F32 R10, -RZ, R10.H0_H0 ;  /* 0x2000000aff0a8230 */ /* 0x000fe20000004100 */
[----:B------:R-:W-:Y:S01]  /*7250*/  @!P0 SHF.R.U64 R30, R58, 0x10, R59 ;  /* 0x000000103a1e8819 */ /* 0x000fe2000000123b */
[--C-:B------:R-:W-:Y:S01]  /*7260*/  @!P0 HADD2.F32 R9, -RZ, R7.reuse.H0_H0 ;  /* 0x20000007ff098230 */ /* 0x100fe20000004100 */
[----:B------:R-:W-:Y:S01]  /*7270*/  @!P0 F2FP.PACK_AB R18, R51, R52 ;  /* 0x000000343312823e */ /* 0x000fe200000000ff */
[----:B------:R-:W-:Y:S01]  /*7280*/  @!P0 HADD2.F32 R37, -RZ, R16.H1_H1 ;  /* 0x30000010ff258230 */ /* 0x000fe20000004100 */
[-C--:B------:R-:W-:Y:S01]  /*7290*/  @!P0 FMUL.FTZ R16, R31, R6.reuse ;  /* 0x000000061f108220 */ /* 0x080fe20000410000 */
[----:B------:R-:W-:Y:S01]  /*72a0*/  @!P0 HADD2.F32 R7, -RZ, R7.H1_H1 ;  /* 0x30000007ff078230 */ /* 0x000fe20000004100 */
[----:B------:R-:W-:Y:S01]  /*72b0*/  @!P0 FMUL.FTZ R8, R9, R6 ;  /* 0x0000000609088220 */ /* 0x000fe20000410000 */
[----:B------:R-:W-:Y:S01]  /*72c0*/  @!P0 HADD2.F32 R32, -RZ, R68.H1_H1 ;  /* 0x30000044ff208230 */ /* 0x000fe20000004100 */
[----:B------:R-:W-:Y:S01]  /*72d0*/  @!P0 FMUL.FTZ R6, R37, R10 ;  /* 0x0000000a25068220 */ /* 0x000fe20000410000 */
[----:B------:R-:W-:Y:S01]  /*72e0*/  @!P0 HADD2.F32 R38, -RZ, R23.H0_H0 ;  /* 0x20000017ff268230 */ /* 0x000fe20000004100 */
[----:B------:R-:W-:Y:S01]  /*72f0*/  @!P0 MOV R13, R18 ;  /* 0x00000012000d8202 */ /* 0x000fe20000000f00 */
[----:B------:R-:W-:Y:S01]  /*7300*/  @!P0 HADD2.F32 R23, -RZ, R29.H0_H0 ;  /* 0x2000001dff178230 */ /* 0x000fe20000004100 */
[----:B------:R-:W-:Y:S01]  /*7310*/  @!P0 FFMA.FTZ R48, R9, R32, -R16 ;  /* 0x0000002009308223 */ /* 0x000fe20000010810 */
[----:B------:R-:W-:Y:S01]  /*7320*/  @!P0 F2FP.PACK_AB R4, R5, R4 ;  /* 0x000000040504823e */ /* 0x000fe200000000ff */
[C---:B------:R-:W-:Y:S01]  /*7330*/  @!P0 FMUL.FTZ R9, R7.reuse, R10 ;  /* 0x0000000a07098220 */ /* 0x040fe20000410000 */
[----:B------:R-:W-:Y:S01]  /*7340*/  @!P0 HADD2.F32 R16, -RZ, R11.H0_H0 ;  /* 0x2000000bff108230 */ /* 0x000fe20000004100 */
[----:B------:R-:W-:Y:S01]  /*7350*/  @!P0 FFMA.FTZ R39, R7, R38, -R6 ;  /* 0x0000002607278223 */ /* 0x000fe20000010806 */
[----:B------:R-:W-:Y:S01]  /*7360*/  @!P0 HADD2.F32 R6, -RZ, R33.H1_H1 ;  /* 0x30000021ff068230 */ /* 0x000fe20000004100 */
[----:B------:R-:W-:Y:S01]  /*7370*/  @!P0 IMAD.MOV.U32 R7, RZ, RZ, R14 ;  /* 0x000000ffff078224 */ /* 0x000fe200078e000e */
[----:B------:R-:W-:Y:S01]  /*7380*/  @!P0 HADD2.F32 R29, -RZ, R29.H1_H1 ;  /* 0x3000001dff1d8230 */ /* 0x000fe20000004100 */
[----:B------:R-:W-:Y:S01]  /*7390*/  @!P0 IMAD.MOV.U32 R41, RZ, RZ, R4 ;  /* 0x000000ffff298224 */ /* 0x000fe200078e0004 */
[----:B------:R-:W-:Y:S02]  /*73a0*/  @!P0 HADD2.F32 R30, -RZ, R30.H0_H0 ;  /* 0x2000001eff1e8230 */ /* 0x000fe40000004100 */
[--C-:B------:R-:W-:Y:S01]  /*73b0*/  @!P0 HADD2.F32 R11, -RZ, R7.reuse.H0_H0 ;  /* 0x20000007ff0b8230 */ /* 0x100fe20000004100 */
[----:B------:R-:W-:Y:S01]  /*73c0*/  @!P0 FMUL.FTZ R33, R29, R16 ;  /* 0x000000101d218220 */ /* 0x000fe20000410000 */
[----:B------:R-:W-:Y:S01]  /*73d0*/  @!P0 HADD2.F32 R10, -RZ, R7.H1_H1 ;  /* 0x30000007ff0a8230 */ /* 0x000fe20000004100 */
[-C--:B------:R-:W-:Y:S02]  /*73e0*/  @!P0 FMUL.FTZ R7, R23, R6.reuse ;  /* 0x0000000617078220 */ /* 0x080fe40000410000 */
        /* <DEDUP_REMOVED lines=20> */
.L_x_1400:
[----:B------:R-:W-:Y:S05]  /*7530*/  BSYNC B0 ;  /* 0x0000000000007941 */ /* 0x000fea0003800000 */
.L_x_1399:
        /* <DEDUP_REMOVED lines=13> */
[----:B------:R-:W-:Y:S01]  /*7610*/  @!P0 HADD2.F32 R23, -RZ, R69.H1_H1 ;  /* 0x30000045ff178230 */ /* 0x000fe20000004100 */
[----:B------:R-:W-:Y:S01]  /*7620*/  @!P0 SHF.R.U32.HI R18, RZ, 0x10, R61 ;  /* 0x00000010ff128819 */ /* 0x000fe2000001163d */
[----:B------:R-:W-:Y:S01]  /*7630*/  @!P0 HADD2.F32 R19, -RZ, R70.H0_H0 ;  /* 0x20000046ff138230 */ /* 0x000fe20000004100 */
[----:B------:R-:W-:Y:S01]  /*7640*/  @!P0 SHF.R.U64 R10, R24, 0x10, R25 ;  /* 0x00000010180a8819 */ /* 0x000fe20000001219 */
[----:B------:R-:W-:Y:S01]  /*7650*/  @!P0 HADD2.F32 R8, -RZ, R6.H0_H0 ;  /* 0x20000006ff088230 */ /* 0x000fe20000004100 */
[--C-:B------:R-:W-:Y:S01]  /*7660*/  @!P0 SHF.R.U64 R16, R26, 0x10, R27.reuse ;  /* 0x000000101a108819 */ /* 0x100fe2000000121b */
[----:B------:R-:W-:Y:S01]  /*7670*/  @!P0 HADD2.F32 R25, -RZ, R18.H0_H0 ;  /* 0x20000012ff198230 */ /* 0x000fe20000004100 */
[----:B------:R-:W-:Y:S01]  /*7680*/  @!P0 SHF.R.U32.HI R11, RZ, 0x10, R27 ;  /* 0x00000010ff0b8819 */ /* 0x000fe2000001161b */
[----:B------:R-:W-:Y:S01]  /*7690*/  @!P0 HADD2.F32 R27, -RZ, R70.H1_H1 ;  /* 0x30000046ff1b8230 */ /* 0x000fe20000004100 */
[----:B------:R-:W-:Y:S01]  /*76a0*/  @!P0 SHF.R.U64 R21, R60, 0x10, R61 ;  /* 0x000000103c158819 */ /* 0x000fe2000000123d */
[----:B------:R-:W-:Y:S01]  /*76b0*/  @!P0 HADD2.F32 R16, -RZ, R16.H0_H0 ;  /* 0x20000010ff108230 */ /* 0x000fe20000004100 */
[--C-:B------:R-:W-:Y:S01]  /*76c0*/  @!P0 SHF.R.U32.HI R29, RZ, 0x10, R63.reuse ;  /* 0x00000010ff1d8819 */ /* 0x100fe2000001163f */
[----:B-1----:R-:W-:Y:S01]  /*76d0*/  @!P0 IMAD.MOV.U32 R28, RZ, RZ, R42 ;  /* 0x000000ffff1c8224 */ /* 0x002fe200078e002a */
[----:B------:R-:W-:Y:S01]  /*76e0*/  @!P0 MOV R9, R41 ;  /* 0x0000002900098202 */ /* 0x000fe20000000f00 */
[----:B------:R-:W-:Y:S01]  /*76f0*/  @!P0 HADD2.F32 R21, -RZ, R21.H0_H0 ;  /* 0x20000015ff158230 */ /* 0x000fe20000004100 */
[----:B------:R-:W-:Y:S01]  /*7700*/  @!P0 MOV R17, R40 ;  /* 0x0000002800118202 */ /* 0x000fe20000000f00 */
[----:B------:R-:W-:Y:S01]  /*7710*/  @!P0 HADD2.F32 R33, -RZ, R29.H0_H0 ;  /* 0x2000001dff218230 */ /* 0x000fe20000004100 */
[----:B------:R-:W-:Y:S01]  /*7720*/  @!P0 SHF.R.U64 R30, R62, 0x10, R63 ;  /* 0x000000103e1e8819 */ /* 0x000fe2000000123f */
[--C-:B------:R-:W-:Y:S01]  /*7730*/  @!P0 HADD2.F32 R22, -RZ, R9.reuse.H0_H0 ;  /* 0x20000009ff168230 */ /* 0x100fe20000004100 */
[----:B--2---:R-:W-:Y:S01]  /*7740*/  @!P0 MOV R5, R13 ;  /* 0x0000000d00058202 */ /* 0x004fe20000000f00 */
[----:B------:R-:W-:Y:S03]  /*7750*/  @!P0 HADD2.F32 R24, -RZ, R9.H1_H1 ;  /* 0x30000009ff188230 */ /* 0x000fe60000004100 */
[----:B------:R-:W-:Y:S01]  /*7760*/  @!P0 FMUL.FTZ R7, R22, R2 ;  /* 0x0000000216078220 */ /* 0x000fe20000410000 */
[----:B------:R-:W-:Y:S01]  /*7770*/  @!P0 HADD2.F32 R18, -RZ, R17.H0_H0 ;  /* 0x20000011ff128230 */ /* 0x000fe20000004100 */
[----:B------:R-:W-:Y:S01]  /*7780*/  @!P0 FMUL.FTZ R9, R24, R8 ;  /* 0x0000000818098220 */ /* 0x000fe20000410000 */
[----:B------:R-:W-:Y:S02]  /*7790*/  @!P0 HADD2.F32 R3, -RZ, R5.H0_H0 ;  /* 0x20000005ff038230 */ /* 0x000fe40000004100 */
[----:B------:R-:W-:Y:S02]  /*77a0*/  @!P0 HADD2.F32 R29, -RZ, R30.H0_H0 ;  /* 0x2000001eff1d8230 */ /* 0x000fe40000004100 */
[----:B------:R-:W-:Y:S01]  /*77b0*/  @!P0 HADD2.F32 R31, -RZ, R71.H0_H0 ;  /* 0x20000047ff1f8230 */ /* 0x000fe20000004100 */
[C---:B------:R-:W-:Y:S01]  /*77c0*/  @!P0 FFMA.FTZ R51, R3.reuse, R23, -R7 ;  /* 0x0000001703338223 */ /* 0x040fe20000010807 */
[----:B------:R-:W-:Y:S01]  /*77d0*/  @!P0 MOV R7, R12 ;  /* 0x0000000c00078202 */ /* 0x000fe20000000f00 */
[----:B------:R-:W-:Y:S01]  /*77e0*/  @!P0 FMUL.FTZ R4, R3, R2 ;  /* 0x0000000203048220 */ /* 0x000fe20000410000 */
[----:B------:R-:W-:Y:S02]  /*77f0*/  @!P0 HADD2.F32 R2, -RZ, R34.H1_H1 ;  /* 0x30000022ff028230 */ /* 0x000fe40000004100 */
[----:B------:R-:W-:Y:S02]  /*7800*/  @!P0 HADD2.F32 R3, -RZ, R5.H1_H1 ;  /* 0x30000005ff038230 */ /* 0x000fe40000004100 */
[--C-:B------:R-:W-:Y:S01]  /*7810*/  @!P0 HADD2.F32 R6, -RZ, R7.reuse.H0_H0 ;  /* 0x20000007ff068230 */ /* 0x100fe20000004100 */
[----:B------:R-:W-:Y:S01]  /*7820*/  @!P0 FMUL.FTZ R20, R18, R2 ;  /* 0x0000000212148220 */ /* 0x000fe20000410000 */
[----:B------:R-:W-:Y:S01]  /*7830*/  @!P0 HADD2.F32 R7, -RZ, R7.H1_H1 ;  /* 0x30000007ff078230 */ /* 0x000fe20000004100 */
[C---:B------:R-:W-:Y:S01]  /*7840*/  @!P0 FFMA.FTZ R48, R3.reuse, R25, -R9 ;  /* 0x0000001903308223 */ /* 0x040fe20000010809 */
[----:B------:R-:W-:Y:S01]  /*7850*/  @!P0 MOV R9, R14 ;  /* 0x0000000e00098202 */ /* 0x000fe20000000f00 */
[C---:B------:R-:W-:Y:S01]  /*7860*/  @!P0 FMUL.FTZ R2, R6.reuse, R2 ;  /* 0x0000000206028220 */ /* 0x040fe20000410000 */
[----:B------:R-:W-:Y:S01]  /*7870*/  @!P0 HADD2.F32 R26, -RZ, R28.H0_H0 ;  /* 0x2000001cff1a8230 */ /* 0x000fe20000004100 */
[-C--:B------:R-:W-:Y:S01]  /*7880*/  @!P0 FFMA.FTZ R47, R6, R19.reuse, -R20 ;  /* 0x00000013062f8223 */ /* 0x080fe20000010814 */
[----:B------:R-:W-:Y:S01]  /*7890*/  @!P0 HADD2.F32 R6, -RZ, R35.H0_H0 ;  /* 0x20000023ff068230 */ /* 0x000fe20000004100 */
[----:B------:R-:W-:Y:S01]  /*78a0*/  @!P0 FMUL.FTZ R5, R3, R8 ;  /* 0x0000000803058220 */ /* 0x000fe20000410000 */
[----:B------:R-:W-:Y:S01]  /*78b0*/  @!P0 HADD2.F32 R3, -RZ, R10.H0_H0 ;  /* 0x2000000aff038230 */ /* 0x000fe20000004100 */
[----:B------:R-:W-:Y:S01]  /*78c0*/  @!P0 FFMA.FTZ R2, R18, R19, R2 ;  /* 0x0000001312028223 */ /* 0x000fe20000010002 */
[----:B------:R-:W-:Y:S01]  /*78d0*/  @!P0 HADD2.F32 R8, -RZ, R9.H0_H0 ;  /* 0x20000009ff088230 */ /* 0x000fe20000004100 */
[-C--:B------:R-:W-:Y:S01]  /*78e0*/  @!P0 FMUL.FTZ R10, R26, R6.reuse ;  /* 0x000000061a0a8220 */ /* 0x080fe20000410000 */
[----:B------:R-:W-:Y:S02]  /*78f0*/  @!P0 HADD2.F32 R20, -RZ, R17.H1_H1 ;  /* 0x30000011ff148230 */ /* 0x000fe40000004100 */
[----:B------:R-:W-:Y:S01]  /*7900*/  @!P0 HADD2.F32 R28, -RZ, R28.H1_H1 ;  /* 0x3000001cff1c8230 */ /* 0x000fe20000004100 */
[----:B------:R-:W-:Y:S01]  /*7910*/  @!P0 FFMA.FTZ R39, R8, R27, -R10 ;  /* 0x0000001b08278223 */ /* 0x000fe2000001080a */
[----:B------:R-:W-:Y:S01]  /*7920*/  @!P0 MOV R10, R43 ;  /* 0x0000002b000a8202 */ /* 0x000fe20000000f00 */
[-C--:B------:R-:W-:Y:S02]  /*7930*/  @!P0 FMUL.FTZ R17, R20, R3.reuse ;  /* 0x0000000314118220 */ /* 0x080fe40000410000 */
[C---:B------:R-:W-:Y:S02]  /*7940*/  @!P0 FMUL.FTZ R3, R7.reuse, R3 ;  /* 0x0000000307038220 */ /* 0x040fe40000410000 */
[----:B------:R-:W-:Y:S01]  /*7950*/  @!P0 FFMA.FTZ R46, R7, R21, -R17 ;  /* 0x00000015072e8223 */ /* 0x000fe20000010811 */
[----:B------:R-:W-:Y:S01]  /*7960*/  @!P0 MOV R7, R15 ;  /* 0x0000000f00078202 */ /* 0x000fe20000000f00 */
[----:B------:R-:W-:Y:S01]  /*7970*/  @!P0 FMUL.FTZ R6, R8, R6 ;  /* 0x0000000608068220 */ /* 0x000fe20000410000 */
[----:B------:R-:W-:Y:S01]  /*7980*/  @!P0 HADD2.F32 R8, -RZ, R35.H1_H1 ;  /* 0x30000023ff088230 */ /* 0x000fe20000004100 */
[----:B------:R-:W-:Y:S01]  /*7990*/  @!P0 FMUL.FTZ R37, R28, R16 ;  /* 0x000000101c258220 */ /* 0x000fe20000410000 */
[----:B------:R-:W-:Y:S01]  /*79a0*/  @!P0 HADD2.F32 R17, -RZ, R11.H0_H0 ;  /* 0x2000000bff118230 */ /* 0x000fe20000004100 */
[----:B------:R-:W-:Y:S01]  /*79b0*/  @!P0 FFMA.FTZ R3, R20, R21, R3 ;  /* 0x0000001514038223 */ /* 0x000fe20000010003 */
[--C-:B------:R-:W-:Y:S01]  /*79c0*/  @!P0 HADD2.F32 R30, -RZ, R10.reuse.H0_H0 ;  /* 0x2000000aff1e8230 */ /* 0x100fe20000004100 */
[----:B------:R-:W-:Y:S01]  /*79d0*/  @!P0 FFMA.FTZ R4, R22, R23, R4 ;  /* 0x0000001716048223 */ /* 0x000fe20000010004 */
[----:B------:R-:W-:Y:S01]  /*79e0*/  @!P0 HADD2.F32 R32, -RZ, R10.H1_H1 ;  /* 0x3000000aff208230 */ /* 0x000fe20000004100 */
[----:B------:R-:W-:Y:S01]  /*79f0*/  @!P0 FFMA.FTZ R5, R24, R25, R5 ;  /* 0x0000001918058223 */ /* 0x000fe20000010005 */
[----:B------:R-:W-:Y:S01]  /*7a00*/  @!P0 HADD2.F32 R11, -RZ, R9.H1_H1 ;  /* 0x30000009ff0b8230 */ /* 0x000fe20000004100 */
[----:B------:R-:W-:Y:S01]  /*7a10*/  @!P0 FMUL.FTZ R35, R30, R8 ;  /* 0x000000081e238220 */ /* 0x000fe20000410000 */
[--C-:B------:R-:W-:Y:S01]  /*7a20*/  @!P0 HADD2.F32 R10, -RZ, R7.reuse.H0_H0 ;  /* 0x20000007ff0a8230 */ /* 0x100fe20000004100 */
[----:B------:R-:W-:Y:S01]  /*7a30*/  @!P0 FMUL.FTZ R34, R32, R17 ;  /* 0x0000001120228220 */ /* 0x000fe20000410000 */
[----:B------:R-:W-:Y:S01]  /*7a40*/  @!P0 F2FP.PACK_AB R4, R5, R4 ;  /* 0x000000040504823e */ /* 0x000fe200000000ff */
[----:B------:R-:W-:Y:S01]  /*7a50*/  @!P0 HADD2.F32 R9, -RZ, R7.H1_H1 ;  /* 0x30000007ff098230 */ /* 0x000fe20000004100 */
[----:B------:R-:W-:Y:S02]  /*7a60*/  @!P0 FFMA.FTZ R37, R11, R29, -R37 ;  /* 0x0000001d0b258223 */ /* 0x000fe40000010825 */
[----:B------:R-:W-:Y:S01]  /*7a70*/  @!P0 MOV R41, R4 ;  /* 0x0000000400298202 */ /* 0x000fe20000000f00 */
[----:B------:R-:W-:Y:S02]  /*7a80*/  @!P0 FFMA.FTZ R35, R10, R31, -R35 ;  /* 0x0000001f0a238223 */ /* 0x000fe40000010823 */
[----:B------:R-:W-:Y:S01]  /*7a90*/  @!P0 FFMA.FTZ R38, R9, R33, -R34 ;  /* 0x0000002109268223 */ /* 0x000fe20000010822 */
[----:B------:R-:W-:Y:S01]  /*7aa0*/  @!P0 F2FP.PACK_AB R34, R48, R51 ;  /* 0x000000333022823e */ /* 0x000fe200000000ff */
[----:B------:R-:W-:Y:S01]  /*7ab0*/  @!P0 FMUL.FTZ R7, R11, R16 ;  /* 0x000000100b078220 */ /* 0x000fe20000410000 */
[----:B------:R-:W-:Y:S01]  /*7ac0*/  @!P0 F2FP.PACK_AB R16, R46, R47 ;  /* 0x0000002f2e10823e */ /* 0x000fe200000000ff */
[----:B------:R-:W-:Y:S01]  /*7ad0*/  @!P0 FMUL.FTZ R8, R10, R8 ;  /* 0x000000080a088220 */ /* 0x000fe20000410000 */
[----:B------:R-:W-:Y:S01]  /*7ae0*/  @!P0 F2FP.PACK_AB R11, R38, R35 ;  /* 0x00000023260b823e */ /* 0x000fe200000000ff */
[----:B------:R-:W-:Y:S01]  /*7af0*/  @!P0 FFMA.FTZ R6, R26, R27, R6 ;  /* 0x0000001b1a068223 */ /* 0x000fe20000010006 */
[----:B------:R-:W-:Y:S01]  /*7b00*/  @!P0 F2FP.PACK_AB R10, R37, R39 ;  /* 0x00000027250a823e */ /* 0x000fe200000000ff */
[----:B------:R-:W-:Y:S01]  /*7b10*/  @!P0 FMUL.FTZ R9, R9, R17 ;  /* 0x0000001109098220 */ /* 0x000fe20000410000 */
[----:B------:R-:W-:Y:S01]  /*7b20*/  @!P0 MOV R13, R34 ;  /* 0x00000022000d8202 */ /* 0x000fe20000000f00 */
[----:B------:R-:W-:Y:S01]  /*7b30*/  @!P0 FFMA.FTZ R7, R28, R29, R7 ;  /* 0x0000001d1c078223 */ /* 0x000fe20000010007 */
[----:B------:R-:W-:Y:S01]  /*7b40*/  @!P0 MOV R14, R10 ;  /* 0x0000000a000e8202 */ /* 0x000fe20000000f00 */
[----:B------:R-:W-:Y:S01]  /*7b50*/  @!P0 FFMA.FTZ R8, R30, R31, R8 ;  /* 0x0000001f1e088223 */ /* 0x000fe20000010008 */
[----:B------:R-:W-:Y:S01]  /*7b60*/  @!P0 MOV R15, R11 ;  /* 0x0000000b000f8202 */ /* 0x000fe20000000f00 */
[----:B------:R-:W-:Y:S01]  /*7b70*/  @!P0 IMAD.MOV.U32 R12, RZ, RZ, R16 ;  /* 0x000000ffff0c8224 */ /* 0x000fe200078e0010 */
[----:B------:R-:W-:Y:S01]  /*7b80*/  @!P0 F2FP.PACK_AB R10, R3, R2 ;  /* 0x00000002030a823e */ /* 0x000fe200000000ff */
[----:B------:R-:W-:Y:S01]  /*7b90*/  @!P0 FFMA.FTZ R9, R32, R33, R9 ;  /* 0x0000002120098223 */ /* 0x000fe20000010009 */
[----:B------:R-:W-:Y:S02]  /*7ba0*/  @!P0 F2FP.PACK_AB R3, R7, R6 ;  /* 0x000000060703823e */ /* 0x000fe400000000ff */
[----:B------:R1:W-:Y:S01]  /*7bb0*/  STG.E.128 [R44.64], R12 ;  /* 0x0000000c2c007986 */ /* 0x0003e2000c101d06 */
[----:B------:R-:W-:Y:S01]  /*7bc0*/  @!P0 IMAD.MOV.U32 R40, RZ, RZ, R10 ;  /* 0x000000ffff288224 */ /* 0x000fe200078e000a */
[----:B------:R-:W-:Y:S02]  /*7bd0*/  @!P0 F2FP.PACK_AB R2, R9, R8 ;  /* 0x000000080902823e */ /* 0x000fe400000000ff */
        /* <DEDUP_REMOVED lines=11> */
.L_x_1370:
[----:B------:R-:W-:Y:S01]  /*7c90*/  IMAD R2, R36, -0x30, R0 ;  /* 0xffffffd024027824 */ /* 0x000fe200078e0200 */
[----:B------:R-:W-:Y:S04]  /*7ca0*/  BSSY B0, `(.L_x_1401) ;  /* 0x0000015000007945 */ /* 0x000fe80003800000 */
        /* <DEDUP_REMOVED lines=20> */
.L_x_1402:
[----:B------:R-:W-:Y:S05]  /*7df0*/  BSYNC B0 ;  /* 0x0000000000007941 */ /* 0x000fea0003800000 */
.L_x_1401:
[----:B------:R-:W-:Y:S11]  /*7e00*/  ISETP.GE.AND P0, PT, R185, R88, PT ;  /* 0x00000058b900720c */ /* 0x000ff60003f06270 */
[----:B------:R-:W-:Y:S02]  /*7e10*/  @!UPT UIADD3 URZ, URZ, URZ, URZ ;  /* 0x0000003f3f3ff290 */ /* 0x000fe4000fffe03f */
[----:B------:R-:W-:-:S05]  /*7e20*/  @P0 BRA `(.L_x_1384) ;  /* 0x0000010000000947 */ /* 0x000fca0003800000 */
[----:B------:R-:W-:Y:S11]  /*7e30*/  ISETP.GE.AND P0, PT, R134, c[0x0][0x1d4], PT ;  /* 0x0000750086007a0c */ /* 0x000ff60003f06270 */
[----:B------:R-:W-:Y:S02]  /*7e40*/  @!UPT UIADD3 URZ, URZ, URZ, URZ ;  /* 0x0000003f3f3ff290 */ /* 0x000fe4000fffe03f */
[----:B------:R-:W2:Y:S04]  /*7e50*/  @!P0 LDS.128 R8, [R200+0xb080] ;  /* 0x00b08000c8088984 */ /* 0x000ea80000000c00 */
[----:B--2---:R-:W-:Y:S01]  /*7e60*/  @!P0 STG.E.128 [R66.64], R8 ;  /* 0x0000000842008986 */ /* 0x004fe2000c101d06 */
[----:B------:R-:W-:Y:S11]  /*7e70*/  ISETP.GE.AND P0, PT, R133, c[0x0][0x1d4], PT ;  /* 0x0000750085007a0c */ /* 0x000ff60003f06270 */
[----:B------:R-:W-:Y:S02]  /*7e80*/  @!UPT UIADD3 URZ, URZ, URZ, URZ ;  /* 0x0000003f3f3ff290 */ /* 0x000fe4000fffe03f */
[----:B-1----:R-:W1:Y:S04]  /*7e90*/  @!P0 LDS.128 R4, [R200+0xc880] ;  /* 0x00c88000c8048984 */ /* 0x002e680000000c00 */
        /* <DEDUP_REMOVED lines=9> */
.L_x_1384:
[----:B------:R-:W-:Y:S05]  /*7f30*/  BSYNC B2 ;  /* 0x0000000000027941 */ /* 0x000fea0003800000 */
.L_x_1369:
[----:B--2---:R-:W-:Y:S01]  /*7f40*/  IMAD R2, R92, 0x30, RZ ;  /* 0x000000305c027824 */ /* 0x004fe200078e02ff */
[----:B------:R-:W-:Y:S01]  /*7f50*/  LOP3.LUT P3, RZ, R207, 0x1, RZ, 0xc0, !PT ;  /* 0x00000001cfff7812 */ /* 0x000fe2000786c0ff */
[----:B-1----:R-:W-:Y:S01]  /*7f60*/  IMAD.WIDE.U32 R8, R36, 0x30, RZ ;  /* 0x0000003024087825 */ /* 0x002fe200078e00ff */
[----:B------:R-:W-:Y:S03]  /*7f70*/  BSSY B0, `(.L_x_1403) ;  /* 0x0000045000007945 */ /* 0x000fe60003800000 */
[----:B------:R-:W-:Y:S01]  /*7f80*/  IMAD.IADD R3, R88, 0x1, -R206 ;  /* 0x0000000158037824 */ /* 0x000fe200078e0ace */
[----:B------:R-:W-:Y:S01]  /*7f90*/  IADD3 R4, P0, R128, R8, RZ ;  /* 0x0000000880047210 */ /* 0x000fe20007f1e0ff */
[----:B------:R-:W-:Y:S05]  /*7fa0*/  IMAD.IADD R11, R9, 0x1, R2 ;  /* 0x00000001090b7824 */ /* 0x000fea00078e0202 */
[----:B------:R-:W-:Y:S02]  /*7fb0*/  IADD3.X R2, R11, R145, RZ, P0, !PT ;  /* 0x000000910b027210 */ /* 0x000fe400007fe4ff */
[C---:B------:R-:W-:Y:S11]  /*7fc0*/  ISETP.GE.AND P0, PT, R3.reuse, 0x21, PT ;  /* 0x000000210300780c */ /* 0x040ff60003f06270 */
[----:B------:R-:W-:Y:S02]  /*7fd0*/  @!UPT UIADD3 URZ, URZ, URZ, URZ ;  /* 0x0000003f3f3ff290 */ /* 0x000fe4000fffe03f */
[----:B------:R-:W-:Y:S05]  /*7fe0*/  @P0 IADD3 R9, P1, R4, 0x20, RZ ;  /* 0x0000002004090810 */ /* 0x000fea0007f3e0ff */
[----:B------:R-:W-:Y:S01]  /*7ff0*/  @P0 IMAD.X R10, RZ, RZ, R2, P1 ;  /* 0x000000ffff0a0224 */ /* 0x000fe200008e0602 */
[----:B------:R-:W-:Y:S11]  /*8000*/  ISETP.GE.AND P1, PT, R3, 0x1, PT ;  /* 0x000000010300780c */ /* 0x000ff60003f26270 */
[----:B------:R-:W-:Y:S02]  /*8010*/  @!UPT UIADD3 URZ, URZ, URZ, URZ ;  /* 0x0000003f3f3ff290 */ /* 0x000fe4000fffe03f */
[----:B------:R-:W-:Y:S01]  /*8020*/  @P1 IMAD R5, R2, c[0x0][0x258], RZ ;  /* 0x0000960002051a24 */ /* 0x000fe200078e02ff */
[----:B------:R-:W-:Y:S01]  /*8030*/  @P1 MOV R2, R98 ;  /* 0x0000006200021202 */ /* 0x000fe20000000f00 */
[----:B------:R-:W-:Y:S04]  /*8040*/  @P1 IMAD.MOV.U32 R3, RZ, RZ, R108 ;  /* 0x000000ffff031224 */ /* 0x000fe800078e006c */
[C---:B------:R-:W-:Y:S04]  /*8050*/  @P1 IMAD.WIDE.U32 R2, R4.reuse, c[0x0][0x258], R2 ;  /* 0x0000960004021a25 */ /* 0x040fe800078e0002 */
[----:B------:R-:W-:Y:S01]  /*8060*/  @P1 IMAD R4, R4, c[0x0][0x25c], R5 ;  /* 0x0000970004041a24 */ /* 0x000fe200078e0205 */
[C---:B------:R-:W-:Y:S02]  /*8070*/  @P1 LEA R6, P2, R2.reuse, c[0x0][0x250], 0x1 ;  /* 0x0000940002061a11 */ /* 0x040fe400078408ff */
[----:B------:R-:W-:Y:S02]  /*8080*/  @P0 MOV R5, R108 ;  /* 0x0000006c00050202 */ /* 0x000fe40000000f00 */
[----:B------:R-:W-:Y:S01]  /*8090*/  @P1 IADD3 R3, R3, R4, RZ ;  /* 0x0000000403031210 */ /* 0x000fe20007ffe0ff */
[----:B------:R-:W-:Y:S03]  /*80a0*/  @P0 IMAD.MOV.U32 R4, RZ, RZ, R98 ;  /* 0x000000ffff040224 */ /* 0x000fe600078e0062 */
[----:B------:R-:W-:Y:S01]  /*80b0*/  @P1 LEA.HI.X R7, R2, c[0x0][0x254], R3, 0x1, P2 ;  /* 0x0000950002071a11 */ /* 0x000fe200010f0c03 */
[----:B------:R-:W-:Y:S02]  /*80c0*/  @P0 IMAD R2, R10, c[0x0][0x258], RZ ;  /* 0x000096000a020a24 */ /* 0x000fe400078e02ff */
[C---:B------:R-:W-:Y:S02]  /*80d0*/  @P0 IMAD.WIDE.U32 R4, R9.reuse, c[0x0][0x258], R4 ;  /* 0x0000960009040a25 */ /* 0x040fe400078e0004 */
[----:B------:R-:W-:Y:S01]  /*80e0*/  @!PT LDS RZ, [RZ] ;  /* 0x00000000fffff984 */ /* 0x000fe20000000800 */
[----:B------:R-:W-:Y:S01]  /*80f0*/  @!PT LDS RZ, [RZ] ;  /* 0x00000000fffff984 */ /* 0x000fe20000000800 */
[----:B------:R-:W-:Y:S01]  /*8100*/  @!PT LDS RZ, [RZ] ;  /* 0x00000000fffff984 */ /* 0x000fe20000000800 */
[----:B------:R1:W-:Y:S02]  /*8110*/  @P1 LDGSTS.E.BYPASS.LTC128B.128 [R200+0x4080], [R6.64], !P3 ;  /* 0x0408000006c81fae */ /* 0x0003e4000d901d46 */
[----:B------:R-:W-:Y:S02]  /*8120*/  @P0 IMAD R2, R9, c[0x0][0x25c], R2 ;  /* 0x0000970009020a24 */ /* 0x000fe400078e0202 */
[----:B------:R1:W-:Y:S02]  /*8130*/  @P1 LDGSTS.E.BYPASS.LTC128B.128 [R200+0x5880], [R6.64+0x80], !P6 ;  /* 0x0588008006c81fae */ /* 0x0003e4000f101d46 */
[----:B------:R-:W-:Y:S01]  /*8140*/  @P0 IMAD.IADD R3, R5, 0x1, R2 ;  /* 0x0000000105030824 */ /* 0x000fe200078e0202 */
[C---:B------:R-:W-:Y:S01]  /*8150*/  @P0 LEA R2, P2, R4.reuse, c[0x0][0x250], 0x1 ;  /* 0x0000940004020a11 */ /* 0x040fe200078408ff */
[----:B------:R1:W-:Y:S03]  /*8160*/  @P1 LDGSTS.E.BYPASS.LTC128B.128 [R200+0x7080], [R6.64+0x100], !P5 ;  /* 0x0708010006c81fae */ /* 0x0003e6000e901d46 */
[----:B------:R-:W-:Y:S01]  /*8170*/  @P0 LEA.HI.X R3, R4, c[0x0][0x254], R3, 0x1, P2 ;  /* 0x0000950004030a11 */ /* 0x000fe200010f0c03 */
[----:B------:R1:W-:Y:S04]  /*8180*/  @P1 LDGSTS.E.BYPASS.LTC128B.128 [R200+0x8880], [R6.64+0x180], !P4 ;  /* 0x0888018006c81fae */ /* 0x0003e8000e101d46 */
[----:B------:R2:W-:Y:S04]  /*8190*/  @P0 LDGSTS.E.BYPASS.LTC128B.128 [R202+0x5080], [R2.64], !P3 ;  /* 0x0508000002ca0fae */ /* 0x0005e8000d901d46 */
[----:B------:R2:W-:Y:S04]  /*81a0*/  @P0 LDGSTS.E.BYPASS.LTC128B.128 [R202+0x6880], [R2.64+0x80], !P6 ;  /* 0x0688008002ca0fae */ /* 0x0005e8000f101d46 */
[----:B------:R2:W-:Y:S04]  /*81b0*/  @P0 LDGSTS.E.BYPASS.LTC128B.128 [R202+0x8080], [R2.64+0x100], !P5 ;  /* 0x0808010002ca0fae */ /* 0x0005e8000e901d46 */
[----:B------:R2:W-:Y:S04]  /*81c0*/  @P0 LDGSTS.E.BYPASS.LTC128B.128 [R202+0x9880], [R2.64+0x180], !P4 ;  /* 0x0988018002ca0fae */ /* 0x0005e8000e101d46 */
[----:B------:R-:W0:Y:S01]  /*81d0*/  LDGDEPBAR ;  /* 0x00000000000079af */ /* 0x000e220000000000 */
[----:B-1----:R-:W-:Y:S04]  /*81e0*/  IADD3 R6, P0, R147, R8, RZ ;  /* 0x0000000893067210 */ /* 0x002fe80007f1e0ff */
[----:B------:R-:W-:Y:S02]  /*81f0*/  IADD3.X R7, R11, R146, RZ, P0, !PT ;  /* 0x000000920b077210 */ /* 0x000fe400007fe4ff */
[----:B------:R-:W-:Y:S01]  /*8200*/  ISETP.GT.AND P0, PT, R88, R206, PT ;  /* 0x000000ce5800720c */ /* 0x000fe20003f04270 */
[----:B------:R-:W-:Y:S04]  /*8210*/  DEPBAR.LE SB0, 0x0 ;  /* 0x000080000000791a */ /* 0x000fe80000000000 */
[----:B------:R-:W-:Y:S08]  /*8220*/  BAR.SYNC.DEFER_BLOCKING 0x0 ;  /* 0x0000000000007b1d */ /* 0x000ff00000010000 */
[----:B------:R-:W-:-:S05]  /*8230*/  @!P0 BRA `(.L_x_1404) ;  /* 0x0000018000008947 */ /* 0x000fca0003800000 */
[----:B--2---:R-:W-:Y:S02]  /*8240*/  IMAD R2, R7, c[0x0][0x208], RZ ;  /* 0x0000820007027a24 */ /* 0x004fe400078e02ff */
[----:B------:R-:W-:Y:S02]  /*8250*/  IMAD.MOV.U32 R4, RZ, RZ, R96 ;  /* 0x000000ffff047224 */ /* 0x000fe400078e0060 */
[----:B------:R-:W-:Y:S02]  /*8260*/  IMAD.MOV.U32 R5, RZ, RZ, R95 ;  /* 0x000000ffff057224 */ /* 0x000fe400078e005f */
[C---:B------:R-:W-:Y:S02]  /*8270*/  IMAD R2, R6.reuse, c[0x0][0x20c], R2 ;  /* 0x0000830006027a24 */ /* 0x040fe400078e0202 */
[----:B------:R-:W-:Y:S04]  /*8280*/  IMAD.WIDE.U32 R4, R6, c[0x0][0x208], R4 ;  /* 0x0000820006047a25 */ /* 0x000fe800078e0004 */
[----:B------:R-:W-:Y:S01]  /*8290*/  IMAD.IADD R3, R5, 0x1, R2 ;  /* 0x0000000105037824 */ /* 0x000fe200078e0202 */
[C---:B------:R-:W-:Y:S04]  /*82a0*/  LEA R2, P0, R4.reuse, c[0x0][0x1f8], 0x1 ;  /* 0x00007e0004027a11 */ /* 0x040fe800078008ff */
        /* <DEDUP_REMOVED lines=17> */
.L_x_1404:
[----:B--2---:R-:W-:Y:S05]  /*83c0*/  BSYNC B0 ;  /* 0x0000000000007941 */ /* 0x004fea0003800000 */
.L_x_1403:
[----:B------:R-:W-:Y:S01]  /*83d0*/  ISETP.GE.AND P0, PT, R185, R88, PT ;  /* 0x00000058b900720c */ /* 0x000fe20003f06270 */
[----:B------:R-:W-:Y:S01]  /*83e0*/  @!UPT UIADD3 URZ, URZ, URZ, URZ ;  /* 0x0000003f3f3ff290 */ /* 0x000fe2000fffe03f */
[----:B------:R-:W-:Y:S11]  /*83f0*/  BSSY B0, `(.L_x_1405) ;  /* 0x000001c000007945 */ /* 0x000ff60003800000 */
[----:B------:R-:W-:-:S05]  /*8400*/  @P0 BRA `(.L_x_1406) ;  /* 0x000001a000000947 */ /* 0x000fca0003800000 */
[----:B-1----:R-:W-:Y:S01]  /*8410*/  IADD3 R2, P0, R6, 0x20, RZ ;  /* 0x0000002006027810 */ /* 0x002fe20007f1e0ff */
[----:B------:R-:W-:Y:S02]  /*8420*/  IMAD.MOV.U32 R4, RZ, RZ, R96 ;  /* 0x000000ffff047224 */ /* 0x000fe400078e0060 */
[----:B------:R-:W-:Y:S02]  /*8430*/  IMAD.MOV.U32 R5, RZ, RZ, R95 ;  /* 0x000000ffff057224 */ /* 0x000fe400078e005f */
[----:B------:R-:W-:Y:S02]  /*8440*/  IMAD.X R3, RZ, RZ, R7, P0 ;  /* 0x000000ffff037224 */ /* 0x000fe400000e0607 */
[C---:B------:R-:W-:Y:S04]  /*8450*/  IMAD.WIDE.U32 R4, R2.reuse, c[0x0][0x208], R4 ;  /* 0x0000820002047a25 */ /* 0x040fe800078e0004 */
        /* <DEDUP_REMOVED lines=21> */
.L_x_1406:
[----:B------:R-:W-:Y:S05]  /*85b0*/  BSYNC B0 ;  /* 0x0000000000007941 */ /* 0x000fea0003800000 */
.L_x_1405:
[----:B------:R-:W-:Y:S01]  /*85c0*/  ISETP.GT.AND P3, PT, R36, R143, PT ;  /* 0x0000008f2400720c */ /* 0x000fe20003f64270 */
[----:B------:R-:W-:Y:S01]  /*85d0*/  @!UPT UIADD3 URZ, URZ, URZ, URZ ;  /* 0x0000003f3f3ff290 */ /* 0x000fe2000fffe03f */
[----:B------:R-:W-:Y:S11]  /*85e0*/  BSSY B0, `(.L_x_1407) ;  /* 0x0000022000007945 */ /* 0x000ff60003800000 */
[----:B------:R-:W-:-:S05]  /*85f0*/  @!P3 BRA `(.L_x_1408) ;  /* 0x000002000000b947 */ /* 0x000fca0003800000 */
[----:B-1----:R-:W-:Y:S01]  /*8600*/  IADD3 R2, R36, -0x1, RZ ;  /* 0xffffffff24027810 */ /* 0x002fe20007ffe0ff */
[----:B------:R-:W-:Y:S02]  /*8610*/  IMAD.MOV.U32 R4, RZ, RZ, R124 ;  /* 0x000000ffff047224 */ /* 0x000fe400078e007c */
[----:B------:R-:W-:Y:S01]  /*8620*/  IMAD.MOV.U32 R5, RZ, RZ, R123 ;  /* 0x000000ffff057224 */ /* 0x000fe200078e007b */
[----:B------:R-:W-:Y:S01]  /*8630*/  SHF.R.S32.HI R6, RZ, 0x1f, R2 ;  /* 0x0000001fff067819 */ /* 0x000fe20000011402 */
[----:B------:R-:W-:Y:S02]  /*8640*/  IMAD R3, R165, R2, RZ ;  /* 0x00000002a5037224 */ /* 0x000fe400078e02ff */
[-C--:B------:R-:W-:Y:S04]  /*8650*/  IMAD.WIDE.U32 R4, R2, R150.reuse, R4 ;  /* 0x0000009602047225 */ /* 0x080fe800078e0004 */
[----:B------:R-:W-:Y:S01]  /*8660*/  IMAD R2, R6, R150, R3 ;  /* 0x0000009606027224 */ /* 0x000fe200078e0203 */
[----:B------:R-:W-:Y:S03]  /*8670*/  IADD3 R6, -R206, 0x30, RZ ;  /* 0x00000030ce067810 */ /* 0x000fe60007ffe1ff */
[----:B------:R-:W-:Y:S01]  /*8680*/  IMAD.IADD R5, R5, 0x1, R2 ;  /* 0x0000000105057824 */ /* 0x000fe200078e0202 */
[----:B------:R-:W-:Y:S11]  /*8690*/  ISETP.GE.AND P1, PT, R6, 0x1, PT ;  /* 0x000000010600780c */ /* 0x000ff60003f26270 */
[----:B------:R-:W-:Y:S02]  /*86a0*/  @!UPT UIADD3 URZ, URZ, URZ, URZ ;  /* 0x0000003f3f3ff290 */ /* 0x000fe4000fffe03f */
[C---:B------:R-:W-:Y:S04]  /*86b0*/  @P1 LEA R2, P0, R4.reuse, c[0x0][0x220], 0x1 ;  /* 0x0000880004021a11 */ /* 0x040fe800078008ff */
[----:B------:R-:W-:Y:S02]  /*86c0*/  @P1 LEA.HI.X R3, R4, c[0x0][0x224], R5, 0x1, P0 ;  /* 0x0000890004031a11 */ /* 0x000fe400000f0c05 */
[----:B------:R-:W-:Y:S11]  /*86d0*/  ISETP.GE.AND P0, PT, R6, 0x21, PT ;  /* 0x000000210600780c */ /* 0x000ff60003f06270 */
[----:B------:R-:W-:Y:S02]  /*86e0*/  @!UPT UIADD3 URZ, URZ, URZ, URZ ;  /* 0x0000003f3f3ff290 */ /* 0x000fe4000fffe03f */
[----:B------:R-:W-:Y:S05]  /*86f0*/  @P0 IADD3 R6, P2, R183, R4, RZ ;  /* 0x00000004b7060210 */ /* 0x000fea0007f5e0ff */
[----:B------:R-:W-:Y:S01]  /*8700*/  @P0 IMAD.X R5, R5, 0x1, R169, P2 ;  /* 0x0000000105050824 */ /* 0x000fe200010e06a9 */
[C---:B------:R-:W-:Y:S04]  /*8710*/  @P0 LEA R4, P2, R6.reuse, c[0x0][0x220], 0x1 ;  /* 0x0000880006040a11 */ /* 0x040fe800078408ff */
[----:B------:R-:W-:Y:S02]  /*8720*/  @P0 LEA.HI.X R5, R6, c[0x0][0x224], R5, 0x1, P2 ;  /* 0x0000890006050a11 */ /* 0x000fe400010f0c05 */
[----:B------:R-:W-:Y:S11]  /*8730*/  LOP3.LUT P2, RZ, R207, 0x1, RZ, 0xc0, !PT ;  /* 0x00000001cfff7812 */ /* 0x000ff6000784c0ff */
[----:B------:R-:W-:Y:S02]  /*8740*/  @!UPT UIADD3 URZ, URZ, URZ, URZ ;  /* 0x0000003f3f3ff290 */ /* 0x000fe4000fffe03f */
[----:B------:R-:W-:Y:S01]  /*8750*/  @!PT LDS RZ, [RZ] ;  /* 0x00000000fffff984 */ /* 0x000fe20000000800 */
[----:B------:R-:W-:Y:S01]  /*8760*/  @!PT LDS RZ, [RZ] ;  /* 0x00000000fffff984 */ /* 0x000fe20000000800 */
[----:B------:R-:W-:Y:S01]  /*8770*/  @!PT LDS RZ, [RZ] ;  /* 0x00000000fffff984 */ /* 0x000fe20000000800 */
[----:B------:R1:W-:Y:S04]  /*8780*/  @P1 LDGSTS.E.BYPASS.LTC128B.128 [R200+0xa080], [R2.64], !P2 ;  /* 0x0a08000002c81fae */ /* 0x0003e8000d101d46 */
[----:B------:R1:W-:Y:S04]  /*8790*/  @P1 LDGSTS.E.BYPASS.LTC128B.128 [R200+0xb880], [R2.64+0x80], !P6 ;  /* 0x0b88008002c81fae */ /* 0x0003e8000f101d46 */
[----:B------:R1:W-:Y:S04]  /*87a0*/  @P1 LDGSTS.E.BYPASS.LTC128B.128 [R200+0xd080], [R2.64+0x100], !P5 ;  /* 0x0d08010002c81fae */ /* 0x0003e8000e901d46 */
[----:B------:R1:W-:Y:S04]  /*87b0*/  @P1 LDGSTS.E.BYPASS.LTC128B.128 [R200+0xe880], [R2.64+0x180], !P4 ;  /* 0x0e88018002c81fae */ /* 0x0003e8000e101d46 */
[----:B------:R1:W-:Y:S04]  /*87c0*/  @P0 LDGSTS.E.BYPASS.LTC128B.128 [R202+0xb080], [R4.64], !P2 ;  /* 0x0b08000004ca0fae */ /* 0x0003e8000d101d46 */
[----:B------:R1:W-:Y:S04]  /*87d0*/  @P0 LDGSTS.E.BYPASS.LTC128B.128 [R202+0xc880], [R4.64+0x80], !P6 ;  /* 0x0c88008004ca0fae */ /* 0x0003e8000f101d46 */
[----:B------:R1:W-:Y:S04]  /*87e0*/  @P0 LDGSTS.E.BYPASS.LTC128B.128 [R202+0xe080], [R4.64+0x100], !P5 ;  /* 0x0e08010004ca0fae */ /* 0x0003e8000e901d46 */
[----:B------:R1:W-:Y:S02]  /*87f0*/  @P0 LDGSTS.E.BYPASS.LTC128B.128 [R202+0xf880], [R4.64+0x180], !P4 ;  /* 0x0f88018004ca0fae */ /* 0x0003e4000e101d46 */
.L_x_1408:
[----:B------:R-:W-:Y:S05]  /*8800*/  BSYNC B0 ;  /* 0x0000000000007941 */ /* 0x000fea0003800000 */
.L_x_1407:
[----:B------:R-:W0:Y:S01]  /*8810*/  LDGDEPBAR ;  /* 0x00000000000079af */ /* 0x000e220000000000 */
[----:B------:R-:W-:Y:S01]  /*8820*/  IADD3 R36, R36, -0x1, RZ ;  /* 0xffffffff24247810 */ /* 0x000fe20007ffe0ff */
[----:B------:R-:W-:-:S05]  /*8830*/  @P3 BRA `(.L_x_1409) ;  /* 0xffffa7e000003947 */ /* 0x000fca000383ffff */
[----:B------:R-:W-:Y:S01]  /*8840*/  WARPSYNC 0xffffffff ;  /* 0xffffffff00007948 */ /* 0x000fe20003800000 */
[----:B------:R-:W-:Y:S06]  /*8850*/  BAR.SYNC.DEFER_BLOCKING 0x0 ;  /* 0x0000000000007b1d */ /* 0x000fec0000010000 */
.L_x_1368:
[----:B------:R-:W-:Y:S01]  /*8860*/  ISETP.GE.AND P0, PT, R178, 0x1, PT ;  /* 0x00000001b200780c */ /* 0x000fe20003f06270 */
[----:B------:R-:W-:Y:S01]  /*8870*/  BSSY B0, `(.L_x_1410) ;  /* 0x0000021000007945 */ /* 0x000fe20003800000 */
[----:B-1----:R-:W-:Y:S01]  /*8880*/  IMAD.IADD R9, R162, 0x1, R163 ;  /* 0x00000001a2097824 */ /* 0x002fe200078e02a3 */
[----:B------:R-:W-:-:S10]  /*8890*/  MOV R0, RZ ;  /* 0x000000ff00007202 */ /* 0x000fd40000000f00 */
        /* <DEDUP_REMOVED lines=30> */
.L_x_1411:
[----:B------:R-:W-:Y:S05]  /*8a80*/  BSYNC B0 ;  /* 0x0000000000007941 */ /* 0x000fea0003800000 */
.L_x_1410:
[----:B------:R-:W2:Y:S01]  /*8a90*/  LDL R2, [R1+0x40] ;  /* 0x0000400001027983 */ /* 0x000ea20000100800 */
        /* <DEDUP_REMOVED lines=64> */
[----:B--2---:R-:W-:-:S04]  /*8ea0*/  IMAD R219, R2, R0, RZ ;  /* 0x0000000002db7224 */ /* 0x004fc800078e02ff */
[--C-:B------:R-:W-:Y:S01]  /*8eb0*/  IMAD.IADD R2, R219, 0x1, R0.reuse ;  /* 0x00000001db027824 */ /* 0x100fe200078e0200 */
[----:B------:R-:W-:-:S04]  /*8ec0*/  PRMT R0, RZ, 0x7610, R0 ;  /* 0x00007610ff007816 */ /* 0x000fc80000000000 */
[----:B------:R-:W-:Y:S02]  /*8ed0*/  IMNMX R114, R149, R2, PT ;  /* 0x0000000295727217 */ /* 0x000fe40003800200 */
[----:B------:R-:W-:Y:S02]  /*8ee0*/  CS2R R148, SRZ ;  /* 0x0000000000947805 */ /* 0x000fe4000001ff00 */
[----:B------:R-:W-:Y:S01]  /*8ef0*/  ISETP.GT.AND P0, PT, R114, R219, PT ;  /* 0x000000db7200720c */ /* 0x000fe20003f04270 */
[----:B------:R1:W-:-:S12]  /*8f00*/  STL [R1+0x18], R114 ;  /* 0x0000187201007387 */ /* 0x0003d80000100800 */
[----:B------:R-:W-:Y:S05]  /*8f10*/  @!P0 BRA `(.L_x_1412) ;  /* 0x0000d1e000008947 */ /* 0x000fea0003800000 */
[----:B------:R-:W2:Y:S04]  /*8f20*/  LDL R118, [R1+0x14] ;  /* 0x0000140001767983 */ /* 0x000ea80000100800 */
[----:B------:R-:W3:Y:S04]  /*8f30*/  LDL R115, [R1+0x10] ;  /* 0x0000100001737983 */ /* 0x000ee80000100800 */
[----:B------:R-:W4:Y:S01]  /*8f40*/  LDL R19, [R1+0x4] ;  /* 0x0000040001137983 */ /* 0x000f220000100800 */
[----:B------:R-:W-:-:S04]  /*8f50*/  ISETP.NE.U32.AND P0, PT, RZ, c[0x0][0x340], PT ;  /* 0x0000d000ff007a0c */ /* 0x000fc80003f05070 */
[----:B------:R-:W-:-:S13]  /*8f60*/  ISETP.NE.AND.EX P0, PT, RZ, c[0x0][0x344], PT, P0 ;  /* 0x0000d100ff007a0c */ /* 0x000fda0003f05300 */
[----:B------:R-:W-:-:S04]  /*8f70*/  @P0 IMAD.MOV.U32 R2, RZ, RZ, 0x4 ;  /* 0x00000004ff020424 */ /* 0x000fc800078e00ff */
[----:B------:R-:W-:-:S05]  /*8f80*/  @P0 IMAD.WIDE R2, R218, R2, c[0x0][0x340] ;  /* 0x0000d000da020625 */ /* 0x000fca00078e0202 */
[----:B------:R1:W4:Y:S01]  /*8f90*/  @P0 LDG.E R16, [R2.64] ;  /* 0x0000000602100981 */ /* 0x000322000c1e1900 */
[----:B------:R-:W-:Y:S01]  /*8fa0*/  SHF.R.S32.HI R0, RZ, 0x1f, R176 ;  /* 0x0000001fff007819 */ /* 0x000fe200000114b0 */
[----:B------:R-:W-:Y:S01]  /*8fb0*/  IMAD.MOV.U32 R4, RZ, RZ, c[0x0][0x2c4] ;  /* 0x0000b100ff047624 */ /* 0x000fe200078e00ff */
[----:B------:R-:W-:Y:S02]  /*8fc0*/  ISETP.NE.U32.AND P2, PT, RZ, c[0x0][0x348], PT ;  /* 0x0000d200ff007a0c */ /* 0x000fe40003f45070 */
[----:B------:R-:W-:Y:S01]  /*8fd0*/  ISETP.GE.AND P5, PT, R133, c[0x0][0x1d4], PT ;  /* 0x0000750085007a0c */ /* 0x000fe20003fa6270 */
[----:B------:R-:W-:Y:S01]  /*8fe0*/  IMAD R0, R0, c[0x0][0x178], RZ ;  /* 0x00005e0000007a24 */ /* 0x000fe200078e02ff */
[----:B------:R-:W-:Y:S02]  /*8ff0*/  ISETP.NE.AND.EX P2, PT, RZ, c[0x0][0x34c], PT, P2 ;  /* 0x0000d300ff007a0c */ /* 0x000fe40003f45320 */
[----:B------:R-:W-:Y:S01]  /*9000*/  ISETP.NE.AND P3, PT, R4, 0x1, PT ;  /* 0x000000010400780c */ /* 0x000fe20003f65270 */
[----:B------:R-:W-:Y:S01]  /*9010*/  IMAD R0, R176, c[0x0][0x17c], R0 ;  /* 0x00005f00b0007a24 */ /* 0x000fe200078e0200 */
[----:B------:R-:W-:-:S02]  /*9020*/  SEL R6, R218, RZ, !P2 ;  /* 0x000000ffda067207 */ /* 0x000fc40005000000 */
[----:B------:R-:W-:Y:S02]  /*9030*/  SHF.R.S32.HI R10, RZ, 0x1f, R206 ;  /* 0x0000001fff0a7819 */ /* 0x000fe400000114ce */
[----:B------:R-:W-:Y:S02]  /*9040*/  IADD3 R4, P1, R206, R9, RZ ;  /* 0x00000009ce047210 */ /* 0x000fe40007f3e0ff */
[----:B------:R-:W-:Y:S02]  /*9050*/  ISETP.GE.AND P4, PT, R134, c[0x0][0x1d4], PT ;  /* 0x0000750086007a0c */ /* 0x000fe40003f86270 */
[----:B------:R-:W-:Y:S02]  /*9060*/  LEA.HI.X.SX32 R12, R9, R10, 0x1, P1 ;  /* 0x0000000a090c7211 */ /* 0x000fe400008f0eff */
[----:B------:R-:W-:Y:S02]  /*9070*/  LOP3.LUT R207, R207, 0xfffffffb, RZ, 0xc0, !PT ;  /* 0xfffffffbcfcf7812 */ /* 0x000fe400078ec0ff */
[----:B------:R-:W-:Y:S01]  /*9080*/  ISETP.GE.AND P1, PT, R209, c[0x0][0x1d4], PT ;  /* 0x00007500d1007a0c */ /* 0x000fe20003f26270 */
[----:B-1----:R-:W-:Y:S01]  /*9090*/  IMAD.WIDE.U32 R2, R176, c[0x0][0x178], RZ ;  /* 0x00005e00b0027a25 */ /* 0x002fe200078e00ff */
[----:B------:R-:W-:-:S02]  /*90a0*/  @P5 LOP3.LUT R207, R207, 0x4, RZ, 0xfc, !PT ;  /* 0x00000004cfcf5812 */ /* 0x000fc400078efcff */
[----:B------:R-:W-:Y:S01]  /*90b0*/  SEL R14, RZ, 0x1, P4 ;  /* 0x00000001ff0e7807 */ /* 0x000fe20002000000 */
[----:B------:R-:W-:Y:S01]  /*90c0*/  IMAD.IADD R3, R3, 0x1, R0 ;  /* 0x0000000103037824 */ /* 0x000fe200078e0200 */
[----:B------:R-:W-:Y:S02]  /*90d0*/  LEA R0, R216, R206, 0x5 ;  /* 0x000000ced8007211 */ /* 0x000fe400078e28ff */
[----:B------:R-:W-:Y:S02]  /*90e0*/  LOP3.LUT R207, R207, 0xfffffff7, RZ, 0xc0, !PT ;  /* 0xfffffff7cfcf7812 */ /* 0x000fe400078ec0ff */
[----:B------:R-:W-:Y:S02]  /*90f0*/  IADD3 R64, R114, -0x1, RZ ;  /* 0xffffffff72407810 */ /* 0x000fe40007ffe0ff */
[----:B------:R-:W-:Y:S02]  /*9100*/  @P4 LOP3.LUT R207, R207, 0x8, RZ, 0xfc, !PT ;  /* 0x00000008cfcf4812 */ /* 0x000fe400078efcff */
[----:B------:R-:W-:-:S02]  /*9110*/  ISETP.GE.AND P4, PT, R133, c[0x0][0x198], PT ;  /* 0x0000660085007a0c */ /* 0x000fc40003f86270 */
[----:B------:R-:W-:Y:S02]  /*9120*/  LOP3.LUT R207, R207, 0xfffffffd, RZ, 0xc0, !PT ;  /* 0xfffffffdcfcf7812 */ /* 0x000fe400078ec0ff */
[----:B--2---:R-:W-:Y:S02]  /*9130*/  SEL R7, R118, RZ, !P2 ;  /* 0x000000ff76077207 */ /* 0x004fe40005000000 */
[----:B------:R-:W-:Y:S01]  /*9140*/  ISETP.GE.AND P2, PT, R208, c[0x0][0x1d4], PT ;  /* 0x00007500d0007a0c */ /* 0x000fe20003f46270 */
[----:B---3--:R-:W-:-:S04]  /*9150*/  IMAD.WIDE.U32 R2, R115, c[0x0][0x1b8], R2 ;  /* 0x00006e0073027a25 */ /* 0x008fc800078e0002 */
[----:B------:R-:W-:Y:S02]  /*9160*/  IMAD R7, R7, c[0x0][0x1c0], RZ ;  /* 0x0000700007077a24 */ /* 0x000fe400078e02ff */
[----:B----4-:R-:W-:Y:S02]  /*9170*/  IMAD R5, R19, 0x80, R0 ;  /* 0x0000008013057824 */ /* 0x010fe400078e0200 */
[----:B------:R-:W-:Y:S02]  /*9180*/  IMAD R3, R115, c[0x0][0x1bc], R3 ;  /* 0x00006f0073037a24 */ /* 0x000fe400078e0203 */
[----:B------:R-:W-:Y:S02]  /*9190*/  IMAD R15, R6, c[0x0][0x1c4], R7 ;  /* 0x00007100060f7a24 */ /* 0x000fe400078e0207 */
[----:B------:R-:W-:Y:S01]  /*91a0*/  @P2 LOP3.LUT R207, R207, 0x2, RZ, 0xfc, !PT ;  /* 0x00000002cfcf2812 */ /* 0x000fe200078efcff */
[----:B------:R-:W-:-:S03]  /*91b0*/  @P3 IMAD.HI.U32 R8, R5, c[0x0][0x2c8], RZ ;  /* 0x0000b20005083a27 */ /* 0x000fc600078e00ff */
[----:B------:R-:W-:Y:S01]  /*91c0*/  LOP3.LUT R207, R207, 0xfffffffe, RZ, 0xc0, !PT ;  /* 0xfffffffecfcf7812 */ /* 0x000fe200078ec0ff */
[----:B------:R-:W-:Y:S01]  /*91d0*/  IMAD.WIDE.U32 R6, R6, c[0x0][0x1c0], R2 ;  /* 0x0000700006067a25 */ /* 0x000fe200078e0002 */
[----:B------:R-:W-:Y:S02]  /*91e0*/  MOV R2, R134 ;  /* 0x0000008600027202 */ /* 0x000fe40000000f00 */
[----:B------:R-:W-:Y:S01]  /*91f0*/  @P1 LOP3.LUT R207, R207, 0x1, RZ, 0xfc, !PT ;  /* 0x00000001cfcf1812 */ /* 0x000fe200078efcff */
[----:B------:R-:W-:Y:S02]  /*9200*/  IMAD.MOV.U32 R3, RZ, RZ, R135 ;  /* 0x000000ffff037224 */ /* 0x000fe400078e0087 */
[----:B------:R-:W-:Y:S01]  /*9210*/  IMAD.MOV.U32 R0, RZ, RZ, R5 ;  /* 0x000000ffff007224 */ /* 0x000fe200078e0005 */
[----:B------:R-:W-:Y:S01]  /*9220*/  @P3 SHF.R.U32.HI R0, RZ, c[0x0][0x2cc], R8 ;  /* 0x0000b300ff003a19 */ /* 0x000fe20000011608 */
[----:B------:R-:W-:Y:S01]  /*9230*/  IMAD.WIDE.U32 R10, R4, c[0x0][0x1e0], R2 ;  /* 0x00007800040a7a25 */ /* 0x000fe200078e0002 */
[----:B------:R-:W-:-:S02]  /*9240*/  ISETP.GE.AND P3, PT, R208, c[0x0][0x198], PT ;  /* 0x00006600d0007a0c */ /* 0x000fc40003f66270 */
[----:B------:R-:W-:Y:S01]  /*9250*/  SHF.R.S32.HI R13, RZ, 0x1f, R0 ;  /* 0x0000001fff0d7819 */ /* 0x000fe20000011400 */
[----:B------:R-:W-:Y:S01]  /*9260*/  IMAD.WIDE.U32 R8, R4, c[0x0][0x208], R2 ;  /* 0x0000820004087a25 */ /* 0x000fe200078e0002 */
[----:B------:R-:W-:Y:S02]  /*9270*/  SEL R3, RZ, 0xffffffff, P5 ;  /* 0xffffffffff037807 */ /* 0x000fe40002800000 */
[----:B------:R-:W-:Y:S01]  /*9280*/  ISETP.GE.AND P5, PT, R134, c[0x0][0x198], PT ;  /* 0x0000660086007a0c */ /* 0x000fe20003fa6270 */
[C---:B------:R-:W-:Y:S02]  /*9290*/  IMAD R2, R12.reuse, c[0x0][0x1e0], RZ ;  /* 0x000078000c027a24 */ /* 0x040fe400078e02ff */
[----:B------:R-:W-:Y:S02]  /*92a0*/  IMAD R12, R12, c[0x0][0x208], RZ ;  /* 0x000082000c0c7a24 */ /* 0x000fe400078e02ff */
[----:B------:R-:W-:Y:S01]  /*92b0*/  IMAD R17, R4, c[0x0][0x1e4], R2 ;  /* 0x0000790004117a24 */ /* 0x000fe200078e0202 */
[----:B------:R-:W-:Y:S01]  /*92c0*/  IADD3 R2, -R0, RZ, RZ ;  /* 0x000000ff00027210 */ /* 0x000fe20007ffe1ff */
[----:B------:R-:W-:-:S02]  /*92d0*/  IMAD.SHL.U32 R18, R3, 0x2, RZ ;  /* 0x0000000203127824 */ /* 0x000fc400078e00ff */
[----:B------:R-:W-:Y:S01]  /*92e0*/  IMAD.IADD R3, R7, 0x1, R15 ;  /* 0x0000000107037824 */ /* 0x000fe200078e020f */
[----:B------:R-:W-:Y:S01]  /*92f0*/  IADD3 R7, R11, R17, RZ ;  /* 0x000000110b077210 */ /* 0x000fe20007ffe0ff */
[----:B------:R-:W-:Y:S01]  /*9300*/  IMAD R15, R4, c[0x0][0x20c], R12 ;  /* 0x00008300040f7a24 */ /* 0x000fe200078e020c */
[----:B------:R-:W-:Y:S01]  /*9310*/  LOP3.LUT R14, R18, 0x2, R14, 0xe2, !PT ;  /* 0x00000002120e7812 */ /* 0x000fe200078ee20e */
[----:B------:R-:W-:Y:S01]  /*9320*/  IMAD R12, R2, c[0x0][0x2c4], R5 ;  /* 0x0000b100020c7a24 */ /* 0x000fe200078e0205 */
[----:B------:R-:W-:Y:S01]  /*9330*/  LEA R11, R19, R206, 0x7 ;  /* 0x000000ce130b7211 */ /* 0x000fe200078e38ff */
[----:B------:R-:W-:Y:S02]  /*9340*/  IMAD R4, R13, c[0x0][0x1b0], RZ ;  /* 0x00006c000d047a24 */ /* 0x000fe400078e02ff */
[----:B------:R-:W-:Y:S01]  /*9350*/  IMAD.MOV.U32 R2, RZ, RZ, R6 ;  /* 0x000000ffff027224 */ /* 0x000fe200078e0006 */
[----:B------:R-:W-:Y:S01]  /*9360*/  SEL R6, RZ, 0x4, P2 ;  /* 0x00000004ff067807 */ /* 0x000fe20001000000 */
[C---:B------:R-:W-:Y:S01]  /*9370*/  IMAD R13, R0.reuse, c[0x0][0x1b4], R4 ;  /* 0x00006d00000d7a24 */ /* 0x040fe200078e0204 */
[----:B------:R-:W-:Y:S01]  /*9380*/  SEL R4, RZ, 0x8, P1 ;  /* 0x00000008ff047807 */ /* 0x000fe20000800000 */
[----:B------:R-:W-:Y:S01]  /*9390*/  IMAD.WIDE.U32 R2, R0, c[0x0][0x1b0], R2 ;  /* 0x00006c0000027a25 */ /* 0x000fe200078e0002 */
[----:B------:R-:W-:-:S02]  /*93a0*/  SHF.R.S32.HI R0, RZ, 0x1f, R12 ;  /* 0x0000001fff007819 */ /* 0x000fc4000001140c */
[----:B------:R-:W-:Y:S01]  /*93b0*/  LOP3.LUT R60, R4, R14, R6, 0xfe, !PT ;  /* 0x0000000e043c7212 */ /* 0x000fe200078efe06 */
[----:B------:R-:W-:Y:S01]  /*93c0*/  IMAD.IADD R3, R3, 0x1, R13 ;  /* 0x0000000103037824 */ /* 0x000fe200078e020d */
[----:B------:R-:W-:Y:S01]  /*93d0*/  MOV R6, R10 ;  /* 0x0000000a00067202 */ /* 0x000fe20000000f00 */
[----:B------:R-:W-:Y:S01]  /*93e0*/  IMAD R0, R0, c[0x0][0x1a8], RZ ;  /* 0x00006a0000007a24 */ /* 0x000fe200078e02ff */
[----:B------:R-:W-:Y:S01]  /*93f0*/  ISETP.NE.U32.AND P1, PT, RZ, c[0x0][0x350], PT ;  /* 0x0000d400ff007a0c */ /* 0x000fe20003f25070 */
[----:B------:R-:W-:Y:S01]  /*9400*/  IMAD.IADD R5, R9, 0x1, R15 ;  /* 0x0000000109057824 */ /* 0x000fe200078e020f */
[----:B------:R-:W-:Y:S01]  /*9410*/  ISETP.GE.AND P2, PT, R209, c[0x0][0x198], PT ;  /* 0x00006600d1007a0c */ /* 0x000fe20003f46270 */
[----:B------:R-:W-:Y:S01]  /*9420*/  IMAD R10, R12, c[0x0][0x1ac], R0 ;  /* 0x00006b000c0a7a24 */ /* 0x000fe200078e0200 */
[----:B------:R-:W-:Y:S01]  /*9430*/  @P0 SHF.R.S32.HI R0, RZ, 0x1f, R16 ;  /* 0x0000001fff000819 */ /* 0x000fe20000011410 */
[----:B------:R-:W-:Y:S01]  /*9440*/  IMAD.MOV.U32 R4, RZ, RZ, R8 ;  /* 0x000000ffff047224 */ /* 0x000fe200078e0008 */
[----:B------:R-:W-:Y:S01]  /*9450*/  ISETP.NE.AND.EX P1, PT, RZ, c[0x0][0x354], PT, P1 ;  /* 0x0000d500ff007a0c */ /* 0x000fe20003f25310 */
[----:B------:R-:W-:Y:S01]  /*9460*/  IMAD.WIDE.U32 R6, R115, c[0x0][0x1e8], R6 ;  /* 0x00007a0073067a25 */ /* 0x000fe200078e0006 */
[----:B------:R-:W-:-:S03]  /*9470*/  @!P0 MOV R16, R218 ;  /* 0x000000da00108202 */ /* 0x000fc60000000f00 */
[----:B------:R-:W-:Y:S02]  /*9480*/  @!P0 IMAD.MOV.U32 R0, RZ, RZ, R118 ;  /* 0x000000ffff008224 */ /* 0x000fe400078e0076 */
[----:B------:R-:W-:-:S04]  /*9490*/  IMAD.WIDE.U32 R8, R12, c[0x0][0x1a8], R2 ;  /* 0x00006a000c087a25 */ /* 0x000fc800078e0002 */
[----:B------:R-:W-:Y:S01]  /*94a0*/  IMAD.WIDE.U32 R2, R115, c[0x0][0x210], R4 ;  /* 0x0000840073027a25 */ /* 0x000fe200078e0004 */
[----:B------:R-:W-:-:S03]  /*94b0*/  LEA R15, P0, R8, c[0x0][0x160], 0x1 ;  /* 0x00005800080f7a11 */ /* 0x000fc600078008ff */
[C---:B------:R-:W-:Y:S01]  /*94c0*/  IMAD R5, R115.reuse, c[0x0][0x1ec], R7 ;  /* 0x00007b0073057a24 */ /* 0x040fe200078e0207 */
[----:B------:R-:W-:Y:S01]  /*94d0*/  SEL R7, R0, RZ, !P1 ;  /* 0x000000ff00077207 */ /* 0x000fe20004800000 */
[----:B------:R-:W-:Y:S01]  /*94e0*/  IMAD R3, R115, c[0x0][0x214], R3 ;  /* 0x0000850073037a24 */ /* 0x000fe200078e0203 */
[----:B------:R-:W-:Y:S01]  /*94f0*/  SEL R0, R16, RZ, !P1 ;  /* 0x000000ff10007207 */ /* 0x000fe20004800000 */
[----:B------:R-:W-:Y:S02]  /*9500*/  IMAD.MOV.U32 R4, RZ, RZ, R6 ;  /* 0x000000ffff047224 */ /* 0x000fe400078e0006 */
[C---:B------:R-:W-:Y:S02]  /*9510*/  IMAD R6, R7.reuse, c[0x0][0x1f0], RZ ;  /* 0x00007c0007067a24 */ /* 0x040fe400078e02ff */
[----:B------:R-:W-:Y:S02]  /*9520*/  IMAD R7, R7, c[0x0][0x218], RZ ;  /* 0x0000860007077a24 */ /* 0x000fe400078e02ff */
[----:B------:R-:W-:-:S04]  /*9530*/  IMAD.WIDE.U32 R212, R0, c[0x0][0x218], R2 ;  /* 0x0000860000d47a25 */ /* 0x000fc800078e0002 */
[----:B------:R-:W-:-:S04]  /*9540*/  IMAD.WIDE.U32 R210, R0, c[0x0][0x1f0], R4 ;  /* 0x00007c0000d27a25 */ /* 0x000fc800078e0004 */
[C---:B------:R-:W-:Y:S02]  /*9550*/  IMAD R2, R0.reuse, c[0x0][0x1f4], R6 ;  /* 0x00007d0000027a24 */ /* 0x040fe400078e0206 */
[----:B------:R-:W-:Y:S02]  /*9560*/  IMAD.IADD R9, R9, 0x1, R10 ;  /* 0x0000000109097824 */ /* 0x000fe400078e020a */
[----:B------:R-:W-:Y:S02]  /*9570*/  IMAD R0, R0, c[0x0][0x21c], R7 ;  /* 0x0000870000007a24 */ /* 0x000fe400078e0207 */
[----:B------:R-:W-:Y:S01]  /*9580*/  IMAD.IADD R214, R211, 0x1, R2 ;  /* 0x00000001d3d67824 */ /* 0x000fe200078e0202 */
[----:B------:R-:W-:Y:S02]  /*9590*/  LEA.HI.X R13, R8, c[0x0][0x164], R9, 0x1, P0 ;  /* 0x00005900080d7a11 */ /* 0x000fe400000f0c09 */
[----:B------:R-:W-:Y:S01]  /*95a0*/  IADD3 R215, R213, R0, RZ ;  /* 0x00000000d5d77210 */ /* 0x000fe20007ffe0ff */
[----:B------:R-:W-:Y:S05]  /*95b0*/  BRA.DIV ~URZ, `(.L_x_1413) ;  /* 0x00011ef27f007947 */ /* 0x000fea000b800000 */
[----:B------:R1:W2:Y:S02]  /*95c0*/  SHFL.IDX PT, R10, R13, RZ, 0x181f ;  /* 0x00181fff0d0a7589 */ /* 0x0002a400000e0000 */
.L_x_1546:
[----:B------:R-:W-:Y:S05]  /*95d0*/  BRA.DIV ~URZ, `(.L_x_1414) ;  /* 0x00011f427f007947 */ /* 0x000fea000b800000 */
[----:B------:R3:W4:Y:S02]  /*95e0*/  SHFL.IDX PT, R0, R15, RZ, 0x181f ;  /* 0x00181fff0f007589 */ /* 0x00072400000e0000 */
.L_x_1547:
[----:B------:R-:W-:Y:S01]  /*95f0*/  IMAD R37, R177, c[0x0][0x2c4], RZ ;  /* 0x0000b100b1257a24 */ /* 0x000fe200078e02ff */
[----:B------:R-:W-:Y:S01]  /*9600*/  SHF.R.S32.HI R39, RZ, 0x1f, R133 ;  /* 0x0000001fff277819 */ /* 0x000fe20000011485 */
[----:B------:R-:W-:Y:S01]  /*9610*/  BSSY B0, `(.L_x_1415) ;  /* 0x0000017000007945 */ /* 0x000fe20003800000 */
[----:B------:R-:W-:-:S02]  /*9620*/  SHF.R.S32.HI R12, RZ, 0x1f, R208 ;  /* 0x0000001fff0c7819 */ /* 0x000fc400000114d0 */
[----:B------:R-:W-:Y:S02]  /*9630*/  ISETP.GE.AND P6, PT, R11, R37, PT ;  /* 0x000000250b00720c */ /* 0x000fe40003fc6270 */
[----:B------:R-:W-:Y:S02]  /*9640*/  LEA.HI R38, R39, R133, RZ, 0x3 ;  /* 0x0000008527267211 */ /* 0x000fe400078f18ff */
[----:B------:R-:W-:Y:S02]  /*9650*/  SHF.R.S32.HI R14, RZ, 0x1f, R209 ;  /* 0x0000001fff0e7819 */ /* 0x000fe400000114d1 */
        /* <DEDUP_REMOVED lines=18> */
.L_x_1416:
[----:B------:R-:W-:Y:S05]  /*9780*/  BSYNC B0 ;  /* 0x0000000000007941 */ /* 0x000fea0003800000 */
.L_x_1415:
[----:B------:R-:W-:Y:S05]  /*9790*/  BRA.DIV ~URZ, `(.L_x_1417) ;  /* 0x00011de27f007947 */ /* 0x000fea000b800000 */
[----:B--2---:R2:W1:Y:S04]  /*97a0*/  SHFL.IDX PT, R10, R13, 0x1, 0x181f ;  /* 0x00381f000d0a7f89 */ /* 0x00446800000e0000 */
[----:B----4-:R2:W4:Y:S02]  /*97b0*/  SHFL.IDX PT, R0, R15, 0x1, 0x181f ;  /* 0x00381f000f007f89 */ /* 0x01052400000e0000 */
.L_x_1548:
[----:B------:R-:W-:Y:S01]  /*97c0*/  IADD3 R2, R11, 0x20, RZ ;  /* 0x000000200b027810 */ /* 0x000fe20007ffe0ff */
[----:B------:R-:W-:Y:S03]  /*97d0*/  BSSY B0, `(.L_x_1418) ;  /* 0x0000012000007945 */ /* 0x000fe60003800000 */
[----:B------:R-:W-:-:S13]  /*97e0*/  ISETP.GE.AND P0, PT, R2, R37, PT ;  /* 0x000000250200720c */ /* 0x000fda0003f06270 */
        /* <DEDUP_REMOVED lines=16> */
.L_x_1419:
[----:B------:R-:W-:Y:S05]  /*98f0*/  BSYNC B0 ;  /* 0x0000000000007941 */ /* 0x000fea0003800000 */
.L_x_1418:
[----:B------:R-:W-:Y:S05]  /*9900*/  BRA.DIV ~URZ, `(.L_x_1420) ;  /* 0x00011d327f007947 */ /* 0x000fea000b800000 */
[----:B-1----:R1:W2:Y:S02]  /*9910*/  SHFL.IDX PT, R10, R13, 0x2, 0x181f ;  /* 0x00581f000d0a7f89 */ /* 0x0022a400000e0000 */
.L_x_1549:
[----:B------:R-:W-:Y:S05]  /*9920*/  BRA.DIV ~URZ, `(.L_x_1421) ;  /* 0x00011d827f007947 */ /* 0x000fea000b800000 */
[----:B----4-:R4:W1:Y:S02]  /*9930*/  SHFL.IDX PT, R0, R15, 0x2, 0x181f ;  /* 0x00581f000f007f89 */ /* 0x01086400000e0000 */
.L_x_1550:
        /* <DEDUP_REMOVED lines=19> */
.L_x_1423:
[----:B------:R-:W-:Y:S05]  /*9a70*/  BSYNC B0 ;  /* 0x0000000000007941 */ /* 0x000fea0003800000 */
.L_x_1422:
[----:B------:R-:W-:Y:S05]  /*9a80*/  BRA.DIV ~URZ, `(.L_x_1424) ;  /* 0x00011c827f007947 */ /* 0x000fea000b800000 */
[----:B--2---:R2:W3:Y:S04]  /*9a90*/  SHFL.IDX PT, R10, R13, 0x3, 0x181f ;  /* 0x00781f000d0a7f89 */ /* 0x0044e800000e0000 */
[----:B-1----:R2:W1:Y:S02]  /*9aa0*/  SHFL.IDX PT, R0, R15, 0x3, 0x181f ;  /* 0x00781f000f007f89 */ /* 0x00246400000e0000 */
.L_x_1551:
[----:B--2---:R-:W2:Y:S01]  /*9ab0*/  LDL R103, [R1+0x18] ;  /* 0x0000180001677983 */ /* 0x004ea20000100800 */
[----:B------:R-:W-:Y:S01]  /*9ac0*/  IADD3 R2, R11, 0x60, RZ ;  /* 0x000000600b027810 */ /* 0x000fe20007ffe0ff */
[----:B------:R-:W-:Y:S01]  /*9ad0*/  IMAD.MOV.U32 R61, RZ, RZ, 0x30 ;  /* 0x00000030ff3d7424 */ /* 0x000fe200078e00ff */
[----:B------:R-:W-:Y:S01]  /*9ae0*/  SHF.R.S32.HI R59, RZ, 0x1f, R64 ;  /* 0x0000001fff3b7819 */ /* 0x000fe20000011440 */
[----:B------:R-:W-:Y:S01]  /*9af0*/  IMAD.MOV.U32 R66, RZ, RZ, R210 ;  /* 0x000000ffff427224 */ /* 0x000fe200078e00d2 */
[----:B------:R-:W-:Y:S01]  /*9b00*/  ISETP.GE.AND P0, PT, R2, R37, PT ;  /* 0x000000250200720c */ /* 0x000fe20003f06270 */
[----:B------:R-:W-:-:S12]  /*9b10*/  IMAD.MOV.U32 R67, RZ, RZ, R214 ;  /* 0x000000ffff437224 */ /* 0x000fd800078e00d6 */
        /* <DEDUP_REMOVED lines=10> */
[----:B------:R-:W-:Y:S02]  /*9bc0*/  @!P0 LEA R4, P1, R209, R0, 0x1 ;  /* 0x00000000d1048211 */ /* 0x000fe400078208ff */
[----:B------:R-:W-:Y:S01]  /*9bd0*/  LOP3.LUT P5, RZ, R207, 0x1, RZ, 0xc0, !PT ;  /* 0x00000001cfff7812 */ /* 0x000fe200078ac0ff */
[----:B------:R3:W-:Y:S01]  /*9be0*/  @!P0 LDGSTS.E.BYPASS.LTC128B.128 [R202+0x17080], [R6.64], !P4 ;  /* 0x1708000006ca8fae */ /* 0x0007e2000e101d46 */
[----:B------:R-:W-:Y:S02]  /*9bf0*/  @!P0 LEA.HI.X R5, R209, R10, R14, 0x1, P1 ;  /* 0x0000000ad1058211 */ /* 0x000fe400008f0c0e */
[C---:B------:R-:W-:Y:S01]  /*9c00*/  LOP3.LUT P4, RZ, R207.reuse, 0x2, RZ, 0xc0, !PT ;  /* 0x00000002cfff7812 */ /* 0x040fe2000788c0ff */
[----:B------:R4:W-:Y:S01]  /*9c10*/  @!P0 LDGSTS.E.BYPASS.LTC128B.128 [R202+0x1b080], [R2.64], !P3 ;  /* 0x1b08000002ca8fae */ /* 0x0009e2000d901d46 */
[----:B------:R-:W-:-:S03]  /*9c20*/  LOP3.LUT P3, RZ, R207, 0x4, RZ, 0xc0, !PT ;  /* 0x00000004cfff7812 */ /* 0x000fc6000786c0ff */
[----:B------:R1:W-:Y:S04]  /*9c30*/  @!P0 LDGSTS.E.BYPASS.LTC128B.128 [R202+0x1f080], [R4.64], !P2 ;  /* 0x1f08000004ca8fae */ /* 0x0003e8000d101d46 */
[----:B------:R-:W0:Y:S01]  /*9c40*/  LDGDEPBAR ;  /* 0x00000000000079af */ /* 0x000e220000000000 */
[----:B------:R-:W-:Y:S01]  /*9c50*/  WARPSYNC 0xffffffff ;  /* 0xffffffff00007948 */ /* 0x000fe20003800000 */
[----:B---3--:R-:W-:Y:S02]  /*9c60*/  IMAD R7, R59, c[0x0][0x1e0], RZ ;  /* 0x000078003b077a24 */ /* 0x008fe400078e02ff */
[----:B----4-:R-:W-:Y:S01]  /*9c70*/  IMAD.WIDE.U32 R2, R64, c[0x0][0x1e0], RZ ;  /* 0x0000780040027a25 */ /* 0x010fe200078e00ff */
[----:B------:R-:W-:Y:S03]  /*9c80*/  BAR.SYNC.DEFER_BLOCKING 0x0 ;  /* 0x0000000000007b1d */ /* 0x000fe60000010000 */
[----:B--2---:R-:W-:-:S04]  /*9c90*/  IMAD R61, R103, -0x30, R61 ;  /* 0xffffffd0673d7824 */ /* 0x004fc800078e023d */
[----:B------:R-:W-:-:S05]  /*9ca0*/  IMAD.IADD R65, R178, 0x1, R61 ;  /* 0x00000001b2417824 */ /* 0x000fca00078e023d */
[----:B------:R-:W-:-:S05]  /*9cb0*/  IMNMX R0, R65, 0x30, PT ;  /* 0x0000003041007817 */ /* 0x000fca0003800200 */
[----:B------:R-:W-:Y:S02]  /*9cc0*/  IMAD.IADD R6, R0, 0x1, -R206 ;  /* 0x0000000100067824 */ /* 0x000fe400078e0ace */
[----:B------:R-:W-:Y:S02]  /*9cd0*/  IMAD R0, R64, c[0x0][0x1e4], R7 ;  /* 0x0000790040007a24 */ /* 0x000fe400078e0207 */
[----:B------:R-:W-:Y:S01]  /*9ce0*/  IMAD.MOV.U32 R7, RZ, RZ, 0x20 ;  /* 0x00000020ff077424 */ /* 0x000fe200078e00ff */
[----:B------:R-:W-:Y:S01]  /*9cf0*/  ISETP.GE.AND P0, PT, R6, 0x21, PT ;  /* 0x000000210600780c */ /* 0x000fe20003f06270 */
[----:B------:R-:W-:Y:S02]  /*9d00*/  IMAD.IADD R0, R3, 0x1, R0 ;  /* 0x0000000103007824 */ /* 0x000fe400078e0200 */
[----:B------:R-:W-:-:S04]  /*9d10*/  IMAD.WIDE.U32 R2, R2, 0x30, R66 ;  /* 0x0000003002027825 */ /* 0x000fc800078e0042 */
[----:B------:R-:W-:Y:S02]  /*9d20*/  IMAD R0, R0, 0x30, RZ ;  /* 0x0000003000007824 */ /* 0x000fe400078e02ff */
[----:B-1----:R-:W-:-:S04]  /*9d30*/  IMAD.WIDE.U32 R4, R7, c[0x0][0x1e0], RZ ;  /* 0x0000780007047a25 */ /* 0x002fc800078e00ff */
[----:B------:R-:W-:Y:S02]  /*9d40*/  IMAD R7, R7, c[0x0][0x1e4], RZ ;  /* 0x0000790007077a24 */ /* 0x000fe400078e02ff */
[----:B------:R-:W-:Y:S01]  /*9d50*/  IMAD.IADD R0, R3, 0x1, R0 ;  /* 0x0000000103007824 */ /* 0x000fe200078e0200 */
[----:B------:R-:W-:-:S04]  /*9d60*/  @P0 IADD3 R3, P1, R2, R4, RZ ;  /* 0x0000000402030210 */ /* 0x000fc80007f3e0ff */
[----:B------:R-:W-:Y:S02]  /*9d70*/  @P0 IADD3.X R7, R0, R5, R7, P1, !PT ;  /* 0x0000000500070210 */ /* 0x000fe40000ffe407 */
[----:B------:R-:W-:-:S13]  /*9d80*/  ISETP.GE.AND P1, PT, R6, 0x1, PT ;  /* 0x000000010600780c */ /* 0x000fda0003f26270 */
[----:B------:R-:W-:-:S04]  /*9d90*/  @P1 LEA R4, P2, R2, c[0x0][0x1c8], 0x1 ;  /* 0x0000720002041a11 */ /* 0x000fc800078408ff */
[----:B------:R-:W-:Y:S02]  /*9da0*/  @P1 LEA.HI.X R5, R2, c[0x0][0x1cc], R0, 0x1, P2 ;  /* 0x0000730002051a11 */ /* 0x000fe400010f0c00 */
[----:B------:R-:W-:-:S04]  /*9db0*/  @P0 LEA R2, P2, R3, c[0x0][0x1c8], 0x1 ;  /* 0x0000720003020a11 */ /* 0x000fc800078408ff */
[----:B------:R-:W-:Y:S02]  /*9dc0*/  @P0 LEA.HI.X R3, R3, c[0x0][0x1cc], R7, 0x1, P2 ;  /* 0x0000730003030a11 */ /* 0x000fe400010f0c07 */
[----:B------:R-:W-:-:S13]  /*9dd0*/  LOP3.LUT P2, RZ, R207, 0x8, RZ, 0xc0, !PT ;  /* 0x00000008cfff7812 */ /* 0x000fda000784c0ff */
        /* <DEDUP_REMOVED lines=10> */
[----:B------:R1:W-:Y:S01]  /*9e80*/  @P0 LDGSTS.E.BYPASS.LTC128B.128 [R202+0xf880], [R2.64+0x180], !P5 ;  /* 0x0f88018002ca0fae */ /* 0x0003e2000e901d46 */
[----:B------:R-:W-:-:S03]  /*9e90*/  ISETP.LT.AND P0, PT, RZ, c[0x0][0x27c], PT ;  /* 0x00009f00ff007a0c */ /* 0x000fc60003f01270 */
[----:B------:R-:W0:Y:S10]  /*9ea0*/  LDGDEPBAR ;  /* 0x00000000000079af */ /* 0x000e340000000000 */
[----:B------:R-:W-:Y:S05]  /*9eb0*/  @P0 BRA `(.L_x_1425) ;  /* 0x0000002000000947 */ /* 0x000fea0003800000 */
[----:B------:R-:W-:-:S04]  /*9ec0*/  DEPBAR.LE SB0, 0x1 ;  /* 0x000080400000791a */ /* 0x000fc80000000000 */
[----:B------:R-:W-:Y:S05]  /*9ed0*/  BRA `(.L_x_1426) ;  /* 0x000069c000007947 */ /* 0x000fea0003800000 */
.L_x_1425:
        /* <DEDUP_REMOVED lines=19> */
[----:B------:R-:W-:Y:S01]  /*a010*/  CS2R R20, SRZ ;  /* 0x0000000000147805 */ /* 0x000fe2000001ff00 */
        /* <DEDUP_REMOVED lines=19> */
[--C-:B------:R-:W-:Y:S01]  /*a150*/  @!P0 IMAD.X R11, R5, 0x1, R7.reuse, P1 ;  /* 0x00000001050b8824 */ /* 0x100fe200008e0607 */
[----:B------:R-:W-:Y:S02]  /*a160*/  @!P0 IADD3 R6, P1, R2, R0, RZ ;  /* 0x0000000002068210 */ /* 0x000fe40007f3e0ff */
[----:B------:R-:W-:Y:S02]  /*a170*/  SHF.R.S32.HI R0, RZ, 0x1f, R140 ;  /* 0x0000001fff007819 */ /* 0x000fe4000001148c */
[----:B------:R1:W5:Y:S01]  /*a180*/  @!P0 LD.E.64 R16, [R10.64] ;  /* 0x000000060a108980 */ /* 0x000362000c101b00 */
[----:B------:R-:W-:Y:S01]  /*a190*/  @!P0 IMAD.X R7, R3, 0x1, R7, P1 ;  /* 0x0000000103078824 */ /* 0x000fe200008e0607 */
[----:B------:R-:W-:-:S04]  /*a1a0*/  SHF.L.U64.HI R0, R140, 0x1, R0 ;  /* 0x000000018c007819 */ /* 0x000fc80000010200 */
[----:B------:R2:W5:Y:S01]  /*a1b0*/  @!P0 LD.E.64 R8, [R6.64] ;  /* 0x0000000606088980 */ /* 0x000562000c101b00 */
[----:B------:R-:W-:Y:S01]  /*a1c0*/  ISETP.GE.AND P1, PT, R138, c[0x0][0x27c], PT ;  /* 0x00009f008a007a0c */ /* 0x000fe20003f26270 */
[----:B-1----:R-:W-:-:S05]  /*a1d0*/  IMAD.SHL.U32 R10, R140, 0x2, RZ ;  /* 0x000000028c0a7824 */ /* 0x002fca00078e00ff */
[----:B------:R-:W-:-:S05]  /*a1e0*/  @!P2 IADD3 R12, P0, R4, R10, RZ ;  /* 0x0000000a040ca210 */ /* 0x000fca0007f1e0ff */
[----:B------:R-:W-:Y:S01]  /*a1f0*/  @!P2 IMAD.X R13, R5, 0x1, R0, P0 ;  /* 0x00000001050da824 */ /* 0x000fe200000e0600 */
[----:B------:R-:W-:-:S05]  /*a200*/  @!P2 IADD3 R22, P0, R2, R10, RZ ;  /* 0x0000000a0216a210 */ /* 0x000fca0007f1e0ff */
[----:B------:R-:W-:Y:S01]  /*a210*/  @!P2 IMAD.X R23, R3, 0x1, R0, P0 ;  /* 0x000000010317a824 */ /* 0x000fe200000e0600 */
[----:B------:R-:W-:Y:S01]  /*a220*/  ISETP.GE.AND P0, PT, R141, c[0x0][0x27c], PT ;  /* 0x00009f008d007a0c */ /* 0x000fe20003f06270 */
[----:B------:R-:W-:Y:S01]  /*a230*/  CS2R R14, SRZ ;  /* 0x00000000000e7805 */ /* 0x000fe2000001ff00 */
[----:B--2---:R-:W-:Y:S01]  /*a240*/  CS2R R6, SRZ ;  /* 0x0000000000067805 */ /* 0x004fe2000001ff00 */
[----:B------:R-:W-:Y:S01]  /*a250*/  @!P1 IMAD.WIDE R18, R138, 0x2, R4 ;  /* 0x000000028a129825 */ /* 0x000fe200078e0204 */
[----:B------:R-:W-:-:S03]  /*a260*/  SHF.R.S32.HI R0, RZ, 0x1f, R141 ;  /* 0x0000001fff007819 */ /* 0x000fc6000001148d */
[----:B------:R-:W-:Y:S01]  /*a270*/  @!P1 IMAD.WIDE R10, R138, 0x2, R2 ;  /* 0x000000028a0a9825 */ /* 0x000fe200078e0202 */
[----:B------:R1:W5:Y:S03]  /*a280*/  @!P1 LD.E.64 R14, [R18.64] ;  /* 0x00000006120e9980 */ /* 0x000366000c101b00 */
[C---:B------:R-:W-:Y:S01]  /*a290*/  IMAD.SHL.U32 R20, R141.reuse, 0x2, RZ ;  /* 0x000000028d147824 */ /* 0x040fe200078e00ff */
[----:B------:R2:W5:Y:S01]  /*a2a0*/  @!P1 LD.E.64 R6, [R10.64] ;  /* 0x000000060a069980 */ /* 0x000562000c101b00 */
[----:B------:R-:W-:-:S03]  /*a2b0*/  SHF.L.U64.HI R0, R141, 0x1, R0 ;  /* 0x000000018d007819 */ /* 0x000fc60000010200 */
[----:B------:R-:W-:-:S05]  /*a2c0*/  @!P0 IADD3 R4, P1, R4, R20, RZ ;  /* 0x0000001404048210 */ /* 0x000fca0007f3e0ff */
[--C-:B------:R-:W-:Y:S01]  /*a2d0*/  @!P0 IMAD.X R5, R5, 0x1, R0.reuse, P1 ;  /* 0x0000000105058824 */ /* 0x100fe200008e0600 */
[----:B------:R-:W-:Y:S02]  /*a2e0*/  @!P0 IADD3 R2, P1, R2, R20, RZ ;  /* 0x0000001402028210 */ /* 0x000fe40007f3e0ff */
[----:B------:R-:W-:Y:S01]  /*a2f0*/  CS2R R20, SRZ ;  /* 0x0000000000147805 */ /* 0x000fe2000001ff00 */
[----:B-1----:R-:W-:Y:S02]  /*a300*/  CS2R R18, SRZ ;  /* 0x0000000000127805 */ /* 0x002fe4000001ff00 */
[----:B------:R-:W-:-:S03]  /*a310*/  @!P0 IMAD.X R3, R3, 0x1, R0, P1 ;  /* 0x0000000103038824 */ /* 0x000fc600008e0600 */
[----:B------:R1:W5:Y:S01]  /*a320*/  @!P0 LD.E.64 R20, [R4.64] ;  /* 0x0000000604148980 */ /* 0x000362000c101b00 */
[----:B--2---:R-:W-:-:S03]  /*a330*/  CS2R R10, SRZ ;  /* 0x00000000000a7805 */ /* 0x004fc6000001ff00 */
[----:B------:R2:W5:Y:S04]  /*a340*/  @!P2 LD.E.64 R18, [R12.64] ;  /* 0x000000060c12a980 */ /* 0x000568000c101b00 */
[----:B------:R1:W5:Y:S01]  /*a350*/  @!P2 LD.E.64 R10, [R22.64] ;  /* 0x00000006160aa980 */ /* 0x000362000c101b00 */
[----:B--2---:R-:W-:-:S06]  /*a360*/  CS2R R12, SRZ ;  /* 0x00000000000c7805 */ /* 0x004fcc000001ff00 */
[----:B------:R1:W5:Y:S02]  /*a370*/  @!P0 LD.E.64 R12, [R2.64] ;  /* 0x00000006020c8980 */ /* 0x000364000c101b00 */
.L_x_1429:
[----:B-123--:R-:W-:Y:S05]  /*a380*/  BSYNC B0 ;  /* 0x0000000000007941 */ /* 0x00efea0003800000 */
.L_x_1428:
[----:B------:R-:W2:Y:S01]  /*a390*/  LDL R38, [R1+0x4] ;  /* 0x0000040001267983 */ /* 0x000ea20000100800 */
        /* <DEDUP_REMOVED lines=18> */
[----:B------:R-:W-:Y:S01]  /*a4c0*/  IMAD.MOV.U32 R21, RZ, RZ, R6 ;  /* 0x000000ffff157224 */ /* 0x000fe200078e0006 */
        /* <DEDUP_REMOVED lines=9> */
[----:B------:R-:W-:-:S04]  /*a560*/  DEPBAR.LE SB0, 0x1 ;  /* 0x000080400000791a */ /* 0x000fc80000000000 */
[----:B------:R-:W-:Y:S01]  /*a570*/  SHF.R.U32.HI R27, RZ, 0x10, R17 ;  /* 0x00000010ff1b7819 */ /* 0x000fe20000011611 */
[----:B------:R-:W-:Y:S01]  /*a580*/  IMAD.MOV.U32 R17, RZ, RZ, R9 ;  /* 0x000000ffff117224 */ /* 0x000fe200078e0009 */
[----:B------:R-:W-:Y:S01]  /*a590*/  SHF.R.U32.HI R31, RZ, 0x10, R15 ;  /* 0x00000010ff1f7819 */ /* 0x000fe2000001160f */
[----:B------:R-:W-:Y:S01]  /*a5a0*/  BSSY B1, `(.L_x_1430) ;  /* 0x00000c4000017945 */ /* 0x000fe20003800000 */
        /* <DEDUP_REMOVED lines=24> */
[----:B------:R-:W-:Y:S01]  /*a730*/  BAR.SYNC.DEFER_BLOCKING 0x0 ;  /* 0x0000000000007b1d */ /* 0x000fe20000010000 */
[----:B--2---:R-:W-:-:S05]  /*a740*/  IMAD R2, R38, -0x80, R37 ;  /* 0xffffff8026027824 */ /* 0x004fca00078e0225 */
[----:B------:R-:W-:-:S04]  /*a750*/  IMNMX R16, R2, 0x80, PT ;  /* 0x0000008002107817 */ /* 0x000fc80003800200 */
[----:B------:R-:W-:-:S13]  /*a760*/  ISETP.GE.AND P0, PT, R206, R16, PT ;  /* 0x00000010ce00720c */ /* 0x000fda0003f06270 */
        /* <DEDUP_REMOVED lines=42> */
.L_x_1433:
[----:B------:R-:W-:Y:S05]  /*aa10*/  BSYNC B0 ;  /* 0x0000000000007941 */ /* 0x000fea0003800000 */
.L_x_1432:
        /* <DEDUP_REMOVED lines=41> */
.L_x_1435:
[----:B------:R-:W-:Y:S05]  /*acb0*/  BSYNC B0 ;  /* 0x0000000000007941 */ /* 0x000fea0003800000 */
.L_x_1434:
        /* <DEDUP_REMOVED lines=41> */
.L_x_1437:
[----:B------:R-:W-:Y:S05]  /*af50*/  BSYNC B0 ;  /* 0x0000000000007941 */ /* 0x000fea0003800000 */
.L_x_1436:
        /* <DEDUP_REMOVED lines=40> */
.L_x_1431:
[----:B------:R-:W-:Y:S05]  /*b1e0*/  BSYNC B1 ;  /* 0x0000000000017941 */ /* 0x000fea0003800000 */
.L_x_1430:
        /* <DEDUP_REMOVED lines=45> */
.L_x_1441:
[----:B------:R-:W-:Y:S05]  /*b4c0*/  BSYNC B0 ;  /* 0x0000000000007941 */ /* 0x000fea0003800000 */
.L_x_1440:
        /* <DEDUP_REMOVED lines=41> */
.L_x_1443:
[----:B------:R-:W-:Y:S05]  /*b760*/  BSYNC B0 ;  /* 0x0000000000007941 */ /* 0x000fea0003800000 */
.L_x_1442:
        /* <DEDUP_REMOVED lines=41> */
.L_x_1445:
[----:B------:R-:W-:Y:S05]  /*ba00*/  BSYNC B0 ;  /* 0x0000000000007941 */ /* 0x000fea0003800000 */
.L_x_1444:
        /* <DEDUP_REMOVED lines=40> */
.L_x_1439:
[----:B------:R-:W-:Y:S05]  /*bc90*/  BSYNC B1 ;  /* 0x0000000000017941 */ /* 0x000fea0003800000 */
.L_x_1438:
        /* <DEDUP_REMOVED lines=45> */
.L_x_1449:
[----:B------:R-:W-:Y:S05]  /*bf70*/  BSYNC B0 ;  /* 0x0000000000007941 */ /* 0x000fea0003800000 */
.L_x_1448:
        /* <DEDUP_REMOVED lines=41> */
.L_x_1451:
[----:B------:R-:W-:Y:S05]  /*c210*/  BSYNC B0 ;  /* 0x0000000000007941 */ /* 0x000fea0003800000 */
.L_x_1450:
        /* <DEDUP_REMOVED lines=41> */
.L_x_1453:
[----:B------:R-:W-:Y:S05]  /*c4b0*/  BSYNC B0 ;  /* 0x0000000000007941 */ /* 0x000fea0003800000 */
.L_x_1452:
        /* <DEDUP_REMOVED lines=40> */
.L_x_1447:
[----:B------:R-:W-:Y:S05]  /*c740*/  BSYNC B1 ;  /* 0x0000000000017941 */ /* 0x000fea0003800000 */
.L_x_1446:
        /* <DEDUP_REMOVED lines=44> */
.L_x_1456:
[----:B------:R-:W-:Y:S05]  /*ca10*/  BSYNC B0 ;  /* 0x0000000000007941 */ /* 0x000fea0003800000 */
.L_x_1455:
        /* <DEDUP_REMOVED lines=41> */
.L_x_1458:
[----:B------:R-:W-:Y:S05]  /*ccb0*/  BSYNC B0 ;  /* 0x0000000000007941 */ /* 0x000fea0003800000 */
.L_x_1457:
        /* <DEDUP_REMOVED lines=41> */
.L_x_1460:
[----:B------:R-:W-:Y:S05]  /*cf50*/  BSYNC B0 ;  /* 0x0000000000007941 */ /* 0x000fea0003800000 */
.L_x_1459:
        /* <DEDUP_REMOVED lines=41> */
.L_x_1427:
        /* <DEDUP_REMOVED lines=36> */
.L_x_1462:
[----:B-123--:R-:W-:Y:S05]  /*d430*/  BSYNC B0 ;  /* 0x0000000000007941 */ /* 0x00efea0003800000 */
.L_x_1461:
[----:B------:R-:W2:Y:S01]  /*d440*/  LDL R40, [R1+0x4] ;  /* 0x0000040001287983 */ /* 0x000ea20000100800 */
[--C-:B-----5:R-:W-:Y:S01]  /*d450*/  IMAD.MOV.U32 R20, RZ, RZ, R13.reuse ;  /* 0x000000ffff147224 */ /* 0x120fe200078e000d */
[----:B------:R-:W-:Y:S01]  /*d460*/  SHF.R.U32.HI R2, RZ, 0x10, R13 ;  /* 0x00000010ff027819 */ /* 0x000fe2000001160d */
[----:B------:R-:W-:Y:S01]  /*d470*/  IMAD.MOV.U32 R33, RZ, RZ, R18 ;  /* 0x000000ffff217224 */ /* 0x000fe200078e0012 */
[--C-:B------:R-:W-:Y:S01]  /*d480*/  SHF.R.U64 R30, R18, 0x10, R19.reuse ;  /* 0x00000010121e7819 */ /* 0x100fe20000001213 */
[----:B------:R-:W-:Y:S01]  /*d490*/  IMAD.MOV.U32 R32, RZ, RZ, R19 ;  /* 0x000000ffff207224 */ /* 0x000fe200078e0013 */
[----:B------:R-:W-:Y:S01]  /*d4a0*/  PRMT R42, R20, 0x5410, R2 ;  /* 0x00005410142a7816 */ /* 0x000fe20000000002 */
[----:B------:R-:W-:Y:S01]  /*d4b0*/  IMAD.MOV.U32 R28, RZ, RZ, R9 ;  /* 0x000000ffff1c7224 */ /* 0x000fe200078e0009 */
[----:B------:R-:W-:Y:S01]  /*d4c0*/  SHF.R.U32.HI R27, RZ, 0x10, R19 ;  /* 0x00000010ff1b7819 */ /* 0x000fe20000011613 */
[----:B------:R-:W-:Y:S01]  /*d4d0*/  IMAD.MOV.U32 R21, RZ, RZ, R12 ;  /* 0x000000ffff157224 */ /* 0x000fe200078e000c */
[----:B------:R-:W-:Y:S01]  /*d4e0*/  SHF.R.U64 R26, R8, 0x10, R9 ;  /* 0x00000010081a7819 */ /* 0x000fe20000001209 */
        /* <DEDUP_REMOVED lines=8> */
[----:B------:R-:W-:Y:S01]  /*d570*/  IMAD.MOV.U32 R29, RZ, RZ, R8 ;  /* 0x000000ffff1d7224 */ /* 0x000fe200078e0008 */
[--C-:B------:R-:W-:Y:S01]  /*d580*/  SHF.R.U64 R9, R4, 0x10, R5.reuse ;  /* 0x0000001004097819 */ /* 0x100fe20000001205 */
[----:B------:R-:W-:Y:S01]  /*d590*/  IMAD.MOV.U32 R11, RZ, RZ, R5 ;  /* 0x000000ffff0b7224 */ /* 0x000fe200078e0005 */
[--C-:B------:R-:W-:Y:S01]  /*d5a0*/  SHF.R.U64 R34, R16, 0x10, R17.reuse ;  /* 0x0000001010227819 */ /* 0x100fe20000001211 */
[----:B------:R-:W-:Y:S01]  /*d5b0*/  IMAD.MOV.U32 R25, RZ, RZ, R10 ;  /* 0x000000ffff197224 */ /* 0x000fe200078e000a */
[----:B------:R-:W-:Y:S01]  /*d5c0*/  SHF.R.U32.HI R31, RZ, 0x10, R17 ;  /* 0x00000010ff1f7819 */ /* 0x000fe20000011611 */
[----:B------:R-:W-:Y:S01]  /*d5d0*/  IMAD.MOV.U32 R17, RZ, RZ, R14 ;  /* 0x000000ffff117224 */ /* 0x000fe200078e000e */
[----:B------:R-:W-:Y:S01]  /*d5e0*/  SHF.R.U32.HI R4, RZ, 0x10, R5 ;  /* 0x00000010ff047819 */ /* 0x000fe20000011605 */
[--C-:B------:R-:W-:Y:S01]  /*d5f0*/  IMAD.MOV.U32 R16, RZ, RZ, R15.reuse ;  /* 0x000000ffff107224 */ /* 0x100fe200078e000f */
[--C-:B------:R-:W-:Y:S01]  /*d600*/  SHF.R.U64 R13, R14, 0x10, R15.reuse ;  /* 0x000000100e0d7819 */ /* 0x100fe2000000120f */
[----:B------:R-:W-:Y:S01]  /*d610*/  IMAD.MOV.U32 R8, RZ, RZ, R6 ;  /* 0x000000ffff087224 */ /* 0x000fe200078e0006 */
[----:B------:R-:W-:Y:S01]  /*d620*/  SHF.R.U32.HI R10, RZ, 0x10, R15 ;  /* 0x00000010ff0a7819 */ /* 0x000fe2000001160f */
[--C-:B------:R-:W-:Y:S01]  /*d630*/  IMAD.MOV.U32 R5, RZ, RZ, R7.reuse ;  /* 0x000000ffff057224 */ /* 0x100fe200078e0007 */
[----:B------:R-:W-:Y:S01]  /*d640*/  SHF.R.U64 R3, R6, 0x10, R7 ;  /* 0x0000001006037819 */ /* 0x000fe20000001207 */
[----:B------:R-:W-:-:S04]  /*d650*/  DEPBAR.LE SB0, 0x1 ;  /* 0x000080400000791a */ /* 0x000fc80000000000 */
[----:B------:R-:W-:Y:S01]  /*d660*/  SHF.R.U32.HI R0, RZ, 0x10, R7 ;  /* 0x00000010ff007819 */ /* 0x000fe20000011607 */
[----:B------:R-:W-:Y:S01]  /*d670*/  BSSY B1, `(.L_x_1463) ;  /* 0x00000d1000017945 */ /* 0x000fe20003800000 */
        /* <DEDUP_REMOVED lines=15> */
[----:B------:R-:W-:Y:S01]  /*d770*/  SHF.R.S32.HI R50, RZ, 0x3, R38 ;  /* 0x00000003ff327819 */ /* 0x000fe20000011426 */
        /* <DEDUP_REMOVED lines=41> */
[--C-:B------:R-:W-:Y:S01]  /*da10*/  HADD2.F32 R6, -RZ, R9.reuse.H0_H0 ;  /* 0x20000009ff067230 */ /* 0x100fe20000004100 */
        /* <DEDUP_REMOVED lines=11> */
[--C-:B------:R-:W-:Y:S01]  /*dad0*/  HADD2.F32 R8, -RZ, R10.reuse.H0_H0 ;  /* 0x2000000aff087230 */ /* 0x100fe20000004100 */
        /* <DEDUP_REMOVED lines=41> */
.L_x_1466:
[----:B------:R-:W-:Y:S05]  /*dd70*/  BSYNC B0 ;  /* 0x0000000000007941 */ /* 0x000fea0003800000 */
.L_x_1465:
        /* <DEDUP_REMOVED lines=96> */
.L_x_1464:
[----:B------:R-:W-:Y:S05]  /*e380*/  BSYNC B1 ;  /* 0x0000000000017941 */ /* 0x000fea0003800000 */
.L_x_1463:
[----:B------:R-:W-:Y:S01]  /*e390*/  IADD3 R2, R206, 0x20, RZ ;  /* 0x00000020ce027810 */ /* 0x000fe20007ffe0ff */
[----:B------:R-:W-:Y:S03]  /*e3a0*/  BSSY B1, `(.L_x_1467) ;  /* 0x00000c6000017945 */ /* 0x000fe60003800000 */
[----:B------:R-:W-:-:S13]  /*e3b0*/  ISETP.GE.AND P0, PT, R2, R40, PT ;  /* 0x000000280200720c */ /* 0x000fda0003f06270 */
[----:B------:R-:W-:Y:S05]  /*e3c0*/  @P0 BRA `(.L_x_1468) ;  /* 0x00000c3000000947 */ /* 0x000fea0003800000 */
[----:B------:R-:W-:Y:S01]  /*e3d0*/  ISETP.GE.AND P0, PT, R134, c[0x0][0x27c], PT ;  /* 0x00009f0086007a0c */ /* 0x000fe20003f06270 */
[----:B------:R-:W-:Y:S01]  /*e3e0*/  BSSY B0, `(.L_x_1469) ;  /* 0x0000061000007945 */ /* 0x000fe20003800000 */
[----:B------:R-:W-:Y:S02]  /*e3f0*/  SHF.R.S32.HI R0, RZ, 0x1f, R2 ;  /* 0x0000001fff007819 */ /* 0x000fe40000011402 */
[----:B------:R-:W-:Y:S02]  /*e400*/  SHF.R.U32.HI R58, RZ, 0x3, R159 ;  /* 0x00000003ff3a7819 */ /* 0x000fe4000001169f */
[----:B------:R-:W-:-:S05]  /*e410*/  LEA.HI R0, R0, R2, RZ, 0x3 ;  /* 0x0000000200007211 */ /* 0x000fca00078f18ff */
[----:B------:R-:W-:-:S05]  /*e420*/  IMAD.SHL.U32 R0, R0, 0x40, RZ ;  /* 0x0000004000007824 */ /* 0x000fca00078e00ff */
[----:B------:R-:W-:Y:S01]  /*e430*/  LOP3.LUT R17, R0, 0xfffffe00, RZ, 0xc0, !PT ;  /* 0xfffffe0000117812 */ /* 0x000fe200078ec0ff */
        /* <DEDUP_REMOVED lines=25> */
[C---:B------:R-:W-:Y:S01]  /*e5d0*/  FMUL.FTZ R7, R2.reuse, R18 ;  /* 0x0000001202077220 */ /* 0x040fe20000410000 */
        /* <DEDUP_REMOVED lines=65> */
.L_x_1470:
[----:B------:R-:W-:Y:S05]  /*e9f0*/  BSYNC B0 ;  /* 0x0000000000007941 */ /* 0x000fea0003800000 */
.L_x_1469:
[----:B------:R-:W-:-:S13]  /*ea00*/  ISETP.GE.AND P0, PT, R133, c[0x0][0x27c], PT ;  /* 0x00009f0085007a0c */ /* 0x000fda0003f06270 */
[----:B------:R-:W-:Y:S05]  /*ea10*/  @P0 BRA `(.L_x_1468) ;  /* 0x000005e000000947 */ /* 0x000fea0003800000 */
[----:B------:R-:W-:Y:S01]  /*ea20*/  MOV R0, c[0x0][0x27c] ;  /* 0x00009f0000007a02 */ /* 0x000fe20000000f00 */
[----:B------:R-:W-:Y:S01]  /*ea30*/  HADD2.F32 R13, -RZ, R53.H0_H0 ;  /* 0x20000035ff0d7230 */ /* 0x000fe20000004100 */
[----:B------:R-:W-:Y:S02]  /*ea40*/  LEA.HI R3, R39, R133, RZ, 0x6 ;  /* 0x0000008527037211 */ /* 0x000fe400078f30ff */
[----:B------:R-:W-:Y:S02]  /*ea50*/  LEA.HI R0, R0, R50, RZ, 0x1d ;  /* 0x0000003200007211 */ /* 0x000fe400078fe8ff */
[----:B------:R-:W-:Y:S02]  /*ea60*/  LOP3.LUT R2, R159, 0x38, R38, 0xf8, !PT ;  /* 0x000000389f027812 */ /* 0x000fe400078ef826 */
[----:B-1----:R-:W-:Y:S02]  /*ea70*/  SHF.L.U32 R5, R3, 0x7, RZ ;  /* 0x0000000703057819 */ /* 0x002fe400000006ff */
[----:B------:R-:W-:-:S02]  /*ea80*/  SHF.R.S32.HI R3, RZ, 0x1f, R0 ;  /* 0x0000001fff037819 */ /* 0x000fc40000011400 */
        /* <DEDUP_REMOVED lines=10> */
[----:B------:R-:W1:Y:S03]  /*eb30*/  LDS.128 R4, [R30] ;  /* 0x000000001e047984 */ /* 0x000e660000000c00 */
[----:B------:R-:W-:Y:S01]  /*eb40*/  IADD3 R2, R0, R2, R17 ;  /* 0x0000000200027210 */ /* 0x000fe20007ffe011 */
[----:B------:R-:W-:-:S03]  /*eb50*/  HADD2.F32 R0, -RZ, R49.H1_H1 ;  /* 0x30000031ff007230 */ /* 0x000fc60000004100 */
[----:B------:R-:W-:Y:S01]  /*eb60*/  SHF.L.U32 R27, R2, 0x1, RZ ;  /* 0x00000001021b7819 */ /* 0x000fe200000006ff */
[----:B------:R-:W-:-:S04]  /*eb70*/  HADD2.F32 R2, -RZ, R49.H0_H0 ;  /* 0x20000031ff027230 */ /* 0x000fc80000004100 */
        /* <DEDUP_REMOVED lines=16> */
[----:B------:R-:W-:Y:S01]  /*ec80*/  HADD2.F32 R5, -RZ, R51.H0_H0 ;  /* 0x20000033ff057230 */ /* 0x000fe20000004100 */
[-C--:B------:R-:W-:Y:S01]  /*ec90*/  FMUL.FTZ R32, R0, R3.reuse ;  /* 0x0000000300207220 */ /* 0x080fe20000410000 */
[--C-:B------:R-:W-:Y:S01]  /*eca0*/  HADD2.F32 R21, -RZ, R6.reuse.H0_H0 ;  /* 0x20000006ff157230 */ /* 0x100fe20000004100 */
[----:B------:R-:W-:Y:S01]  /*ecb0*/  FFMA.FTZ R35, R11, R3, R2 ;  /* 0x000000030b237223 */ /* 0x000fe20000010002 */
[----:B------:R-:W-:Y:S01]  /*ecc0*/  HADD2.F32 R20, -RZ, R6.H1_H1 ;  /* 0x30000006ff147230 */ /* 0x000fe20000004100 */
[----:B------:R-:W-:Y:S01]  /*ecd0*/  FMUL.FTZ R4, R5, R19 ;  /* 0x0000001305047220 */ /* 0x000fe20000410000 */
[--C-:B------:R-:W-:Y:S01]  /*ece0*/  HADD2.F32 R8, -RZ, R10.reuse.H0_H0 ;  /* 0x2000000aff087230 */ /* 0x100fe20000004100 */
[----:B------:R-:W-:Y:S01]  /*ecf0*/  FFMA.FTZ R13, R13, R17, -R33 ;  /* 0x000000110d0d7223 */ /* 0x000fe20000010821 */
        /* <DEDUP_REMOVED lines=48> */
.L_x_1468:
[----:B------:R-:W-:Y:S05]  /*f000*/  BSYNC B1 ;  /* 0x0000000000017941 */ /* 0x000fea0003800000 */
.L_x_1467:
[----:B------:R-:W-:Y:S01]  /*f010*/  IADD3 R0, R206, 0x40, RZ ;  /* 0x00000040ce007810 */ /* 0x000fe20007ffe0ff */
[----:B------:R-:W-:Y:S03]  /*f020*/  BSSY B1, `(.L_x_1471) ;  /* 0x00000c3000017945 */ /* 0x000fe60003800000 */
[----:B------:R-:W-:-:S13]  /*f030*/  ISETP.GE.AND P0, PT, R0, R40, PT ;  /* 0x000000280000720c */ /* 0x000fda0003f06270 */
[----:B------:R-:W-:Y:S05]  /*f040*/  @P0 BRA `(.L_x_1472) ;  /* 0x00000c0000000947 */ /* 0x000fea0003800000 */
[----:B------:R2:W5:Y:S01]  /*f050*/  LDL R37, [R1+0x48] ;  /* 0x0000480001257983 */ /* 0x0005620000100800 */
[----:B------:R-:W-:Y:S01]  /*f060*/  ISETP.GE.AND P0, PT, R134, c[0x0][0x27c], PT ;  /* 0x00009f0086007a0c */ /* 0x000fe20003f06270 */
[----:B------:R-:W-:Y:S01]  /*f070*/  BSSY B0, `(.L_x_1473) ;  /* 0x0000063000007945 */ /* 0x000fe20003800000 */
[C---:B------:R-:W-:Y:S02]  /*f080*/  IADD3 R38, R206.reuse, 0x40, RZ ;  /* 0x00000040ce267810 */ /* 0x040fe40007ffe0ff */
[----:B------:R-:W-:-:S03]  /*f090*/  IADD3 R39, R206, 0x40, RZ ;  /* 0x00000040ce277810 */ /* 0x000fc60007ffe0ff */
[----:B------:R-:W-:Y:S02]  /*f0a0*/  IMAD.SHL.U32 R38, R38, 0x40, RZ ;  /* 0x0000004026267824 */ /* 0x000fe400078e00ff */
[----:B------:R-:W-:-:S03]  /*f0b0*/  IMAD.SHL.U32 R39, R39, 0x40, RZ ;  /* 0x0000004027277824 */ /* 0x000fc600078e00ff */
[----:B------:R-:W-:Y:S02]  /*f0c0*/  LOP3.LUT R38, R38, 0x1c0, RZ, 0xc0, !PT ;  /* 0x000001c026267812 */ /* 0x000fe400078ec0ff */
[----:B------:R-:W-:Y:S02]  /*f0d0*/  LOP3.LUT R39, R39, 0x1c0, RZ, 0xc0, !PT ;  /* 0x000001c027277812 */ /* 0x000fe400078ec0ff */
[----:B------:R-:W-:Y:S01]  /*f0e0*/  SHF.R.U32.HI R38, RZ, 0x3, R38 ;  /* 0x00000003ff267819 */ /* 0x000fe20000011626 */
        /* <DEDUP_REMOVED lines=8> */
[----:B-----5:R-:W-:Y:S02]  /*f170*/  LOP3.LUT R3, R37, R0, R38, 0xf6, !PT ;  /* 0x0000000025037212 */ /* 0x020fe400078ef626 */
        /* <DEDUP_REMOVED lines=10> */
[----:B------:R-:W3:Y:S01]  /*f220*/  LDS.128 R8, [R27+0x10080] ;  /* 0x010080001b087984 */ /* 0x000ee20000000c00 */
[--C-:B-1----:R-:W-:Y:S02]  /*f230*/  HADD2.F32 R17, -RZ, R4.reuse.H0_H0 ;  /* 0x20000004ff117230 */ /* 0x102fe40000004100 */
[----:B------:R-:W-:Y:S02]  /*f240*/  HADD2.F32 R16, -RZ, R4.H1_H1 ;  /* 0x30000004ff107230 */ /* 0x000fe40000004100 */
[--C-:B------:R-:W-:Y:S02]  /*f250*/  HADD2.F32 R23, -RZ, R7.reuse.H0_H0 ;  /* 0x20000007ff177230 */ /* 0x100fe40000004100 */
[--C-:B---3--:R-:W-:Y:S02]  /*f260*/  HADD2.F32 R4, -RZ, R8.reuse.H0_H0 ;  /* 0x20000008ff047230 */ /* 0x108fe40000004100 */
        /* <DEDUP_REMOVED lines=67> */
.L_x_1474:
[----:B------:R-:W-:Y:S05]  /*f6a0*/  BSYNC B0 ;  /* 0x0000000000007941 */ /* 0x000fea0003800000 */
.L_x_1473:
[----:B------:R-:W-:-:S13]  /*f6b0*/  ISETP.GE.AND P0, PT, R133, c[0x0][0x27c], PT ;  /* 0x00009f0085007a0c */ /* 0x000fda0003f06270 */
[----:B------:R-:W-:Y:S05]  /*f6c0*/  @P0 BRA `(.L_x_1472) ;  /* 0x0000058000000947 */ /* 0x000fea0003800000 */
[----:B------:R-:W3:Y:S01]  /*f6d0*/  LDL R36, [R1+0x50] ;  /* 0x0000500001247983 */ /* 0x000ee20000100800 */
[----:B------:R-:W-:Y:S01]  /*f6e0*/  MOV R0, c[0x0][0x27c] ;  /* 0x00009f0000007a02 */ /* 0x000fe20000000f00 */
[----:B------:R-:W-:-:S03]  /*f6f0*/  HADD2.F32 R13, -RZ, R53.H0_H0 ;  /* 0x20000035ff0d7230 */ /* 0x000fc60000004100 */
        /* <DEDUP_REMOVED lines=8> */
[----:B-----5:R-:W-:Y:S01]  /*f780*/  IADD3 R0, R2, R0, R37 ;  /* 0x0000000002007210 */ /* 0x020fe20007ffe025 */
[----:B------:R-:W-:-:S03]  /*f790*/  HADD2.F32 R2, -RZ, R49.H0_H0 ;  /* 0x20000031ff027230 */ /* 0x000fc60000004100 */
[----:B-1----:R-:W-:Y:S01]  /*f7a0*/  SHF.L.U32 R27, R0, 0x1, RZ ;  /* 0x00000001001b7819 */ /* 0x002fe200000006ff */
[----:B------:R-:W-:-:S04]  /*f7b0*/  HADD2.F32 R0, -RZ, R49.H1_H1 ;  /* 0x30000031ff007230 */ /* 0x000fc80000004100 */
[----:B------:R-:W1:Y:S02]  /*f7c0*/  LDS.128 R8, [R27+0x10080] ;  /* 0x010080001b087984 */ /* 0x000e640000000c00 */
[--C-:B-1----:R-:W-:Y:S02]  /*f7d0*/  HADD2.F32 R15, -RZ, R11.reuse.H0_H0 ;  /* 0x2000000bff0f7230 */ /* 0x102fe40000004100 */
[----:B------:R-:W-:Y:S02]  /*f7e0*/  HADD2.F32 R14, -RZ, R11.H1_H1 ;  /* 0x3000000bff0e7230 */ /* 0x000fe40000004100 */
[----:B------:R-:W-:Y:S02]  /*f7f0*/  HADD2.F32 R3, -RZ, R8.H1_H1 ;  /* 0x30000008ff037230 */ /* 0x000fe40000004100 */
[----:B------:R-:W-:Y:S02]  /*f800*/  HADD2.F32 R11, -RZ, R54.H0_H0 ;  /* 0x20000036ff0b7230 */ /* 0x000fe40000004100 */
[----:B------:R-:W-:Y:S01]  /*f810*/  HADD2.F32 R12, -RZ, R10.H1_H1 ;  /* 0x3000000aff0c7230 */ /* 0x000fe20000004100 */
[----:B------:R-:W-:Y:S01]  /*f820*/  FMUL.FTZ R31, R0, R3 ;  /* 0x00000003001f7220 */ /* 0x000fe20000410000 */
[----:B---3--:R-:W1:Y:S02]  /*f830*/  LDS.128 R4, [R36] ;  /* 0x0000000024047984 */ /* 0x008e640000000c00 */
[----:B-1----:R-:W-:-:S02]  /*f840*/  HADD2.F32 R17, -RZ, R4.H0_H0 ;  /* 0x20000004ff117230 */ /* 0x002fc40000004100 */
[----:B------:R-:W-:Y:S02]  /*f850*/  HADD2.F32 R16, -RZ, R4.H1_H1 ;  /* 0x30000004ff107230 */ /* 0x000fe40000004100 */
[----:B------:R-:W-:Y:S02]  /*f860*/  HADD2.F32 R4, -RZ, R8.H0_H0 ;  /* 0x20000008ff047230 */ /* 0x000fe40000004100 */
[--C-:B------:R-:W-:Y:S02]  /*f870*/  HADD2.F32 R23, -RZ, R7.reuse.H0_H0 ;  /* 0x20000007ff177230 */ /* 0x100fe40000004100 */
[----:B------:R-:W-:Y:S01]  /*f880*/  HADD2.F32 R22, -RZ, R7.H1_H1 ;  /* 0x30000007ff167230 */ /* 0x000fe20000004100 */
[C---:B------:R-:W-:Y:S01]  /*f890*/  FMUL.FTZ R7, R2.reuse, R17 ;  /* 0x0000001102077220 */ /* 0x040fe20000410000 */
[--C-:B------:R-:W-:Y:S01]  /*f8a0*/  HADD2.F32 R19, -RZ, R5.reuse.H0_H0 ;  /* 0x20000005ff137230 */ /* 0x100fe20000004100 */
[----:B------:R-:W-:Y:S01]  /*f8b0*/  FMUL.FTZ R32, R2, R4 ;  /* 0x0000000402207220 */ /* 0x000fe20000410000 */
[----:B------:R-:W-:Y:S01]  /*f8c0*/  HADD2.F32 R18, -RZ, R5.H1_H1 ;  /* 0x30000005ff127230 */ /* 0x000fe20000004100 */
[----:B------:R-:W-:Y:S01]  /*f8d0*/  FMUL.FTZ R2, R0, R16 ;  /* 0x0000001000027220 */ /* 0x000fe20000410000 */
[----:B------:R-:W-:Y:S01]  /*f8e0*/  HADD2.F32 R5, -RZ, R51.H0_H0 ;  /* 0x20000033ff057230 */ /* 0x000fe20000004100 */
[----:B------:R-:W-:Y:S01]  /*f8f0*/  FFMA.FTZ R35, R13, R4, R7 ;  /* 0x000000040d237223 */ /* 0x000fe20000010007 */
[--C-:B------:R-:W-:Y:S01]  /*f900*/  HADD2.F32 R21, -RZ, R6.reuse.H0_H0 ;  /* 0x20000006ff157230 */ /* 0x100fe20000004100 */
[----:B------:R-:W-:Y:S01]  /*f910*/  FFMA.FTZ R34, R11, R3, R2 ;  /* 0x000000030b227223 */ /* 0x000fe20000010002 */
[----:B------:R-:W-:Y:S01]  /*f920*/  HADD2.F32 R20, -RZ, R6.H1_H1 ;  /* 0x30000006ff147230 */ /* 0x000fe20000004100 */
[----:B------:R-:W-:Y:S01]  /*f930*/  FMUL.FTZ R4, R5, R19 ;  /* 0x0000001305047220 */ /* 0x000fe20000410000 */
[----:B------:R-:W-:Y:S01]  /*f940*/  HADD2.F32 R8, -RZ, R10.H0_H0 ;  /* 0x2000000aff087230 */ /* 0x000fe20000004100 */
[----:B------:R-:W-:Y:S01]  /*f950*/  FFMA.FTZ R13, R13, R17, -R32 ;  /* 0x000000110d0d7223 */ /* 0x000fe20000010820 */
[----:B------:R-:W-:-:S02]  /*f960*/  HADD2.F32 R6, -RZ, R9.H0_H0 ;  /* 0x20000009ff067230 */ /* 0x000fc40000004100 */
        /* <DEDUP_REMOVED lines=46> */
.L_x_1472:
[----:B------:R-:W-:Y:S05]  /*fc50*/  BSYNC B1 ;  /* 0x0000000000017941 */ /* 0x000fea0003800000 */
.L_x_1471:
[----:B------:R-:W-:-:S04]  /*fc60*/  IADD3 R0, R206, 0x60, RZ ;  /* 0x00000060ce007810 */ /* 0x000fc80007ffe0ff */
[----:B------:R-:W-:-:S13]  /*fc70*/  ISETP.GE.AND P0, PT, R0, R40, PT ;  /* 0x000000280000720c */ /* 0x000fda0003f06270 */
[----:B------:R-:W-:Y:S05]  /*fc80*/  @P0 BRA `(.L_x_1454) ;  /* 0x00000c0000000947 */ /* 0x000fea0003800000 */
[----:B-----5:R3:W5:Y:S01]  /*fc90*/  LDL R37, [R1+0x44] ;  /* 0x0000440001257983 */ /* 0x0207620000100800 */
        /* <DEDUP_REMOVED lines=28> */
[----:B------:R-:W4:Y:S01]  /*fe60*/  LDS.128 R8, [R27+0x10080] ;  /* 0x010080001b087984 */ /* 0x000f220000000c00 */
[--C-:B-1----:R-:W-:Y:S02]  /*fe70*/  HADD2.F32 R17, -RZ, R4.reuse.H0_H0 ;  /* 0x20000004ff117230 */ /* 0x102fe40000004100 */
[----:B------:R-:W-:Y:S02]  /*fe80*/  HADD2.F32 R16, -RZ, R4.H1_H1 ;  /* 0x30000004ff107230 */ /* 0x000fe40000004100 */
[--C-:B------:R-:W-:Y:S02]  /*fe90*/  HADD2.F32 R23, -RZ, R7.reuse.H0_H0 ;  /* 0x20000007ff177230 */ /* 0x100fe40000004100 */
[--C-:B----4-:R-:W-:Y:S02]  /*fea0*/  HADD2.F32 R4, -RZ, R8.reuse.H0_H0 ;  /* 0x20000008ff047230 */ /* 0x110fe40000004100 */
        /* <DEDUP_REMOVED lines=67> */
.L_x_1476:
[----:B------:R-:W-:Y:S05]  /*102e0*/  BSYNC B0 ;  /* 0x0000000000007941 */ /* 0x000fea0003800000 */
.L_x_1475:
[----:B------:R-:W-:-:S13]  /*102f0*/  ISETP.GE.AND P0, PT, R133, c[0x0][0x27c], PT ;  /* 0x00009f0085007a0c */ /* 0x000fda0003f06270 */
[----:B------:R-:W-:Y:S05]  /*10300*/  @P0 BRA `(.L_x_1454) ;  /* 0x0000058000000947 */ /* 0x000fea0003800000 */
[----:B-1----:R-:W4:Y:S01]  /*10310*/  LDL R36, [R1+0x4c] ;  /* 0x00004c0001247983 */ /* 0x002f220000100800 */
        /* <DEDUP_REMOVED lines=12> */
[----:B------:R-:W-:Y:S01]  /*103e0*/  SHF.L.U32 R27, R0, 0x1, RZ ;  /* 0x00000001001b7819 */ /* 0x000fe200000006ff */
        /* <DEDUP_REMOVED lines=8> */
[----:B----4-:R-:W1:Y:S02]  /*10470*/  LDS.128 R4, [R36] ;  /* 0x0000000024047984 */ /* 0x010e640000000c00 */
        /* <DEDUP_REMOVED lines=65> */
.L_x_1454:
[----:B------:R-:W-:Y:S05]  /*10890*/  BSYNC B2 ;  /* 0x0000000000027941 */ /* 0x000fea0003800000 */
.L_x_1426:
[----:B-1----:R-:W1:Y:S01]  /*108a0*/  S2R R2, SR_TID.X ;  /* 0x0000000000027919 */ /* 0x002e620000002100 */
[----:B------:R-:W-:Y:S01]  /*108b0*/  IMAD R0, R59, c[0x0][0x208], RZ ;  /* 0x000082003b007a24 */ /* 0x000fe200078e02ff */
[----:B------:R-:W-:-:S04]  /*108c0*/  DEPBAR.LE SB0, 0x0 ;  /* 0x000080000000791a */ /* 0x000fc80000000000 */
[----:B------:R-:W-:Y:S01]  /*108d0*/  IMAD R0, R64, c[0x0][0x20c], R0 ;  /* 0x0000830040007a24 */ /* 0x000fe200078e0200 */
[----:B------:R-:W-:Y:S01]  /*108e0*/  BAR.SYNC.DEFER_BLOCKING 0x0 ;  /* 0x0000000000007b1d */ /* 0x000fe20000010000 */
[----:B------:R-:W-:Y:S01]  /*108f0*/  IMAD.MOV.U32 R4, RZ, RZ, R212 ;  /* 0x000000ffff047224 */ /* 0x000fe200078e00d4 */
[----:B------:R-:W-:Y:S01]  /*10900*/  LOP3.LUT P5, RZ, R216, 0x2, RZ, 0xc0, !PT ;  /* 0x00000002d8ff7812 */ /* 0x000fe200078ac0ff */
[----:B------:R-:W-:Y:S01]  /*10910*/  IMAD.MOV.U32 R5, RZ, RZ, R215 ;  /* 0x000000ffff057224 */ /* 0x000fe200078e00d7 */
[----:B------:R-:W-:Y:S02]  /*10920*/  LOP3.LUT P4, RZ, R60, 0x1, RZ, 0xc0, !PT ;  /* 0x000000013cff7812 */ /* 0x000fe4000788c0ff */
[----:B------:R-:W-:Y:S01]  /*10930*/  IADD3 R189, R188, 0x20, RZ ;  /* 0x00000020bcbd7810 */ /* 0x000fe20007ffe0ff */
[----:B------:R-:W-:Y:S01]  /*10940*/  BSSY B0, `(.L_x_1477) ;  /* 0x00000fa000007945 */ /* 0x000fe20003800000 */
[C---:B------:R-:W-:Y:S02]  /*10950*/  LOP3.LUT P3, RZ, R60.reuse, 0x2, RZ, 0xc0, !PT ;  /* 0x000000023cff7812 */ /* 0x040fe4000786c0ff */
[----:B------:R-:W-:-:S02]  /*10960*/  LOP3.LUT P2, RZ, R60, 0x4, RZ, 0xc0, !PT ;  /* 0x000000043cff7812 */ /* 0x000fc4000784c0ff */
[----:B-1----:R-:W-:Y:S01]  /*10970*/  ISETP.GT.AND P6, PT, R2, 0x7f, PT ;  /* 0x0000007f0200780c */ /* 0x002fe20003fc4270 */
[----:B------:R-:W-:-:S04]  /*10980*/  IMAD.WIDE.U32 R2, R64, c[0x0][0x208], RZ ;  /* 0x0000820040027a25 */ /* 0x000fc800078e00ff */
[----:B------:R-:W-:Y:S02]  /*10990*/  IMAD.IADD R0, R3, 0x1, R0 ;  /* 0x0000000103007824 */ /* 0x000fe400078e0200 */
[----:B------:R-:W-:Y:S01]  /*109a0*/  IMAD.WIDE.U32 R6, R2, 0x30, R4 ;  /* 0x0000003002067825 */ /* 0x000fe200078e0004 */
[----:B------:R-:W-:Y:S03]  /*109b0*/  LDSM.16.M88.4 R16, [R188] ;  /* 0x00000000bc10783b */ /* 0x000fe60000000200 */
[----:B------:R-:W-:Y:S01]  /*109c0*/  IMAD R0, R0, 0x30, RZ ;  /* 0x0000003000007824 */ /* 0x000fe200078e02ff */
[----:B------:R-:W-:Y:S01]  /*109d0*/  LEA R2, P1, R6, c[0x0][0x1f8], 0x1 ;  /* 0x00007e0006027a11 */ /* 0x000fe200078208ff */
[----:B------:R-:W-:Y:S01]  /*109e0*/  @!P6 IMAD.MOV.U32 R8, RZ, RZ, c[0x0][0x208] ;  /* 0x00008200ff08e624 */ /* 0x000fe200078e00ff */
[----:B------:R-:W-:Y:S01]  /*109f0*/  LDSM.16.M88.4 R28, [R188+0x800] ;  /* 0x00080000bc1c783b */ /* 0x000fe20000000200 */
[----:B------:R-:W-:-:S02]  /*10a00*/  IMAD.IADD R0, R7, 0x1, R0 ;  /* 0x0000000107007824 */ /* 0x000fc400078e0200 */
[----:B------:R-:W-:Y:S01]  /*10a10*/  @!P6 IMAD.MOV.U32 R5, RZ, RZ, c[0x0][0x20c] ;  /* 0x00008300ff05e624 */ /* 0x000fe200078e00ff */
[----:B------:R-:W-:Y:S01]  /*10a20*/  @!P6 LEA R4, P0, R8, R2, 0x6 ;  /* 0x000000020804e211 */ /* 0x000fe200078030ff */
[----:B------:R-:W-:Y:S01]  /*10a30*/  IMAD.MOV.U32 R7, RZ, RZ, R189 ;  /* 0x000000ffff077224 */ /* 0x000fe200078e00bd */
[----:B------:R-:W-:Y:S01]  /*10a40*/  LEA.HI.X R3, R6, c[0x0][0x1fc], R0, 0x1, P1 ;  /* 0x00007f0006037a11 */ /* 0x000fe200008f0c00 */
[----:B------:R-:W-:Y:S01]  /*10a50*/  IMAD.MOV.U32 R0, RZ, RZ, 0x40 ;  /* 0x00000040ff007424 */ /* 0x000fe200078e00ff */
[----:B------:R-:W-:Y:S01]  /*10a60*/  IADD3 R6, R61, R178, -R206 ;  /* 0x000000b23d067210 */ /* 0x000fe20007ffe8ce */
[----:B------:R-:W-:Y:S01]  /*10a70*/  LDSM.16.M88.4 R24, [R188+0x1000] ;  /* 0x00100000bc18783b */ /* 0x000fe20000000200 */
[----:B------:R-:W-:Y:S02]  /*10a80*/  @!P6 LEA.HI.X R5, R8, R3, R5, 0x6, P0 ;  /* 0x000000030805e211 */ /* 0x000fe400000f3405 */
[----:B------:R-:W-:Y:S01]  /*10a90*/  LOP3.LUT P0, RZ, R216, 0x4, RZ, 0xc0, !PT ;  /* 0x00000004d8ff7812 */ /* 0x000fe2000780c0ff */
[----:B------:R-:W1:Y:S01]  /*10aa0*/  LDSM.16.M88.4 R8, [R194] ;  /* 0x00000000c208783b */ /* 0x000e620000000200 */
[----:B------:R-:W-:-:S02]  /*10ab0*/  @P5 IADD3 R7, R188, -0x20, RZ ;  /* 0xffffffe0bc075810 */ /* 0x000fc40007ffe0ff */
[----:B------:R-:W-:Y:S01]  /*10ac0*/  SEL R0, R0, 0xffffffc0, !P0 ;  /* 0xffffffc000007807 */ /* 0x000fe20004000000 */
[----:B------:R-:W-:Y:S01]  /*10ad0*/  LDSM.16.M88.4 R12, [R195] ;  /* 0x00000000c30c783b */ /* 0x000fe20000000200 */
[----:B------:R-:W-:Y:S02]  /*10ae0*/  ISETP.LT.OR P0, PT, R6, 0x1, !P4 ;  /* 0x000000010600780c */ /* 0x000fe40006701670 */
[----:B------:R-:W-:Y:S01]  /*10af0*/  LOP3.LUT P1, RZ, R60, 0x8, RZ, 0xc0, !PT ;  /* 0x000000083cff7812 */ /* 0x000fe2000782c0ff */
[----:B-----5:R-:W4:Y:S01]  /*10b00*/  LDSM.16.M88.4 R36, [R7] ;  /* 0x000000000724783b */ /* 0x020f220000000200 */
[----:B------:R-:W-:-:S03]  /*10b10*/  @P5 IADD3 R189, R188, -0x20, RZ ;  /* 0xffffffe0bcbd5810 */ /* 0x000fc60007ffe0ff */
[----:B------:R-:W2:Y:S02]  /*10b20*/  LDSM.16.M88.4 R48, [R7+0x800] ;  /* 0x000800000730783b */ /* 0x000ea40000000200 */
[----:B------:R-:W-:Y:S02]  /*10b30*/  IMAD.IADD R143, R0, 0x1, R189 ;  /* 0x00000001008f7824 */ /* 0x000fe400078e02bd */
[----:B------:R-:W3:Y:S04]  /*10b40*/  LDSM.16.M88.4 R56, [R7+0x1000] ;  /* 0x001000000738783b */ /* 0x000ee80000000200 */
[----:B------:R-:W-:Y:S01]  /*10b50*/  @!PT LDS RZ, [RZ] ;  /* 0x00000000fffff984 */ /* 0x000fe20000000800 */
[----:B------:R-:W-:Y:S01]  /*10b60*/  @!PT LDS RZ, [RZ] ;  /* 0x00000000fffff984 */ /* 0x000fe20000000800 */
[----:B------:R-:W-:Y:S01]  /*10b70*/  @!PT LDS RZ, [RZ] ;  /* 0x00000000fffff984 */ /* 0x000fe20000000800 */
[----:B------:R2:W-:Y:S01]  /*10b80*/  LDGSTS.E.BYPASS.LTC128B.128 [R200+0x4080], [R2.64], !P0 ;  /* 0x0408000002c87fae */ /* 0x0005e2000c101d46 */
[----:B------:R-:W-:-:S13]  /*10b90*/  ISETP.LT.OR P0, PT, R6, 0x1, !P3 ;  /* 0x000000010600780c */ /* 0x000fda0005f01670 */
[----:B------:R2:W-:Y:S01]  /*10ba0*/  LDGSTS.E.BYPASS.LTC128B.128 [R200+0x5880], [R2.64+0x80], !P0 ;  /* 0x0588008002c87fae */ /* 0x0005e2000c101d46 */
[C---:B------:R-:W-:Y:S01]  /*10bb0*/  ISETP.LT.OR P0, PT, R6.reuse, 0x1, !P2 ;  /* 0x000000010600780c */ /* 0x040fe20005701670 */
[C---:B-1----:R-:W-:Y:S11]  /*10bc0*/  HMMA.16816.F32 R20, R8.reuse, R16, RZ ;  /* 0x000000100814723c */ /* 0x042ff600000018ff */
[----:B------:R-:W-:Y:S01]  /*10bd0*/  @!UPT UIADD3 URZ, URZ, URZ, URZ ;  /* 0x0000003f3f3ff290 */ /* 0x000fe2000fffe03f */
[----:B------:R2:W-:Y:S01]  /*10be0*/  LDGSTS.E.BYPASS.LTC128B.128 [R200+0x7080], [R2.64+0x100], !P0 ;  /* 0x0708010002c87fae */ /* 0x0005e2000c101d46 */
[C---:B------:R-:W-:Y:S01]  /*10bf0*/  ISETP.LT.OR P0, PT, R6.reuse, 0x1, !P1 ;  /* 0x000000010600780c */ /* 0x040fe20004f01670 */
[C---:B------:R-:W-:Y:S08]  /*10c00*/  HMMA.16816.F32 R16, R8.reuse, R18, RZ ;  /* 0x000000120810723c */ /* 0x040ff000000018ff */
[----:B------:R-:W-:Y:S04]  /*10c10*/  HMMA.16816.F32 R32, R8, R28, RZ ;  /* 0x0000001c0820723c */ /* 0x000fe800000018ff */
[----:B------:R2:W-:Y:S01]  /*10c20*/  LDGSTS.E.BYPASS.LTC128B.128 [R200+0x8880], [R2.64+0x180], !P0 ;  /* 0x0888018002c87fae */ /* 0x0005e2000c101d46 */
[----:B------:R-:W-:-:S03]  /*10c30*/  @!P6 ISETP.LT.OR P0, PT, R6, 0x21, !P4 ;  /* 0x000000210600e80c */ /* 0x000fc60006701670 */
[C---:B------:R-:W-:Y:S08]  /*10c40*/  HMMA.16816.F32 R28, R8.reuse, R30, RZ ;  /* 0x0000001e081c723c */ /* 0x040ff000000018ff */
[----:B------:R-:W-:Y:S02]  /*10c50*/  HMMA.16816.F32 R40, R8, R24, RZ ;  /* 0x000000180828723c */ /* 0x000fe400000018ff */
[----:B------:R1:W-:Y:S01]  /*10c60*/  @!P6 LDGSTS.E.BYPASS.LTC128B.128 [R202+0x5080], [R4.64], !P0 ;  /* 0x0508000004caefae */ /* 0x0003e2000c101d46 */
[----:B------:R-:W-:-:S05]  /*10c70*/  @!P6 ISETP.LT.OR P0, PT, R6, 0x21, !P3 ;  /* 0x000000210600e80c */ /* 0x000fca0005f01670 */
[----:B------:R-:W-:Y:S01]  /*10c80*/  HMMA.16816.F32 R8, R8, R26, RZ ;  /* 0x0000001a0808723c */ /* 0x000fe200000018ff */
[----:B--2---:R-:W-:-:S07]  /*10c90*/  IMAD.IADD R2, R188, 0x1, R0 ;  /* 0x00000001bc027824 */ /* 0x004fce00078e0200 */
[----:B------:R1:W-:Y:S01]  /*10ca0*/  @!P6 LDGSTS.E.BYPASS.LTC128B.128 [R202+0x6880], [R4.64+0x80], !P0 ;  /* 0x0688008004caefae */ /* 0x0003e2000c101d46 */
[C---:B------:R-:W-:Y:S01]  /*10cb0*/  @!P6 ISETP.LT.OR P0, PT, R6.reuse, 0x21, !P2 ;  /* 0x000000210600e80c */ /* 0x040fe20005701670 */
[C---:B----4-:R-:W-:Y:S08]  /*10cc0*/  HMMA.16816.F32 R20, R12.reuse, R36, R20 ;  /* 0x000000240c14723c */ /* 0x050ff00000001814 */
[----:B------:R-:W-:Y:S04]  /*10cd0*/  HMMA.16816.F32 R16, R12, R38, R16 ;  /* 0x000000260c10723c */ /* 0x000fe80000001810 */
[----:B------:R1:W-:Y:S01]  /*10ce0*/  @!P6 LDGSTS.E.BYPASS.LTC128B.128 [R202+0x8080], [R4.64+0x100], !P0 ;  /* 0x0808010004caefae */ /* 0x0003e2000c101d46 */
[----:B------:R-:W-:-:S03]  /*10cf0*/  @!P6 ISETP.LT.OR P0, PT, R6, 0x21, !P1 ;  /* 0x000000210600e80c */ /* 0x000fc60004f01670 */
[C---:B------:R-:W-:Y:S08]  /*10d00*/  HMMA.16816.F32 R24, R12.reuse, R48, R32 ;  /* 0x000000300c18723c */ /* 0x040ff00000001820 */
[----:B------:R-:W-:Y:S02]  /*10d10*/  HMMA.16816.F32 R28, R12, R50, R28 ;  /* 0x000000320c1c723c */ /* 0x000fe4000000181c */
[----:B------:R1:W-:Y:S01]  /*10d20*/  @!P6 LDGSTS.E.BYPASS.LTC128B.128 [R202+0x9880], [R4.64+0x180], !P0 ;  /* 0x0988018004caefae */ /* 0x0003e2000c101d46 */
[----:B------:R-:W-:-:S03]  /*10d30*/  ISETP.GT.AND P0, PT, R64, R219, PT ;  /* 0x000000db4000720c */ /* 0x000fc60003f04270 */
[----:B------:R-:W-:Y:S02]  /*10d40*/  LDSM.16.M88.4 R44, [R2] ;  /* 0x00000000022c783b */ /* 0x000fe40000000200 */
[C---:B---3--:R-:W-:Y:S02]  /*10d50*/  HMMA.16816.F32 R32, R12.reuse, R56, R40 ;  /* 0x000000380c20723c */ /* 0x048fe40000001828 */
[----:B------:R-:W-:Y:S04]  /*10d60*/  LDSM.16.M88.4 R52, [R2+0x800] ;  /* 0x000800000234783b */ /* 0x000fe80000000200 */
[----:B------:R-:W-:Y:S02]  /*10d70*/  LDSM.16.M88.4 R60, [R2+0x1000] ;  /* 0x00100000023c783b */ /* 0x000fe40000000200 */
[----:B------:R-:W-:Y:S02]  /*10d80*/  HMMA.16816.F32 R12, R12, R58, R8 ;  /* 0x0000003a0c0c723c */ /* 0x000fe40000001808 */
[----:B------:R-:W-:Y:S04]  /*10d90*/  LDSM.16.M88.4 R8, [R196] ;  /* 0x00000000c408783b */ /* 0x000fe80000000200 */
[----:B------:R-:W-:Y:S04]  /*10da0*/  LDSM.16.M88.4 R40, [R143] ;  /* 0x000000008f28783b */ /* 0x000fe80000000200 */
[----:B------:R-:W-:Y:S04]  /*10db0*/  LDSM.16.M88.4 R48, [R143+0x800] ;  /* 0x000800008f30783b */ /* 0x000fe80000000200 */
[----:B-1----:R-:W1:Y:S04]  /*10dc0*/  LDSM.16.M88.4 R4, [R197] ;  /* 0x00000000c504783b */ /* 0x002e680000000200 */
[----:B------:R-:W2:Y:S04]  /*10dd0*/  LDSM.16.M88.4 R56, [R143+0x1000] ;  /* 0x001000008f38783b */ /* 0x000ea80000000200 */
[----:B------:R-:W0:Y:S01]  /*10de0*/  LDGDEPBAR ;  /* 0x00000000000079af */ /* 0x000e220000000000 */
[C---:B-1----:R-:W-:Y:S03]  /*10df0*/  HMMA.16816.F32 R36, R4.reuse, R44, R20 ;  /* 0x0000002c0424723c */ /* 0x042fe60000001814 */
[----:B------:R-:W-:Y:S05]  /*10e00*/  LDSM.16.M88.4 R20, [R188+0x1800] ;  /* 0x00180000bc14783b */ /* 0x000fea0000000200 */
        /* <DEDUP_REMOVED lines=8> */
[----:B------:R-:W-:Y:S03]  /*10e90*/  LDSM.16.M88.4 R60, [R143+0x4000] ;  /* 0x004000008f3c783b */ /* 0x000fe60000000200 */
[C---:B------:R-:W-:Y:S08]  /*10ea0*/  HMMA.16816.F32 R36, R8.reuse, R40, R36 ;  /* 0x000000280824723c */ /* 0x040ff00000001824 */
[C---:B------:R-:W-:Y:S01]  /*10eb0*/  HMMA.16816.F32 R16, R8.reuse, R42, R16 ;  /* 0x0000002a0810723c */ /* 0x040fe20000001810 */
[----:B------:R-:W-:Y:S07]  /*10ec0*/  LDSM.16.M88.4 R40, [R189+0x1800] ;  /* 0x00180000bd28783b */ /* 0x000fee0000000200 */
[C---:B------:R-:W-:Y:S08]  /*10ed0*/  HMMA.16816.F32 R24, R8.reuse, R48, R24 ;  /* 0x000000300818723c */ /* 0x040ff00000001818 */
[C---:B------:R-:W-:Y:S01]  /*10ee0*/  HMMA.16816.F32 R28, R8.reuse, R50, R28 ;  /* 0x00000032081c723c */ /* 0x040fe2000000181c */
[----:B------:R-:W-:Y:S07]  /*10ef0*/  LDSM.16.M88.4 R48, [R189+0x2000] ;  /* 0x00200000bd30783b */ /* 0x000fee0000000200 */
[C---:B--2---:R-:W-:Y:S08]  /*10f00*/  HMMA.16816.F32 R32, R8.reuse, R56, R32 ;  /* 0x000000380820723c */ /* 0x044ff00000001820 */
        /* <DEDUP_REMOVED lines=64> */
[C---:B------:R-:W-:Y:S08]  /*11310*/  HMMA.16816.F32 R20, R4.reuse, R22, R16 ;  /* 0x000000160414723c */ /* 0x040ff00000001810 */
[C---:B------:R-:W-:Y:S08]  /*11320*/  HMMA.16816.F32 R16, R4.reuse, R44, R24 ;  /* 0x0000002c0410723c */ /* 0x040ff00000001818 */
[C---:B------:R-:W-:Y:S01]  /*11330*/  HMMA.16816.F32 R28, R4.reuse, R46, R28 ;  /* 0x0000002e041c723c */ /* 0x040fe2000000181c */
[----:B------:R-:W-:Y:S07]  /*11340*/  LDSM.16.M88.4 R44, [R188+0x4800] ;  /* 0x00480000bc2c783b */ /* 0x000fee0000000200 */
[C---:B----4-:R-:W-:Y:S08]  /*11350*/  HMMA.16816.F32 R32, R4.reuse, R52, R32 ;  /* 0x000000340420723c */ /* 0x050ff00000001820 */
[----:B------:R-:W-:Y:S01]  /*11360*/  HMMA.16816.F32 R12, R4, R54, R12 ;  /* 0x00000036040c723c */ /* 0x000fe2000000180c */
[----:B------:R-:W1:Y:S04]  /*11370*/  LDSM.16.M88.4 R4, [R194+0xc000] ;  /* 0x00c00000c204783b */ /* 0x000e680000000200 */
[----:B------:R-:W3:Y:S03]  /*11380*/  LDSM.16.M88.4 R52, [R188+0x5000] ;  /* 0x00500000bc34783b */ /* 0x000ee60000000200 */
        /* <DEDUP_REMOVED lines=8> */
[----:B------:R-:W2:Y:S04]  /*11410*/  LDSM.16.M88.4 R12, [R195+0xc000] ;  /* 0x00c00000c30c783b */ /* 0x000ea80000000200 */
[----:B------:R-:W4:Y:S03]  /*11420*/  LDSM.16.M88.4 R60, [R189+0x5800] ;  /* 0x00580000bd3c783b */ /* 0x000f260000000200 */
[C---:B-1----:R-:W-:Y:S08]  /*11430*/  HMMA.16816.F32 R28, R4.reuse, R46, R24 ;  /* 0x0000002e041c723c */ /* 0x042ff00000001818 */
[C---:B------:R-:W-:Y:S01]  /*11440*/  HMMA.16816.F32 R36, R4.reuse, R44, R36 ;  /* 0x0000002c0424723c */ /* 0x040fe20000001824 */
[----:B------:R-:W-:Y:S07]  /*11450*/  LDSM.16.M88.4 R44, [R2+0x4800] ;  /* 0x00480000022c783b */ /* 0x000fee0000000200 */
[C---:B---3--:R-:W-:Y:S08]  /*11460*/  HMMA.16816.F32 R24, R4.reuse, R52, R20 ;  /* 0x000000340418723c */ /* 0x048ff00000001814 */
[C---:B------:R-:W-:Y:S01]  /*11470*/  HMMA.16816.F32 R20, R4.reuse, R54, R16 ;  /* 0x000000360414723c */ /* 0x040fe20000001810 */
[----:B------:R-:W-:Y:S07]  /*11480*/  LDSM.16.M88.4 R52, [R2+0x5000] ;  /* 0x005000000234783b */ /* 0x000fee0000000200 */
[C---:B------:R-:W-:Y:S08]  /*11490*/  HMMA.16816.F32 R16, R4.reuse, R56, R32 ;  /* 0x000000380410723c */ /* 0x040ff00000001820 */
[----:B------:R-:W-:Y:S01]  /*114a0*/  HMMA.16816.F32 R4, R4, R58, R8 ;  /* 0x0000003a0404723c */ /* 0x000fe20000001808 */
[----:B------:R-:W1:Y:S04]  /*114b0*/  LDSM.16.M88.4 R8, [R197+0xc000] ;  /* 0x00c00000c508783b */ /* 0x000e680000000200 */
[----:B------:R-:W3:Y:S03]  /*114c0*/  LDSM.16.M88.4 R56, [R2+0x5800] ;  /* 0x005800000238783b */ /* 0x000ee60000000200 */
[C---:B--2---:R-:W-:Y:S01]  /*114d0*/  HMMA.16816.F32 R32, R12.reuse, R40, R36 ;  /* 0x000000280c20723c */ /* 0x044fe20000001824 */
[----:B------:R-:W-:Y:S07]  /*114e0*/  LDSM.16.M88.4 R36, [R143+0x5000] ;  /* 0x005000008f24783b */ /* 0x000fee0000000200 */
[C---:B------:R-:W-:Y:S01]  /*114f0*/  HMMA.16816.F32 R28, R12.reuse, R42, R28 ;  /* 0x0000002a0c1c723c */ /* 0x040fe2000000181c */
[----:B------:R-:W-:Y:S07]  /*11500*/  LDSM.16.M88.4 R40, [R143+0x4800] ;  /* 0x004800008f28783b */ /* 0x000fee0000000200 */
[C---:B------:R-:W-:Y:S08]  /*11510*/  HMMA.16816.F32 R24, R12.reuse, R48, R24 ;  /* 0x000000300c18723c */ /* 0x040ff00000001818 */
[C---:B------:R-:W-:Y:S01]  /*11520*/  HMMA.16816.F32 R20, R12.reuse, R50, R20 ;  /* 0x000000320c14723c */ /* 0x040fe20000001814 */
[----:B------:R-:W-:Y:S07]  /*11530*/  LDSM.16.M88.4 R48, [R143+0x5800] ;  /* 0x005800008f30783b */ /* 0x000fee0000000200 */
[C---:B----4-:R-:W-:Y:S08]  /*11540*/  HMMA.16816.F32 R16, R12.reuse, R60, R16 ;  /* 0x0000003c0c10723c */ /* 0x050ff00000001810 */
[----:B------:R-:W-:Y:S01]  /*11550*/  HMMA.16816.F32 R12, R12, R62, R4 ;  /* 0x0000003e0c0c723c */ /* 0x000fe20000001804 */
[----:B------:R-:W2:Y:S01]  /*11560*/  LDSM.16.M88.4 R4, [R196+0xc000] ;  /* 0x00c00000c404783b */ /* 0x000ea20000000200 */
[----:B------:R-:W-:-:S06]  /*11570*/  DEPBAR.LE SB0, 0x0 ;  /* 0x000080000000791a */ /* 0x000fcc0000000000 */
[C---:B-1----:R-:W-:Y:S08]  /*11580*/  HMMA.16816.F32 R32, R8.reuse, R44, R32 ;  /* 0x0000002c0820723c */ /* 0x042ff00000001820 */
[C---:B------:R-:W-:Y:S08]  /*11590*/  HMMA.16816.F32 R28, R8.reuse, R46, R28 ;  /* 0x0000002e081c723c */ /* 0x040ff0000000181c */
[C---:B------:R-:W-:Y:S08]  /*115a0*/  HMMA.16816.F32 R24, R8.reuse, R52, R24 ;  /* 0x000000340818723c */ /* 0x040ff00000001818 */
[C---:B------:R-:W-:Y:S08]  /*115b0*/  HMMA.16816.F32 R20, R8.reuse, R54, R20 ;  /* 0x000000360814723c */ /* 0x040ff00000001814 */
[C---:B---3--:R-:W-:Y:S08]  /*115c0*/  HMMA.16816.F32 R16, R8.reuse, R56, R16 ;  /* 0x000000380810723c */ /* 0x048ff00000001810 */
[----:B------:R-:W-:Y:S08]  /*115d0*/  HMMA.16816.F32 R8, R8, R58, R12 ;  /* 0x0000003a0808723c */ /* 0x000ff0000000180c */
[C---:B--2---:R-:W-:Y:S08]  /*115e0*/  HMMA.16816.F32 R12, R4.reuse, R40, R32 ;  /* 0x00000028040c723c */ /* 0x044ff00000001820 */
        /* <DEDUP_REMOVED lines=13> */
[C---:B------:R-:W-:Y:S01]  /*116c0*/  LOP3.LUT P5, RZ, R207.reuse, 0x8, RZ, 0xc0, !PT ;  /* 0x00000008cfff7812 */ /* 0x040fe200078ac0ff */
[----:B------:R-:W-:Y:S01]  /*116d0*/  IMAD R2, R2, c[0x0][0x1e0], RZ ;  /* 0x0000780002027a24 */ /* 0x000fe200078e02ff */
[C---:B------:R-:W-:Y:S02]  /*116e0*/  LOP3.LUT P6, RZ, R207.reuse, 0x4, RZ, 0xc0, !PT ;  /* 0x00000004cfff7812 */ /* 0x040fe400078cc0ff */
[C---:B------:R-:W-:Y:S01]  /*116f0*/  LOP3.LUT P3, RZ, R207.reuse, 0x2, RZ, 0xc0, !PT ;  /* 0x00000002cfff7812 */ /* 0x040fe2000786c0ff */
[----:B------:R-:W-:Y:S01]  /*11700*/  IMAD R4, R0, c[0x0][0x1e4], R2 ;  /* 0x0000790000047a24 */ /* 0x000fe200078e0202 */
[----:B------:R-:W-:Y:S01]  /*11710*/  LOP3.LUT P4, RZ, R207, 0x1, RZ, 0xc0, !PT ;  /* 0x00000001cfff7812 */ /* 0x000fe2000788c0ff */
[----:B------:R-:W-:-:S02]  /*11720*/  @P0 IMAD.MOV.U32 R6, RZ, RZ, c[0x0][0x1e0] ;  /* 0x00007800ff060624 */ /* 0x000fc400078e00ff */
        /* <DEDUP_REMOVED lines=27> */
.L_x_1478:
[----:B------:R-:W-:Y:S05]  /*118e0*/  BSYNC B0 ;  /* 0x0000000000007941 */ /* 0x000fea0003800000 */
.L_x_1477:
[----:B------:R-:W-:Y:S01]  /*118f0*/  IMAD.IADD R0, R65, 0x1, -R217 ;  /* 0x0000000141007824 */ /* 0x000fe200078e0ad9 */
[----:B------:R-:W-:Y:S04]  /*11900*/  LDSM.16.MT88.4 R44, [R192] ;  /* 0x00000000c02c783b */ /* 0x000fe80000004200 */
        /* <DEDUP_REMOVED lines=8> */
[----:B------:R-:W-:Y:S02]  /*11990*/  ISETP.GT.AND P4, PT, R0, 0x9, PT ;  /* 0x000000090000780c */ /* 0x000fe40003f84270 */
[----:B------:R-:W-:Y:S01]  /*119a0*/  FSEL R7, R40, -INF , P0 ;  /* 0xff80000028077808 */ /* 0x000fe20000000000 */
[----:B------:R-:W-:Y:S01]  /*119b0*/  LDSM.16.MT88.4 R64, [R193+0x3000] ;  /* 0x00300000c140783b */ /* 0x000fe20000004200 */
[----:B------:R-:W-:-:S02]  /*119c0*/  FMNMX.FTZ R2, R5, R6, !PT ;  /* 0x0000000605027209 */ /* 0x000fc40007810000 */
[C---:B------:R-:W-:Y:S01]  /*119d0*/  ISETP.GT.AND P6, PT, R0.reuse, 0x10, PT ;  /* 0x000000100000780c */ /* 0x040fe20003fc4270 */
[----:B------:R-:W-:Y:S01]  /*119e0*/  LDSM.16.MT88.4 R68, [R191+0x3000] ;  /* 0x00300000bf44783b */ /* 0x000fe20000004200 */
[----:B------:R-:W-:Y:S02]  /*119f0*/  FSEL R9, R41, -INF , P4 ;  /* 0xff80000029097808 */ /* 0x000fe40002000000 */
[----:B------:R-:W-:Y:S01]  /*11a00*/  FMNMX.FTZ R2, R7, R2, !PT ;  /* 0x0000000207027209 */ /* 0x000fe20007810000 */
[----:B------:R-:W-:Y:S01]  /*11a10*/  LDSM.16.MT88.4 R72, [R191+0x3800] ;  /* 0x00380000bf48783b */ /* 0x000fe20000004200 */
[----:B------:R-:W-:Y:S02]  /*11a20*/  ISETP.GT.AND P5, PT, R0, 0x11, PT ;  /* 0x000000110000780c */ /* 0x000fe40003fa4270 */
[----:B------:R-:W-:Y:S01]  /*11a30*/  FSEL R8, R28, -INF , P6 ;  /* 0xff8000001c087808 */ /* 0x000fe20003000000 */
[----:B------:R-:W-:Y:S01]  /*11a40*/  LDSM.16.MT88.4 R76, [R192+0x3000] ;  /* 0x00300000c04c783b */ /* 0x000fe20000004200 */
[----:B------:R-:W-:-:S02]  /*11a50*/  FMNMX.FTZ R2, R9, R2, !PT ;  /* 0x0000000209027209 */ /* 0x000fc40007810000 */
[----:B------:R-:W-:Y:S01]  /*11a60*/  ISETP.GT.AND P3, PT, R0, 0x18, PT ;  /* 0x000000180000780c */ /* 0x000fe20003f64270 */
[----:B------:R-:W-:Y:S01]  /*11a70*/  LDSM.16.MT88.4 R160, [R190+0x1000] ;  /* 0x00100000bea0783b */ /* 0x000fe20000004200 */
[----:B------:R-:W-:Y:S02]  /*11a80*/  FSEL R10, R29, -INF , P5 ;  /* 0xff8000001d0a7808 */ /* 0x000fe40002800000 */
[----:B------:R-:W-:Y:S01]  /*11a90*/  FMNMX.FTZ R2, R8, R2, !PT ;  /* 0x0000000208027209 */ /* 0x000fe20007810000 */
[----:B------:R-:W-:Y:S01]  /*11aa0*/  LDSM.16.MT88.4 R152, [R191+0x1000] ;  /* 0x00100000bf98783b */ /* 0x000fe20000004200 */
[----:B------:R-:W-:Y:S02]  /*11ab0*/  ISETP.GT.AND P5, PT, R0, 0x19, PT ;  /* 0x000000190000780c */ /* 0x000fe40003fa4270 */
[----:B------:R-:W-:Y:S01]  /*11ac0*/  FSEL R11, R20, -INF , P3 ;  /* 0xff800000140b7808 */ /* 0x000fe20001800000 */
[----:B------:R-:W0:Y:S01]  /*11ad0*/  LDGDEPBAR ;  /* 0x00000000000079af */ /* 0x000e220000000000 */
[----:B------:R-:W-:-:S02]  /*11ae0*/  FMNMX.FTZ R2, R10, R2, !PT ;  /* 0x000000020a027209 */ /* 0x000fc40007810000 */
        /* <DEDUP_REMOVED lines=15> */
[----:B------:R-:W-:Y:S02]  /*11be0*/  FMNMX.FTZ R3, R14, R20, !PT ;  /* 0x000000140e037209 */ /* 0x000fe40007810000 */
[----:B------:R-:W-:Y:S02]  /*11bf0*/  FSEL R91, R25, -INF , P0 ;  /* 0xff800000195b7808 */ /* 0x000fe40000000000 */
[----:B------:R-:W-:-:S02]  /*11c00*/  FMNMX.FTZ R2, R92, R2, !PT ;  /* 0x000000025c027209 */ /* 0x000fc40007810000 */
[----:B------:R-:W-:Y:S02]  /*11c10*/  FSEL R18, R43, -INF , P4 ;  /* 0xff8000002b127808 */ /* 0x000fe40002000000 */
[----:B------:R-:W-:Y:S01]  /*11c20*/  FMNMX.FTZ R3, R19, R3, !PT ;  /* 0x0000000313037209 */ /* 0x000fe20007810000 */
[----:B------:R-:W-:Y:S01]  /*11c30*/  LDSM.16.MT88.4 R40, [R191+0x800] ;  /* 0x00080000bf28783b */ /* 0x000fe20000004200 */
[----:B------:R-:W-:Y:S02]  /*11c40*/  FSEL R17, R30, -INF , P6 ;  /* 0xff8000001e117808 */ /* 0x000fe40003000000 */
[----:B------:R-:W-:Y:S02]  /*11c50*/  FMNMX.FTZ R2, R91, R2, !PT ;  /* 0x000000025b027209 */ /* 0x000fe40007810000 */
[C---:B------:R-:W-:Y:S02]  /*11c60*/  ISETP.GT.AND P6, PT, R0.reuse, 0x11, PT ;  /* 0x000000110000780c */ /* 0x040fe40003fc4270 */
[----:B------:R-:W-:Y:S01]  /*11c70*/  ISETP.GT.AND P4, PT, R0, 0x18, PT ;  /* 0x000000180000780c */ /* 0x000fe20003f84270 */
[----:B------:R-:W1:Y:S01]  /*11c80*/  SHFL.BFLY PT, R4, R2, 0x2, 0x1f ;  /* 0x0c401f0002047f89 */ /* 0x000e6200000e0000 */
[----:B------:R-:W-:-:S02]  /*11c90*/  FMNMX.FTZ R0, R18, R3, !PT ;  /* 0x0000000312007209 */ /* 0x000fc40007810000 */
[----:B------:R-:W-:Y:S02]  /*11ca0*/  FSEL R13, R31, -INF , P6 ;  /* 0xff8000001f0d7808 */ /* 0x000fe40003000000 */
[----:B------:R-:W-:Y:S01]  /*11cb0*/  FMNMX.FTZ R0, R17, R0, !PT ;  /* 0x0000000011007209 */ /* 0x000fe20007810000 */
[----:B------:R-:W-:Y:S01]  /*11cc0*/  LDSM.16.MT88.4 R28, [R193] ;  /* 0x00000000c11c783b */ /* 0x000fe20000004200 */
[----:B------:R-:W-:Y:S02]  /*11cd0*/  FSEL R16, R22, -INF , P4 ;  /* 0xff80000016107808 */ /* 0x000fe40002000000 */
[----:B------:R-:W-:Y:S02]  /*11ce0*/  FMNMX.FTZ R0, R13, R0, !PT ;  /* 0x000000000d007209 */ /* 0x000fe40007810000 */
[----:B------:R-:W-:Y:S02]  /*11cf0*/  FSEL R15, R23, -INF , P5 ;  /* 0xff800000170f7808 */ /* 0x000fe40002800000 */
[----:B------:R-:W-:-:S02]  /*11d00*/  FMNMX.FTZ R0, R16, R0, !PT ;  /* 0x0000000010007209 */ /* 0x000fc40007810000 */
[----:B------:R-:W-:Y:S02]  /*11d10*/  FSEL R90, R34, -INF , P3 ;  /* 0xff800000225a7808 */ /* 0x000fe40001800000 */
[----:B------:R-:W-:Y:S02]  /*11d20*/  FMNMX.FTZ R0, R15, R0, !PT ;  /* 0x000000000f007209 */ /* 0x000fe40007810000 */
[----:B------:R-:W-:Y:S02]  /*11d30*/  FSEL R89, R35, -INF , P2 ;  /* 0xff80000023597808 */ /* 0x000fe40001000000 */
[----:B------:R-:W-:Y:S01]  /*11d40*/  FMNMX.FTZ R3, R90, R0, !PT ;  /* 0x000000005a037209 */ /* 0x000fe20007810000 */
[----:B------:R-:W-:Y:S01]  /*11d50*/  LDSM.16.MT88.4 R32, [R191] ;  /* 0x00000000bf20783b */ /* 0x000fe20000004200 */
[----:B------:R-:W-:Y:S02]  /*11d60*/  FSEL R88, R26, -INF , P1 ;  /* 0xff8000001a587808 */ /* 0x000fe40000800000 */
[----:B------:R-:W-:-:S02]  /*11d70*/  FMNMX.FTZ R3, R89, R3, !PT ;  /* 0x0000000359037209 */ /* 0x000fc40007810000 */
[----:B-1----:R-:W-:Y:S02]  /*11d80*/  FMNMX.FTZ R0, R2, R4, !PT ;  /* 0x0000000402007209 */ /* 0x002fe40007810000 */
[----:B------:R-:W-:Y:S02]  /*11d90*/  FSEL R87, R27, -INF , P0 ;  /* 0xff8000001b577808 */ /* 0x000fe40000000000 */
[----:B------:R-:W-:Y:S01]  /*11da0*/  FMNMX.FTZ R3, R88, R3, !PT ;  /* 0x0000000358037209 */ /* 0x000fe20007810000 */
[----:B------:R-:W1:Y:S03]  /*11db0*/  SHFL.BFLY PT, R2, R0, 0x1, 0x1f ;  /* 0x0c201f0000027f89 */ /* 0x000e6600000e0000 */
[----:B------:R-:W-:Y:S01]  /*11dc0*/  FMNMX.FTZ R3, R87, R3, !PT ;  /* 0x0000000357037209 */ /* 0x000fe20007810000 */
[----:B------:R-:W-:Y:S04]  /*11dd0*/  LDSM.16.MT88.4 R24, [R190+0x800] ;  /* 0x00080000be18783b */ /* 0x000fe80000004200 */
[----:B------:R-:W2:Y:S01]  /*11de0*/  SHFL.BFLY PT, R4, R3, 0x2, 0x1f ;  /* 0x0c401f0003047f89 */ /* 0x000ea200000e0000 */
[----:B-1----:R-:W-:-:S04]  /*11df0*/  FMNMX.FTZ R137, R0, R2, !PT ;  /* 0x0000000200897209 */ /* 0x002fc80007810000 */
[C---:B------:R-:W-:Y:S01]  /*11e00*/  FSETP.NEU.FTZ.AND P0, PT, R137.reuse, -INF , PT ;  /* 0xff8000008900780b */ /* 0x040fe20003f1d000 */
[----:B------:R-:W-:Y:S01]  /*11e10*/  FMUL.FTZ R2, R137, c[0x0][0x2d0] ;  /* 0x0000b40089027a20 */ /* 0x000fe20000410000 */
[----:B--2---:R-:W-:-:S04]  /*11e20*/  FMNMX.FTZ R0, R3, R4, !PT ;  /* 0x0000000403007209 */ /* 0x004fc80007810000 */
[----:B------:R-:W-:Y:S01]  /*11e30*/  FSEL R2, R2, RZ, P0 ;  /* 0x000000ff02027208 */ /* 0x000fe20000000000 */
[----:B------:R-:W1:Y:S04]  /*11e40*/  SHFL.BFLY PT, R4, R0, 0x1, 0x1f ;  /* 0x0c201f0000047f89 */ /* 0x000e6800000e0000 */
[----:B------:R-:W-:-:S04]  /*11e50*/  FFMA.FTZ R3, R5, c[0x0][0x2d0], -R2 ;  /* 0x0000b40005037a23 */ /* 0x000fc80000010802 */
[----:B------:R2:W-:Y:S02]  /*11e60*/  MUFU.EX2 R84, R3 ;  /* 0x0000000300547308 */ /* 0x0005e40000000800 */
[--C-:B--2---:R-:W-:Y:S01]  /*11e70*/  FFMA.FTZ R3, R6, c[0x0][0x2d0], -R2.reuse ;  /* 0x0000b40006037a23 */ /* 0x104fe20000010802 */
[----:B-1----:R-:W-:Y:S01]  /*11e80*/  FMNMX.FTZ R136, R0, R4, !PT ;  /* 0x0000000400887209 */ /* 0x002fe20007810000 */
[----:B------:R-:W-:-:S04]  /*11e90*/  FFMA.FTZ R0, R10, c[0x0][0x2d0], -R2 ;  /* 0x0000b4000a007a23 */ /* 0x000fc80000010802 */
[----:B------:R1:W2:Y:S01]  /*11ea0*/  MUFU.EX2 R83, R3 ;  /* 0x0000000300537308 */ /* 0x0002a20000000800 */
[----:B------:R-:W-:-:S07]  /*11eb0*/  FSETP.NEU.FTZ.AND P0, PT, R136, -INF , PT ;  /* 0xff8000008800780b */ /* 0x000fce0003f1d000 */
[----:B------:R3:W-:Y:S01]  /*11ec0*/  MUFU.EX2 R252, R0 ;  /* 0x0000000000fc7308 */ /* 0x0007e20000000800 */
[----:B-1----:R-:W-:Y:S02]  /*11ed0*/  FFMA.FTZ R3, R7, c[0x0][0x2d0], -R2 ;  /* 0x0000b40007037a23 */ /* 0x002fe40000010802 */
[----:B------:R-:W1:Y:S05]  /*11ee0*/  LDSM.16.MT88.4 R4, [R190] ;  /* 0x00000000be04783b */ /* 0x000e6a0000004200 */
[----:B------:R4:W-:Y:S01]  /*11ef0*/  MUFU.EX2 R86, R3 ;  /* 0x0000000300567308 */ /* 0x0009e20000000800 */
[----:B---3--:R-:W-:-:S05]  /*11f00*/  FMUL.FTZ R0, R136, c[0x0][0x2d0] ;  /* 0x0000b40088007a20 */ /* 0x008fca0000410000 */
[----:B------:R-:W-:Y:S01]  /*11f10*/  FSEL R0, R0, RZ, P0 ;  /* 0x000000ff00007208 */ /* 0x000fe20000000000 */
[----:B----4-:R-:W-:-:S04]  /*11f20*/  FFMA.FTZ R3, R9, c[0x0][0x2d0], -R2 ;  /* 0x0000b40009037a23 */ /* 0x010fc80000010802 */
[----:B------:R3:W4:Y:S02]  /*11f30*/  MUFU.EX2 R85, R3 ;  /* 0x0000000300557308 */ /* 0x0007240000000800 */
[----:B---3--:R-:W-:Y:S01]  /*11f40*/  FFMA.FTZ R3, R8, c[0x0][0x2d0], -R2 ;  /* 0x0000b40008037a23 */ /* 0x008fe20000010802 */
[----:B--2---:R-:W-:Y:S02]  /*11f50*/  F2FP.PACK_AB R8, R83, R84 ;  /* 0x000000545308723e */ /* 0x004fe400000000ff */
[----:B----4-:R-:W-:-:S03]  /*11f60*/  F2FP.PACK_AB R10, R85, R86 ;  /* 0x00000056550a723e */ /* 0x010fc600000000ff */
[----:B------:R2:W-:Y:S02]  /*11f70*/  MUFU.EX2 R95, R3 ;  /* 0x00000003005f7308 */ /* 0x0005e40000000800 */
[----:B--2---:R-:W-:-:S06]  /*11f80*/  FFMA.FTZ R3, R11, c[0x0][0x2d0], -R2 ;  /* 0x0000b4000b037a23 */ /* 0x004fcc0000010802 */
[----:B------:R2:W-:Y:S02]  /*11f90*/  MUFU.EX2 R205, R3 ;  /* 0x0000000300cd7308 */ /* 0x0005e40000000800 */
[----:B--2---:R-:W-:-:S06]  /*11fa0*/  FFMA.FTZ R3, R12, c[0x0][0x2d0], -R2 ;  /* 0x0000b4000c037a23 */ /* 0x004fcc0000010802 */
[----:B------:R2:W-:Y:S02]  /*11fb0*/  MUFU.EX2 R204, R3 ;  /* 0x0000000300cc7308 */ /* 0x0005e40000000800 */
[----:B--2---:R-:W-:-:S06]  /*11fc0*/  FFMA.FTZ R3, R14, c[0x0][0x2d0], -R0 ;  /* 0x0000b4000e037a23 */ /* 0x004fcc0000010800 */
[----:B------:R2:W-:Y:S02]  /*11fd0*/  MUFU.EX2 R82, R3 ;  /* 0x0000000300527308 */ /* 0x0005e40000000800 */
[----:B--2---:R-:W-:-:S06]  /*11fe0*/  FFMA.FTZ R3, R20, c[0x0][0x2d0], -R0 ;  /* 0x0000b40014037a23 */ /* 0x004fcc0000010800 */
[----:B------:R2:W3:Y:S02]  /*11ff0*/  MUFU.EX2 R81, R3 ;  /* 0x0000000300517308 */ /* 0x0004e40000000800 */
[----:B--2---:R-:W-:Y:S01]  /*12000*/  FFMA.FTZ R3, R19, c[0x0][0x2d0], -R0 ;  /* 0x0000b40013037a23 */ /* 0x004fe20000010800 */
[----:B---3--:R-:W-:-:S05]  /*12010*/  F2FP.PACK_AB R9, R81, R82 ;  /* 0x000000525109723e */ /* 0x008fca00000000ff */
[----:B------:R2:W-:Y:S02]  /*12020*/  MUFU.EX2 R80, R3 ;  /* 0x0000000300507308 */ /* 0x0005e40000000800 */
[----:B--2---:R-:W-:-:S06]  /*12030*/  FFMA.FTZ R3, R18, c[0x0][0x2d0], -R0 ;  /* 0x0000b40012037a23 */ /* 0x004fcc0000010800 */
[----:B------:R2:W3:Y:S02]  /*12040*/  MUFU.EX2 R203, R3 ;  /* 0x0000000300cb7308 */ /* 0x0004e40000000800 */
[----:B--2---:R-:W-:Y:S01]  /*12050*/  FFMA.FTZ R3, R17, c[0x0][0x2d0], -R0 ;  /* 0x0000b40011037a23 */ /* 0x004fe20000010800 */
[----:B---3--:R-:W-:-:S05]  /*12060*/  F2FP.PACK_AB R11, R203, R80 ;  /* 0x00000050cb0b723e */ /* 0x008fca00000000ff */
[----:B------:R2:W-:Y:S02]  /*12070*/  MUFU.EX2 R201, R3 ;  /* 0x0000000300c97308 */ /* 0x0005e40000000800 */
[----:B-1----:R-:W-:Y:S07]  /*12080*/  HMMA.16816.F32 R20, R8, R4, RZ ;  /* 0x000000040814723c */ /* 0x002fee00000018ff */
[----:B------:R-:W-:Y:S01]  /*12090*/  F2FP.PACK_AB R4, R252, R95 ;  /* 0x0000005ffc04723e */ /* 0x000fe200000000ff */
[----:B--2---:R-:W-:-:S04]  /*120a0*/  FFMA.FTZ R3, R13, c[0x0][0x2d0], -R0 ;  /* 0x0000b4000d037a23 */ /* 0x004fc80000010800 */
[----:B------:R1:W2:Y:S02]  /*120b0*/  MUFU.EX2 R199, R3 ;  /* 0x0000000300c77308 */ /* 0x0002a40000000800 */
[--C-:B-1----:R-:W-:Y:S01]  /*120c0*/  FFMA.FTZ R3, R16, c[0x0][0x2d0], -R0.reuse ;  /* 0x0000b40010037a23 */ /* 0x102fe20000010800 */
[----:B--2---:R-:W-:Y:S01]  /*120d0*/  F2FP.PACK_AB R5, R199, R201 ;  /* 0x000000c9c705723e */ /* 0x004fe200000000ff */
[----:B------:R-:W-:Y:S04]  /*120e0*/  HMMA.16816.F32 R16, R8, R6, RZ ;  /* 0x000000060810723c */ /* 0x000fe800000018ff */
[----:B------:R1:W-:Y:S03]  /*120f0*/  MUFU.EX2 R198, R3 ;  /* 0x0000000300c67308 */ /* 0x0003e60000000800 */
[----:B------:R-:W-:Y:S01]  /*12100*/  F2FP.PACK_AB R6, R204, R205 ;  /* 0x000000cdcc06723e */ /* 0x000fe200000000ff */
[----:B-1----:R-:W-:-:S02]  /*12110*/  FFMA.FTZ R3, R15, c[0x0][0x2d0], -R0 ;  /* 0x0000b4000f037a23 */ /* 0x002fc40000010800 */
[----:B------:R-:W-:Y:S02]  /*12120*/  HMMA.16816.F32 R12, R8, R32, RZ ;  /* 0x00000020080c723c */ /* 0x000fe400000018ff */
[----:B------:R-:W1:Y:S02]  /*12130*/  MUFU.EX2 R132, R3 ;  /* 0x0000000300847308 */ /* 0x000e640000000800 */
[----:B-1----:R-:W-:-:S07]  /*12140*/  F2FP.PACK_AB R7, R132, R198 ;  /* 0x000000c68407723e */ /* 0x002fce00000000ff */
[C---:B------:R-:W-:Y:S08]  /*12150*/  HMMA.16816.F32 R164, R4.reuse, R24, R20 ;  /* 0x0000001804a4723c */ /* 0x040ff00000001814 */
[----:B------:R-:W-:Y:S01]  /*12160*/  HMMA.16816.F32 R36, R4, R26, R16 ;  /* 0x0000001a0424723c */ /* 0x000fe20000001810 */
[----:B------:R-:W1:Y:S07]  /*12170*/  LDSM.16.MT88.4 R24, [R193+0x800] ;  /* 0x00080000c118783b */ /* 0x000e6e0000004200 */
[----:B------:R-:W-:Y:S08]  /*12180*/  HMMA.16816.F32 R20, R8, R28, RZ ;  /* 0x0000001c0814723c */ /* 0x000ff000000018ff */
[----:B------:R-:W-:Y:S08]  /*12190*/  HMMA.16816.F32 R156, R4, R40, R12 ;  /* 0x00000028049c723c */ /* 0x000ff0000000180c */
[----:B------:R-:W-:Y:S01]  /*121a0*/  HMMA.16816.F32 R12, R8, R34, RZ ;  /* 0x00000022080c723c */ /* 0x000fe200000018ff */
[----:B------:R-:W-:Y:S01]  /*121b0*/  IMAD.MOV.U32 R98, RZ, RZ, R36 ;  /* 0x000000ffff627224 */ /* 0x000fe200078e0024 */
[----:B------:R-:W-:Y:S01]  /*121c0*/  LDSM.16.MT88.4 R32, [R190+0x2000] ;  /* 0x00200000be20783b */ /* 0x000fe20000004200 */
[----:B------:R-:W-:-:S02]  /*121d0*/  IMAD.MOV.U32 R97, RZ, RZ, R37 ;  /* 0x000000ffff617224 */ /* 0x000fc400078e0025 */
[----:B------:R-:W-:Y:S02]  /*121e0*/  IMAD.MOV.U32 R96, RZ, RZ, R38 ;  /* 0x000000ffff607224 */ /* 0x000fe400078e0026 */
[----:B------:R-:W-:Y:S01]  /*121f0*/  IMAD.MOV.U32 R3, RZ, RZ, R39 ;  /* 0x000000ffff037224 */ /* 0x000fe200078e0027 */
[----:B------:R-:W-:Y:S01]  /*12200*/  HMMA.16816.F32 R16, R8, R30, RZ ;  /* 0x0000001e0810723c */ /* 0x000fe200000018ff */
[----:B------:R-:W2:Y:S07]  /*12210*/  LDSM.16.MT88.4 R36, [R190+0x1800] ;  /* 0x00180000be24783b */ /* 0x000eae0000004200 */
[----:B-1----:R-:W-:Y:S08]  /*12220*/  HMMA.16816.F32 R148, R4, R24, R20 ;  /* 0x000000180494723c */ /* 0x002ff00000001814 */
[----:B------:R-:W-:Y:S08]  /*12230*/  HMMA.16816.F32 R20, R8, R46, RZ ;  /* 0x0000002e0814723c */ /* 0x000ff000000018ff */
[----:B------:R-:W-:Y:S01]  /*12240*/  HMMA.16816.F32 R144, R4, R42, R12 ;  /* 0x0000002a0490723c */ /* 0x000fe2000000180c */
[----:B------:R-:W-:Y:S07]  /*12250*/  LDSM.16.MT88.4 R40, [R190+0x3800] ;  /* 0x00380000be28783b */ /* 0x000fee0000004200 */
[----:B------:R-:W-:Y:S01]  /*12260*/  HMMA.16816.F32 R12, R8, R44, RZ ;  /* 0x0000002c080c723c */ /* 0x000fe200000018ff */
[----:B------:R-:W-:Y:S07]  /*12270*/  LDSM.16.MT88.4 R44, [R192+0x2000] ;  /* 0x00200000c02c783b */ /* 0x000fee0000004200 */
[C---:B------:R-:W-:Y:S01]  /*12280*/  HMMA.16816.F32 R56, R4.reuse, R26, R16 ;  /* 0x0000001a0438723c */ /* 0x040fe20000001810 */
[----:B------:R-:W1:Y:S07]  /*12290*/  LDSM.16.MT88.4 R24, [R193+0x1800] ;  /* 0x00180000c118783b */ /* 0x000e6e0000004200 */
[C---:B------:R-:W-:Y:S01]  /*122a0*/  HMMA.16816.F32 R236, R4.reuse, R54, R20 ;  /* 0x0000003604ec723c */ /* 0x040fe20000001814 */
[----:B------:R-:W3:Y:S07]  /*122b0*/  LDSM.16.MT88.4 R20, [R192+0x1800] ;  /* 0x00180000c014783b */ /* 0x000eee0000004200 */
[----:B------:R-:W-:Y:S01]  /*122c0*/  HMMA.16816.F32 R248, R4, R52, R12 ;  /* 0x0000003404f8723c */ /* 0x000fe2000000180c */
[----:B------:R-:W4:Y:S07]  /*122d0*/  LDSM.16.MT88.4 R52, [R193+0x2000] ;  /* 0x00200000c134783b */ /* 0x000f2e0000004200 */
[----:B--2---:R-:W-:Y:S01]  /*122e0*/  HMMA.16816.F32 R28, R8, R36, RZ ;  /* 0x00000024081c723c */ /* 0x004fe200000018ff */
[----:B------:R-:W-:-:S02]  /*122f0*/  IMAD.MOV.U32 R102, RZ, RZ, R56 ;  /* 0x000000ffff667224 */ /* 0x000fc400078e0038 */
[----:B------:R-:W-:Y:S02]  /*12300*/  IMAD.MOV.U32 R101, RZ, RZ, R57 ;  /* 0x000000ffff657224 */ /* 0x000fe400078e0039 */
[----:B------:R-:W-:Y:S02]  /*12310*/  IMAD.MOV.U32 R100, RZ, RZ, R58 ;  /* 0x000000ffff647224 */ /* 0x000fe400078e003a */
[----:B------:R-:W-:Y:S01]  /*12320*/  IMAD.MOV.U32 R99, RZ, RZ, R59 ;  /* 0x000000ffff637224 */ /* 0x000fe200078e003b */
[C---:B------:R-:W-:Y:S01]  /*12330*/  HMMA.16816.F32 R16, R8.reuse, R38, RZ ;  /* 0x000000260810723c */ /* 0x040fe200000018ff */
[----:B------:R-:W2:Y:S07]  /*12340*/  LDSM.16.MT88.4 R56, [R191+0x2000] ;  /* 0x00200000bf38783b */ /* 0x000eae0000004200 */
[C---:B------:R-:W-:Y:S08]  /*12350*/  HMMA.16816.F32 R12, R8.reuse, R48, RZ ;  /* 0x00000030080c723c */ /* 0x040ff000000018ff */
[----:B-1----:R-:W-:Y:S08]  /*12360*/  HMMA.16816.F32 R36, R8, R24, RZ ;  /* 0x000000180824723c */ /* 0x002ff000000018ff */
[C---:B------:R-:W-:Y:S08]  /*12370*/  HMMA.16816.F32 R244, R4.reuse, R32, R28 ;  /* 0x0000002004f4723c */ /* 0x040ff0000000181c */
[----:B------:R-:W-:Y:S08]  /*12380*/  HMMA.16816.F32 R240, R4, R34, R16 ;  /* 0x0000002204f0723c */ /* 0x000ff00000001810 */
[C---:B------:R-:W-:Y:S08]  /*12390*/  HMMA.16816.F32 R32, R8.reuse, R26, RZ ;  /* 0x0000001a0820723c */ /* 0x040ff000000018ff */
[C---:B---3--:R-:W-:Y:S08]  /*123a0*/  HMMA.16816.F32 R28, R8.reuse, R20, RZ ;  /* 0x00000014081c723c */ /* 0x048ff000000018ff */
[C---:B------:R-:W-:Y:S08]  /*123b0*/  HMMA.16816.F32 R24, R8.reuse, R22, RZ ;  /* 0x000000160818723c */ /* 0x040ff000000018ff */
[----:B------:R-:W-:Y:S08]  /*123c0*/  HMMA.16816.F32 R20, R8, R60, RZ ;  /* 0x0000003c0814723c */ /* 0x000ff000000018ff */
[----:B----4-:R-:W-:Y:S01]  /*123d0*/  HMMA.16816.F32 R228, R4, R52, R36 ;  /* 0x0000003404e4723c */ /* 0x010fe20000001824 */
[----:B------:R-:W1:Y:S06]  /*123e0*/  LDSM.16.MT88.4 R36, [R193+0x3800] ;  /* 0x00380000c124783b */ /* 0x000e6c0000004200 */
[----:B------:R-:W-:Y:S01]  /*123f0*/  IMAD.MOV.U32 R52, RZ, RZ, R102 ;  /* 0x000000ffff347224 */ /* 0x000fe200078e0066 */
[----:B------:R-:W-:Y:S01]  /*12400*/  HMMA.16816.F32 R48, R8, R50, RZ ;  /* 0x000000320830723c */ /* 0x000fe200000018ff */
[----:B------:R-:W-:-:S07]  /*12410*/  IMAD.MOV.U32 R53, RZ, RZ, R101 ;  /* 0x000000ffff357224 */ /* 0x000fce00078e0065 */
[----:B------:R-:W-:Y:S08]  /*12420*/  HMMA.16816.F32 R16, R8, R62, RZ ;  /* 0x0000003e0810723c */ /* 0x000ff000000018ff */
[C---:B------:R-:W-:Y:S07]  /*12430*/  HMMA.16816.F32 R176, R4.reuse, R46, R24 ;  /* 0x0000002e04b0723c */ /* 0x040fee0000001818 */
[----:B------:R-:W-:Y:S01]  /*12440*/  IMAD.MOV.U32 R46, RZ, RZ, R96 ;  /* 0x000000ffff2e7224 */ /* 0x000fe200078e0060 */
[----:B------:R-:W-:Y:S01]  /*12450*/  HMMA.16816.F32 R224, R4, R40, R20 ;  /* 0x0000002804e0723c */ /* 0x000fe20000001814 */
[----:B------:R-:W-:-:S02]  /*12460*/  IMAD.MOV.U32 R47, RZ, RZ, R3 ;  /* 0x000000ffff2f7224 */ /* 0x000fc400078e0003 */
[----:B------:R-:W-:-:S05]  /*12470*/  FFMA.FTZ R3, R94, c[0x0][0x2d0], -R2 ;  /* 0x0000b4005e037a23 */ /* 0x000fca0000010802 */
[----:B------:R-:W-:Y:S01]  /*12480*/  HMMA.16816.F32 R220, R4, R54, R32 ;  /* 0x0000003604dc723c */ /* 0x000fe20000001820 */
[----:B------:R-:W3:Y:S06]  /*12490*/  LDSM.16.MT88.4 R32, [R190+0x4800] ;  /* 0x00480000be20783b */ /* 0x000eec0000004200 */
[----:B------:R-:W-:Y:S01]  /*124a0*/  IMAD.MOV.U32 R55, RZ, RZ, R99 ;  /* 0x000000ffff377224 */ /* 0x000fe200078e0063 */
[----:B------:R-:W-:Y:S01]  /*124b0*/  HMMA.16816.F32 R24, R8, R64, RZ ;  /* 0x000000400818723c */ /* 0x000fe200000018ff */
[----:B------:R-:W-:-:S07]  /*124c0*/  IMAD.MOV.U32 R54, RZ, RZ, R100 ;  /* 0x000000ffff367224 */ /* 0x000fce00078e0064 */
[----:B------:R-:W-:Y:S01]  /*124d0*/  HMMA.16816.F32 R20, R8, R66, RZ ;  /* 0x000000420814723c */ /* 0x000fe200000018ff */
[----:B------:R-:W-:Y:S07]  /*124e0*/  LDSM.16.MT88.4 R64, [R192+0x2800] ;  /* 0x00280000c040783b */ /* 0x000fee0000004200 */
[----:B--2---:R-:W-:Y:S08]  /*124f0*/  HMMA.16816.F32 R232, R4, R56, R12 ;  /* 0x0000003804e8723c */ /* 0x004ff0000000180c */
[----:B------:R-:W-:Y:S07]  /*12500*/  HMMA.16816.F32 R12, R8, R68, RZ ;  /* 0x00000044080c723c */ /* 0x000fee00000018ff */
[----:B------:R-:W-:Y:S01]  /*12510*/  IMAD.MOV.U32 R69, RZ, RZ, R103 ;  /* 0x000000ffff457224 */ /* 0x000fe200078e0067 */
[C---:B------:R-:W-:Y:S01]  /*12520*/  HMMA.16816.F32 R56, R4.reuse, R58, R48 ;  /* 0x0000003a0438723c */ /* 0x040fe20000001830 */
[----:B------:R-:W2:Y:S07]  /*12530*/  LDSM.16.MT88.4 R48, [R192+0x3800] ;  /* 0x00380000c030783b */ /* 0x000eae0000004200 */
[C---:B------:R-:W-:Y:S07]  /*12540*/  HMMA.16816.F32 R60, R4.reuse, R44, R28 ;  /* 0x0000002c043c723c */ /* 0x040fee000000181c */
[----:B------:R-:W-:Y:S01]  /*12550*/  IMAD.MOV.U32 R44, RZ, RZ, R98 ;  /* 0x000000ffff2c7224 */ /* 0x000fe200078e0062 */
[----:B------:R-:W-:Y:S01]  /*12560*/  HMMA.16816.F32 R184, R4, R42, R16 ;  /* 0x0000002a04b8723c */ /* 0x000fe20000001810 */
[----:B------:R-:W4:Y:S01]  /*12570*/  LDSM.16.MT88.4 R40, [R191+0x4800] ;  /* 0x00480000bf28783b */ /* 0x000f220000004200 */
[----:B------:R-:W-:-:S06]  /*12580*/  IMAD.MOV.U32 R45, RZ, RZ, R97 ;  /* 0x000000ffff2d7224 */ /* 0x000fcc00078e0061 */
[----:B------:R-:W-:Y:S08]  /*12590*/  HMMA.16816.F32 R28, R8, R70, RZ ;  /* 0x00000046081c723c */ /* 0x000ff000000018ff */
[C---:B-1----:R-:W-:Y:S08]  /*125a0*/  HMMA.16816.F32 R172, R4.reuse, R36, R24 ;  /* 0x0000002404ac723c */ /* 0x042ff00000001818 */
[C---:B------:R-:W-:Y:S01]  /*125b0*/  HMMA.16816.F32 R168, R4.reuse, R38, R20 ;  /* 0x0000002604a8723c */ /* 0x040fe20000001814 */
[----:B------:R-:W1:Y:S07]  /*125c0*/  LDSM.16.MT88.4 R36, [R190+0x5000] ;  /* 0x00500000be24783b */ /* 0x000e6e0000004200 */
[----:B------:R-:W-:Y:S08]  /*125d0*/  HMMA.16816.F32 R180, R4, R72, R12 ;  /* 0x0000004804b4723c */ /* 0x000ff0000000180c */
[C---:B------:R-:W-:Y:S08]  /*125e0*/  HMMA.16816.F32 R16, R8.reuse, R76, RZ ;  /* 0x0000004c0810723c */ /* 0x040ff000000018ff */
[----:B------:R-:W-:Y:S08]  /*125f0*/  HMMA.16816.F32 R12, R8, R78, RZ ;  /* 0x0000004e080c723c */ /* 0x000ff000000018ff */
[----:B------:R-:W-:Y:S01]  /*12600*/  HMMA.16816.F32 R96, R4, R74, R28 ;  /* 0x0000004a0460723c */ /* 0x000fe2000000181c */
[----:B------:R-:W5:Y:S04]  /*12610*/  LDSM.16.MT88.4 R28, [R191+0x5000] ;  /* 0x00500000bf1c783b */ /* 0x000f680000004200 */
[----:B------:R-:W-:Y:S03]  /*12620*/  LDSM.16.MT88.4 R72, [R190+0x4000] ;  /* 0x00400000be48783b */ /* 0x000fe60000004200 */
[C---:B---3--:R-:W-:Y:S08]  /*12630*/  HMMA.16816.F32 R24, R8.reuse, R32, RZ ;  /* 0x000000200818723c */ /* 0x048ff000000018ff */
[----:B------:R-:W-:Y:S01]  /*12640*/  HMMA.16816.F32 R20, R8, R34, RZ ;  /* 0x000000220814723c */ /* 0x000fe200000018ff */
[----:B------:R-:W3:Y:S07]  /*12650*/  LDSM.16.MT88.4 R32, [R193+0x4800] ;  /* 0x00480000c120783b */ /* 0x000eee0000004200 */
[C---:B--2---:R-:W-:Y:S08]  /*12660*/  HMMA.16816.F32 R112, R4.reuse, R48, R16 ;  /* 0x000000300470723c */ /* 0x044ff00000001810 */
[----:B------:R-:W-:Y:S01]  /*12670*/  HMMA.16816.F32 R104, R4, R50, R12 ;  /* 0x000000320468723c */ /* 0x000fe2000000180c */
[----:B------:R-:W-:Y:S07]  /*12680*/  LDSM.16.MT88.4 R48, [R191+0x2800] ;  /* 0x00280000bf30783b */ /* 0x000fee0000004200 */
[C---:B----4-:R-:W-:Y:S08]  /*12690*/  HMMA.16816.F32 R16, R8.reuse, R40, RZ ;  /* 0x000000280810723c */ /* 0x050ff000000018ff */
[----:B------:R-:W-:Y:S01]  /*126a0*/  HMMA.16816.F32 R12, R8, R42, RZ ;  /* 0x0000002a080c723c */ /* 0x000fe200000018ff */
[----:B------:R-:W-:Y:S07]  /*126b0*/  LDSM.16.MT88.4 R40, [R190+0x2800] ;  /* 0x00280000be28783b */ /* 0x000fee0000004200 */
[C---:B-1----:R-:W-:Y:S01]  /*126c0*/  HMMA.16816.F32 R120, R4.reuse, R38, R20 ;  /* 0x000000260478723c */ /* 0x042fe20000001814 */
[----:B------:R-:W1:Y:S07]  /*126d0*/  LDSM.16.MT88.4 R20, [R193+0x5000] ;  /* 0x00500000c114783b */ /* 0x000e6e0000004200 */
[C---:B------:R-:W-:Y:S08]  /*126e0*/  HMMA.16816.F32 R100, R4.reuse, R36, R24 ;  /* 0x000000240464723c */ /* 0x040ff00000001818 */
[C---:B-----5:R-:W-:Y:S08]  /*126f0*/  HMMA.16816.F32 R108, R4.reuse, R28, R16 ;  /* 0x0000001c046c723c */ /* 0x060ff00000001810 */
[----:B------:R-:W-:Y:S08]  /*12700*/  HMMA.16816.F32 R24, R4, R30, R12 ;  /* 0x0000001e0418723c */ /* 0x000ff0000000180c */
[C---:B---3--:R-:W-:Y:S08]  /*12710*/  HMMA.16816.F32 R16, R8.reuse, R32, RZ ;  /* 0x000000200810723c */ /* 0x048ff000000018ff */
[----:B------:R-:W-:Y:S01]  /*12720*/  HMMA.16816.F32 R12, R8, R34, RZ ;  /* 0x00000022080c723c */ /* 0x000fe200000018ff */
[----:B------:R-:W-:Y:S11]  /*12730*/  LDSM.16.MT88.4 R32, [R192+0x1000] ;  /* 0x00100000c020783b */ /* 0x000ff60000004200 */
[----:B------:R-:W-:Y:S04]  /*12740*/  @!UPT UIADD3 URZ, URZ, URZ, URZ ;  /* 0x0000003f3f3ff290 */ /* 0x000fe8000fffe03f */
[C---:B-1----:R-:W-:Y:S08]  /*12750*/  HMMA.16816.F32 R116, R4.reuse, R20, R16 ;  /* 0x000000140474723c */ /* 0x042ff00000001810 */
[----:B------:R-:W-:Y:S01]  /*12760*/  HMMA.16816.F32 R20, R4, R22, R12 ;  /* 0x000000160414723c */ /* 0x000fe2000000180c */
[----:B------:R-:W1:Y:S07]  /*12770*/  LDSM.16.MT88.4 R12, [R192+0x4800] ;  /* 0x00480000c00c783b */ /* 0x000e6e0000004200 */
[C---:B-1----:R-:W-:Y:S08]  /*12780*/  HMMA.16816.F32 R16, R8.reuse, R12, RZ ;  /* 0x0000000c0810723c */ /* 0x042ff000000018ff */
[----:B------:R-:W-:Y:S01]  /*12790*/  HMMA.16816.F32 R8, R8, R14, RZ ;  /* 0x0000000e0808723c */ /* 0x000fe200000018ff */
[----:B------:R-:W1:Y:S11]  /*127a0*/  LDSM.16.MT88.4 R12, [R192+0x5000] ;  /* 0x00500000c00c783b */ /* 0x000e760000004200 */
[----:B------:R-:W-:Y:S04]  /*127b0*/  @!UPT UIADD3 URZ, URZ, URZ, URZ ;  /* 0x0000003f3f3ff290 */ /* 0x000fe8000fffe03f */
[C---:B-1----:R-:W-:Y:S01]  /*127c0*/  HMMA.16816.F32 R124, R4.reuse, R12, R16 ;  /* 0x0000000c047c723c */ /* 0x042fe20000001810 */
[----:B------:R1:W-:Y:S07]  /*127d0*/  MUFU.EX2 R12, R3 ;  /* 0x00000003000c7308 */ /* 0x0003ee0000000800 */
[----:B------:R-:W-:Y:S01]  /*127e0*/  HMMA.16816.F32 R16, R4, R14, R8 ;  /* 0x0000000e0410723c */ /* 0x000fe20000001808 */
[----:B------:R-:W-:Y:S01]  /*127f0*/  LDSM.16.MT88.4 R8, [R192+0x5800] ;  /* 0x00580000c008783b */ /* 0x000fe20000004200 */
[----:B-1----:R-:W-:-:S04]  /*12800*/  FFMA.FTZ R3, R93, c[0x0][0x2d0], -R2 ;  /* 0x0000b4005d037a23 */ /* 0x002fc80000010802 */
[----:B------:R1:W2:Y:S02]  /*12810*/  MUFU.EX2 R13, R3 ;  /* 0x00000003000d7308 */ /* 0x0002a40000000800 */
[--C-:B-1----:R-:W-:Y:S01]  /*12820*/  FFMA.FTZ R3, R92, c[0x0][0x2d0], -R2.reuse ;  /* 0x0000b4005c037a23 */ /* 0x102fe20000010802 */
[----:B--2---:R-:W-:Y:S01]  /*12830*/  F2FP.PACK_AB R128, R13, R12 ;  /* 0x0000000c0d80723e */ /* 0x004fe200000000ff */
[----:B------:R-:W-:-:S04]  /*12840*/  FFMA.FTZ R2, R91, c[0x0][0x2d0], -R2 ;  /* 0x0000b4005b027a23 */ /* 0x000fc80000010802 */
[----:B------:R1:W-:Y:S08]  /*12850*/  MUFU.EX2 R15, R3 ;  /* 0x00000003000f7308 */ /* 0x0003f00000000800 */
[----:B------:R2:W3:Y:S01]  /*12860*/  MUFU.EX2 R14, R2 ;  /* 0x00000002000e7308 */ /* 0x0004e20000000800 */
[----:B-1----:R-:W-:Y:S02]  /*12870*/  FADD.FTZ R3, R84, R83 ;  /* 0x0000005354037221 */ /* 0x002fe40000010000 */
[----:B--2---:R-:W-:Y:S01]  /*12880*/  FFMA.FTZ R2, R90, c[0x0][0x2d0], -R0 ;  /* 0x0000b4005a027a23 */ /* 0x004fe20000010800 */
[----:B---3--:R-:W-:-:S04]  /*12890*/  F2FP.PACK_AB R130, R14, R15 ;  /* 0x0000000f0e82723e */ /* 0x008fc800000000ff */
[----:B------:R1:W-:Y:S02]  /*128a0*/  MUFU.EX2 R7, R2 ;  /* 0x0000000200077308 */ /* 0x0003e40000000800 */
[----:B-1----:R-:W-:-:S06]  /*128b0*/  FFMA.FTZ R2, R89, c[0x0][0x2d0], -R0 ;  /* 0x0000b40059027a23 */ /* 0x002fcc0000010800 */
[----:B------:R1:W2:Y:S02]  /*128c0*/  MUFU.EX2 R6, R2 ;  /* 0x0000000200067308 */ /* 0x0002a40000000800 */
[--C-:B-1----:R-:W-:Y:S01]  /*128d0*/  FFMA.FTZ R2, R88, c[0x0][0x2d0], -R0.reuse ;  /* 0x0000b40058027a23 */ /* 0x102fe20000010800 */
[----:B--2---:R-:W-:Y:S01]  /*128e0*/  F2FP.PACK_AB R129, R6, R7 ;  /* 0x000000070681723e */ /* 0x004fe200000000ff */
[----:B------:R-:W-:Y:S01]  /*128f0*/  FFMA.FTZ R0, R87, c[0x0][0x2d0], -R0 ;  /* 0x0000b40057007a23 */ /* 0x000fe20000010800 */
[----:B------:R-:W-:Y:S03]  /*12900*/  LDSM.16.MT88.4 R88, [R193+0x4000] ;  /* 0x00400000c158783b */ /* 0x000fe60000004200 */
[----:B------:R1:W-:Y:S08]  /*12910*/  MUFU.EX2 R5, R2 ;  /* 0x0000000200057308 */ /* 0x0003f00000000800 */
[----:B------:R2:W3:Y:S01]  /*12920*/  MUFU.EX2 R4, R0 ;  /* 0x0000000000047308 */ /* 0x0004e20000000800 */
[----:B-1----:R-:W-:-:S02]  /*12930*/  FADD.FTZ R2, R82, R81 ;  /* 0x0000005152027221 */ /* 0x002fc40000010000 */
[----:B--2---:R-:W-:Y:S01]  /*12940*/  FADD.FTZ R0, R86, R3 ;  /* 0x0000000356007221 */ /* 0x004fe20000010000 */
[----:B---3--:R-:W-:Y:S01]  /*12950*/  F2FP.PACK_AB R131, R4, R5 ;  /* 0x000000050483723e */ /* 0x008fe200000000ff */
[----:B------:R-:W-:Y:S02]  /*12960*/  FADD.FTZ R3, R80, R2 ;  /* 0x0000000250037221 */ /* 0x000fe40000010000 */
[----:B------:R-:W1:Y:S01]  /*12970*/  LDSM.16.MT88.4 R80, [R191+0x4000] ;  /* 0x00400000bf50783b */ /* 0x000e620000004200 */
[----:B------:R-:W-:Y:S02]  /*12980*/  FADD.FTZ R2, R85, R0 ;  /* 0x0000000055027221 */ /* 0x000fe40000010000 */
[----:B------:R-:W-:Y:S01]  /*12990*/  FADD.FTZ R0, R203, R3 ;  /* 0x00000003cb007221 */ /* 0x000fe20000010000 */
[----:B------:R-:W-:Y:S03]  /*129a0*/  HMMA.16816.F32 R28, R128, R32, R248 ;  /* 0x00000020801c723c */ /* 0x000fe600000018f8 */
[----:B------:R-:W-:-:S04]  /*129b0*/  FADD.FTZ R0, R201, R0 ;  /* 0x00000000c9007221 */ /* 0x000fc80000010000 */
[----:B------:R-:W-:Y:S01]  /*129c0*/  IMAD.MOV.U32 R250, RZ, RZ, R95 ;  /* 0x000000fffffa7224 */ /* 0x000fe200078e005f */
[C---:B------:R-:W-:Y:S01]  /*129d0*/  HMMA.16816.F32 R164, R128.reuse, R160, R164 ;  /* 0x000000a080a4723c */ /* 0x040fe200000018a4 */
[----:B------:R-:W-:Y:S02]  /*129e0*/  IMAD.MOV.U32 R251, RZ, RZ, R69 ;  /* 0x000000fffffb7224 */ /* 0x000fe400078e0045 */
[----:B------:R-:W-:Y:S02]  /*129f0*/  FADD.FTZ R2, R250, R2 ;  /* 0x00000002fa027221 */ /* 0x000fe40000010000 */
[----:B------:R-:W-:Y:S01]  /*12a00*/  FADD.FTZ R0, R199, R0 ;  /* 0x00000000c7007221 */ /* 0x000fe20000010000 */
[----:B------:R-:W-:Y:S01]  /*12a10*/  IADD3 R201, R251, -0x2, RZ ;  /* 0xfffffffefbc97810 */ /* 0x000fe20007ffe0ff */
[----:B------:R-:W-:Y:S01]  /*12a20*/  FADD.FTZ R2, R252, R2 ;  /* 0x00000002fc027221 */ /* 0x000fe20000010000 */
[----:B------:R-:W-:Y:S01]  /*12a30*/  HMMA.16816.F32 R156, R128, R152, R156 ;  /* 0x00000098809c723c */ /* 0x000fe2000000189c */
[----:B------:R-:W-:Y:S01]  /*12a40*/  FADD.FTZ R0, R198, R0 ;  /* 0x00000000c6007221 */ /* 0x000fe20000010000 */
[----:B------:R-:W-:Y:S01]  /*12a50*/  ISETP.GE.AND P0, PT, R201, R219, PT ;  /* 0x000000dbc900720c */ /* 0x000fe20003f06270 */
        /* <DEDUP_REMOVED lines=9> */
[----:B------:R-:W2:Y:S01]  /*12af0*/  LDSM.16.MT88.4 R144, [R193+0x1000] ;  /* 0x00100000c190783b */ /* 0x000ea20000004200 */
[----:B------:R-:W-:-:S02]  /*12b00*/  FADD.FTZ R0, R5, R0 ;  /* 0x0000000005007221 */ /* 0x000fc40000010000 */
[----:B------:R-:W-:Y:S02]  /*12b10*/  FADD.FTZ R2, R15, R2 ;  /* 0x000000020f027221 */ /* 0x000fe40000010000 */
[----:B------:R-:W-:Y:S02]  /*12b20*/  FADD.FTZ R205, R4, R0 ;  /* 0x0000000004cd7221 */ /* 0x000fe40000010000 */
[----:B-1----:R-:W-:Y:S01]  /*12b30*/  HMMA.16816.F32 R76, R128, R80, R180 ;  /* 0x00000050804c723c */ /* 0x002fe200000018b4 */
[----:B------:R-:W-:-:S07]  /*12b40*/  FADD.FTZ R204, R14, R2 ;  /* 0x000000020ecc7221 */ /* 0x000fce0000010000 */
[C---:B------:R-:W-:Y:S01]  /*12b50*/  HMMA.16816.F32 R80, R128.reuse, R82, R96 ;  /* 0x000000528050723c */ /* 0x040fe20000001860 */
[----:B------:R-:W1:Y:S07]  /*12b60*/  LDSM.16.MT88.4 R96, [R192+0x4000] ;  /* 0x00400000c060783b */ /* 0x000e6e0000004200 */
[C---:B------:R-:W-:Y:S08]  /*12b70*/  HMMA.16816.F32 R44, R128.reuse, R48, R232 ;  /* 0x00000030802c723c */ /* 0x040ff000000018e8 */
[C---:B------:R-:W-:Y:S01]  /*12b80*/  HMMA.16816.F32 R48, R128.reuse, R50, R56 ;  /* 0x000000328030723c */ /* 0x040fe20000001838 */
[----:B------:R-:W3:Y:S07]  /*12b90*/  LDSM.16.MT88.4 R56, [R193+0x2800] ;  /* 0x00280000c138783b */ /* 0x000eee0000004200 */
[C---:B------:R-:W-:Y:S08]  /*12ba0*/  HMMA.16816.F32 R36, R128.reuse, R40, R244 ;  /* 0x000000288024723c */ /* 0x040ff000000018f4 */
[C---:B--2---:R-:W-:Y:S08]  /*12bb0*/  HMMA.16816.F32 R148, R128.reuse, R144, R148 ;  /* 0x000000908094723c */ /* 0x044ff00000001894 */
[C---:B------:R-:W-:Y:S08]  /*12bc0*/  HMMA.16816.F32 R144, R128.reuse, R146, R52 ;  /* 0x000000928090723c */ /* 0x040ff00000001834 */
[C---:B-1----:R-:W-:Y:S01]  /*12bd0*/  HMMA.16816.F32 R92, R128.reuse, R96, R112 ;  /* 0x00000060805c723c */ /* 0x042fe20000001870 */
[----:B------:R-:W1:Y:S07]  /*12be0*/  LDSM.16.MT88.4 R112, [R191+0x5800] ;  /* 0x00580000bf70783b */ /* 0x000e6e0000004200 */
[C---:B------:R-:W-:Y:S01]  /*12bf0*/  HMMA.16816.F32 R96, R128.reuse, R98, R104 ;  /* 0x000000628060723c */ /* 0x040fe20000001868 */
[----:B------:R-:W2:Y:S07]  /*12c00*/  LDSM.16.MT88.4 R104, [R190+0x5800] ;  /* 0x00580000be68783b */ /* 0x000eae0000004200 */
[C---:B---3--:R-:W-:Y:S08]  /*12c10*/  HMMA.16816.F32 R52, R128.reuse, R56, R228 ;  /* 0x000000388034723c */ /* 0x048ff000000018e4 */
[C---:B------:R-:W-:Y:S08]  /*12c20*/  HMMA.16816.F32 R60, R128.reuse, R64, R60 ;  /* 0x00000040803c723c */ /* 0x040ff0000000183c */
[C---:B------:R-:W-:Y:S08]  /*12c30*/  HMMA.16816.F32 R68, R128.reuse, R72, R224 ;  /* 0x000000488044723c */ /* 0x040ff000000018e0 */
[C---:B------:R-:W-:Y:S08]  /*12c40*/  HMMA.16816.F32 R84, R128.reuse, R88, R172 ;  /* 0x000000588054723c */ /* 0x040ff000000018ac */
[C---:B-1----:R-:W-:Y:S08]  /*12c50*/  HMMA.16816.F32 R108, R128.reuse, R112, R108 ;  /* 0x00000070806c723c */ /* 0x042ff0000000186c */
[C---:B--2---:R-:W-:Y:S08]  /*12c60*/  HMMA.16816.F32 R100, R128.reuse, R104, R100 ;  /* 0x000000688064723c */ /* 0x044ff00000001864 */
[C---:B------:R-:W-:Y:S01]  /*12c70*/  HMMA.16816.F32 R104, R128.reuse, R106, R120 ;  /* 0x0000006a8068723c */ /* 0x040fe20000001878 */
[----:B------:R-:W1:Y:S07]  /*12c80*/  LDSM.16.MT88.4 R120, [R193+0x5800] ;  /* 0x00580000c178783b */ /* 0x000e6e0000004200 */
[C---:B------:R-:W-:Y:S08]  /*12c90*/  HMMA.16816.F32 R32, R128.reuse, R34, R236 ;  /* 0x000000228020723c */ /* 0x040ff000000018ec */
[C---:B------:R-:W-:Y:S08]  /*12ca0*/  HMMA.16816.F32 R40, R128.reuse, R42, R240 ;  /* 0x0000002a8028723c */ /* 0x040ff000000018f0 */
[C---:B------:R-:W-:Y:S08]  /*12cb0*/  HMMA.16816.F32 R56, R128.reuse, R58, R220 ;  /* 0x0000003a8038723c */ /* 0x040ff000000018dc */
        /* <DEDUP_REMOVED lines=8> */
[----:B------:R-:W-:Y:S07]  /*12d40*/  @!UPT UIADD3 URZ, URZ, URZ, URZ ;  /* 0x0000003f3f3ff290 */ /* 0x000fee000fffe03f */
[----:B------:R-:W-:Y:S11]  /*12d50*/  @!P0 BRA `(.L_x_1479) ;  /* 0x000029d000008947 */ /* 0x000ff60003800000 */
[----:B------:R-:W1:Y:S01]  /*12d60*/  S2R R251, SR_TID.X ;  /* 0x0000000000fb7919 */ /* 0x000e620000002100 */
[----:B------:R-:W-:Y:S01]  /*12d70*/  LOP3.LUT P0, RZ, R216, 0x2, RZ, 0xc0, !PT ;  /* 0x00000002d8ff7812 */ /* 0x000fe2000780c0ff */
[----:B------:R-:W-:Y:S01]  /*12d80*/  IMAD.MOV.U32 R220, RZ, RZ, c[0x0][0x208] ;  /* 0x00008200ffdc7624 */ /* 0x000fe200078e00ff */
[----:B------:R-:W-:Y:S01]  /*12d90*/  LOP3.LUT R207, R207, 0xffffffef, RZ, 0xc0, !PT ;  /* 0xffffffefcfcf7812 */ /* 0x000fe200078ec0ff */
[----:B------:R-:W-:Y:S01]  /*12da0*/  IMAD.MOV.U32 R221, RZ, RZ, c[0x0][0x20c] ;  /* 0x00008300ffdd7624 */ /* 0x000fe200078e00ff */
[----:B------:R-:W-:-:S02]  /*12db0*/  ISETP.GE.AND P1, PT, R209, c[0x0][0x1d4], PT ;  /* 0x00007500d1007a0c */ /* 0x000fc40003f26270 */
[----:B------:R-:W-:Y:S02]  /*12dc0*/  ISETP.GE.AND P6, PT, R133, c[0x0][0x1d4], PT ;  /* 0x0000750085007a0c */ /* 0x000fe40003fc6270 */
[----:B------:R-:W-:-:S05]  /*12dd0*/  ISETP.GE.AND P5, PT, R134, c[0x0][0x1d4], PT ;  /* 0x0000750086007a0c */ /* 0x000fca0003fa6270 */
[----:B------:R-:W-:Y:S02]  /*12de0*/  @P0 LOP3.LUT R207, R207, 0x10, RZ, 0xfc, !PT ;  /* 0x00000010cfcf0812 */ /* 0x000fe400078efcff */
[----:B------:R-:W-:Y:S02]  /*12df0*/  ISETP.GE.AND P0, PT, R208, c[0x0][0x1d4], PT ;  /* 0x00007500d0007a0c */ /* 0x000fe40003f06270 */
[----:B------:R-:W-:Y:S02]  /*12e00*/  LOP3.LUT R207, R207, 0xfffffffb, RZ, 0xc0, !PT ;  /* 0xfffffffbcfcf7812 */ /* 0x000fe400078ec0ff */
[----:B-1----:R-:W-:-:S13]  /*12e10*/  ISETP.GT.AND P2, PT, R251, 0x7f, PT ;  /* 0x0000007ffb00780c */ /* 0x002fda0003f44270 */
[----:B------:R-:W-:-:S04]  /*12e20*/  @P2 LOP3.LUT R207, R207, 0x4, RZ, 0xfc, !PT ;  /* 0x00000004cfcf2812 */ /* 0x000fc800078efcff */
[----:B------:R-:W-:-:S04]  /*12e30*/  LOP3.LUT R207, R207, 0xfffffffd, RZ, 0xc0, !PT ;  /* 0xfffffffdcfcf7812 */ /* 0x000fc800078ec0ff */
[----:B------:R-:W-:-:S04]  /*12e40*/  @P1 LOP3.LUT R207, R207, 0x2, RZ, 0xfc, !PT ;  /* 0x00000002cfcf1812 */ /* 0x000fc800078efcff */
[----:B------:R-:W-:-:S04]  /*12e50*/  LOP3.LUT R207, R207, 0xfffffffe, RZ, 0xc0, !PT ;  /* 0xfffffffecfcf7812 */ /* 0x000fc800078ec0ff */
[----:B------:R-:W-:Y:S02]  /*12e60*/  @P0 LOP3.LUT R207, R207, 0x1, RZ, 0xfc, !PT ;  /* 0x00000001cfcf0812 */ /* 0x000fe400078efcff */
[----:B------:R-:W-:Y:S02]  /*12e70*/  LOP3.LUT P0, RZ, R216, 0x4, RZ, 0xc0, !PT ;  /* 0x00000004d8ff7812 */ /* 0x000fe4000780c0ff */
[----:B------:R-:W-:-:S11]  /*12e80*/  LOP3.LUT R207, R207, 0xfffffff7, RZ, 0xc0, !PT ;  /* 0xfffffff7cfcf7812 */ /* 0x000fd600078ec0ff */
[----:B------:R-:W-:Y:S02]  /*12e90*/  @P0 LOP3.LUT R207, R207, 0x8, RZ, 0xfc, !PT ;  /* 0x00000008cfcf0812 */ /* 0x000fe400078efcff */
.L_x_1482:
[----:B------:R-:W-:Y:S04]  /*12ea0*/  DEPBAR.LE SB0, 0x0 ;  /* 0x000080000000791a */ /* 0x000fe80000000000 */
[----:B------:R-:W-:Y:S01]  /*12eb0*/  WARPSYNC 0xffffffff ;  /* 0xffffffff00007948 */ /* 0x000fe20003800000 */
[----:B------:R-:W-:Y:S01]  /*12ec0*/  BAR.SYNC.DEFER_BLOCKING 0x0 ;  /* 0x0000000000007b1d */ /* 0x000fe20000010000 */
[----:B------:R-:W-:Y:S01]  /*12ed0*/  SHF.R.S32.HI R0, RZ, 0x1f, R201 ;  /* 0x0000001fff007819 */ /* 0x000fe200000114c9 */
[----:B------:R-:W-:Y:S01]  /*12ee0*/  IMAD.WIDE.U32 R2, R201, c[0x0][0x208], RZ ;  /* 0x00008200c9027a25 */ /* 0x000fe200078e00ff */
[----:B------:R-:W-:Y:S02]  /*12ef0*/  LOP3.LUT P4, RZ, R216, 0x2, RZ, 0xc0, !PT ;  /* 0x00000002d8ff7812 */ /* 0x000fe4000788c0ff */
[C---:B------:R-:W-:Y:S01]  /*12f00*/  LOP3.LUT P3, RZ, R207.reuse, 0x1, RZ, 0xc0, !PT ;  /* 0x00000001cfff7812 */ /* 0x040fe2000786c0ff */
[----:B------:R-:W-:Y:S01]  /*12f10*/  IMAD R0, R0, c[0x0][0x208], RZ ;  /* 0x0000820000007a24 */ /* 0x000fe200078e02ff */
[----:B------:R-:W-:Y:S01]  /*12f20*/  LOP3.LUT P1, RZ, R207, 0x2, RZ, 0xc0, !PT ;  /* 0x00000002cfff7812 */ /* 0x000fe2000782c0ff */
[----:B------:R-:W-:Y:S02]  /*12f30*/  IMAD.MOV.U32 R132, RZ, RZ, R137 ;  /* 0x000000ffff847224 */ /* 0x000fe400078e0089 */
[----:B------:R-:W-:Y:S04]  /*12f40*/  IMAD R0, R201, c[0x0][0x20c], R0 ;  /* 0x00008300c9007a24 */ /* 0x000fe800078e0200 */
[----:B------:R-:W-:Y:S02]  /*12f50*/  IMAD.IADD R0, R3, 0x1, R0 ;  /* 0x0000000103007824 */ /* 0x000fe400078e0200 */
[----:B------:R-:W-:Y:S04]  /*12f60*/  IMAD.WIDE.U32 R2, R2, 0x30, RZ ;  /* 0x0000003002027825 */ /* 0x000fe800078e00ff */
[----:B------:R-:W-:Y:S01]  /*12f70*/  IMAD R0, R0, 0x30, RZ ;  /* 0x0000003000007824 */ /* 0x000fe200078e02ff */
[----:B------:R-:W-:Y:S03]  /*12f80*/  LDSM.16.M88.4 R24, [R194] ;  /* 0x00000000c218783b */ /* 0x000fe60000000200 */
[----:B------:R-:W-:Y:S01]  /*12f90*/  IMAD.IADD R0, R3, 0x1, R0 ;  /* 0x0000000103007824 */ /* 0x000fe200078e0200 */
[-C--:B------:R-:W-:Y:S01]  /*12fa0*/  IADD3 R3, P0, R212, R2.reuse, RZ ;  /* 0x00000002d4037210 */ /* 0x080fe20007f1e0ff */
[----:B------:R-:W-:Y:S01]  /*12fb0*/  BSSY B0, `(.L_x_1480) ;  /* 0x00000e7000007945 */ /* 0x000fe20003800000 */
[----:B------:R-:W1:Y:S03]  /*12fc0*/  S2R R4, SR_TID.X ;  /* 0x0000000000047919 */ /* 0x000e660000002100 */
[----:B------:R-:W-:Y:S01]  /*12fd0*/  IMAD.X R6, R0, 0x1, R215, P0 ;  /* 0x0000000100067824 */ /* 0x000fe200000e06d7 */
[----:B------:R-:W2:Y:S04]  /*12fe0*/  LDSM.16.M88.4 R8, [R188] ;  /* 0x00000000bc08783b */ /* 0x000ea80000000200 */
[----:B------:R-:W3:Y:S04]  /*12ff0*/  LDSM.16.M88.4 R16, [R188+0x800] ;  /* 0x00080000bc10783b */ /* 0x000ee80000000200 */
[----:B------:R-:W4:Y:S04]  /*13000*/  LDSM.16.M88.4 R168, [R188+0x1000] ;  /* 0x00100000bca8783b */ /* 0x000f280000000200 */
[----:B------:R-:W-:Y:S01]  /*13010*/  LDSM.16.M88.4 R172, [R195] ;  /* 0x00000000c3ac783b */ /* 0x000fe20000000200 */
[----:B-1----:R-:W-:Y:S11]  /*13020*/  ISETP.GT.AND P2, PT, R4, 0x7f, PT ;  /* 0x0000007f0400780c */ /* 0x002ff60003f44270 */
[----:B------:R-:W-:Y:S02]  /*13030*/  @!UPT UIADD3 URZ, URZ, URZ, URZ ;  /* 0x0000003f3f3ff290 */ /* 0x000fe4000fffe03f */
[C---:B------:R-:W-:Y:S04]  /*13040*/  @!P2 LEA R5, P0, R220.reuse, R2, 0x5 ;  /* 0x00000002dc05a211 */ /* 0x040fe800078028ff */
[----:B------:R-:W-:Y:S02]  /*13050*/  @!P2 LEA.HI.X R4, R220, R0, R221, 0x5, P0 ;  /* 0x00000000dc04a211 */ /* 0x000fe400000f2cdd */
[C---:B------:R-:W-:Y:S04]  /*13060*/  LEA R2, P0, R3.reuse, c[0x0][0x1f8], 0x1 ;  /* 0x00007e0003027a11 */ /* 0x040fe800078008ff */
[----:B------:R-:W-:Y:S02]  /*13070*/  LEA.HI.X R3, R3, c[0x0][0x1fc], R6, 0x1, P0 ;  /* 0x00007f0003037a11 */ /* 0x000fe400000f0c06 */
[----:B------:R-:W-:Y:S05]  /*13080*/  @!P2 IADD3 R0, P0, R5, R212, RZ ;  /* 0x000000d40500a210 */ /* 0x000fea0007f1e0ff */
[----:B------:R-:W-:Y:S01]  /*13090*/  @!P2 IMAD.X R4, R4, 0x1, R215, P0 ;  /* 0x000000010404a824 */ /* 0x000fe200000e06d7 */
[C---:B------:R-:W-:Y:S04]  /*130a0*/  @!P2 LEA R198, P0, R0.reuse, c[0x0][0x1f8], 0x1 ;  /* 0x00007e0000c6aa11 */ /* 0x040fe800078008ff */
[----:B------:R-:W-:Y:S02]  /*130b0*/  @!P2 LEA.HI.X R199, R0, c[0x0][0x1fc], R4, 0x1, P0 ;  /* 0x00007f0000c7aa11 */ /* 0x000fe400000f0c04 */
[C---:B--2---:R-:W-:Y:S03]  /*130c0*/  HMMA.16816.F32 R4, R24.reuse, R8, RZ ;  /* 0x000000081804723c */ /* 0x044fe600000018ff */
[C---:B------:R-:W-:Y:S02]  /*130d0*/  IADD3 R0, R188.reuse, 0x20, RZ ;  /* 0x00000020bc007810 */ /* 0x040fe40007ffe0ff */
[C---:B------:R-:W-:Y:S02]  /*130e0*/  @P4 IADD3 R0, R188.reuse, -0x20, RZ ;  /* 0xffffffe0bc004810 */ /* 0x040fe40007ffe0ff */
[----:B------:R-:W-:Y:S01]  /*130f0*/  ISETP.GT.AND P4, PT, R201, R219, PT ;  /* 0x000000dbc900720c */ /* 0x000fe20003f84270 */
[C---:B------:R-:W-:Y:S02]  /*13100*/  HMMA.16816.F32 R8, R24.reuse, R10, RZ ;  /* 0x0000000a1808723c */ /* 0x040fe400000018ff */
[----:B------:R-:W1:Y:S04]  /*13110*/  LDSM.16.M88.4 R176, [R0] ;  /* 0x0000000000b0783b */ /* 0x000e680000000200 */
[----:B------:R-:W2:Y:S02]  /*13120*/  LDSM.16.M88.4 R180, [R0+0x800] ;  /* 0x0008000000b4783b */ /* 0x000ea40000000200 */
[C---:B---3--:R-:W-:Y:S02]  /*13130*/  HMMA.16816.F32 R12, R24.reuse, R16, RZ ;  /* 0x00000010180c723c */ /* 0x048fe400000018ff */
[----:B------:R3:W5:Y:S04]  /*13140*/  LDSM.16.M88.4 R184, [R0+0x1000] ;  /* 0x0010000000b8783b */ /* 0x0007680000000200 */
[----:B------:R-:W-:Y:S01]  /*13150*/  @!PT LDS RZ, [RZ] ;  /* 0x00000000fffff984 */ /* 0x000fe20000000800 */
[----:B------:R-:W-:Y:S01]  /*13160*/  @!PT LDS RZ, [RZ] ;  /* 0x00000000fffff984 */ /* 0x000fe20000000800 */
[----:B------:R-:W-:Y:S01]  /*13170*/  @!PT LDS RZ, [RZ] ;  /* 0x00000000fffff984 */ /* 0x000fe20000000800 */
[----:B------:R1:W-:Y:S02]  /*13180*/  LDGSTS.E.BYPASS.LTC128B.128 [R200+0x4080], [R2.64], !P5 ;  /* 0x0408000002c87fae */ /* 0x0003e4000e901d46 */
[C---:B------:R-:W-:Y:S02]  /*13190*/  HMMA.16816.F32 R16, R24.reuse, R18, RZ ;  /* 0x000000121810723c */ /* 0x040fe400000018ff */
[----:B------:R2:W-:Y:S04]  /*131a0*/  LDGSTS.E.BYPASS.LTC128B.128 [R200+0x5880], [R2.64+0x80], !P6 ;  /* 0x0588008002c87fae */ /* 0x0005e8000f101d46 */
[----:B------:R2:W-:Y:S02]  /*131b0*/  LDGSTS.E.BYPASS.LTC128B.128 [R200+0x7080], [R2.64+0x100], !P3 ;  /* 0x0708010002c87fae */ /* 0x0005e4000d901d46 */
[C---:B----4-:R-:W-:Y:S02]  /*131c0*/  HMMA.16816.F32 R20, R24.reuse, R168, RZ ;  /* 0x000000a81814723c */ /* 0x050fe400000018ff */
[----:B------:R4:W-:Y:S04]  /*131d0*/  LDGSTS.E.BYPASS.LTC128B.128 [R200+0x8880], [R2.64+0x180], !P1 ;  /* 0x0888018002c87fae */ /* 0x0009e8000c901d46 */
[----:B------:R4:W-:Y:S02]  /*131e0*/  @!P2 LDGSTS.E.BYPASS.LTC128B.128 [R202+0x5080], [R198.64], !P5 ;  /* 0x05080000c6caafae */ /* 0x0009e4000e901d46 */
[----:B------:R-:W-:Y:S01]  /*131f0*/  HMMA.16816.F32 R24, R24, R170, RZ ;  /* 0x000000aa1818723c */ /* 0x000fe200000018ff */
[----:B---3--:R-:W-:Y:S01]  /*13200*/  IADD3 R0, R188, 0x40, RZ ;  /* 0x00000040bc007810 */ /* 0x008fe20007ffe0ff */
[----:B------:R4:W-:Y:S04]  /*13210*/  @!P2 LDGSTS.E.BYPASS.LTC128B.128 [R202+0x6880], [R198.64+0x80], !P6 ;  /* 0x06880080c6caafae */ /* 0x0009e8000f101d46 */
[----:B------:R4:W-:Y:S02]  /*13220*/  @!P2 LDGSTS.E.BYPASS.LTC128B.128 [R202+0x8080], [R198.64+0x100], !P3 ;  /* 0x08080100c6caafae */ /* 0x0009e4000d901d46 */
[C---:B-1----:R-:W-:Y:S02]  /*13230*/  HMMA.16816.F32 R4, R172.reuse, R176, R4 ;  /* 0x000000b0ac04723c */ /* 0x042fe40000001804 */
[----:B------:R4:W-:Y:S03]  /*13240*/  @!P2 LDGSTS.E.BYPASS.LTC128B.128 [R202+0x9880], [R198.64+0x180], !P1 ;  /* 0x09880180c6caafae */ /* 0x0009e6000c901d46 */
[----:B------:R-:W-:Y:S01]  /*13250*/  LOP3.LUT P1, RZ, R216, 0x4, RZ, 0xc0, !PT ;  /* 0x00000004d8ff7812 */ /* 0x000fe2000782c0ff */
[----:B------:R-:W-:Y:S02]  /*13260*/  LDSM.16.M88.4 R168, [R197] ;  /* 0x00000000c5a8783b */ /* 0x000fe40000000200 */
[C---:B------:R-:W-:Y:S02]  /*13270*/  HMMA.16816.F32 R8, R172.reuse, R178, R8 ;  /* 0x000000b2ac08723c */ /* 0x040fe40000001808 */
[----:B------:R-:W0:Y:S06]  /*13280*/  LDGDEPBAR ;  /* 0x00000000000079af */ /* 0x000e2c0000000000 */
[C---:B--2---:R-:W-:Y:S04]  /*13290*/  HMMA.16816.F32 R12, R172.reuse, R180, R12 ;  /* 0x000000b4ac0c723c */ /* 0x044fe8000000180c */
[----:B------:R-:W-:Y:S04]  /*132a0*/  @P1 IADD3 R0, R188, -0x40, RZ ;  /* 0xffffffc0bc001810 */ /* 0x000fe80007ffe0ff */
[C---:B------:R-:W-:Y:S01]  /*132b0*/  HMMA.16816.F32 R16, R172.reuse, R182, R16 ;  /* 0x000000b6ac10723c */ /* 0x040fe20000001810 */
[----:B------:R-:W1:Y:S04]  /*132c0*/  LDSM.16.M88.4 R176, [R0] ;  /* 0x0000000000b0783b */ /* 0x000e680000000200 */
[----:B------:R-:W-:Y:S03]  /*132d0*/  LDSM.16.M88.4 R180, [R0+0x1000] ;  /* 0x0010000000b4783b */ /* 0x000fe60000000200 */
[C---:B-----5:R-:W-:Y:S08]  /*132e0*/  HMMA.16816.F32 R20, R172.reuse, R184, R20 ;  /* 0x000000b8ac14723c */ /* 0x060ff00000001814 */
[----:B------:R-:W-:Y:S01]  /*132f0*/  HMMA.16816.F32 R24, R172, R186, R24 ;  /* 0x000000baac18723c */ /* 0x000fe20000001818 */
[----:B------:R-:W2:Y:S07]  /*13300*/  LDSM.16.M88.4 R172, [R0+0x800] ;  /* 0x0008000000ac783b */ /* 0x000eae0000000200 */
[C---:B-1----:R-:W-:Y:S08]  /*13310*/  HMMA.16816.F32 R4, R168.reuse, R176, R4 ;  /* 0x000000b0a804723c */ /* 0x042ff00000001804 */
[C---:B------:R-:W-:Y:S01]  /*13320*/  HMMA.16816.F32 R8, R168.reuse, R178, R8 ;  /* 0x000000b2a808723c */ /* 0x040fe20000001808 */
[----:B------:R-:W-:Y:S07]  /*13330*/  LDSM.16.M88.4 R176, [R143] ;  /* 0x000000008fb0783b */ /* 0x000fee0000000200 */
[C---:B--2---:R-:W-:Y:S08]  /*13340*/  HMMA.16816.F32 R12, R168.reuse, R172, R12 ;  /* 0x000000aca80c723c */ /* 0x044ff0000000180c */
[C---:B------:R-:W-:Y:S01]  /*13350*/  HMMA.16816.F32 R16, R168.reuse, R174, R16 ;  /* 0x000000aea810723c */ /* 0x040fe20000001810 */
[----:B------:R-:W1:Y:S07]  /*13360*/  LDSM.16.M88.4 R172, [R196] ;  /* 0x00000000c4ac783b */ /* 0x000e6e0000000200 */
[C---:B------:R-:W-:Y:S08]  /*13370*/  HMMA.16816.F32 R20, R168.reuse, R180, R20 ;  /* 0x000000b4a814723c */ /* 0x040ff00000001814 */
[----:B------:R-:W-:Y:S01]  /*13380*/  HMMA.16816.F32 R24, R168, R182, R24 ;  /* 0x000000b6a818723c */ /* 0x000fe20000001818 */
[----:B------:R-:W2:Y:S04]  /*13390*/  LDSM.16.M88.4 R168, [R143+0x800] ;  /* 0x000800008fa8783b */ /* 0x000ea80000000200 */
[----:B------:R-:W3:Y:S03]  /*133a0*/  LDSM.16.M88.4 R180, [R143+0x1000] ;  /* 0x001000008fb4783b */ /* 0x000ee60000000200 */
[C---:B-1----:R-:W-:Y:S08]  /*133b0*/  HMMA.16816.F32 R4, R172.reuse, R176, R4 ;  /* 0x000000b0ac04723c */ /* 0x042ff00000001804 */
[C---:B------:R-:W-:Y:S01]  /*133c0*/  HMMA.16816.F32 R8, R172.reuse, R178, R8 ;  /* 0x000000b2ac08723c */ /* 0x040fe20000001808 */
[----:B------:R-:W-:Y:S07]  /*133d0*/  LDSM.16.M88.4 R176, [R188+0x1800] ;  /* 0x00180000bcb0783b */ /* 0x000fee0000000200 */
[C---:B--2---:R-:W-:Y:S08]  /*133e0*/  HMMA.16816.F32 R12, R172.reuse, R168, R12 ;  /* 0x000000a8ac0c723c */ /* 0x044ff0000000180c */
[C---:B------:R-:W-:Y:S01]  /*133f0*/  HMMA.16816.F32 R16, R172.reuse, R170, R16 ;  /* 0x000000aaac10723c */ /* 0x040fe20000001810 */
[----:B------:R-:W1:Y:S07]  /*13400*/  LDSM.16.M88.4 R168, [R194+0x4000] ;  /* 0x00400000c2a8783b */ /* 0x000e6e0000000200 */
[C---:B---3--:R-:W-:Y:S08]  /*13410*/  HMMA.16816.F32 R20, R172.reuse, R180, R20 ;  /* 0x000000b4ac14723c */ /* 0x048ff00000001814 */
        /* <DEDUP_REMOVED lines=113> */
[----:B------:R-:W-:Y:S04]  /*13b30*/  DEPBAR.LE SB0, 0x0 ;  /* 0x000080000000791a */ /* 0x000fe80000000000 */
[----:B------:R-:W-:Y:S01]  /*13b40*/  BAR.SYNC.DEFER_BLOCKING 0x0 ;  /* 0x0000000000007b1d */ /* 0x000fe20000010000 */
[C---:B-1----:R-:W-:Y:S08]  /*13b50*/  HMMA.16816.F32 R4, R172.reuse, R176, R4 ;  /* 0x000000b0ac04723c */ /* 0x042ff00000001804 */
[C---:B------:R-:W-:Y:S08]  /*13b60*/  HMMA.16816.F32 R8, R172.reuse, R178, R8 ;  /* 0x000000b2ac08723c */ /* 0x040ff00000001808 */
[C---:B--2---:R-:W-:Y:S08]  /*13b70*/  HMMA.16816.F32 R12, R172.reuse, R168, R12 ;  /* 0x000000a8ac0c723c */ /* 0x044ff0000000180c */
[C---:B------:R-:W-:Y:S08]  /*13b80*/  HMMA.16816.F32 R16, R172.reuse, R170, R16 ;  /* 0x000000aaac10723c */ /* 0x040ff00000001810 */
[C---:B---3--:R-:W-:Y:S08]  /*13b90*/  HMMA.16816.F32 R20, R172.reuse, R180, R20 ;  /* 0x000000b4ac14723c */ /* 0x048ff00000001814 */
[----:B------:R-:W-:Y:S01]  /*13ba0*/  HMMA.16816.F32 R24, R172, R182, R24 ;  /* 0x000000b6ac18723c */ /* 0x000fe20000001818 */
[----:B------:R-:W-:Y:S07]  /*13bb0*/  @!UPT UIADD3 URZ, URZ, URZ, URZ ;  /* 0x0000003f3f3ff290 */ /* 0x000fee000fffe03f */
[----:B------:R-:W-:-:S11]  /*13bc0*/  @!P4 BRA `(.L_x_1481) ;  /* 0x000002500000c947 */ /* 0x000fd60003800000 */
[----:B----4-:R-:W-:Y:S04]  /*13bd0*/  IADD3 R0, R201, -0x1, RZ ;  /* 0xffffffffc9007810 */ /* 0x010fe80007ffe0ff */
[----:B------:R-:W-:Y:S05]  /*13be0*/  SHF.R.S32.HI R2, RZ, 0x1f, R0 ;  /* 0x0000001fff027819 */ /* 0x000fea0000011400 */
[----:B------:R-:W-:Y:S01]  /*13bf0*/  IMAD R168, R2, c[0x0][0x1e0], RZ ;  /* 0x0000780002a87a24 */ /* 0x000fe200078e02ff */
[----:B------:R-:W-:Y:S03]  /*13c00*/  IADD3 R2, -R206, 0x30, RZ ;  /* 0x00000030ce027810 */ /* 0x000fe60007ffe1ff */
[----:B------:R-:W-:Y:S01]  /*13c10*/  IMAD R168, R0, c[0x0][0x1e4], R168 ;  /* 0x0000790000a87a24 */ /* 0x000fe200078e02a8 */
[C---:B------:R-:W-:Y:S02]  /*13c20*/  ISETP.GE.AND P0, PT, R2.reuse, 0x21, PT ;  /* 0x000000210200780c */ /* 0x040fe40003f06270 */
[----:B------:R-:W-:Y:S01]  /*13c30*/  ISETP.GE.AND P1, PT, R2, 0x1, PT ;  /* 0x000000010200780c */ /* 0x000fe20003f26270 */
[----:B------:R-:W-:Y:S04]  /*13c40*/  IMAD.WIDE.U32 R2, R0, c[0x0][0x1e0], RZ ;  /* 0x0000780000027a25 */ /* 0x000fe800078e00ff */
[----:B------:R-:W-:Y:S02]  /*13c50*/  IMAD.IADD R0, R3, 0x1, R168 ;  /* 0x0000000103007824 */ /* 0x000fe400078e02a8 */
[----:B------:R-:W-:Y:S04]  /*13c60*/  IMAD.WIDE.U32 R2, R2, 0x30, RZ ;  /* 0x0000003002027825 */ /* 0x000fe800078e00ff */
[----:B------:R-:W-:Y:S02]  /*13c70*/  @P0 IMAD.MOV.U32 R168, RZ, RZ, c[0x0][0x1e0] ;  /* 0x00007800ffa80624 */ /* 0x000fe400078e00ff */
[----:B------:R-:W-:Y:S01]  /*13c80*/  IMAD R0, R0, 0x30, RZ ;  /* 0x0000003000007824 */ /* 0x000fe200078e02ff */
[-C--:B------:R-:W-:Y:S02]  /*13c90*/  @P1 IADD3 R169, P3, R210, R2.reuse, RZ ;  /* 0x00000002d2a91210 */ /* 0x080fe40007f7e0ff */
[----:B------:R-:W-:Y:S01]  /*13ca0*/  @P0 LEA R2, P2, R168, R2, 0x5 ;  /* 0x00000002a8020211 */ /* 0x000fe200078428ff */
[----:B------:R-:W-:Y:S02]  /*13cb0*/  IMAD.IADD R0, R3, 0x1, R0 ;  /* 0x0000000103007824 */ /* 0x000fe400078e0200 */
[----:B------:R-:W-:Y:S02]  /*13cc0*/  @P0 IMAD.MOV.U32 R3, RZ, RZ, c[0x0][0x1e4] ;  /* 0x00007900ff030624 */ /* 0x000fe400078e00ff */
[--C-:B------:R-:W-:Y:S01]  /*13cd0*/  @P1 IMAD.X R170, R0, 0x1, R214.reuse, P3 ;  /* 0x0000000100aa1824 */ /* 0x100fe200018e06d6 */
[----:B------:R-:W-:Y:S02]  /*13ce0*/  LOP3.LUT P3, RZ, R207, 0x2, RZ, 0xc0, !PT ;  /* 0x00000002cfff7812 */ /* 0x000fe4000786c0ff */
[----:B------:R-:W-:Y:S02]  /*13cf0*/  @P0 LEA.HI.X R3, R168, R0, R3, 0x5, P2 ;  /* 0x00000000a8030211 */ /* 0x000fe400010f2c03 */
[----:B------:R-:W-:Y:S05]  /*13d00*/  @P0 IADD3 R0, P2, R2, R210, RZ ;  /* 0x000000d202000210 */ /* 0x000fea0007f5e0ff */
        /* <DEDUP_REMOVED lines=17> */
.L_x_1481:
[----:B----4-:R-:W-:Y:S05]  /*13e20*/  BSYNC B0 ;  /* 0x0000000000007941 */ /* 0x010fea0003800000 */
.L_x_1480:
[----:B-1----:R-:W-:Y:S01]  /*13e30*/  FMNMX.FTZ R3, R4, R137, !PT ;  /* 0x0000008904037209 */ /* 0x002fe20007810000 */
[----:B------:R-:W0:Y:S01]  /*13e40*/  LDGDEPBAR ;  /* 0x00000000000079af */ /* 0x000e220000000000 */
        /* <DEDUP_REMOVED lines=23> */
[----:B------:R-:W-:Y:S01]  /*13fc0*/  IADD3 R201, R201, -0x1, RZ ;  /* 0xffffffffc9c97810 */ /* 0x000fe20007ffe0ff */
[----:B------:R-:W1:Y:S02]  /*13fd0*/  SHFL.BFLY PT, R2, R3, 0x2, 0x1f ;  /* 0x0c401f0003027f89 */ /* 0x000e6400000e0000 */
[----:B-1----:R-:W-:Y:S06]  /*13fe0*/  FMNMX.FTZ R3, R3, R2, !PT ;  /* 0x0000000203037209 */ /* 0x002fec0007810000 */
[----:B------:R-:W1:Y:S08]  /*13ff0*/  SHFL.BFLY PT, R2, R0, 0x2, 0x1f ;  /* 0x0c401f0000027f89 */ /* 0x000e7000000e0000 */
[----:B------:R-:W2:Y:S01]  /*14000*/  SHFL.BFLY PT, R137, R3, 0x1, 0x1f ;  /* 0x0c201f0003897f89 */ /* 0x000ea200000e0000 */
[----:B-1----:R-:W-:Y:S02]  /*14010*/  FMNMX.FTZ R0, R0, R2, !PT ;  /* 0x0000000200007209 */ /* 0x002fe40007810000 */
[----:B--2---:R-:W-:Y:S05]  /*14020*/  FMNMX.FTZ R137, R3, R137, !PT ;  /* 0x0000008903897209 */ /* 0x004fea0007810000 */
[----:B------:R-:W1:Y:S01]  /*14030*/  SHFL.BFLY PT, R3, R0, 0x1, 0x1f ;  /* 0x0c201f0000037f89 */ /* 0x000e6200000e0000 */
[C---:B------:R-:W-:Y:S02]  /*14040*/  FADD.FTZ R2, -R137.reuse, R132 ;  /* 0x0000008489027221 */ /* 0x040fe40000010100 */
[----:B------:R-:W-:Y:S02]  /*14050*/  FMUL.FTZ R132, R137, c[0x0][0x2d0] ;  /* 0x0000b40089847a20 */ /* 0x000fe40000410000 */
        /* <DEDUP_REMOVED lines=10> */
[----:B-1----:R-:W-:Y:S01]  /*14100*/  FMNMX.FTZ R3, R0, R3, !PT ;  /* 0x0000000300037209 */ /* 0x002fe20007810000 */
[--C-:B------:R-:W-:Y:S02]  /*14110*/  FFMA.FTZ R180, R12, c[0x0][0x2d0], -R132.reuse ;  /* 0x0000b4000cb47a23 */ /* 0x100fe40000010884 */
[----:B------:R-:W-:Y:S02]  /*14120*/  FFMA.FTZ R198, R24, c[0x0][0x2d0], -R132 ;  /* 0x0000b40018c67a23 */ /* 0x000fe40000010884 */
[----:B------:R-:W-:Y:S02]  /*14130*/  FADD.FTZ R0, -R3, R136 ;  /* 0x0000008803007221 */ /* 0x000fe40000010100 */
[--C-:B------:R-:W-:Y:S02]  /*14140*/  FFMA.FTZ R136, R5, c[0x0][0x2d0], -R132.reuse ;  /* 0x0000b40005887a23 */ /* 0x100fe40000010884 */
[----:B------:R-:W-:Y:S02]  /*14150*/  FMUL.FTZ R0, R0, c[0x0][0x2d0] ;  /* 0x0000b40000007a20 */ /* 0x000fe40000410000 */
[--C-:B------:R-:W-:Y:S01]  /*14160*/  FFMA.FTZ R5, R8, c[0x0][0x2d0], -R132.reuse ;  /* 0x0000b40008057a23 */ /* 0x100fe20000010884 */
[----:B------:R-:W1:Y:S01]  /*14170*/  MUFU.EX2 R171, R136 ;  /* 0x0000008800ab7308 */ /* 0x000e620000000800 */
[----:B--2---:R-:W-:Y:S02]  /*14180*/  FMUL.FTZ R4, R3, c[0x0][0x2d0] ;  /* 0x0000b40003047a20 */ /* 0x004fe40000410000 */
[----:B------:R-:W-:Y:S02]  /*14190*/  FFMA.FTZ R132, R25, c[0x0][0x2d0], -R132 ;  /* 0x0000b40019847a23 */ /* 0x000fe40000010884 */
[--C-:B------:R-:W-:Y:S02]  /*141a0*/  FFMA.FTZ R183, R22, c[0x0][0x2d0], -R4.reuse ;  /* 0x0000b40016b77a23 */ /* 0x100fe40000010804 */
[--C-:B------:R-:W-:Y:S02]  /*141b0*/  FFMA.FTZ R182, R23, c[0x0][0x2d0], -R4.reuse ;  /* 0x0000b40017b67a23 */ /* 0x100fe40000010804 */
[--C-:B------:R-:W-:Y:S01]  /*141c0*/  FFMA.FTZ R169, R10, c[0x0][0x2d0], -R4.reuse ;  /* 0x0000b4000aa97a23 */ /* 0x100fe20000010804 */
[----:B------:R-:W2:Y:S01]  /*141d0*/  MUFU.EX2 R0, R0 ;  /* 0x0000000000007308 */ /* 0x000ea20000000800 */
[C---:B---3--:R-:W-:Y:S02]  /*141e0*/  FMUL.FTZ R20, R2.reuse, R148 ;  /* 0x0000009402147220 */ /* 0x048fe40000410000 */
[----:B------:R-:W-:Y:S02]  /*141f0*/  FMUL.FTZ R21, R2, R149 ;  /* 0x0000009502157220 */ /* 0x000fe40000410000 */
[--C-:B------:R-:W-:Y:S02]  /*14200*/  FFMA.FTZ R170, R11, c[0x0][0x2d0], -R4.reuse ;  /* 0x0000b4000baa7a23 */ /* 0x100fe40000010804 */
[--C-:B------:R-:W-:Y:S02]  /*14210*/  FFMA.FTZ R6, R6, c[0x0][0x2d0], -R4.reuse ;  /* 0x0000b40006067a23 */ /* 0x100fe40000010804 */
[--C-:B------:R-:W-:Y:S01]  /*14220*/  FFMA.FTZ R7, R7, c[0x0][0x2d0], -R4.reuse ;  /* 0x0000b40007077a23 */ /* 0x100fe20000010804 */
[----:B------:R3:W-:Y:S01]  /*14230*/  MUFU.EX2 R199, R5 ;  /* 0x0000000500c77308 */ /* 0x0007e20000000800 */
[C---:B------:R-:W-:Y:S02]  /*14240*/  FMUL.FTZ R8, R2.reuse, R160 ;  /* 0x000000a002087220 */ /* 0x040fe40000410000 */
[C---:B------:R-:W-:Y:S02]  /*14250*/  FMUL.FTZ R9, R2.reuse, R161 ;  /* 0x000000a102097220 */ /* 0x040fe40000410000 */
[----:B------:R-:W-:Y:S02]  /*14260*/  FMUL.FTZ R13, R2, R157 ;  /* 0x0000009d020d7220 */ /* 0x000fe40000410000 */
[--C-:B------:R-:W-:Y:S02]  /*14270*/  FFMA.FTZ R175, R18, c[0x0][0x2d0], -R4.reuse ;  /* 0x0000b40012af7a23 */ /* 0x100fe40000010804 */
[--C-:B------:R-:W-:Y:S01]  /*14280*/  FFMA.FTZ R177, R19, c[0x0][0x2d0], -R4.reuse ;  /* 0x0000b40013b17a23 */ /* 0x100fe20000010804 */
[----:B------:R-:W4:Y:S01]  /*14290*/  MUFU.EX2 R160, R168 ;  /* 0x000000a800a07308 */ /* 0x000f220000000800 */
[C---:B------:R-:W-:Y:S01]  /*142a0*/  FMUL.FTZ R24, R2.reuse, R144 ;  /* 0x0000009002187220 */ /* 0x040fe20000410000 */
[----:B-1----:R-:W-:Y:S01]  /*142b0*/  F2FP.PACK_AB R144, R171, R181 ;  /* 0x000000b5ab90723e */ /* 0x002fe200000000ff */
[----:B------:R-:W-:Y:S02]  /*142c0*/  FMUL.FTZ R25, R2, R145 ;  /* 0x0000009102197220 */ /* 0x000fe40000410000 */
[C---:B--2---:R-:W-:Y:S02]  /*142d0*/  FMUL.FTZ R22, R0.reuse, R150 ;  /* 0x0000009600167220 */ /* 0x044fe40000410000 */
[----:B------:R-:W-:Y:S02]  /*142e0*/  FMUL.FTZ R23, R0, R151 ;  /* 0x0000009700177220 */ /* 0x000fe40000410000 */
[----:B------:R-:W1:Y:S01]  /*142f0*/  LDSM.16.MT88.4 R148, [R190] ;  /* 0x00000000be94783b */ /* 0x000e620000004200 */
[----:B------:R-:W-:Y:S01]  /*14300*/  MUFU.EX2 R161, R170 ;  /* 0x000000aa00a17308 */ /* 0x000fe20000000800 */
[--C-:B------:R-:W-:Y:S02]  /*14310*/  FFMA.FTZ R173, R14, c[0x0][0x2d0], -R4.reuse ;  /* 0x0000b4000ead7a23 */ /* 0x100fe40000010804 */
[--C-:B------:R-:W-:Y:S02]  /*14320*/  FFMA.FTZ R172, R15, c[0x0][0x2d0], -R4.reuse ;  /* 0x0000b4000fac7a23 */ /* 0x100fe40000010804 */
[----:B---3--:R-:W-:Y:S02]  /*14330*/  FMUL.FTZ R5, R2, R165 ;  /* 0x000000a502057220 */ /* 0x008fe40000410000 */
[--C-:B------:R-:W-:Y:S02]  /*14340*/  FFMA.FTZ R184, R26, c[0x0][0x2d0], -R4.reuse ;  /* 0x0000b4001ab87a23 */ /* 0x100fe40000010804 */
[----:B------:R-:W-:Y:S01]  /*14350*/  FMUL.FTZ R26, R0, R146 ;  /* 0x00000092001a7220 */ /* 0x000fe20000410000 */
[----:B------:R-:W2:Y:S01]  /*14360*/  MUFU.EX2 R157, R169 ;  /* 0x000000a9009d7308 */ /* 0x000ea20000000800 */
[----:B------:R-:W-:Y:S02]  /*14370*/  FFMA.FTZ R185, R27, c[0x0][0x2d0], -R4 ;  /* 0x0000b4001bb97a23 */ /* 0x000fe40000010804 */
[----:B------:R-:W-:Y:S01]  /*14380*/  FMUL.FTZ R4, R2, R164 ;  /* 0x000000a402047220 */ /* 0x000fe20000410000 */
[----:B----4-:R-:W-:Y:S01]  /*14390*/  F2FP.PACK_AB R146, R160, R199 ;  /* 0x000000c7a092723e */ /* 0x010fe200000000ff */
[C---:B------:R-:W-:Y:S02]  /*143a0*/  FMUL.FTZ R27, R0.reuse, R147 ;  /* 0x00000093001b7220 */ /* 0x040fe40000410000 */
[C---:B------:R-:W-:Y:S02]  /*143b0*/  FMUL.FTZ R10, R0.reuse, R162 ;  /* 0x000000a2000a7220 */ /* 0x040fe40000410000 */
[----:B------:R-:W-:Y:S01]  /*143c0*/  FMUL.FTZ R11, R0, R163 ;  /* 0x000000a3000b7220 */ /* 0x000fe20000410000 */
[----:B------:R3:W-:Y:S01]  /*143d0*/  MUFU.EX2 R174, R6 ;  /* 0x0000000600ae7308 */ /* 0x0007e20000000800 */
[----:B------:R-:W-:Y:S02]  /*143e0*/  FMUL.FTZ R12, R2, R156 ;  /* 0x0000009c020c7220 */ /* 0x000fe40000410000 */
[C---:B------:R-:W-:Y:S02]  /*143f0*/  FMUL.FTZ R14, R0.reuse, R158 ;  /* 0x0000009e000e7220 */ /* 0x040fe40000410000 */
[----:B------:R-:W-:Y:S02]  /*14400*/  FMUL.FTZ R15, R0, R159 ;  /* 0x0000009f000f7220 */ /* 0x000fe40000410000 */
[C---:B------:R-:W-:Y:S02]  /*14410*/  FMUL.FTZ R16, R2.reuse, R152 ;  /* 0x0000009802107220 */ /* 0x040fe40000410000 */
[----:B------:R-:W-:Y:S01]  /*14420*/  FMUL.FTZ R17, R2, R153 ;  /* 0x0000009902117220 */ /* 0x000fe20000410000 */
[----:B------:R-:W4:Y:S01]  /*14430*/  MUFU.EX2 R203, R7 ;  /* 0x0000000700cb7308 */ /* 0x000f220000000800 */
[C---:B------:R-:W-:Y:S02]  /*14440*/  FMUL.FTZ R18, R0.reuse, R154 ;  /* 0x0000009a00127220 */ /* 0x040fe40000410000 */
[----:B------:R-:W-:Y:S01]  /*14450*/  FMUL.FTZ R19, R0, R155 ;  /* 0x0000009b00137220 */ /* 0x000fe20000410000 */
[----:B--2---:R-:W-:Y:S01]  /*14460*/  F2FP.PACK_AB R147, R161, R157 ;  /* 0x0000009da193723e */ /* 0x004fe200000000ff */
[C---:B------:R-:W-:Y:S01]  /*14470*/  FMUL.FTZ R28, R2.reuse, R28 ;  /* 0x0000001c021c7220 */ /* 0x040fe20000410000 */
[----:B------:R-:W-:Y:S01]  /*14480*/  LDSM.16.MT88.4 R152, [R191+0x800] ;  /* 0x00080000bf98783b */ /* 0x000fe20000004200 */
[----:B------:R-:W-:Y:S02]  /*14490*/  FMUL.FTZ R29, R2, R29 ;  /* 0x0000001d021d7220 */ /* 0x000fe40000410000 */
[C---:B------:R-:W-:Y:S01]  /*144a0*/  FMUL.FTZ R30, R0.reuse, R30 ;  /* 0x0000001e001e7220 */ /* 0x040fe20000410000 */
[----:B------:R-:W-:Y:S01]  /*144b0*/  MUFU.EX2 R156, R180 ;  /* 0x000000b4009c7308 */ /* 0x000fe20000000800 */
[----:B------:R-:W-:Y:S02]  /*144c0*/  FMUL.FTZ R31, R0, R31 ;  /* 0x0000001f001f7220 */ /* 0x000fe40000410000 */
[----:B------:R-:W-:Y:S02]  /*144d0*/  FMUL.FTZ R32, R2, R32 ;  /* 0x0000002002207220 */ /* 0x000fe40000410000 */
[----:B---3--:R-:W-:Y:S02]  /*144e0*/  FMUL.FTZ R6, R0, R166 ;  /* 0x000000a600067220 */ /* 0x008fe40000410000 */
[----:B------:R-:W-:Y:S02]  /*144f0*/  FMUL.FTZ R33, R2, R33 ;  /* 0x0000002102217220 */ /* 0x000fe40000410000 */
[C---:B------:R-:W-:Y:S01]  /*14500*/  FMUL.FTZ R34, R0.reuse, R34 ;  /* 0x0000002200227220 */ /* 0x040fe20000410000 */
[----:B------:R-:W-:Y:S01]  /*14510*/  MUFU.EX2 R165, R179 ;  /* 0x000000b300a57308 */ /* 0x000fe20000000800 */
[----:B------:R-:W-:Y:S02]  /*14520*/  FMUL.FTZ R35, R0, R35 ;  /* 0x0000002300237220 */ /* 0x000fe40000410000 */
[----:B------:R-:W-:Y:S01]  /*14530*/  FMUL.FTZ R36, R2, R36 ;  /* 0x0000002402247220 */ /* 0x000fe20000410000 */
[----:B----4-:R-:W-:Y:S01]  /*14540*/  F2FP.PACK_AB R145, R203, R174 ;  /* 0x000000aecb91723e */ /* 0x010fe200000000ff */
[----:B------:R-:W-:Y:S02]  /*14550*/  FMUL.FTZ R7, R0, R167 ;  /* 0x000000a700077220 */ /* 0x000fe40000410000 */
[----:B------:R-:W-:Y:S02]  /*14560*/  FMUL.FTZ R37, R2, R37 ;  /* 0x0000002502257220 */ /* 0x000fe40000410000 */
[C---:B------:R-:W-:Y:S01]  /*14570*/  FMUL.FTZ R38, R0.reuse, R38 ;  /* 0x0000002600267220 */ /* 0x040fe20000410000 */
[----:B------:R-:W-:Y:S01]  /*14580*/  MUFU.EX2 R158, R173 ;  /* 0x000000ad009e7308 */ /* 0x000fe20000000800 */
[----:B------:R-:W-:Y:S01]  /*14590*/  FMUL.FTZ R39, R0, R39 ;  /* 0x0000002700277220 */ /* 0x000fe20000410000 */
[C---:B-1----:R-:W-:Y:S05]  /*145a0*/  HMMA.16816.F32 R4, R144.reuse, R148, R4 ;  /* 0x000000949004723c */ /* 0x042fea0000001804 */
[C---:B------:R-:W-:Y:S02]  /*145b0*/  FMUL.FTZ R40, R2.reuse, R40 ;  /* 0x0000002802287220 */ /* 0x040fe40000410000 */
[----:B------:R-:W-:Y:S01]  /*145c0*/  FMUL.FTZ R41, R2, R41 ;  /* 0x0000002902297220 */ /* 0x000fe20000410000 */
[C---:B------:R-:W-:Y:S01]  /*145d0*/  HMMA.16816.F32 R8, R144.reuse, R150, R8 ;  /* 0x000000969008723c */ /* 0x040fe20000001808 */
[----:B------:R-:W1:Y:S01]  /*145e0*/  LDSM.16.MT88.4 R148, [R191] ;  /* 0x00000000bf94783b */ /* 0x000e620000004200 */
[----:B------:R-:W-:Y:S02]  /*145f0*/  MUFU.EX2 R159, R172 ;  /* 0x000000ac009f7308 */ /* 0x000fe40000000800 */
[C---:B------:R-:W-:Y:S02]  /*14600*/  FMUL.FTZ R42, R0.reuse, R42 ;  /* 0x0000002a002a7220 */ /* 0x040fe40000410000 */
[----:B------:R-:W-:Y:S02]  /*14610*/  FMUL.FTZ R43, R0, R43 ;  /* 0x0000002b002b7220 */ /* 0x000fe40000410000 */
[C---:B------:R-:W-:Y:S04]  /*14620*/  FMUL.FTZ R44, R2.reuse, R44 ;  /* 0x0000002c022c7220 */ /* 0x040fe80000410000 */
[----:B------:R-:W-:Y:S01]  /*14630*/  FMUL.FTZ R45, R2, R45 ;  /* 0x0000002d022d7220 */ /* 0x000fe20000410000 */
[----:B------:R-:W-:Y:S01]  /*14640*/  MUFU.EX2 R164, R178 ;  /* 0x000000b200a47308 */ /* 0x000fe20000000800 */
[C---:B------:R-:W-:Y:S02]  /*14650*/  FMUL.FTZ R46, R0.reuse, R46 ;  /* 0x0000002e002e7220 */ /* 0x040fe40000410000 */
[----:B------:R-:W-:Y:S02]  /*14660*/  FMUL.FTZ R47, R0, R47 ;  /* 0x0000002f002f7220 */ /* 0x000fe40000410000 */
[C---:B------:R-:W-:Y:S02]  /*14670*/  FMUL.FTZ R48, R2.reuse, R48 ;  /* 0x0000003002307220 */ /* 0x040fe40000410000 */
[----:B------:R-:W-:Y:S02]  /*14680*/  FMUL.FTZ R49, R2, R49 ;  /* 0x0000003102317220 */ /* 0x000fe40000410000 */
[C---:B------:R-:W-:Y:S01]  /*14690*/  FMUL.FTZ R50, R0.reuse, R50 ;  /* 0x0000003200327220 */ /* 0x040fe20000410000 */
[----:B------:R-:W-:Y:S01]  /*146a0*/  MUFU.EX2 R180, R175 ;  /* 0x000000af00b47308 */ /* 0x000fe20000000800 */
[----:B------:R-:W-:Y:S02]  /*146b0*/  FMUL.FTZ R51, R0, R51 ;  /* 0x0000003300337220 */ /* 0x000fe40000410000 */
[C---:B------:R-:W-:Y:S02]  /*146c0*/  FMUL.FTZ R52, R2.reuse, R52 ;  /* 0x0000003402347220 */ /* 0x040fe40000410000 */
[----:B------:R-:W-:Y:S02]  /*146d0*/  FMUL.FTZ R53, R2, R53 ;  /* 0x0000003502357220 */ /* 0x000fe40000410000 */
[C---:B------:R-:W-:Y:S02]  /*146e0*/  FMUL.FTZ R54, R0.reuse, R54 ;  /* 0x0000003600367220 */ /* 0x040fe40000410000 */
[----:B------:R-:W-:Y:S01]  /*146f0*/  FMUL.FTZ R55, R0, R55 ;  /* 0x0000003700377220 */ /* 0x000fe20000410000 */
[----:B------:R-:W-:Y:S01]  /*14700*/  MUFU.EX2 R179, R177 ;  /* 0x000000b100b37308 */ /* 0x000fe20000000800 */
[C---:B------:R-:W-:Y:S02]  /*14710*/  FMUL.FTZ R56, R2.reuse, R56 ;  /* 0x0000003802387220 */ /* 0x040fe40000410000 */
[----:B------:R-:W-:Y:S02]  /*14720*/  FMUL.FTZ R57, R2, R57 ;  /* 0x0000003902397220 */ /* 0x000fe40000410000 */
[C---:B------:R-:W-:Y:S02]  /*14730*/  FMUL.FTZ R58, R0.reuse, R58 ;  /* 0x0000003a003a7220 */ /* 0x040fe40000410000 */
[----:B------:R-:W-:Y:S01]  /*14740*/  FMUL.FTZ R59, R0, R59 ;  /* 0x0000003b003b7220 */ /* 0x000fe20000410000 */
[C---:B-1----:R-:W-:Y:S02]  /*14750*/  HMMA.16816.F32 R12, R144.reuse, R148, R12 ;  /* 0x00000094900c723c */ /* 0x042fe4000000180c */
[----:B------:R-:W-:Y:S01]  /*14760*/  MUFU.EX2 R173, R186 ;  /* 0x000000ba00ad7308 */ /* 0x000fe20000000800 */
[C---:B------:R-:W-:Y:S02]  /*14770*/  FMUL.FTZ R60, R2.reuse, R60 ;  /* 0x0000003c023c7220 */ /* 0x040fe40000410000 */
[----:B------:R-:W-:Y:S02]  /*14780*/  FMUL.FTZ R61, R2, R61 ;  /* 0x0000003d023d7220 */ /* 0x000fe40000410000 */
[C---:B------:R-:W-:Y:S01]  /*14790*/  FMUL.FTZ R62, R0.reuse, R62 ;  /* 0x0000003e003e7220 */ /* 0x040fe20000410000 */
[C---:B------:R-:W-:Y:S01]  /*147a0*/  HMMA.16816.F32 R16, R144.reuse, R150, R16 ;  /* 0x000000969010723c */ /* 0x040fe20000001810 */
[----:B------:R-:W1:Y:S03]  /*147b0*/  LDSM.16.MT88.4 R148, [R193] ;  /* 0x00000000c194783b */ /* 0x000e660000004200 */
[----:B------:R-:W-:Y:S01]  /*147c0*/  FMUL.FTZ R63, R0, R63 ;  /* 0x0000003f003f7220 */ /* 0x000fe20000410000 */
[----:B------:R-:W2:Y:S01]  /*147d0*/  MUFU.EX2 R175, R187 ;  /* 0x000000bb00af7308 */ /* 0x000ea20000000800 */
[C---:B------:R-:W-:Y:S02]  /*147e0*/  FMUL.FTZ R64, R2.reuse, R64 ;  /* 0x0000004002407220 */ /* 0x040fe40000410000 */
[----:B------:R-:W-:Y:S04]  /*147f0*/  FMUL.FTZ R65, R2, R65 ;  /* 0x0000004102417220 */ /* 0x000fe80000410000 */
[C---:B------:R-:W-:Y:S02]  /*14800*/  FMUL.FTZ R66, R0.reuse, R66 ;  /* 0x0000004200427220 */ /* 0x040fe40000410000 */
[----:B------:R-:W-:Y:S01]  /*14810*/  FMUL.FTZ R67, R0, R67 ;  /* 0x0000004300437220 */ /* 0x000fe20000410000 */
[----:B------:R-:W-:Y:S01]  /*14820*/  MUFU.EX2 R177, R198 ;  /* 0x000000c600b17308 */ /* 0x000fe20000000800 */
[C---:B------:R-:W-:Y:S02]  /*14830*/  FMUL.FTZ R68, R2.reuse, R68 ;  /* 0x0000004402447220 */ /* 0x040fe40000410000 */
[----:B------:R-:W-:Y:S02]  /*14840*/  FMUL.FTZ R69, R2, R69 ;  /* 0x0000004502457220 */ /* 0x000fe40000410000 */
[C---:B------:R-:W-:Y:S02]  /*14850*/  FMUL.FTZ R70, R0.reuse, R70 ;  /* 0x0000004600467220 */ /* 0x040fe40000410000 */
[----:B------:R-:W-:Y:S02]  /*14860*/  FMUL.FTZ R71, R0, R71 ;  /* 0x0000004700477220 */ /* 0x000fe40000410000 */
[C---:B------:R-:W-:Y:S01]  /*14870*/  FMUL.FTZ R72, R2.reuse, R72 ;  /* 0x0000004802487220 */ /* 0x040fe20000410000 */
[----:B------:R-:W3:Y:S01]  /*14880*/  MUFU.EX2 R178, R132 ;  /* 0x0000008400b27308 */ /* 0x000ee20000000800 */
[----:B------:R-:W-:Y:S02]  /*14890*/  FMUL.FTZ R73, R2, R73 ;  /* 0x0000004902497220 */ /* 0x000fe40000410000 */
[C---:B------:R-:W-:Y:S01]  /*148a0*/  FMUL.FTZ R74, R0.reuse, R74 ;  /* 0x0000004a004a7220 */ /* 0x040fe20000410000 */
[----:B--2---:R-:W-:Y:S01]  /*148b0*/  F2FP.PACK_AB R168, R175, R173 ;  /* 0x000000adafa8723e */ /* 0x004fe200000000ff */
[----:B------:R-:W-:Y:S02]  /*148c0*/  FMUL.FTZ R75, R0, R75 ;  /* 0x0000004b004b7220 */ /* 0x000fe40000410000 */
[C---:B------:R-:W-:Y:S02]  /*148d0*/  FMUL.FTZ R76, R2.reuse, R76 ;  /* 0x0000004c024c7220 */ /* 0x040fe40000410000 */
[----:B------:R-:W-:Y:S01]  /*148e0*/  FMUL.FTZ R77, R2, R77 ;  /* 0x0000004d024d7220 */ /* 0x000fe20000410000 */
[----:B------:R-:W-:Y:S01]  /*148f0*/  MUFU.EX2 R172, R185 ;  /* 0x000000b900ac7308 */ /* 0x000fe20000000800 */
        /* <DEDUP_REMOVED lines=8> */
[----:B------:R-:W1:Y:S03]  /*14980*/  LDSM.16.MT88.4 R148, [R192] ;  /* 0x00000000c094783b */ /* 0x000e660000004200 */
[----:B------:R-:W-:Y:S01]  /*14990*/  FMUL.FTZ R84, R2, R84 ;  /* 0x0000005402547220 */ /* 0x000fe20000410000 */
[----:B---3--:R-:W-:Y:S01]  /*149a0*/  F2FP.PACK_AB R170, R178, R177 ;  /* 0x000000b1b2aa723e */ /* 0x008fe200000000ff */
[----:B------:R-:W-:Y:S02]  /*149b0*/  FMUL.FTZ R85, R2, R85 ;  /* 0x0000005502557220 */ /* 0x000fe40000410000 */
[C---:B------:R-:W-:Y:S04]  /*149c0*/  FMUL.FTZ R86, R0.reuse, R86 ;  /* 0x0000005600567220 */ /* 0x040fe80000410000 */
        /* <DEDUP_REMOVED lines=47> */
[C---:B------:R-:W-:Y:S04]  /*14cc0*/  FMUL.FTZ R128, R2.reuse, R128 ;  /* 0x0000008002807220 */ /* 0x040fe80000410000 */
[----:B------:R-:W-:Y:S02]  /*14cd0*/  FMUL.FTZ R129, R2, R129 ;  /* 0x0000008102817220 */ /* 0x000fe40000410000 */
[C---:B------:R-:W-:Y:S02]  /*14ce0*/  FMUL.FTZ R130, R0.reuse, R130 ;  /* 0x0000008200827220 */ /* 0x040fe40000410000 */
[----:B------:R-:W-:Y:S02]  /*14cf0*/  FMUL.FTZ R131, R0, R131 ;  /* 0x0000008300837220 */ /* 0x000fe40000410000 */
[----:B------:R-:W-:Y:S02]  /*14d00*/  FFMA.FTZ R136, R2, R204, R181 ;  /* 0x000000cc02887223 */ /* 0x000fe400000100b5 */
[----:B------:R-:W-:Y:S01]  /*14d10*/  MUFU.EX2 R181, R176 ;  /* 0x000000b000b57308 */ /* 0x000fe20000000800 */
[----:B------:R-:W-:Y:S02]  /*14d20*/  FFMA.FTZ R2, R0, R205, R174 ;  /* 0x000000cd00027223 */ /* 0x000fe400000100ae */
[----:B------:R-:W-:Y:S02]  /*14d30*/  FADD.FTZ R136, R171, R136 ;  /* 0x00000088ab887221 */ /* 0x000fe40000010000 */
[----:B------:R-:W-:Y:S02]  /*14d40*/  FADD.FTZ R0, R203, R2 ;  /* 0x00000002cb007221 */ /* 0x000fe40000010000 */
[----:B------:R-:W-:Y:S02]  /*14d50*/  FADD.FTZ R2, R199, R136 ;  /* 0x00000088c7027221 */ /* 0x000fe40000010000 */
[----:B------:R-:W-:Y:S01]  /*14d60*/  FADD.FTZ R0, R157, R0 ;  /* 0x000000009d007221 */ /* 0x000fe20000010000 */
[----:B------:R-:W-:Y:S01]  /*14d70*/  MUFU.EX2 R174, R183 ;  /* 0x000000b700ae7308 */ /* 0x000fe20000000800 */
[----:B------:R-:W-:Y:S02]  /*14d80*/  FADD.FTZ R136, R160, R2 ;  /* 0x00000002a0887221 */ /* 0x000fe40000010000 */
[----:B------:R-:W-:Y:S02]  /*14d90*/  FADD.FTZ R2, R161, R0 ;  /* 0x00000000a1027221 */ /* 0x000fe40000010000 */
[----:B------:R-:W-:Y:S01]  /*14da0*/  LDSM.16.MT88.4 R160, [R190+0x1000] ;  /* 0x00100000bea0783b */ /* 0x000fe20000004200 */
[----:B------:R-:W-:Y:S02]  /*14db0*/  FADD.FTZ R0, R156, R136 ;  /* 0x000000889c007221 */ /* 0x000fe40000010000 */
[----:B------:R-:W-:Y:S02]  /*14dc0*/  FADD.FTZ R2, R158, R2 ;  /* 0x000000029e027221 */ /* 0x000fe40000010000 */
[----:B------:R-:W-:Y:S01]  /*14dd0*/  FADD.FTZ R0, R165, R0 ;  /* 0x00000000a5007221 */ /* 0x000fe20000010000 */
[C---:B-1----:R-:W-:Y:S01]  /*14de0*/  HMMA.16816.F32 R44, R144.reuse, R148, R44 ;  /* 0x00000094902c723c */ /* 0x042fe2000000182c */
[----:B------:R-:W1:Y:S02]  /*14df0*/  MUFU.EX2 R176, R182 ;  /* 0x000000b600b07308 */ /* 0x000e640000000800 */
[----:B------:R-:W-:Y:S02]  /*14e00*/  FADD.FTZ R132, R159, R2 ;  /* 0x000000029f847221 */ /* 0x000fe40000010000 */
[----:B------:R-:W-:Y:S02]  /*14e10*/  FADD.FTZ R2, R164, R0 ;  /* 0x00000000a4027221 */ /* 0x000fe40000010000 */
[----:B------:R-:W-:Y:S01]  /*14e20*/  FADD.FTZ R0, R180, R132 ;  /* 0x00000084b4007221 */ /* 0x000fe20000010000 */
[C---:B------:R-:W-:Y:S01]  /*14e30*/  HMMA.16816.F32 R48, R144.reuse, R150, R48 ;  /* 0x000000969030723c */ /* 0x040fe20000001830 */
[----:B------:R-:W2:Y:S02]  /*14e40*/  LDSM.16.MT88.4 R148, [R193+0x1800] ;  /* 0x00180000c194783b */ /* 0x000ea40000004200 */
[----:B------:R-:W3:Y:S01]  /*14e50*/  MUFU.EX2 R136, R184 ;  /* 0x000000b800887308 */ /* 0x000ee20000000800 */
[----:B-1----:R-:W-:Y:S02]  /*14e60*/  F2FP.PACK_AB R169, R176, R174 ;  /* 0x000000aeb0a9723e */ /* 0x002fe400000000ff */
[----:B---3--:R-:W-:Y:S02]  /*14e70*/  F2FP.PACK_AB R171, R172, R136 ;  /* 0x00000088acab723e */ /* 0x008fe400000000ff */
        /* <DEDUP_REMOVED lines=29> */
[----:B------:R-:W1:Y:S06]  /*15050*/  LDSM.16.MT88.4 R148, [R190+0x800] ;  /* 0x00080000be94783b */ /* 0x000e6c0000004200 */
[----:B------:R-:W-:Y:S02]  /*15060*/  F2FP.PACK_AB R144, R165, R156 ;  /* 0x0000009ca590723e */ /* 0x000fe400000000ff */
[----:B------:R-:W-:Y:S03]  /*15070*/  F2FP.PACK_AB R145, R159, R158 ;  /* 0x0000009e9f91723e */ /* 0x000fe600000000ff */
[----:B------:R-:W-:Y:S02]  /*15080*/  F2FP.PACK_AB R146, R181, R164 ;  /* 0x000000a4b592723e */ /* 0x000fe400000000ff */
[----:B------:R-:W-:Y:S07]  /*15090*/  F2FP.PACK_AB R147, R179, R180 ;  /* 0x000000b4b393723e */ /* 0x000fee00000000ff */
[C---:B-1----:R-:W-:Y:S08]  /*150a0*/  HMMA.16816.F32 R4, R144.reuse, R148, R4 ;  /* 0x000000949004723c */ /* 0x042ff00000001804 */
[C---:B------:R-:W-:Y:S01]  /*150b0*/  HMMA.16816.F32 R8, R144.reuse, R150, R8 ;  /* 0x000000969008723c */ /* 0x040fe20000001808 */
[----:B------:R-:W1:Y:S07]  /*150c0*/  LDSM.16.MT88.4 R148, [R193+0x800] ;  /* 0x00080000c194783b */ /* 0x000e6e0000004200 */
        /* <DEDUP_REMOVED lines=101> */
[----:B------:R-:W-:-:S05]  /*15720*/  @P4 BRA `(.L_x_1482) ;  /* 0xffffd77000004947 */ /* 0x000fca000383ffff */
.L_x_1479:
        /* <DEDUP_REMOVED lines=8> */
.L_x_1552:
[----:B------:R-:W-:Y:S01]  /*157b0*/  FSETP.NE.FTZ.AND P1, PT, R0, RZ, PT ;  /* 0x000000ff0000720b */ /* 0x000fe20003f35000 */
[----:B---3--:R-:W-:Y:S01]  /*157c0*/  FADD.FTZ R3, R3, R4 ;  /* 0x0000000403037221 */ /* 0x008fe20000010000 */
[----:B------:R-:W-:Y:S02]  /*157d0*/  MOV R2, RZ ;  /* 0x000000ff00027202 */ /* 0x000fe40000000f00 */
[----:B------:R-:W-:Y:S02]  /*157e0*/  MOV R21, 0xff800000 ;  /* 0xff80000000157802 */ /* 0x000fe40000000f00 */
[----:B------:R-:W-:-:S02]  /*157f0*/  FSETP.NE.FTZ.AND P0, PT, R3, RZ, PT ;  /* 0x000000ff0300720b */ /* 0x000fc40003f15000 */
[----:B------:R-:W-:-:S05]  /*15800*/  MOV R20, 0xff800000 ;  /* 0xff80000000147802 */ /* 0x000fca0000000f00 */
        /* <DEDUP_REMOVED lines=75> */
[----:B------:R-:W-:Y:S02]  /*15cc0*/  @P1 FMUL.FTZ R5, R5, 0.69314718246459960938 ;  /* 0x3f31721805051820 */ /* 0x000fe40000410000 */
[C---:B------:R-:W-:Y:S02]  /*15cd0*/  FMUL.FTZ R34, R0.reuse, R42 ;  /* 0x0000002a00227220 */ /* 0x040fe40000410000 */
[----:B------:R-:W-:-:S02]  /*15ce0*/  FMUL.FTZ R35, R0, R43 ;  /* 0x0000002b00237220 */ /* 0x000fc40000410000 */
[C---:B------:R-:W-:Y:S01]  /*15cf0*/  FMUL.FTZ R42, R0.reuse, R50 ;  /* 0x00000032002a7220 */ /* 0x040fe20000410000 */
[----:B--2---:R-:W-:Y:S01]  /*15d00*/  @P0 MOV R3, 0x3f317218 ;  /* 0x3f31721800030802 */ /* 0x004fe20000000f00 */
        /* <DEDUP_REMOVED lines=10> */
[----:B------:R-:W-:Y:S02]  /*15db0*/  FMUL.FTZ R75, R0, R83 ;  /* 0x00000053004b7220 */ /* 0x000fe40000410000 */
[----:B---3--:R-:W-:-:S02]  /*15dc0*/  @P0 FMUL.FTZ R2, R2, 0.69314718246459960938 ;  /* 0x3f31721802020820 */ /* 0x008fc40000410000 */
[----:B------:R-:W-:Y:S02]  /*15dd0*/  @P0 FMUL.FTZ R3, R3, c[0x0][0x2d0] ;  /* 0x0000b40003030a20 */ /* 0x000fe40000410000 */
        /* <DEDUP_REMOVED lines=50> */
.L_x_1412:
[----:B------:R2:W5:Y:S04]  /*16100*/  LDL R6, [R1] ;  /* 0x0000000001067983 */ /* 0x0005680000100800 */
[----:B------:R-:W3:Y:S01]  /*16110*/  S2R R2, SR_TID.X ;  /* 0x0000000000027919 */ /* 0x000ee20000002100 */
[----:B------:R-:W-:Y:S01]  /*16120*/  BSSY B0, `(.L_x_1484) ;  /* 0x0000011000007945 */ /* 0x000fe20003800000 */
        /* <DEDUP_REMOVED lines=15> */
[----:B------:R2:W-:Y:S02]  /*16220*/  STL [R1], R6 ;  /* 0x0000000601007387 */ /* 0x0005e40000100800 */
.L_x_1485:
[----:B--2---:R-:W-:Y:S05]  /*16230*/  BSYNC B0 ;  /* 0x0000000000007941 */ /* 0x004fea0003800000 */
.L_x_1484:
[----:B------:R-:W-:Y:S01]  /*16240*/  PRMT R0, R0, 0x9910, RZ ;  /* 0x0000991000007816 */ /* 0x000fe200000000ff */
[----:B------:R-:W-:Y:S01]  /*16250*/  BSSY B1, `(.L_x_1486) ;  /* 0x0000423000017945 */ /* 0x000fe20003800000 */
[----:B-1---5:R-:W-:Y:S02]  /*16260*/  IMAD.MOV.U32 R114, RZ, RZ, R6 ;  /* 0x000000ffff727224 */ /* 0x022fe400078e0006 */
        /* <DEDUP_REMOVED lines=15> */
[----:B------:R-:W-:Y:S01]  /*16360*/  F2FP.PACK_AB R4, R97, R96 ;  /* 0x000000606104723e */ /* 0x000fe200000000ff */
[----:B--2---:R1:W-:Y:S04]  /*16370*/  STS [R9+0x80], R0 ;  /* 0x0000800009007388 */ /* 0x0043e80000000800 */
[----:B------:R2:W-:Y:S04]  /*16380*/  STS [R9+0x480], R2 ;  /* 0x0004800209007388 */ /* 0x0005e80000000800 */
[----:B---3--:R3:W-:Y:S01]  /*16390*/  STS [R12], R3 ;  /* 0x000000030c007388 */ /* 0x0087e20000000800 */
[----:B-1----:R-:W-:-:S02]  /*163a0*/  F2FP.PACK_AB R0, R163, R162 ;  /* 0x000000a2a300723e */ /* 0x002fc400000000ff */
[----:B--2---:R-:W-:-:S03]  /*163b0*/  F2FP.PACK_AB R2, R25, R24 ;  /* 0x000000181902723e */ /* 0x004fc600000000ff */
[----:B------:R1:W-:Y:S01]  /*163c0*/  STS [R12+0x400], R0 ;  /* 0x000400000c007388 */ /* 0x0003e20000000800 */
[----:B---3--:R-:W-:-:S03]  /*163d0*/  F2FP.PACK_AB R3, R125, R124 ;  /* 0x0000007c7d03723e */ /* 0x008fc600000000ff */
[----:B----4-:R2:W-:Y:S04]  /*163e0*/  STS [R8+0x80], R2 ;  /* 0x0000800208007388 */ /* 0x0105e80000000800 */
        /* <DEDUP_REMOVED lines=87> */
[----:B------:R1:W-:Y:S04]  /*16960*/  STS [R9+0xc080], R0 ;  /* 0x00c0800009007388 */ /* 0x0003e80000000800 */
[----:B------:R2:W-:Y:S01]  /*16970*/  STS [R9+0xc480], R2 ;  /* 0x00c4800209007388 */ /* 0x0005e20000000800 */
[----:B---3--:R-:W-:Y:S02]  /*16980*/  F2FP.PACK_AB R3, R109, R108 ;  /* 0x0000006c6d03723e */ /* 0x008fe400000000ff */
[----:B-1----:R-:W-:Y:S01]  /*16990*/  F2FP.PACK_AB R0, R173, R172 ;  /* 0x000000acad00723e */ /* 0x002fe200000000ff */
[----:B--2---:R-:W2:Y:S01]  /*169a0*/  LDL R9, [R1+0x14] ;  /* 0x0000140001097983 */ /* 0x004ea20000100800 */
[----:B------:R-:W-:-:S03]  /*169b0*/  F2FP.PACK_AB R2, R161, R160 ;  /* 0x000000a0a102723e */ /* 0x000fc600000000ff */
[----:B------:R1:W-:Y:S04]  /*169c0*/  STS [R12+0xc000], R4 ;  /* 0x00c000040c007388 */ /* 0x0003e80000000800 */
[----:B------:R3:W-:Y:S04]  /*169d0*/  STS [R12+0xc400], R0 ;  /* 0x00c400000c007388 */ /* 0x0007e80000000800 */
[----:B------:R4:W-:Y:S01]  /*169e0*/  STS [R8+0xc080], R3 ;  /* 0x00c0800308007388 */ /* 0x0009e20000000800 */
[----:B-1----:R-:W-:Y:S02]  /*169f0*/  F2FP.PACK_AB R4, R171, R170 ;  /* 0x000000aaab04723e */ /* 0x002fe400000000ff */
[----:B---3--:R-:W-:-:S03]  /*16a00*/  F2FP.PACK_AB R0, R111, R110 ;  /* 0x0000006e6f00723e */ /* 0x008fc600000000ff */
[----:B------:R1:W-:Y:S01]  /*16a10*/  STS [R8+0xc480], R4 ;  /* 0x00c4800408007388 */ /* 0x0003e20000000800 */
[----:B----4-:R-:W-:-:S03]  /*16a20*/  F2FP.PACK_AB R3, R157, R156 ;  /* 0x0000009c9d03723e */ /* 0x010fc600000000ff */
[----:B------:R3:W-:Y:S04]  /*16a30*/  STS [R11+0xc000], R2 ;  /* 0x00c000020b007388 */ /* 0x0007e80000000800 */
[----:B------:R4:W-:Y:S04]  /*16a40*/  STS [R11+0xc400], R0 ;  /* 0x00c400000b007388 */ /* 0x0009e80000000800 */
[----:B------:R4:W-:Y:S01]  /*16a50*/  STS [R7+0xc080], R3 ;  /* 0x00c0800307007388 */ /* 0x0009e20000000800 */
[----:B------:R-:W-:Y:S02]  /*16a60*/  ISETP.NE.U32.AND P0, PT, RZ, c[0x0][0x508], PT ;  /* 0x00014200ff007a0c */ /* 0x000fe40003f05070 */
[----:B------:R-:W-:Y:S01]  /*16a70*/  ISETP.NE.U32.AND P2, PT, RZ, c[0x0][0x500], PT ;  /* 0x00014000ff007a0c */ /* 0x000fe20003f45070 */
[----:B------:R-:W-:Y:S01]  /*16a80*/  IMAD.MOV.U32 R13, RZ, RZ, c[0x0][0x388] ;  /* 0x0000e200ff0d7624 */ /* 0x000fe200078e00ff */
[----:B-1----:R-:W2:Y:S01]  /*16a90*/  LDL.LU R8, [R1+0x38] ;  /* 0x0000380001087983 */ /* 0x002ea20000300800 */
[----:B------:R-:W-:-:S02]  /*16aa0*/  ISETP.NE.AND.EX P1, PT, RZ, c[0x0][0x50c], PT, P0 ;  /* 0x00014300ff007a0c */ /* 0x000fc40003f25300 */
[----:B------:R-:W-:Y:S02]  /*16ab0*/  ISETP.NE.AND.EX P2, PT, RZ, c[0x0][0x504], PT, P2 ;  /* 0x00014100ff007a0c */ /* 0x000fe40003f45320 */
[----:B---3--:R-:W-:Y:S02]  /*16ac0*/  F2FP.PACK_AB R2, R107, R106 ;  /* 0x0000006a6b02723e */ /* 0x008fe400000000ff */
[----:B----4-:R-:W-:-:S03]  /*16ad0*/  F2FP.PACK_AB R0, R117, R116 ;  /* 0x000000747500723e */ /* 0x010fc600000000ff */
[----:B------:R1:W-:Y:S01]  /*16ae0*/  STS [R7+0xc480], R2 ;  /* 0x00c4800207007388 */ /* 0x0003e20000000800 */
[----:B------:R-:W-:-:S03]  /*16af0*/  F2FP.PACK_AB R3, R103, R102 ;  /* 0x000000666703723e */ /* 0x000fc600000000ff */
[----:B------:R3:W-:Y:S01]  /*16b00*/  STS [R6+0xc000], R0 ;  /* 0x00c0000006007388 */ /* 0x0007e20000000800 */
[----:B------:R-:W-:-:S03]  /*16b10*/  @P1 LEA R4, P0, R218, c[0x0][0x508], 0x2 ;  /* 0x00014200da041a11 */ /* 0x000fc600078010ff */
[----:B------:R4:W-:Y:S01]  /*16b20*/  STS [R6+0xc400], R3 ;  /* 0x00c4000306007388 */ /* 0x0009e20000000800 */
[----:B-1----:R-:W-:Y:S02]  /*16b30*/  F2FP.PACK_AB R2, R113, R112 ;  /* 0x000000707102723e */ /* 0x002fe400000000ff */
[----:B---3--:R-:W-:-:S03]  /*16b40*/  F2FP.PACK_AB R0, R99, R98 ;  /* 0x000000626300723e */ /* 0x008fc600000000ff */
[----:B------:R1:W-:Y:S01]  /*16b50*/  STS [R5+0xc080], R2 ;  /* 0x00c0800205007388 */ /* 0x0003e20000000800 */
[----:B----4-:R-:W-:-:S03]  /*16b60*/  F2FP.PACK_AB R3, R105, R104 ;  /* 0x000000686903723e */ /* 0x010fc600000000ff */
[----:B------:R3:W-:Y:S01]  /*16b70*/  STS [R5+0xc480], R0 ;  /* 0x00c4800005007388 */ /* 0x0007e20000000800 */
[----:B------:R-:W-:-:S03]  /*16b80*/  IMAD.MOV.U32 R6, RZ, RZ, 0x4 ;  /* 0x00000004ff067424 */ /* 0x000fc600078e00ff */
[----:B------:R4:W-:Y:S01]  /*16b90*/  STS [R10+0xc000], R3 ;  /* 0x00c000030a007388 */ /* 0x0009e20000000800 */
[----:B------:R-:W-:-:S04]  /*16ba0*/  IMAD.WIDE R6, R218, R6, c[0x0][0x500] ;  /* 0x00014000da067625 */ /* 0x000fc800078e0206 */
[----:B-1----:R-:W-:Y:S01]  /*16bb0*/  IMAD.MOV.U32 R2, RZ, RZ, RZ ;  /* 0x000000ffff027224 */ /* 0x002fe200078e00ff */
[----:B---3--:R-:W-:-:S05]  /*16bc0*/  F2FP.PACK_AB R0, R95, R94 ;  /* 0x0000005e5f00723e */ /* 0x008fca00000000ff */
[----:B------:R1:W-:Y:S04]  /*16bd0*/  STS [R10+0xc400], R0 ;  /* 0x00c400000a007388 */ /* 0x0003e80000000800 */
[----:B------:R-:W-:Y:S06]  /*16be0*/  BAR.SYNC.DEFER_BLOCKING 0x1, 0x100 ;  /* 0x0044000000007b1d */ /* 0x000fec0000010000 */
[----:B------:R1:W5:Y:S01]  /*16bf0*/  @P2 LDG.E R2, [R6.64] ;  /* 0x0000000606022981 */ /* 0x000362000c1e1900 */
[----:B--2---:R-:W-:-:S05]  /*16c00*/  @P1 LEA.HI.X R5, R218, c[0x0][0x50c], R9, 0x2, P0 ;  /* 0x00014300da051a11 */ /* 0x004fca00000f1409 */
[----:B------:R1:W5:Y:S01]  /*16c10*/  @P1 LDG.E R13, [R4.64] ;  /* 0x00000006040d1981 */ /* 0x000362000c1e1900 */
[----:B------:R-:W-:-:S04]  /*16c20*/  ISETP.NE.AND P0, PT, R8, RZ, PT ;  /* 0x000000ff0800720c */ /* 0x000fc80003f05270 */
[----:B----4-:R-:W-:Y:S01]  /*16c30*/  SEL R3, R8, c[0x0][0x3d4], P0 ;  /* 0x0000f50008037a07 */ /* 0x010fe20000000000 */
[----:B------:R-:W-:Y:S05]  /*16c40*/  @P1 BRA `(.L_x_1488) ;  /* 0x0000004000001947 */ /* 0x000fea0003800000 */
[----:B-1----:R-:W-:Y:S05]  /*16c50*/  @!P2 BRA `(.L_x_1488) ;  /* 0x000000300000a947 */ /* 0x002fea0003800000 */
[----:B------:R1:W2:Y:S04]  /*16c60*/  LDG.E R0, [R6.64] ;  /* 0x0000000606007981 */ /* 0x0002a8000c1e1900 */
[----:B-1----:R-:W2:Y:S02]  /*16c70*/  LDG.E R6, [R6.64+0x4] ;  /* 0x0000040606067981 */ /* 0x002ea4000c1e1900 */
[----:B--2--5:R-:W-:Y:S02]  /*16c80*/  IADD3 R13, -R0, R6, RZ ;  /* 0x00000006000d7210 */ /* 0x024fe40007ffe1ff */
.L_x_1488:
[----:B-1----:R-:W2:Y:S04]  /*16c90*/  LDL R4, [R1+0x5c] ;  /* 0x00005c0001047983 */ /* 0x002ea80000100800 */
[----:B------:R-:W2:Y:S04]  /*16ca0*/  LDL R115, [R1+0x4] ;  /* 0x0000040001737983 */ /* 0x000ea80000100800 */
[----:B------:R-:W3:Y:S04]  /*16cb0*/  LDL R118, [R1+0x10] ;  /* 0x0000100001767983 */ /* 0x000ee80000100800 */
[----:B------:R-:W4:Y:S04]  /*16cc0*/  LDL R12, [R1+0x40] ;  /* 0x00004000010c7983 */ /* 0x000f280000100800 */
[----:B------:R-:W3:Y:S01]  /*16cd0*/  LDL R119, [R1+0x58] ;  /* 0x0000580001777983 */ /* 0x000ee20000100800 */
[----:B------:R-:W-:Y:S01]  /*16ce0*/  IMAD.MOV.U32 R11, RZ, RZ, 0x368 ;  /* 0x00000368ff0b7424 */ /* 0x000fe200078e00ff */
[----:B------:R-:W-:-:S04]  /*16cf0*/  ISETP.GT.AND P2, PT, R3, 0x1, PT ;  /* 0x000000010300780c */ /* 0x000fc80003f44270 */
[----:B------:R-:W-:-:S04]  /*16d00*/  SEL R11, R11, 0x328, P2 ;  /* 0x000003280b0b7807 */ /* 0x000fc80001000000 */
[----:B------:R-:W1:Y:S08]  /*16d10*/  LDC.64 R6, c[0x0][R11+0x170] ;  /* 0x00005c000b067b82 */ /* 0x000e700000000a00 */
[----:B------:R1:W3:Y:S08]  /*16d20*/  LDC.64 R14, c[0x0][R11+0x168] ;  /* 0x00005a000b0e7b82 */ /* 0x0002f00000000a00 */
[----:B------:R1:W2:Y:S08]  /*16d30*/  LDC.64 R16, c[0x0][R11+0x178] ;  /* 0x00005e000b107b82 */ /* 0x0002b00000000a00 */
[----:B------:R1:W2:Y:S01]  /*16d40*/  LDC.64 R18, c[0x0][R11+0x160] ;  /* 0x000058000b127b82 */ /* 0x0002a20000000a00 */
[----:B------:R-:W-:Y:S01]  /*16d50*/  IMAD.MOV.U32 R0, RZ, RZ, c[0x0][0x4e8] ;  /* 0x00013a00ff007624 */ /* 0x000fe200078e00ff */
[----:B------:R-:W-:-:S04]  /*16d60*/  ISETP.NE.U32.AND P0, PT, RZ, c[0x0][0x500], PT ;  /* 0x00014000ff007a0c */ /* 0x000fc80003f05070 */
[----:B------:R-:W-:Y:S02]  /*16d70*/  ISETP.NE.AND P3, PT, R0, 0x1, PT ;  /* 0x000000010000780c */ /* 0x000fe40003f65270 */
[----:B------:R-:W-:-:S04]  /*16d80*/  ISETP.NE.AND.EX P0, PT, RZ, c[0x0][0x504], PT, P0 ;  /* 0x00014100ff007a0c */ /* 0x000fc80003f05300 */
[----:B------:R-:W-:Y:S01]  /*16d90*/  SEL R0, R218, RZ, !P0 ;  /* 0x000000ffda007207 */ /* 0x000fe20004000000 */
[----:B------:R-:W2:Y:S04]  /*16da0*/  S2R R122, SR_TID.X ;  /* 0x00000000007a7919 */ /* 0x000ea80000002100 */
[----:B-1----:R-:W-:Y:S02]  /*16db0*/  IMAD R3, R7, R0, RZ ;  /* 0x0000000007037224 */ /* 0x002fe400078e02ff */
[----:B-----5:R-:W-:Y:S01]  /*16dc0*/  IMAD R13, R13, c[0x0][0x4e8], RZ ;  /* 0x00013a000d0d7a24 */ /* 0x020fe200078e02ff */
[----:B------:R-:W-:Y:S01]  /*16dd0*/  LOP3.LUT R207, R207, 0xfffffffd, RZ, 0xc0, !PT ;  /* 0xfffffffdcfcf7812 */ /* 0x000fe200078ec0ff */
[----:B--2---:R-:W-:Y:S01]  /*16de0*/  IMAD R8, R115, 0x80, R4 ;  /* 0x0000008073087824 */ /* 0x004fe200078e0204 */
[----:B------:R-:W-:-:S03]  /*16df0*/  SEL R4, R9, RZ, !P0 ;  /* 0x000000ff09047207 */ /* 0x000fc60004000000 */
[----:B------:R-:W-:-:S04]  /*16e00*/  @P3 IMAD.HI.U32 R9, R8, c[0x0][0x4ec], RZ ;  /* 0x00013b0008093a27 */ /* 0x000fc800078e00ff */
[C---:B------:R-:W-:Y:S02]  /*16e10*/  IMAD R11, R6.reuse, R4, R3 ;  /* 0x00000004060b7224 */ /* 0x040fe400078e0203 */
[----:B------:R-:W-:-:S04]  /*16e20*/  IMAD.WIDE.U32 R4, R6, R0, RZ ;  /* 0x0000000006047225 */ /* 0x000fc800078e00ff */
[----:B---3--:R-:W-:-:S04]  /*16e30*/  IMAD.WIDE.U32 R6, R14, R118, RZ ;  /* 0x000000760e067225 */ /* 0x008fc800078e00ff */
[----:B------:R-:W-:Y:S01]  /*16e40*/  IMAD.MOV.U32 R3, RZ, RZ, R8 ;  /* 0x000000ffff037224 */ /* 0x000fe200078e0008 */
[----:B------:R-:W-:Y:S01]  /*16e50*/  @P3 SHF.R.U32.HI R3, RZ, c[0x0][0x4f0], R9 ;  /* 0x00013c00ff033a19 */ /* 0x000fe20000011609 */
[----:B------:R-:W-:Y:S01]  /*16e60*/  IMAD R10, R15, R118, RZ ;  /* 0x000000760f0a7224 */ /* 0x000fe200078e02ff */
[----:B----4-:R-:W-:Y:S01]  /*16e70*/  SEL R9, R12, RZ, P2 ;  /* 0x000000ff0c097207 */ /* 0x010fe20001000000 */
        /* <DEDUP_REMOVED lines=30> */
[----:B------:R2:W-:Y:S02]  /*17060*/  SHFL.IDX PT, R4, R3, 0x1, 0x1c1f ;  /* 0x003c1f0003047f89 */ /* 0x0005e400000e0000 */
[----:B------:R-:W-:Y:S02]  /*17070*/  LOP3.LUT P0, RZ, R15, 0x3, RZ, 0xc0, !PT ;  /* 0x000000030fff7812 */ /* 0x000fe4000780c0ff */
[----:B------:R-:W3:Y:S01]  /*17080*/  SHFL.IDX PT, R5, R5, 0x1, 0x1c1f ;  /* 0x003c1f0005057f89 */ /* 0x000ee200000e0000 */
[----:B--2---:R-:W-:-:S05]  /*17090*/  IMAD R3, R115, 0x80, R119 ;  /* 0x0000008073037824 */ /* 0x004fca00078e0277 */
        /* <DEDUP_REMOVED lines=59> */
.L_x_1553:
[----:B------:R-:W-:Y:S05]  /*17450*/  BRA.DIV ~URZ, `(.L_x_1491) ;  /* 0x000045527f007947 */ /* 0x000fea000b800000 */
[----:B------:R4:W2:Y:S02]  /*17460*/  SHFL.IDX PT, R0, R16, RZ, 0x181f ;  /* 0x00181fff10007589 */ /* 0x0008a400000e0000 */
.L_x_1554:
[----:B------:R-:W-:Y:S01]  /*17470*/  ISETP.GE.AND P0, PT, R14, R13, PT ;  /* 0x0000000d0e00720c */ /* 0x000fe20003f06270 */
[----:B------:R-:W-:Y:S01]  /*17480*/  BSSY B0, `(.L_x_1492) ;  /* 0x0000018000007945 */ /* 0x000fe20003800000 */
[----:B------:R-:W-:Y:S02]  /*17490*/  SHF.R.S32.HI R2, RZ, 0x1f, R133 ;  /* 0x0000001fff027819 */ /* 0x000fe40000011485 */
[----:B------:R-:W-:Y:S02]  /*174a0*/  SHF.R.S32.HI R17, RZ, 0x1f, R208 ;  /* 0x0000001fff117819 */ /* 0x000fe400000114d0 */
[----:B------:R-:W-:Y:S02]  /*174b0*/  LEA.HI R2, R2, R133, RZ, 0x3 ;  /* 0x0000008502027211 */ /* 0x000fe400078f18ff */
[----:B------:R-:W-:Y:S02]  /*174c0*/  SHF.R.S32.HI R19, RZ, 0x1f, R209 ;  /* 0x0000001fff137819 */ /* 0x000fe400000114d1 */
[----:B------:R-:W-:-:S04]  /*174d0*/  LOP3.LUT R4, R2, 0xfffffff8, RZ, 0xc0, !PT ;  /* 0xfffffff802047812 */ /* 0x000fc800078ec0ff */
        /* <DEDUP_REMOVED lines=18> */
.L_x_1493:
[----:B------:R-:W-:Y:S05]  /*17600*/  BSYNC B0 ;  /* 0x0000000000007941 */ /* 0x000fea0003800000 */
.L_x_1492:
[----:B------:R-:W-:Y:S05]  /*17610*/  BRA.DIV ~URZ, `(.L_x_1494) ;  /* 0x000043f27f007947 */ /* 0x000fea000b800000 */
[----:B---3--:R3:W4:Y:S04]  /*17620*/  SHFL.IDX PT, R12, R15, 0x1, 0x181f ;  /* 0x00381f000f0c7f89 */ /* 0x00872800000e0000 */
[----:B--2---:R3:W2:Y:S02]  /*17630*/  SHFL.IDX PT, R0, R16, 0x1, 0x181f ;  /* 0x00381f0010007f89 */ /* 0x0046a400000e0000 */
.L_x_1555:
        /* <DEDUP_REMOVED lines=20> */
.L_x_1496:
[----:B------:R-:W-:Y:S05]  /*17780*/  BSYNC B0 ;  /* 0x0000000000007941 */ /* 0x000fea0003800000 */
.L_x_1495:
[----:B------:R-:W-:Y:S05]  /*17790*/  BRA.DIV ~URZ, `(.L_x_1497) ;  /* 0x000043327f007947 */ /* 0x000fea000b800000 */
[----:B----4-:R4:W3:Y:S02]  /*177a0*/  SHFL.IDX PT, R12, R15, 0x2, 0x181f ;  /* 0x00581f000f0c7f89 */ /* 0x0108e400000e0000 */
.L_x_1556:
[----:B------:R-:W-:Y:S05]  /*177b0*/  BRA.DIV ~URZ, `(.L_x_1498) ;  /* 0x000043827f007947 */ /* 0x000fea000b800000 */
[----:B--2---:R2:W4:Y:S02]  /*177c0*/  SHFL.IDX PT, R0, R16, 0x2, 0x181f ;  /* 0x00581f0010007f89 */ /* 0x00452400000e0000 */
.L_x_1557:
        /* <DEDUP_REMOVED lines=20> */
.L_x_1500:
[----:B------:R-:W-:Y:S05]  /*17910*/  BSYNC B0 ;  /* 0x0000000000007941 */ /* 0x000fea0003800000 */
.L_x_1499:
[----:B------:R-:W-:Y:S05]  /*17920*/  BRA.DIV ~URZ, `(.L_x_1501) ;  /* 0x000042727f007947 */ /* 0x000fea000b800000 */
[----:B---3--:R3:W2:Y:S04]  /*17930*/  SHFL.IDX PT, R10, R15, 0x3, 0x181f ;  /* 0x00781f000f0a7f89 */ /* 0x0086a800000e0000 */
[----:B----4-:R3:W4:Y:S02]  /*17940*/  SHFL.IDX PT, R0, R16, 0x3, 0x181f ;  /* 0x00781f0010007f89 */ /* 0x01072400000e0000 */
.L_x_1558:
        /* <DEDUP_REMOVED lines=8> */
[----:B------:R-:W-:Y:S02]  /*179d0*/  @!P0 LEA R2, P3, R208, R0, 0x1 ;  /* 0x00000000d0028211 */ /* 0x000fe400078608ff */
        /* <DEDUP_REMOVED lines=12> */
.L_x_1489:
        /* <DEDUP_REMOVED lines=35> */
.L_x_1559:
[----:B------:R-:W-:Y:S05]  /*17cd0*/  BRA.DIV ~URZ, `(.L_x_1504) ;  /* 0x00003ff27f007947 */ /* 0x000fea000b800000 */
[----:B------:R3:W4:Y:S02]  /*17ce0*/  SHFL.IDX PT, R0, R17, RZ, 0x1c1f ;  /* 0x001c1fff11007589 */ /* 0x00072400000e0000 */
.L_x_1560:
        /* <DEDUP_REMOVED lines=12> */
[----:B------:R-:W-:Y:S02]  /*17db0*/  ISETP.GE.AND P6, PT, R14, c[0x0][0x3c8], PT ;  /* 0x0000f2000e007a0c */ /* 0x000fe40003fc6270 */
[----:B------:R-:W-:Y:S01]  /*17dc0*/  SHF.R.S32.HI R11, RZ, 0x1f, R11 ;  /* 0x0000001fff0b7819 */ /* 0x000fe2000001140b */
[----:B------:R-:W-:Y:S01]  /*17dd0*/  @!P2 IMAD.WIDE R6, R217, 0x4, R2 ;  /* 0x00000004d906a825 */ /* 0x000fe200078e0202 */
[----:B------:R-:W-:-:S02]  /*17de0*/  @!P1 LEA R2, P3, R10, R0, 0x2 ;  /* 0x000000000a029211 */ /* 0x000fc400078610ff */
[----:B------:R-:W-:Y:S02]  /*17df0*/  IADD3 R9, R217, 0x10, RZ ;  /* 0x00000010d9097810 */ /* 0x000fe40007ffe0ff */
[----:B------:R-:W-:Y:S01]  /*17e00*/  ISETP.GE.AND P5, PT, R5, c[0x0][0x3c8], PT ;  /* 0x0000f20005007a0c */ /* 0x000fe20003fa6270 */
[----:B------:R2:W-:Y:S01]  /*17e10*/  @!P2 ST.E.64 [R6.64], R164 ;  /* 0x000000a40600a985 */ /* 0x0005e2000c101b06 */
[----:B------:R-:W-:Y:S02]  /*17e20*/  IADD3 R13, R217, 0x28, RZ ;  /* 0x00000028d90d7810 */ /* 0x000fe40007ffe0ff */
[----:B------:R-:W-:Y:S02]  /*17e30*/  SHF.R.S32.HI R9, RZ, 0x1f, R9 ;  /* 0x0000001fff097819 */ /* 0x000fe40000011409 */
[----:B------:R-:W-:Y:S02]  /*17e40*/  @!P1 LEA.HI.X R3, R10, R4, R11, 0x2, P3 ;  /* 0x000000040a039211 */ /* 0x000fe400018f140b */
[----:B------:R-:W-:-:S02]  /*17e50*/  ISETP.GE.AND P4, PT, R13, c[0x0][0x3c8], PT ;  /* 0x0000f2000d007a0c */ /* 0x000fc40003f86270 */
[C---:B------:R-:W-:Y:S01]  /*17e60*/  IADD3 R15, R217.reuse, 0x18, RZ ;  /* 0x00000018d90f7810 */ /* 0x040fe20007ffe0ff */
[----:B------:R4:W-:Y:S01]  /*17e70*/  @!P1 ST.E.64 [R2.64], R22 ;  /* 0x0000001602009985 */ /* 0x0009e2000c101b06 */
[C---:B------:R-:W-:Y:S02]  /*17e80*/  IADD3 R10, R217.reuse, 0x30, RZ ;  /* 0x00000030d90a7810 */ /* 0x040fe40007ffe0ff */
[C---:B------:R-:W-:Y:S02]  /*17e90*/  IADD3 R11, R217.reuse, 0x20, RZ ;  /* 0x00000020d90b7810 */ /* 0x040fe40007ffe0ff */
[----:B------:R-:W-:Y:S02]  /*17ea0*/  SHF.R.S32.HI R15, RZ, 0x1f, R15 ;  /* 0x0000001fff0f7819 */ /* 0x000fe4000001140f */
[----:B------:R-:W-:Y:S02]  /*17eb0*/  ISETP.GE.AND P3, PT, R10, c[0x0][0x3c8], PT ;  /* 0x0000f2000a007a0c */ /* 0x000fe40003f66270 */
[----:B------:R-:W-:-:S02]  /*17ec0*/  IADD3 R12, R217, 0x38, RZ ;  /* 0x00000038d90c7810 */ /* 0x000fc40007ffe0ff */
[----:B------:R-:W-:Y:S02]  /*17ed0*/  SHF.R.S32.HI R11, RZ, 0x1f, R11 ;  /* 0x0000001fff0b7819 */ /* 0x000fe4000001140b */
[----:B--2---:R-:W-:-:S04]  /*17ee0*/  @!P0 LEA R6, P2, R8, R0, 0x2 ;  /* 0x0000000008068211 */ /* 0x004fc800078410ff */
[----:B------:R-:W-:Y:S02]  /*17ef0*/  @!P0 LEA.HI.X R7, R8, R4, R9, 0x2, P2 ;  /* 0x0000000408078211 */ /* 0x000fe400010f1409 */
[----:B------:R-:W-:-:S03]  /*17f00*/  ISETP.GE.AND P2, PT, R12, c[0x0][0x3c8], PT ;  /* 0x0000f2000c007a0c */ /* 0x000fc60003f46270 */
[----:B------:R2:W-:Y:S01]  /*17f10*/  @!P0 ST.E.64 [R6.64], R24 ;  /* 0x0000001806008985 */ /* 0x0005e2000c101b06 */
[CC--:B----4-:R-:W-:Y:S02]  /*17f20*/  @!P6 LEA R2, P1, R14.reuse, R0.reuse, 0x2 ;  /* 0x000000000e02e211 */ /* 0x0d0fe400078210ff */
[----:B------:R-:W-:Y:S02]  /*17f30*/  @!P5 LEA R8, P0, R5, R0, 0x2 ;  /* 0x000000000508d211 */ /* 0x000fe400078010ff */
[-C--:B------:R-:W-:Y:S02]  /*17f40*/  @!P6 LEA.HI.X R3, R14, R4.reuse, R15, 0x2, P1 ;  /* 0x000000040e03e211 */ /* 0x080fe400008f140f */
[----:B------:R-:W-:Y:S02]  /*17f50*/  IADD3 R15, R217, 0x28, RZ ;  /* 0x00000028d90f7810 */ /* 0x000fe40007ffe0ff */
[----:B------:R-:W-:Y:S01]  /*17f60*/  @!P5 LEA.HI.X R9, R5, R4, R11, 0x2, P0 ;  /* 0x000000040509d211 */ /* 0x000fe200000f140b */
[----:B------:R4:W-:Y:S01]  /*17f70*/  @!P6 ST.E.64 [R2.64], R26 ;  /* 0x0000001a0200e985 */ /* 0x0009e2000c101b06 */
[----:B------:R-:W-:-:S02]  /*17f80*/  SHF.R.S32.HI R15, RZ, 0x1f, R15 ;  /* 0x0000001fff0f7819 */ /* 0x000fc4000001140f */
[C---:B------:R-:W-:Y:S01]  /*17f90*/  IADD3 R11, R217.reuse, 0x30, RZ ;  /* 0x00000030d90b7810 */ /* 0x040fe20007ffe0ff */
[----:B------:R5:W-:Y:S01]  /*17fa0*/  @!P5 ST.E.64 [R8.64], R148 ;  /* 0x000000940800d985 */ /* 0x000be2000c101b06 */
[C---:B------:R-:W-:Y:S02]  /*17fb0*/  IADD3 R14, R217.reuse, 0x40, RZ ;  /* 0x00000040d90e7810 */ /* 0x040fe40007ffe0ff */
[----:B------:R-:W-:Y:S02]  /*17fc0*/  IADD3 R5, R217, 0x48, RZ ;  /* 0x00000048d9057810 */ /* 0x000fe40007ffe0ff */
[----:B------:R-:W-:Y:S02]  /*17fd0*/  SHF.R.S32.HI R11, RZ, 0x1f, R11 ;  /* 0x0000001fff0b7819 */ /* 0x000fe4000001140b */
[----:B------:R-:W-:Y:S02]  /*17fe0*/  ISETP.GE.AND P1, PT, R14, c[0x0][0x3c8], PT ;  /* 0x0000f2000e007a0c */ /* 0x000fe40003f26270 */
[----:B--2---:R-:W-:-:S04]  /*17ff0*/  @!P4 LEA R6, P0, R13, R0, 0x2 ;  /* 0x000000000d06c211 */ /* 0x004fc800078010ff */
[----:B------:R-:W-:Y:S02]  /*18000*/  @!P4 LEA.HI.X R7, R13, R4, R15, 0x2, P0 ;  /* 0x000000040d07c211 */ /* 0x000fe400000f140f */
[----:B------:R-:W-:Y:S02]  /*18010*/  IADD3 R15, R217, 0x38, RZ ;  /* 0x00000038d90f7810 */ /* 0x000fe40007ffe0ff */
[----:B------:R-:W-:Y:S01]  /*18020*/  ISETP.GE.AND P0, PT, R5, c[0x0][0x3c8], PT ;  /* 0x0000f20005007a0c */ /* 0x000fe20003f06270 */
[----:B------:R2:W-:Y:S01]  /*18030*/  @!P4 ST.E.64 [R6.64], R144 ;  /* 0x000000900600c985 */ /* 0x0005e2000c101b06 */
[C---:B----4-:R-:W-:Y:S02]  /*18040*/  @!P3 LEA R2, P5, R10.reuse, R0, 0x2 ;  /* 0x000000000a02b211 */ /* 0x050fe400078a10ff */
[----:B------:R-:W-:Y:S02]  /*18050*/  SHF.R.S32.HI R15, RZ, 0x1f, R15 ;  /* 0x0000001fff0f7819 */ /* 0x000fe4000001140f */
[----:B------:R-:W-:-:S02]  /*18060*/  @!P3 LEA.HI.X R3, R10, R4, R11, 0x2, P5 ;  /* 0x000000040a03b211 */ /* 0x000fc400028f140b */
[C---:B------:R-:W-:Y:S02]  /*18070*/  @!P2 LEA R10, P4, R12.reuse, R0, 0x2 ;  /* 0x000000000c0aa211 */ /* 0x040fe400078810ff */
[C---:B------:R-:W-:Y:S01]  /*18080*/  IADD3 R13, R217.reuse, 0x50, RZ ;  /* 0x00000050d90d7810 */ /* 0x040fe20007ffe0ff */
[----:B------:R4:W-:Y:S01]  /*18090*/  @!P3 ST.E.64 [R2.64], R28 ;  /* 0x0000001c0200b985 */ /* 0x0009e2000c101b06 */
[----:B------:R-:W-:Y:S02]  /*180a0*/  @!P2 LEA.HI.X R11, R12, R4, R15, 0x2, P4 ;  /* 0x000000040c0ba211 */ /* 0x000fe400020f140f */
[C---:B------:R-:W-:Y:S02]  /*180b0*/  IADD3 R15, R217.reuse, 0x40, RZ ;  /* 0x00000040d90f7810 */ /* 0x040fe40007ffe0ff */
[----:B------:R-:W-:Y:S01]  /*180c0*/  IADD3 R12, R217, 0x48, RZ ;  /* 0x00000048d90c7810 */ /* 0x000fe20007ffe0ff */
[----:B------:R1:W-:Y:S01]  /*180d0*/  @!P2 ST.E.64 [R10.64], R152 ;  /* 0x000000980a00a985 */ /* 0x0003e2000c101b06 */
[----:B------:R-:W-:-:S02]  /*180e0*/  ISETP.GE.AND P6, PT, R13, c[0x0][0x3c8], PT ;  /* 0x0000f2000d007a0c */ /* 0x000fc40003fc6270 */
[----:B------:R-:W-:Y:S02]  /*180f0*/  SHF.R.S32.HI R15, RZ, 0x1f, R15 ;  /* 0x0000001fff0f7819 */ /* 0x000fe4000001140f */
[----:B-----5:R-:W-:Y:S02]  /*18100*/  @!P0 LEA R8, P4, R5, R0, 0x2 ;  /* 0x0000000005088211 */ /* 0x020fe400078810ff */
[----:B------:R-:W-:-:S04]  /*18110*/  SHF.R.S32.HI R12, RZ, 0x1f, R12 ;  /* 0x0000001fff0c7819 */ /* 0x000fc8000001140c */
[----:B------:R-:W-:Y:S02]  /*18120*/  @!P0 LEA.HI.X R9, R5, R4, R12, 0x2, P4 ;  /* 0x0000000405098211 */ /* 0x000fe400020f140c */
[C---:B--2---:R-:W-:Y:S02]  /*18130*/  @!P1 LEA R6, P3, R14.reuse, R0, 0x2 ;  /* 0x000000000e069211 */ /* 0x044fe400078610ff */
[----:B------:R-:W-:Y:S02]  /*18140*/  IADD3 R5, R217, 0x70, RZ ;  /* 0x00000070d9057810 */ /* 0x000fe40007ffe0ff */
        /* <DEDUP_REMOVED lines=8> */
[----:B-1----:R-:W-:Y:S02]  /*181d0*/  @!P6 LEA R10, P0, R13, R0, 0x2 ;  /* 0x000000000d0ae211 */ /* 0x002fe400078010ff */
        /* <DEDUP_REMOVED lines=15> */
[----:B------:R-:W-:Y:S02]  /*182d0*/  IADD3 R2, R217, 0x80, RZ ;  /* 0x00000080d9027810 */ /* 0x000fe40007ffe0ff */
[C---:B------:R-:W-:Y:S01]  /*182e0*/  @!P4 LEA R12, P0, R5.reuse, R0, 0x2 ;  /* 0x00000000050cc211 */ /* 0x040fe200078010ff */
[----:B------:R-:W-:Y:S01]  /*182f0*/  @!P5 ST.E.64 [R14.64], R52 ;  /* 0x000000340e00d985 */ /* 0x000fe2000c101b06 */
[----:B------:R-:W-:Y:S02]  /*18300*/  ISETP.GE.AND P5, PT, R2, c[0x0][0x3c8], PT ;  /* 0x0000f20002007a0c */ /* 0x000fe40003fa6270 */
[----:B------:R-:W-:Y:S02]  /*18310*/  @!P4 LEA.HI.X R13, R5, R4, R3, 0x2, P0 ;  /* 0x00000004050dc211 */ /* 0x000fe400000f1403 */
[C---:B------:R-:W-:Y:S02]  /*18320*/  IADD3 R3, R217.reuse, 0x88, RZ ;  /* 0x00000088d9037810 */ /* 0x040fe40007ffe0ff */
[----:B------:R-:W-:-:S04]  /*18330*/  IADD3 R5, R217, 0x90, RZ ;  /* 0x00000090d9057810 */ /* 0x000fc80007ffe0ff */
[----:B------:R-:W-:-:S03]  /*18340*/  ISETP.GE.AND P6, PT, R5, c[0x0][0x3c8], PT ;  /* 0x0000f20005007a0c */ /* 0x000fc60003fc6270 */
[-C--:B-1----:R-:W-:Y:S02]  /*18350*/  @!P5 LEA R10, P0, R2, R0.reuse, 0x2 ;  /* 0x00000000020ad211 */ /* 0x082fe400078010ff */
[----:B--2---:R-:W-:Y:S02]  /*18360*/  SHF.R.S32.HI R9, RZ, 0x1f, R6 ;  /* 0x0000001fff097819 */ /* 0x004fe40000011406 */
[----:B------:R-:W-:-:S04]  /*18370*/  @!P3 LEA R8, P1, R6, R0, 0x2 ;  /* 0x000000000608b211 */ /* 0x000fc800078210ff */
[----:B------:R-:W-:Y:S02]  /*18380*/  @!P3 LEA.HI.X R9, R6, R4, R9, 0x2, P1 ;  /* 0x000000040609b211 */ /* 0x000fe400008f1409 */
[----:B------:R-:W-:-:S03]  /*18390*/  @!P2 LEA R6, P1, R7, R0, 0x2 ;  /* 0x000000000706a211 */ /* 0x000fc600078210ff */
[----:B------:R1:W-:Y:S01]  /*183a0*/  @!P3 ST.E.64 [R8.64], R48 ;  /* 0x000000300800b985 */ /* 0x0003e2000c101b06 */
[----:B------:R-:W-:-:S03]  /*183b0*/  ISETP.GE.AND P3, PT, R3, c[0x0][0x3c8], PT ;  /* 0x0000f20003007a0c */ /* 0x000fc60003f66270 */
[----:B------:R2:W-:Y:S01]  /*183c0*/  @!P4 ST.E.64 [R12.64], R60 ;  /* 0x0000003c0c00c985 */ /* 0x0005e2000c101b06 */
[C---:B------:R-:W-:Y:S02]  /*183d0*/  ISETP.GE.AND P4, PT, R2.reuse, c[0x0][0x3c8], PT ;  /* 0x0000f20002007a0c */ /* 0x040fe40003f86270 */
[----:B-1----:R-:W-:Y:S02]  /*183e0*/  SHF.R.S32.HI R9, RZ, 0x1f, R7 ;  /* 0x0000001fff097819 */ /* 0x002fe40000011407 */
[----:B------:R-:W-:Y:S02]  /*183f0*/  SHF.R.S32.HI R8, RZ, 0x1f, R2 ;  /* 0x0000001fff087819 */ /* 0x000fe40000011402 */
[-C--:B------:R-:W-:Y:S02]  /*18400*/  @!P2 LEA.HI.X R7, R7, R4.reuse, R9, 0x2, P1 ;  /* 0x000000040707a211 */ /* 0x080fe400008f1409 */
[----:B------:R-:W-:Y:S02]  /*18410*/  @!P5 LEA.HI.X R11, R2, R4, R8, 0x2, P0 ;  /* 0x00000004020bd211 */ /* 0x000fe400000f1408 */
[----:B------:R-:W-:Y:S01]  /*18420*/  SHF.R.S32.HI R9, RZ, 0x1f, R3 ;  /* 0x0000001fff097819 */ /* 0x000fe20000011403 */
[----:B------:R1:W-:Y:S01]  /*18430*/  @!P2 ST.E.64 [R6.64], R56 ;  /* 0x000000380600a985 */ /* 0x0003e2000c101b06 */
[----:B------:R-:W-:-:S02]  /*18440*/  @!P3 LEA R8, P1, R3, R0, 0x2 ;  /* 0x000000000308b211 */ /* 0x000fc400078210ff */
[----:B--2---:R-:W-:Y:S01]  /*18450*/  SHF.R.S32.HI R12, RZ, 0x1f, R5 ;  /* 0x0000001fff0c7819 */ /* 0x004fe20000011405 */
[----:B------:R-:W-:Y:S01]  /*18460*/  @!P4 ST.E.64 [R10.64], R68 ;  /* 0x000000440a00c985 */ /* 0x000fe2000c101b06 */
[----:B------:R-:W-:Y:S02]  /*18470*/  @!P6 LEA R14, P0, R5, R0, 0x2 ;  /* 0x00000000050ee211 */ /* 0x000fe400078010ff */
[-C--:B------:R-:W-:Y:S02]  /*18480*/  @!P3 LEA.HI.X R9, R3, R4.reuse, R9, 0x2, P1 ;  /* 0x000000040309b211 */ /* 0x080fe400008f1409 */
[----:B------:R-:W-:Y:S02]  /*18490*/  @!P6 LEA.HI.X R15, R5, R4, R12, 0x2, P0 ;  /* 0x00000004050fe211 */ /* 0x000fe400000f140c */
[C---:B------:R-:W-:Y:S01]  /*184a0*/  IADD3 R2, R217.reuse, 0xa8, RZ ;  /* 0x000000a8d9027810 */ /* 0x040fe20007ffe0ff */
[----:B------:R2:W-:Y:S01]  /*184b0*/  @!P3 ST.E.64 [R8.64], R64 ;  /* 0x000000400800b985 */ /* 0x0005e2000c101b06 */
[----:B------:R-:W-:-:S02]  /*184c0*/  IADD3 R3, R217, 0xb0, RZ ;  /* 0x000000b0d9037810 */ /* 0x000fc40007ffe0ff */
[----:B------:R-:W-:Y:S01]  /*184d0*/  ISETP.GE.AND P3, PT, R2, c[0x0][0x3c8], PT ;  /* 0x0000f20002007a0c */ /* 0x000fe20003f66270 */
[----:B------:R-:W-:Y:S01]  /*184e0*/  @!P6 ST.E.64 [R14.64], R76 ;  /* 0x0000004c0e00e985 */ /* 0x000fe2000c101b06 */
[----:B------:R-:W-:Y:S02]  /*184f0*/  ISETP.GE.AND P6, PT, R3, c[0x0][0x3c8], PT ;  /* 0x0000f20003007a0c */ /* 0x000fe40003fc6270 */
[C---:B-1----:R-:W-:Y:S02]  /*18500*/  IADD3 R7, R217.reuse, 0x98, RZ ;  /* 0x00000098d9077810 */ /* 0x042fe40007ffe0ff */
[----:B------:R-:W-:Y:S02]  /*18510*/  IADD3 R6, R217, 0xa0, RZ ;  /* 0x000000a0d9067810 */ /* 0x000fe40007ffe0ff */
[----:B------:R-:W-:Y:S02]  /*18520*/  ISETP.GE.AND P2, PT, R7, c[0x0][0x3c8], PT ;  /* 0x0000f20007007a0c */ /* 0x000fe40003f46270 */
[----:B------:R-:W-:-:S02]  /*18530*/  ISETP.GE.AND P5, PT, R6, c[0x0][0x3c8], PT ;  /* 0x0000f20006007a0c */ /* 0x000fc40003fa6270 */
[----:B------:R-:W-:Y:S02]  /*18540*/  SHF.R.S32.HI R5, RZ, 0x1f, R6 ;  /* 0x0000001fff057819 */ /* 0x000fe40000011406 */
[----:B--2---:R-:W-:-:S07]  /*18550*/  SHF.R.S32.HI R9, RZ, 0x1f, R7 ;  /* 0x0000001fff097819 */ /* 0x004fce0000011407 */
[CC--:B------:R-:W-:Y:S02]  /*18560*/  @!P2 LEA R8, P1, R7.reuse, R0.reuse, 0x2 ;  /* 0x000000000708a211 */ /* 0x0c0fe400078210ff */
[C---:B------:R-:W-:Y:S02]  /*18570*/  @!P5 LEA R12, P0, R6.reuse, R0, 0x2 ;  /* 0x00000000060cd211 */ /* 0x040fe400078010ff */
[-C--:B------:R-:W-:Y:S02]  /*18580*/  @!P2 LEA.HI.X R9, R7, R4.reuse, R9, 0x2, P1 ;  /* 0x000000040709a211 */ /* 0x080fe400008f1409 */
[----:B------:R-:W-:Y:S02]  /*18590*/  @!P5 LEA.HI.X R13, R6, R4, R5, 0x2, P0 ;  /* 0x00000004060dd211 */ /* 0x000fe400000f1405 */
[C---:B------:R-:W-:Y:S01]  /*185a0*/  IADD3 R6, R217.reuse, 0xb8, RZ ;  /* 0x000000b8d9067810 */ /* 0x040fe20007ffe0ff */
[----:B------:R1:W-:Y:S01]  /*185b0*/  @!P2 ST.E.64 [R8.64], R72 ;  /* 0x000000480800a985 */ /* 0x0003e2000c101b06 */
[----:B------:R-:W-:-:S02]  /*185c0*/  IADD3 R5, R217, 0xc0, RZ ;  /* 0x000000c0d9057810 */ /* 0x000fc40007ffe0ff */
[----:B------:R-:W-:Y:S01]  /*185d0*/  ISETP.GE.AND P2, PT, R6, c[0x0][0x3c8], PT ;  /* 0x0000f20006007a0c */ /* 0x000fe20003f46270 */
[----:B------:R2:W-:Y:S01]  /*185e0*/  @!P5 ST.E.64 [R12.64], R84 ;  /* 0x000000540c00d985 */ /* 0x0005e2000c101b06 */
[----:B------:R-:W-:Y:S02]  /*185f0*/  ISETP.GE.AND P4, PT, R5, c[0x0][0x3c8], PT ;  /* 0x0000f20005007a0c */ /* 0x000fe40003f86270 */
[----:B------:R-:W-:Y:S02]  /*18600*/  SHF.R.S32.HI R7, RZ, 0x1f, R3 ;  /* 0x0000001fff077819 */ /* 0x000fe40000011403 */
[----:B------:R-:W-:-:S04]  /*18610*/  @!P6 LEA R10, P0, R3, R0, 0x2 ;  /* 0x00000000030ae211 */ /* 0x000fc800078010ff */
[----:B------:R-:W-:Y:S02]  /*18620*/  @!P6 LEA.HI.X R11, R3, R4, R7, 0x2, P0 ;  /* 0x00000004030be211 */ /* 0x000fe400000f1407 */
[----:B------:R-:W-:Y:S02]  /*18630*/  IADD3 R3, R217, 0xc8, RZ ;  /* 0x000000c8d9037810 */ /* 0x000fe40007ffe0ff */
[----:B------:R-:W-:Y:S02]  /*18640*/  SHF.R.S32.HI R7, RZ, 0x1f, R5 ;  /* 0x0000001fff077819 */ /* 0x000fe40000011405 */
[----:B-1----:R-:W-:Y:S02]  /*18650*/  SHF.R.S32.HI R9, RZ, 0x1f, R2 ;  /* 0x0000001fff097819 */ /* 0x002fe40000011402 */
[-C--:B------:R-:W-:Y:S02]  /*18660*/  @!P3 LEA R8, P1, R2, R0.reuse, 0x2 ;  /* 0x000000000208b211 */ /* 0x080fe400078210ff */
[----:B--2---:R-:W-:-:S02]  /*18670*/  @!P4 LEA R12, P0, R5, R0, 0x2 ;  /* 0x00000000050cc211 */ /* 0x004fc400078010ff */
[-C--:B------:R-:W-:Y:S02]  /*18680*/  @!P3 LEA.HI.X R9, R2, R4.reuse, R9, 0x2, P1 ;  /* 0x000000040209b211 */ /* 0x080fe400008f1409 */
[----:B------:R-:W-:Y:S02]  /*18690*/  IADD3 R2, R217, 0xd0, RZ ;  /* 0x000000d0d9027810 */ /* 0x000fe40007ffe0ff */
[----:B------:R-:W-:Y:S01]  /*186a0*/  ISETP.GE.AND P1, PT, R3, c[0x0][0x3c8], PT ;  /* 0x0000f20003007a0c */ /* 0x000fe20003f26270 */
[----:B------:R1:W-:Y:S01]  /*186b0*/  @!P3 ST.E.64 [R8.64], R80 ;  /* 0x000000500800b985 */ /* 0x0003e2000c101b06 */
[----:B------:R-:W-:Y:S02]  /*186c0*/  ISETP.GE.AND P5, PT, R2, c[0x0][0x3c8], PT ;  /* 0x0000f20002007a0c */ /* 0x000fe40003fa6270 */
[----:B------:R-:W-:Y:S01]  /*186d0*/  @!P4 LEA.HI.X R13, R5, R4, R7, 0x2, P0 ;  /* 0x00000004050dc211 */ /* 0x000fe200000f1407 */
[----:B------:R2:W-:Y:S01]  /*186e0*/  @!P6 ST.E.64 [R10.64], R92 ;  /* 0x0000005c0a00e985 */ /* 0x0005e2000c101b06 */
[----:B------:R-:W-:-:S02]  /*186f0*/  IADD3 R7, R217, 0xe0, RZ ;  /* 0x000000e0d9077810 */ /* 0x000fc40007ffe0ff */
[----:B------:R-:W-:Y:S02]  /*18700*/  SHF.R.S32.HI R5, RZ, 0x1f, R2 ;  /* 0x0000001fff057819 */ /* 0x000fe40000011402 */
[----:B------:R-:W-:Y:S02]  /*18710*/  ISETP.GE.AND P6, PT, R7, c[0x0][0x3c8], PT ;  /* 0x0000f20007007a0c */ /* 0x000fe40003fc6270 */
[----:B-1----:R-:W-:Y:S02]  /*18720*/  SHF.R.S32.HI R9, RZ, 0x1f, R6 ;  /* 0x0000001fff097819 */ /* 0x002fe40000011406 */
[-C--:B------:R-:W-:Y:S02]  /*18730*/  @!P2 LEA R8, P3, R6, R0.reuse, 0x2 ;  /* 0x000000000608a211 */ /* 0x080fe400078610ff */
[----:B--2---:R-:W-:Y:S02]  /*18740*/  @!P5 LEA R10, P0, R2, R0, 0x2 ;  /* 0x00000000020ad211 */ /* 0x004fe400078010ff */
[----:B------:R-:W-:-:S02]  /*18750*/  @!P2 LEA.HI.X R9, R6, R4, R9, 0x2, P3 ;  /* 0x000000040609a211 */ /* 0x000fc400018f1409 */
[C---:B------:R-:W-:Y:S02]  /*18760*/  IADD3 R6, R217.reuse, 0xd8, RZ ;  /* 0x000000d8d9067810 */ /* 0x040fe40007ffe0ff */
[----:B------:R-:W-:Y:S01]  /*18770*/  @!P5 LEA.HI.X R11, R2, R4, R5, 0x2, P0 ;  /* 0x00000004020bd211 */ /* 0x000fe200000f1405 */
[----:B------:R1:W-:Y:S01]  /*18780*/  @!P2 ST.E.64 [R8.64], R88 ;  /* 0x000000580800a985 */ /* 0x0003e2000c101b06 */
[----:B------:R-:W-:Y:S02]  /*18790*/  IADD3 R5, R217, 0xe8, RZ ;  /* 0x000000e8d9057810 */ /* 0x000fe40007ffe0ff */
[----:B------:R-:W-:Y:S01]  /*187a0*/  SHF.R.S32.HI R2, RZ, 0x1f, R6 ;  /* 0x0000001fff027819 */ /* 0x000fe20000011406 */
[----:B------:R2:W-:Y:S01]  /*187b0*/  @!P4 ST.E.64 [R12.64], R100 ;  /* 0x000000640c00c985 */ /* 0x0005e2000c101b06 */
[----:B------:R-:W-:Y:S02]  /*187c0*/  ISETP.GE.AND P4, PT, R6, c[0x0][0x3c8], PT ;  /* 0x0000f20006007a0c */ /* 0x000fe40003f86270 */
[----:B------:R-:W-:-:S02]  /*187d0*/  ISETP.GE.AND P3, PT, R5, c[0x0][0x3c8], PT ;  /* 0x0000f20005007a0c */ /* 0x000fc40003f66270 */
[----:B-1----:R-:W-:Y:S02]  /*187e0*/  SHF.R.S32.HI R9, RZ, 0x1f, R3 ;  /* 0x0000001fff097819 */ /* 0x002fe40000011403 */
[-C--:B------:R-:W-:Y:S02]  /*187f0*/  @!P1 LEA R8, P2, R3, R0.reuse, 0x2 ;  /* 0x0000000003089211 */ /* 0x080fe400078410ff */
[----:B--2---:R-:W-:Y:S02]  /*18800*/  @!P6 LEA R12, P0, R7, R0, 0x2 ;  /* 0x00000000070ce211 */ /* 0x004fe400078010ff */
        /* <DEDUP_REMOVED lines=25> */
.L_x_1506:
[----:B------:R-:W-:Y:S05]  /*189a0*/  BSYNC B0 ;  /* 0x0000000000007941 */ /* 0x000fea0003800000 */
.L_x_1505:
[----:B------:R-:W-:Y:S05]  /*189b0*/  BRA.DIV ~URZ, `(.L_x_1507) ;  /* 0x000033727f007947 */ /* 0x000fea000b800000 */
[----:B--2---:R2:W1:Y:S04]  /*189c0*/  SHFL.IDX PT, R4, R16, 0x1, 0x1c1f ;  /* 0x003c1f0010047f89 */ /* 0x00446800000e0000 */
[----:B----4-:R2:W4:Y:S02]  /*189d0*/  SHFL.IDX PT, R0, R17, 0x1, 0x1c1f ;  /* 0x003c1f0011007f89 */ /* 0x01052400000e0000 */
.L_x_1561:
[----:B------:R-:W-:-:S13]  /*189e0*/  LOP3.LUT P0, RZ, R207, 0x2, RZ, 0xc0, !PT ;  /* 0x00000002cfff7812 */ /* 0x000fda000780c0ff */
[----:B------:R-:W-:Y:S05]  /*189f0*/  @P0 BRA `(.L_x_1502) ;  /* 0x00001a8000000947 */ /* 0x000fea0003800000 */
[C---:B------:R-:W-:Y:S02]  /*18a00*/  IADD3 R10, R217.reuse, 0x8, RZ ;  /* 0x00000008d90a7810 */ /* 0x040fe40007ffe0ff */
[C---:B------:R-:W-:Y:S02]  /*18a10*/  ISETP.GE.AND P2, PT, R217.reuse, c[0x0][0x3c8], PT ;  /* 0x0000f200d9007a0c */ /* 0x040fe40003f46270 */
[----:B------:R-:W-:Y:S02]  /*18a20*/  ISETP.GE.AND P1, PT, R10, c[0x0][0x3c8], PT ;  /* 0x0000f2000a007a0c */ /* 0x000fe40003f26270 */
[C---:B------:R-:W-:Y:S02]  /*18a30*/  IADD3 R11, R217.reuse, 0x10, RZ ;  /* 0x00000010d90b7810 */ /* 0x040fe40007ffe0ff */
[----:B------:R-:W-:Y:S02]  /*18a40*/  IADD3 R15, R217, 0x8, RZ ;  /* 0x00000008d90f7810 */ /* 0x000fe40007ffe0ff */
[----:B------:R-:W-:-:S02]  /*18a50*/  ISETP.GE.AND P0, PT, R11, c[0x0][0x3c8], PT ;  /* 0x0000f2000b007a0c */ /* 0x000fc40003f06270 */
[----:B------:R-:W-:Y:S02]  /*18a60*/  IADD3 R5, R217, 0x18, RZ ;  /* 0x00000018d9057810 */ /* 0x000fe40007ffe0ff */
[----:B------:R-:W-:Y:S01]  /*18a70*/  SHF.R.S32.HI R15, RZ, 0x1f, R15 ;  /* 0x0000001fff0f7819 */ /* 0x000fe2000001140f */
[----:B----4-:R-:W-:Y:S01]  /*18a80*/  @!P2 IMAD.MOV.U32 R2, RZ, RZ, R0 ;  /* 0x000000ffff02a224 */ /* 0x010fe200078e0000 */
[----:B------:R-:W-:Y:S01]  /*18a90*/  ISETP.GE.AND P3, PT, R5, c[0x0][0x3c8], PT ;  /* 0x0000f20005007a0c */ /* 0x000fe20003f66270 */
[----:B-1----:R-:W-:Y:S01]  /*18aa0*/  @!P2 IMAD.MOV.U32 R3, RZ, RZ, R4 ;  /* 0x000000ffff03a224 */ /* 0x002fe200078e0004 */
[C---:B------:R-:W-:Y:S02]  /*18ab0*/  @!P1 LEA R8, P4, R10.reuse, R0, 0x2 ;  /* 0x000000000a089211 */ /* 0x040fe400078810ff */
[C---:B------:R-:W-:Y:S01]  /*18ac0*/  IADD3 R14, R217.reuse, 0x20, RZ ;  /* 0x00000020d90e7810 */ /* 0x040fe20007ffe0ff */
[----:B------:R-:W-:Y:S01]  /*18ad0*/  @!P2 IMAD.WIDE R2, R217, 0x4, R2 ;  /* 0x00000004d902a825 */ /* 0x000fe200078e0202 */
[----:B------:R-:W-:-:S02]  /*18ae0*/  @!P1 LEA.HI.X R9, R10, R4, R15, 0x2, P4 ;  /* 0x000000040a099211 */ /* 0x000fc400020f140f */
[----:B------:R-:W-:Y:S02]  /*18af0*/  IADD3 R15, R217, 0x10, RZ ;  /* 0x00000010d90f7810 */ /* 0x000fe40007ffe0ff */
[----:B------:R-:W-:Y:S01]  /*18b00*/  ISETP.GE.AND P5, PT, R14, c[0x0][0x3c8], PT ;  /* 0x0000f2000e007a0c */ /* 0x000fe20003fa6270 */
[----:B------:R1:W-:Y:S01]  /*18b10*/  @!P2 ST.E.64 [R2.64], R120 ;  /* 0x000000780200a985 */ /* 0x0003e2000c101b06 */
[----:B------:R-:W-:Y:S02]  /*18b20*/  @!P0 LEA R6, P2, R11, R0, 0x2 ;  /* 0x000000000b068211 */ /* 0x000fe400078410ff */
[----:B------:R-:W-:Y:S01]  /*18b30*/  SHF.R.S32.HI R15, RZ, 0x1f, R15 ;  /* 0x0000001fff0f7819 */ /* 0x000fe2000001140f */
[----:B------:R4:W-:Y:S01]  /*18b40*/  @!P1 ST.E.64 [R8.64], R162 ;  /* 0x000000a208009985 */ /* 0x0009e2000c101b06 */
[C---:B------:R-:W-:Y:S02]  /*18b50*/  IADD3 R10, R217.reuse, 0x18, RZ ;  /* 0x00000018d90a7810 */ /* 0x040fe40007ffe0ff */
[----:B------:R-:W-:-:S02]  /*18b60*/  IADD3 R13, R217, 0x28, RZ ;  /* 0x00000028d90d7810 */ /* 0x000fc40007ffe0ff */
[----:B------:R-:W-:Y:S02]  /*18b70*/  @!P0 LEA.HI.X R7, R11, R4, R15, 0x2, P2 ;  /* 0x000000040b078211 */ /* 0x000fe400010f140f */
[----:B------:R-:W-:Y:S02]  /*18b80*/  SHF.R.S32.HI R10, RZ, 0x1f, R10 ;  /* 0x0000001fff0a7819 */ /* 0x000fe4000001140a */
[----:B------:R-:W-:Y:S01]  /*18b90*/  ISETP.GE.AND P4, PT, R13, c[0x0][0x3c8], PT ;  /* 0x0000f2000d007a0c */ /* 0x000fe20003f86270 */
[----:B------:R5:W-:Y:S01]  /*18ba0*/  @!P0 ST.E.64 [R6.64], R124 ;  /* 0x0000007c06008985 */ /* 0x000be2000c101b06 */
[C---:B------:R-:W-:Y:S02]  /*18bb0*/  IADD3 R15, R217.reuse, 0x20, RZ ;  /* 0x00000020d90f7810 */ /* 0x040fe40007ffe0ff */
[----:B------:R-:W-:Y:S02]  /*18bc0*/  IADD3 R12, R217, 0x30, RZ ;  /* 0x00000030d90c7810 */ /* 0x000fe40007ffe0ff */
[----:B------:R-:W-:-:S02]  /*18bd0*/  SHF.R.S32.HI R15, RZ, 0x1f, R15 ;  /* 0x0000001fff0f7819 */ /* 0x000fc4000001140f */
[----:B------:R-:W-:Y:S02]  /*18be0*/  ISETP.GE.AND P2, PT, R12, c[0x0][0x3c8], PT ;  /* 0x0000f2000c007a0c */ /* 0x000fe40003f46270 */
[C---:B--23--:R-:W-:Y:S02]  /*18bf0*/  IADD3 R17, R217.reuse, 0x48, RZ ;  /* 0x00000048d9117810 */ /* 0x04cfe40007ffe0ff */
[C---:B------:R-:W-:Y:S02]  /*18c00*/  IADD3 R18, R217.reuse, 0x40, RZ ;  /* 0x00000040d9127810 */ /* 0x040fe40007ffe0ff */
[----:B------:R-:W-:Y:S02]  /*18c10*/  IADD3 R16, R217, 0x50, RZ ;  /* 0x00000050d9107810 */ /* 0x000fe40007ffe0ff */
[----:B-1----:R-:W-:Y:S02]  /*18c20*/  @!P3 LEA R2, P6, R5, R0, 0x2 ;  /* 0x000000000502b211 */ /* 0x002fe400078c10ff */
[----:B------:R-:W-:-:S02]  /*18c30*/  SHF.R.S32.HI R18, RZ, 0x1f, R18 ;  /* 0x0000001fff127819 */ /* 0x000fc40000011412 */
[----:B------:R-:W-:Y:S02]  /*18c40*/  @!P3 LEA.HI.X R3, R5, R4, R10, 0x2, P6 ;  /* 0x000000040503b211 */ /* 0x000fe400030f140a */
[CC--:B------:R-:W-:Y:S02]  /*18c50*/  @!P5 LEA R10, P0, R14.reuse, R0.reuse, 0x2 ;  /* 0x000000000e0ad211 */ /* 0x0c0fe400078010ff */
[----:B----4-:R-:W-:Y:S01]  /*18c60*/  @!P4 LEA R8, P1, R13, R0, 0x2 ;  /* 0x000000000d08c211 */ /* 0x010fe200078210ff */
[----:B------:R1:W-:Y:S01]  /*18c70*/  @!P3 ST.E.64 [R2.64], R128 ;  /* 0x000000800200b985 */ /* 0x0003e2000c101b06 */
[----:B------:R-:W-:Y:S02]  /*18c80*/  @!P5 LEA.HI.X R11, R14, R4, R15, 0x2, P0 ;  /* 0x000000040e0bd211 */ /* 0x000fe400000f140f */
[C---:B------:R-:W-:Y:S02]  /*18c90*/  IADD3 R14, R217.reuse, 0x28, RZ ;  /* 0x00000028d90e7810 */ /* 0x040fe40007ffe0ff */
[----:B------:R-:W-:Y:S01]  /*18ca0*/  IADD3 R5, R217, 0x40, RZ ;  /* 0x00000040d9057810 */ /* 0x000fe20007ffe0ff */
[----:B------:R2:W-:Y:S01]  /*18cb0*/  @!P5 ST.E.64 [R10.64], R150 ;  /* 0x000000960a00d985 */ /* 0x0005e2000c101b06 */
[----:B------:R-:W-:-:S02]  /*18cc0*/  SHF.R.S32.HI R14, RZ, 0x1f, R14 ;  /* 0x0000001fff0e7819 */ /* 0x000fc4000001140e */
[----:B------:R-:W-:Y:S02]  /*18cd0*/  ISETP.GE.AND P6, PT, R5, c[0x0][0x3c8], PT ;  /* 0x0000f20005007a0c */ /* 0x000fe40003fc6270 */
[----:B------:R-:W-:Y:S02]  /*18ce0*/  @!P4 LEA.HI.X R9, R13, R4, R14, 0x2, P1 ;  /* 0x000000040d09c211 */ /* 0x000fe400008f140e */
[C---:B------:R-:W-:Y:S02]  /*18cf0*/  IADD3 R14, R217.reuse, 0x38, RZ ;  /* 0x00000038d90e7810 */ /* 0x040fe40007ffe0ff */
[----:B------:R-:W-:Y:S01]  /*18d00*/  IADD3 R13, R217, 0x30, RZ ;  /* 0x00000030d90d7810 */ /* 0x000fe20007ffe0ff */
[----:B------:R3:W-:Y:S01]  /*18d10*/  @!P4 ST.E.64 [R8.64], R146 ;  /* 0x000000920800c985 */ /* 0x0007e2000c101b06 */
[----:B------:R-:W-:Y:S02]  /*18d20*/  ISETP.GE.AND P5, PT, R14, c[0x0][0x3c8], PT ;  /* 0x0000f2000e007a0c */ /* 0x000fe40003fa6270 */
[----:B-----5:R-:W-:-:S02]  /*18d30*/  @!P2 LEA R6, P0, R12, R0, 0x2 ;  /* 0x000000000c06a211 */ /* 0x020fc400078010ff */
[----:B------:R-:W-:Y:S02]  /*18d40*/  SHF.R.S32.HI R13, RZ, 0x1f, R13 ;  /* 0x0000001fff0d7819 */ /* 0x000fe4000001140d */
[----:B------:R-:W-:Y:S02]  /*18d50*/  IADD3 R15, R217, 0x38, RZ ;  /* 0x00000038d90f7810 */ /* 0x000fe40007ffe0ff */
[----:B------:R-:W-:Y:S02]  /*18d60*/  @!P2 LEA.HI.X R7, R12, R4, R13, 0x2, P0 ;  /* 0x000000040c07a211 */ /* 0x000fe400000f140d */
[----:B------:R-:W-:Y:S02]  /*18d70*/  ISETP.GE.AND P0, PT, R17, c[0x0][0x3c8], PT ;  /* 0x0000f20011007a0c */ /* 0x000fe40003f06270 */
[----:B-1----:R-:W-:Y:S01]  /*18d80*/  IADD3 R2, R217, 0x58, RZ ;  /* 0x00000058d9027810 */ /* 0x002fe20007ffe0ff */
[----:B------:R1:W-:Y:S01]  /*18d90*/  @!P2 ST.E.64 [R6.64], R30 ;  /* 0x0000001e0600a985 */ /* 0x0003e2000c101b06 */
[----:B------:R-:W-:-:S02]  /*18da0*/  @!P5 LEA R12, P1, R14, R0, 0x2 ;  /* 0x000000000e0cd211 */ /* 0x000fc400078210ff */
[----:B------:R-:W-:Y:S02]  /*18db0*/  ISETP.GE.AND P3, PT, R2, c[0x0][0x3c8], PT ;  /* 0x0000f20002007a0c */ /* 0x000fe40003f66270 */
[C---:B--2---:R-:W-:Y:S02]  /*18dc0*/  @!P6 LEA R10, P2, R5.reuse, R0, 0x2 ;  /* 0x00000000050ae211 */ /* 0x044fe400078410ff */
[----:B------:R-:W-:Y:S02]  /*18dd0*/  SHF.R.S32.HI R15, RZ, 0x1f, R15 ;  /* 0x0000001fff0f7819 */ /* 0x000fe4000001140f */
[-C--:B------:R-:W-:Y:S02]  /*18de0*/  @!P6 LEA.HI.X R11, R5, R4.reuse, R18, 0x2, P2 ;  /* 0x00000004050be211 */ /* 0x080fe400010f1412 */
[----:B------:R-:W-:Y:S02]  /*18df0*/  @!P5 LEA.HI.X R13, R14, R4, R15, 0x2, P1 ;  /* 0x000000040e0dd211 */ /* 0x000fe400008f140f */
[----:B------:R-:W-:-:S02]  /*18e00*/  IADD3 R18, R217, 0x48, RZ ;  /* 0x00000048d9127810 */ /* 0x000fc40007ffe0ff */
[----:B------:R-:W-:Y:S01]  /*18e10*/  ISETP.GE.AND P4, PT, R16, c[0x0][0x3c8], PT ;  /* 0x0000f20010007a0c */ /* 0x000fe20003f86270 */
[----:B------:R-:W-:Y:S01]  /*18e20*/  @!P5 ST.E.64 [R12.64], R154 ;  /* 0x0000009a0c00d985 */ /* 0x000fe2000c101b06 */
[----:B------:R-:W-:Y:S02]  /*18e30*/  SHF.R.S32.HI R3, RZ, 0x1f, R2 ;  /* 0x0000001fff037819 */ /* 0x000fe40000011402 */
[CC--:B------:R-:W-:Y:S01]  /*18e40*/  @!P3 LEA R14, P1, R2.reuse, R0.reuse, 0x2 ;  /* 0x00000000020eb211 */ /* 0x0c0fe200078210ff */
[----:B------:R2:W-:Y:S01]  /*18e50*/  @!P6 ST.E.64 [R10.64], R38 ;  /* 0x000000260a00e985 */ /* 0x0005e2000c101b06 */
[----:B---3--:R-:W-:Y:S02]  /*18e60*/  @!P0 LEA R8, P2, R17, R0, 0x2 ;  /* 0x0000000011088211 */ /* 0x008fe400078410ff */
[----:B------:R-:W-:Y:S02]  /*18e70*/  SHF.R.S32.HI R18, RZ, 0x1f, R18 ;  /* 0x0000001fff127819 */ /* 0x000fe40000011412 */
[----:B------:R-:W-:-:S02]  /*18e80*/  @!P3 LEA.HI.X R15, R2, R4, R3, 0x2, P1 ;  /* 0x00000004020fb211 */ /* 0x000fc400008f1403 */
[----:B------:R-:W-:Y:S02]  /*18e90*/  @!P0 LEA.HI.X R9, R17, R4, R18, 0x2, P2 ;  /* 0x0000000411098211 */ /* 0x000fe400010f1412 */
[C---:B-1----:R-:W-:Y:S02]  /*18ea0*/  IADD3 R6, R217.reuse, 0x60, RZ ;  /* 0x00000060d9067810 */ /* 0x042fe40007ffe0ff */
[----:B------:R-:W-:Y:S01]  /*18eb0*/  IADD3 R5, R217, 0x68, RZ ;  /* 0x00000068d9057810 */ /* 0x000fe20007ffe0ff */
[----:B------:R1:W-:Y:S01]  /*18ec0*/  @!P0 ST.E.64 [R8.64], R34 ;  /* 0x0000002208008985 */ /* 0x0003e2000c101b06 */
[----:B------:R-:W-:Y:S02]  /*18ed0*/  ISETP.GE.AND P3, PT, R6, c[0x0][0x3c8], PT ;  /* 0x0000f20006007a0c */ /* 0x000fe40003f66270 */
[----:B------:R-:W-:Y:S02]  /*18ee0*/  ISETP.GE.AND P2, PT, R5, c[0x0][0x3c8], PT ;  /* 0x0000f20005007a0c */ /* 0x000fe40003f46270 */
[----:B------:R-:W-:-:S02]  /*18ef0*/  IADD3 R3, R217, 0x70, RZ ;  /* 0x00000070d9037810 */ /* 0x000fc40007ffe0ff */
[----:B------:R-:W-:Y:S02]  /*18f00*/  IADD3 R7, R217, 0x78, RZ ;  /* 0x00000078d9077810 */ /* 0x000fe40007ffe0ff */
[----:B------:R-:W-:Y:S02]  /*18f10*/  ISETP.GE.AND P6, PT, R3, c[0x0][0x3c8], PT ;  /* 0x0000f20003007a0c */ /* 0x000fe40003fc6270 */
[----:B------:R-:W-:Y:S02]  /*18f20*/  ISETP.GE.AND P5, PT, R7, c[0x0][0x3c8], PT ;  /* 0x0000f20007007a0c */ /* 0x000fe40003fa6270 */
[----:B--2---:R-:W-:Y:S02]  /*18f30*/  SHF.R.S32.HI R11, RZ, 0x1f, R6 ;  /* 0x0000001fff0b7819 */ /* 0x004fe40000011406 */
[----:B------:R-:W-:Y:S02]  /*18f40*/  SHF.R.S32.HI R10, RZ, 0x1f, R5 ;  /* 0x0000001fff0a7819 */ /* 0x000fe40000011405 */
[----:B-1----:R-:W-:-:S02]  /*18f50*/  SHF.R.S32.HI R9, RZ, 0x1f, R16 ;  /* 0x0000001fff097819 */ /* 0x002fc40000011410 */
[----:B------:R-:W-:-:S04]  /*18f60*/  @!P4 LEA R8, P0, R16, R0, 0x2 ;  /* 0x000000001008c211 */ /* 0x000fc800078010ff */
[----:B------:R-:W-:Y:S02]  /*18f70*/  @!P4 LEA.HI.X R9, R16, R4, R9, 0x2, P0 ;  /* 0x000000041009c211 */ /* 0x000fe400000f1409 */
[CC--:B------:R-:W-:Y:S02]  /*18f80*/  @!P3 LEA R16, P1, R6.reuse, R0.reuse, 0x2 ;  /* 0x000000000610b211 */ /* 0x0c0fe400078210ff */
[C---:B------:R-:W-:Y:S01]  /*18f90*/  @!P2 LEA R12, P0, R5.reuse, R0, 0x2 ;  /* 0x00000000050ca211 */ /* 0x040fe200078010ff */
[----:B------:R1:W-:Y:S01]  /*18fa0*/  @!P4 ST.E.64 [R8.64], R46 ;  /* 0x0000002e0800c985 */ /* 0x0003e2000c101b06 */
[-C--:B------:R-:W-:Y:S02]  /*18fb0*/  @!P3 LEA.HI.X R17, R6, R4.reuse, R11, 0x2, P1 ;  /* 0x000000040611b211 */ /* 0x080fe400008f140b */
[----:B------:R-:W-:Y:S02]  /*18fc0*/  ISETP.GE.AND P1, PT, R2, c[0x0][0x3c8], PT ;  /* 0x0000f20002007a0c */ /* 0x000fe40003f26270 */
[----:B------:R-:W-:-:S02]  /*18fd0*/  @!P2 LEA.HI.X R13, R5, R4, R10, 0x2, P0 ;  /* 0x00000004050da211 */ /* 0x000fc400000f140a */
[C---:B------:R-:W-:Y:S02]  /*18fe0*/  IADD3 R2, R217.reuse, 0x80, RZ ;  /* 0x00000080d9027810 */ /* 0x040fe40007ffe0ff */
[----:B------:R-:W-:Y:S02]  /*18ff0*/  SHF.R.S32.HI R6, RZ, 0x1f, R3 ;  /* 0x0000001fff067819 */ /* 0x000fe40000011403 */
[----:B------:R-:W-:-:S05]  /*19000*/  IADD3 R5, R217, 0x88, RZ ;  /* 0x00000088d9057810 */ /* 0x000fca0007ffe0ff */
[----:B------:R2:W-:Y:S01]  /*19010*/  @!P1 ST.E.64 [R14.64], R42 ;  /* 0x0000002a0e009985 */ /* 0x0005e2000c101b06 */
[----:B------:R-:W-:-:S03]  /*19020*/  @!P6 LEA R10, P1, R3, R0, 0x2 ;  /* 0x00000000030ae211 */ /* 0x000fc600078210ff */
[----:B------:R3:W-:Y:S01]  /*19030*/  @!P3 ST.E.64 [R16.64], R54 ;  /* 0x000000361000b985 */ /* 0x0007e2000c101b06 */
[----:B------:R-:W-:Y:S02]  /*19040*/  @!P6 LEA.HI.X R11, R3, R4, R6, 0x2, P1 ;  /* 0x00000004030be211 */ /* 0x000fe400008f1406 */
[----:B------:R-:W-:Y:S01]  /*19050*/  ISETP.GE.AND P3, PT, R2, c[0x0][0x3c8], PT ;  /* 0x0000f20002007a0c */ /* 0x000fe20003f66270 */
[----:B------:R4:W-:Y:S01]  /*19060*/  @!P2 ST.E.64 [R12.64], R50 ;  /* 0x000000320c00a985 */ /* 0x0009e2000c101b06 */
[----:B------:R-:W-:Y:S02]  /*19070*/  ISETP.GE.AND P6, PT, R5, c[0x0][0x3c8], PT ;  /* 0x0000f20005007a0c */ /* 0x000fe40003fc6270 */
[----:B------:R-:W-:Y:S02]  /*19080*/  ISETP.GE.AND P2, PT, R3, c[0x0][0x3c8], PT ;  /* 0x0000f20003007a0c */ /* 0x000fe40003f46270 */
[----:B-1----:R-:W-:Y:S02]  /*19090*/  SHF.R.S32.HI R9, RZ, 0x1f, R7 ;  /* 0x0000001fff097819 */ /* 0x002fe40000011407 */
[----:B------:R-:W-:-:S02]  /*190a0*/  @!P5 LEA R8, P0, R7, R0, 0x2 ;  /* 0x000000000708d211 */ /* 0x000fc400078010ff */
[----:B------:R-:W-:Y:S02]  /*190b0*/  IADD3 R6, R217, 0x98, RZ ;  /* 0x00000098d9067810 */ /* 0x000fe40007ffe0ff */
[----:B------:R-:W-:Y:S02]  /*190c0*/  @!P5 LEA.HI.X R9, R7, R4, R9, 0x2, P0 ;  /* 0x000000040709d211 */ /* 0x000fe400000f1409 */
[C---:B------:R-:W-:Y:S02]  /*190d0*/  IADD3 R7, R217.reuse, 0x90, RZ ;  /* 0x00000090d9077810 */ /* 0x040fe40007ffe0ff */
[----:B------:R-:W-:Y:S01]  /*190e0*/  IADD3 R3, R217, 0xa8, RZ ;  /* 0x000000a8d9037810 */ /* 0x000fe20007ffe0ff */
[----:B------:R1:W-:Y:S01]  /*190f0*/  @!P2 ST.E.64 [R10.64], R62 ;  /* 0x0000003e0a00a985 */ /* 0x0003e2000c101b06 */
[----:B------:R-:W-:-:S03]  /*19100*/  ISETP.GE.AND P4, PT, R7, c[0x0][0x3c8], PT ;  /* 0x0000f20007007a0c */ /* 0x000fc60003f86270 */
[----:B------:R5:W-:Y:S01]  /*19110*/  @!P5 ST.E.64 [R8.64], R58 ;  /* 0x0000003a0800d985 */ /* 0x000be2000c101b06 */
[CC--:B--2---:R-:W-:Y:S02]  /*19120*/  @!P3 LEA R14, P1, R2.reuse, R0.reuse, 0x2 ;  /* 0x00000000020eb211 */ /* 0x0c4fe400078210ff */
[----:B---3--:R-:W-:Y:S02]  /*19130*/  SHF.R.S32.HI R16, RZ, 0x1f, R5 ;  /* 0x0000001fff107819 */ /* 0x008fe40000011405 */
[----:B----4-:R-:W-:Y:S02]  /*19140*/  SHF.R.S32.HI R13, RZ, 0x1f, R2 ;  /* 0x0000001fff0d7819 */ /* 0x010fe40000011402 */
[C---:B------:R-:W-:Y:S02]  /*19150*/  @!P6 LEA R12, P0, R5.reuse, R0, 0x2 ;  /* 0x00000000050ce211 */ /* 0x040fe400078010ff */
[-C--:B------:R-:W-:Y:S02]  /*19160*/  @!P3 LEA.HI.X R15, R2, R4.reuse, R13, 0x2, P1 ;  /* 0x00000004020fb211 */ /* 0x080fe400008f140d */
[----:B------:R-:W-:-:S02]  /*19170*/  @!P6 LEA.HI.X R13, R5, R4, R16, 0x2, P0 ;  /* 0x00000004050de211 */ /* 0x000fc400000f1410 */
[----:B------:R-:W-:Y:S02]  /*19180*/  ISETP.GE.AND P3, PT, R6, c[0x0][0x3c8], PT ;  /* 0x0000f20006007a0c */ /* 0x000fe40003f66270 */
[----:B------:R-:W-:Y:S02]  /*19190*/  IADD3 R5, R217, 0xa0, RZ ;  /* 0x000000a0d9057810 */ /* 0x000fe40007ffe0ff */
[----:B------:R-:W-:Y:S02]  /*191a0*/  ISETP.GE.AND P1, PT, R3, c[0x0][0x3c8], PT ;  /* 0x0000f20003007a0c */ /* 0x000fe40003f26270 */
[----:B------:R-:W-:Y:S02]  /*191b0*/  ISETP.GE.AND P2, PT, R5, c[0x0][0x3c8], PT ;  /* 0x0000f20005007a0c */ /* 0x000fe40003f46270 */
[----:B-1----:R-:W-:Y:S02]  /*191c0*/  SHF.R.S32.HI R11, RZ, 0x1f, R7 ;  /* 0x0000001fff0b7819 */ /* 0x002fe40000011407 */
[----:B------:R-:W-:-:S02]  /*191d0*/  @!P4 LEA R10, P0, R7, R0, 0x2 ;  /* 0x00000000070ac211 */ /* 0x000fc400078010ff */
[----:B-----5:R-:W-:Y:S02]  /*191e0*/  SHF.R.S32.HI R9, RZ, 0x1f, R6 ;  /* 0x0000001fff097819 */ /* 0x020fe40000011406 */
[----:B------:R-:W-:Y:S02]  /*191f0*/  @!P4 LEA.HI.X R11, R7, R4, R11, 0x2, P0 ;  /* 0x00000004070bc211 */ /* 0x000fe400000f140b */
[----:B------:R-:W-:Y:S02]  /*19200*/  ISETP.GE.AND P0, PT, R2, c[0x0][0x3c8], PT ;  /* 0x0000f20002007a0c */ /* 0x000fe40003f06270 */
[C---:B------:R-:W-:Y:S02]  /*19210*/  @!P3 LEA R8, P5, R6.reuse, R0, 0x2 ;  /* 0x000000000608b211 */ /* 0x040fe400078a10ff */
[----:B------:R-:W-:Y:S02]  /*19220*/  IADD3 R7, R217, 0xb0, RZ ;  /* 0x000000b0d9077810 */ /* 0x000fe40007ffe0ff */
[----:B------:R-:W-:-:S02]  /*19230*/  @!P3 LEA.HI.X R9, R6, R4, R9, 0x2, P5 ;  /* 0x000000040609b211 */ /* 0x000fc400028f1409 */
[----:B------:R-:W-:Y:S02]  /*19240*/  IADD3 R6, R217, 0xb8, RZ ;  /* 0x000000b8d9067810 */ /* 0x000fe40007ffe0ff */
[----:B------:R-:W-:Y:S02]  /*19250*/  ISETP.GE.AND P5, PT, R7, c[0x0][0x3c8], PT ;  /* 0x0000f20007007a0c */ /* 0x000fe40003fa6270 */
        /* <DEDUP_REMOVED lines=11> */
[----:B---3--:R-:W-:Y:S01]  /*19310*/  SHF.R.S32.HI R9, RZ, 0x1f, R7 ;  /* 0x0000001fff097819 */ /* 0x008fe20000011407 */
[----:B------:R1:W-:Y:S01]  /*19320*/  @!P2 ST.E.64 [R16.64], R86 ;  /* 0x000000561000a985 */ /* 0x0003e2000c101b06 */
[----:B------:R-:W-:Y:S02]  /*19330*/  @!P5 LEA R12, P4, R7, R0, 0x2 ;  /* 0x00000000070cd211 */ /* 0x000fe400078810ff */
[----:B------:R-:W-:Y:S01]  /*19340*/  IADD3 R3, R217, 0xc0, RZ ;  /* 0x000000c0d9037810 */ /* 0x000fe20007ffe0ff */
[----:B------:R2:W-:Y:S01]  /*19350*/  @!P1 ST.E.64 [R14.64], R82 ;  /* 0x000000520e009985 */ /* 0x0005e2000c101b06 */
[----:B------:R-:W-:-:S02]  /*19360*/  SHF.R.S32.HI R5, RZ, 0x1f, R6 ;  /* 0x0000001fff057819 */ /* 0x000fc40000011406 */
[----:B------:R-:W-:Y:S02]  /*19370*/  IADD3 R2, R217, 0xc8, RZ ;  /* 0x000000c8d9027810 */ /* 0x000fe40007ffe0ff */
[----:B------:R-:W-:Y:S02]  /*19380*/  @!P5 LEA.HI.X R13, R7, R4, R9, 0x2, P4 ;  /* 0x00000004070dd211 */ /* 0x000fe400020f1409 */
[C---:B------:R-:W-:Y:S02]  /*19390*/  @!P0 LEA R8, P3, R6.reuse, R0, 0x2 ;  /* 0x0000000006088211 */ /* 0x040fe400078610ff */
        /* <DEDUP_REMOVED lines=53> */
.L_x_1487:
[----:B------:R-:W2:Y:S04]  /*196f0*/  LDL.LU R0, [R1+0x38] ;  /* 0x0000380001007983 */ /* 0x000ea80000300800 */
[----:B------:R-:W3:Y:S01]  /*19700*/  LDL R7, [R1+0x14] ;  /* 0x0000140001077983 */ /* 0x000ee20000100800 */
        /* <DEDUP_REMOVED lines=10> */
[----:B---3--:R-:W-:-:S05]  /*197b0*/  @P1 LEA.HI.X R3, R218, c[0x0][0x50c], R7, 0x2, P0 ;  /* 0x00014300da031a11 */ /* 0x008fca00000f1407 */
        /* <DEDUP_REMOVED lines=8> */
.L_x_1508:
        /* <DEDUP_REMOVED lines=34> */
[--C-:B------:R-:W-:Y:S01]  /*19a60*/  IMAD.MOV R2, RZ, RZ, -R0.reuse ;  /* 0x000000ffff027224 */ /* 0x100fe200078e0a00 */
[----:B------:R-:W-:Y:S01]  /*19a70*/  IADD3 R3, R3, R8, RZ ;  /* 0x0000000803037210 */ /* 0x000fe20007ffe0ff */
[-C--:B-----5:R-:W-:Y:S02]  /*19a80*/  IMAD R8, R15, R7.reuse, RZ ;  /* 0x000000070f087224 */ /* 0x0a0fe400078e02ff */
        /* <DEDUP_REMOVED lines=20> */
.L_x_1510:
[----:B------:R-:W-:Y:S05]  /*19bd0*/  BSYNC B0 ;  /* 0x0000000000007941 */ /* 0x000fea0003800000 */
.L_x_1509:
[----:B------:R-:W-:-:S13]  /*19be0*/  ISETP.GT.AND P0, PT, R18, 0x1, PT ;  /* 0x000000011200780c */ /* 0x000fda0003f04270 */
[----:B------:R-:W-:Y:S05]  /*19bf0*/  @P0 BRA `(.L_x_1502) ;  /* 0x0000088000000947 */ /* 0x000fea0003800000 */
[----:B------:R-:W2:Y:S04]  /*19c00*/  LDL.LU R7, [R1+0x10] ;  /* 0x0000100001077983 */ /* 0x000ea80000300800 */
[----:B------:R-:W3:Y:S01]  /*19c10*/  LDL.LU R8, [R1+0x4] ;  /* 0x0000040001087983 */ /* 0x000ee20000300800 */
[----:B------:R-:W-:Y:S01]  /*19c20*/  MOV R2, c[0x0][0x4e8] ;  /* 0x00013a0000027a02 */ /* 0x000fe20000000f00 */
[----:B-1----:R-:W-:Y:S01]  /*19c30*/  IMAD R0, R17, c[0x0][0x3a0], RZ ;  /* 0x0000e80011007a24 */ /* 0x002fe200078e02ff */
[----:B------:R-:W-:Y:S01]  /*19c40*/  LEA R4, R216, R206, 0x5 ;  /* 0x000000ced8047211 */ /* 0x000fe200078e28ff */
[----:B------:R-:W-:Y:S01]  /*19c50*/  IMAD R5, R20, c[0x0][0x3f0], RZ ;  /* 0x0000fc0014057a24 */ /* 0x000fe200078e02ff */
[----:B------:R-:W-:Y:S01]  /*19c60*/  ISETP.NE.AND P0, PT, R2, 0x1, PT ;  /* 0x000000010200780c */ /* 0x000fe20003f05270 */
[----:B------:R-:W-:-:S04]  /*19c70*/  IMAD.WIDE.U32 R2, R6, c[0x0][0x3a0], RZ ;  /* 0x0000e80006027a25 */ /* 0x000fc800078e00ff */
[----:B------:R-:W-:-:S05]  /*19c80*/  IMAD R6, R6, c[0x0][0x3a4], R0 ;  /* 0x0000e90006067a24 */ /* 0x000fca00078e0200 */
[----:B------:R-:W-:-:S05]  /*19c90*/  IADD3 R3, R3, R6, RZ ;  /* 0x0000000603037210 */ /* 0x000fca0007ffe0ff */
[----:B--2---:R-:W-:Y:S01]  /*19ca0*/  IMAD.WIDE.U32 R2, R7, c[0x0][0x3e8], R2 ;  /* 0x0000fa0007027a25 */ /* 0x004fe200078e0002 */
[----:B---3--:R-:W-:-:S03]  /*19cb0*/  LEA R4, R8, R4, 0x7 ;  /* 0x0000000408047211 */ /* 0x008fc600078e38ff */
[----:B------:R-:W-:Y:S01]  /*19cc0*/  IMAD R3, R7, c[0x0][0x3ec], R3 ;  /* 0x0000fb0007037a24 */ /* 0x000fe200078e0203 */
[----:B------:R-:W-:Y:S01]  /*19cd0*/  LEA R15, R8, R206, 0x7 ;  /* 0x000000ce080f7211 */ /* 0x000fe200078e38ff */
[----:B------:R-:W-:Y:S01]  /*19ce0*/  IMAD R7, R12, c[0x0][0x3f4], R5 ;  /* 0x0000fd000c077a24 */ /* 0x000fe200078e0205 */
[----:B------:R-:W-:Y:S01]  /*19cf0*/  MOV R0, R4 ;  /* 0x0000000400007202 */ /* 0x000fe20000000f00 */
[----:B------:R-:W-:-:S04]  /*19d00*/  @P0 IMAD.HI.U32 R6, R4, c[0x0][0x4ec], RZ ;  /* 0x00013b0004060a27 */ /* 0x000fc800078e00ff */
[----:B------:R-:W-:Y:S01]  /*19d10*/  IMAD.WIDE.U32 R2, R12, c[0x0][0x3f0], R2 ;  /* 0x0000fc000c027a25 */ /* 0x000fe200078e0002 */
[----:B------:R-:W-:-:S04]  /*19d20*/  @P0 SHF.R.U32.HI R0, RZ, c[0x0][0x4f0], R6 ;  /* 0x00013c00ff000a19 */ /* 0x000fc80000011606 */
[----:B------:R-:W-:Y:S02]  /*19d30*/  SHF.R.S32.HI R6, RZ, 0x1f, R0 ;  /* 0x0000001fff067819 */ /* 0x000fe40000011400 */
[----:B------:R-:W-:Y:S02]  /*19d40*/  IADD3 R5, -R0, RZ, RZ ;  /* 0x000000ff00057210 */ /* 0x000fe40007ffe1ff */
[----:B------:R-:W-:Y:S01]  /*19d50*/  IADD3 R3, R3, R7, RZ ;  /* 0x0000000703037210 */ /* 0x000fe20007ffe0ff */
[----:B------:R-:W-:Y:S02]  /*19d60*/  IMAD R6, R6, c[0x0][0x3e0], RZ ;  /* 0x0000f80006067a24 */ /* 0x000fe400078e02ff */
        /* <DEDUP_REMOVED lines=13> */
.L_x_1562:
[----:B------:R-:W-:Y:S05]  /*19e40*/  BRA.DIV ~URZ, `(.L_x_1512) ;  /* 0x000020127f007947 */ /* 0x000fea000b800000 */
[----:B------:R3:W4:Y:S02]  /*19e50*/  SHFL.IDX PT, R0, R16, RZ, 0x181f ;  /* 0x00181fff10007589 */ /* 0x00072400000e0000 */
.L_x_1563:
        /* <DEDUP_REMOVED lines=26> */
.L_x_1514:
[----:B------:R-:W-:Y:S05]  /*1a000*/  BSYNC B0 ;  /* 0x0000000000007941 */ /* 0x000fea0003800000 */
.L_x_1513:
[----:B------:R-:W-:Y:S05]  /*1a010*/  BRA.DIV ~URZ, `(.L_x_1515) ;  /* 0x00001ea27f007947 */ /* 0x000fea000b800000 */
[----:B--2---:R2:W1:Y:S04]  /*1a020*/  SHFL.IDX PT, R12, R13, 0x1, 0x181f ;  /* 0x00381f000d0c7f89 */ /* 0x00446800000e0000 */
[----:B----4-:R2:W4:Y:S02]  /*1a030*/  SHFL.IDX PT, R0, R16, 0x1, 0x181f ;  /* 0x00381f0010007f89 */ /* 0x01052400000e0000 */
.L_x_1564:
        /* <DEDUP_REMOVED lines=20> */
.L_x_1517:
[----:B------:R-:W-:Y:S05]  /*1a180*/  BSYNC B0 ;  /* 0x0000000000007941 */ /* 0x000fea0003800000 */
.L_x_1516:
[----:B------:R-:W-:Y:S05]  /*1a190*/  BRA.DIV ~URZ, `(.L_x_1518) ;  /* 0x00001de27f007947 */ /* 0x000fea000b800000 */
[----:B-1----:R1:W2:Y:S02]  /*1a1a0*/  SHFL.IDX PT, R12, R13, 0x2, 0x181f ;  /* 0x00581f000d0c7f89 */ /* 0x0022a400000e0000 */
.L_x_1565:
[----:B------:R-:W-:Y:S05]  /*1a1b0*/  BRA.DIV ~URZ, `(.L_x_1519) ;  /* 0x00001e327f007947 */ /* 0x000fea000b800000 */
[----:B----4-:R4:W1:Y:S02]  /*1a1c0*/  SHFL.IDX PT, R0, R16, 0x2, 0x181f ;  /* 0x00581f0010007f89 */ /* 0x01086400000e0000 */
.L_x_1566:
        /* <DEDUP_REMOVED lines=20> */
.L_x_1521:
[----:B------:R-:W-:Y:S05]  /*1a310*/  BSYNC B0 ;  /* 0x0000000000007941 */ /* 0x000fea0003800000 */
.L_x_1520:
[----:B------:R-:W-:Y:S05]  /*1a320*/  BRA.DIV ~URZ, `(.L_x_1522) ;  /* 0x00001d227f007947 */ /* 0x000fea000b800000 */
[----:B--2---:R2:W3:Y:S04]  /*1a330*/  SHFL.IDX PT, R12, R13, 0x3, 0x181f ;  /* 0x00781f000d0c7f89 */ /* 0x0044e800000e0000 */
[----:B-1----:R2:W1:Y:S02]  /*1a340*/  SHFL.IDX PT, R0, R16, 0x3, 0x181f ;  /* 0x00781f0010007f89 */ /* 0x00246400000e0000 */
.L_x_1567:
        /* <DEDUP_REMOVED lines=19> */
.L_x_1502:
[----:B------:R-:W-:Y:S05]  /*1a480*/  BSYNC B1 ;  /* 0x0000000000017941 */ /* 0x000fea0003800000 */
.L_x_1486:
[----:B-1--4-:R-:W4:Y:S02]  /*1a490*/  LDL R0, [R1+0x54] ;  /* 0x0000540001007983 */ /* 0x012f240000100800 */
[----:B----4-:R-:W-:-:S13]  /*1a4a0*/  ISETP.NE.AND P0, PT, R0, RZ, PT ;  /* 0x000000ff0000720c */ /* 0x010fda0003f05270 */
[----:B------:R-:W-:Y:S01]  /*1a4b0*/  @P0 WARPSYNC 0xffffffff ;  /* 0xffffffff00000948 */ /* 0x000fe20003800000 */
[----:B------:R-:W-:Y:S06]  /*1a4c0*/  @P0 BAR.SYNC.DEFER_BLOCKING 0x5, 0x100 ;  /* 0x0144000000000b1d */ /* 0x000fec0000010000 */
[----:B------:R-:W1:Y:S04]  /*1a4d0*/  @P0 LDS.128 R4, [0x20080] ;  /* 0x02008000ff040984 */ /* 0x000e680000000c00 */
[----:B-1----:R1:W-:Y:S04]  /*1a4e0*/  @P0 STL.64 [R1], R4 ;  /* 0x0000000401000387 */ /* 0x0023e80000100a00 */
[----:B------:R1:W-:Y:S04]  /*1a4f0*/  @P0 STL.64 [R1+0x8], R6 ;  /* 0x0000080601000387 */ /* 0x0003e80000100a00 */
[----:B------:R-:W-:Y:S06]  /*1a500*/  @P0 BAR.ARV 0x4, 0x100 ;  /* 0x0104000000000b1d */ /* 0x000fec0000002000 */
[----:B------:R-:W-:Y:S05]  /*1a510*/  @P0 BRA `(.L_x_1523) ;  /* 0x00000ba000000947 */ /* 0x000fea0003800000 */
[----:B------:R-:W4:Y:S01]  /*1a520*/  S2R R0, SR_TID.X ;  /* 0x0000000000007919 */ /* 0x000f220000002100 */
[----:B-1----:R-:W-:Y:S01]  /*1a530*/  IMAD.MOV.U32 R7, RZ, RZ, RZ ;  /* 0x000000ffff077224 */ /* 0x002fe200078e00ff */
[----:B--2-4-:R-:W-:-:S04]  /*1a540*/  LOP3.LUT R13, R0, 0x1f, RZ, 0xc0, !PT ;  /* 0x0000001f000d7812 */ /* 0x014fc800078ec0ff */
[----:B------:R-:W-:Y:S01]  /*1a550*/  ISETP.NE.AND P6, PT, R13, 0x1f, PT ;  /* 0x0000001f0d00780c */ /* 0x000fe20003fc5270 */
[----:B------:R-:W-:Y:S10]  /*1a560*/  BRA.DIV ~URZ, `(.L_x_1524) ;  /* 0x00001ba27f007947 */ /* 0x000ff4000b800000 */
[----:B------:R1:W2:Y:S02]  /*1a570*/  SHFL.IDX PT, R9, R114, RZ, 0x1f ;  /* 0x00001fff72097589 */ /* 0x0002a400000e0000 */
.L_x_1568:
[----:B------:R-:W-:Y:S05]  /*1a580*/  BRA.DIV ~URZ, `(.L_x_1525) ;  /* 0x00001bf27f007947 */ /* 0x000fea000b800000 */
[----:B------:R4:W1:Y:S02]  /*1a590*/  SHFL.IDX PT, R8, R114, 0x1, 0x1f ;  /* 0x00201f0072087f89 */ /* 0x00086400000e0000 */
.L_x_1569:
[----:B------:R-:W5:Y:S01]  /*1a5a0*/  LDL R0, [R1+0xc] ;  /* 0x00000c0001007983 */ /* 0x000f620000100800 */
[----:B------:R-:W-:Y:S02]  /*1a5b0*/  IMAD.MOV.U32 R6, RZ, RZ, RZ ;  /* 0x000000ffff067224 */ /* 0x000fe400078e00ff */
[----:B-----5:R-:W-:-:S05]  /*1a5c0*/  IMAD.IADD R0, R0, 0x1, R13 ;  /* 0x0000000100007824 */ /* 0x020fca00078e020d */
        /* <DEDUP_REMOVED lines=15> */
[----:B------:R3:W4:Y:S02]  /*1a6c0*/  SHFL.UP PT, R4, R0, 0x1, RZ ;  /* 0x0420000000047989 */ /* 0x00072400000e00ff */
.L_x_1570:
[----:B----4-:R-:W-:-:S04]  /*1a6d0*/  SEL R4, R4, RZ, P5 ;  /* 0x000000ff04047207 */ /* 0x010fc80002800000 */
[----:B---3--:R-:W-:Y:S01]  /*1a6e0*/  IADD3 R0, R0, R4, RZ ;  /* 0x0000000400007210 */ /* 0x008fe20007ffe0ff */
[----:B------:R-:W-:Y:S05]  /*1a6f0*/  BRA.DIV ~URZ, `(.L_x_1527) ;  /* 0x00001b327f007947 */ /* 0x000fea000b800000 */
        /* <DEDUP_REMOVED lines=12> */
[----:B------:R3:W4:Y:S02]  /*1a7c0*/  SHFL.IDX PT, R0, R4, 0x1f, 0x1f ;  /* 0x03e01f0004007f89 */ /* 0x00072400000e0000 */
.L_x_1571:
[----:B----4-:R-:W-:Y:S01]  /*1a7d0*/  IMAD R0, R0, c[0x0][0x538], RZ ;  /* 0x00014e0000007a24 */ /* 0x010fe200078e02ff */
[----:B------:R-:W-:Y:S04]  /*1a7e0*/  BSSY B1, `(.L_x_1528) ;  /* 0x0000084000017945 */ /* 0x000fe80003800000 */
[----:B-1----:R-:W-:-:S04]  /*1a7f0*/  IADD3 R8, R0, R8, RZ ;  /* 0x0000000800087210 */ /* 0x002fc80007ffe0ff */
[----:B--2---:R-:W-:-:S13]  /*1a800*/  ISETP.GT.AND P0, PT, R8, R9, PT ;  /* 0x000000090800720c */ /* 0x004fda0003f04270 */
[----:B------:R-:W-:Y:S05]  /*1a810*/  @P0 BRA `(.L_x_1529) ;  /* 0x0000025000000947 */ /* 0x000fea0003800000 */
.L_x_1533:
[----:B------:R-:W2:Y:S02]  /*1a820*/  LDL.LU R0, [R1+0xc] ;  /* 0x00000c0001007983 */ /* 0x000ea40000300800 */
[----:B--2---:R-:W-:-:S04]  /*1a830*/  IADD3 R0, R0, 0x1f, RZ ;  /* 0x0000001f00007810 */ /* 0x004fc80007ffe0ff */
[----:B------:R-:W-:-:S13]  /*1a840*/  ISETP.GE.AND P0, PT, R0, c[0x0][0x53c], PT ;  /* 0x00014f0000007a0c */ /* 0x000fda0003f06270 */
[----:B------:R-:W-:Y:S05]  /*1a850*/  @P0 BRA `(.L_x_1530) ;  /* 0x0000077000000947 */ /* 0x000fea0003800000 */
[----:B------:R1:W-:Y:S01]  /*1a860*/  STL [R1+0xc], R0 ;  /* 0x00000c0001007387 */ /* 0x0003e20000100800 */
[----:B------:R-:W-:Y:S01]  /*1a870*/  CS2R R6, SRZ ;  /* 0x0000000000067805 */ /* 0x000fe2000001ff00 */
[----:B-1----:R-:W-:-:S04]  /*1a880*/  IADD3 R0, R0, R13, RZ ;  /* 0x0000000d00007210 */ /* 0x002fc80007ffe0ff */
[----:B------:R-:W-:-:S13]  /*1a890*/  ISETP.GE.OR P0, PT, R0, c[0x0][0x53c], !P6 ;  /* 0x00014f0000007a0c */ /* 0x000fda0007706670 */
[----:B---3--:R-:W-:Y:S02]  /*1a8a0*/  @!P0 MOV R4, 0x4 ;  /* 0x0000000400048802 */ /* 0x008fe40000000f00 */
        /* <DEDUP_REMOVED lines=8> */
.L_x_1572:
        /* <DEDUP_REMOVED lines=16> */
.L_x_1573:
[----:B--2---:R-:W-:-:S05]  /*1aa30*/  IMAD R0, R0, c[0x0][0x538], RZ ;  /* 0x00014e0000007a24 */ /* 0x004fca00078e02ff */
[----:B------:R-:W-:-:S04]  /*1aa40*/  IADD3 R8, R0, R8, RZ ;  /* 0x0000000800087210 */ /* 0x000fc80007ffe0ff */
[----:B------:R-:W-:-:S13]  /*1aa50*/  ISETP.GT.AND P0, PT, R8, R9, PT ;  /* 0x000000090800720c */ /* 0x000fda0003f04270 */
[----:B-1----:R-:W-:Y:S05]  /*1aa60*/  @!P0 BRA `(.L_x_1533) ;  /* 0xfffffdb000008947 */ /* 0x002fea000383ffff */
.L_x_1529:
[----:B------:R-:W-:-:S05]  /*1aa70*/  IADD3 R10, -R0, R8, RZ ;  /* 0x00000008000a7210 */ /* 0x000fca0007ffe1ff */
[----:B------:R-:W-:-:S05]  /*1aa80*/  IMAD R0, R4, c[0x0][0x538], R10 ;  /* 0x00014e0004007a24 */ /* 0x000fca00078e020a */
[----:B------:R-:W-:Y:S01]  /*1aa90*/  ISETP.GT.AND P0, PT, R0, R9, PT ;  /* 0x000000090000720c */ /* 0x000fe20003f04270 */
[----:B------:R-:W-:-:S12]  /*1aaa0*/  BRA.DIV ~URZ, `(.L_x_1534) ;  /* 0x00001b127f007947 */ /* 0x000fd8000b800000 */
[----:B------:R-:W-:-:S04]  /*1aab0*/  VOTE.ANY R8, PT, !P0 ;  /* 0x0000000000087806 */ /* 0x000fc800040e0100 */
.L_x_1574:
[----:B------:R1:W2:Y:S01]  /*1aac0*/  POPC R11, R8 ;  /* 0x00000008000b7309 */ /* 0x0002a20000000000 */
[----:B------:R-:W-:Y:S05]  /*1aad0*/  BRA.DIV ~URZ, `(.L_x_1535) ;  /* 0x00001b327f007947 */ /* 0x000fea000b800000 */
[----:B--2---:R2:W4:Y:S04]  /*1aae0*/  SHFL.IDX PT, R6, R6, R11, 0x1f ;  /* 0x00001f0b06067589 */ /* 0x00452800000e0000 */
[----:B------:R2:W1:Y:S02]  /*1aaf0*/  SHFL.IDX PT, R7, R7, R11, 0x1f ;  /* 0x00001f0b07077589 */ /* 0x00046400000e0000 */
.L_x_1575:
[----:B------:R-:W-:Y:S01]  /*1ab00*/  ISETP.NE.AND P0, PT, R8, RZ, PT ;  /* 0x000000ff0800720c */ /* 0x000fe20003f05270 */
[----:B------:R-:W-:-:S12]  /*1ab10*/  BSSY B0, `(.L_x_1536) ;  /* 0x0000005000007945 */ /* 0x000fd80003800000 */
[----:B------:R-:W-:Y:S05]  /*1ab20*/  @!P0 BRA `(.L_x_1537) ;  /* 0x0000003000008947 */ /* 0x000fea0003800000 */
[----:B------:R-:W-:Y:S01]  /*1ab30*/  IADD3 R3, R11, -0x1, RZ ;  /* 0xffffffff0b037810 */ /* 0x000fe20007ffe0ff */
[----:B------:R-:W-:Y:S05]  /*1ab40*/  BRA.DIV ~URZ, `(.L_x_1538) ;  /* 0x00001b927f007947 */ /* 0x000fea000b800000 */
[----:B------:R2:W3:Y:S02]  /*1ab50*/  SHFL.IDX PT, R12, R4, R3, 0x1f ;  /* 0x00001f03040c7589 */ /* 0x0004e400000e0000 */
.L_x_1537:
[----:B------:R-:W-:Y:S05]  /*1ab60*/  BSYNC B0 ;  /* 0x0000000000007941 */ /* 0x000fea0003800000 */
.L_x_1536:
[----:B---3--:R-:W-:Y:S01]  /*1ab70*/  IMAD R5, R12, c[0x0][0x538], R10 ;  /* 0x00014e000c057a24 */ /* 0x008fe200078e020a */
[----:B--2-4-:R-:W-:-:S03]  /*1ab80*/  IABS R4, R6 ;  /* 0x0000000600047213 */ /* 0x014fc60000000000 */
[----:B-1----:R-:W-:Y:S01]  /*1ab90*/  IMAD.IADD R8, R9, 0x1, -R5 ;  /* 0x0000000109087824 */ /* 0x002fe200078e0a05 */
[----:B------:R1:W-:Y:S01]  /*1aba0*/  STL [R1], R5 ;  /* 0x0000000501007387 */ /* 0x0003e20000100800 */
[----:B------:R-:W2:Y:S03]  /*1abb0*/  I2F.RP R2, R4 ;  /* 0x0000000400027306 */ /* 0x000ea60000209400 */
[----:B------:R-:W3:Y:S05]  /*1abc0*/  LDL.LU R14, [R1+0xc] ;  /* 0x00000c00010e7983 */ /* 0x000eea0000300800 */
[----:B--2---:R-:W2:Y:S02]  /*1abd0*/  MUFU.RCP R2, R2 ;  /* 0x0000000200027308 */ /* 0x004ea40000001000 */
[----:B--2---:R-:W-:-:S06]  /*1abe0*/  IADD3 R2, R2, 0xffffffe, RZ ;  /* 0x0ffffffe02027810 */ /* 0x004fcc0007ffe0ff */
[----:B------:R2:W4:Y:S02]  /*1abf0*/  F2I.FTZ.U32.TRUNC.NTZ R3, R2 ;  /* 0x0000000200037305 */ /* 0x000524000021f000 */
[----:B--2---:R-:W-:Y:S01]  /*1ac00*/  IABS R2, R7 ;  /* 0x0000000700027213 */ /* 0x004fe20000000000 */
[----:B----4-:R-:W-:-:S03]  /*1ac10*/  IMAD.MOV R0, RZ, RZ, -R3 ;  /* 0x000000ffff007224 */ /* 0x010fc600078e0a03 */
[----:B-1----:R-:W-:Y:S01]  /*1ac20*/  MOV R5, R2 ;  /* 0x0000000200057202 */ /* 0x002fe20000000f00 */
[----:B------:R-:W-:Y:S01]  /*1ac30*/  IMAD.MOV.U32 R10, RZ, RZ, R0 ;  /* 0x000000ffff0a7224 */ /* 0x000fe200078e0000 */
[----:B------:R-:W-:Y:S01]  /*1ac40*/  IABS R0, R6 ;  /* 0x0000000600007213 */ /* 0x000fe20000000000 */
[----:B------:R-:W-:Y:S01]  /*1ac50*/  IMAD.MOV.U32 R2, RZ, RZ, RZ ;  /* 0x000000ffff027224 */ /* 0x000fe200078e00ff */
[----:B------:R-:W1:Y:S01]  /*1ac60*/  I2F.RP R12, R5 ;  /* 0x00000005000c7306 */ /* 0x000e620000209400 */
[----:B------:R-:W-:Y:S01]  /*1ac70*/  IMAD R9, R10, R4, RZ ;  /* 0x000000040a097224 */ /* 0x000fe200078e02ff */
[----:B------:R-:W-:Y:S01]  /*1ac80*/  IABS R10, R8 ;  /* 0x00000008000a7213 */ /* 0x000fe20000000000 */
[----:B------:R-:W-:Y:S02]  /*1ac90*/  IMAD.MOV R0, RZ, RZ, -R0 ;  /* 0x000000ffff007224 */ /* 0x000fe400078e0a00 */
[----:B------:R-:W-:-:S04]  /*1aca0*/  IMAD.HI.U32 R9, R3, R9, R2 ;  /* 0x0000000903097227 */ /* 0x000fc800078e0002 */
[----:B------:R-:W-:Y:S01]  /*1acb0*/  IMAD.MOV.U32 R2, RZ, RZ, R10 ;  /* 0x000000ffff027224 */ /* 0x000fe200078e000a */
[----:B------:R-:W-:-:S03]  /*1acc0*/  MOV R3, R0 ;  /* 0x0000000000037202 */ /* 0x000fc60000000f00 */
[----:B------:R-:W-:-:S04]  /*1acd0*/  IMAD.HI.U32 R0, R9, R2, RZ ;  /* 0x0000000209007227 */ /* 0x000fc800078e00ff */
[----:B------:R-:W-:Y:S02]  /*1ace0*/  IMAD R2, R0, R3, R2 ;  /* 0x0000000300027224 */ /* 0x000fe400078e0202 */
[----:B-1----:R-:W1:Y:S03]  /*1acf0*/  MUFU.RCP R3, R12 ;  /* 0x0000000c00037308 */ /* 0x002e660000001000 */
[----:B------:R-:W-:Y:S02]  /*1ad00*/  ISETP.GT.U32.AND P0, PT, R4, R2, PT ;  /* 0x000000020400720c */ /* 0x000fe40003f04070 */
[----:B-1----:R-:W-:-:S11]  /*1ad10*/  IADD3 R3, R3, 0xffffffe, RZ ;  /* 0x0ffffffe03037810 */ /* 0x002fd60007ffe0ff */
[----:B------:R-:W-:Y:S01]  /*1ad20*/  @!P0 IMAD.IADD R2, R2, 0x1, -R4 ;  /* 0x0000000102028824 */ /* 0x000fe200078e0a04 */
[----:B------:R-:W1:Y:S04]  /*1ad30*/  F2I.FTZ.U32.TRUNC.NTZ R3, R3 ;  /* 0x0000000300037305 */ /* 0x000e68000021f000 */
[----:B------:R-:W-:Y:S02]  /*1ad40*/  ISETP.GE.U32.AND P2, PT, R2, R4, PT ;  /* 0x000000040200720c */ /* 0x000fe40003f46070 */
[----:B------:R-:W-:Y:S02]  /*1ad50*/  LOP3.LUT R2, R8, R6, RZ, 0x3c, !PT ;  /* 0x0000000608027212 */ /* 0x000fe400078e3cff */
[----:B------:R-:W-:Y:S02]  /*1ad60*/  @!P0 IADD3 R0, R0, 0x1, RZ ;  /* 0x0000000100008810 */ /* 0x000fe40007ffe0ff */
[----:B------:R-:W-:-:S02]  /*1ad70*/  ISETP.GE.AND P1, PT, R2, RZ, PT ;  /* 0x000000ff0200720c */ /* 0x000fc40003f26270 */
[----:B------:R-:W-:Y:S01]  /*1ad80*/  ISETP.NE.AND P0, PT, R6, RZ, PT ;  /* 0x000000ff0600720c */ /* 0x000fe20003f05270 */
[----:B-1----:R-:W-:-:S04]  /*1ad90*/  IMAD.MOV R2, RZ, RZ, -R3 ;  /* 0x000000ffff027224 */ /* 0x002fc800078e0a03 */
[----:B------:R-:W-:Y:S02]  /*1ada0*/  @P2 IADD3 R0, R0, 0x1, RZ ;  /* 0x0000000100002810 */ /* 0x000fe40007ffe0ff */
[----:B------:R-:W-:Y:S02]  /*1adb0*/  MOV R4, R2 ;  /* 0x0000000200047202 */ /* 0x000fe40000000f00 */
[----:B------:R-:W-:Y:S02]  /*1adc0*/  IABS R2, R7 ;  /* 0x0000000700027213 */ /* 0x000fe40000000000 */
[----:B------:R-:W-:Y:S02]  /*1add0*/  @!P1 IMAD.MOV R0, RZ, RZ, -R0 ;  /* 0x000000ffff009224 */ /* 0x000fe400078e0a00 */
[----:B------:R-:W-:Y:S01]  /*1ade0*/  @!P0 LOP3.LUT R0, RZ, R6, RZ, 0x33, !PT ;  /* 0x00000006ff008212 */ /* 0x000fe200078e33ff */
[----:B------:R-:W-:Y:S02]  /*1adf0*/  IMAD R4, R4, R5, RZ ;  /* 0x0000000504047224 */ /* 0x000fe400078e02ff */
[----:B------:R-:W-:Y:S01]  /*1ae00*/  IMAD.MOV R9, RZ, RZ, -R2 ;  /* 0x000000ffff097224 */ /* 0x000fe200078e0a02 */
[----:B------:R-:W-:Y:S01]  /*1ae10*/  IABS R10, R0 ;  /* 0x00000000000a7213 */ /* 0x000fe20000000000 */
[----:B------:R-:W-:-:S04]  /*1ae20*/  IMAD.MOV.U32 R2, RZ, RZ, RZ ;  /* 0x000000ffff027224 */ /* 0x000fc800078e00ff */
        /* <DEDUP_REMOVED lines=26> */
.L_x_1530:
[----:B------:R-:W-:Y:S01]  /*1afd0*/  MOV R0, c[0x0][0x53c] ;  /* 0x00014f0000007a02 */ /* 0x000fe20000000f00 */
[----:B------:R1:W-:Y:S04]  /*1afe0*/  STL [R1], R9 ;  /* 0x0000000901007387 */ /* 0x0003e80000100800 */
[----:B------:R1:W-:Y:S04]  /*1aff0*/  STL [R1+0x4], RZ ;  /* 0x000004ff01007387 */ /* 0x0003e80000100800 */
[----:B------:R1:W-:Y:S04]  /*1b000*/  STL [R1+0x8], RZ ;  /* 0x000008ff01007387 */ /* 0x0003e80000100800 */
[----:B------:R1:W-:Y:S02]  /*1b010*/  STL [R1+0xc], R0 ;  /* 0x00000c0001007387 */ /* 0x0003e40000100800 */
.L_x_1539:
[----:B------:R-:W-:Y:S05]  /*1b020*/  BSYNC B1 ;  /* 0x0000000000017941 */ /* 0x000fea0003800000 */
.L_x_1528:
[----:B---3--:R-:W2:Y:S04]  /*1b030*/  LDL R4, [R1] ;  /* 0x0000000001047983 */ /* 0x008ea80000100800 */
        /* <DEDUP_REMOVED lines=8> */
.L_x_1523:
[----:B-1----:R-:W4:Y:S02]  /*1b0c0*/  LDL R0, [R1+0xc] ;  /* 0x00000c0001007983 */ /* 0x002f240000100800 */
[----:B----4-:R-:W-:-:S13]  /*1b0d0*/  ISETP.GE.AND P0, PT, R0, c[0x0][0x53c], PT ;  /* 0x00014f0000007a0c */ /* 0x010fda0003f06270 */
[----:B--23--:R-:W-:Y:S01]  /*1b0e0*/  @P0 CALL.REL.NOINC `(.L_x_1540) ;  /* 0x0000001000000944 */ /* 0x00cfe20003c00000 */
[----:B------:R-:W-:Y:S05]  /*1b0f0*/  BRA `(.L_x_1541) ;  /* 0xfffe664000007947 */ /* 0x000fea000383ffff */
.L_x_1540:
[----:B------:R-:W-:Y:S05]  /*1b100*/  EXIT ;  /* 0x000000000000794d */ /* 0x000fea0003800000 */
.L_x_1354:
[----:B------:R-:W-:Y:S01]  /*1b110*/  IMAD.MOV.U32 R0, RZ, RZ, R5 ;  /* 0x000000ffff007224 */ /* 0x000fe200078e0005 */
[----:B------:R-:W-:Y:S02]  /*1b120*/  MOV R2, 0x1 ;  /* 0x0000000100027802 */ /* 0x000fe40000000f00 */
[----:B------:R-:W-:Y:S02]  /*1b130*/  MOV R3, 0x1b150 ;  /* 0x0001b15000037802 */ /* 0x000fe40000000f00 */
[----:B------:R-:W-:Y:S05]  /*1b140*/  CALL.REL.NOINC `($__internal_32_$__cuda_sm70_shflsync_up_p) ;  /* 0x0000169000007944 */ /* 0x000fea0003c00000 */
[----:B------:R-:W-:Y:S01]  /*1b150*/  MOV R0, R4 ;  /* 0x0000000400007202 */ /* 0x000fe20000000f00 */
[----:B------:R-:W-:Y:S05]  /*1b160*/  BRA `(.L_x_1542) ;  /* 0xfffe530000007947 */ /* 0x000fea000383ffff */
.L_x_1355:
[----:B------:R-:W-:Y:S01]  /*1b170*/  IMAD.MOV.U32 R0, RZ, RZ, R5 ;  /* 0x000000ffff007224 */ /* 0x000fe200078e0005 */
[----:B------:R-:W-:Y:S02]  /*1b180*/  MOV R2, 0x2 ;  /* 0x0000000200027802 */ /* 0x000fe40000000f00 */
[----:B------:R-:W-:Y:S02]  /*1b190*/  MOV R3, 0x1b1b0 ;  /* 0x0001b1b000037802 */ /* 0x000fe40000000f00 */
[----:B------:R-:W-:Y:S05]  /*1b1a0*/  CALL.REL.NOINC `($__internal_32_$__cuda_sm70_shflsync_up_p) ;  /* 0x0000163000007944 */ /* 0x000fea0003c00000 */
[----:B------:R-:W-:Y:S01]  /*1b1b0*/  SEL R0, R4, RZ, P4 ;  /* 0x000000ff04007207 */ /* 0x000fe20002000000 */
[----:B------:R-:W-:Y:S01]  /*1b1c0*/  IMAD.MOV.U32 R2, RZ, RZ, 0x4 ;  /* 0x00000004ff027424 */ /* 0x000fe200078e00ff */
[----:B------:R-:W-:-:S03]  /*1b1d0*/  MOV R3, 0x1b200 ;  /* 0x0001b20000037802 */ /* 0x000fc60000000f00 */
[----:B------:R-:W-:Y:S02]  /*1b1e0*/  IMAD.IADD R0, R5, 0x1, R0 ;  /* 0x0000000105007824 */ /* 0x000fe400078e0200 */
        /* <DEDUP_REMOVED lines=14> */
[----:B------:R-:W-:Y:S01]  /*1b2d0*/  IMAD.IADD R4, R0, 0x1, R4 ;  /* 0x0000000100047824 */ /* 0x000fe200078e0204 */
[----:B------:R-:W-:-:S03]  /*1b2e0*/  MOV R0, 0x1f ;  /* 0x0000001f00007802 */ /* 0x000fc60000000f00 */
[----:B------:R-:W-:Y:S02]  /*1b2f0*/  IMAD.MOV.U32 R5, RZ, RZ, R4 ;  /* 0x000000ffff057224 */ /* 0x000fe400078e0004 */
[----:B------:R-:W-:Y:S05]  /*1b300*/  CALL.REL.NOINC `($__internal_31_$__cuda_sm70_shflsync_idx_p) ;  /* 0x0000148000007944 */ /* 0x000fea0003c00000 */
[----:B------:R-:W-:Y:S05]  /*1b310*/  BRA `(.L_x_1543) ;  /* 0xfffe525000007947 */ /* 0x000fea000383ffff */
.L_x_1357:
[----:B------:R-:W-:Y:S02]  /*1b320*/  SEL R0, RZ, 0x1, P0 ;  /* 0x00000001ff007807 */ /* 0x000fe40000000000 */
[----:B------:R-:W-:Y:S02]  /*1b330*/  MOV R2, 0x1b350 ;  /* 0x0001b35000027802 */ /* 0x000fe40000000f00 */
[----:B------:R-:W-:Y:S05]  /*1b340*/  CALL.REL.NOINC `($__internal_33_$__cuda_sm70_votesync_ballot) ;  /* 0x0000150000007944 */ /* 0x000fea0003c00000 */
[----:B------:R-:W-:Y:S01]  /*1b350*/  MOV R6, R0 ;  /* 0x0000000000067202 */ /* 0x000fe20000000f00 */
[----:B------:R-:W-:Y:S05]  /*1b360*/  BRA `(.L_x_1544) ;  /* 0xfffe529000007947 */ /* 0x000fea000383ffff */
.L_x_1358:
[----:B------:R-:W-:Y:S01]  /*1b370*/  IMAD.MOV.U32 R5, RZ, RZ, R8 ;  /* 0x000000ffff057224 */ /* 0x000fe200078e0008 */
[----:B--2---:R-:W-:Y:S01]  /*1b380*/  MOV R3, R13 ;  /* 0x0000000d00037202 */ /* 0x004fe20000000f00 */
[----:B------:R-:W-:Y:S01]  /*1b390*/  IMAD.MOV.U32 R0, RZ, RZ, 0x1f ;  /* 0x0000001fff007424 */ /* 0x000fe200078e00ff */
[----:B------:R-:W-:Y:S02]  /*1b3a0*/  MOV R2, 0x1b3c0 ;  /* 0x0001b3c000027802 */ /* 0x000fe40000000f00 */
[----:B-1----:R-:W-:Y:S05]  /*1b3b0*/  CALL.REL.NOINC `($__internal_31_$__cuda_sm70_shflsync_idx_p) ;  /* 0x000013d000007944 */ /* 0x002fea0003c00000 */
[----:B------:R-:W-:Y:S01]  /*1b3c0*/  IMAD.MOV.U32 R11, RZ, RZ, R0 ;  /* 0x000000ffff0b7224 */ /* 0x000fe200078e0000 */
[----:B------:R-:W-:Y:S01]  /*1b3d0*/  MOV R5, R7 ;  /* 0x0000000700057202 */ /* 0x000fe20000000f00 */
[----:B------:R-:W-:Y:S01]  /*1b3e0*/  IMAD.MOV.U32 R7, RZ, RZ, RZ ;  /* 0x000000ffff077224 */ /* 0x000fe200078e00ff */
[----:B------:R-:W-:Y:S01]  /*1b3f0*/  MOV R3, R13 ;  /* 0x0000000d00037202 */ /* 0x000fe20000000f00 */
[----:B------:R-:W-:Y:S01]  /*1b400*/  IMAD.MOV.U32 R0, RZ, RZ, 0x1f ;  /* 0x0000001fff007424 */ /* 0x000fe200078e00ff */
[----:B------:R-:W-:-:S02]  /*1b410*/  MOV R2, 0x1b430 ;  /* 0x0001b43000027802 */ /* 0x000fc40000000f00 */
[----:B------:R-:W-:Y:S05]  /*1b420*/  CALL.REL.NOINC `($__internal_31_$__cuda_sm70_shflsync_idx_p) ;  /* 0x0000136000007944 */ /* 0x000fea0003c00000 */
[----:B------:R-:W-:Y:S01]  /*1b430*/  MOV R10, R0 ;  /* 0x00000000000a7202 */ /* 0x000fe20000000f00 */
[----:B------:R-:W-:Y:S05]  /*1b440*/  BRA `(.L_x_1545) ;  /* 0xfffe520000007947 */ /* 0x000fea000383ffff */
.L_x_1361:
[----:B------:R-:W-:Y:S01]  /*1b450*/  IMAD.MOV.U32 R5, RZ, RZ, R4 ;  /* 0x000000ffff057224 */ /* 0x000fe200078e0004 */
[----:B------:R-:W-:-:S02]  /*1b460*/  MOV R0, 0x1f ;  /* 0x0000001f00007802 */ /* 0x000fc40000000f00 */
[----:B------:R-:W-:Y:S02]  /*1b470*/  MOV R2, 0x1b490 ;  /* 0x0001b49000027802 */ /* 0x000fe40000000f00 */
[----:B-1----:R-:W-:Y:S05]  /*1b480*/  CALL.REL.NOINC `($__internal_31_$__cuda_sm70_shflsync_idx_p) ;  /* 0x0000130000007944 */ /* 0x002fea0003c00000 */
[----:B------:R-:W-:Y:S01]  /*1b490*/  MOV R7, R0 ;  /* 0x0000000000077202 */ /* 0x000fe20000000f00 */
[----:B------:R-:W-:Y:S05]  /*1b4a0*/  BRA `(.L_x_1360) ;  /* 0xfffe520000007947 */ /* 0x000fea000383ffff */
.L_x_1413:
[----:B------:R-:W-:Y:S01]  /*1b4b0*/  IMAD.MOV.U32 R5, RZ, RZ, R13 ;  /* 0x000000ffff057224 */ /* 0x000fe200078e000d */
[----:B------:R-:W-:Y:S01]  /*1b4c0*/  MOV R3, RZ ;  /* 0x000000ff00037202 */ /* 0x000fe20000000f00 */
[----:B------:R-:W-:Y:S01]  /*1b4d0*/  IMAD.MOV.U32 R0, RZ, RZ, 0x181f ;  /* 0x0000181fff007424 */ /* 0x000fe200078e00ff */
[----:B------:R-:W-:Y:S02]  /*1b4e0*/  MOV R2, 0x1b500 ;  /* 0x0001b50000027802 */ /* 0x000fe40000000f00 */
[----:B-----5:R-:W-:Y:S05]  /*1b4f0*/  CALL.REL.NOINC `($__internal_31_$__cuda_sm70_shflsync_idx_p) ;  /* 0x0000129000007944 */ /* 0x020fea0003c00000 */
[----:B------:R-:W-:Y:S01]  /*1b500*/  MOV R10, R0 ;  /* 0x00000000000a7202 */ /* 0x000fe20000000f00 */
[----:B------:R-:W-:Y:S05]  /*1b510*/  BRA `(.L_x_1546) ;  /* 0xfffee0b000007947 */ /* 0x000fea000383ffff */
.L_x_1414:
[----:B------:R-:W-:Y:S01]  /*1b520*/  IMAD.MOV.U32 R5, RZ, RZ, R15 ;  /* 0x000000ffff057224 */ /* 0x000fe200078e000f */
[----:B------:R-:W-:Y:S01]  /*1b530*/  MOV R3, RZ ;  /* 0x000000ff00037202 */ /* 0x000fe20000000f00 */
[----:B------:R-:W-:Y:S01]  /*1b540*/  IMAD.MOV.U32 R0, RZ, RZ, 0x181f ;  /* 0x0000181fff007424 */ /* 0x000fe200078e00ff */
[----:B------:R-:W-:Y:S02]  /*1b550*/  MOV R2, 0x1b570 ;  /* 0x0001b57000027802 */ /* 0x000fe40000000f00 */
[----:B-12--5:R-:W-:Y:S05]  /*1b560*/  CALL.REL.NOINC `($__internal_31_$__cuda_sm70_shflsync_idx_p) ;  /* 0x0000122000007944 */ /* 0x026fea0003c00000 */
[----:B------:R-:W-:Y:S05]  /*1b570*/  BRA `(.L_x_1547) ;  /* 0xfffee07000007947 */ /* 0x000fea000383ffff */
.L_x_1417:
[----:B--2---:R-:W-:Y:S01]  /*1b580*/  IMAD.MOV.U32 R5, RZ, RZ, R13 ;  /* 0x000000ffff057224 */ /* 0x004fe200078e000d */
[----:B------:R-:W-:Y:S01]  /*1b590*/  MOV R3, 0x1 ;  /* 0x0000000100037802 */ /* 0x000fe20000000f00 */
[----:B----4-:R-:W-:Y:S01]  /*1b5a0*/  IMAD.MOV.U32 R0, RZ, RZ, 0x181f ;  /* 0x0000181fff007424 */ /* 0x010fe200078e00ff */
[----:B------:R-:W-:-:S02]  /*1b5b0*/  MOV R2, 0x1b5d0 ;  /* 0x0001b5d000027802 */ /* 0x000fc40000000f00 */
[----:B-1-3-5:R-:W-:Y:S05]  /*1b5c0*/  CALL.REL.NOINC `($__internal_31_$__cuda_sm70_shflsync_idx_p) ;  /* 0x000011c000007944 */ /* 0x02afea0003c00000 */
[----:B------:R-:W-:Y:S01]  /*1b5d0*/  IMAD.MOV.U32 R10, RZ, RZ, R0 ;  /* 0x000000ffff0a7224 */ /* 0x000fe200078e0000 */
[----:B------:R-:W-:Y:S01]  /*1b5e0*/  MOV R3, 0x1 ;  /* 0x0000000100037802 */ /* 0x000fe20000000f00 */
[----:B------:R-:W-:Y:S01]  /*1b5f0*/  IMAD.MOV.U32 R5, RZ, RZ, R15 ;  /* 0x000000ffff057224 */ /* 0x000fe200078e000f */
[----:B------:R-:W-:-:S02]  /*1b600*/  MOV R0, 0x181f ;  /* 0x0000181f00007802 */ /* 0x000fc40000000f00 */
[----:B------:R-:W-:Y:S02]  /*1b610*/  MOV R2, 0x1b630 ;  /* 0x0001b63000027802 */ /* 0x000fe40000000f00 */
[----:B------:R-:W-:Y:S05]  /*1b620*/  CALL.REL.NOINC `($__internal_31_$__cuda_sm70_shflsync_idx_p) ;  /* 0x0000116000007944 */ /* 0x000fea0003c00000 */
[----:B------:R-:W-:Y:S05]  /*1b630*/  BRA `(.L_x_1548) ;  /* 0xfffee18000007947 */ /* 0x000fea000383ffff */
.L_x_1420:
[----:B-1----:R-:W-:Y:S01]  /*1b640*/  IMAD.MOV.U32 R5, RZ, RZ, R13 ;  /* 0x000000ffff057224 */ /* 0x002fe200078e000d */
[----:B------:R-:W-:Y:S01]  /*1b650*/  MOV R3, 0x2 ;  /* 0x0000000200037802 */ /* 0x000fe20000000f00 */
[----:B----4-:R-:W-:Y:S01]  /*1b660*/  IMAD.MOV.U32 R0, RZ, RZ, 0x181f ;  /* 0x0000181fff007424 */ /* 0x010fe200078e00ff */
[----:B------:R-:W-:Y:S02]  /*1b670*/  MOV R2, 0x1b690 ;  /* 0x0001b69000027802 */ /* 0x000fe40000000f00 */
[----:B--23-5:R-:W-:Y:S05]  /*1b680*/  CALL.REL.NOINC `($__internal_31_$__cuda_sm70_shflsync_idx_p) ;  /* 0x0000110000007944 */ /* 0x02cfea0003c00000 */
[----:B------:R-:W-:Y:S01]  /*1b690*/  MOV R10, R0 ;  /* 0x00000000000a7202 */ /* 0x000fe20000000f00 */
[----:B------:R-:W-:Y:S05]  /*1b6a0*/  BRA `(.L_x_1549) ;  /* 0xfffee27000007947 */ /* 0x000fea000383ffff */
.L_x_1421:
[----:B------:R-:W-:Y:S01]  /*1b6b0*/  IMAD.MOV.U32 R5, RZ, RZ, R15 ;  /* 0x000000ffff057224 */ /* 0x000fe200078e000f */
[----:B------:R-:W-:Y:S01]  /*1b6c0*/  MOV R3, 0x2 ;  /* 0x0000000200037802 */ /* 0x000fe20000000f00 */
[----:B----4-:R-:W-:Y:S01]  /*1b6d0*/  IMAD.MOV.U32 R0, RZ, RZ, 0x181f ;  /* 0x0000181fff007424 */ /* 0x010fe200078e00ff */
[----:B------:R-:W-:Y:S02]  /*1b6e0*/  MOV R2, 0x1b700 ;  /* 0x0001b70000027802 */ /* 0x000fe40000000f00 */
[----:B-123-5:R-:W-:Y:S05]  /*1b6f0*/  CALL.REL.NOINC `($__internal_31_$__cuda_sm70_shflsync_idx_p) ;  /* 0x0000109000007944 */ /* 0x02efea0003c00000 */
[----:B------:R-:W-:Y:S05]  /*1b700*/  BRA `(.L_x_1550) ;  /* 0xfffee23000007947 */ /* 0x000fea000383ffff */
.L_x_1424:
[----:B-1----:R-:W-:Y:S01]  /*1b710*/  IMAD.MOV.U32 R5, RZ, RZ, R13 ;  /* 0x000000ffff057224 */ /* 0x002fe200078e000d */
[----:B------:R-:W-:Y:S01]  /*1b720*/  MOV R3, 0x3 ;  /* 0x0000000300037802 */ /* 0x000fe20000000f00 */
[----:B------:R-:W-:Y:S01]  /*1b730*/  IMAD.MOV.U32 R0, RZ, RZ, 0x181f ;  /* 0x0000181fff007424 */ /* 0x000fe200078e00ff */
[----:B------:R-:W-:-:S02]  /*1b740*/  MOV R2, 0x1b760 ;  /* 0x0001b76000027802 */ /* 0x000fc40000000f00 */
[----:B--2345:R-:W-:Y:S05]  /*1b750*/  CALL.REL.NOINC `($__internal_31_$__cuda_sm70_shflsync_idx_p) ;  /* 0x0000103000007944 */ /* 0x03cfea0003c00000 */
[----:B------:R-:W-:Y:S01]  /*1b760*/  IMAD.MOV.U32 R10, RZ, RZ, R0 ;  /* 0x000000ffff0a7224 */ /* 0x000fe200078e0000 */
[----:B------:R-:W-:Y:S01]  /*1b770*/  MOV R3, 0x3 ;  /* 0x0000000300037802 */ /* 0x000fe20000000f00 */
[----:B------:R-:W-:Y:S01]  /*1b780*/  IMAD.MOV.U32 R5, RZ, RZ, R15 ;  /* 0x000000ffff057224 */ /* 0x000fe200078e000f */
[----:B------:R-:W-:-:S02]  /*1b790*/  MOV R0, 0x181f ;  /* 0x0000181f00007802 */ /* 0x000fc40000000f00 */
[----:B------:R-:W-:Y:S02]  /*1b7a0*/  MOV R2, 0x1b7c0 ;  /* 0x0001b7c000027802 */ /* 0x000fe40000000f00 */
[----:B------:R-:W-:Y:S05]  /*1b7b0*/  CALL.REL.NOINC `($__internal_31_$__cuda_sm70_shflsync_idx_p) ;  /* 0x00000fd000007944 */ /* 0x000fea0003c00000 */
[----:B------:R-:W-:Y:S05]  /*1b7c0*/  BRA `(.L_x_1551) ;  /* 0xfffee2e000007947 */ /* 0x000fea000383ffff */
.L_x_1483:
[----:B------:R-:W-:Y:S01]  /*1b7d0*/  IMAD.MOV.U32 R2, RZ, RZ, R204 ;  /* 0x000000ffff027224 */ /* 0x000fe200078e00cc */
[----:B------:R-:W-:Y:S01]  /*1b7e0*/  MOV R7, 0x1f ;  /* 0x0000001f00077802 */ /* 0x000fe20000000f00 */
[----:B------:R-:W-:Y:S01]  /*1b7f0*/  IMAD.MOV.U32 R5, RZ, RZ, 0x2 ;  /* 0x00000002ff057424 */ /* 0x000fe200078e00ff */
[----:B------:R-:W-:Y:S02]  /*1b800*/  MOV R6, 0xffffffff ;  /* 0xffffffff00067802 */ /* 0x000fe40000000f00 */
[----:B------:R-:W-:Y:S02]  /*1b810*/  MOV R3, 0x1b830 ;  /* 0x0001b83000037802 */ /* 0x000fe40000000f00 */
[----:B------:R-:W-:Y:S05]  /*1b820*/  CALL.REL.NOINC `($__internal_30_$__cuda_sm70_shflsync_bfly_p) ;  /* 0x00000f1000007944 */ /* 0x000fea0003c00000 */
[----:B------:R-:W-:Y:S01]  /*1b830*/  FADD.FTZ R0, R204, R5 ;  /* 0x00000005cc007221 */ /* 0x000fe20000010000 */
[----:B------:R-:W-:Y:S02]  /*1b840*/  MOV R5, 0x1 ;  /* 0x0000000100057802 */ /* 0x000fe40000000f00 */
[----:B------:R-:W-:Y:S02]  /*1b850*/  MOV R3, 0x1b880 ;  /* 0x0001b88000037802 */ /* 0x000fe40000000f00 */
[----:B------:R-:W-:-:S02]  /*1b860*/  MOV R2, R0 ;  /* 0x0000000000027202 */ /* 0x000fc40000000f00 */
[----:B------:R-:W-:Y:S05]  /*1b870*/  CALL.REL.NOINC `($__internal_30_$__cuda_sm70_shflsync_bfly_p) ;  /* 0x00000ec000007944 */ /* 0x000fea0003c00000 */
[----:B------:R-:W-:Y:S01]  /*1b880*/  FADD.FTZ R0, R0, R5 ;  /* 0x0000000500007221 */ /* 0x000fe20000010000 */
[----:B------:R-:W-:-:S02]  /*1b890*/  MOV R2, R205 ;  /* 0x000000cd00027202 */ /* 0x000fc40000000f00 */
[----:B------:R-:W-:Y:S02]  /*1b8a0*/  MOV R5, 0x2 ;  /* 0x0000000200057802 */ /* 0x000fe40000000f00 */
[----:B------:R-:W-:Y:S02]  /*1b8b0*/  MOV R3, 0x1b8d0 ;  /* 0x0001b8d000037802 */ /* 0x000fe40000000f00 */
[----:B------:R-:W-:Y:S05]  /*1b8c0*/  CALL.REL.NOINC `($__internal_30_$__cuda_sm70_shflsync_bfly_p) ;  /* 0x00000e7000007944 */ /* 0x000fea0003c00000 */
[----:B------:R-:W-:Y:S01]  /*1b8d0*/  FADD.FTZ R4, R205, R5 ;  /* 0x00000005cd047221 */ /* 0x000fe20000010000 */
[----:B------:R-:W-:Y:S02]  /*1b8e0*/  MOV R5, 0x1 ;  /* 0x0000000100057802 */ /* 0x000fe40000000f00 */
[----:B------:R-:W-:Y:S02]  /*1b8f0*/  MOV R3, 0x1b920 ;  /* 0x0001b92000037802 */ /* 0x000fe40000000f00 */
[----:B------:R-:W-:Y:S02]  /*1b900*/  MOV R2, R4 ;  /* 0x0000000400027202 */ /* 0x000fe40000000f00 */
[----:B------:R-:W-:Y:S05]  /*1b910*/  CALL.REL.NOINC `($__internal_30_$__cuda_sm70_shflsync_bfly_p) ;  /* 0x00000e2000007944 */ /* 0x000fea0003c00000 */
[----:B------:R-:W-:Y:S01]  /*1b920*/  MOV R3, R5 ;  /* 0x0000000500037202 */ /* 0x000fe20000000f00 */
[----:B------:R-:W-:Y:S05]  /*1b930*/  BRA `(.L_x_1552) ;  /* 0xffff9e7000007947 */ /* 0x000fea000383ffff */
.L_x_1490:
[----:B--234-:R-:W-:Y:S01]  /*1b940*/  IMAD.MOV.U32 R5, RZ, RZ, R15 ;  /* 0x000000ffff057224 */ /* 0x01cfe200078e000f */
[----:B------:R-:W-:Y:S01]  /*1b950*/  MOV R3, RZ ;  /* 0x000000ff00037202 */ /* 0x000fe20000000f00 */
[----:B------:R-:W-:Y:S01]  /*1b960*/  IMAD.MOV.U32 R0, RZ, RZ, 0x181f ;  /* 0x0000181fff007424 */ /* 0x000fe200078e00ff */
[----:B------:R-:W-:-:S02]  /*1b970*/  MOV R2, 0x1b990 ;  /* 0x0001b99000027802 */ /* 0x000fc40000000f00 */
[----:B-1----:R-:W-:Y:S05]  /*1b980*/  CALL.REL.NOINC `($__internal_31_$__cuda_sm70_shflsync_idx_p) ;  /* 0x00000e0000007944 */ /* 0x002fea0003c00000 */
[----:B------:R-:W-:Y:S01]  /*1b990*/  MOV R12, R0 ;  /* 0x00000000000c7202 */ /* 0x000fe20000000f00 */
[----:B------:R-:W-:Y:S05]  /*1b9a0*/  BRA `(.L_x_1553) ;  /* 0xffffbaa000007947 */ /* 0x000fea000383ffff */
.L_x_1491:
[----:B------:R-:W-:Y:S01]  /*1b9b0*/  IMAD.MOV.U32 R5, RZ, RZ, R16 ;  /* 0x000000ffff057224 */ /* 0x000fe200078e0010 */
[----:B------:R-:W-:Y:S01]  /*1b9c0*/  MOV R3, RZ ;  /* 0x000000ff00037202 */ /* 0x000fe20000000f00 */
[----:B------:R-:W-:Y:S01]  /*1b9d0*/  IMAD.MOV.U32 R0, RZ, RZ, 0x181f ;  /* 0x0000181fff007424 */ /* 0x000fe200078e00ff */
[----:B------:R-:W-:-:S02]  /*1b9e0*/  MOV R2, 0x1ba00 ;  /* 0x0001ba0000027802 */ /* 0x000fc40000000f00 */
[----:B-123--:R-:W-:Y:S05]  /*1b9f0*/  CALL.REL.NOINC `($__internal_31_$__cuda_sm70_shflsync_idx_p) ;  /* 0x00000d9000007944 */ /* 0x00efea0003c00000 */
[----:B------:R-:W-:Y:S05]  /*1ba00*/  BRA `(.L_x_1554) ;  /* 0xffffba6000007947 */ /* 0x000fea000383ffff */
.L_x_1494:
[----:B------:R-:W-:Y:S01]  /*1ba10*/  IMAD.MOV.U32 R5, RZ, RZ, R15 ;  /* 0x000000ffff057224 */ /* 0x000fe200078e000f */
[----:B--2---:R-:W-:Y:S01]  /*1ba20*/  MOV R3, 0x1 ;  /* 0x0000000100037802 */ /* 0x004fe20000000f00 */
[----:B------:R-:W-:Y:S01]  /*1ba30*/  IMAD.MOV.U32 R0, RZ, RZ, 0x181f ;  /* 0x0000181fff007424 */ /* 0x000fe200078e00ff */
[----:B------:R-:W-:-:S02]  /*1ba40*/  MOV R2, 0x1ba60 ;  /* 0x0001ba6000027802 */ /* 0x000fc40000000f00 */
[----:B-1-34-:R-:W-:Y:S05]  /*1ba50*/  CALL.REL.NOINC `($__internal_31_$__cuda_sm70_shflsync_idx_p) ;  /* 0x00000d3000007944 */ /* 0x01afea0003c00000 */
[----:B------:R-:W-:Y:S01]  /*1ba60*/  IMAD.MOV.U32 R12, RZ, RZ, R0 ;  /* 0x000000ffff0c7224 */ /* 0x000fe200078e0000 */
[----:B------:R-:W-:Y:S01]  /*1ba70*/  MOV R3, 0x1 ;  /* 0x0000000100037802 */ /* 0x000fe20000000f00 */
[----:B------:R-:W-:Y:S01]  /*1ba80*/  IMAD.MOV.U32 R5, RZ, RZ, R16 ;  /* 0x000000ffff057224 */ /* 0x000fe200078e0010 */
[----:B------:R-:W-:-:S02]  /*1ba90*/  MOV R0, 0x181f ;  /* 0x0000181f00007802 */ /* 0x000fc40000000f00 */
[----:B------:R-:W-:Y:S02]  /*1baa0*/  MOV R2, 0x1bac0 ;  /* 0x0001bac000027802 */ /* 0x000fe40000000f00 */
[----:B------:R-:W-:Y:S05]  /*1bab0*/  CALL.REL.NOINC `($__internal_31_$__cuda_sm70_shflsync_idx_p) ;  /* 0x00000cd000007944 */ /* 0x000fea0003c00000 */
[----:B------:R-:W-:Y:S05]  /*1bac0*/  BRA `(.L_x_1555) ;  /* 0xffffbb7000007947 */ /* 0x000fea000383ffff */
.L_x_1497:
[----:B------:R-:W-:Y:S01]  /*1bad0*/  IMAD.MOV.U32 R5, RZ, RZ, R15 ;  /* 0x000000ffff057224 */ /* 0x000fe200078e000f */
[----:B--2---:R-:W-:Y:S01]  /*1bae0*/  MOV R3, 0x2 ;  /* 0x0000000200037802 */ /* 0x004fe20000000f00 */
[----:B------:R-:W-:Y:S01]  /*1baf0*/  IMAD.MOV.U32 R0, RZ, RZ, 0x181f ;  /* 0x0000181fff007424 */ /* 0x000fe200078e00ff */
[----:B------:R-:W-:Y:S02]  /*1bb00*/  MOV R2, 0x1bb20 ;  /* 0x0001bb2000027802 */ /* 0x000fe40000000f00 */
[----:B-1-34-:R-:W-:Y:S05]  /*1bb10*/  CALL.REL.NOINC `($__internal_31_$__cuda_sm70_shflsync_idx_p) ;  /* 0x00000c7000007944 */ /* 0x01afea0003c00000 */
[----:B------:R-:W-:Y:S01]  /*1bb20*/  MOV R12, R0 ;  /* 0x00000000000c7202 */ /* 0x000fe20000000f00 */
[----:B------:R-:W-:Y:S05]  /*1bb30*/  BRA `(.L_x_1556) ;  /* 0xffffbc7000007947 */ /* 0x000fea000383ffff */
.L_x_1498:
[----:B------:R-:W-:Y:S01]  /*1bb40*/  IMAD.MOV.U32 R5, RZ, RZ, R16 ;  /* 0x000000ffff057224 */ /* 0x000fe200078e0010 */
[----:B--2---:R-:W-:Y:S01]  /*1bb50*/  MOV R3, 0x2 ;  /* 0x0000000200037802 */ /* 0x004fe20000000f00 */
[----:B------:R-:W-:Y:S01]  /*1bb60*/  IMAD.MOV.U32 R0, RZ, RZ, 0x181f ;  /* 0x0000181fff007424 */ /* 0x000fe200078e00ff */
[----:B------:R-:W-:Y:S02]  /*1bb70*/  MOV R2, 0x1bb90 ;  /* 0x0001bb9000027802 */ /* 0x000fe40000000f00 */
[----:B-1-34-:R-:W-:Y:S05]  /*1bb80*/  CALL.REL.NOINC `($__internal_31_$__cuda_sm70_shflsync_idx_p) ;  /* 0x00000c0000007944 */ /* 0x01afea0003c00000 */
[----:B------:R-:W-:Y:S05]  /*1bb90*/  BRA `(.L_x_1557) ;  /* 0xffffbc3000007947 */ /* 0x000fea000383ffff */
.L_x_1501:
[----:B------:R-:W-:Y:S01]  /*1bba0*/  IMAD.MOV.U32 R5, RZ, RZ, R15 ;  /* 0x000000ffff057224 */ /* 0x000fe200078e000f */
[----:B---3--:R-:W-:Y:S01]  /*1bbb0*/  MOV R3, 0x3 ;  /* 0x0000000300037802 */ /* 0x008fe20000000f00 */
[----:B----4-:R-:W-:Y:S01]  /*1bbc0*/  IMAD.MOV.U32 R0, RZ, RZ, 0x181f ;  /* 0x0000181fff007424 */ /* 0x010fe200078e00ff */
[----:B------:R-:W-:-:S02]  /*1bbd0*/  MOV R2, 0x1bbf0 ;  /* 0x0001bbf000027802 */ /* 0x000fc40000000f00 */
[----:B-12---:R-:W-:Y:S05]  /*1bbe0*/  CALL.REL.NOINC `($__internal_31_$__cuda_sm70_shflsync_idx_p) ;  /* 0x00000ba000007944 */ /* 0x006fea0003c00000 */
[----:B------:R-:W-:Y:S01]  /*1bbf0*/  IMAD.MOV.U32 R10, RZ, RZ, R0 ;  /* 0x000000ffff0a7224 */ /* 0x000fe200078e0000 */
[----:B------:R-:W-:Y:S01]  /*1bc00*/  MOV R3, 0x3 ;  /* 0x0000000300037802 */ /* 0x000fe20000000f00 */
[----:B------:R-:W-:Y:S01]  /*1bc10*/  IMAD.MOV.U32 R5, RZ, RZ, R16 ;  /* 0x000000ffff057224 */ /* 0x000fe200078e0010 */
[----:B------:R-:W-:-:S02]  /*1bc20*/  MOV R0, 0x181f ;  /* 0x0000181f00007802 */ /* 0x000fc40000000f00 */
[----:B------:R-:W-:Y:S02]  /*1bc30*/  MOV R2, 0x1bc50 ;  /* 0x0001bc5000027802 */ /* 0x000fe40000000f00 */
[----:B------:R-:W-:Y:S05]  /*1bc40*/  CALL.REL.NOINC `($__internal_31_$__cuda_sm70_shflsync_idx_p) ;  /* 0x00000b4000007944 */ /* 0x000fea0003c00000 */
[----:B------:R-:W-:Y:S05]  /*1bc50*/  BRA `(.L_x_1558) ;  /* 0xffffbcf000007947 */ /* 0x000fea000383ffff */
.L_x_1503:
[----:B------:R-:W-:Y:S01]  /*1bc60*/  IMAD.MOV.U32 R5, RZ, RZ, R16 ;  /* 0x000000ffff057224 */ /* 0x000fe200078e0010 */
[----:B------:R-:W-:Y:S01]  /*1bc70*/  MOV R3, RZ ;  /* 0x000000ff00037202 */ /* 0x000fe20000000f00 */
[----:B------:R-:W-:Y:S01]  /*1bc80*/  IMAD.MOV.U32 R0, RZ, RZ, 0x1c1f ;  /* 0x00001c1fff007424 */ /* 0x000fe200078e00ff */
[----:B------:R-:W-:Y:S02]  /*1bc90*/  MOV R2, 0x1bcb0 ;  /* 0x0001bcb000027802 */ /* 0x000fe40000000f00 */
[----:B------:R-:W-:Y:S05]  /*1bca0*/  CALL.REL.NOINC `($__internal_31_$__cuda_sm70_shflsync_idx_p) ;  /* 0x00000ae000007944 */ /* 0x000fea0003c00000 */
[----:B------:R-:W-:Y:S01]  /*1bcb0*/  MOV R4, R0 ;  /* 0x0000000000047202 */ /* 0x000fe20000000f00 */
[----:B------:R-:W-:Y:S05]  /*1bcc0*/  BRA `(.L_x_1559) ;  /* 0xffffc00000007947 */ /* 0x000fea000383ffff */
.L_x_1504:
[----:B------:R-:W-:Y:S01]  /*1bcd0*/  IMAD.MOV.U32 R5, RZ, RZ, R17 ;  /* 0x000000ffff057224 */ /* 0x000fe200078e0011 */
[----:B------:R-:W-:Y:S01]  /*1bce0*/  MOV R3, RZ ;  /* 0x000000ff00037202 */ /* 0x000fe20000000f00 */
[----:B------:R-:W-:Y:S01]  /*1bcf0*/  IMAD.MOV.U32 R0, RZ, RZ, 0x1c1f ;  /* 0x00001c1fff007424 */ /* 0x000fe200078e00ff */
[----:B------:R-:W-:Y:S02]  /*1bd00*/  MOV R2, 0x1bd20 ;  /* 0x0001bd2000027802 */ /* 0x000fe40000000f00 */
[----:B-12---:R-:W-:Y:S05]  /*1bd10*/  CALL.REL.NOINC `($__internal_31_$__cuda_sm70_shflsync_idx_p) ;  /* 0x00000a7000007944 */ /* 0x006fea0003c00000 */
[----:B------:R-:W-:Y:S05]  /*1bd20*/  BRA `(.L_x_1560) ;  /* 0xffffbfc000007947 */ /* 0x000fea000383ffff */
.L_x_1507:
[----:B------:R-:W-:Y:S01]  /*1bd30*/  IMAD.MOV.U32 R5, RZ, RZ, R16 ;  /* 0x000000ffff057224 */ /* 0x000fe200078e0010 */
[----:B------:R-:W-:Y:S01]  /*1bd40*/  MOV R3, 0x1 ;  /* 0x0000000100037802 */ /* 0x000fe20000000f00 */
[----:B----4-:R-:W-:Y:S01]  /*1bd50*/  IMAD.MOV.U32 R0, RZ, RZ, 0x1c1f ;  /* 0x00001c1fff007424 */ /* 0x010fe200078e00ff */
[----:B------:R-:W-:-:S02]  /*1bd60*/  MOV R2, 0x1bd80 ;  /* 0x0001bd8000027802 */ /* 0x000fc40000000f00 */
[----:B-123--:R-:W-:Y:S05]  /*1bd70*/  CALL.REL.NOINC `($__internal_31_$__cuda_sm70_shflsync_idx_p) ;  /* 0x00000a1000007944 */ /* 0x00efea0003c00000 */
[----:B------:R-:W-:Y:S01]  /*1bd80*/  IMAD.MOV.U32 R4, RZ, RZ, R0 ;  /* 0x000000ffff047224 */ /* 0x000fe200078e0000 */
[----:B------:R-:W-:Y:S01]  /*1bd90*/  MOV R3, 0x1 ;  /* 0x0000000100037802 */ /* 0x000fe20000000f00 */
[----:B------:R-:W-:Y:S01]  /*1bda0*/  IMAD.MOV.U32 R5, RZ, RZ, R17 ;  /* 0x000000ffff057224 */ /* 0x000fe200078e0011 */
[----:B------:R-:W-:-:S02]  /*1bdb0*/  MOV R0, 0x1c1f ;  /* 0x00001c1f00007802 */ /* 0x000fc40000000f00 */
[----:B------:R-:W-:Y:S02]  /*1bdc0*/  MOV R2, 0x1bde0 ;  /* 0x0001bde000027802 */ /* 0x000fe40000000f00 */
[----:B------:R-:W-:Y:S05]  /*1bdd0*/  CALL.REL.NOINC `($__internal_31_$__cuda_sm70_shflsync_idx_p) ;  /* 0x000009b000007944 */ /* 0x000fea0003c00000 */
[----:B------:R-:W-:Y:S05]  /*1bde0*/  BRA `(.L_x_1561) ;  /* 0xffffcbf000007947 */ /* 0x000fea000383ffff */
.L_x_1511:
[----:B------:R-:W-:Y:S01]  /*1bdf0*/  IMAD.MOV.U32 R5, RZ, RZ, R13 ;  /* 0x000000ffff057224 */ /* 0x000fe200078e000d */
[----:B------:R-:W-:Y:S01]  /*1be00*/  MOV R3, RZ ;  /* 0x000000ff00037202 */ /* 0x000fe20000000f00 */
[----:B------:R-:W-:Y:S01]  /*1be10*/  IMAD.MOV.U32 R0, RZ, RZ, 0x181f ;  /* 0x0000181fff007424 */ /* 0x000fe200078e00ff */
[----:B------:R-:W-:Y:S02]  /*1be20*/  MOV R2, 0x1be40 ;  /* 0x0001be4000027802 */ /* 0x000fe40000000f00 */
[----:B------:R-:W-:Y:S05]  /*1be30*/  CALL.REL.NOINC `($__internal_31_$__cuda_sm70_shflsync_idx_p) ;  /* 0x0000095000007944 */ /* 0x000fea0003c00000 */
[----:B------:R-:W-:Y:S01]  /*1be40*/  MOV R12, R0 ;  /* 0x00000000000c7202 */ /* 0x000fe20000000f00 */
[----:B------:R-:W-:Y:S05]  /*1be50*/  BRA `(.L_x_1562) ;  /* 0xffffdfe000007947 */ /* 0x000fea000383ffff */
.L_x_1512:
[----:B------:R-:W-:Y:S01]  /*1be60*/  IMAD.MOV.U32 R5, RZ, RZ, R16 ;  /* 0x000000ffff057224 */ /* 0x000fe200078e0010 */
[----:B------:R-:W-:Y:S01]  /*1be70*/  MOV R3, RZ ;  /* 0x000000ff00037202 */ /* 0x000fe20000000f00 */
[----:B------:R-:W-:Y:S01]  /*1be80*/  IMAD.MOV.U32 R0, RZ, RZ, 0x181f ;  /* 0x0000181fff007424 */ /* 0x000fe200078e00ff */
[----:B------:R-:W-:Y:S02]  /*1be90*/  MOV R2, 0x1beb0 ;  /* 0x0001beb000027802 */ /* 0x000fe40000000f00 */
[----:B-12---:R-:W-:Y:S05]  /*1bea0*/  CALL.REL.NOINC `($__internal_31_$__cuda_sm70_shflsync_idx_p) ;  /* 0x000008e000007944 */ /* 0x006fea0003c00000 */
[----:B------:R-:W-:Y:S05]  /*1beb0*/  BRA `(.L_x_1563) ;  /* 0xffffdfa000007947 */ /* 0x000fea000383ffff */
.L_x_1515:
[----:B------:R-:W-:Y:S01]  /*1bec0*/  IMAD.MOV.U32 R5, RZ, RZ, R13 ;  /* 0x000000ffff057224 */ /* 0x000fe200078e000d */
[----:B--2---:R-:W-:Y:S01]  /*1bed0*/  MOV R3, 0x1 ;  /* 0x0000000100037802 */ /* 0x004fe20000000f00 */
[----:B----4-:R-:W-:Y:S01]  /*1bee0*/  IMAD.MOV.U32 R0, RZ, RZ, 0x181f ;  /* 0x0000181fff007424 */ /* 0x010fe200078e00ff */
[----:B------:R-:W-:-:S02]  /*1bef0*/  MOV R2, 0x1bf10 ;  /* 0x0001bf1000027802 */ /* 0x000fc40000000f00 */
[----:B-1-3--:R-:W-:Y:S05]  /*1bf00*/  CALL.REL.NOINC `($__internal_31_$__cuda_sm70_shflsync_idx_p) ;  /* 0x0000088000007944 */ /* 0x00afea0003c00000 */
[----:B------:R-:W-:Y:S01]  /*1bf10*/  IMAD.MOV.U32 R12, RZ, RZ, R0 ;  /* 0x000000ffff0c7224 */ /* 0x000fe200078e0000 */
[----:B------:R-:W-:Y:S01]  /*1bf20*/  MOV R3, 0x1 ;  /* 0x0000000100037802 */ /* 0x000fe20000000f00 */
[----:B------:R-:W-:Y:S01]  /*1bf30*/  IMAD.MOV.U32 R5, RZ, RZ, R16 ;  /* 0x000000ffff057224 */ /* 0x000fe200078e0010 */
[----:B------:R-:W-:-:S02]  /*1bf40*/  MOV R0, 0x181f ;  /* 0x0000181f00007802 */ /* 0x000fc40000000f00 */
[----:B------:R-:W-:Y:S02]  /*1bf50*/  MOV R2, 0x1bf70 ;  /* 0x0001bf7000027802 */ /* 0x000fe40000000f00 */
[----:B------:R-:W-:Y:S05]  /*1bf60*/  CALL.REL.NOINC `($__internal_31_$__cuda_sm70_shflsync_idx_p) ;  /* 0x0000082000007944 */ /* 0x000fea0003c00000 */
[----:B------:R-:W-:Y:S05]  /*1bf70*/  BRA `(.L_x_1564) ;  /* 0xffffe0c000007947 */ /* 0x000fea000383ffff */
.L_x_1518:
[----:B------:R-:W-:Y:S01]  /*1bf80*/  IMAD.MOV.U32 R5, RZ, RZ, R13 ;  /* 0x000000ffff057224 */ /* 0x000fe200078e000d */
[----:B-1----:R-:W-:Y:S01]  /*1bf90*/  MOV R3, 0x2 ;  /* 0x0000000200037802 */ /* 0x002fe20000000f00 */
[----:B----4-:R-:W-:Y:S01]  /*1bfa0*/  IMAD.MOV.U32 R0, RZ, RZ, 0x181f ;  /* 0x0000181fff007424 */ /* 0x010fe200078e00ff */
[----:B------:R-:W-:Y:S02]  /*1bfb0*/  MOV R2, 0x1bfd0 ;  /* 0x0001bfd000027802 */ /* 0x000fe40000000f00 */
[----:B--23--:R-:W-:Y:S05]  /*1bfc0*/  CALL.REL.NOINC `($__internal_31_$__cuda_sm70_shflsync_idx_p) ;  /* 0x000007c000007944 */ /* 0x00cfea0003c00000 */
[----:B------:R-:W-:Y:S01]  /*1bfd0*/  MOV R12, R0 ;  /* 0x00000000000c7202 */ /* 0x000fe20000000f00 */
[----:B------:R-:W-:Y:S05]  /*1bfe0*/  BRA `(.L_x_1565) ;  /* 0xffffe1c000007947 */ /* 0x000fea000383ffff */
.L_x_1519:
[----:B------:R-:W-:Y:S01]  /*1bff0*/  IMAD.MOV.U32 R5, RZ, RZ, R16 ;  /* 0x000000ffff057224 */ /* 0x000fe200078e0010 */
[----:B------:R-:W-:Y:S01]  /*1c000*/  MOV R3, 0x2 ;  /* 0x0000000200037802 */ /* 0x000fe20000000f00 */
[----:B----4-:R-:W-:Y:S01]  /*1c010*/  IMAD.MOV.U32 R0, RZ, RZ, 0x181f ;  /* 0x0000181fff007424 */ /* 0x010fe200078e00ff */
[----:B------:R-:W-:Y:S02]  /*1c020*/  MOV R2, 0x1c040 ;  /* 0x0001c04000027802 */ /* 0x000fe40000000f00 */
[----:B-123--:R-:W-:Y:S05]  /*1c030*/  CALL.REL.NOINC `($__internal_31_$__cuda_sm70_shflsync_idx_p) ;  /* 0x0000075000007944 */ /* 0x00efea0003c00000 */
[----:B------:R-:W-:Y:S05]  /*1c040*/  BRA `(.L_x_1566) ;  /* 0xffffe18000007947 */ /* 0x000fea000383ffff */
.L_x_1522:
[----:B------:R-:W-:Y:S01]  /*1c050*/  IMAD.MOV.U32 R5, RZ, RZ, R13 ;  /* 0x000000ffff057224 */ /* 0x000fe200078e000d */
[----:B-1----:R-:W-:Y:S01]  /*1c060*/  MOV R3, 0x3 ;  /* 0x0000000300037802 */ /* 0x002fe20000000f00 */
[----:B------:R-:W-:Y:S01]  /*1c070*/  IMAD.MOV.U32 R0, RZ, RZ, 0x181f ;  /* 0x0000181fff007424 */ /* 0x000fe200078e00ff */
[----:B------:R-:W-:-:S02]  /*1c080*/  MOV R2, 0x1c0a0 ;  /* 0x0001c0a000027802 */ /* 0x000fc40000000f00 */
[----:B--234-:R-:W-:Y:S05]  /*1c090*/  CALL.REL.NOINC `($__internal_31_$__cuda_sm70_shflsync_idx_p) ;  /* 0x000006f000007944 */ /* 0x01cfea0003c00000 */
[----:B------:R-:W-:Y:S01]  /*1c0a0*/  IMAD.MOV.U32 R12, RZ, RZ, R0 ;  /* 0x000000ffff0c7224 */ /* 0x000fe200078e0000 */
[----:B------:R-:W-:Y:S01]  /*1c0b0*/  MOV R3, 0x3 ;  /* 0x0000000300037802 */ /* 0x000fe20000000f00 */
[----:B------:R-:W-:Y:S01]  /*1c0c0*/  IMAD.MOV.U32 R5, RZ, RZ, R16 ;  /* 0x000000ffff057224 */ /* 0x000fe200078e0010 */
[----:B------:R-:W-:-:S02]  /*1c0d0*/  MOV R0, 0x181f ;  /* 0x0000181f00007802 */ /* 0x000fc40000000f00 */
[----:B------:R-:W-:Y:S02]  /*1c0e0*/  MOV R2, 0x1c100 ;  /* 0x0001c10000027802 */ /* 0x000fe40000000f00 */
[----:B------:R-:W-:Y:S05]  /*1c0f0*/  CALL.REL.NOINC `($__internal_31_$__cuda_sm70_shflsync_idx_p) ;  /* 0x0000069000007944 */ /* 0x000fea0003c00000 */
[----:B------:R-:W-:Y:S05]  /*1c100*/  BRA `(.L_x_1567) ;  /* 0xffffe24000007947 */ /* 0x000fea000383ffff */
.L_x_1524:
[----:B------:R-:W-:Y:S01]  /*1c110*/  IMAD.MOV.U32 R5, RZ, RZ, R114 ;  /* 0x000000ffff057224 */ /* 0x000fe200078e0072 */
[----:B------:R-:W-:Y:S01]  /*1c120*/  MOV R3, RZ ;  /* 0x000000ff00037202 */ /* 0x000fe20000000f00 */
[----:B------:R-:W-:Y:S01]  /*1c130*/  IMAD.MOV.U32 R0, RZ, RZ, 0x1f ;  /* 0x0000001fff007424 */ /* 0x000fe200078e00ff */
[----:B------:R-:W-:Y:S02]  /*1c140*/  MOV R2, 0x1c160 ;  /* 0x0001c16000027802 */ /* 0x000fe40000000f00 */
[----:B---3--:R-:W-:Y:S05]  /*1c150*/  CALL.REL.NOINC `($__internal_31_$__cuda_sm70_shflsync_idx_p) ;  /* 0x0000063000007944 */ /* 0x008fea0003c00000 */
[----:B------:R-:W-:Y:S01]  /*1c160*/  MOV R9, R0 ;  /* 0x0000000000097202 */ /* 0x000fe20000000f00 */
[----:B------:R-:W-:Y:S05]  /*1c170*/  BRA `(.L_x_1568) ;  /* 0xffffe40000007947 */ /* 0x000fea000383ffff */
.L_x_1525:
[----:B------:R-:W-:Y:S01]  /*1c180*/  IMAD.MOV.U32 R5, RZ, RZ, R114 ;  /* 0x000000ffff057224 */ /* 0x000fe200078e0072 */
[----:B------:R-:W-:Y:S01]  /*1c190*/  MOV R3, 0x1 ;  /* 0x0000000100037802 */ /* 0x000fe20000000f00 */
[----:B------:R-:W-:Y:S01]  /*1c1a0*/  IMAD.MOV.U32 R0, RZ, RZ, 0x1f ;  /* 0x0000001fff007424 */ /* 0x000fe200078e00ff */
[----:B------:R-:W-:Y:S02]  /*1c1b0*/  MOV R2, 0x1c1d0 ;  /* 0x0001c1d000027802 */ /* 0x000fe40000000f00 */
[----:B-123--:R-:W-:Y:S05]  /*1c1c0*/  CALL.REL.NOINC `($__internal_31_$__cuda_sm70_shflsync_idx_p) ;  /* 0x000005c000007944 */ /* 0x00efea0003c00000 */
[----:B------:R-:W-:Y:S01]  /*1c1d0*/  MOV R8, R0 ;  /* 0x0000000000087202 */ /* 0x000fe20000000f00 */
[----:B------:R-:W-:Y:S05]  /*1c1e0*/  BRA `(.L_x_1569) ;  /* 0xffffe3b000007947 */ /* 0x000fea000383ffff */
.L_x_1526:
[----:B------:R-:W-:Y:S02]  /*1c1f0*/  MOV R2, 0x1 ;  /* 0x0000000100027802 */ /* 0x000fe40000000f00 */
[----:B------:R-:W-:-:S02]  /*1c200*/  MOV R3, 0x1c220 ;  /* 0x0001c22000037802 */ /* 0x000fc40000000f00 */
[----:B-12-4-:R-:W-:Y:S05]  /*1c210*/  CALL.REL.NOINC `($__internal_32_$__cuda_sm70_shflsync_up_p) ;  /* 0x000005c000007944 */ /* 0x016fea0003c00000 */
[----:B------:R-:W-:Y:S05]  /*1c220*/  BRA `(.L_x_1570) ;  /* 0xffffe4a000007947 */ /* 0x000fea000383ffff */
.L_x_1527:
[----:B------:R-:W-:Y:S02]  /*1c230*/  MOV R2, 0x2 ;  /* 0x0000000200027802 */ /* 0x000fe40000000f00 */
[----:B------:R-:W-:-:S02]  /*1c240*/  MOV R3, 0x1c260 ;  /* 0x0001c26000037802 */ /* 0x000fc40000000f00 */
[----:B-12---:R-:W-:Y:S05]  /*1c250*/  CALL.REL.NOINC `($__internal_32_$__cuda_sm70_shflsync_up_p) ;  /* 0x0000058000007944 */ /* 0x006fea0003c00000 */
        /* <DEDUP_REMOVED lines=23> */
.L_x_1531:
[----:B------:R-:W-:Y:S02]  /*1c3d0*/  MOV R2, 0x1 ;  /* 0x0000000100027802 */ /* 0x000fe40000000f00 */
[----:B------:R-:W-:Y:S02]  /*1c3e0*/  MOV R3, 0x1c400 ;  /* 0x0001c40000037802 */ /* 0x000fe40000000f00 */
[----:B------:R-:W-:Y:S05]  /*1c3f0*/  CALL.REL.NOINC `($__internal_32_$__cuda_sm70_shflsync_up_p) ;  /* 0x000003e000007944 */ /* 0x000fea0003c00000 */
[----:B------:R-:W-:Y:S01]  /*1c400*/  MOV R2, R4 ;  /* 0x0000000400027202 */ /* 0x000fe20000000f00 */
[----:B------:R-:W-:Y:S05]  /*1c410*/  BRA `(.L_x_1572) ;  /* 0xffffe51000007947 */ /* 0x000fea000383ffff */
.L_x_1532:
        /* <DEDUP_REMOVED lines=26> */
.L_x_1534:
[----:B------:R-:W-:Y:S02]  /*1c5c0*/  SEL R0, RZ, 0x1, P0 ;  /* 0x00000001ff007807 */ /* 0x000fe40000000000 */
[----:B------:R-:W-:Y:S02]  /*1c5d0*/  MOV R2, 0x1c5f0 ;  /* 0x0001c5f000027802 */ /* 0x000fe40000000f00 */
[----:B---3--:R-:W-:Y:S05]  /*1c5e0*/  CALL.REL.NOINC `($__internal_33_$__cuda_sm70_votesync_ballot) ;  /* 0x0000026000007944 */ /* 0x008fea0003c00000 */
[----:B------:R-:W-:Y:S01]  /*1c5f0*/  MOV R8, R0 ;  /* 0x0000000000087202 */ /* 0x000fe20000000f00 */
[----:B------:R-:W-:Y:S05]  /*1c600*/  BRA `(.L_x_1574) ;  /* 0xffffe4b000007947 */ /* 0x000fea000383ffff */
.L_x_1535:
[----:B------:R-:W-:Y:S01]  /*1c610*/  IMAD.MOV.U32 R5, RZ, RZ, R6 ;  /* 0x000000ffff057224 */ /* 0x000fe200078e0006 */
[----:B--2---:R-:W-:Y:S01]  /*1c620*/  MOV R3, R11 ;  /* 0x0000000b00037202 */ /* 0x004fe20000000f00 */
[----:B------:R-:W-:Y:S01]  /*1c630*/  IMAD.MOV.U32 R0, RZ, RZ, 0x1f ;  /* 0x0000001fff007424 */ /* 0x000fe200078e00ff */
[----:B------:R-:W-:Y:S02]  /*1c640*/  MOV R2, 0x1c660 ;  /* 0x0001c66000027802 */ /* 0x000fe40000000f00 */
[----:B-1-3--:R-:W-:Y:S05]  /*1c650*/  CALL.REL.NOINC `($__internal_31_$__cuda_sm70_shflsync_idx_p) ;  /* 0x0000013000007944 */ /* 0x00afea0003c00000 */
[----:B------:R-:W-:Y:S01]  /*1c660*/  IMAD.MOV.U32 R6, RZ, RZ, R0 ;  /* 0x000000ffff067224 */ /* 0x000fe200078e0000 */
[----:B------:R-:W-:Y:S01]  /*1c670*/  MOV R3, R11 ;  /* 0x0000000b00037202 */ /* 0x000fe20000000f00 */
[----:B------:R-:W-:Y:S01]  /*1c680*/  IMAD.MOV.U32 R5, RZ, RZ, R7 ;  /* 0x000000ffff057224 */ /* 0x000fe200078e0007 */
[----:B------:R-:W-:Y:S02]  /*1c690*/  MOV R0, 0x1f ;  /* 0x0000001f00007802 */ /* 0x000fe40000000f00 */
[----:B------:R-:W-:-:S02]  /*1c6a0*/  MOV R2, 0x1c6c0 ;  /* 0x0001c6c000027802 */ /* 0x000fc40000000f00 */
[----:B------:R-:W-:Y:S05]  /*1c6b0*/  CALL.REL.NOINC `($__internal_31_$__cuda_sm70_shflsync_idx_p) ;  /* 0x000000d000007944 */ /* 0x000fea0003c00000 */
[----:B------:R-:W-:Y:S01]  /*1c6c0*/  MOV R7, R0 ;  /* 0x0000000000077202 */ /* 0x000fe20000000f00 */
[----:B------:R-:W-:Y:S05]  /*1c6d0*/  BRA `(.L_x_1575) ;  /* 0xffffe42000007947 */ /* 0x000fea000383ffff */
.L_x_1538:
[----:B------:R-:W-:Y:S01]  /*1c6e0*/  IMAD.MOV.U32 R5, RZ, RZ, R4 ;  /* 0x000000ffff057224 */ /* 0x000fe200078e0004 */
[----:B------:R-:W-:-:S02]  /*1c6f0*/  MOV R0, 0x1f ;  /* 0x0000001f00007802 */ /* 0x000fc40000000f00 */
[----:B------:R-:W-:Y:S02]  /*1c700*/  MOV R2, 0x1c720 ;  /* 0x0001c72000027802 */ /* 0x000fe40000000f00 */
[----:B-1234-:R-:W-:Y:S05]  /*1c710*/  CALL.REL.NOINC `($__internal_31_$__cuda_sm70_shflsync_idx_p) ;  /* 0x0000007000007944 */ /* 0x01efea0003c00000 */
[----:B------:R-:W-:Y:S01]  /*1c720*/  MOV R12, R0 ;  /* 0x00000000000c7202 */ /* 0x000fe20000000f00 */
[----:B------:R-:W-:Y:S05]  /*1c730*/  BRA `(.L_x_1537) ;  /* 0xffffe42000007947 */ /* 0x000fea000383ffff */
        .weak           $__internal_30_$__cuda_sm70_shflsync_bfly_p
        .type           $__internal_30_$__cuda_sm70_shflsync_bfly_p,@function
        .size           $__internal_30_$__cuda_sm70_shflsync_bfly_p,($__internal_31_$__cuda_sm70_shflsync_idx_p - $__internal_30_$__cuda_sm70_shflsync_bfly_p)
$__internal_30_$__cuda_sm70_shflsync_bfly_p:
[----:B------:R-:W-:Y:S04]  /*1c740*/  WARPSYNC R6 ;  /* 0x0000000600007348 */ /* 0x000fe80003800000 */
[----:B------:R1:W2:Y:S02]  /*1c750*/  SHFL.BFLY PT, R5, R2, R5, R7 ;  /* 0x0c00000502057389 */ /* 0x0002a400000e0007 */
[----:B-1----:R-:W-:Y:S02]  /*1c760*/  MOV R2, R3 ;  /* 0x0000000300027202 */ /* 0x002fe40000000f00 */
[----:B------:R-:W-:-:S04]  /*1c770*/  MOV R3, 0x0 ;  /* 0x0000000000037802 */ /* 0x000fc80000000f00 */
[----:B--2---:R-:W-:Y:S05]  /*1c780*/  RET.REL.NODEC R2 `(_ZN7cutlass13device_kernelIN5flash19enable_sm80_to_sm89INS1_16FlashAttnFwdSm80INS1_25CollectiveMainloopFwdSm80ILi8ELi1ELb0EN4cute5tupleIJNS5_1CILi128EEENS7_ILi48EEENS7_ILi256EEEEEELi256ENS_6half_tEfNS_4arch4Sm80ELb0ELb0ELb0ELb1ELb0ELb1ELb1ELb1EEENS1_21CollectiveEpilogueFwdINS6_IJS8_SA_S9_EEENS6_IJNS7_ILi1EEESI_SI_EEESC_SE_Li256ELb1ELb1ELb1ELb0EEENS1_36VarlenDynamicPersistentTileSchedulerILi128ELi48ELi256ELi256ELb1ELb1ELb0ELb0ELb1ELb1EEEEEEEEEvNT_6ParamsE) ;  /* 0xfffe387002007950 */ /* 0x004fea0003c3ffff */
        .weak           $__internal_31_$__cuda_sm70_shflsync_idx_p
        .type           $__internal_31_$__cuda_sm70_shflsync_idx_p,@function
        .size           $__internal_31_$__cuda_sm70_shflsync_idx_p,($__internal_32_$__cuda_sm70_shflsync_up_p - $__internal_31_$__cuda_sm70_shflsync_idx_p)
$__internal_31_$__cuda_sm70_shflsync_idx_p:
[----:B------:R-:W-:-:S04]  /*1c790*/  MOV R115, 0xffffffff ;  /* 0xffffffff00737802 */ /* 0x000fc80000000f00 */
[----:B------:R-:W-:Y:S04]  /*1c7a0*/  WARPSYNC R115 ;  /* 0x0000007300007348 */ /* 0x000fe80003800000 */
[----:B------:R1:W2:Y:S02]  /*1c7b0*/  SHFL.IDX PT, R0, R5, R3, R0 ;  /* 0x0000000305007389 */ /* 0x0002a400000e0000 */
[----:B-1----:R-:W-:-:S04]  /*1c7c0*/  MOV R3, 0x0 ;  /* 0x0000000000037802 */ /* 0x002fc80000000f00 */
[----:B--2---:R-:W-:Y:S05]  /*1c7d0*/  RET.REL.NODEC R2 `(_ZN7cutlass13device_kernelIN5flash19enable_sm80_to_sm89INS1_16FlashAttnFwdSm80INS1_25CollectiveMainloopFwdSm80ILi8ELi1ELb0EN4cute5tupleIJNS5_1CILi128EEENS7_ILi48EEENS7_ILi256EEEEEELi256ENS_6half_tEfNS_4arch4Sm80ELb0ELb0ELb0ELb1ELb0ELb1ELb1ELb1EEENS1_21CollectiveEpilogueFwdINS6_IJS8_SA_S9_EEENS6_IJNS7_ILi1EEESI_SI_EEESC_SE_Li256ELb1ELb1ELb1ELb0EEENS1_36VarlenDynamicPersistentTileSchedulerILi128ELi48ELi256ELi256ELb1ELb1ELb0ELb0ELb1ELb1EEEEEEEEEvNT_6ParamsE) ;  /* 0xfffe382002007950 */ /* 0x004fea0003c3ffff */
        .weak           $__internal_32_$__cuda_sm70_shflsync_up_p
        .type           $__internal_32_$__cuda_sm70_shflsync_up_p,@function
        .size           $__internal_32_$__cuda_sm70_shflsync_up_p,($__internal_33_$__cuda_sm70_votesync_ballot - $__internal_32_$__cuda_sm70_shflsync_up_p)
$__internal_32_$__cuda_sm70_shflsync_up_p:
[----:B------:R-:W-:Y:S02]  /*1c7e0*/  IMAD.MOV.U32 R4, RZ, RZ, RZ ;  /* 0x000000ffff047224 */ /* 0x000fe400078e00ff */
[----:B------:R-:W-:-:S04]  /*1c7f0*/  IMAD.MOV.U32 R10, RZ, RZ, -0x1 ;  /* 0xffffffffff0a7424 */ /* 0x000fc800078e00ff */
[----:B------:R-:W-:Y:S04]  /*1c800*/  WARPSYNC R10 ;  /* 0x0000000a00007348 */ /* 0x000fe80003800000 */
[----:B------:R1:W2:Y:S02]  /*1c810*/  SHFL.UP PT, R4, R0, R2, R4 ;  /* 0x0400000200047389 */ /* 0x0002a400000e0004 */
[----:B-1----:R-:W-:Y:S02]  /*1c820*/  MOV R2, R3 ;  /* 0x0000000300027202 */ /* 0x002fe40000000f00 */
[----:B------:R-:W-:-:S04]  /*1c830*/  MOV R3, 0x0 ;  /* 0x0000000000037802 */ /* 0x000fc80000000f00 */
[----:B--2---:R-:W-:Y:S05]  /*1c840*/  RET.REL.NODEC R2 `(_ZN7cutlass13device_kernelIN5flash19enable_sm80_to_sm89INS1_16FlashAttnFwdSm80INS1_25CollectiveMainloopFwdSm80ILi8ELi1ELb0EN4cute5tupleIJNS5_1CILi128EEENS7_ILi48EEENS7_ILi256EEEEEELi256ENS_6half_tEfNS_4arch4Sm80ELb0ELb0ELb0ELb1ELb0ELb1ELb1ELb1EEENS1_21CollectiveEpilogueFwdINS6_IJS8_SA_S9_EEENS6_IJNS7_ILi1EEESI_SI_EEESC_SE_Li256ELb1ELb1ELb1ELb0EEENS1_36VarlenDynamicPersistentTileSchedulerILi128ELi48ELi256ELi256ELb1ELb1ELb0ELb0ELb1ELb1EEEEEEEEEvNT_6ParamsE) ;  /* 0xfffe37b002007950 */ /* 0x004fea0003c3ffff */
        .weak           $__internal_33_$__cuda_sm70_votesync_ballot
        .type           $__internal_33_$__cuda_sm70_votesync_ballot,@function
        .size           $__internal_33_$__cuda_sm70_votesync_ballot,(.L_x_2598 - $__internal_33_$__cuda_sm70_votesync_ballot)
$__internal_33_$__cuda_sm70_votesync_ballot:
[----:B------:R-:W-:Y:S01]  /*1c850*/  ISETP.NE.U32.AND P0, PT, R0, 0x1, PT ;  /* 0x000000010000780c */ /* 0x000fe20003f05070 */
[----:B------:R-:W-:-:S04]  /*1c860*/  IMAD.MOV.U32 R3, RZ, RZ, -0x1 ;  /* 0xffffffffff037424 */ /* 0x000fc800078e00ff */
[----:B------:R-:W-:Y:S08]  /*1c870*/  WARPSYNC R3 ;  /* 0x0000000300007348 */ /* 0x000ff00003800000 */
[----:B------:R-:W-:-:S04]  /*1c880*/  VOTE.ANY R0, PT, !P0 ;  /* 0x0000000000007806 */ /* 0x000fc800040e0100 */
[----:B------:R-:W-:Y:S01]  /*1c890*/  LOP3.LUT R0, R0, R3, RZ, 0xc0, !PT ;  /* 0x0000000300007212 */ /* 0x000fe200078ec0ff */
[----:B------:R-:W-:-:S04]  /*1c8a0*/  IMAD.MOV.U32 R3, RZ, RZ, 0x0 ;  /* 0x00000000ff037424 */ /* 0x000fc800078e00ff */
[----:B------:R-:W-:Y:S05]  /*1c8b0*/  RET.REL.NODEC R2 `(_ZN7cutlass13device_kernelIN5flash19enable_sm80_to_sm89INS1_16FlashAttnFwdSm80INS1_25CollectiveMainloopFwdSm80ILi8ELi1ELb0EN4cute5tupleIJNS5_1CILi128EEENS7_ILi48EEENS7_ILi256EEEEEELi256ENS_6half_tEfNS_4arch4Sm80ELb0ELb0ELb0ELb1ELb0ELb1ELb1ELb1EEENS1_21CollectiveEpilogueFwdINS6_IJS8_SA_S9_EEENS6_IJNS7_ILi1EEESI_SI_EEESC_SE_Li256ELb1ELb1ELb1ELb0EEENS1_36VarlenDynamicPersistentTileSchedulerILi128ELi48ELi256ELi256ELb1ELb1ELb0ELb0ELb1ELb1EEEEEEEEEvNT_6ParamsE) ;  /* 0xfffe374002007950 */ /* 0x000fea0003c3ffff */
.L_x_1576:
        /* <DEDUP_REMOVED lines=12> */
.L_x_2598:


//--------------------- .text._ZN7cutlass13device_kernelIN5flash19enable_sm80_to_sm89INS1_16FlashAttnFwdSm80INS1_25CollectiveMainloopFwdSm80ILi8ELi1ELb0EN4cute5tupleIJNS5_1CILi128EEENS7_ILi64EEENS7_ILi256EEEEEELi256ENS_6half_tEfNS_4arch4Sm80ELb0ELb1ELb0ELb0ELb0ELb0ELb1ELb1EEENS1_21CollectiveEpilogueFwdINS6_IJS8_SA_S9_EEENS6_IJNS7_ILi1EEESI_SI_EEESC_SE_Li256ELb0ELb1ELb1ELb0EEENS1_19SingleTileSchedulerILb0ELb1ELb1ELi128EEEEEEEEEvNT_6ParamsE --------------------------
	.section	.text._ZN7cutlass13device_kernelIN5flash19enable_sm80_to_sm89INS1_16FlashAttnFwdSm80INS1_25CollectiveMainloopFwdSm80ILi8ELi1ELb0EN4cute5tupleIJNS5_1CILi128EEENS7_ILi64EEENS7_ILi256EEEEEELi256ENS_6half_tEfNS_4arch4Sm80ELb0ELb1ELb0ELb0ELb0ELb0ELb1ELb1EEENS1_21CollectiveEpilogueFwdINS6_IJS8_SA_S9_EEENS6_IJNS7_ILi1EEESI_SI_EEESC_SE_Li256ELb0ELb1ELb1ELb0EEENS1_19SingleTileSchedulerILb0ELb1ELb1ELi128EEEEEEEEEvNT_6ParamsE,"ax",@progbits
	.sectioninfo	@"SHI_REGISTERS=255"
	.align	128
.text._ZN7cutlass13device_kernelIN5flash19enable_sm80_to_sm89INS1_16FlashAttnFwdSm80INS1_25CollectiveMainloopFwdSm80ILi8ELi1ELb0EN4cute5tupleIJNS5_1CILi128EEENS7_ILi64EEENS7_ILi256EEEEEELi256ENS_6half_tEfNS_4arch4Sm80ELb0ELb1ELb0ELb0ELb0ELb0ELb1ELb1EEENS1_21CollectiveEpilogueFwdINS6_IJS8_SA_S9_EEENS6_IJNS7_ILi1EEESI_SI_EEESC_SE_Li256ELb0ELb1ELb1ELb0EEENS1_19SingleTileSchedulerILb0ELb1ELb1ELi128EEEEEEEEEvNT_6ParamsE:
        .type           _ZN7cutlass13device_kernelIN5flash19enable_sm80_to_sm89INS1_16FlashAttnFwdSm80INS1_25CollectiveMainloopFwdSm80ILi8ELi1ELb0EN4cute5tupleIJNS5_1CILi128EEENS7_ILi64EEENS7_ILi256EEEEEELi256ENS_6half_tEfNS_4arch4Sm80ELb0ELb1ELb0ELb0ELb0ELb0ELb1ELb1EEENS1_21CollectiveEpilogueFwdINS6_IJS8_SA_S9_EEENS6_IJNS7_ILi1EEESI_SI_EEESC_SE_Li256ELb0ELb1ELb1ELb0EEENS1_19SingleTileSchedulerILb0ELb1ELb1ELi128EEEEEEEEEvNT_6ParamsE,@function
        .size           _ZN7cutlass13device_kernelIN5flash19enable_sm80_to_sm89INS1_16FlashAttnFwdSm80INS1_25CollectiveMainloopFwdSm80ILi8ELi1ELb0EN4cute5tupleIJNS5_1CILi128EEENS7_ILi64EEENS7_ILi256EEEEEELi256ENS_6half_tEfNS_4arch4Sm80ELb0ELb1ELb0ELb0ELb0ELb0ELb1ELb1EEENS1_21CollectiveEpilogueFwdINS6_IJS8_SA_S9_EEENS6_IJNS7_ILi1EEESI_SI_EEESC_SE_Li256ELb0ELb1ELb1ELb0EEENS1_19SingleTileSchedulerILb0ELb1ELb1ELi128EEEEEEEEEvNT_6ParamsE,(.L_x_2603 - _ZN7cutlass13device_kernelIN5flash19enable_sm80_to_sm89INS1_16FlashAttnFwdSm80INS1_25CollectiveMainloopFwdSm80ILi8ELi1ELb0EN4cute5tupleIJNS5_1CILi128EEENS7_ILi64EEENS7_ILi256EEEEEELi256ENS_6half_tEfNS_4arch4Sm80ELb0ELb1ELb0ELb0ELb0ELb0ELb1ELb1EEENS1_21CollectiveEpilogueFwdINS6_IJS8_SA_S9_EEENS6_IJNS7_ILi1EEESI_SI_EEESC_SE_Li256ELb0ELb1ELb1ELb0EEENS1_19SingleTileSchedulerILb0ELb1ELb1ELi128EEEEEEEEEvNT_6ParamsE)
        .other          _ZN7cutlass13device_kernelIN5flash19enable_sm80_to_sm89INS1_16FlashAttnFwdSm80INS1_25CollectiveMainloopFwdSm80ILi8ELi1ELb0EN4cute5tupleIJNS5_1CILi128EEENS7_ILi64EEENS7_ILi256EEEEEELi256ENS_6half_tEfNS_4arch4Sm80ELb0ELb1ELb0ELb0ELb0ELb0ELb1ELb1EEENS1_21CollectiveEpilogueFwdINS6_IJS8_SA_S9_EEENS6_IJNS7_ILi1EEESI_SI_EEESC_SE_Li256ELb0ELb1ELb1ELb0EEENS1_19SingleTileSchedulerILb0ELb1ELb1ELi128EEEEEEEEEvNT_6ParamsE,@"STO_CUDA_ENTRY STV_DEFAULT"
_ZN7cutlass13device_kernelIN5flash19enable_sm80_to_sm89INS1_16FlashAttnFwdSm80INS1_25CollectiveMainloopFwdSm80ILi8ELi1ELb0EN4cute5tupleIJNS5_1CILi128EEENS7_ILi64EEENS7_ILi256EEEEEELi256ENS_6half_tEfNS_4arch4Sm80ELb0ELb1ELb0ELb0ELb0ELb0ELb1ELb1EEENS1_21CollectiveEpilogueFwdINS6_IJS8_SA_S9_EEENS6_IJNS7_ILi1EEESI_SI_EEESC_SE_Li256ELb0ELb1ELb1ELb0EEENS1_19SingleTileSchedulerILb0ELb1ELb1ELi128EEEEEEEEEvNT_6ParamsE:
        /* <DEDUP_REMOVED lines=18> */
.L_x_1577:
[----:B---3--:R-:W-:Y:S02]  /*0120*/  ULDC.64 UR4, c[0x0][0x550] ;  /* 0x0001540000047ab9 */ /* 0x008fe40000000a00 */
[----:B------:R-:W-:Y:S02]  /*0130*/  UISETP.NE.AND UP0, UPT, UR4, 0x1, UPT ;  /* 0x000000010400788c */ /* 0x000fe4000bf05270 */
[----:B------:R-:W-:-:S02]  /*0140*/  UIMAD.WIDE.U32 UR8, UR6, UR5, URZ ;  /* 0x00000005060872a5 */ /* 0x000fc4000f8e003f */
[----:B------:R-:W-:Y:S02]  /*0150*/  ULDC UR4, c[0x0][0x558] ;  /* 0x0001560000047ab9 */ /* 0x000fe40000000800 */
[----:B------:R-:W-:-:S05]  /*0160*/  UMOV UR10, UR6 ;  /* 0x00000006000a7c82 */ /* 0x000fca0008000000 */
[----:B------:R-:W-:-:S03]  /*0170*/  @UP0 USHF.R.U32.HI UR10, URZ, UR4, UR9 ;  /* 0x000000043f0a0299 */ /* 0x000fc60008011609 */
.L_x_1578:
        /* <DEDUP_REMOVED lines=14> */
[----:B------:R-:W-:Y:S02]  /*0260*/  UIADD3 UR13, UR11, -UR13, URZ ;  /* 0x8000000d0b0d7290 */ /* 0x000fe4000fffe03f */
[----:B------:R-:W-:Y:S02]  /*0270*/  ULDC UR5, c[0x0][0x1d0] ;  /* 0x0000740000057ab9 */ /* 0x000fe40000000800 */
[----:B-1----:R-:W-:-:S04]  /*0280*/  USHF.L.U32 UR9, UR8, 0x7, URZ ;  /* 0x0000000708097899 */ /* 0x002fc8000800063f */
[----:B------:R-:W-:-:S04]  /*0290*/  @UP2 UIADD3 UR14, UR9, 0x7f, URZ ;  /* 0x0000007f090e2890 */ /* 0x000fc8000fffe03f */
[----:B------:R-:W-:Y:S02]  /*02a0*/  UIMAD.WIDE.U32 UR14, UR14, UR6, URZ ;  /* 0x000000060e0e72a5 */ /* 0x000fe4000f8e003f */
[----:B------:R-:W-:Y:S02]  /*02b0*/  UIADD3 UR6, UR9, 0x7f, URZ ;  /* 0x0000007f09067890 */ /* 0x000fe4000fffe03f */
[----:B------:R-:W-:-:S04]  /*02c0*/  @UP2 USHF.R.U32.HI UR6, URZ, UR7, UR15 ;  /* 0x000000073f062299 */ /* 0x000fc8000801160f */
        /* <DEDUP_REMOVED lines=14> */
.L_x_1580:
[----:B------:R-:W-:Y:S02]  /*03b0*/  ULDC UR4, c[0x0][0x32c] ;  /* 0x0000cb0000047ab9 */ /* 0x000fe40000000800 */
[----:B------:R-:W-:-:S03]  /*03c0*/  UISETP.NE.AND UP0, UPT, UR11, UR4, UPT ;  /* 0x000000040b00728c */ /* 0x000fc6000bf05270 */
[----:B------:R-:W-:Y:S02]  /*03d0*/  ULDC.64 UR4, c[0x0][0x330] ;  /* 0x0000cc0000047ab9 */ /* 0x000fe40000000a00 */
[----:B------:R-:W-:-:S06]  /*03e0*/  UIMAD.WIDE.U32 UR14, UR7, UR4, URZ ;  /* 0x00000004070e72a5 */ /* 0x000fcc000f8e003f */
[----:B------:R-:W-:Y:S02]  /*03f0*/  @UP0 USHF.R.U32.HI UR7, URZ, UR5, UR15 ;  /* 0x000000053f070299 */ /* 0x000fe4000801160f */
.L_x_1581:
[----:B------:R-:W-:Y:S02]  /*0400*/  ULDC UR4, c[0x0][0x32c] ;  /* 0x0000cb0000047ab9 */ /* 0x000fe40000000800 */
[----:B------:R-:W-:-:S04]  /*0410*/  UIMAD UR4, UR7, UR4, UR4 ;  /* 0x00000004070472a4 */ /* 0x000fc8000f8e0204 */
[----:B------:R-:W-:-:S04]  /*0420*/  UISETP.LT.AND UP0, UPT, UR6, UR4, UPT ;  /* 0x000000040600728c */ /* 0x000fc8000bf01270 */
[----:B------:R-:W-:-:S03]  /*0430*/  USEL UR6, UR6, UR4, UP0 ;  /* 0x0000000406067287 */ /* 0x000fc60008000000 */
.L_x_1579:
[----:B------:R-:W-:Y:S01]  /*0440*/  ULDC.64 UR4, c[0x0][0x2c8] ;  /* 0x0000b20000047ab9 */ /* 0x000fe20000000a00 */
[----:B------:R-:W-:Y:S01]  /*0450*/  PLOP3.LUT P0, PT, PT, PT, UP1, 0x40, 0x0 ;  /* 0x000000000000781c */ /* 0x000fe20003f0e818 */
[----:B------:R-:W-:Y:S02]  /*0460*/  UMOV UR7, 0x3f ;  /* 0x0000003f00077882 */ /* 0x000fe40000000000 */
[----:B------:R-:W-:Y:S02]  /*0470*/  ULDC UR11, c[0x0][0x1d0] ;  /* 0x00007400000b7ab9 */ /* 0x000fe40000000800 */
[----:B------:R-:W-:Y:S02]  /*0480*/  UIMAD.WIDE.U32 UR14, UR9, UR4, URZ ;  /* 0x00000004090e72a5 */ /* 0x000fe4000f8e003f */
[----:B------:R-:W-:Y:S02]  /*0490*/  UIADD3 UR6, UR6, 0x3f, URZ ;  /* 0x0000003f06067890 */ /* 0x000fe4000fffe03f */
[----:B------:R-:W-:-:S02]  /*04a0*/  UIADD3 UR7, UR7, UR11, URZ ;  /* 0x0000000b07077290 */ /* 0x000fc4000fffe03f */
[----:B------:R-:W-:Y:S02]  /*04b0*/  UMOV UR4, UR9 ;  /* 0x0000000900047c82 */ /* 0x000fe40008000000 */
[----:B------:R-:W-:Y:S02]  /*04c0*/  @UP2 USHF.R.U32.HI UR4, URZ, UR5, UR15 ;  /* 0x000000053f042299 */ /* 0x000fe4000801160f */
[----:B------:R-:W-:Y:S02]  /*04d0*/  ULDC UR13, c[0x0][0x168] ;  /* 0x00005a00000d7ab9 */ /* 0x000fe40000000800 */
[----:B------:R-:W-:Y:S02]  /*04e0*/  USHF.R.S32.HI UR15, URZ, 0x1f, UR6 ;  /* 0x0000001f3f0f7899 */ /* 0x000fe40008011406 */
[----:B------:R-:W-:Y:S02]  /*04f0*/  USHF.R.S32.HI UR14, URZ, 0x1f, UR7 ;  /* 0x0000001f3f0e7899 */ /* 0x000fe40008011407 */
[----:B------:R-:W-:-:S02]  /*0500*/  UIADD3 UR11, UR11, -UR13, URZ ;  /* 0x8000000d0b0b7290 */ /* 0x000fc4000fffe03f */
[----:B------:R-:W-:Y:S02]  /*0510*/  ULEA.HI UR6, UR15, UR6, URZ, 0x6 ;  /* 0x000000060f067291 */ /* 0x000fe4000f8f303f */
[----:B------:R-:W-:Y:S02]  /*0520*/  ULEA.HI UR14, UR14, UR7, URZ, 0x6 ;  /* 0x000000070e0e7291 */ /* 0x000fe4000f8f303f */
[----:B------:R-:W-:Y:S02]  /*0530*/  UIADD3 UR4, UR11, UR4, URZ ;  /* 0x000000040b047290 */ /* 0x000fe4000fffe03f */
[----:B------:R-:W-:Y:S02]  /*0540*/  ULDC UR5, c[0x0][0x324] ;  /* 0x0000c90000057ab9 */ /* 0x000fe40000000800 */
[----:B------:R-:W-:Y:S02]  /*0550*/  USHF.R.S32.HI UR6, URZ, 0x6, UR6 ;  /* 0x000000063f067899 */ /* 0x000fe40008011406 */
[----:B------:R-:W-:-:S02]  /*0560*/  USHF.R.S32.HI UR14, URZ, 0x6, UR14 ;  /* 0x000000063f0e7899 */ /* 0x000fc4000801140e */
[----:B------:R-:W-:Y:S02]  /*0570*/  UIADD3 UR5, UR4, -UR5, URZ ;  /* 0x8000000504057290 */ /* 0x000fe4000fffe03f */
[----:B------:R-:W-:-:S04]  /*0580*/  UISETP.LT.AND UP0, UPT, UR14, UR6, UPT ;  /* 0x000000060e00728c */ /* 0x000fc8000bf01270 */
[----:B------:R-:W-:Y:S01]  /*0590*/  USEL UR6, UR14, UR6, UP0 ;  /* 0x000000060e067287 */ /* 0x000fe20008000000 */
[----:B------:R-:W-:Y:S01]  /*05a0*/  MOV R2, UR5 ;  /* 0x0000000500027c02 */ /* 0x000fe20008000f00 */
[----:B------:R-:W-:Y:S05]  /*05b0*/  @P0 BRA `(.L_x_1582) ;  /* 0x0000010000000947 */ /* 0x000fea0003800000 */
[----:B------:R-:W-:-:S04]  /*05c0*/  MOV R0, UR4 ;  /* 0x0000000400007c02 */ /* 0x000fc80008000f00 */
        /* <DEDUP_REMOVED lines=9> */
.L_x_1583:
[----:B------:R-:W-:-:S04]  /*0660*/  MOV R3, c[0x0][0x32c] ;  /* 0x0000cb0000037a02 */ /* 0x000fc80000000f00 */
[----:B------:R-:W-:-:S13]  /*0670*/  ISETP.NE.AND P0, PT, R3, 0x1, PT ;  /* 0x000000010300780c */ /* 0x000fda0003f05270 */
[----:B------:R-:W-:-:S05]  /*0680*/  @P0 IMAD.HI.U32 R3, R0, c[0x0][0x330], RZ ;  /* 0x0000cc0000030a27 */ /* 0x000fca00078e00ff */
[----:B------:R-:W-:-:S05]  /*0690*/  @P0 SHF.R.U32.HI R0, RZ, c[0x0][0x334], R3 ;  /* 0x0000cd00ff000a19 */ /* 0x000fca0000011603 */
.L_x_1584:
[----:B------:R-:W-:-:S05]  /*06a0*/  IMAD R0, R0, c[0x0][0x32c], RZ ;  /* 0x0000cb0000007a24 */ /* 0x000fca00078e02ff */
[----:B------:R-:W-:-:S04]  /*06b0*/  IMNMX R2, R2, R0, !PT ;  /* 0x0000000002027217 */ /* 0x000fc80007800200 */
.L_x_1582:
[----:B------:R-:W-:Y:S01]  /*06c0*/  SHF.R.S32.HI R0, RZ, 0x1f, R2 ;  /* 0x0000001fff007819 */ /* 0x000fe20000011402 */
[----:B------:R-:W-:Y:S02]  /*06d0*/  USHF.R.U32.HI UR5, URZ, 0x10, UR12 ;  /* 0x000000103f057899 */ /* 0x000fe4000801160c */
[----:B------:R-:W-:Y:S01]  /*06e0*/  ULDC UR4, c[0x0][0x338] ;  /* 0x0000ce0000047ab9 */ /* 0x000fe20000000800 */
[----:B------:R-:W-:Y:S01]  /*06f0*/  LEA.HI R0, R0, R2, RZ, 0x6 ;  /* 0x0000000200007211 */ /* 0x000fe200078f30ff */
[----:B------:R-:W-:-:S03]  /*0700*/  UISETP.NE.AND UP0, UPT, UR5, URZ, UPT ;  /* 0x0000003f0500728c */ /* 0x000fc6000bf05270 */
[----:B------:R-:W-:Y:S01]  /*0710*/  SHF.R.S32.HI R0, RZ, 0x6, R0 ;  /* 0x00000006ff007819 */ /* 0x000fe20000011400 */
[----:B------:R-:W-:-:S03]  /*0720*/  USEL UR4, UR5, UR4, UP0 ;  /* 0x0000000405047287 */ /* 0x000fc60008000000 */
[----:B------:R-:W-:Y:S01]  /*0730*/  IMNMX R9, RZ, R0, !PT ;  /* 0x00000000ff097217 */ /* 0x000fe20007800200 */
[----:B------:R-:W-:-:S03]  /*0740*/  IMAD.MOV.U32 R0, RZ, RZ, RZ ;  /* 0x000000ffff007224 */ /* 0x000fc600078e00ff */
[----:B------:R-:W-:-:S13]  /*0750*/  ISETP.LT.AND P0, PT, R9, UR6, PT ;  /* 0x0000000609007c0c */ /* 0x000fda000bf01270 */
[----:B------:R-:W-:Y:S05]  /*0760*/  @!P0 BRA `(.L_x_1585) ;  /* 0x000001f000008947 */ /* 0x000fea0003800000 */
[----:B------:R-:W-:Y:S01]  /*0770*/  IMAD.U32 R5, RZ, RZ, UR4 ;  /* 0x00000004ff057e24 */ /* 0x000fe2000f8e00ff */
[----:B------:R-:W-:-:S04]  /*0780*/  UIADD3 UR5, UR4, -0x1, UR6 ;  /* 0xffffffff04057890 */ /* 0x000fc8000fffe006 */
[----:B------:R-:W-:Y:S02]  /*0790*/  IABS R0, R5 ;  /* 0x0000000500007213 */ /* 0x000fe40000000000 */
[----:B------:R-:W-:-:S03]  /*07a0*/  IADD3 R8, -R9, UR5, RZ ;  /* 0x0000000509087c10 */ /* 0x000fc6000fffe1ff */
        /* <DEDUP_REMOVED lines=11> */
[----:B------:R-:W-:-:S04]  /*0860*/  IMAD.MOV R6, RZ, RZ, -R0 ;  /* 0x000000ffff067224 */ /* 0x000fc800078e0a00 */
        /* <DEDUP_REMOVED lines=9> */
[----:B------:R-:W-:Y:S02]  /*0900*/  LOP3.LUT R2, R8, UR4, RZ, 0x3c, !PT ;  /* 0x0000000408027c12 */ /* 0x000fe4000f8e3cff */
[----:B------:R-:W-:Y:S02]  /*0910*/  ISETP.NE.AND P1, PT, RZ, UR4, PT ;  /* 0x00000004ff007c0c */ /* 0x000fe4000bf25270 */
[----:B------:R-:W-:-:S07]  /*0920*/  ISETP.GE.AND P0, PT, R2, RZ, PT ;  /* 0x000000ff0200720c */ /* 0x000fce0003f06270 */
[----:B------:R-:W-:-:S06]  /*0930*/  @P2 IADD3 R0, R0, 0x1, RZ ;  /* 0x0000000100002810 */ /* 0x000fcc0007ffe0ff */
[----:B------:R-:W-:Y:S01]  /*0940*/  @!P0 IMAD.MOV R0, RZ, RZ, -R0 ;  /* 0x000000ffff008224 */ /* 0x000fe200078e0a00 */
[----:B------:R-:W-:Y:S02]  /*0950*/  @!P1 LOP3.LUT R0, RZ, UR4, RZ, 0x33, !PT ;  /* 0x00000004ff009c12 */ /* 0x000fe4000f8e33ff */
.L_x_1585:
[----:B------:R-:W-:Y:S01]  /*0960*/  ULOP3.LUT UR12, UR12, 0xffff, URZ, 0xc0, !UPT ;  /* 0x0000ffff0c0c7892 */ /* 0x000fe2000f8ec03f */
[----:B------:R-:W-:Y:S01]  /*0970*/  PLOP3.LUT P2, PT, PT, PT, PT, 0x80, 0x0 ;  /* 0x000000000000781c */ /* 0x000fe20003f4f070 */
[----:B------:R-:W-:Y:S01]  /*0980*/  IMAD.MOV.U32 R18, RZ, RZ, RZ ;  /* 0x000000ffff127224 */ /* 0x000fe200078e00ff */
[----:B------:R-:W-:Y:S01]  /*0990*/  MOV R17, RZ ;  /* 0x000000ff00117202 */ /* 0x000fe20000000f00 */
[----:B------:R-:W-:Y:S01]  /*09a0*/  CS2R R116, SRZ ;  /* 0x0000000000747805 */ /* 0x000fe2000001ff00 */
[----:B------:R-:W-:Y:S01]  /*09b0*/  CS2R R114, SRZ ;  /* 0x0000000000727805 */ /* 0x000fe2000001ff00 */
[----:B------:R-:W-:Y:S01]  /*09c0*/  IMAD R233, R0, UR12, R9 ;  /* 0x0000000c00e97c24 */ /* 0x000fe2000f8e0209 */
[----:B------:R-:W-:Y:S01]  /*09d0*/  ULDC.64 UR12, c[0x0][0x118] ;  /* 0x00004600000c7ab9 */ /* 0x000fe20000000a00 */
[----:B------:R-:W-:Y:S01]  /*09e0*/  CS2R R112, SRZ ;  /* 0x0000000000707805 */ /* 0x000fe2000001ff00 */
[----:B------:R-:W-:Y:S01]  /*09f0*/  CS2R R110, SRZ ;  /* 0x00000000006e7805 */ /* 0x000fe2000001ff00 */
[----:B------:R-:W-:Y:S01]  /*0a00*/  IMAD.IADD R0, R233, 0x1, R0 ;  /* 0x00000001e9007824 */ /* 0x000fe200078e0200 */
[----:B------:R-:W-:Y:S01]  /*0a10*/  CS2R R108, SRZ ;  /* 0x00000000006c7805 */ /* 0x000fe2000001ff00 */
[----:B------:R-:W-:Y:S01]  /*0a20*/  CS2R R106, SRZ ;  /* 0x00000000006a7805 */ /* 0x000fe2000001ff00 */
[----:B------:R-:W-:Y:S01]  /*0a30*/  CS2R R104, SRZ ;  /* 0x0000000000687805 */ /* 0x000fe2000001ff00 */
[----:B------:R-:W-:Y:S01]  /*0a40*/  CS2R R102, SRZ ;  /* 0x0000000000667805 */ /* 0x000fe2000001ff00 */
[----:B------:R-:W-:Y:S01]  /*0a50*/  IMNMX R185, R0, UR6, PT ;  /* 0x0000000600b97c17 */ /* 0x000fe2000b800200 */
        /* <DEDUP_REMOVED lines=59> */
[----:B------:R-:W-:Y:S01]  /*0e10*/  USHF.R.S32.HI UR14, URZ, 0x1f, UR10 ;  /* 0x0000001f3f0e7899 */ /* 0x000fe2000801140a */
[----:B------:R-:W-:Y:S01]  /*0e20*/  SHF.R.S32.HI R100, RZ, 0x1f, R156 ;  /* 0x0000001fff647819 */ /* 0x000fe2000001149c */
[----:B------:R-:W-:Y:S01]  /*0e30*/  ULDC.64 UR4, c[0x0][0x1b8] ;  /* 0x00006e0000047ab9 */ /* 0x000fe20000000a00 */
[----:B------:R-:W-:-:S13]  /*0e40*/  ISETP.NE.AND.EX P4, PT, RZ, c[0x0][0x344], PT, P4 ;  /* 0x0000d100ff007a0c */ /* 0x000fda0003f85340 */
[----:B------:R-:W-:-:S04]  /*0e50*/  @P4 IMAD.MOV.U32 R2, RZ, RZ, 0x4 ;  /* 0x00000004ff024424 */ /* 0x000fc800078e00ff */
[----:B------:R-:W-:-:S05]  /*0e60*/  @P4 IMAD.WIDE R2, R25, R2, c[0x0][0x340] ;  /* 0x0000d00019024625 */ /* 0x000fca00078e0202 */
[----:B------:R1:W2:Y:S01]  /*0e70*/  @P4 LDG.E R16, [R2.64] ;  /* 0x0000000c02104981 */ /* 0x0002a2000c1e1900 */
[----:B------:R-:W-:Y:S01]  /*0e80*/  UIMAD UR6, UR14, UR4, URZ ;  /* 0x000000040e0672a4 */ /* 0x000fe2000f8e023f */
[----:B------:R-:W-:Y:S01]  /*0e90*/  PLOP3.LUT P1, PT, PT, PT, UP2, 0x80, 0x0 ;  /* 0x000000000000781c */ /* 0x000fe20003f2f028 */
[----:B------:R-:W-:Y:S01]  /*0ea0*/  UIMAD.WIDE.U32 UR16, UR10, UR4, URZ ;  /* 0x000000040a1072a5 */ /* 0x000fe2000f8e003f */
[----:B------:R-:W-:Y:S01]  /*0eb0*/  PLOP3.LUT P0, PT, PT, PT, UP2, 0x80, 0x0 ;  /* 0x000000000000781c */ /* 0x000fe20003f0f028 */
[----:B------:R-:W-:Y:S01]  /*0ec0*/  UIMAD UR5, UR10, UR5, UR6 ;  /* 0x000000050a0572a4 */ /* 0x000fe2000f8e0206 */
[----:B------:R-:W-:Y:S01]  /*0ed0*/  SHF.R.S32.HI R17, RZ, 0x1f, R25 ;  /* 0x0000001fff117819 */ /* 0x000fe20000011419 */
[----:B------:R-:W-:Y:S01]  /*0ee0*/  ULDC UR4, c[0x0][0x2c4] ;  /* 0x0000b10000047ab9 */ /* 0x000fe20000000800 */
[----:B------:R-:W-:Y:S01]  /*0ef0*/  LEA.HI R9, R100, R156, RZ, 0x4 ;  /* 0x0000009c64097211 */ /* 0x000fe200078f20ff */
[----:B------:R-:W-:Y:S01]  /*0f00*/  UIADD3 UR5, UR17, UR5, URZ ;  /* 0x0000000511057290 */ /* 0x000fe2000fffe03f */
[----:B------:R-:W-:Y:S01]  /*0f10*/  BSSY B0, `(.L_x_1587) ;  /* 0x00000b1000007945 */ /* 0x000fe20003800000 */
[----:B------:R-:W-:Y:S01]  /*0f20*/  IMAD R5, R17, c[0x0][0x1c0], RZ ;  /* 0x0000700011057a24 */ /* 0x000fe200078e02ff */
[----:B------:R-:W-:Y:S01]  /*0f30*/  SHF.R.S32.HI R8, RZ, 0x4, R9 ;  /* 0x00000004ff087819 */ /* 0x000fe20000011409 */
[----:B------:R-:W-:-:S02]  /*0f40*/  ULDC UR15, c[0x0][0x168] ;  /* 0x00005a00000f7ab9 */ /* 0x000fc40000000800 */
[----:B------:R-:W-:Y:S01]  /*0f50*/  IMAD R5, R25, c[0x0][0x1c4], R5 ;  /* 0x0000710019057a24 */ /* 0x000fe200078e0205 */
[----:B------:R-:W-:Y:S01]  /*0f60*/  LEA.HI R7, R9, R8, RZ, 0x1 ;  /* 0x0000000809077211 */ /* 0x000fe200078f08ff */
[----:B------:R-:W-:Y:S02]  /*0f70*/  UIMAD UR15, UR4, UR15, URZ ;  /* 0x0000000f040f72a4 */ /* 0x000fe4000f8e023f */
[----:B------:R-:W-:Y:S02]  /*0f80*/  ULDC.64 UR6, c[0x0][0x1e8] ;  /* 0x00007a0000067ab9 */ /* 0x000fe40000000a00 */
[----:B------:R-:W-:Y:S01]  /*0f90*/  UIMAD UR6, UR14, UR6, URZ ;  /* 0x000000060e0672a4 */ /* 0x000fe2000f8e023f */
[----:B-1----:R-:W-:Y:S01]  /*0fa0*/  LEA.HI R2, R100, R156, RZ, 0x3 ;  /* 0x0000009c64027211 */ /* 0x002fe200078f18ff */
[----:B------:R-:W-:Y:S02]  /*0fb0*/  IMAD.U32 R3, RZ, RZ, UR17 ;  /* 0x00000011ff037e24 */ /* 0x000fe4000f8e00ff */
[----:B------:R-:W-:Y:S01]  /*0fc0*/  UIMAD UR6, UR10, UR7, UR6 ;  /* 0x000000070a0672a4 */ /* 0x000fe2000f8e0206 */
[----:B------:R-:W-:Y:S01]  /*0fd0*/  IMAD.U32 R3, RZ, RZ, UR5 ;  /* 0x00000005ff037e24 */ /* 0x000fe2000f8e00ff */
[----:B------:R-:W-:Y:S01]  /*0fe0*/  LOP3.LUT R0, R2, 0xfffffff8, RZ, 0xc0, !PT ;  /* 0xfffffff802007812 */ /* 0x000fe200078ec0ff */
[----:B------:R-:W-:Y:S01]  /*0ff0*/  ULDC.64 UR4, c[0x0][0x210] ;  /* 0x0000840000047ab9 */ /* 0x000fe20000000a00 */
[----:B------:R-:W-:Y:S01]  /*1000*/  SHF.R.S32.HI R22, RZ, 0x3, R2 ;  /* 0x00000003ff167819 */ /* 0x000fe20000011402 */
[----:B------:R-:W-:Y:S01]  /*1010*/  IMAD.U32 R2, RZ, RZ, UR16 ;  /* 0x00000010ff027e24 */ /* 0x000fe2000f8e00ff */
[----:B------:R-:W-:Y:S01]  /*1020*/  UIMAD UR4, UR14, UR4, URZ ;  /* 0x000000040e0472a4 */ /* 0x000fe2000f8e023f */
[----:B------:R-:W-:Y:S01]  /*1030*/  IMAD.IADD R28, R156, 0x1, -R0 ;  /* 0x000000019c1c7824 */ /* 0x000fe200078e0a00 */
[----:B------:R-:W-:Y:S01]  /*1040*/  IADD3 R27, R22, UR9, RZ ;  /* 0x00000009161b7c10 */ /* 0x000fe2000fffe0ff */
[----:B------:R-:W-:Y:S01]  /*1050*/  IMAD.WIDE.U32 R2, R25, c[0x0][0x1c0], R2 ;  /* 0x0000700019027a25 */ /* 0x000fe200078e0002 */
[----:B------:R-:W-:-:S03]  /*1060*/  UIMAD UR4, UR10, UR5, UR4 ;  /* 0x000000050a0472a4 */ /* 0x000fc6000f8e0204 */
[C---:B------:R-:W-:Y:S02]  /*1070*/  IMAD R4, R28.reuse, 0x20, R22 ;  /* 0x000000201c047824 */ /* 0x040fe400078e0216 */
[----:B------:R-:W-:Y:S02]  /*1080*/  IMAD.IADD R3, R3, 0x1, R5 ;  /* 0x0000000103037824 */ /* 0x000fe400078e0205 */
[----:B------:R-:W-:Y:S01]  /*1090*/  IMAD.SHL.U32 R10, R28, 0x8, RZ ;  /* 0x000000081c0a7824 */ /* 0x000fe200078e00ff */
[----:B------:R-:W-:Y:S01]  /*10a0*/  IADD3 R4, R4, UR9, RZ ;  /* 0x0000000904047c10 */ /* 0x000fe2000fffe0ff */
[----:B------:R-:W-:-:S03]  /*10b0*/  IMAD.SHL.U32 R19, R28, 0x8, RZ ;  /* 0x000000081c137824 */ /* 0x000fc600078e00ff */
[----:B------:R-:W-:Y:S01]  /*10c0*/  SHF.R.S32.HI R11, RZ, 0x1f, R10 ;  /* 0x0000001fff0b7819 */ /* 0x000fe2000001140a */
[----:B------:R-:W-:Y:S01]  /*10d0*/  @P1 IMAD.HI.U32 R6, R4, c[0x0][0x2c8], RZ ;  /* 0x0000b20004061a27 */ /* 0x000fe200078e00ff */
[----:B------:R-:W-:Y:S02]  /*10e0*/  ISETP.GE.AND P1, PT, R27, UR15, PT ;  /* 0x0000000f1b007c0c */ /* 0x000fe4000bf26270 */
[----:B------:R-:W-:Y:S01]  /*10f0*/  IADD3 R20, R19, 0xc0, RZ ;  /* 0x000000c013147810 */ /* 0x000fe20007ffe0ff */
[----:B------:R-:W-:Y:S01]  /*1100*/  IMAD.MOV.U32 R0, RZ, RZ, R4 ;  /* 0x000000ffff007224 */ /* 0x000fe200078e0004 */
[----:B------:R-:W-:Y:S02]  /*1110*/  @P0 SHF.R.U32.HI R0, RZ, c[0x0][0x2cc], R6 ;  /* 0x0000b300ff000a19 */ /* 0x000fe40000011606 */
[----:B------:R-:W-:Y:S02]  /*1120*/  LOP3.LUT R6, R7, 0xfffffffe, RZ, 0xc0, !PT ;  /* 0xfffffffe07067812 */ /* 0x000fe400078ec0ff */
[----:B------:R-:W-:Y:S01]  /*1130*/  ISETP.GE.AND P5, PT, R20, c[0x0][0x198], PT ;  /* 0x0000660014007a0c */ /* 0x000fe20003fa6270 */
[----:B------:R-:W-:Y:S01]  /*1140*/  IMAD.MOV R5, RZ, RZ, -R0 ;  /* 0x000000ffff057224 */ /* 0x000fe200078e0a00 */
[----:B------:R-:W-:Y:S01]  /*1150*/  IADD3 R18, R10, 0x40, RZ ;  /* 0x000000400a127810 */ /* 0x000fe20007ffe0ff */
[----:B------:R-:W-:Y:S01]  /*1160*/  IMAD.IADD R29, R8, 0x1, -R6 ;  /* 0x00000001081d7824 */ /* 0x000fe200078e0a06 */
[----:B------:R-:W-:Y:S01]  /*1170*/  SHF.R.S32.HI R6, RZ, 0x1f, R0 ;  /* 0x0000001fff067819 */ /* 0x000fe20000011400 */
[----:B------:R-:W-:Y:S01]  /*1180*/  IMAD R5, R5, c[0x0][0x2c4], R4 ;  /* 0x0000b10005057a24 */ /* 0x000fe200078e0204 */
[----:B------:R-:W-:Y:S01]  /*1190*/  IADD3 R8, R27, 0x20, RZ ;  /* 0x000000201b087810 */ /* 0x000fe20007ffe0ff */
[----:B------:R-:W-:Y:S01]  /*11a0*/  IMAD.SHL.U32 R4, R22, 0x40, RZ ;  /* 0x0000004016047824 */ /* 0x000fe200078e00ff */
[----:B------:R-:W-:Y:S01]  /*11b0*/  @!P1 SHF.R.S32.HI R13, RZ, 0x1f, R20 ;  /* 0x0000001fff0d9819 */ /* 0x000fe20000011414 */
[----:B------:R-:W-:Y:S01]  /*11c0*/  IMAD R6, R6, c[0x0][0x1b0], RZ ;  /* 0x00006c0006067a24 */ /* 0x000fe200078e02ff */
[----:B------:R-:W-:Y:S01]  /*11d0*/  ISETP.GE.AND P0, PT, R8, UR15, PT ;  /* 0x0000000f08007c0c */ /* 0x000fe2000bf06270 */
[----:B------:R-:W-:Y:S01]  /*11e0*/  IMAD.WIDE.U32 R2, R0, c[0x0][0x1b0], R2 ;  /* 0x00006c0000027a25 */ /* 0x000fe200078e0002 */
[----:B------:R-:W-:-:S02]  /*11f0*/  LOP3.LUT R4, R4, 0x1c0, RZ, 0xc0, !PT ;  /* 0x000001c004047812 */ /* 0x000fc400078ec0ff */
[----:B------:R-:W-:Y:S01]  /*1200*/  @!P1 LEA.HI R20, R13, R20, RZ, 0x3 ;  /* 0x000000140d149211 */ /* 0x000fe200078f18ff */
[----:B------:R-:W-:Y:S01]  /*1210*/  IMAD R0, R0, c[0x0][0x1b4], R6 ;  /* 0x00006d0000007a24 */ /* 0x000fe200078e0206 */
[----:B------:R-:W-:Y:S02]  /*1220*/  LOP3.LUT R7, R4, 0x38, R10, 0xf8, !PT ;  /* 0x0000003804077812 */ /* 0x000fe400078ef80a */
[----:B------:R-:W-:Y:S01]  /*1230*/  SHF.R.U32.HI R4, RZ, 0x3, R4 ;  /* 0x00000003ff047819 */ /* 0x000fe20000011604 */
[----:B------:R-:W-:Y:S01]  /*1240*/  IMAD.IADD R3, R3, 0x1, R0 ;  /* 0x0000000103037824 */ /* 0x000fe200078e0200 */
[----:B------:R-:W-:Y:S02]  /*1250*/  IADD3 R6, R10, 0x80, RZ ;  /* 0x000000800a067810 */ /* 0x000fe40007ffe0ff */
[----:B------:R-:W-:Y:S01]  /*1260*/  LOP3.LUT R7, R7, R4, RZ, 0x3c, !PT ;  /* 0x0000000407077212 */ /* 0x000fe200078e3cff */
[----:B------:R-:W-:Y:S01]  /*1270*/  IMAD.WIDE.U32 R2, R5, c[0x0][0x1a8], R2 ;  /* 0x00006a0005027a25 */ /* 0x000fe200078e0002 */
[----:B------:R-:W-:-:S02]  /*1280*/  SHF.R.S32.HI R4, RZ, 0x1f, R5 ;  /* 0x0000001fff047819 */ /* 0x000fc40000011405 */
[----:B------:R-:W-:Y:S02]  /*1290*/  ISETP.GE.AND P2, PT, R6, c[0x0][0x1d4], PT ;  /* 0x0000750006007a0c */ /* 0x000fe40003f46270 */
[----:B------:R-:W-:Y:S01]  /*12a0*/  LEA.HI R6, R100, R156, RZ, 0x6 ;  /* 0x0000009c64067211 */ /* 0x000fe200078f30ff */
[----:B------:R-:W-:Y:S01]  /*12b0*/  IMAD R0, R4, c[0x0][0x1a8], RZ ;  /* 0x00006a0004007a24 */ /* 0x000fe200078e02ff */
[----:B------:R-:W-:Y:S02]  /*12c0*/  LEA R26, P3, R2, c[0x0][0x160], 0x1 ;  /* 0x00005800021a7a11 */ /* 0x000fe400078608ff */
[----:B------:R-:W-:Y:S01]  /*12d0*/  @!P1 LOP3.LUT R20, R20, 0xfffffff8, RZ, 0xc0, !PT ;  /* 0xfffffff814149812 */ /* 0x000fe200078ec0ff */
[----:B------:R-:W-:Y:S01]  /*12e0*/  IMAD.SHL.U32 R4, R6, 0x8, RZ ;  /* 0x0000000806047824 */ /* 0x000fe200078e00ff */
[----:B------:R-:W-:Y:S01]  /*12f0*/  IADD3 R6, R19, 0x80, RZ ;  /* 0x0000008013067810 */ /* 0x000fe20007ffe0ff */
[----:B------:R-:W-:-:S03]  /*1300*/  IMAD R0, R5, c[0x0][0x1ac], R0 ;  /* 0x00006b0005007a24 */ /* 0x000fc600078e0200 */
[----:B------:R-:W-:Y:S01]  /*1310*/  LOP3.LUT R225, R7, 0xfffffe00, R4, 0xf8, !PT ;  /* 0xfffffe0007e17812 */ /* 0x000fe200078ef804 */
[----:B------:R-:W-:Y:S01]  /*1320*/  IMAD.IADD R0, R3, 0x1, R0 ;  /* 0x0000000103007824 */ /* 0x000fe200078e0200 */
[----:B------:R-:W-:Y:S02]  /*1330*/  LOP3.LUT R4, R9, 0xfffffff0, RZ, 0xc0, !PT ;  /* 0xfffffff009047812 */ /* 0x000fe400078ec0ff */
[----:B------:R-:W-:Y:S02]  /*1340*/  SHF.R.S32.HI R7, RZ, 0x1f, R22 ;  /* 0x0000001fff077819 */ /* 0x000fe40000011416 */
[----:B------:R-:W-:Y:S01]  /*1350*/  LEA.HI.X R24, R2, c[0x0][0x164], R0, 0x1, P3 ;  /* 0x0000590002187a11 */ /* 0x000fe200018f0c00 */
[----:B------:R-:W-:Y:S01]  /*1360*/  IMAD.IADD R8, R156, 0x1, -R4 ;  /* 0x000000019c087824 */ /* 0x000fe200078e0a04 */
[----:B------:R-:W-:Y:S01]  /*1370*/  @!P1 SHF.R.S32.HI R5, RZ, 0x1f, R6 ;  /* 0x0000001fff059819 */ /* 0x000fe20000011406 */
[----:B------:R-:W-:Y:S01]  /*1380*/  IMAD R0, R7, c[0x0][0x1e0], RZ ;  /* 0x0000780007007a24 */ /* 0x000fe200078e02ff */
[----:B------:R-:W-:Y:S01]  /*1390*/  ISETP.GE.AND P6, PT, R6, c[0x0][0x198], PT ;  /* 0x0000660006007a0c */ /* 0x000fe20003fc6270 */
[----:B------:R-:W-:Y:S01]  /*13a0*/  SHFL.IDX PT, R3, R24, RZ, 0x181f ;  /* 0x00181fff18037589 */ /* 0x000fe200000e0000 */
[----:B------:R-:W-:Y:S01]  /*13b0*/  SHF.R.S32.HI R2, RZ, 0x1f, R8 ;  /* 0x0000001fff027819 */ /* 0x000fe20000011408 */
[----:B------:R-:W-:Y:S01]  /*13c0*/  IMAD R0, R22, c[0x0][0x1e4], R0 ;  /* 0x0000790016007a24 */ /* 0x000fe200078e0200 */
[----:B------:R-:W-:Y:S01]  /*13d0*/  @!P1 LEA.HI R15, R5, R6, RZ, 0x3 ;  /* 0x00000006050f9211 */ /* 0x000fe200078f18ff */
[----:B------:R-:W-:Y:S01]  /*13e0*/  IMAD R6, R7, c[0x0][0x208], RZ ;  /* 0x0000820007067a24 */ /* 0x000fe200078e02ff */
[----:B------:R-:W-:Y:S01]  /*13f0*/  LEA.HI R23, R2, R8, RZ, 0x3 ;  /* 0x0000000802177211 */ /* 0x000fe200078f18ff */
[C---:B------:R-:W-:Y:S01]  /*1400*/  IMAD.WIDE.U32 R4, R22.reuse, c[0x0][0x1e0], R10 ;  /* 0x0000780016047a25 */ /* 0x040fe200078e000a */
[----:B------:R-:W1:Y:S02]  /*1410*/  SHFL.IDX PT, R2, R26, RZ, 0x181f ;  /* 0x00181fff1a027589 */ /* 0x000e6400000e0000 */
[----:B------:R-:W-:Y:S01]  /*1420*/  LOP3.LUT R14, R23, 0xfffffff8, RZ, 0xc0, !PT ;  /* 0xfffffff8170e7812 */ /* 0x000fe200078ec0ff */
[----:B------:R-:W-:-:S02]  /*1430*/  IMAD R12, R22, c[0x0][0x20c], R6 ;  /* 0x00008300160c7a24 */ /* 0x000fc400078e0206 */
[----:B------:R-:W-:-:S04]  /*1440*/  IMAD.WIDE.U32 R6, R22, c[0x0][0x208], R10 ;  /* 0x0000820016067a25 */ /* 0x000fc800078e000a */
[----:B------:R-:W-:Y:S02]  /*1450*/  IMAD.IADD R9, R5, 0x1, R0 ;  /* 0x0000000105097824 */ /* 0x000fe400078e0200 */
[----:B------:R-:W-:Y:S01]  /*1460*/  IMAD.IADD R21, R8, 0x1, -R14 ;  /* 0x0000000108157824 */ /* 0x000fe200078e0a0e */
[----:B------:R-:W-:Y:S01]  /*1470*/  @!P1 LOP3.LUT R14, R15, 0xfffffff8, RZ, 0xc0, !PT ;  /* 0xfffffff80f0e9812 */ /* 0x000fe200078ec0ff */
[----:B------:R-:W-:Y:S02]  /*1480*/  IMAD.IADD R5, R7, 0x1, R12 ;  /* 0x0000000107057824 */ /* 0x000fe400078e020c */
[----:B------:R-:W-:Y:S02]  /*1490*/  IMAD.MOV.U32 R8, RZ, RZ, R4 ;  /* 0x000000ffff087224 */ /* 0x000fe400078e0004 */
[----:B------:R-:W-:Y:S02]  /*14a0*/  IMAD.U32 R12, RZ, RZ, UR10 ;  /* 0x0000000aff0c7e24 */ /* 0x000fe4000f8e00ff */
[----:B------:R-:W-:-:S02]  /*14b0*/  IMAD.U32 R0, RZ, RZ, UR10 ;  /* 0x0000000aff007e24 */ /* 0x000fc4000f8e00ff */
[----:B------:R-:W-:Y:S02]  /*14c0*/  IMAD.MOV.U32 R4, RZ, RZ, R6 ;  /* 0x000000ffff047224 */ /* 0x000fe400078e0006 */
[----:B------:R-:W-:-:S04]  /*14d0*/  IMAD.WIDE.U32 R12, R12, c[0x0][0x1e8], R8 ;  /* 0x00007a000c0c7a25 */ /* 0x000fc800078e0008 */
[----:B------:R-:W-:Y:S01]  /*14e0*/  IMAD.WIDE.U32 R8, R0, c[0x0][0x210], R4 ;  /* 0x0000840000087a25 */ /* 0x000fe200078e0004 */
[C---:B-1----:R-:W-:Y:S02]  /*14f0*/  @!P1 LEA R4, P3, R19.reuse, R2, 0x1 ;  /* 0x0000000213049211 */ /* 0x042fe400078608ff */
[----:B------:R-:W-:Y:S01]  /*1500*/  @!P1 SHF.R.S32.HI R0, RZ, 0x1f, R18 ;  /* 0x0000001fff009819 */ /* 0x000fe20000011412 */
[----:B------:R-:W-:Y:S01]  /*1510*/  @!P1 IMAD.WIDE R14, R14, 0x2, R2 ;  /* 0x000000020e0e9825 */ /* 0x000fe200078e0202 */
[C---:B------:R-:W-:Y:S02]  /*1520*/  @!P1 LEA.HI.X R5, R19.reuse, R3, R11, 0x1, P3 ;  /* 0x0000000313059211 */ /* 0x040fe400018f0c0b */
[----:B------:R-:W-:Y:S02]  /*1530*/  ISETP.GE.AND P3, PT, R19, c[0x0][0x198], PT ;  /* 0x0000660013007a0c */ /* 0x000fe40003f66270 */
[----:B------:R-:W-:Y:S02]  /*1540*/  @!P1 LEA.HI R0, R0, R18, RZ, 0x3 ;  /* 0x0000001200009211 */ /* 0x000fe400078f18ff */
[----:B------:R-:W-:-:S02]  /*1550*/  IADD3 R13, R13, UR6, RZ ;  /* 0x000000060d0d7c10 */ /* 0x000fc4000fffe0ff */
[--C-:B--2---:R-:W-:Y:S01]  /*1560*/  @P4 SHF.R.S32.HI R7, RZ, 0x1f, R16.reuse ;  /* 0x0000001fff074819 */ /* 0x104fe20000011410 */
[----:B------:R-:W-:Y:S01]  /*1570*/  @P4 IMAD.MOV.U32 R6, RZ, RZ, R16 ;  /* 0x000000ffff064224 */ /* 0x000fe200078e0010 */
[----:B------:R-:W-:Y:S01]  /*1580*/  @!P1 LOP3.LUT R16, R0, 0xfffffff8, RZ, 0xc0, !PT ;  /* 0xfffffff800109812 */ /* 0x000fe200078ec0ff */
[----:B------:R-:W-:Y:S02]  /*1590*/  @!P4 IMAD.MOV.U32 R6, RZ, RZ, R25 ;  /* 0x000000ffff06c224 */ /* 0x000fe400078e0019 */
[----:B------:R-:W-:Y:S01]  /*15a0*/  @!P4 IMAD.MOV.U32 R7, RZ, RZ, R17 ;  /* 0x000000ffff07c224 */ /* 0x000fe200078e0011 */
[----:B------:R-:W-:Y:S01]  /*15b0*/  ISETP.GE.AND P4, PT, R19, c[0x0][0x198], PT ;  /* 0x0000660013007a0c */ /* 0x000fe20003f86270 */
[----:B------:R-:W-:Y:S01]  /*15c0*/  @!P1 IMAD.SHL.U32 R0, R225, 0x2, RZ ;  /* 0x00000002e1009824 */ /* 0x000fe200078e00ff */
[----:B------:R-:W-:Y:S01]  /*15d0*/  ISETP.GE.AND P4, PT, R18, c[0x0][0x198], PT ;  /* 0x0000660012007a0c */ /* 0x000fe20003f86270 */
[----:B------:R-:W-:-:S03]  /*15e0*/  @!P1 IMAD.WIDE R16, R16, 0x2, R2 ;  /* 0x0000000210109825 */ /* 0x000fc600078e0202 */
[----:B------:R-:W-:Y:S01]  /*15f0*/  @!PT LDS RZ, [RZ] ;  /* 0x00000000fffff984 */ /* 0x000fe20000000800 */
[----:B------:R1:W-:Y:S01]  /*1600*/  @!P1 LDGSTS.E.BYPASS.LTC128B.128 [R0+0x10100], [R4.64], !P3 ;  /* 0x1010000004009fae */ /* 0x0003e2000d901d4c */
[----:B------:R-:W-:Y:S01]  /*1610*/  @!P1 IMAD.WIDE R2, R20, 0x2, R2 ;  /* 0x0000000214029825 */ /* 0x000fe200078e0202 */
[----:B------:R-:W-:Y:S02]  /*1620*/  P2R R25, PR, RZ, 0x10 ;  /* 0x00000010ff197803 */ /* 0x000fe40000000000 */
[----:B------:R-:W-:Y:S01]  /*1630*/  ISETP.GE.AND P3, PT, R18, c[0x0][0x1d4], PT ;  /* 0x0000750012007a0c */ /* 0x000fe20003f66270 */
[----:B------:R-:W-:-:S04]  /*1640*/  IMAD.WIDE.U32 R34, R6, c[0x0][0x1f0], R12 ;  /* 0x00007c0006227a25 */ /* 0x000fc800078e000c */
[----:B------:R2:W-:Y:S01]  /*1650*/  @!P1 LDGSTS.E.BYPASS.LTC128B.128 [R0+0x14100], [R16.64], !P4 ;  /* 0x1410000010009fae */ /* 0x0005e2000e101d4c */
[----:B------:R-:W-:-:S03]  /*1660*/  ISETP.GE.AND P4, PT, R10, c[0x0][0x1d4], PT ;  /* 0x000075000a007a0c */ /* 0x000fc60003f86270 */
[----:B------:R3:W-:Y:S04]  /*1670*/  @!P1 LDGSTS.E.BYPASS.LTC128B.128 [R0+0x18100], [R14.64], !P6 ;  /* 0x181000000e009fae */ /* 0x0007e8000f101d4c */
[----:B------:R4:W-:Y:S01]  /*1680*/  @!P1 LDGSTS.E.BYPASS.LTC128B.128 [R0+0x1c100], [R2.64], !P5 ;  /* 0x1c10000002009fae */ /* 0x0009e2000e901d4c */
[----:B------:R-:W-:-:S03]  /*1690*/  LOP3.LUT P1, RZ, R21, 0x2, RZ, 0xc0, !PT ;  /* 0x0000000215ff7812 */ /* 0x000fc6000782c0ff */
[----:B------:R4:W-:Y:S01]  /*16a0*/  STL.64 [R1+0x28], R34 ;  /* 0x0000282201007387 */ /* 0x0009e20000100a00 */
[----:B-1----:R-:W-:Y:S02]  /*16b0*/  IMAD.SHL.U32 R4, R21, 0x40, RZ ;  /* 0x0000004015047824 */ /* 0x002fe400078e00ff */
[----:B------:R-:W-:Y:S02]  /*16c0*/  IMAD R5, R7, c[0x0][0x1f0], RZ ;  /* 0x00007c0007057a24 */ /* 0x000fe400078e02ff */
[----:B--2---:R-:W-:Y:S02]  /*16d0*/  IMAD.MOV.U32 R16, RZ, RZ, 0x20 ;  /* 0x00000020ff107424 */ /* 0x004fe400078e00ff */
[----:B---3--:R-:W-:Y:S02]  /*16e0*/  IMAD R14, R6, c[0x0][0x1f4], R5 ;  /* 0x00007d00060e7a24 */ /* 0x008fe400078e0205 */
[----:B------:R-:W-:Y:S02]  /*16f0*/  IMAD.SHL.U32 R5, R23, 0x40, RZ ;  /* 0x0000004017057824 */ /* 0x000fe400078e00ff */
[----:B----4-:R-:W-:Y:S01]  /*1700*/  IMAD.SHL.U32 R2, R29, 0x8, RZ ;  /* 0x000000081d027824 */ /* 0x010fe200078e00ff */
[----:B------:R-:W-:Y:S01]  /*1710*/  LOP3.LUT R0, R4, 0x1c0, RZ, 0xc0, !PT ;  /* 0x000001c004007812 */ /* 0x000fe200078ec0ff */
[----:B------:R-:W-:Y:S01]  /*1720*/  IMAD.IADD R37, R35, 0x1, R14 ;  /* 0x0000000123257824 */ /* 0x000fe200078e020e */
[----:B------:R-:W-:Y:S01]  /*1730*/  IADD3 R3, R9, UR4, RZ ;  /* 0x0000000409037c10 */ /* 0x000fe2000fffe0ff */
[----:B------:R-:W-:Y:S01]  /*1740*/  IMAD.MOV.U32 R4, RZ, RZ, 0x10 ;  /* 0x00000010ff047424 */ /* 0x000fe200078e00ff */
[----:B------:R-:W-:Y:S01]  /*1750*/  LOP3.LUT R2, R0, 0x8, R2, 0xf8, !PT ;  /* 0x0000000800027812 */ /* 0x000fe200078ef802 */
[----:B------:R1:W2:Y:S01]  /*1760*/  SHFL.IDX PT, R9, R24, 0x1, 0x181f ;  /* 0x00381f0018097f89 */ /* 0x0002a200000e0000 */
[----:B------:R-:W-:-:S02]  /*1770*/  SHF.R.U32.HI R0, RZ, 0x3, R0 ;  /* 0x00000003ff007819 */ /* 0x000fc40000011600 */
[----:B------:R-:W-:Y:S02]  /*1780*/  SEL R4, R4, 0xfffffff0, !P1 ;  /* 0xfffffff004047807 */ /* 0x000fe40004800000 */
[----:B------:R-:W-:Y:S01]  /*1790*/  LOP3.LUT R15, R2, R0, RZ, 0x3c, !PT ;  /* 0x00000000020f7212 */ /* 0x000fe200078e3cff */
[----:B------:R-:W-:Y:S01]  /*17a0*/  IMAD R0, R7, c[0x0][0x218], RZ ;  /* 0x0000860007007a24 */ /* 0x000fe200078e02ff */
[----:B------:R-:W-:Y:S01]  /*17b0*/  LOP3.LUT P1, RZ, R21, 0x4, RZ, 0xc0, !PT ;  /* 0x0000000415ff7812 */ /* 0x000fe2000782c0ff */
[----:B------:R-:W-:Y:S01]  /*17c0*/  IMAD.MOV.U32 R2, RZ, RZ, R8 ;  /* 0x000000ffff027224 */ /* 0x000fe200078e0008 */
[----:B------:R-:W-:Y:S01]  /*17d0*/  LOP3.LUT R5, R15, 0xfffffe00, R5, 0xf8, !PT ;  /* 0xfffffe000f057812 */ /* 0x000fe200078ef805 */
[----:B------:R-:W-:Y:S01]  /*17e0*/  IMAD R7, R6, c[0x0][0x21c], R0 ;  /* 0x0000870006077a24 */ /* 0x000fe200078e0200 */
[----:B------:R-:W-:Y:S01]  /*17f0*/  IADD3 R0, R10, 0xc0, RZ ;  /* 0x000000c00a007810 */ /* 0x000fe20007ffe0ff */
[----:B------:R-:W-:Y:S01]  /*1800*/  IMAD.WIDE.U32 R32, R6, c[0x0][0x218], R2 ;  /* 0x0000860006207a25 */ /* 0x000fe200078e0002 */
[----:B------:R1:W3:Y:S01]  /*1810*/  SHFL.IDX PT, R8, R26, 0x1, 0x181f ;  /* 0x00381f001a087f89 */ /* 0x0002e200000e0000 */
[----:B------:R-:W-:-:S02]  /*1820*/  SEL R2, R16, 0xffffffe0, !P1 ;  /* 0xffffffe010027807 */ /* 0x000fc40004800000 */
[----:B------:R-:W-:Y:S01]  /*1830*/  IMAD.IADD R31, R33, 0x1, R7 ;  /* 0x00000001211f7824 */ /* 0x000fe200078e0207 */
[----:B------:R1:W-:Y:S01]  /*1840*/  STL.64 [R1+0x30], R32 ;  /* 0x0000302001007387 */ /* 0x0003e20000100a00 */
[----:B------:R-:W-:-:S03]  /*1850*/  ISETP.GE.AND P1, PT, R0, c[0x0][0x1d4], PT ;  /* 0x0000750000007a0c */ /* 0x000fc60003f26270 */
[----:B------:R1:W-:Y:S04]  /*1860*/  STL [R1+0x24], R37 ;  /* 0x0000242501007387 */ /* 0x0003e80000100800 */
[----:B------:R1:W-:Y:S01]  /*1870*/  STL [R1+0x1c], R31 ;  /* 0x00001c1f01007387 */ /* 0x0003e20000100800 */
[----:B------:R-:W-:Y:S05]  /*1880*/  @P0 BRA `(.L_x_1588) ;  /* 0x0000019000000947 */ /* 0x000fea0003800000 */
[C---:B--2---:R-:W-:Y:S02]  /*1890*/  IADD3 R3, R19.reuse, 0x80, RZ ;  /* 0x0000008013037810 */ /* 0x044fe40007ffe0ff */
[C---:B------:R-:W-:Y:S02]  /*18a0*/  IADD3 R0, R19.reuse, 0xc0, RZ ;  /* 0x000000c013007810 */ /* 0x040fe40007ffe0ff */
[----:B---3--:R-:W-:Y:S02]  /*18b0*/  LEA R6, P0, R19, R8, 0x1 ;  /* 0x0000000813067211 */ /* 0x008fe400078008ff */
[----:B------:R-:W-:-:S02]  /*18c0*/  SHF.R.S32.HI R14, RZ, 0x1f, R18 ;  /* 0x0000001fff0e7819 */ /* 0x000fc40000011412 */
[----:B------:R-:W-:Y:S02]  /*18d0*/  SHF.R.S32.HI R12, RZ, 0x1f, R3 ;  /* 0x0000001fff0c7819 */ /* 0x000fe40000011403 */
[----:B------:R-:W-:Y:S02]  /*18e0*/  SHF.R.S32.HI R13, RZ, 0x1f, R0 ;  /* 0x0000001fff0d7819 */ /* 0x000fe40000011400 */
[----:B------:R-:W-:Y:S02]  /*18f0*/  P2R R17, PR, RZ, 0x2 ;  /* 0x00000002ff117803 */ /* 0x000fe40000000000 */
[C---:B------:R-:W-:Y:S02]  /*1900*/  LEA.HI.X R7, R19.reuse, R9, R11, 0x1, P0 ;  /* 0x0000000913077211 */ /* 0x040fe400000f0c0b */
[----:B------:R-:W-:Y:S02]  /*1910*/  LEA.HI R14, R14, R18, RZ, 0x3 ;  /* 0x000000120e0e7211 */ /* 0x000fe400078f18ff */
[----:B------:R-:W-:-:S02]  /*1920*/  ISETP.GE.AND P1, PT, R19, c[0x0][0x198], PT ;  /* 0x0000660013007a0c */ /* 0x000fc40003f26270 */
[----:B------:R-:W-:Y:S02]  /*1930*/  ISETP.NE.AND P0, PT, R25, RZ, PT ;  /* 0x000000ff1900720c */ /* 0x000fe40003f05270 */
[----:B------:R-:W-:Y:S02]  /*1940*/  LEA.HI R3, R12, R3, RZ, 0x3 ;  /* 0x000000030c037211 */ /* 0x000fe400078f18ff */
[----:B------:R-:W-:Y:S02]  /*1950*/  LEA.HI R0, R13, R0, RZ, 0x3 ;  /* 0x000000000d007211 */ /* 0x000fe400078f18ff */
[----:B------:R-:W-:Y:S02]  /*1960*/  LOP3.LUT R14, R14, 0xfffffff8, RZ, 0xc0, !PT ;  /* 0xfffffff80e0e7812 */ /* 0x000fe400078ec0ff */
[----:B------:R-:W-:Y:S02]  /*1970*/  LOP3.LUT R3, R3, 0xfffffff8, RZ, 0xc0, !PT ;  /* 0xfffffff803037812 */ /* 0x000fe400078ec0ff */
[----:B------:R-:W-:Y:S01]  /*1980*/  LOP3.LUT R16, R0, 0xfffffff8, RZ, 0xc0, !PT ;  /* 0xfffffff800107812 */ /* 0x000fe200078ec0ff */
[----:B------:R-:W-:-:S02]  /*1990*/  IMAD.SHL.U32 R0, R225, 0x2, RZ ;  /* 0x00000002e1007824 */ /* 0x000fc400078e00ff */
[----:B------:R-:W-:-:S03]  /*19a0*/  IMAD.WIDE R14, R14, 0x2, R8 ;  /* 0x000000020e0e7825 */ /* 0x000fc600078e0208 */
[----:B------:R2:W-:Y:S01]  /*19b0*/  LDGSTS.E.BYPASS.LTC128B.128 [R0+0x11100], [R6.64], !P1 ;  /* 0x1110000006007fae */ /* 0x0005e2000c901d4c */
[--C-:B------:R-:W-:Y:S01]  /*19c0*/  IMAD.WIDE R12, R3, 0x2, R8.reuse ;  /* 0x00000002030c7825 */ /* 0x100fe200078e0208 */
[----:B------:R-:W-:Y:S02]  /*19d0*/  ISETP.NE.AND P1, PT, R17, RZ, PT ;  /* 0x000000ff1100720c */ /* 0x000fe40003f25270 */
[----:B------:R2:W-:Y:S01]  /*19e0*/  LDGSTS.E.BYPASS.LTC128B.128 [R0+0x15100], [R14.64], !P0 ;  /* 0x151000000e007fae */ /* 0x0005e2000c101d4c */
[----:B------:R-:W-:-:S03]  /*19f0*/  IMAD.WIDE R8, R16, 0x2, R8 ;  /* 0x0000000210087825 */ /* 0x000fc600078e0208 */
[----:B------:R2:W-:Y:S04]  /*1a00*/  LDGSTS.E.BYPASS.LTC128B.128 [R0+0x19100], [R12.64], !P6 ;  /* 0x191000000c007fae */ /* 0x0005e8000f101d4c */
[----:B------:R2:W-:Y:S03]  /*1a10*/  LDGSTS.E.BYPASS.LTC128B.128 [R0+0x1d100], [R8.64], !P5 ;  /* 0x1d10000008007fae */ /* 0x0005e6000e901d4c */
.L_x_1588:
[----:B--2---:R-:W-:Y:S05]  /*1a20*/  BSYNC B0 ;  /* 0x0000000000007941 */ /* 0x004fea0003800000 */
.L_x_1587:
[----:B------:R-:W-:Y:S01]  /*1a30*/  IADD3 R0, R27, 0x40, RZ ;  /* 0x000000401b007810 */ /* 0x000fe20007ffe0ff */
[----:B------:R2:W4:Y:S01]  /*1a40*/  SHFL.IDX PT, R7, R24, 0x2, 0x181f ;  /* 0x00581f0018077f89 */ /* 0x00052200000e0000 */
[----:B------:R-:W-:Y:S02]  /*1a50*/  BSSY B0, `(.L_x_1589) ;  /* 0x000001e000007945 */ /* 0x000fe40003800000 */
[----:B------:R-:W-:Y:S01]  /*1a60*/  ISETP.GE.AND P0, PT, R0, UR15, PT ;  /* 0x0000000f00007c0c */ /* 0x000fe2000bf06270 */
[----:B------:R2:W1:-:S12]  /*1a70*/  SHFL.IDX PT, R6, R26, 0x2, 0x181f ;  /* 0x00581f001a067f89 */ /* 0x00045800000e0000 */
[----:B------:R-:W-:Y:S05]  /*1a80*/  @P0 BRA `(.L_x_1590) ;  /* 0x000001a000000947 */ /* 0x000fea0003800000 */
[C---:B------:R-:W-:Y:S02]  /*1a90*/  IADD3 R3, R19.reuse, 0x80, RZ ;  /* 0x0000008013037810 */ /* 0x040fe40007ffe0ff */
[C---:B------:R-:W-:Y:S02]  /*1aa0*/  IADD3 R0, R19.reuse, 0xc0, RZ ;  /* 0x000000c013007810 */ /* 0x040fe40007ffe0ff */
[----:B-1-3--:R-:W-:Y:S02]  /*1ab0*/  LEA R8, P0, R19, R6, 0x1 ;  /* 0x0000000613087211 */ /* 0x00afe400078008ff */
[----:B------:R-:W-:Y:S02]  /*1ac0*/  SHF.R.S32.HI R14, RZ, 0x1f, R18 ;  /* 0x0000001fff0e7819 */ /* 0x000fe40000011412 */
[----:B------:R-:W-:Y:S02]  /*1ad0*/  SHF.R.S32.HI R12, RZ, 0x1f, R3 ;  /* 0x0000001fff0c7819 */ /* 0x000fe40000011403 */
[----:B------:R-:W-:-:S02]  /*1ae0*/  SHF.R.S32.HI R13, RZ, 0x1f, R0 ;  /* 0x0000001fff0d7819 */ /* 0x000fc40000011400 */
[----:B------:R-:W-:Y:S02]  /*1af0*/  P2R R17, PR, RZ, 0x2 ;  /* 0x00000002ff117803 */ /* 0x000fe40000000000 */
[C---:B----4-:R-:W-:Y:S02]  /*1b00*/  LEA.HI.X R9, R19.reuse, R7, R11, 0x1, P0 ;  /* 0x0000000713097211 */ /* 0x050fe400000f0c0b */
[----:B------:R-:W-:Y:S02]  /*1b10*/  LEA.HI R14, R14, R18, RZ, 0x3 ;  /* 0x000000120e0e7211 */ /* 0x000fe400078f18ff */
[----:B------:R-:W-:Y:S02]  /*1b20*/  ISETP.GE.AND P1, PT, R19, c[0x0][0x198], PT ;  /* 0x0000660013007a0c */ /* 0x000fe40003f26270 */
[----:B------:R-:W-:Y:S02]  /*1b30*/  ISETP.NE.AND P0, PT, R25, RZ, PT ;  /* 0x000000ff1900720c */ /* 0x000fe40003f05270 */
[----:B------:R-:W-:-:S02]  /*1b40*/  LEA.HI R3, R12, R3, RZ, 0x3 ;  /* 0x000000030c037211 */ /* 0x000fc400078f18ff */
[----:B------:R-:W-:Y:S02]  /*1b50*/  LEA.HI R0, R13, R0, RZ, 0x3 ;  /* 0x000000000d007211 */ /* 0x000fe400078f18ff */
[----:B------:R-:W-:Y:S02]  /*1b60*/  LOP3.LUT R14, R14, 0xfffffff8, RZ, 0xc0, !PT ;  /* 0xfffffff80e0e7812 */ /* 0x000fe400078ec0ff */
[----:B------:R-:W-:Y:S02]  /*1b70*/  LOP3.LUT R3, R3, 0xfffffff8, RZ, 0xc0, !PT ;  /* 0xfffffff803037812 */ /* 0x000fe400078ec0ff */
[----:B------:R-:W-:Y:S01]  /*1b80*/  LOP3.LUT R16, R0, 0xfffffff8, RZ, 0xc0, !PT ;  /* 0xfffffff800107812 */ /* 0x000fe200078ec0ff */
[----:B------:R-:W-:Y:S02]  /*1b90*/  IMAD.SHL.U32 R0, R225, 0x2, RZ ;  /* 0x00000002e1007824 */ /* 0x000fe400078e00ff */
[----:B------:R-:W-:-:S03]  /*1ba0*/  IMAD.WIDE R14, R14, 0x2, R6 ;  /* 0x000000020e0e7825 */ /* 0x000fc600078e0206 */
[----:B------:R-:W-:Y:S01]  /*1bb0*/  @!PT LDS RZ, [RZ] ;  /* 0x00000000fffff984 */ /* 0x000fe20000000800 */
[----:B------:R1:W-:Y:S01]  /*1bc0*/  LDGSTS.E.BYPASS.LTC128B.128 [R0+0x12100], [R8.64], !P1 ;  /* 0x1210000008007fae */ /* 0x0003e2000c901d4c */
[--C-:B------:R-:W-:Y:S01]  /*1bd0*/  IMAD.WIDE R12, R3, 0x2, R6.reuse ;  /* 0x00000002030c7825 */ /* 0x100fe200078e0206 */
[----:B------:R-:W-:Y:S02]  /*1be0*/  ISETP.NE.AND P1, PT, R17, RZ, PT ;  /* 0x000000ff1100720c */ /* 0x000fe40003f25270 */
[----:B------:R1:W-:Y:S01]  /*1bf0*/  LDGSTS.E.BYPASS.LTC128B.128 [R0+0x16100], [R14.64], !P0 ;  /* 0x161000000e007fae */ /* 0x0003e2000c101d4c */
[----:B------:R-:W-:-:S03]  /*1c00*/  IMAD.WIDE R6, R16, 0x2, R6 ;  /* 0x0000000210067825 */ /* 0x000fc600078e0206 */
[----:B------:R1:W-:Y:S04]  /*1c10*/  LDGSTS.E.BYPASS.LTC128B.128 [R0+0x1a100], [R12.64], !P6 ;  /* 0x1a1000000c007fae */ /* 0x0003e8000f101d4c */
[----:B------:R1:W-:Y:S03]  /*1c20*/  LDGSTS.E.BYPASS.LTC128B.128 [R0+0x1e100], [R6.64], !P5 ;  /* 0x1e10000006007fae */ /* 0x0003e6000e901d4c */
.L_x_1590:
[----:B------:R-:W-:Y:S05]  /*1c30*/  BSYNC B0 ;  /* 0x0000000000007941 */ /* 0x000fea0003800000 */
.L_x_1589:
[----:B-1----:R-:W-:Y:S01]  /*1c40*/  IADD3 R0, R27, 0x60, RZ ;  /* 0x000000601b007810 */ /* 0x002fe20007ffe0ff */
[----:B------:R-:W-:Y:S01]  /*1c50*/  IMAD.MOV.U32 R13, RZ, RZ, c[0x0][0x1e0] ;  /* 0x00007800ff0d7624 */ /* 0x000fe200078e00ff */
[----:B----4-:R1:W4:Y:S01]  /*1c60*/  SHFL.IDX PT, R7, R24, 0x3, 0x181f ;  /* 0x00781f0018077f89 */ /* 0x01032200000e0000 */
[----:B------:R-:W-:Y:S01]  /*1c70*/  IMAD.MOV.U32 R17, RZ, RZ, 0x6 ;  /* 0x00000006ff117424 */ /* 0x000fe200078e00ff */
[----:B------:R-:W-:Y:S01]  /*1c80*/  ISETP.GE.AND P0, PT, R0, UR15, PT ;  /* 0x0000000f00007c0c */ /* 0x000fe2000bf06270 */
[----:B------:R-:W-:Y:S01]  /*1c90*/  BSSY B0, `(.L_x_1591) ;  /* 0x0000020000007945 */ /* 0x000fe20003800000 */
[----:B------:R1:W2:Y:S01]  /*1ca0*/  SHFL.IDX PT, R6, R26, 0x3, 0x181f ;  /* 0x00781f001a067f89 */ /* 0x0002a200000e0000 */
[----:B------:R-:W-:Y:S01]  /*1cb0*/  IADD3 R96, R185, -0x1, RZ ;  /* 0xffffffffb9607810 */ /* 0x000fe20007ffe0ff */
[C---:B------:R-:W-:Y:S01]  /*1cc0*/  IMAD.SHL.U32 R102, R13.reuse, 0x40, RZ ;  /* 0x000000400d667824 */ /* 0x040fe200078e00ff */
[----:B------:R-:W-:-:S08]  /*1cd0*/  SHF.L.U64.HI R101, R13, R17, c[0x0][0x1e4] ;  /* 0x000079000d657619 */ /* 0x000fd00000010211 */
[----:B------:R-:W-:Y:S05]  /*1ce0*/  @P0 BRA `(.L_x_1592) ;  /* 0x000001a000000947 */ /* 0x000fea0003800000 */
[----:B------:R-:W-:Y:S01]  /*1cf0*/  P2R R0, PR, RZ, 0x2 ;  /* 0x00000002ff007803 */ /* 0x000fe20000000000 */
[----:B------:R-:W-:Y:S01]  /*1d00*/  IMAD.SHL.U32 R12, R225, 0x2, RZ ;  /* 0x00000002e10c7824 */ /* 0x000fe200078e00ff */
[C---:B------:R-:W-:Y:S02]  /*1d10*/  ISETP.GE.AND P1, PT, R19.reuse, c[0x0][0x198], PT ;  /* 0x0000660013007a0c */ /* 0x040fe40003f26270 */
[C---:B--23--:R-:W-:Y:S02]  /*1d20*/  LEA R8, P0, R19.reuse, R6, 0x1 ;  /* 0x0000000613087211 */ /* 0x04cfe400078008ff */
[C---:B------:R-:W-:Y:S02]  /*1d30*/  IADD3 R3, R19.reuse, 0xc0, RZ ;  /* 0x000000c013037810 */ /* 0x040fe40007ffe0ff */
[----:B----4-:R-:W-:Y:S02]  /*1d40*/  LEA.HI.X R9, R19, R7, R11, 0x1, P0 ;  /* 0x0000000713097211 */ /* 0x010fe400000f0c0b */
[----:B------:R-:W-:-:S02]  /*1d50*/  SHF.R.S32.HI R10, RZ, 0x1f, R3 ;  /* 0x0000001fff0a7819 */ /* 0x000fc40000011403 */
[----:B------:R-:W-:Y:S02]  /*1d60*/  ISETP.NE.AND P0, PT, R25, RZ, PT ;  /* 0x000000ff1900720c */ /* 0x000fe40003f05270 */
[----:B------:R-:W-:Y:S01]  /*1d70*/  LEA.HI R3, R10, R3, RZ, 0x3 ;  /* 0x000000030a037211 */ /* 0x000fe200078f18ff */
[----:B------:R-:W-:Y:S01]  /*1d80*/  @!PT LDS RZ, [RZ] ;  /* 0x00000000fffff984 */ /* 0x000fe20000000800 */
[----:B------:R2:W-:Y:S01]  /*1d90*/  LDGSTS.E.BYPASS.LTC128B.128 [R12+0x13100], [R8.64], !P1 ;  /* 0x13100000080c7fae */ /* 0x0005e2000c901d4c */
[----:B------:R-:W-:Y:S02]  /*1da0*/  ISETP.NE.AND P1, PT, R0, RZ, PT ;  /* 0x000000ff0000720c */ /* 0x000fe40003f25270 */
[----:B------:R-:W-:Y:S02]  /*1db0*/  SHF.R.S32.HI R0, RZ, 0x1f, R18 ;  /* 0x0000001fff007819 */ /* 0x000fe40000011412 */
[----:B------:R-:W-:Y:S02]  /*1dc0*/  LOP3.LUT R3, R3, 0xfffffff8, RZ, 0xc0, !PT ;  /* 0xfffffff803037812 */ /* 0x000fe400078ec0ff */
[----:B------:R-:W-:-:S04]  /*1dd0*/  LEA.HI R0, R0, R18, RZ, 0x3 ;  /* 0x0000001200007211 */ /* 0x000fc800078f18ff */
[----:B------:R-:W-:-:S05]  /*1de0*/  LOP3.LUT R0, R0, 0xfffffff8, RZ, 0xc0, !PT ;  /* 0xfffffff800007812 */ /* 0x000fca00078ec0ff */
        /* <DEDUP_REMOVED lines=10> */
.L_x_1592:
[----:B------:R-:W-:Y:S05]  /*1e90*/  BSYNC B0 ;  /* 0x0000000000007941 */ /* 0x000fea0003800000 */
.L_x_1591:
[----:B------:R-:W-:Y:S01]  /*1ea0*/  IMAD.SHL.U32 R97, R96, 0x40, RZ ;  /* 0x0000004060617824 */ /* 0x000fe200078e00ff */
[----:B---3--:R-:W-:Y:S01]  /*1eb0*/  SHF.R.S32.HI R10, RZ, 0x1f, R96 ;  /* 0x0000001fff0a7819 */ /* 0x008fe20000011460 */
[----:B------:R-:W-:Y:S01]  /*1ec0*/  IMAD.MOV.U32 R106, RZ, RZ, R36 ;  /* 0x000000ffff6a7224 */ /* 0x000fe200078e0024 */
[----:B------:R-:W0:Y:S01]  /*1ed0*/  LDGDEPBAR ;  /* 0x00000000000079af */ /* 0x000e220000000000 */
[----:B------:R-:W-:Y:S01]  /*1ee0*/  IMAD.MOV.U32 R107, RZ, RZ, R37 ;  /* 0x000000ffff6b7224 */ /* 0x000fe200078e0025 */
[----:B------:R-:W-:Y:S01]  /*1ef0*/  IADD3 R0, -R97, c[0x0][0x1d0], -R22 ;  /* 0x0000740061007a10 */ /* 0x000fe20007ffe916 */
[----:B------:R-:W-:Y:S01]  /*1f00*/  IMAD R3, R101, R96, RZ ;  /* 0x0000006065037224 */ /* 0x000fe200078e02ff */
[----:B------:R-:W-:Y:S01]  /*1f10*/  SEL R16, RZ, 0x1, P4 ;  /* 0x00000001ff107807 */ /* 0x000fe20002000000 */
[----:B------:R-:W-:Y:S01]  /*1f20*/  IMAD.MOV.U32 R106, RZ, RZ, R34 ;  /* 0x000000ffff6a7224 */ /* 0x000fe200078e0022 */
[C---:B------:R-:W-:Y:S01]  /*1f30*/  ISETP.GE.AND P6, PT, R0.reuse, 0x1, PT ;  /* 0x000000010000780c */ /* 0x040fe20003fc6270 */
[----:B------:R-:W-:Y:S01]  /*1f40*/  IMAD.SHL.U32 R103, R13, 0x20, RZ ;  /* 0x000000200d677824 */ /* 0x000fe200078e00ff */
[----:B------:R-:W-:Y:S01]  /*1f50*/  ISETP.GE.AND P5, PT, R0, 0x21, PT ;  /* 0x000000210000780c */ /* 0x000fe20003fa6270 */
[-C--:B------:R-:W-:Y:S01]  /*1f60*/  IMAD R0, R10, R102.reuse, R3 ;  /* 0x000000660a007224 */ /* 0x080fe200078e0203 */
[----:B------:R-:W-:Y:S01]  /*1f70*/  SEL R15, RZ, 0x2, P3 ;  /* 0x00000002ff0f7807 */ /* 0x000fe20001800000 */
[----:B--2-4-:R-:W-:Y:S01]  /*1f80*/  IMAD.WIDE.U32 R6, R96, R102, R106 ;  /* 0x0000006660067225 */ /* 0x014fe200078e006a */
[----:B------:R-:W-:Y:S01]  /*1f90*/  SEL R14, RZ, 0x4, P2 ;  /* 0x00000004ff0e7807 */ /* 0x000fe20001000000 */
[----:B------:R-:W-:Y:S01]  /*1fa0*/  STL.64 [R1+0x20], R106 ;  /* 0x0000206a01007387 */ /* 0x000fe20000100a00 */
[----:B------:R-:W-:Y:S01]  /*1fb0*/  LEA.HI R99, R100, R156, RZ, 0x5 ;  /* 0x0000009c64637211 */ /* 0x000fe200078f28ff */
[----:B------:R-:W-:Y:S01]  /*1fc0*/  IMAD.IADD R0, R7, 0x1, R0 ;  /* 0x0000000107007824 */ /* 0x000fe200078e0200 */
[----:B------:R-:W-:Y:S01]  /*1fd0*/  IADD3 R14, R14, R15, R16 ;  /* 0x0000000f0e0e7210 */ /* 0x000fe20007ffe010 */
[----:B------:R-:W-:Y:S01]  /*1fe0*/  IMAD.MOV.U32 R3, RZ, RZ, 0x5 ;  /* 0x00000005ff037424 */ /* 0x000fe200078e00ff */
[----:B------:R-:W-:Y:S01]  /*1ff0*/  SHF.R.S32.HI R98, RZ, 0x5, R99 ;  /* 0x00000005ff627819 */ /* 0x000fe20000011463 */
[----:B------:R-:W-:Y:S01]  /*2000*/  IMAD.SHL.U32 R225, R225, 0x2, RZ ;  /* 0x00000002e1e17824 */ /* 0x000fe200078e00ff */
[----:B------:R-:W-:Y:S01]  /*2010*/  BAR.SYNC.DEFER_BLOCKING 0x0 ;  /* 0x0000000000007b1d */ /* 0x000fe20000010000 */
[----:B------:R-:W-:Y:S01]  /*2020*/  @P6 LEA R8, P0, R6, c[0x0][0x1c8], 0x1 ;  /* 0x0000720006086a11 */ /* 0x000fe200078008ff */
[----:B------:R-:W-:Y:S01]  /*2030*/  IMAD.SHL.U32 R11, R28, 0x40, RZ ;  /* 0x000000401c0b7824 */ /* 0x000fe200078e00ff */
[----:B------:R-:W-:Y:S01]  /*2040*/  SHF.L.U64.HI R104, R13, R3, c[0x0][0x1e4] ;  /* 0x000079000d687619 */ /* 0x000fe20000010203 */
[----:B------:R-:W-:Y:S01]  /*2050*/  IMAD R3, R10, c[0x0][0x208], RZ ;  /* 0x000082000a037a24 */ /* 0x000fe200078e02ff */
[----:B------:R-:W-:Y:S01]  /*2060*/  @P6 LEA.HI.X R9, R6, c[0x0][0x1cc], R0, 0x1, P0 ;  /* 0x0000730006096a11 */ /* 0x000fe200000f0c00 */
[----:B------:R-:W-:Y:S01]  /*2070*/  IMAD.SHL.U32 R13, R22, 0x8, RZ ;  /* 0x00000008160d7824 */ /* 0x000fe200078e00ff */
[----:B------:R-:W-:Y:S01]  /*2080*/  @P5 IADD3 R7, P0, R103, R6, RZ ;  /* 0x0000000667075210 */ /* 0x000fe20007f1e0ff */
[----:B------:R-:W-:Y:S01]  /*2090*/  IMAD R3, R96, c[0x0][0x20c], R3 ;  /* 0x0000830060037a24 */ /* 0x000fe200078e0203 */
[----:B------:R-:W-:Y:S01]  /*20a0*/  P2R R19, PR, RZ, 0x8 ;  /* 0x00000008ff137803 */ /* 0x000fe20000000000 */
[----:B------:R-:W-:-:S02]  /*20b0*/  ULDC UR6, c[0x0][0x324] ;  /* 0x0000c90000067ab9 */ /* 0x000fc40000000800 */
[----:B------:R-:W-:Y:S01]  /*20c0*/  @P5 IMAD.X R0, R104, 0x1, R0, P0 ;  /* 0x0000000168005824 */ /* 0x000fe200000e0600 */
[----:B------:R-:W-:Y:S01]  /*20d0*/  @P5 LEA R6, P0, R7, c[0x0][0x1c8], 0x1 ;  /* 0x0000720007065a11 */ /* 0x000fe200078008ff */
[----:B------:R-:W-:-:S03]  /*20e0*/  ULOP3.LUT UR6, URZ, UR6, URZ, 0x33, !UPT ;  /* 0x000000063f067292 */ /* 0x000fc6000f8e333f */
[----:B------:R-:W-:Y:S02]  /*20f0*/  @P5 LEA.HI.X R7, R7, c[0x0][0x1cc], R0, 0x1, P0 ;  /* 0x0000730007075a11 */ /* 0x000fe400000f0c00 */
[----:B------:R-:W-:Y:S01]  /*2100*/  LOP3.LUT R0, R11, 0x1c0, RZ, 0xc0, !PT ;  /* 0x000001c00b007812 */ /* 0x000fe200078ec0ff */
[----:B------:R-:W-:-:S03]  /*2110*/  IMAD.WIDE.U32 R10, R96, c[0x0][0x208], RZ ;  /* 0x00008200600a7a25 */ /* 0x000fc600078e00ff */
[----:B------:R-:W-:Y:S01]  /*2120*/  LOP3.LUT R13, R0, 0x8, R13, 0xf8, !PT ;  /* 0x00000008000d7812 */ /* 0x000fe200078ef80d */
[----:B------:R-:W-:Y:S01]  /*2130*/  @!PT LDS RZ, [RZ] ;  /* 0x00000000fffff984 */ /* 0x000fe20000000800 */
[----:B------:R-:W-:Y:S01]  /*2140*/  @!PT LDS RZ, [RZ] ;  /* 0x00000000fffff984 */ /* 0x000fe20000000800 */
[----:B------:R-:W-:Y:S01]  /*2150*/  @!PT LDS RZ, [RZ] ;  /* 0x00000000fffff984 */ /* 0x000fe20000000800 */
[----:B------:R2:W-:Y:S01]  /*2160*/  @P6 LDGSTS.E.BYPASS.LTC128B.128 [R225+0x8100], [R8.64], !P4 ;  /* 0x0810000008e16fae */ /* 0x0005e2000e101d4c */
[----:B------:R-:W-:Y:S01]  /*2170*/  SHF.R.U32.HI R0, RZ, 0x3, R0 ;  /* 0x00000003ff007819 */ /* 0x000fe20000011600 */
[----:B------:R-:W-:Y:S01]  /*2180*/  IMAD.IADD R3, R11, 0x1, R3 ;  /* 0x000000010b037824 */ /* 0x000fe200078e0203 */
[C---:B------:R-:W-:Y:S01]  /*2190*/  LEA R12, P0, R10.reuse, R32, 0x6 ;  /* 0x000000200a0c7211 */ /* 0x040fe200078030ff */
[----:B------:R2:W-:Y:S01]  /*21a0*/  @P6 LDGSTS.E.BYPASS.LTC128B.128 [R225+0xa100], [R8.64+0x80], !P3 ;  /* 0x0a10008008e16fae */ /* 0x0005e2000d901d4c */
[----:B------:R-:W-:Y:S02]  /*21b0*/  LOP3.LUT R0, R13, R0, RZ, 0x3c, !PT ;  /* 0x000000000d007212 */ /* 0x000fe400078e3cff */
[----:B------:R-:W-:Y:S01]  /*21c0*/  LEA.HI.X R10, R10, R31, R3, 0x6, P0 ;  /* 0x0000001f0a0a7211 */ /* 0x000fe200000f3403 */
[----:B------:R2:W-:Y:S01]  /*21d0*/  @P6 LDGSTS.E.BYPASS.LTC128B.128 [R225+0xc100], [R8.64+0x100], !P2 ;  /* 0x0c10010008e16fae */ /* 0x0005e2000d101d4c */
[----:B------:R-:W-:Y:S01]  /*21e0*/  SEL R3, RZ, 0x8, P1 ;  /* 0x00000008ff037807 */ /* 0x000fe20000800000 */
[----:B------:R-:W-:-:S02]  /*21f0*/  IMAD R0, R29, 0x200, R0 ;  /* 0x000002001d007824 */ /* 0x000fc400078e0200 */
[----:B------:R2:W-:Y:S02]  /*2200*/  @P6 LDGSTS.E.BYPASS.LTC128B.128 [R225+0xe100], [R8.64+0x180], !P1 ;  /* 0x0e10018008e16fae */ /* 0x0005e4000c901d4c */
[----:B------:R-:W-:Y:S02]  /*2210*/  IMAD.IADD R18, R14, 0x1, R3 ;  /* 0x000000010e127824 */ /* 0x000fe400078e0203 */
[----:B------:R3:W-:Y:S01]  /*2220*/  @P5 LDGSTS.E.BYPASS.LTC128B.128 [R225+0x9100], [R6.64], !P4 ;  /* 0x0910000006e15fae */ /* 0x0007e2000e101d4c */
[----:B------:R-:W-:Y:S02]  /*2230*/  IMAD.SHL.U32 R196, R0, 0x2, RZ ;  /* 0x0000000200c47824 */ /* 0x000fe400078e00ff */
[----:B------:R-:W-:Y:S01]  /*2240*/  IMAD.MOV.U32 R3, RZ, RZ, c[0x0][0x208] ;  /* 0x00008200ff037624 */ /* 0x000fe200078e00ff */
[----:B------:R3:W-:Y:S01]  /*2250*/  @P5 LDGSTS.E.BYPASS.LTC128B.128 [R225+0xb100], [R6.64+0x80], !P3 ;  /* 0x0b10008006e15fae */ /* 0x0007e2000d901d4c */
[----:B------:R-:W-:Y:S02]  /*2260*/  LOP3.LUT P6, RZ, R18, 0x2, RZ, 0xc0, !PT ;  /* 0x0000000212ff7812 */ /* 0x000fe400078cc0ff */
[----:B------:R-:W-:Y:S01]  /*2270*/  IMAD.SHL.U32 R15, R3, 0x40, RZ ;  /* 0x00000040030f7824 */ /* 0x000fe200078e00ff */
[----:B------:R3:W-:Y:S01]  /*2280*/  @P5 LDGSTS.E.BYPASS.LTC128B.128 [R225+0xd100], [R6.64+0x100], !P2 ;  /* 0x0d10010006e15fae */ /* 0x0007e2000d101d4c */
[----:B------:R-:W-:-:S02]  /*2290*/  IADD3 R0, R196, 0x8100, RZ ;  /* 0x00008100c4007810 */ /* 0x000fc40007ffe0ff */
[----:B------:R-:W-:Y:S01]  /*22a0*/  SHF.L.U64.HI R13, R3, R17, c[0x0][0x20c] ;  /* 0x00008300030d7619 */ /* 0x000fe20000010211 */
[----:B------:R3:W-:Y:S01]  /*22b0*/  @P5 LDGSTS.E.BYPASS.LTC128B.128 [R225+0xf100], [R6.64+0x180], !P1 ;  /* 0x0f10018006e15fae */ /* 0x0007e2000c901d4c */
[----:B------:R-:W-:Y:S02]  /*22c0*/  LOP3.LUT P5, RZ, R28, 0x2, RZ, 0xc0, !PT ;  /* 0x000000021cff7812 */ /* 0x000fe400078ac0ff */
[----:B------:R-:W-:Y:S01]  /*22d0*/  IADD3 R3, -R22, c[0x0][0x1d0], -R97 ;  /* 0x0000740016037a10 */ /* 0x000fe20007ffe961 */
[----:B------:R-:W0:Y:S01]  /*22e0*/  LDGDEPBAR ;  /* 0x00000000000079af */ /* 0x000e220000000000 */
[----:B------:R-:W-:-:S09]  /*22f0*/  IADD3 R207, R196, 0x8120, RZ ;  /* 0x00008120c4cf7810 */ /* 0x000fd20007ffe0ff */
[----:B------:R-:W-:Y:S01]  /*2300*/  @P5 IADD3 R207, R0, -0x20, RZ ;  /* 0xffffffe000cf5810 */ /* 0x000fe20007ffe0ff */
[----:B------:R-:W-:Y:S01]  /*2310*/  IMAD R0, R98, 0x400, R5 ;  /* 0x0000040062007824 */ /* 0x000fe200078e0205 */
[----:B------:R-:W-:Y:S02]  /*2320*/  ISETP.LT.OR P5, PT, R3, 0x1, P4 ;  /* 0x000000010300780c */ /* 0x000fe400027a1670 */
[C---:B------:R-:W-:Y:S01]  /*2330*/  IADD3 R222, R207.reuse, 0x800, RZ ;  /* 0x00000800cfde7810 */ /* 0x040fe20007ffe0ff */
[----:B------:R-:W-:Y:S01]  /*2340*/  IMAD.SHL.U32 R203, R0, 0x2, RZ ;  /* 0x0000000200cb7824 */ /* 0x000fe200078e00ff */
[C---:B------:R-:W-:Y:S01]  /*2350*/  IADD3 R221, R207.reuse, 0x1000, RZ ;  /* 0x00001000cfdd7810 */ /* 0x040fe20007ffe0ff */
[----:B------:R-:W-:Y:S01]  /*2360*/  IMAD.MOV.U32 R0, RZ, RZ, 0x40 ;  /* 0x00000040ff007424 */ /* 0x000fe200078e00ff */
[C---:B------:R-:W-:Y:S01]  /*2370*/  IADD3 R220, R207.reuse, 0x1800, RZ ;  /* 0x00001800cfdc7810 */ /* 0x040fe20007ffe0ff */
[--C-:B------:R-:W-:Y:S01]  /*2380*/  IMAD R204, R4, 0x2, R203.reuse ;  /* 0x0000000204cc7824 */ /* 0x100fe200078e02cb */
[C---:B------:R-:W-:Y:S01]  /*2390*/  IADD3 R219, R207.reuse, 0x2000, RZ ;  /* 0x00002000cfdb7810 */ /* 0x040fe20007ffe0ff */
[C---:B------:R-:W-:Y:S01]  /*23a0*/  IMAD R206, R2.reuse, 0x2, R203 ;  /* 0x0000000202ce7824 */ /* 0x040fe200078e02cb */
[----:B------:R-:W-:Y:S01]  /*23b0*/  IADD3 R218, R207, 0x2800, RZ ;  /* 0x00002800cfda7810 */ /* 0x000fe20007ffe0ff */
[----:B------:R-:W-:Y:S01]  /*23c0*/  IMAD R205, R2, 0x2, R204 ;  /* 0x0000000202cd7824 */ /* 0x000fe200078e02cc */
[----:B------:R-:W-:-:S04]  /*23d0*/  DEPBAR.LE SB0, 0x1 ;  /* 0x000080400000791a */ /* 0x000fc80000000000 */
[----:B------:R-:W-:-:S04]  /*23e0*/  DEPBAR.LE SB0, 0x0 ;  /* 0x000080000000791a */ /* 0x000fc80000000000 */
[----:B------:R-:W-:Y:S01]  /*23f0*/  BAR.SYNC.DEFER_BLOCKING 0x0 ;  /* 0x0000000000007b1d */ /* 0x000fe20000010000 */
[C---:B---3--:R-:W-:Y:S02]  /*2400*/  LEA R6, P0, R12.reuse, c[0x0][0x1f8], 0x1 ;  /* 0x00007e000c067a11 */ /* 0x048fe400078008ff */
[----:B------:R-:W-:Y:S02]  /*2410*/  IADD3 R217, R207, 0x3000, RZ ;  /* 0x00003000cfd97810 */ /* 0x000fe40007ffe0ff */
[----:B------:R-:W-:Y:S02]  /*2420*/  LEA.HI.X R7, R12, c[0x0][0x1fc], R10, 0x1, P0 ;  /* 0x00007f000c077a11 */ /* 0x000fe400000f0c0a */
[----:B------:R-:W-:Y:S02]  /*2430*/  IADD3 R16, P0, R15, R6, RZ ;  /* 0x000000060f107210 */ /* 0x000fe40007f1e0ff */
[C---:B------:R-:W-:Y:S02]  /*2440*/  IADD3 R216, R207.reuse, 0x3800, RZ ;  /* 0x00003800cfd87810 */ /* 0x040fe40007ffe0ff */
[----:B------:R-:W-:Y:S01]  /*2450*/  IADD3 R215, R207, 0x4000, RZ ;  /* 0x00004000cfd77810 */ /* 0x000fe20007ffe0ff */
[----:B------:R-:W-:Y:S01]  /*2460*/  IMAD.X R17, R13, 0x1, R7, P0 ;  /* 0x000000010d117824 */ /* 0x000fe200000e0607 */
[----:B------:R-:W-:-:S02]  /*2470*/  ISETP.LT.OR P0, PT, R3, 0x1, !P6 ;  /* 0x000000010300780c */ /* 0x000fc40007701670 */
[----:B------:R-:W-:Y:S02]  /*2480*/  ISETP.LT.OR P6, PT, R3, 0x21, !P6 ;  /* 0x000000210300780c */ /* 0x000fe400077c1670 */
[C---:B------:R-:W-:Y:S02]  /*2490*/  IADD3 R214, R207.reuse, 0x4800, RZ ;  /* 0x00004800cfd67810 */ /* 0x040fe40007ffe0ff */
[C---:B------:R-:W-:Y:S02]  /*24a0*/  IADD3 R213, R207.reuse, 0x5000, RZ ;  /* 0x00005000cfd57810 */ /* 0x040fe40007ffe0ff */
[C---:B------:R-:W-:Y:S02]  /*24b0*/  IADD3 R212, R207.reuse, 0x5800, RZ ;  /* 0x00005800cfd47810 */ /* 0x040fe40007ffe0ff */
[C---:B------:R-:W-:Y:S01]  /*24c0*/  IADD3 R211, R207.reuse, 0x6000, RZ ;  /* 0x00006000cfd37810 */ /* 0x040fe20007ffe0ff */
[----:B-1----:R-:W-:Y:S01]  /*24d0*/  LDSM.16.M88.4 R24, [R196+0x8100] ;  /* 0x00810000c418783b */ /* 0x002fe20000000200 */
[----:B------:R-:W-:-:S02]  /*24e0*/  IADD3 R210, R207, 0x6800, RZ ;  /* 0x00006800cfd27810 */ /* 0x000fc40007ffe0ff */
[C---:B------:R-:W-:Y:S01]  /*24f0*/  IADD3 R209, R207.reuse, 0x7000, RZ ;  /* 0x00007000cfd17810 */ /* 0x040fe20007ffe0ff */
[----:B------:R-:W-:Y:S01]  /*2500*/  LDSM.16.M88.4 R20, [R196+0x8900] ;  /* 0x00890000c414783b */ /* 0x000fe20000000200 */
[----:B------:R-:W-:-:S03]  /*2510*/  IADD3 R208, R207, 0x7800, RZ ;  /* 0x00007800cfd07810 */ /* 0x000fc60007ffe0ff */
[----:B------:R-:W-:Y:S04]  /*2520*/  LDSM.16.M88.4 R36, [R196+0x9100] ;  /* 0x00910000c424783b */ /* 0x000fe80000000200 */
[----:B------:R-:W-:Y:S04]  /*2530*/  LDSM.16.M88.4 R48, [R196+0x9900] ;  /* 0x00990000c430783b */ /* 0x000fe80000000200 */
[----:B------:R-:W-:Y:S04]  /*2540*/  LDSM.16.M88.4 R44, [R207] ;  /* 0x00000000cf2c783b */ /* 0x000fe80000000200 */
[----:B------:R-:W-:Y:S04]  /*2550*/  LDSM.16.M88.4 R60, [R207+0x800] ;  /* 0x00080000cf3c783b */ /* 0x000fe80000000200 */
[----:B------:R-:W-:Y:S04]  /*2560*/  LDSM.16.M88.4 R64, [R207+0x1000] ;  /* 0x00100000cf40783b */ /* 0x000fe80000000200 */
[----:B------:R-:W-:Y:S04]  /*2570*/  LDSM.16.M88.4 R68, [R207+0x1800] ;  /* 0x00180000cf44783b */ /* 0x000fe80000000200 */
[----:B------:R-:W1:Y:S04]  /*2580*/  LDSM.16.M88.4 R12, [R203+0x10100] ;  /* 0x01010000cb0c783b */ /* 0x000e680000000200 */
[----:B--2---:R-:W2:Y:S04]  /*2590*/  LDSM.16.M88.4 R8, [R204+0x10100] ;  /* 0x01010000cc08783b */ /* 0x004ea80000000200 */
[----:B------:R-:W-:Y:S01]  /*25a0*/  @!PT LDS RZ, [RZ] ;  /* 0x00000000fffff984 */ /* 0x000fe20000000800 */
[----:B------:R-:W-:Y:S01]  /*25b0*/  @!PT LDS RZ, [RZ] ;  /* 0x00000000fffff984 */ /* 0x000fe20000000800 */
[----:B------:R-:W-:Y:S01]  /*25c0*/  @!PT LDS RZ, [RZ] ;  /* 0x00000000fffff984 */ /* 0x000fe20000000800 */
[----:B------:R3:W-:Y:S01]  /*25d0*/  LDGSTS.E.BYPASS.LTC128B.128 [R225+0x100], [R6.64], !P5 ;  /* 0x0010000006e17fae */ /* 0x0007e2000e901d4c */
[----:B------:R-:W-:-:S03]  /*25e0*/  LOP3.LUT P5, RZ, R18, 0x4, RZ, 0xc0, !PT ;  /* 0x0000000412ff7812 */ /* 0x000fc600078ac0ff */
[----:B------:R3:W-:Y:S01]  /*25f0*/  LDGSTS.E.BYPASS.LTC128B.128 [R225+0x2100], [R6.64+0x80], !P0 ;  /* 0x0210008006e17fae */ /* 0x0007e2000c101d4c */
[C---:B------:R-:W-:Y:S02]  /*2600*/  ISETP.LT.OR P0, PT, R3.reuse, 0x1, !P5 ;  /* 0x000000010300780c */ /* 0x040fe40006f01670 */
[----:B------:R-:W-:-:S11]  /*2610*/  ISETP.LT.OR P5, PT, R3, 0x21, !P5 ;  /* 0x000000210300780c */ /* 0x000fd60006fa1670 */
[----:B------:R3:W-:Y:S01]  /*2620*/  LDGSTS.E.BYPASS.LTC128B.128 [R225+0x4100], [R6.64+0x100], !P0 ;  /* 0x0410010006e17fae */ /* 0x0007e2000c101d4c */
[----:B------:R-:W-:-:S04]  /*2630*/  LOP3.LUT P0, RZ, R28, 0x4, RZ, 0xc0, !PT ;  /* 0x000000041cff7812 */ /* 0x000fc8000780c0ff */
[----:B------:R-:W-:Y:S02]  /*2640*/  SEL R0, R0, 0xffffffc0, !P0 ;  /* 0xffffffc000007807 */ /* 0x000fe40004000000 */
[----:B------:R-:W-:-:S03]  /*2650*/  LOP3.LUT P0, RZ, R18, 0x8, RZ, 0xc0, !PT ;  /* 0x0000000812ff7812 */ /* 0x000fc6000780c0ff */
[----:B------:R-:W-:Y:S01]  /*2660*/  IMAD.IADD R202, R196, 0x1, R0 ;  /* 0x00000001c4ca7824 */ /* 0x000fe200078e0200 */
[C---:B------:R-:W-:Y:S01]  /*2670*/  ISETP.LT.OR P3, PT, R3.reuse, 0x1, !P0 ;  /* 0x000000010300780c */ /* 0x040fe20004761670 */
[----:B------:R-:W-:Y:S01]  /*2680*/  IMAD.IADD R201, R0, 0x1, R207 ;  /* 0x0000000100c97824 */ /* 0x000fe200078e02cf */
[C---:B------:R-:W-:Y:S01]  /*2690*/  ISETP.LT.OR P0, PT, R3.reuse, 0x21, !P0 ;  /* 0x000000210300780c */ /* 0x040fe20004701670 */
[C---:B-1----:R-:W-:Y:S08]  /*26a0*/  HMMA.16816.F32 R40, R12.reuse, R24, RZ ;  /* 0x000000180c28723c */ /* 0x042ff000000018ff */
[----:B------:R-:W-:Y:S02]  /*26b0*/  HMMA.16816.F32 R32, R12, R26, RZ ;  /* 0x0000001a0c20723c */ /* 0x000fe400000018ff */
[----:B------:R3:W-:Y:S01]  /*26c0*/  LDGSTS.E.BYPASS.LTC128B.128 [R225+0x6100], [R6.64+0x180], !P3 ;  /* 0x0610018006e17fae */ /* 0x0007e2000d901d4c */
[----:B------:R-:W-:-:S05]  /*26d0*/  ISETP.LT.OR P3, PT, R3, 0x21, P4 ;  /* 0x000000210300780c */ /* 0x000fca0002761670 */
[C---:B------:R-:W-:Y:S08]  /*26e0*/  HMMA.16816.F32 R28, R12.reuse, R20, RZ ;  /* 0x000000140c1c723c */ /* 0x040ff000000018ff */
[----:B------:R1:W-:Y:S01]  /*26f0*/  LDGSTS.E.BYPASS.LTC128B.128 [R225+0x1100], [R16.64], !P3 ;  /* 0x0110000010e17fae */ /* 0x0003e2000d901d4c */
[----:B------:R-:W-:Y:S01]  /*2700*/  ISETP.NE.AND P3, PT, R19, RZ, PT ;  /* 0x000000ff1300720c */ /* 0x000fe20003f65270 */
[----:B------:R-:W-:Y:S02]  /*2710*/  HMMA.16816.F32 R24, R12, R22, RZ ;  /* 0x000000160c18723c */ /* 0x000fe400000018ff */
[----:B------:R1:W-:Y:S01]  /*2720*/  LDGSTS.E.BYPASS.LTC128B.128 [R225+0x3100], [R16.64+0x80], !P6 ;  /* 0x0310008010e17fae */ /* 0x0003e2000f101d4c */
[----:B------:R-:W-:-:S03]  /*2730*/  ISETP.GT.AND P6, PT, R96, R233, PT ;  /* 0x000000e96000720c */ /* 0x000fc60003fc4270 */
[----:B------:R1:W-:Y:S01]  /*2740*/  LDGSTS.E.BYPASS.LTC128B.128 [R225+0x5100], [R16.64+0x100], !P5 ;  /* 0x0510010010e17fae */ /* 0x0003e2000e901d4c */
[----:B------:R-:W-:Y:S01]  /*2750*/  PLOP3.LUT P5, PT, PT, PT, UP2, 0x80, 0x0 ;  /* 0x000000000000781c */ /* 0x000fe20003faf028 */
[----:B------:R-:W-:Y:S02]  /*2760*/  HMMA.16816.F32 R20, R12, R36, RZ ;  /* 0x000000240c14723c */ /* 0x000fe400000018ff */
[----:B------:R1:W-:Y:S01]  /*2770*/  LDGSTS.E.BYPASS.LTC128B.128 [R225+0x7100], [R16.64+0x180], !P0 ;  /* 0x0710018010e17fae */ /* 0x0003e2000c101d4c */
[----:B---3--:R-:W-:-:S03]  /*2780*/  LEA.HI R7, R100, R156, RZ, 0x2 ;  /* 0x0000009c64077211 */ /* 0x008fc600078f10ff */
[----:B------:R-:W-:Y:S02]  /*2790*/  LDSM.16.M88.4 R76, [R202+0x8100] ;  /* 0x00810000ca4c783b */ /* 0x000fe40000000200 */
[C---:B------:R-:W-:Y:S01]  /*27a0*/  HMMA.16816.F32 R52, R12.reuse, R38, RZ ;  /* 0x000000260c34723c */ /* 0x040fe200000018ff */
[----:B------:R-:W-:Y:S01]  /*27b0*/  @P6 IADD3 R0, R185, -0x2, RZ ;  /* 0xfffffffeb9006810 */ /* 0x000fe20007ffe0ff */
[----:B------:R-:W-:Y:S03]  /*27c0*/  LDSM.16.M88.4 R72, [R202+0x9900] ;  /* 0x00990000ca48783b */ /* 0x000fe60000000200 */
[----:B------:R-:W-:Y:S01]  /*27d0*/  @P6 SHF.R.S32.HI R6, RZ, 0x1f, R0 ;  /* 0x0000001fff066819 */ /* 0x000fe20000011400 */
[----:B------:R-:W-:Y:S01]  /*27e0*/  LDSM.16.M88.4 R88, [R201+0x1000] ;  /* 0x00100000c958783b */ /* 0x000fe20000000200 */
[----:B------:R-:W-:Y:S01]  /*27f0*/  @P6 IMAD R3, R101, R0, RZ ;  /* 0x0000000065036224 */ /* 0x000fe200078e02ff */
[----:B------:R-:W-:Y:S02]  /*2800*/  HMMA.16816.F32 R36, R12, R48, RZ ;  /* 0x000000300c24723c */ /* 0x000fe400000018ff */
[----:B------:R-:W-:Y:S01]  /*2810*/  LDSM.16.M88.4 R84, [R196+0xa100] ;  /* 0x00a10000c454783b */ /* 0x000fe20000000200 */
[----:B------:R-:W-:-:S03]  /*2820*/  @P6 IMAD R3, R6, R102, R3 ;  /* 0x0000006606036224 */ /* 0x000fc600078e0203 */
[----:B------:R-:W-:Y:S02]  /*2830*/  LDSM.16.M88.4 R80, [R196+0xa900] ;  /* 0x00a90000c450783b */ /* 0x000fe40000000200 */
[----:B------:R-:W-:Y:S02]  /*2840*/  HMMA.16816.F32 R56, R12, R50, RZ ;  /* 0x000000320c38723c */ /* 0x000fe400000018ff */
[----:B------:R-:W-:Y:S04]  /*2850*/  LDSM.16.M88.4 R92, [R196+0xe100] ;  /* 0x00e10000c45c783b */ /* 0x000fe80000000200 */
[----:B-1----:R-:W1:Y:S02]  /*2860*/  LDSM.16.M88.4 R16, [R206+0x10100] ;  /* 0x01010000ce10783b */ /* 0x002e640000000200 */
[C---:B--2---:R-:W-:Y:S02]  /*2870*/  HMMA.16816.F32 R12, R8.reuse, R44, R40 ;  /* 0x0000002c080c723c */ /* 0x044fe40000001828 */
[----:B------:R-:W0:Y:S06]  /*2880*/  LDGDEPBAR ;  /* 0x00000000000079af */ /* 0x000e2c0000000000 */
[C---:B------:R-:W-:Y:S01]  /*2890*/  HMMA.16816.F32 R48, R8.reuse, R46, R32 ;  /* 0x0000002e0830723c */ /* 0x040fe20000001820 */
[----:B------:R-:W2:Y:S07]  /*28a0*/  LDSM.16.M88.4 R32, [R202+0x8900] ;  /* 0x00890000ca20783b */ /* 0x000eae0000000200 */
[C---:B------:R-:W-:Y:S01]  /*28b0*/  HMMA.16816.F32 R44, R8.reuse, R60, R28 ;  /* 0x0000003c082c723c */ /* 0x040fe2000000181c */
[----:B------:R-:W3:Y:S07]  /*28c0*/  LDSM.16.M88.4 R28, [R202+0x9100] ;  /* 0x00910000ca1c783b */ /* 0x000eee0000000200 */
[C---:B------:R-:W-:Y:S08]  /*28d0*/  HMMA.16816.F32 R40, R8.reuse, R62, R24 ;  /* 0x0000003e0828723c */ /* 0x040ff00000001818 */
[C---:B------:R-:W-:Y:S08]  /*28e0*/  HMMA.16816.F32 R24, R8.reuse, R64, R20 ;  /* 0x000000400818723c */ /* 0x040ff00000001814 */
[C---:B------:R-:W-:Y:S08]  /*28f0*/  HMMA.16816.F32 R20, R8.reuse, R66, R52 ;  /* 0x000000420814723c */ /* 0x040ff00000001834 */
[C---:B------:R-:W-:Y:S08]  /*2900*/  HMMA.16816.F32 R36, R8.reuse, R68, R36 ;  /* 0x000000440824723c */ /* 0x040ff00000001824 */
[----:B------:R-:W-:Y:S01]  /*2910*/  HMMA.16816.F32 R64, R8, R70, R56 ;  /* 0x000000460840723c */ /* 0x000fe20000001838 */
[----:B------:R-:W-:Y:S04]  /*2920*/  LDSM.16.M88.4 R68, [R201] ;  /* 0x00000000c944783b */ /* 0x000fe80000000200 */
[----:B------:R-:W-:Y:S03]  /*2930*/  LDSM.16.M88.4 R8, [R203+0x14100] ;  /* 0x01410000cb08783b */ /* 0x000fe60000000200 */
[C---:B-1----:R-:W-:Y:S01]  /*2940*/  HMMA.16816.F32 R60, R16.reuse, R76, R12 ;  /* 0x0000004c103c723c */ /* 0x042fe2000000180c */
[----:B------:R-:W1:Y:S07]  /*2950*/  LDSM.16.M88.4 R12, [R205+0x10100] ;  /* 0x01010000cd0c783b */ /* 0x000e6e0000000200 */
[C---:B------:R-:W-:Y:S01]  /*2960*/  HMMA.16816.F32 R56, R16.reuse, R78, R48 ;  /* 0x0000004e1038723c */ /* 0x040fe20000001830 */
[----:B------:R-:W4:Y:S07]  /*2970*/  LDSM.16.M88.4 R76, [R201+0x800] ;  /* 0x00080000c94c783b */ /* 0x000f2e0000000200 */
[C---:B--2---:R-:W-:Y:S08]  /*2980*/  HMMA.16816.F32 R48, R16.reuse, R32, R44 ;  /* 0x000000201030723c */ /* 0x044ff0000000182c */
[C---:B------:R-:W-:Y:S08]  /*2990*/  HMMA.16816.F32 R52, R16.reuse, R34, R40 ;  /* 0x000000221034723c */ /* 0x040ff00000001828 */
[C---:B------:R-:W-:Y:S01]  /*29a0*/  HMMA.16816.F32 R32, R16.reuse, R72, R36 ;  /* 0x000000481020723c */ /* 0x040fe20000001824 */
[----:B------:R-:W2:Y:S07]  /*29b0*/  LDSM.16.M88.4 R36, [R201+0x1800] ;  /* 0x00180000c924783b */ /* 0x000eae0000000200 */
[C---:B---3--:R-:W-:Y:S08]  /*29c0*/  HMMA.16816.F32 R44, R16.reuse, R28, R24 ;  /* 0x0000001c102c723c */ /* 0x048ff00000001818 */
[C---:B------:R-:W-:Y:S08]  /*29d0*/  HMMA.16816.F32 R24, R16.reuse, R30, R20 ;  /* 0x0000001e1018723c */ /* 0x040ff00000001814 */
[----:B------:R-:W-:Y:S01]  /*29e0*/  HMMA.16816.F32 R20, R16, R74, R64 ;  /* 0x0000004a1014723c */ /* 0x000fe20000001840 */
[----:B------:R-:W3:Y:S04]  /*29f0*/  LDSM.16.M88.4 R72, [R196+0xb100] ;  /* 0x00b10000c448783b */ /* 0x000ee80000000200 */
[----:B------:R-:W5:Y:S03]  /*2a00*/  LDSM.16.M88.4 R64, [R196+0xb900] ;  /* 0x00b90000c440783b */ /* 0x000f660000000200 */
[C---:B-1----:R-:W-:Y:S01]  /*2a10*/  HMMA.16816.F32 R28, R12.reuse, R68, R60 ;  /* 0x000000440c1c723c */ /* 0x042fe2000000183c */
[----:B------:R-:W-:Y:S04]  /*2a20*/  LDSM.16.M88.4 R16, [R204+0x14100] ;  /* 0x01410000cc10783b */ /* 0x000fe80000000200 */
[----:B------:R-:W-:Y:S03]  /*2a30*/  LDSM.16.M88.4 R60, [R207+0x3000] ;  /* 0x00300000cf3c783b */ /* 0x000fe60000000200 */
[C---:B------:R-:W-:Y:S08]  /*2a40*/  HMMA.16816.F32 R40, R12.reuse, R70, R56 ;  /* 0x000000460c28723c */ /* 0x040ff00000001838 */
[C---:B----4-:R-:W-:Y:S08]  /*2a50*/  HMMA.16816.F32 R48, R12.reuse, R76, R48 ;  /* 0x0000004c0c30723c */ /* 0x050ff00000001830 */
[C---:B------:R-:W-:Y:S01]  /*2a60*/  HMMA.16816.F32 R52, R12.reuse, R78, R52 ;  /* 0x0000004e0c34723c */ /* 0x040fe20000001834 */
[----:B------:R-:W1:Y:S07]  /*2a70*/  LDSM.16.M88.4 R76, [R207+0x2000] ;  /* 0x00200000cf4c783b */ /* 0x000e6e0000000200 */
[C---:B------:R-:W-:Y:S08]  /*2a80*/  HMMA.16816.F32 R56, R12.reuse, R88, R44 ;  /* 0x000000580c38723c */ /* 0x040ff0000000182c */
[C---:B------:R-:W-:Y:S01]  /*2a90*/  HMMA.16816.F32 R68, R12.reuse, R90, R24 ;  /* 0x0000005a0c44723c */ /* 0x040fe20000001818 */
[----:B------:R-:W-:Y:S07]  /*2aa0*/  LDSM.16.M88.4 R88, [R202+0xb900] ;  /* 0x00b90000ca58783b */ /* 0x000fee0000000200 */
[C---:B--2---:R-:W-:Y:S01]  /*2ab0*/  HMMA.16816.F32 R44, R12.reuse, R36, R32 ;  /* 0x000000240c2c723c */ /* 0x044fe20000001820 */
[----:B------:R-:W2:Y:S07]  /*2ac0*/  LDSM.16.M88.4 R32, [R207+0x2800] ;  /* 0x00280000cf20783b */ /* 0x000eae0000000200 */
[----:B------:R-:W-:Y:S08]  /*2ad0*/  HMMA.16816.F32 R20, R12, R38, R20 ;  /* 0x000000260c14723c */ /* 0x000ff00000001814 */
[C---:B------:R-:W-:Y:S08]  /*2ae0*/  HMMA.16816.F32 R12, R8.reuse, R84, R28 ;  /* 0x00000054080c723c */ /* 0x040ff0000000181c */
[C---:B------:R-:W-:Y:S01]  /*2af0*/  HMMA.16816.F32 R28, R8.reuse, R86, R40 ;  /* 0x00000056081c723c */ /* 0x040fe20000001828 */
[----:B------:R-:W4:Y:S07]  /*2b00*/  LDSM.16.M88.4 R84, [R207+0x3800] ;  /* 0x00380000cf54783b */ /* 0x000f2e0000000200 */
[C---:B------:R-:W-:Y:S08]  /*2b10*/  HMMA.16816.F32 R24, R8.reuse, R80, R48 ;  /* 0x000000500818723c */ /* 0x040ff00000001830 */
[C---:B------:R-:W-:Y:S01]  /*2b20*/  HMMA.16816.F32 R40, R8.reuse, R82, R52 ;  /* 0x000000520828723c */ /* 0x040fe20000001834 */
[----:B------:R-:W-:Y:S04]  /*2b30*/  LDSM.16.M88.4 R52, [R202+0xa100] ;  /* 0x00a10000ca34783b */ /* 0x000fe80000000200 */
[----:B------:R-:W-:Y:S03]  /*2b40*/  LDSM.16.M88.4 R80, [R202+0xb100] ;  /* 0x00b10000ca50783b */ /* 0x000fe60000000200 */
[C---:B---3--:R-:W-:Y:S08]  /*2b50*/  HMMA.16816.F32 R56, R8.reuse, R72, R56 ;  /* 0x000000480838723c */ /* 0x048ff00000001838 */
[C---:B------:R-:W-:Y:S08]  /*2b60*/  HMMA.16816.F32 R68, R8.reuse, R74, R68 ;  /* 0x0000004a0844723c */ /* 0x040ff00000001844 */
[----:B-----5:R-:W-:Y:S08]  /*2b70*/  HMMA.16816.F32 R72, R8, R64, R44 ;  /* 0x000000400848723c */ /* 0x020ff0000000182c */
[C---:B-1----:R-:W-:Y:S01]  /*2b80*/  HMMA.16816.F32 R48, R16.reuse, R76, R12 ;  /* 0x0000004c1030723c */ /* 0x042fe2000000180c */
[----:B------:R-:W1:Y:S07]  /*2b90*/  LDSM.16.M88.4 R12, [R206+0x14100] ;  /* 0x01410000ce0c783b */ /* 0x000e6e0000000200 */
[----:B------:R-:W-:Y:S01]  /*2ba0*/  HMMA.16816.F32 R44, R16, R78, R28 ;  /* 0x0000004e102c723c */ /* 0x000fe2000000181c */
[----:B------:R-:W3:Y:S07]  /*2bb0*/  LDSM.16.M88.4 R76, [R202+0xa900] ;  /* 0x00a90000ca4c783b */ /* 0x000eee0000000200 */
[----:B------:R-:W-:Y:S01]  /*2bc0*/  HMMA.16816.F32 R64, R8, R66, R20 ;  /* 0x000000420840723c */ /* 0x000fe20000001814 */
[----:B------:R-:W-:Y:S07]  /*2bd0*/  LDSM.16.M88.4 R8, [R205+0x14100] ;  /* 0x01410000cd08783b */ /* 0x000fee0000000200 */
[C---:B--2---:R-:W-:Y:S08]  /*2be0*/  HMMA.16816.F32 R36, R16.reuse, R32, R24 ;  /* 0x000000201024723c */ /* 0x044ff00000001818 */
[C---:B------:R-:W-:Y:S01]  /*2bf0*/  HMMA.16816.F32 R32, R16.reuse, R34, R40 ;  /* 0x000000221020723c */ /* 0x040fe20000001828 */
[----:B------:R-:W-:Y:S07]  /*2c00*/  LDSM.16.M88.4 R40, [R201+0x3000] ;  /* 0x00300000c928783b */ /* 0x000fee0000000200 */
[C---:B------:R-:W-:Y:S08]  /*2c10*/  HMMA.16816.F32 R28, R16.reuse, R60, R56 ;  /* 0x0000003c101c723c */ /* 0x040ff00000001838 */
[C---:B------:R-:W-:Y:S01]  /*2c20*/  HMMA.16816.F32 R24, R16.reuse, R62, R68 ;  /* 0x0000003e1018723c */ /* 0x040fe20000001844 */
[----:B------:R-:W-:Y:S04]  /*2c30*/  LDSM.16.M88.4 R60, [R201+0x2000] ;  /* 0x00200000c93c783b */ /* 0x000fe80000000200 */
[----:B------:R-:W-:Y:S03]  /*2c40*/  LDSM.16.M88.4 R68, [R196+0xc100] ;  /* 0x00c10000c444783b */ /* 0x000fe60000000200 */
[C---:B----4-:R-:W-:Y:S01]  /*2c50*/  HMMA.16816.F32 R20, R16.reuse, R84, R72 ;  /* 0x000000541014723c */ /* 0x050fe20000001848 */
[----:B------:R-:W2:Y:S07]  /*2c60*/  LDSM.16.M88.4 R72, [R201+0x2800] ;  /* 0x00280000c948783b */ /* 0x000eae0000000200 */
[----:B------:R-:W-:Y:S01]  /*2c70*/  HMMA.16816.F32 R64, R16, R86, R64 ;  /* 0x000000561040723c */ /* 0x000fe20000001840 */
[----:B------:R-:W-:Y:S07]  /*2c80*/  LDSM.16.M88.4 R84, [R196+0xd100] ;  /* 0x00d10000c454783b */ /* 0x000fee0000000200 */
[C---:B-1----:R-:W-:Y:S08]  /*2c90*/  HMMA.16816.F32 R16, R12.reuse, R52, R48 ;  /* 0x000000340c10723c */ /* 0x042ff00000001830 */
[C---:B---3--:R-:W-:Y:S01]  /*2ca0*/  HMMA.16816.F32 R48, R12.reuse, R78, R32 ;  /* 0x0000004e0c30723c */ /* 0x048fe20000001820 */
[----:B------:R-:W1:Y:S07]  /*2cb0*/  LDSM.16.M88.4 R32, [R201+0x3800] ;  /* 0x00380000c920783b */ /* 0x000e6e0000000200 */
[C---:B------:R-:W-:Y:S08]  /*2cc0*/  HMMA.16816.F32 R56, R12.reuse, R54, R44 ;  /* 0x000000360c38723c */ /* 0x040ff0000000182c */
[C---:B------:R-:W-:Y:S08]  /*2cd0*/  HMMA.16816.F32 R52, R12.reuse, R76, R36 ;  /* 0x0000004c0c34723c */ /* 0x040ff00000001824 */
[C---:B------:R-:W-:Y:S08]  /*2ce0*/  HMMA.16816.F32 R44, R12.reuse, R80, R28 ;  /* 0x000000500c2c723c */ /* 0x040ff0000000181c */
[C---:B------:R-:W-:Y:S01]  /*2cf0*/  HMMA.16816.F32 R36, R12.reuse, R82, R24 ;  /* 0x000000520c24723c */ /* 0x040fe20000001818 */
[----:B------:R-:W-:Y:S07]  /*2d00*/  LDSM.16.M88.4 R80, [R196+0xc900] ;  /* 0x00c90000c450783b */ /* 0x000fee0000000200 */
[C---:B------:R-:W-:Y:S01]  /*2d10*/  HMMA.16816.F32 R28, R12.reuse, R88, R20 ;  /* 0x000000580c1c723c */ /* 0x040fe20000001814 */
[----:B------:R-:W3:Y:S07]  /*2d20*/  LDSM.16.M88.4 R20, [R203+0x18100] ;  /* 0x01810000cb14783b */ /* 0x000eee0000000200 */
[----:B------:R-:W-:Y:S01]  /*2d30*/  HMMA.16816.F32 R24, R12, R90, R64 ;  /* 0x0000005a0c18723c */ /* 0x000fe20000001840 */
[----:B------:R-:W4:Y:S07]  /*2d40*/  LDSM.16.M88.4 R88, [R196+0xd900] ;  /* 0x00d90000c458783b */ /* 0x000f2e0000000200 */
[C---:B--2---:R-:W-:Y:S08]  /*2d50*/  HMMA.16816.F32 R76, R8.reuse, R74, R48 ;  /* 0x0000004a084c723c */ /* 0x044ff00000001830 */
[C---:B------:R-:W-:Y:S08]  /*2d60*/  HMMA.16816.F32 R16, R8.reuse, R60, R16 ;  /* 0x0000003c0810723c */ /* 0x040ff00000001810 */
[C---:B------:R-:W-:Y:S08]  /*2d70*/  HMMA.16816.F32 R12, R8.reuse, R62, R56 ;  /* 0x0000003e080c723c */ /* 0x040ff00000001838 */
[C---:B------:R-:W-:Y:S01]  /*2d80*/  HMMA.16816.F32 R60, R8.reuse, R72, R52 ;  /* 0x00000048083c723c */ /* 0x040fe20000001834 */
[----:B------:R-:W-:Y:S07]  /*2d90*/  LDSM.16.M88.4 R72, [R207+0x5000] ;  /* 0x00500000cf48783b */ /* 0x000fee0000000200 */
[C---:B------:R-:W-:Y:S08]  /*2da0*/  HMMA.16816.F32 R64, R8.reuse, R40, R44 ;  /* 0x000000280840723c */ /* 0x040ff0000000182c */
[C---:B------:R-:W-:Y:S01]  /*2db0*/  HMMA.16816.F32 R56, R8.reuse, R42, R36 ;  /* 0x0000002a0838723c */ /* 0x040fe20000001824 */
[----:B------:R-:W-:Y:S04]  /*2dc0*/  LDSM.16.M88.4 R40, [R207+0x4000] ;  /* 0x00400000cf28783b */ /* 0x000fe80000000200 */
[----:B------:R-:W-:Y:S03]  /*2dd0*/  LDSM.16.M88.4 R36, [R207+0x4800] ;  /* 0x00480000cf24783b */ /* 0x000fe60000000200 */
[C---:B-1----:R-:W-:Y:S08]  /*2de0*/  HMMA.16816.F32 R52, R8.reuse, R32, R28 ;  /* 0x000000200834723c */ /* 0x042ff0000000181c */
[----:B------:R-:W-:Y:S01]  /*2df0*/  HMMA.16816.F32 R48, R8, R34, R24 ;  /* 0x000000220830723c */ /* 0x000fe20000001818 */
[----:B------:R-:W1:Y:S07]  /*2e00*/  LDSM.16.M88.4 R8, [R204+0x18100] ;  /* 0x01810000cc08783b */ /* 0x000e6e0000000200 */
[C---:B---3--:R-:W-:Y:S01]  /*2e10*/  HMMA.16816.F32 R24, R20.reuse, R82, R76 ;  /* 0x000000521418723c */ /* 0x048fe2000000184c */
[----:B------:R-:W2:Y:S07]  /*2e20*/  LDSM.16.M88.4 R76, [R207+0x5800] ;  /* 0x00580000cf4c783b */ /* 0x000eae0000000200 */
[C---:B------:R-:W-:Y:S01]  /*2e30*/  HMMA.16816.F32 R44, R20.reuse, R68, R16 ;  /* 0x00000044142c723c */ /* 0x040fe20000001810 */
[----:B------:R-:W-:Y:S07]  /*2e40*/  LDSM.16.M88.4 R16, [R206+0x18100] ;  /* 0x01810000ce10783b */ /* 0x000fee0000000200 */
[C---:B------:R-:W-:Y:S01]  /*2e50*/  HMMA.16816.F32 R28, R20.reuse, R80, R60 ;  /* 0x00000050141c723c */ /* 0x040fe2000000183c */
[----:B------:R-:W3:Y:S07]  /*2e60*/  LDSM.16.M88.4 R80, [R202+0xc100] ;  /* 0x00c10000ca50783b */ /* 0x000eee0000000200 */
[C---:B------:R-:W-:Y:S08]  /*2e70*/  HMMA.16816.F32 R32, R20.reuse, R70, R12 ;  /* 0x000000461420723c */ /* 0x040ff0000000180c */
[C---:B------:R-:W-:Y:S08]  /*2e80*/  HMMA.16816.F32 R12, R20.reuse, R84, R64 ;  /* 0x00000054140c723c */ /* 0x040ff00000001840 */
[C---:B------:R-:W-:Y:S01]  /*2e90*/  HMMA.16816.F32 R56, R20.reuse, R86, R56 ;  /* 0x000000561438723c */ /* 0x040fe20000001838 */
[----:B------:R-:W5:Y:S07]  /*2ea0*/  LDSM.16.M88.4 R84, [R202+0xc900] ;  /* 0x00c90000ca54783b */ /* 0x000f6e0000000200 */
[C---:B----4-:R-:W-:Y:S08]  /*2eb0*/  HMMA.16816.F32 R52, R20.reuse, R88, R52 ;  /* 0x000000581434723c */ /* 0x050ff00000001834 */
[----:B------:R-:W-:Y:S01]  /*2ec0*/  HMMA.16816.F32 R20, R20, R90, R48 ;  /* 0x0000005a1414723c */ /* 0x000fe20000001830 */
[----:B------:R-:W4:Y:S07]  /*2ed0*/  LDSM.16.M88.4 R88, [R202+0xd100] ;  /* 0x00d10000ca58783b */ /* 0x000f2e0000000200 */
[C---:B-1----:R-:W-:Y:S08]  /*2ee0*/  HMMA.16816.F32 R68, R8.reuse, R40, R44 ;  /* 0x000000280844723c */ /* 0x042ff0000000182c */
[C---:B------:R-:W-:Y:S08]  /*2ef0*/  HMMA.16816.F32 R60, R8.reuse, R36, R28 ;  /* 0x00000024083c723c */ /* 0x040ff0000000181c */
[C---:B------:R-:W-:Y:S01]  /*2f00*/  HMMA.16816.F32 R64, R8.reuse, R42, R32 ;  /* 0x0000002a0840723c */ /* 0x040fe20000001820 */
[----:B------:R-:W-:Y:S07]  /*2f10*/  LDSM.16.M88.4 R40, [R201+0x4000] ;  /* 0x00400000c928783b */ /* 0x000fee0000000200 */
[C---:B------:R-:W-:Y:S01]  /*2f20*/  HMMA.16816.F32 R48, R8.reuse, R38, R24 ;  /* 0x000000260830723c */ /* 0x040fe20000001818 */
[----:B------:R-:W1:Y:S07]  /*2f30*/  LDSM.16.M88.4 R36, [R202+0xd900] ;  /* 0x00d90000ca24783b */ /* 0x000e6e0000000200 */
[C---:B------:R-:W-:Y:S01]  /*2f40*/  HMMA.16816.F32 R32, R8.reuse, R72, R12 ;  /* 0x000000480820723c */ /* 0x040fe2000000180c */
[----:B------:R-:W1:Y:S07]  /*2f50*/  LDSM.16.M88.4 R12, [R205+0x18100] ;  /* 0x01810000cd0c783b */ /* 0x000e6e0000000200 */
[C---:B--2---:R-:W-:Y:S08]  /*2f60*/  HMMA.16816.F32 R44, R8.reuse, R76, R52 ;  /* 0x0000004c082c723c */ /* 0x044ff00000001834 */
[C---:B------:R-:W-:Y:S01]  /*2f70*/  HMMA.16816.F32 R24, R8.reuse, R78, R20 ;  /* 0x0000004e0818723c */ /* 0x040fe20000001814 */
[----:B------:R-:W2:Y:S07]  /*2f80*/  LDSM.16.M88.4 R76, [R201+0x4800] ;  /* 0x00480000c94c783b */ /* 0x000eae0000000200 */
[----:B------:R-:W-:Y:S01]  /*2f90*/  HMMA.16816.F32 R28, R8, R74, R56 ;  /* 0x0000004a081c723c */ /* 0x000fe20000001838 */
[----:B------:R-:W-:Y:S07]  /*2fa0*/  LDSM.16.M88.4 R8, [R203+0x1c100] ;  /* 0x01c10000cb08783b */ /* 0x000fee0000000200 */
[C---:B---3--:R-:W-:Y:S08]  /*2fb0*/  HMMA.16816.F32 R20, R16.reuse, R80, R68 ;  /* 0x000000501014723c */ /* 0x048ff00000001844 */
[C---:B-----5:R-:W-:Y:S08]  /*2fc0*/  HMMA.16816.F32 R56, R16.reuse, R84, R60 ;  /* 0x000000541038723c */ /* 0x060ff0000000183c */
[C---:B------:R-:W-:Y:S01]  /*2fd0*/  HMMA.16816.F32 R52, R16.reuse, R82, R64 ;  /* 0x000000521034723c */ /* 0x040fe20000001840 */
[----:B------:R-:W3:Y:S07]  /*2fe0*/  LDSM.16.M88.4 R80, [R201+0x5000] ;  /* 0x00500000c950783b */ /* 0x000eee0000000200 */
[C---:B------:R-:W-:Y:S01]  /*2ff0*/  HMMA.16816.F32 R60, R16.reuse, R86, R48 ;  /* 0x00000056103c723c */ /* 0x040fe20000001830 */
[----:B------:R-:W5:Y:S07]  /*3000*/  LDSM.16.M88.4 R84, [R201+0x5800] ;  /* 0x00580000c954783b */ /* 0x000f6e0000000200 */
[C---:B----4-:R-:W-:Y:S08]  /*3010*/  HMMA.16816.F32 R72, R16.reuse, R88, R32 ;  /* 0x000000581048723c */ /* 0x050ff00000001820 */
[C---:B------:R-:W-:Y:S01]  /*3020*/  HMMA.16816.F32 R68, R16.reuse, R90, R28 ;  /* 0x0000005a1044723c */ /* 0x040fe2000000181c */
[----:B------:R-:W-:Y:S07]  /*3030*/  LDSM.16.M88.4 R88, [R207+0x6000] ;  /* 0x00600000cf58783b */ /* 0x000fee0000000200 */
[C---:B-1----:R-:W-:Y:S01]  /*3040*/  HMMA.16816.F32 R64, R16.reuse, R36, R44 ;  /* 0x000000241040723c */ /* 0x042fe2000000182c */
[----:B------:R-:W-:Y:S07]  /*3050*/  LDSM.16.M88.4 R44, [R196+0xf100] ;  /* 0x00f10000c42c783b */ /* 0x000fee0000000200 */
[----:B------:R-:W-:Y:S01]  /*3060*/  HMMA.16816.F32 R48, R16, R38, R24 ;  /* 0x000000261030723c */ /* 0x000fe20000001818 */
[----:B------:R-:W1:Y:S04]  /*3070*/  LDSM.16.M88.4 R36, [R196+0xe900] ;  /* 0x00e90000c424783b */ /* 0x000e680000000200 */
[----:B------:R-:W-:Y:S03]  /*3080*/  LDSM.16.M88.4 R16, [R204+0x1c100] ;  /* 0x01c10000cc10783b */ /* 0x000fe60000000200 */
[C---:B------:R-:W-:Y:S08]  /*3090*/  HMMA.16816.F32 R32, R12.reuse, R40, R20 ;  /* 0x000000280c20723c */ /* 0x040ff00000001814 */
[C---:B------:R-:W-:Y:S08]  /*30a0*/  HMMA.16816.F32 R28, R12.reuse, R42, R52 ;  /* 0x0000002a0c1c723c */ /* 0x040ff00000001834 */
[C---:B--2---:R-:W-:Y:S08]  /*30b0*/  HMMA.16816.F32 R24, R12.reuse, R76, R56 ;  /* 0x0000004c0c18723c */ /* 0x044ff00000001838 */
[C---:B------:R-:W-:Y:S01]  /*30c0*/  HMMA.16816.F32 R20, R12.reuse, R78, R60 ;  /* 0x0000004e0c14723c */ /* 0x040fe2000000183c */
[----:B------:R-:W2:Y:S07]  /*30d0*/  LDSM.16.M88.4 R76, [R196+0xf900] ;  /* 0x00f90000c44c783b */ /* 0x000eae0000000200 */
[C---:B---3--:R-:W-:Y:S01]  /*30e0*/  HMMA.16816.F32 R40, R12.reuse, R80, R72 ;  /* 0x000000500c28723c */ /* 0x048fe20000001848 */
[----:B------:R-:W-:Y:S07]  /*30f0*/  LDSM.16.M88.4 R72, [R202+0xf100] ;  /* 0x00f10000ca48783b */ /* 0x000fee0000000200 */
[C---:B------:R-:W-:Y:S01]  /*3100*/  HMMA.16816.F32 R52, R12.reuse, R82, R68 ;  /* 0x000000520c34723c */ /* 0x040fe20000001844 */
[----:B------:R-:W3:Y:S07]  /*3110*/  LDSM.16.M88.4 R80, [R207+0x6800] ;  /* 0x00680000cf50783b */ /* 0x000eee0000000200 */
[C---:B-----5:R-:W-:Y:S01]  /*3120*/  HMMA.16816.F32 R56, R12.reuse, R84, R64 ;  /* 0x000000540c38723c */ /* 0x060fe20000001840 */
[----:B------:R-:W-:Y:S07]  /*3130*/  LDSM.16.M88.4 R64, [R202+0xe900] ;  /* 0x00e90000ca40783b */ /* 0x000fee0000000200 */
[----:B------:R-:W-:Y:S01]  /*3140*/  HMMA.16816.F32 R48, R12, R86, R48 ;  /* 0x000000560c30723c */ /* 0x000fe20000001830 */
[----:B------:R-:W-:Y:S07]  /*3150*/  LDSM.16.M88.4 R84, [R207+0x7000] ;  /* 0x00700000cf54783b */ /* 0x000fee0000000200 */
[C---:B------:R-:W-:Y:S08]  /*3160*/  HMMA.16816.F32 R32, R8.reuse, R92, R32 ;  /* 0x0000005c0820723c */ /* 0x040ff00000001820 */
[C---:B------:R-:W-:Y:S01]  /*3170*/  HMMA.16816.F32 R60, R8.reuse, R94, R28 ;  /* 0x0000005e083c723c */ /* 0x040fe2000000181c */
[----:B------:R-:W4:Y:S07]  /*3180*/  LDSM.16.M88.4 R92, [R207+0x7800] ;  /* 0x00780000cf5c783b */ /* 0x000f2e0000000200 */
[C---:B-1----:R-:W-:Y:S08]  /*3190*/  HMMA.16816.F32 R68, R8.reuse, R36, R24 ;  /* 0x000000240844723c */ /* 0x042ff00000001818 */
[C---:B------:R-:W-:Y:S08]  /*31a0*/  HMMA.16816.F32 R28, R8.reuse, R38, R20 ;  /* 0x00000026081c723c */ /* 0x040ff00000001814 */
[C---:B------:R-:W-:Y:S08]  /*31b0*/  HMMA.16816.F32 R24, R8.reuse, R44, R40 ;  /* 0x0000002c0818723c */ /* 0x040ff00000001828 */
[C---:B------:R-:W-:Y:S01]  /*31c0*/  HMMA.16816.F32 R20, R8.reuse, R46, R52 ;  /* 0x0000002e0814723c */ /* 0x040fe20000001834 */
[----:B------:R-:W-:Y:S07]  /*31d0*/  LDSM.16.M88.4 R44, [R202+0xe100] ;  /* 0x00e10000ca2c783b */ /* 0x000fee0000000200 */
[C---:B--2---:R-:W-:Y:S08]  /*31e0*/  HMMA.16816.F32 R12, R8.reuse, R76, R56 ;  /* 0x0000004c080c723c */ /* 0x044ff00000001838 */
[----:B------:R-:W-:Y:S01]  /*31f0*/  HMMA.16816.F32 R36, R8, R78, R48 ;  /* 0x0000004e0824723c */ /* 0x000fe20000001830 */
[----:B------:R-:W1:Y:S04]  /*3200*/  LDSM.16.M88.4 R8, [R206+0x1c100] ;  /* 0x01c10000ce08783b */ /* 0x000e680000000200 */
[----:B------:R-:W2:Y:S03]  /*3210*/  LDSM.16.M88.4 R76, [R202+0xf900] ;  /* 0x00f90000ca4c783b */ /* 0x000ea60000000200 */
[C---:B------:R-:W-:Y:S08]  /*3220*/  HMMA.16816.F32 R40, R16.reuse, R88, R32 ;  /* 0x000000581028723c */ /* 0x040ff00000001820 */
[C---:B------:R-:W-:Y:S08]  /*3230*/  HMMA.16816.F32 R52, R16.reuse, R90, R60 ;  /* 0x0000005a1034723c */ /* 0x040ff0000000183c */
[C---:B---3--:R-:W-:Y:S08]  /*3240*/  HMMA.16816.F32 R56, R16.reuse, R82, R28 ;  /* 0x000000521038723c */ /* 0x048ff0000000181c */
[C---:B------:R-:W-:Y:S01]  /*3250*/  HMMA.16816.F32 R60, R16.reuse, R80, R68 ;  /* 0x00000050103c723c */ /* 0x040fe20000001844 */
[----:B------:R-:W-:Y:S04]  /*3260*/  LDSM.16.M88.4 R68, [R201+0x6000] ;  /* 0x00600000c944783b */ /* 0x000fe80000000200 */
[----:B------:R-:W-:Y:S03]  /*3270*/  LDSM.16.M88.4 R80, [R201+0x6800] ;  /* 0x00680000c950783b */ /* 0x000fe60000000200 */
[C---:B----4-:R-:W-:Y:S01]  /*3280*/  HMMA.16816.F32 R28, R16.reuse, R92, R12 ;  /* 0x0000005c101c723c */ /* 0x050fe2000000180c */
[----:B------:R-:W3:Y:S07]  /*3290*/  LDSM.16.M88.4 R12, [R205+0x1c100] ;  /* 0x01c10000cd0c783b */ /* 0x000eee0000000200 */
[C---:B------:R-:W-:Y:S08]  /*32a0*/  HMMA.16816.F32 R32, R16.reuse, R86, R20 ;  /* 0x000000561020723c */ /* 0x040ff00000001814 */
[C---:B------:R-:W-:Y:S08]  /*32b0*/  HMMA.16816.F32 R48, R16.reuse, R84, R24 ;  /* 0x000000541030723c */ /* 0x040ff00000001818 */
[----:B------:R-:W-:Y:S08]  /*32c0*/  HMMA.16816.F32 R20, R16, R94, R36 ;  /* 0x0000005e1014723c */ /* 0x000ff00000001824 */
[C---:B-1----:R-:W-:Y:S08]  /*32d0*/  HMMA.16816.F32 R16, R8.reuse, R44, R40 ;  /* 0x0000002c0810723c */ /* 0x042ff00000001828 */
[C---:B--2---:R-:W-:Y:S08]  /*32e0*/  HMMA.16816.F32 R40, R8.reuse, R76, R28 ;  /* 0x0000004c0828723c */ /* 0x044ff0000000181c */
[C---:B------:R-:W-:Y:S08]  /*32f0*/  HMMA.16816.F32 R24, R8.reuse, R46, R52 ;  /* 0x0000002e0818723c */ /* 0x040ff00000001834 */
[C---:B------:R-:W-:Y:S08]  /*3300*/  HMMA.16816.F32 R36, R8.reuse, R64, R60 ;  /* 0x000000400824723c */ /* 0x040ff0000000183c */
[C---:B------:R-:W-:Y:S08]  /*3310*/  HMMA.16816.F32 R56, R8.reuse, R66, R56 ;  /* 0x000000420838723c */ /* 0x040ff00000001838 */
[C---:B------:R-:W-:Y:S08]  /*3320*/  HMMA.16816.F32 R48, R8.reuse, R72, R48 ;  /* 0x000000480830723c */ /* 0x040ff00000001830 */
[C---:B------:R-:W-:Y:S08]  /*3330*/  HMMA.16816.F32 R32, R8.reuse, R74, R32 ;  /* 0x0000004a0820723c */ /* 0x040ff00000001820 */
[----:B------:R-:W-:Y:S01]  /*3340*/  HMMA.16816.F32 R28, R8, R78, R20 ;  /* 0x0000004e081c723c */ /* 0x000fe20000001814 */
[----:B------:R-:W-:Y:S06]  /*3350*/  LDSM.16.M88.4 R20, [R201+0x7000] ;  /* 0x00700000c914783b */ /* 0x000fec0000000200 */
[----:B------:R-:W-:Y:S01]  /*3360*/  @P6 IMAD.WIDE.U32 R8, R0, R102, R106 ;  /* 0x0000006600086225 */ /* 0x000fe200078e006a */
[----:B------:R-:W-:Y:S01]  /*3370*/  LOP3.LUT R0, R99, 0xffffffe0, RZ, 0xc0, !PT ;  /* 0xffffffe063007812 */ /* 0x000fe200078ec0ff */
[----:B---3--:R-:W-:Y:S01]  /*3380*/  HMMA.16816.F32 R44, R12, R68, R16 ;  /* 0x000000440c2c723c */ /* 0x008fe20000001810 */
[----:B------:R-:W-:Y:S01]  /*3390*/  LOP3.LUT R10, R7, 0xfffffffc, RZ, 0xc0, !PT ;  /* 0xfffffffc070a7812 */ /* 0x000fe200078ec0ff */
[----:B------:R-:W1:Y:S01]  /*33a0*/  LDSM.16.M88.4 R16, [R201+0x7800] ;  /* 0x00780000c910783b */ /* 0x000e620000000200 */
[----:B------:R-:W-:Y:S01]  /*33b0*/  SHF.R.S32.HI R11, RZ, 0x1f, R98 ;  /* 0x0000001fff0b7819 */ /* 0x000fe20000011462 */
[----:B------:R-:W-:Y:S01]  /*33c0*/  IMAD.IADD R0, R156, 0x1, -R0 ;  /* 0x000000019c007824 */ /* 0x000fe200078e0a00 */
[----:B------:R-:W-:Y:S01]  /*33d0*/  @P6 LEA R6, P0, R8, c[0x0][0x1c8], 0x1 ;  /* 0x0000720008066a11 */ /* 0x000fe200078008ff */
[----:B------:R-:W-:Y:S01]  /*33e0*/  @P6 IMAD.IADD R7, R9, 0x1, R3 ;  /* 0x0000000109076824 */ /* 0x000fe200078e0203 */
[----:B------:R-:W-:Y:S01]  /*33f0*/  LEA.HI R3, R11, R98, RZ, 0x3 ;  /* 0x000000620b037211 */ /* 0x000fe200078f18ff */
[----:B------:R-:W-:Y:S01]  /*3400*/  IMAD.IADD R9, R156, 0x1, -R10 ;  /* 0x000000019c097824 */ /* 0x000fe200078e0a0a */
[----:B------:R-:W-:Y:S01]  /*3410*/  SHF.R.S32.HI R11, RZ, 0x1f, R0 ;  /* 0x0000001fff0b7819 */ /* 0x000fe20000011400 */
[----:B------:R-:W-:-:S04]  /*3420*/  DEPBAR.LE SB0, 0x0 ;  /* 0x000080000000791a */ /* 0x000fc80000000000 */
[----:B------:R-:W-:Y:S01]  /*3430*/  @P6 LEA.HI.X R7, R8, c[0x0][0x1cc], R7, 0x1, P0 ;  /* 0x0000730008076a11 */ /* 0x000fe200000f0c07 */
[----:B------:R-:W-:Y:S01]  /*3440*/  BAR.SYNC.DEFER_BLOCKING 0x0 ;  /* 0x0000000000007b1d */ /* 0x000fe20000010000 */
[----:B------:R-:W-:Y:S01]  /*3450*/  LOP3.LUT R10, R3, 0xffffff8, RZ, 0xc0, !PT ;  /* 0x0ffffff8030a7812 */ /* 0x000fe200078ec0ff */
[C---:B------:R-:W-:Y:S01]  /*3460*/  HMMA.16816.F32 R36, R12.reuse, R80, R36 ;  /* 0x000000500c24723c */ /* 0x040fe20000001824 */
[----:B------:R-:W-:Y:S02]  /*3470*/  LEA.HI R8, R9, R9, RZ, 0x1 ;  /* 0x0000000909087211 */ /* 0x000fe400078f08ff */
[----:B------:R-:W-:Y:S01]  /*3480*/  LEA.HI R3, R11, R0, RZ, 0x2 ;  /* 0x000000000b037211 */ /* 0x000fe200078f10ff */
[----:B------:R-:W-:Y:S01]  /*3490*/  IMAD.IADD R11, R98, 0x1, -R10 ;  /* 0x00000001620b7824 */ /* 0x000fe200078e0a0a */
[----:B------:R-:W-:Y:S02]  /*34a0*/  LOP3.LUT R8, R8, 0x1ffffffe, RZ, 0xc0, !PT ;  /* 0x1ffffffe08087812 */ /* 0x000fe400078ec0ff */
[----:B------:R-:W-:Y:S01]  /*34b0*/  LEA.HI.SX32 R10, R3, UR9, 0x1e ;  /* 0x00000009030a7c11 */ /* 0x000fe2000f8ff2ff */
[----:B------:R-:W-:Y:S01]  /*34c0*/  HMMA.16816.F32 R24, R12, R70, R24 ;  /* 0x000000460c18723c */ /* 0x000fe20000001818 */
[----:B------:R-:W-:Y:S01]  /*34d0*/  PLOP3.LUT P0, PT, PT, PT, UP2, 0x80, 0x0 ;  /* 0x000000000000781c */ /* 0x000fe20003f0f028 */
[----:B------:R-:W-:Y:S01]  /*34e0*/  IMAD.IADD R9, R9, 0x1, -R8 ;  /* 0x0000000109097824 */ /* 0x000fe200078e0a08 */
[----:B------:R-:W-:Y:S01]  /*34f0*/  LOP3.LUT R3, R3, 0x7ffffffc, RZ, 0xc0, !PT ;  /* 0x7ffffffc03037812 */ /* 0x000fe200078ec0ff */
[----:B------:R-:W-:-:S04]  /*3500*/  IMAD R8, R11, 0x10, R10 ;  /* 0x000000100b087824 */ /* 0x000fc800078e020a */
[----:B------:R-:W-:Y:S01]  /*3510*/  IMAD R52, R9, 0x8, R8 ;  /* 0x0000000809347824 */ /* 0x000fe200078e0208 */
[C---:B------:R-:W-:Y:S01]  /*3520*/  HMMA.16816.F32 R80, R12.reuse, R82, R56 ;  /* 0x000000520c50723c */ /* 0x040fe20000001838 */
[----:B------:R-:W-:Y:S02]  /*3530*/  IMAD.IADD R3, R0, 0x1, -R3 ;  /* 0x0000000100037824 */ /* 0x000fe400078e0a03 */
[----:B------:R-:W-:Y:S01]  /*3540*/  @P5 IMAD.HI.U32 R9, R52, c[0x0][0x2c8], RZ ;  /* 0x0000b20034095a27 */ /* 0x000fe200078e00ff */
[----:B------:R-:W-:Y:S01]  /*3550*/  @P6 LEA R8, P5, R103, R6, 0x1 ;  /* 0x0000000667086211 */ /* 0x000fe200078a08ff */
[----:B------:R-:W-:Y:S01]  /*3560*/  @!PT LDS RZ, [RZ] ;  /* 0x00000000fffff984 */ /* 0x000fe20000000800 */
[----:B------:R-:W-:Y:S01]  /*3570*/  @!PT LDS RZ, [RZ] ;  /* 0x00000000fffff984 */ /* 0x000fe20000000800 */
[----:B------:R-:W-:Y:S01]  /*3580*/  @!PT LDS RZ, [RZ] ;  /* 0x00000000fffff984 */ /* 0x000fe20000000800 */
[----:B------:R2:W-:Y:S02]  /*3590*/  @P6 LDGSTS.E.BYPASS.LTC128B.128 [R225+0x8100], [R6.64], !P4 ;  /* 0x0810000006e16fae */ /* 0x0005e4000e101d4c */
[----:B------:R-:W-:Y:S01]  /*35a0*/  IMAD.MOV.U32 R10, RZ, RZ, R52 ;  /* 0x000000ffff0a7224 */ /* 0x000fe200078e0034 */
[----:B------:R-:W-:Y:S01]  /*35b0*/  @P0 SHF.R.U32.HI R10, RZ, c[0x0][0x2cc], R9 ;  /* 0x0000b300ff0a0a19 */ /* 0x000fe20000011609 */
[----:B------:R2:W-:Y:S01]  /*35c0*/  @P6 LDGSTS.E.BYPASS.LTC128B.128 [R225+0xa100], [R6.64+0x80], !P3 ;  /* 0x0a10008006e16fae */ /* 0x0005e2000d901d4c */
[----:B-1----:R-:W-:Y:S01]  /*35d0*/  HMMA.16816.F32 R40, R12, R16, R40 ;  /* 0x000000100c28723c */ /* 0x002fe20000001828 */
[----:B------:R-:W-:Y:S01]  /*35e0*/  IMAD.SHL.U32 R246, R3, 0x2, RZ ;  /* 0x0000000203f67824 */ /* 0x000fe200078e00ff */
[----:B------:R-:W-:Y:S01]  /*35f0*/  PLOP3.LUT P0, PT, PT, PT, UP1, 0x40, 0x0 ;  /* 0x000000000000781c */ /* 0x000fe20003f0e818 */
[----:B------:R2:W-:Y:S01]  /*3600*/  @P6 LDGSTS.E.BYPASS.LTC128B.128 [R225+0xc100], [R6.64+0x100], !P2 ;  /* 0x0c10010006e16fae */ /* 0x0005e2000d101d4c */
[----:B------:R-:W-:-:S03]  /*3610*/  @P6 LEA.HI.X R9, R103, R7, R104, 0x1, P5 ;  /* 0x0000000767096211 */ /* 0x000fc600028f0c68 */
[----:B------:R2:W-:Y:S01]  /*3620*/  @P6 LDGSTS.E.BYPASS.LTC128B.128 [R225+0xe100], [R6.64+0x180], !P1 ;  /* 0x0e10018006e16fae */ /* 0x0005e2000c901d4c */
[----:B------:R-:W-:Y:S01]  /*3630*/  IMAD.MOV.U32 R16, RZ, RZ, 0x1 ;  /* 0x00000001ff107424 */ /* 0x000fe200078e00ff */
[C---:B------:R-:W-:Y:S02]  /*3640*/  HMMA.16816.F32 R48, R12.reuse, R20, R48 ;  /* 0x000000140c30723c */ /* 0x040fe40000001830 */
[----:B------:R-:W-:Y:S02]  /*3650*/  STL [R1+0x3c], R52 ;  /* 0x00003c3401007387 */ /* 0x000fe40000100800 */
[----:B------:R-:W-:Y:S02]  /*3660*/  IADD3 R0, -R97, c[0x0][0x1d0], R16 ;  /* 0x0000740061007a10 */ /* 0x000fe40007ffe110 */
[----:B------:R1:W-:Y:S02]  /*3670*/  @P6 LDGSTS.E.BYPASS.LTC128B.128 [R225+0x9100], [R8.64], !P4 ;  /* 0x0910000008e16fae */ /* 0x0003e4000e101d4c */
[----:B------:R-:W-:Y:S01]  /*3680*/  IADD3 R0, R0, -c[0x0][0x168], -R246 ;  /* 0x80005a0000007a10 */ /* 0x000fe20007ffe8f6 */
[C---:B------:R-:W-:Y:S01]  /*3690*/  HMMA.16816.F32 R32, R12.reuse, R22, R32 ;  /* 0x000000160c20723c */ /* 0x040fe20000001820 */
[----:B------:R1:W-:Y:S04]  /*36a0*/  @P6 LDGSTS.E.BYPASS.LTC128B.128 [R225+0xb100], [R8.64+0x80], !P3 ;  /* 0x0b10008008e16fae */ /* 0x0003e8000d901d4c */
[----:B------:R1:W-:Y:S03]  /*36b0*/  @P6 LDGSTS.E.BYPASS.LTC128B.128 [R225+0xd100], [R8.64+0x100], !P2 ;  /* 0x0d10010008e16fae */ /* 0x0003e6000d101d4c */
[----:B------:R-:W-:Y:S01]  /*36c0*/  HMMA.16816.F32 R28, R12, R18, R28 ;  /* 0x000000120c1c723c */ /* 0x000fe2000000181c */
[----:B------:R1:W-:Y:S04]  /*36d0*/  @P6 LDGSTS.E.BYPASS.LTC128B.128 [R225+0xf100], [R8.64+0x180], !P1 ;  /* 0x0f10018008e16fae */ /* 0x0003e8000c901d4c */
[----:B------:R-:W0:Y:S01]  /*36e0*/  LDGDEPBAR ;  /* 0x00000000000079af */ /* 0x000e220000000000 */
[----:B--2---:R-:W-:-:S03]  /*36f0*/  IADD3 R7, R0, c[0x0][0x328], RZ ;  /* 0x0000ca0000077a10 */ /* 0x004fc60007ffe0ff */
[----:B------:R-:W2:Y:S01]  /*3700*/  SHFL.IDX PT, R6, R10, RZ, 0x1c1f ;  /* 0x001c1fff0a067589 */ /* 0x000ea200000e0000 */
[----:B-1----:R-:W-:Y:S02]  /*3710*/  IADD3 R9, R0, UR6, RZ ;  /* 0x0000000600097c10 */ /* 0x002fe4000fffe0ff */
[----:B------:R-:W-:Y:S01]  /*3720*/  IADD3 R8, -R246, c[0x0][0x1d0], -R97 ;  /* 0x00007400f6087a10 */ /* 0x000fe20007ffe961 */
[--C-:B--2---:R-:W-:Y:S02]  /*3730*/  IMAD.IADD R3, R7, 0x1, R6.reuse ;  /* 0x0000000107037824 */ /* 0x104fe400078e0206 */
[----:B------:R-:W-:-:S03]  /*3740*/  IMAD.IADD R0, R9, 0x1, R6 ;  /* 0x0000000109007824 */ /* 0x000fc600078e0206 */
[----:B------:R-:W-:Y:S01]  /*3750*/  IMNMX R3, R3, R8, PT ;  /* 0x0000000803037217 */ /* 0x000fe20003800200 */
[----:B------:R-:W-:Y:S05]  /*3760*/  @P0 BRA `(.L_x_1593) ;  /* 0x0000014000000947 */ /* 0x000fea0003800000 */
[----:B------:R-:W-:Y:S01]  /*3770*/  IADD3 R6, R6, c[0x0][0x1d0], RZ ;  /* 0x0000740006067a10 */ /* 0x000fe20007ffe0ff */
[----:B------:R-:W-:Y:S03]  /*3780*/  BSSY B0, `(.L_x_1594) ;  /* 0x000000d000007945 */ /* 0x000fe60003800000 */
[----:B------:R-:W-:-:S04]  /*3790*/  IADD3 R6, R6, -c[0x0][0x168], RZ ;  /* 0x80005a0006067a10 */ /* 0x000fc80007ffe0ff */
[----:B------:R-:W-:-:S13]  /*37a0*/  ISETP.GT.AND P0, PT, R6, -0x1, PT ;  /* 0xffffffff0600780c */ /* 0x000fda0003f04270 */
[----:B------:R-:W-:Y:S05]  /*37b0*/  @P0 BRA `(.L_x_1595) ;  /* 0x0000006000000947 */ /* 0x000fea0003800000 */
[----:B------:R-:W-:Y:S02]  /*37c0*/  ISETP.NE.AND P0, PT, R16, c[0x0][0x32c], PT ;  /* 0x0000cb0010007a0c */ /* 0x000fe40003f05270 */
[----:B------:R-:W-:-:S11]  /*37d0*/  LOP3.LUT R6, RZ, R6, RZ, 0x33, !PT ;  /* 0x00000006ff067212 */ /* 0x000fd600078e33ff */
[----:B------:R-:W-:-:S05]  /*37e0*/  @P0 IMAD.HI.U32 R11, R6, c[0x0][0x330], RZ ;  /* 0x0000cc00060b0a27 */ /* 0x000fca00078e00ff */
[----:B------:R-:W-:-:S04]  /*37f0*/  @P0 SHF.R.U32.HI R6, RZ, c[0x0][0x334], R11 ;  /* 0x0000cd00ff060a19 */ /* 0x000fc8000001160b */
[----:B------:R-:W-:Y:S01]  /*3800*/  LOP3.LUT R6, RZ, R6, RZ, 0x33, !PT ;  /* 0x00000006ff067212 */ /* 0x000fe200078e33ff */
[----:B------:R-:W-:Y:S05]  /*3810*/  BRA `(.L_x_1596) ;  /* 0x0000003000007947 */ /* 0x000fea0003800000 */
.L_x_1595:
[----:B------:R-:W-:-:S13]  /*3820*/  ISETP.NE.AND P0, PT, R16, c[0x0][0x32c], PT ;  /* 0x0000cb0010007a0c */ /* 0x000fda0003f05270 */
[----:B------:R-:W-:-:S05]  /*3830*/  @P0 IMAD.HI.U32 R11, R6, c[0x0][0x330], RZ ;  /* 0x0000cc00060b0a27 */ /* 0x000fca00078e00ff */
[----:B------:R-:W-:Y:S02]  /*3840*/  @P0 SHF.R.U32.HI R6, RZ, c[0x0][0x334], R11 ;  /* 0x0000cd00ff060a19 */ /* 0x000fe4000001160b */
.L_x_1596:
[----:B------:R-:W-:Y:S05]  /*3850*/  BSYNC B0 ;  /* 0x0000000000007941 */ /* 0x000fea0003800000 */
.L_x_1594:
[----:B------:R-:W-:-:S04]  /*3860*/  IMAD R6, R6, c[0x0][0x32c], -R97 ;  /* 0x0000cb0006067a24 */ /* 0x000fc800078e0a61 */
[----:B------:R-:W-:-:S05]  /*3870*/  IMAD.IADD R6, R6, 0x1, -R246 ;  /* 0x0000000106067824 */ /* 0x000fca00078e0af6 */
[----:B------:R-:W-:Y:S02]  /*3880*/  IADD3 R11, R6, c[0x0][0x32c], RZ ;  /* 0x0000cb00060b7a10 */ /* 0x000fe40007ffe0ff */
[----:B------:R-:W-:Y:S02]  /*3890*/  IMNMX R0, R0, R6, !PT ;  /* 0x0000000600007217 */ /* 0x000fe40007800200 */
[----:B------:R-:W-:Y:S02]  /*38a0*/  IMNMX R3, R3, R11, PT ;  /* 0x0000000b03037217 */ /* 0x000fe40003800200 */
.L_x_1593:
[----:B------:R-:W-:Y:S01]  /*38b0*/  ISETP.GT.AND P0, PT, R185, RZ, PT ;  /* 0x000000ffb900720c */ /* 0x000fe20003f04270 */
[----:B------:R-:W1:Y:S03]  /*38c0*/  SHFL.IDX PT, R6, R10, 0x1, 0x1c1f ;  /* 0x003c1f000a067f89 */ /* 0x000e6600000e0000 */
[C---:B------:R-:W-:Y:S02]  /*38d0*/  ISETP.GT.AND P5, PT, R0.reuse, RZ, P0 ;  /* 0x000000ff0000720c */ /* 0x040fe400007a4270 */
[----:B------:R-:W-:-:S02]  /*38e0*/  ISETP.GT.AND P6, PT, R0, 0x1, P0 ;  /* 0x000000010000780c */ /* 0x000fc400007c4270 */
[C---:B------:R-:W-:Y:S02]  /*38f0*/  ISETP.LT.OR P5, PT, R3.reuse, 0x1, P5 ;  /* 0x000000010300780c */ /* 0x040fe40002fa1670 */
[----:B------:R-:W-:Y:S02]  /*3900*/  ISETP.LT.OR P6, PT, R3, 0x2, P6 ;  /* 0x000000020300780c */ /* 0x000fe400037c1670 */
[----:B------:R-:W-:Y:S02]  /*3910*/  FSEL R12, R44, -INF , !P5 ;  /* 0xff8000002c0c7808 */ /* 0x000fe40006800000 */
[----:B------:R-:W-:Y:S02]  /*3920*/  ISETP.GT.AND P5, PT, R0, 0x8, P0 ;  /* 0x000000080000780c */ /* 0x000fe400007a4270 */
[----:B------:R-:W-:Y:S02]  /*3930*/  FSEL R13, R45, -INF , !P6 ;  /* 0xff8000002d0d7808 */ /* 0x000fe40007000000 */
[----:B------:R-:W-:-:S02]  /*3940*/  ISETP.LT.OR P5, PT, R3, 0x9, P5 ;  /* 0x000000090300780c */ /* 0x000fc40002fa1670 */
[----:B------:R-:W-:Y:S02]  /*3950*/  ISETP.GT.AND P6, PT, R0, 0x9, P0 ;  /* 0x000000090000780c */ /* 0x000fe400007c4270 */
[----:B------:R-:W-:Y:S02]  /*3960*/  FSEL R14, R24, -INF , !P5 ;  /* 0xff800000180e7808 */ /* 0x000fe40006800000 */
[----:B------:R-:W-:Y:S02]  /*3970*/  ISETP.GT.AND P5, PT, R0, 0x10, P0 ;  /* 0x000000100000780c */ /* 0x000fe400007a4270 */
[C---:B------:R-:W-:Y:S02]  /*3980*/  ISETP.LT.OR P6, PT, R3.reuse, 0xa, P6 ;  /* 0x0000000a0300780c */ /* 0x040fe400037c1670 */
[----:B------:R-:W-:Y:S02]  /*3990*/  ISETP.LT.OR P5, PT, R3, 0x11, P5 ;  /* 0x000000110300780c */ /* 0x000fe40002fa1670 */
[----:B------:R-:W-:-:S02]  /*39a0*/  FSEL R15, R25, -INF , !P6 ;  /* 0xff800000190f7808 */ /* 0x000fc40007000000 */
[----:B------:R-:W-:Y:S02]  /*39b0*/  FSEL R60, R36, -INF , !P5 ;  /* 0xff800000243c7808 */ /* 0x000fe40006800000 */
[C---:B------:R-:W-:Y:S02]  /*39c0*/  ISETP.GT.AND P5, PT, R0.reuse, 0x18, P0 ;  /* 0x000000180000780c */ /* 0x040fe400007a4270 */
[----:B------:R-:W-:Y:S02]  /*39d0*/  ISETP.GT.AND P6, PT, R0, 0x11, P0 ;  /* 0x000000110000780c */ /* 0x000fe400007c4270 */
[C---:B------:R-:W-:Y:S02]  /*39e0*/  ISETP.LT.OR P5, PT, R3.reuse, 0x19, P5 ;  /* 0x000000190300780c */ /* 0x040fe40002fa1670 */
[----:B------:R-:W-:Y:S02]  /*39f0*/  ISETP.LT.OR P6, PT, R3, 0x12, P6 ;  /* 0x000000120300780c */ /* 0x000fe400037c1670 */
[----:B------:R-:W-:-:S02]  /*3a00*/  FSEL R62, R80, -INF , !P5 ;  /* 0xff800000503e7808 */ /* 0x000fc40006800000 */
[C---:B------:R-:W-:Y:S02]  /*3a10*/  ISETP.GT.AND P5, PT, R0.reuse, 0x20, P0 ;  /* 0x000000200000780c */ /* 0x040fe400007a4270 */
[----:B------:R-:W-:Y:S02]  /*3a20*/  FSEL R61, R37, -INF , !P6 ;  /* 0xff800000253d7808 */ /* 0x000fe40007000000 */
[C---:B------:R-:W-:Y:S02]  /*3a30*/  ISETP.LT.OR P5, PT, R3.reuse, 0x21, P5 ;  /* 0x000000210300780c */ /* 0x040fe40002fa1670 */
[----:B------:R-:W-:Y:S02]  /*3a40*/  ISETP.GT.AND P6, PT, R0, 0x19, P0 ;  /* 0x000000190000780c */ /* 0x000fe400007c4270 */
[----:B------:R-:W-:Y:S02]  /*3a50*/  FSEL R157, R48, -INF , !P5 ;  /* 0xff800000309d7808 */ /* 0x000fe40006800000 */
[----:B------:R-:W-:-:S02]  /*3a60*/  ISETP.LT.OR P6, PT, R3, 0x1a, P6 ;  /* 0x0000001a0300780c */ /* 0x000fc400037c1670 */
        /* <DEDUP_REMOVED lines=18> */
[----:B------:R-:W-:Y:S02]  /*3b90*/  PLOP3.LUT P5, PT, PT, PT, UP1, 0x40, 0x0 ;  /* 0x000000000000781c */ /* 0x000fe40003fae818 */
[----:B------:R-:W-:Y:S02]  /*3ba0*/  FSEL R227, R41, -INF , !P6 ;  /* 0xff80000029e37808 */ /* 0x000fe40007000000 */
[----:B------:R-:W-:Y:S01]  /*3bb0*/  ISETP.GT.AND P6, PT, R0, 0x39, P0 ;  /* 0x000000390000780c */ /* 0x000fe200007c4270 */
[----:B-1----:R-:W-:-:S03]  /*3bc0*/  IMAD.IADD R0, R9, 0x1, R6 ;  /* 0x0000000109007824 */ /* 0x002fc600078e0206 */
[----:B------:R-:W-:Y:S01]  /*3bd0*/  ISETP.LT.OR P6, PT, R3, 0x3a, P6 ;  /* 0x0000003a0300780c */ /* 0x000fe200037c1670 */
[----:B------:R-:W-:-:S03]  /*3be0*/  IMAD.IADD R3, R7, 0x1, R6 ;  /* 0x0000000107037824 */ /* 0x000fc600078e0206 */
[----:B------:R-:W-:Y:S02]  /*3bf0*/  FSEL R234, R29, -INF , !P6 ;  /* 0xff8000001dea7808 */ /* 0x000fe40007000000 */
        /* <DEDUP_REMOVED lines=13> */
.L_x_1599:
[----:B------:R-:W-:-:S13]  /*3cd0*/  ISETP.NE.AND P5, PT, R16, c[0x0][0x32c], PT ;  /* 0x0000cb0010007a0c */ /* 0x000fda0003fa5270 */
[----:B------:R-:W-:-:S05]  /*3ce0*/  @P5 IMAD.HI.U32 R7, R6, c[0x0][0x330], RZ ;  /* 0x0000cc0006075a27 */ /* 0x000fca00078e00ff */
[----:B------:R-:W-:Y:S02]  /*3cf0*/  @P5 SHF.R.U32.HI R6, RZ, c[0x0][0x334], R7 ;  /* 0x0000cd00ff065a19 */ /* 0x000fe40000011607 */
.L_x_1600:
[----:B------:R-:W-:Y:S05]  /*3d00*/  BSYNC B0 ;  /* 0x0000000000007941 */ /* 0x000fea0003800000 */
.L_x_1598:
[----:B------:R-:W-:-:S04]  /*3d10*/  IMAD R6, R6, c[0x0][0x32c], -R97 ;  /* 0x0000cb0006067a24 */ /* 0x000fc800078e0a61 */
[----:B------:R-:W-:-:S05]  /*3d20*/  IMAD.IADD R6, R6, 0x1, -R246 ;  /* 0x0000000106067824 */ /* 0x000fca00078e0af6 */
[----:B------:R-:W-:Y:S02]  /*3d30*/  IADD3 R7, R6, c[0x0][0x32c], RZ ;  /* 0x0000cb0006077a10 */ /* 0x000fe40007ffe0ff */
[----:B------:R-:W-:Y:S02]  /*3d40*/  IMNMX R0, R0, R6, !PT ;  /* 0x0000000600007217 */ /* 0x000fe40007800200 */
[----:B------:R-:W-:Y:S02]  /*3d50*/  IMNMX R3, R3, R7, PT ;  /* 0x0000000703037217 */ /* 0x000fe40003800200 */
.L_x_1597:
[----:B------:R-:W-:Y:S01]  /*3d60*/  ISETP.GT.AND P6, PT, R0, 0x8, P0 ;  /* 0x000000080000780c */ /* 0x000fe200007c4270 */
[----:B------:R-:W-:Y:S01]  /*3d70*/  IMAD.SHL.U32 R197, R5, 0x2, RZ ;  /* 0x0000000205c57824 */ /* 0x000fe200078e00ff */
[----:B------:R-:W-:Y:S01]  /*3d80*/  FMNMX.FTZ R156, R12, R13, !PT ;  /* 0x0000000d0c9c7209 */ /* 0x000fe20007810000 */
[----:B------:R-:W-:Y:S01]  /*3d90*/  @UP2 USHF.L.U32 UR8, UR8, 0x7, URZ ;  /* 0x0000000708082899 */ /* 0x000fe2000800063f */
[----:B------:R-:W-:Y:S01]  /*3da0*/  ISETP.LT.OR P6, PT, R3, 0x9, P6 ;  /* 0x000000090300780c */ /* 0x000fe200037c1670 */
[----:B------:R-:W-:Y:S01]  /*3db0*/  IMAD R200, R2, 0x2, R197 ;  /* 0x0000000202c87824 */ /* 0x000fe200078e02c5 */
[----:B------:R-:W-:Y:S01]  /*3dc0*/  ISETP.GT.AND P5, PT, R0, 0x1, P0 ;  /* 0x000000010000780c */ /* 0x000fe200007a4270 */
[----:B------:R-:W-:Y:S01]  /*3dd0*/  LDSM.16.MT88.4 R52, [R197+0x4100] ;  /* 0x00410000c534783b */ /* 0x000fe20000004200 */
[----:B------:R-:W-:Y:S01]  /*3de0*/  FSEL R11, R26, -INF , !P6 ;  /* 0xff8000001a0b7808 */ /* 0x000fe20007000000 */
[----:B------:R-:W-:Y:S01]  /*3df0*/  ULDC.64 UR4, c[0x0][0x2c8] ;  /* 0x0000b20000047ab9 */ /* 0x000fe20000000a00 */
[----:B------:R-:W-:Y:S01]  /*3e00*/  ISETP.GT.AND P6, PT, R0, 0x10, P0 ;  /* 0x000000100000780c */ /* 0x000fe200007c4270 */
[----:B------:R-:W-:Y:S01]  /*3e10*/  UIMAD.WIDE.U32 UR14, UR8, UR4, URZ ;  /* 0x00000004080e72a5 */ /* 0x000fe2000f8e003f */
[----:B------:R-:W-:-:S02]  /*3e20*/  FMNMX.FTZ R156, R14, R156, !PT ;  /* 0x0000009c0e9c7209 */ /* 0x000fc40007810000 */
[C---:B------:R-:W-:Y:S02]  /*3e30*/  ISETP.LT.OR P5, PT, R3.reuse, 0x2, P5 ;  /* 0x000000020300780c */ /* 0x040fe40002fa1670 */
[----:B------:R-:W-:Y:S02]  /*3e40*/  ISETP.LT.OR P6, PT, R3, 0x11, P6 ;  /* 0x000000110300780c */ /* 0x000fe400037c1670 */
[----:B------:R-:W-:Y:S01]  /*3e50*/  FMNMX.FTZ R156, R15, R156, !PT ;  /* 0x0000009c0f9c7209 */ /* 0x000fe20007810000 */
[----:B------:R-:W-:Y:S01]  /*3e60*/  @UP2 UMOV UR7, UR15 ;  /* 0x0000000f00072c82 */ /* 0x000fe20008000000 */
[----:B------:R-:W-:Y:S01]  /*3e70*/  FSEL R10, R47, -INF , !P5 ;  /* 0xff8000002f0a7808 */ /* 0x000fe20006800000 */
[----:B------:R-:W-:Y:S01]  /*3e80*/  @UP2 USHF.R.U32.HI UR9, URZ, UR5, UR7 ;  /* 0x000000053f092299 */ /* 0x000fe20008011607 */
[----:B------:R-:W-:Y:S02]  /*3e90*/  ISETP.GT.AND P5, PT, R0, 0x9, P0 ;  /* 0x000000090000780c */ /* 0x000fe400007a4270 */
[----:B------:R-:W-:Y:S01]  /*3ea0*/  FSEL R58, R38, -INF , !P6 ;  /* 0xff800000263a7808 */ /* 0x000fe20007000000 */
[----:B------:R-:W-:Y:S01]  /*3eb0*/  UIADD3 UR9, UR11, UR9, URZ ;  /* 0x000000090b097290 */ /* 0x000fe2000fffe03f */
[----:B------:R-:W-:Y:S01]  /*3ec0*/  FMNMX.FTZ R156, R60, R156, !PT ;  /* 0x0000009c3c9c7209 */ /* 0x000fe20007810000 */
[----:B------:R-:W-:Y:S01]  /*3ed0*/  ULDC UR7, c[0x0][0x328] ;  /* 0x0000ca0000077ab9 */ /* 0x000fe20000000800 */
[----:B------:R-:W-:Y:S01]  /*3ee0*/  ISETP.GT.AND P6, PT, R0, RZ, P0 ;  /* 0x000000ff0000720c */ /* 0x000fe200007c4270 */
[----:B------:R-:W-:Y:S01]  /*3ef0*/  UIADD3 UR7, UR9, UR7, URZ ;  /* 0x0000000709077290 */ /* 0x000fe2000fffe03f */
[----:B------:R-:W-:-:S02]  /*3f00*/  ISETP.LT.OR P5, PT, R3, 0xa, P5 ;  /* 0x0000000a0300780c */ /* 0x000fc40002fa1670 */
[----:B------:R-:W-:Y:S02]  /*3f10*/  FMNMX.FTZ R156, R61, R156, !PT ;  /* 0x0000009c3d9c7209 */ /* 0x000fe40007810000 */
[----:B------:R-:W-:Y:S02]  /*3f20*/  ISETP.LT.OR P6, PT, R3, 0x1, P6 ;  /* 0x000000010300780c */ /* 0x000fe400037c1670 */
[----:B------:R-:W-:Y:S02]  /*3f30*/  FSEL R24, R27, -INF , !P5 ;  /* 0xff8000001b187808 */ /* 0x000fe40006800000 */
[----:B------:R-:W-:Y:S02]  /*3f40*/  ISETP.GT.AND P5, PT, R0, 0x11, P0 ;  /* 0x000000110000780c */ /* 0x000fe400007a4270 */
[----:B------:R-:W-:Y:S02]  /*3f50*/  FMNMX.FTZ R156, R62, R156, !PT ;  /* 0x0000009c3e9c7209 */ /* 0x000fe40007810000 */
[----:B------:R-:W-:-:S02]  /*3f60*/  FSEL R9, R46, -INF , !P6 ;  /* 0xff8000002e097808 */ /* 0x000fc40007000000 */
[----:B------:R-:W-:Y:S01]  /*3f70*/  ISETP.LT.OR P5, PT, R3, 0x12, P5 ;  /* 0x000000120300780c */ /* 0x000fe20002fa1670 */
[----:B------:R-:W-:Y:S01]  /*3f80*/  LDSM.16.MT88.4 R44, [R200+0x4100] ;  /* 0x00410000c82c783b */ /* 0x000fe20000004200 */
[----:B------:R-:W-:Y:S02]  /*3f90*/  FMNMX.FTZ R156, R63, R156, !PT ;  /* 0x0000009c3f9c7209 */ /* 0x000fe40007810000 */
[----:B------:R-:W-:Y:S02]  /*3fa0*/  FMNMX.FTZ R6, R9, R10, !PT ;  /* 0x0000000a09067209 */ /* 0x000fe40007810000 */
[----:B------:R-:W-:Y:S02]  /*3fb0*/  FSEL R56, R39, -INF , !P5 ;  /* 0xff80000027387808 */ /* 0x000fe40006800000 */
[----:B------:R-:W-:Y:S02]  /*3fc0*/  FMNMX.FTZ R156, R157, R156, !PT ;  /* 0x0000009c9d9c7209 */ /* 0x000fe40007810000 */
[----:B------:R-:W-:-:S02]  /*3fd0*/  ISETP.GT.AND P5, PT, R0, 0x19, P0 ;  /* 0x000000190000780c */ /* 0x000fc400007a4270 */
[----:B------:R-:W-:Y:S02]  /*3fe0*/  FMNMX.FTZ R6, R11, R6, !PT ;  /* 0x000000060b067209 */ /* 0x000fe40007810000 */
[----:B------:R-:W-:Y:S02]  /*3ff0*/  ISETP.GT.AND P6, PT, R0, 0x18, P0 ;  /* 0x000000180000780c */ /* 0x000fe400007c4270 */
[----:B------:R-:W-:Y:S02]  /*4000*/  FMNMX.FTZ R156, R158, R156, !PT ;  /* 0x0000009c9e9c7209 */ /* 0x000fe40007810000 */
[C---:B------:R-:W-:Y:S02]  /*4010*/  ISETP.LT.OR P5, PT, R3.reuse, 0x1a, P5 ;  /* 0x0000001a0300780c */ /* 0x040fe40002fa1670 */
[----:B------:R-:W-:Y:S02]  /*4020*/  FMNMX.FTZ R6, R24, R6, !PT ;  /* 0x0000000618067209 */ /* 0x000fe40007810000 */
[----:B------:R-:W-:-:S02]  /*4030*/  ISETP.LT.OR P6, PT, R3, 0x19, P6 ;  /* 0x000000190300780c */ /* 0x000fc400037c1670 */
[----:B------:R-:W-:Y:S02]  /*4040*/  FMNMX.FTZ R156, R159, R156, !PT ;  /* 0x0000009c9f9c7209 */ /* 0x000fe40007810000 */
[----:B------:R-:W-:Y:S02]  /*4050*/  FSEL R59, R83, -INF , !P5 ;  /* 0xff800000533b7808 */ /* 0x000fe40006800000 */
[----:B------:R-:W-:Y:S02]  /*4060*/  FMNMX.FTZ R6, R58, R6, !PT ;  /* 0x000000063a067209 */ /* 0x000fe40007810000 */
[----:B------:R-:W-:Y:S02]  /*4070*/  ISETP.GT.AND P5, PT, R0, 0x21, P0 ;  /* 0x000000210000780c */ /* 0x000fe400007a4270 */
[----:B------:R-:W-:Y:S02]  /*4080*/  FSEL R57, R82, -INF , !P6 ;  /* 0xff80000052397808 */ /* 0x000fe40007000000 */
[----:B------:R-:W-:-:S02]  /*4090*/  FMNMX.FTZ R156, R168, R156, !PT ;  /* 0x0000009ca89c7209 */ /* 0x000fc40007810000 */
[----:B------:R-:W-:Y:S02]  /*40a0*/  ISETP.GT.AND P6, PT, R0, 0x20, P0 ;  /* 0x000000200000780c */ /* 0x000fe400007c4270 */
[----:B------:R-:W-:Y:S02]  /*40b0*/  FMNMX.FTZ R6, R56, R6, !PT ;  /* 0x0000000638067209 */ /* 0x000fe40007810000 */
[C---:B------:R-:W-:Y:S02]  /*40c0*/  ISETP.LT.OR P5, PT, R3.reuse, 0x22, P5 ;  /* 0x000000220300780c */ /* 0x040fe40002fa1670 */
[----:B------:R-:W-:Y:S02]  /*40d0*/  FMNMX.FTZ R156, R226, R156, !PT ;  /* 0x0000009ce29c7209 */ /* 0x000fe40007810000 */
[----:B------:R-:W-:Y:S02]  /*40e0*/  ISETP.LT.OR P6, PT, R3, 0x21, P6 ;  /* 0x000000210300780c */ /* 0x000fe400037c1670 */
[----:B------:R-:W-:-:S02]  /*40f0*/  FMNMX.FTZ R6, R57, R6, !PT ;  /* 0x0000000639067209 */ /* 0x000fc40007810000 */
[----:B------:R-:W-:Y:S02]  /*4100*/  FSEL R145, R51, -INF , !P5 ;  /* 0xff80000033917808 */ /* 0x000fe40006800000 */
[----:B------:R-:W-:Y:S02]  /*4110*/  ISETP.GT.AND P5, PT, R0, 0x28, P0 ;  /* 0x000000280000780c */ /* 0x000fe400007a4270 */
[----:B------:R-:W-:Y:S02]  /*4120*/  FMNMX.FTZ R156, R227, R156, !PT ;  /* 0x0000009ce39c7209 */ /* 0x000fe40007810000 */
[----:B------:R-:W-:Y:S02]  /*4130*/  FSEL R144, R50, -INF , !P6 ;  /* 0xff80000032907808 */ /* 0x000fe40007000000 */
[----:B------:R-:W-:Y:S02]  /*4140*/  FMNMX.FTZ R6, R59, R6, !PT ;  /* 0x000000063b067209 */ /* 0x000fe40007810000 */
[----:B------:R-:W-:-:S02]  /*4150*/  ISETP.LT.OR P5, PT, R3, 0x29, P5 ;  /* 0x000000290300780c */ /* 0x000fc40002fa1670 */
[----:B------:R-:W-:Y:S02]  /*4160*/  ISETP.GT.AND P6, PT, R0, 0x29, P0 ;  /* 0x000000290000780c */ /* 0x000fe400007c4270 */
[----:B------:R-:W-:Y:S02]  /*4170*/  FMNMX.FTZ R156, R232, R156, !PT ;  /* 0x0000009ce89c7209 */ /* 0x000fe40007810000 */
[----:B------:R-:W-:Y:S02]  /*4180*/  FMNMX.FTZ R6, R144, R6, !PT ;  /* 0x0000000690067209 */ /* 0x000fe40007810000 */
[----:B------:R-:W-:Y:S02]  /*4190*/  FSEL R147, R34, -INF , !P5 ;  /* 0xff80000022937808 */ /* 0x000fe40006800000 */
[----:B------:R-:W-:Y:S02]  /*41a0*/  ISETP.LT.OR P6, PT, R3, 0x2a, P6 ;  /* 0x0000002a0300780c */ /* 0x000fe400037c1670 */
[----:B------:R-:W-:-:S02]  /*41b0*/  ISETP.GT.AND P5, PT, R0, 0x30, P0 ;  /* 0x000000300000780c */ /* 0x000fc400007a4270 */
[----:B------:R-:W-:Y:S02]  /*41c0*/  FMNMX.FTZ R156, R234, R156, !PT ;  /* 0x0000009cea9c7209 */ /* 0x000fe40007810000 */
[----:B------:R-:W-:Y:S02]  /*41d0*/  FMNMX.FTZ R6, R145, R6, !PT ;  /* 0x0000000691067209 */ /* 0x000fe40007810000 */
[----:B------:R-:W-:Y:S01]  /*41e0*/  FSEL R146, R35, -INF , !P6 ;  /* 0xff80000023927808 */ /* 0x000fe20007000000 */
[----:B------:R-:W1:Y:S01]  /*41f0*/  SHFL.BFLY PT, R7, R156, 0x2, 0x1f ;  /* 0x0c401f009c077f89 */ /* 0x000e6200000e0000 */
[----:B------:R-:W-:Y:S02]  /*4200*/  ISETP.LT.OR P5, PT, R3, 0x31, P5 ;  /* 0x000000310300780c */ /* 0x000fe40002fa1670 */
[----:B------:R-:W-:Y:S01]  /*4210*/  ISETP.GT.AND P6, PT, R0, 0x31, P0 ;  /* 0x000000310000780c */ /* 0x000fe200007c4270 */
[----:B------:R-:W-:Y:S01]  /*4220*/  LDSM.16.MT88.4 R32, [R197+0x2100] ;  /* 0x00210000c520783b */ /* 0x000fe20000004200 */
[----:B------:R-:W-:-:S02]  /*4230*/  FMNMX.FTZ R6, R147, R6, !PT ;  /* 0x0000000693067209 */ /* 0x000fc40007810000 */
[----:B------:R-:W-:Y:S02]  /*4240*/  FSEL R169, R42, -INF , !P5 ;  /* 0xff8000002aa97808 */ /* 0x000fe40006800000 */
[----:B------:R-:W-:Y:S02]  /*4250*/  ISETP.LT.OR P6, PT, R3, 0x32, P6 ;  /* 0x000000320300780c */ /* 0x000fe400037c1670 */
[----:B------:R-:W-:Y:S02]  /*4260*/  ISETP.GT.AND P5, PT, R0, 0x38, P0 ;  /* 0x000000380000780c */ /* 0x000fe400007a4270 */
[----:B------:R-:W-:Y:S02]  /*4270*/  FMNMX.FTZ R6, R146, R6, !PT ;  /* 0x0000000692067209 */ /* 0x000fe40007810000 */
[----:B------:R-:W-:Y:S02]  /*4280*/  ISETP.GT.AND P0, PT, R0, 0x39, P0 ;  /* 0x000000390000780c */ /* 0x000fe40000704270 */
[----:B------:R-:W-:-:S02]  /*4290*/  FSEL R170, R43, -INF , !P6 ;  /* 0xff8000002baa7808 */ /* 0x000fc40007000000 */
[----:B------:R-:W-:Y:S01]  /*42a0*/  ISETP.LT.OR P5, PT, R3, 0x39, P5 ;  /* 0x000000390300780c */ /* 0x000fe20002fa1670 */
[----:B------:R-:W-:Y:S01]  /*42b0*/  LDSM.16.MT88.4 R40, [R197+0x100] ;  /* 0x00010000c528783b */ /* 0x000fe20000004200 */
[----:B------:R-:W-:Y:S02]  /*42c0*/  FMNMX.FTZ R0, R169, R6, !PT ;  /* 0x00000006a9007209 */ /* 0x000fe40007810000 */
[----:B------:R-:W-:Y:S02]  /*42d0*/  ISETP.LT.OR P0, PT, R3, 0x3a, P0 ;  /* 0x0000003a0300780c */ /* 0x000fe40000701670 */
[----:B------:R-:W-:Y:S02]  /*42e0*/  FSEL R224, R30, -INF , !P5 ;  /* 0xff8000001ee07808 */ /* 0x000fe40006800000 */
[----:B------:R-:W-:Y:S02]  /*42f0*/  FMNMX.FTZ R0, R170, R0, !PT ;  /* 0x00000000aa007209 */ /* 0x000fe40007810000 */
[----:B------:R-:W-:-:S02]  /*4300*/  FSEL R171, R31, -INF , !P0 ;  /* 0xff8000001fab7808 */ /* 0x000fc40004000000 */
[----:B------:R-:W-:Y:S02]  /*4310*/  FMNMX.FTZ R0, R224, R0, !PT ;  /* 0x00000000e0007209 */ /* 0x000fe40007810000 */
[----:B-1----:R-:W-:Y:S02]  /*4320*/  FMNMX.FTZ R156, R156, R7, !PT ;  /* 0x000000079c9c7209 */ /* 0x002fe40007810000 */
[----:B------:R-:W-:Y:S02]  /*4330*/  FMNMX.FTZ R0, R171, R0, !PT ;  /* 0x00000000ab007209 */ /* 0x000fe40007810000 */
[----:B------:R-:W-:Y:S01]  /*4340*/  LEA R198, R4, R197, 0x1 ;  /* 0x000000c504c67211 */ /* 0x000fe200078e08ff */
[----:B------:R-:W1:Y:S04]  /*4350*/  SHFL.BFLY PT, R6, R156, 0x1, 0x1f ;  /* 0x0c201f009c067f89 */ /* 0x000e6800000e0000 */
[----:B------:R-:W2:Y:S01]  /*4360*/  SHFL.BFLY PT, R3, R0, 0x2, 0x1f ;  /* 0x0c401f0000037f89 */ /* 0x000ea200000e0000 */
[----:B------:R-:W-:-:S03]  /*4370*/  IMAD R199, R2, 0x2, R198 ;  /* 0x0000000202c77824 */ /* 0x000fc600078e02c6 */
[----:B------:R-:W-:Y:S04]  /*4380*/  LDSM.16.MT88.4 R20, [R198+0x100] ;  /* 0x00010000c614783b */ /* 0x000fe80000004200 */
[----:B------:R-:W-:Y:S04]  /*4390*/  LDSM.16.MT88.4 R28, [R198+0x2100] ;  /* 0x00210000c61c783b */ /* 0x000fe80000004200 */
[----:B------:R-:W-:Y:S04]  /*43a0*/  LDSM.16.MT88.4 R36, [R199+0x2100] ;  /* 0x00210000c724783b */ /* 0x000fe80000004200 */
[----:B------:R-:W-:Y:S01]  /*43b0*/  LDSM.16.MT88.4 R48, [R198+0x4100] ;  /* 0x00410000c630783b */ /* 0x000fe20000004200 */
[----:B-1----:R-:W-:-:S02]  /*43c0*/  FMNMX.FTZ R156, R156, R6, !PT ;  /* 0x000000069c9c7209 */ /* 0x002fc40007810000 */
[----:B--2---:R-:W-:-:S03]  /*43d0*/  FMNMX.FTZ R0, R0, R3, !PT ;  /* 0x0000000300007209 */ /* 0x004fc60007810000 */
[C---:B------:R-:W-:Y:S01]  /*43e0*/  FMUL.FTZ R8, R156.reuse, c[0x0][0x2d0] ;  /* 0x0000b4009c087a20 */ /* 0x040fe20000410000 */
[----:B------:R-:W-:Y:S01]  /*43f0*/  FSETP.NEU.FTZ.AND P0, PT, R156, -INF , PT ;  /* 0xff8000009c00780b */ /* 0x000fe20003f1d000 */
[----:B------:R-:W1:Y:S03]  /*4400*/  SHFL.BFLY PT, R6, R0, 0x1, 0x1f ;  /* 0x0c201f0000067f89 */ /* 0x000e6600000e0000 */
[----:B------:R-:W-:-:S05]  /*4410*/  FSEL R8, R8, RZ, P0 ;  /* 0x000000ff08087208 */ /* 0x000fca0000000000 */
[----:B------:R-:W-:-:S04]  /*4420*/  FFMA.FTZ R3, R12, c[0x0][0x2d0], -R8 ;  /* 0x0000b4000c037a23 */ /* 0x000fc80000010808 */
[----:B------:R2:W-:Y:S02]  /*4430*/  MUFU.EX2 R173, R3 ;  /* 0x0000000300ad7308 */ /* 0x0005e40000000800 */
[----:B--2---:R-:W-:-:S06]  /*4440*/  FFMA.FTZ R3, R13, c[0x0][0x2d0], -R8 ;  /* 0x0000b4000d037a23 */ /* 0x004fcc0000010808 */
[----:B------:R1:W-:Y:S02]  /*4450*/  MUFU.EX2 R174, R3 ;  /* 0x0000000300ae7308 */ /* 0x0003e40000000800 */
[----:B-1----:R-:W-:Y:S01]  /*4460*/  FMNMX.FTZ R3, R0, R6, !PT ;  /* 0x0000000600037209 */ /* 0x002fe20007810000 */
[--C-:B------:R-:W-:Y:S02]  /*4470*/  FFMA.FTZ R0, R14, c[0x0][0x2d0], -R8.reuse ;  /* 0x0000b4000e007a23 */ /* 0x100fe40000010808 */
[----:B------:R-:W-:Y:S01]  /*4480*/  FFMA.FTZ R6, R15, c[0x0][0x2d0], -R8 ;  /* 0x0000b4000f067a23 */ /* 0x000fe20000010808 */
[C---:B------:R-:W-:Y:S01]  /*4490*/  FSETP.NEU.FTZ.AND P0, PT, R3.reuse, -INF , PT ;  /* 0xff8000000300780b */ /* 0x040fe20003f1d000 */
[----:B------:R-:W1:Y:S01]  /*44a0*/  LDSM.16.MT88.4 R12, [R199+0x100] ;  /* 0x00010000c70c783b */ /* 0x000e620000004200 */
[----:B------:R2:W3:Y:S08]  /*44b0*/  MUFU.EX2 R16, R0 ;  /* 0x0000000000107308 */ /* 0x0004f00000000800 */
[----:B------:R4:W5:Y:S01]  /*44c0*/  MUFU.EX2 R167, R6 ;  /* 0x0000000600a77308 */ /* 0x0009620000000800 */
[----:B--2---:R-:W-:-:S05]  /*44d0*/  FMUL.FTZ R0, R3, c[0x0][0x2d0] ;  /* 0x0000b40003007a20 */ /* 0x004fca0000410000 */
[----:B------:R-:W-:Y:S02]  /*44e0*/  FSEL R0, R0, RZ, P0 ;  /* 0x000000ff00007208 */ /* 0x000fe40000000000 */
[----:B------:R-:W-:-:S03]  /*44f0*/  PLOP3.LUT P0, PT, PT, PT, UP1, 0x40, 0x0 ;  /* 0x000000000000781c */ /* 0x000fc60003f0e818 */
[--C-:B----4-:R-:W-:Y:S02]  /*4500*/  FFMA.FTZ R6, R9, c[0x0][0x2d0], -R0.reuse ;  /* 0x0000b40009067a23 */ /* 0x110fe40000010800 */
[--C-:B------:R-:W-:Y:S02]  /*4510*/  FFMA.FTZ R5, R10, c[0x0][0x2d0], -R0.reuse ;  /* 0x0000b4000a057a23 */ /* 0x100fe40000010800 */
[--C-:B------:R-:W-:Y:S01]  /*4520*/  FFMA.FTZ R4, R11, c[0x0][0x2d0], -R0.reuse ;  /* 0x0000b4000b047a23 */ /* 0x100fe20000010800 */
[----:B------:R5:W-:Y:S01]  /*4530*/  MUFU.EX2 R176, R6 ;  /* 0x0000000600b07308 */ /* 0x000be20000000800 */
[----:B------:R-:W-:Y:S02]  /*4540*/  FFMA.FTZ R2, R24, c[0x0][0x2d0], -R0 ;  /* 0x0000b40018027a23 */ /* 0x000fe40000010800 */
[----:B---3--:R-:W-:Y:S01]  /*4550*/  IMAD.MOV.U32 R9, RZ, RZ, R16 ;  /* 0x000000ffff097224 */ /* 0x008fe200078e0010 */
[----:B------:R-:W-:Y:S04]  /*4560*/  LDSM.16.MT88.4 R24, [R200+0x2100] ;  /* 0x00210000c818783b */ /* 0x000fe80000004200 */
[----:B------:R-:W2:Y:S01]  /*4570*/  MUFU.EX2 R252, R5 ;  /* 0x0000000500fc7308 */ /* 0x000ea20000000800 */
[----:B------:R-:W3:Y:S07]  /*4580*/  LDSM.16.MT88.4 R16, [R200+0x100] ;  /* 0x00010000c810783b */ /* 0x000eee0000004200 */
[----:B------:R4:W-:Y:S01]  /*4590*/  MUFU.EX2 R10, R4 ;  /* 0x00000004000a7308 */ /* 0x0009e20000000800 */
[----:B-----5:R-:W-:-:S07]  /*45a0*/  F2FP.PACK_AB R6, R167, R9 ;  /* 0x00000009a706723e */ /* 0x020fce00000000ff */
[----:B------:R-:W5:Y:S01]  /*45b0*/  MUFU.EX2 R172, R2 ;  /* 0x0000000200ac7308 */ /* 0x000f620000000800 */
[----:B--2---:R-:W-:Y:S02]  /*45c0*/  F2FP.PACK_AB R5, R252, R176 ;  /* 0x000000b0fc05723e */ /* 0x004fe400000000ff */
[----:B----4-:R-:W-:Y:S02]  /*45d0*/  F2FP.PACK_AB R4, R174, R173 ;  /* 0x000000adae04723e */ /* 0x010fe400000000ff */
[----:B-----5:R-:W-:Y:S01]  /*45e0*/  F2FP.PACK_AB R7, R172, R10 ;  /* 0x0000000aac07723e */ /* 0x020fe200000000ff */
[----:B------:R-:W-:-:S04]  /*45f0*/  FFMA.FTZ R2, R60, c[0x0][0x2d0], -R8 ;  /* 0x0000b4003c027a23 */ /* 0x000fc80000010808 */
[----:B------:R2:W-:Y:S02]  /*4600*/  MUFU.EX2 R175, R2 ;  /* 0x0000000200af7308 */ /* 0x0005e40000000800 */
[C---:B-1----:R-:W-:Y:S08]  /*4610*/  HMMA.16816.F32 R104, R4.reuse, R12, RZ ;  /* 0x0000000c0468723c */ /* 0x042ff000000018ff */
[----:B------:R-:W-:Y:S01]  /*4620*/  HMMA.16816.F32 R80, R4, R14, RZ ;  /* 0x0000000e0450723c */ /* 0x000fe200000018ff */
[----:B------:R-:W1:Y:S01]  /*4630*/  LDSM.16.MT88.4 R12, [R199+0x4100] ;  /* 0x00410000c70c783b */ /* 0x000e620000004200 */
[----:B--2---:R-:W-:-:S06]  /*4640*/  FFMA.FTZ R2, R61, c[0x0][0x2d0], -R8 ;  /* 0x0000b4003d027a23 */ /* 0x004fcc0000010808 */
[C---:B------:R-:W-:Y:S01]  /*4650*/  HMMA.16816.F32 R112, R4.reuse, R20, RZ ;  /* 0x000000140470723c */ /* 0x040fe200000018ff */
[----:B------:R2:W4:Y:S07]  /*4660*/  MUFU.EX2 R177, R2 ;  /* 0x0000000200b17308 */ /* 0x00052e0000000800 */
[C---:B------:R-:W-:Y:S01]  /*4670*/  HMMA.16816.F32 R84, R4.reuse, R22, RZ ;  /* 0x000000160454723c */ /* 0x040fe200000018ff */
[----:B------:R-:W-:Y:S07]  /*4680*/  LDSM.16.MT88.4 R20, [R200+0x6100] ;  /* 0x00610000c814783b */ /* 0x000fee0000004200 */
[----:B---3--:R-:W-:Y:S01]  /*4690*/  HMMA.16816.F32 R108, R4, R16, RZ ;  /* 0x00000010046c723c */ /* 0x008fe200000018ff */
[----:B--2---:R-:W-:-:S04]  /*46a0*/  FFMA.FTZ R2, R62, c[0x0][0x2d0], -R8 ;  /* 0x0000b4003e027a23 */ /* 0x004fc80000010808 */
[----:B------:R2:W-:Y:S03]  /*46b0*/  MUFU.EX2 R223, R2 ;  /* 0x0000000200df7308 */ /* 0x0005e60000000800 */
[C---:B------:R-:W-:Y:S01]  /*46c0*/  HMMA.16816.F32 R124, R4.reuse, R18, RZ ;  /* 0x00000012047c723c */ /* 0x040fe200000018ff */
[----:B------:R-:W-:Y:S07]  /*46d0*/  LDSM.16.MT88.4 R16, [R197+0x6100] ;  /* 0x00610000c510783b */ /* 0x000fee0000004200 */
[----:B------:R-:W-:Y:S01]  /*46e0*/  HMMA.16816.F32 R100, R4, R24, RZ ;  /* 0x000000180464723c */ /* 0x000fe200000018ff */
[----:B--2---:R-:W-:-:S07]  /*46f0*/  FFMA.FTZ R2, R63, c[0x0][0x2d0], -R8 ;  /* 0x0000b4003f027a23 */ /* 0x004fce0000010808 */
[C---:B-1----:R-:W-:Y:S01]  /*4700*/  HMMA.16816.F32 R136, R4.reuse, R12, RZ ;  /* 0x0000000c0488723c */ /* 0x042fe200000018ff */
[----:B------:R1:W2:Y:S07]  /*4710*/  MUFU.EX2 R11, R2 ;  /* 0x00000002000b7308 */ /* 0x0002ae0000000800 */
[C---:B------:R-:W-:Y:S01]  /*4720*/  HMMA.16816.F32 R132, R4.reuse, R14, RZ ;  /* 0x0000000e0484723c */ /* 0x040fe200000018ff */
[----:B------:R-:W3:Y:S07]  /*4730*/  LDSM.16.MT88.4 R12, [R199+0x6100] ;  /* 0x00610000c70c783b */ /* 0x000eee0000004200 */
[----:B------:R-:W-:Y:S01]  /*4740*/  HMMA.16816.F32 R68, R4, R26, RZ ;  /* 0x0000001a0444723c */ /* 0x000fe200000018ff */
[----:B------:R-:W5:Y:S01]  /*4750*/  LDSM.16.MT88.4 R24, [R198+0x6100] ;  /* 0x00610000c618783b */ /* 0x000f620000004200 */
[----:B-1----:R-:W-:-:S04]  /*4760*/  FFMA.FTZ R2, R58, c[0x0][0x2d0], -R0 ;  /* 0x0000b4003a027a23 */ /* 0x002fc80000010800 */
[----:B------:R1:W-:Y:S02]  /*4770*/  MUFU.EX2 R247, R2 ;  /* 0x0000000200f77308 */ /* 0x0003e40000000800 */
[C---:B------:R-:W-:Y:S08]  /*4780*/  HMMA.16816.F32 R64, R4.reuse, R32, RZ ;  /* 0x000000200440723c */ /* 0x040ff000000018ff */
[----:B------:R-:W-:Y:S01]  /*4790*/  HMMA.16816.F32 R76, R4, R34, RZ ;  /* 0x00000022044c723c */ /* 0x000fe200000018ff */
[----:B------:R-:W2:Y:S01]  /*47a0*/  LDSM.16.MT88.4 R32, [R197+0x900] ;  /* 0x00090000c520783b */ /* 0x000ea20000004200 */
[----:B-1----:R-:W-:-:S06]  /*47b0*/  FFMA.FTZ R2, R56, c[0x0][0x2d0], -R0 ;  /* 0x0000b40038027a23 */ /* 0x002fcc0000010800 */
[C---:B------:R-:W-:Y:S01]  /*47c0*/  HMMA.16816.F32 R116, R4.reuse, R40, RZ ;  /* 0x000000280474723c */ /* 0x040fe200000018ff */
[----:B------:R1:W1:Y:S07]  /*47d0*/  MUFU.EX2 R244, R2 ;  /* 0x0000000200f47308 */ /* 0x00026e0000000800 */
[C---:B------:R-:W-:Y:S08]  /*47e0*/  HMMA.16816.F32 R128, R4.reuse, R42, RZ ;  /* 0x0000002a0480723c */ /* 0x040ff000000018ff */
[----:B------:R-:W-:Y:S01]  /*47f0*/  HMMA.16816.F32 R40, R4, R28, RZ ;  /* 0x0000001c0428723c */ /* 0x000fe200000018ff */
[----:B-1----:R-:W-:-:S04]  /*4800*/  FFMA.FTZ R2, R57, c[0x0][0x2d0], -R0 ;  /* 0x0000b40039027a23 */ /* 0x002fc80000010800 */
[----:B------:R1:W-:Y:S03]  /*4810*/  MUFU.EX2 R245, R2 ;  /* 0x0000000200f57308 */ /* 0x0003e60000000800 */
[C---:B------:R-:W-:Y:S01]  /*4820*/  HMMA.16816.F32 R72, R4.reuse, R30, RZ ;  /* 0x0000001e0448723c */ /* 0x040fe200000018ff */
[----:B------:R-:W2:Y:S07]  /*4830*/  LDSM.16.MT88.4 R28, [R198+0x900] ;  /* 0x00090000c61c783b */ /* 0x000eae0000004200 */
[----:B---3--:R-:W-:Y:S01]  /*4840*/  HMMA.16816.F32 R188, R4, R14, RZ ;  /* 0x0000000e04bc723c */ /* 0x008fe200000018ff */
[----:B-1----:R-:W-:-:S07]  /*4850*/  FFMA.FTZ R2, R59, c[0x0][0x2d0], -R0 ;  /* 0x0000b4003b027a23 */ /* 0x002fce0000010800 */
[C---:B------:R-:W-:Y:S01]  /*4860*/  HMMA.16816.F32 R160, R4.reuse, R20, RZ ;  /* 0x0000001404a0723c */ /* 0x040fe200000018ff */
[----:B------:R1:W3:Y:S07]  /*4870*/  MUFU.EX2 R235, R2 ;  /* 0x0000000200eb7308 */ /* 0x0002ee0000000800 */
[C---:B------:R-:W-:Y:S01]  /*4880*/  HMMA.16816.F32 R56, R4.reuse, R22, RZ ;  /* 0x000000160438723c */ /* 0x040fe200000018ff */
[----:B------:R-:W2:Y:S07]  /*4890*/  LDSM.16.MT88.4 R20, [R200+0x900] ;  /* 0x00090000c814783b */ /* 0x000eae0000004200 */
[----:B------:R-:W-:Y:S01]  /*48a0*/  HMMA.16816.F32 R140, R4, R16, RZ ;  /* 0x00000010048c723c */ /* 0x000fe200000018ff */
[----:B------:R-:W-:Y:S01]  /*48b0*/  MOV R184, R189 ;  /* 0x000000bd00b87202 */ /* 0x000fe20000000f00 */
[----:B------:R-:W-:Y:S01]  /*48c0*/  IMAD.MOV.U32 R179, RZ, RZ, R190 ;  /* 0x000000ffffb37224 */ /* 0x000fe200078e00be */
[----:B-1----:R-:W-:Y:S01]  /*48d0*/  MOV R2, R188 ;  /* 0x000000bc00027202 */ /* 0x002fe20000000f00 */
[----:B------:R-:W-:-:S04]  /*48e0*/  IMAD.MOV.U32 R178, RZ, RZ, R191 ;  /* 0x000000ffffb27224 */ /* 0x000fc800078e00bf */
[C---:B------:R-:W-:Y:S01]  /*48f0*/  HMMA.16816.F32 R60, R4.reuse, R18, RZ ;  /* 0x00000012043c723c */ /* 0x040fe200000018ff */
[----:B------:R-:W1:Y:S07]  /*4900*/  LDSM.16.MT88.4 R16, [R199+0x900] ;  /* 0x00090000c710783b */ /* 0x000e6e0000004200 */
[C---:B------:R-:W-:Y:S01]  /*4910*/  HMMA.16816.F32 R180, R4.reuse, R12, RZ ;  /* 0x0000000c04b4723c */ /* 0x040fe200000018ff */
        /* <DEDUP_REMOVED lines=8> */
[C---:B------:R-:W-:Y:S08]  /*49a0*/  HMMA.16816.F32 R44, R4.reuse, R46, RZ ;  /* 0x0000002e042c723c */ /* 0x040ff000000018ff */
[C---:B-----5:R-:W-:Y:S08]  /*49b0*/  HMMA.16816.F32 R148, R4.reuse, R24, RZ ;  /* 0x000000180494723c */ /* 0x060ff000000018ff */
[----:B------:R-:W-:Y:S07]  /*49c0*/  HMMA.16816.F32 R152, R4, R26, RZ ;  /* 0x0000001a0498723c */ /* 0x000fee00000018ff */
[----:B----4-:R-:W-:-:S02]  /*49d0*/  F2FP.PACK_AB R4, R177, R175 ;  /* 0x000000afb104723e */ /* 0x010fc400000000ff */
[----:B--2---:R-:W-:Y:S02]  /*49e0*/  F2FP.PACK_AB R6, R11, R223 ;  /* 0x000000df0b06723e */ /* 0x004fe400000000ff */
[----:B------:R-:W-:Y:S02]  /*49f0*/  F2FP.PACK_AB R5, R244, R247 ;  /* 0x000000f7f405723e */ /* 0x000fe400000000ff */
[----:B---3--:R-:W-:-:S07]  /*4a00*/  F2FP.PACK_AB R7, R235, R245 ;  /* 0x000000f5eb07723e */ /* 0x008fce00000000ff */
[C---:B------:R-:W-:Y:S08]  /*4a10*/  HMMA.16816.F32 R24, R4.reuse, R32, R116 ;  /* 0x000000200418723c */ /* 0x040ff00000001874 */
[C---:B------:R-:W-:Y:S08]  /*4a20*/  HMMA.16816.F32 R228, R4.reuse, R28, R112 ;  /* 0x0000001c04e4723c */ /* 0x040ff00000001870 */
[C---:B------:R-:W-:Y:S01]  /*4a30*/  HMMA.16816.F32 R188, R4.reuse, R30, R84 ;  /* 0x0000001e04bc723c */ /* 0x040fe20000001854 */
[----:B------:R-:W2:Y:S07]  /*4a40*/  LDSM.16.MT88.4 R28, [R200+0x2900] ;  /* 0x00290000c81c783b */ /* 0x000eae0000004200 */
[----:B------:R-:W-:Y:S01]  /*4a50*/  HMMA.16816.F32 R32, R4, R34, R128 ;  /* 0x000000220420723c */ /* 0x000fe20000001880 */
[----:B------:R-:W-:Y:S01]  /*4a60*/  IMAD.MOV.U32 R116, RZ, RZ, R24 ;  /* 0x000000ffff747224 */ /* 0x000fe200078e0018 */
[----:B------:R-:W-:Y:S01]  /*4a70*/  MOV R165, R26 ;  /* 0x0000001a00a57202 */ /* 0x000fe20000000f00 */
[----:B------:R-:W-:-:S02]  /*4a80*/  IMAD.MOV.U32 R166, RZ, RZ, R25 ;  /* 0x000000ffffa67224 */ /* 0x000fc400078e0019 */
[----:B------:R-:W-:Y:S02]  /*4a90*/  IMAD.MOV.U32 R164, RZ, RZ, R27 ;  /* 0x000000ffffa47224 */ /* 0x000fe400078e001b */
[----:B------:R-:W3:Y:S01]  /*4aa0*/  LDSM.16.MT88.4 R24, [R198+0x2900] ;  /* 0x00290000c618783b */ /* 0x000ee20000004200 */
[C---:B------:R-:W-:Y:S08]  /*4ab0*/  HMMA.16816.F32 R248, R4.reuse, R22, R124 ;  /* 0x0000001604f8723c */ /* 0x040ff0000000187c */
[C---:B-1----:R-:W-:Y:S08]  /*4ac0*/  HMMA.16816.F32 R124, R4.reuse, R16, R104 ;  /* 0x00000010047c723c */ /* 0x042ff00000001868 */
[----:B------:R-:W-:Y:S01]  /*4ad0*/  HMMA.16816.F32 R192, R4, R20, R108 ;  /* 0x0000001404c0723c */ /* 0x000fe2000000186c */
[----:B------:R-:W-:Y:S01]  /*4ae0*/  IMAD.MOV.U32 R128, RZ, RZ, R35 ;  /* 0x000000ffff807224 */ /* 0x000fe200078e0023 */
[----:B------:R-:W-:Y:S01]  /*4af0*/  MOV R119, R33 ;  /* 0x0000002100777202 */ /* 0x000fe20000000f00 */
[----:B------:R-:W-:Y:S01]  /*4b00*/  IMAD.MOV.U32 R118, RZ, RZ, R34 ;  /* 0x000000ffff767224 */ /* 0x000fe200078e0022 */
[----:B------:R-:W-:Y:S01]  /*4b10*/  LDSM.16.MT88.4 R20, [R197+0x4900] ;  /* 0x00490000c514783b */ /* 0x000fe20000004200 */
[----:B------:R-:W-:-:S03]  /*4b20*/  IMAD.MOV.U32 R117, RZ, RZ, R32 ;  /* 0x000000ffff757224 */ /* 0x000fc600078e0020 */
[C---:B------:R-:W-:Y:S01]  /*4b30*/  HMMA.16816.F32 R104, R4.reuse, R18, R80 ;  /* 0x000000120468723c */ /* 0x040fe20000001850 */
[----:B------:R-:W1:Y:S04]  /*4b40*/  LDSM.16.MT88.4 R16, [R198+0x4900] ;  /* 0x00490000c610783b */ /* 0x000e680000004200 */
[----:B------:R-:W-:Y:S02]  /*4b50*/  LDSM.16.MT88.4 R32, [R199+0x2900] ;  /* 0x00290000c720783b */ /* 0x000fe40000004200 */
[----:B------:R-:W-:Y:S01]  /*4b60*/  IMAD.MOV.U32 R80, RZ, RZ, R128 ;  /* 0x000000ffff507224 */ /* 0x000fe200078e0080 */
[----:B------:R-:W-:Y:S01]  /*4b70*/  HMMA.16816.F32 R108, R4, R12, R64 ;  /* 0x0000000c046c723c */ /* 0x000fe20000001840 */
[----:B------:R-:W-:Y:S01]  /*4b80*/  MOV R83, R179 ;  /* 0x000000b300537202 */ /* 0x000fe20000000f00 */
[----:B------:R-:W-:Y:S01]  /*4b90*/  IMAD.MOV.U32 R82, RZ, RZ, R184 ;  /* 0x000000ffff527224 */ /* 0x000fe200078e00b8 */
[----:B------:R-:W-:-:S04]  /*4ba0*/  MOV R81, R185 ;  /* 0x000000b900517202 */ /* 0x000fc80000000f00 */
[----:B------:R-:W-:Y:S01]  /*4bb0*/  IMAD.MOV.U32 R66, RZ, RZ, R119 ;  /* 0x000000ffff427224 */ /* 0x000fe200078e0077 */
[----:B------:R-:W-:Y:S01]  /*4bc0*/  HMMA.16816.F32 R112, R4, R14, R76 ;  /* 0x0000000e0470723c */ /* 0x000fe2000000184c */
[----:B------:R-:W4:Y:S01]  /*4bd0*/  LDSM.16.MT88.4 R12, [R200+0x4900] ;  /* 0x00490000c80c783b */ /* 0x000f220000004200 */
[----:B------:R-:W-:Y:S01]  /*4be0*/  IMAD.MOV.U32 R67, RZ, RZ, R118 ;  /* 0x000000ffff437224 */ /* 0x000fe200078e0076 */
[----:B------:R-:W-:Y:S01]  /*4bf0*/  MOV R65, R117 ;  /* 0x0000007500417202 */ /* 0x000fe20000000f00 */
[----:B------:R-:W-:-:S03]  /*4c00*/  IMAD.MOV.U32 R64, RZ, RZ, R178 ;  /* 0x000000ffff407224 */ /* 0x000fc600078e00b2 */
[----:B------:R-:W-:Y:S01]  /*4c10*/  IMAD.MOV.U32 R79, RZ, RZ, R116 ;  /* 0x000000ffff4f7224 */ /* 0x000fe200078e0074 */
[C---:B--2---:R-:W-:Y:S08]  /*4c20*/  HMMA.16816.F32 R84, R4.reuse, R28, R100 ;  /* 0x0000001c0454723c */ /* 0x044ff00000001864 */
[C---:B---3--:R-:W-:Y:S07]  /*4c30*/  HMMA.16816.F32 R116, R4.reuse, R24, R40 ;  /* 0x000000180474723c */ /* 0x048fee0000001828 */
[----:B------:R-:W-:Y:S01]  /*4c40*/  IMAD.MOV.U32 R43, RZ, RZ, R173 ;  /* 0x000000ffff2b7224 */ /* 0x000fe200078e00ad */
[----:B------:R-:W-:Y:S01]  /*4c50*/  HMMA.16816.F32 R240, R4, R26, R72 ;  /* 0x0000001a04f0723c */ /* 0x000fe20000001848 */
[----:B------:R-:W2:Y:S01]  /*4c60*/  LDSM.16.MT88.4 R24, [R199+0x4900] ;  /* 0x00490000c718783b */ /* 0x000ea20000004200 */
[----:B------:R-:W-:Y:S01]  /*4c70*/  MOV R42, R172 ;  /* 0x000000ac002a7202 */ /* 0x000fe20000000f00 */
[----:B------:R-:W-:-:S05]  /*4c80*/  IMAD.MOV.U32 R41, RZ, RZ, R167 ;  /* 0x000000ffff297224 */ /* 0x000fca00078e00a7 */
[C---:B------:R-:W-:Y:S01]  /*4c90*/  HMMA.16816.F32 R236, R4.reuse, R30, R68 ;  /* 0x0000001e04ec723c */ /* 0x040fe20000001844 */
[----:B------:R-:W3:Y:S01]  /*4ca0*/  LDSM.16.MT88.4 R28, [R197+0x6900] ;  /* 0x00690000c51c783b */ /* 0x000ee20000004200 */
[----:B------:R-:W-:Y:S01]  /*4cb0*/  IMAD.MOV.U32 R101, RZ, RZ, R86 ;  /* 0x000000ffff657224 */ /* 0x000fe200078e0056 */
[----:B------:R-:W-:Y:S01]  /*4cc0*/  MOV R100, R87 ;  /* 0x0000005700647202 */ /* 0x000fe20000000f00 */
[----:B------:R-:W-:Y:S01]  /*4cd0*/  IMAD.MOV.U32 R87, RZ, RZ, R177 ;  /* 0x000000ffff577224 */ /* 0x000fe200078e00b1 */
[----:B------:R-:W-:Y:S01]  /*4ce0*/  MOV R103, R84 ;  /* 0x0000005400677202 */ /* 0x000fe20000000f00 */
[----:B------:R-:W-:Y:S02]  /*4cf0*/  IMAD.MOV.U32 R86, RZ, RZ, R176 ;  /* 0x000000ffff567224 */ /* 0x000fe400078e00b0 */
[----:B-1----:R-:W-:Y:S01]  /*4d00*/  HMMA.16816.F32 R128, R4, R16, R88 ;  /* 0x000000100480723c */ /* 0x002fe20000001858 */
[----:B------:R-:W-:Y:S01]  /*4d10*/  IMAD.MOV.U32 R102, RZ, RZ, R85 ;  /* 0x000000ffff667224 */ /* 0x000fe200078e0055 */
[----:B------:R-:W-:Y:S01]  /*4d20*/  MOV R85, R175 ;  /* 0x000000af00557202 */ /* 0x000fe20000000f00 */
[----:B------:R-:W-:-:S04]  /*4d30*/  IMAD.MOV.U32 R84, RZ, RZ, R174 ;  /* 0x000000ffff547224 */ /* 0x000fc800078e00ae */
[----:B------:R-:W-:Y:S01]  /*4d40*/  IMAD.MOV.U32 R17, RZ, RZ, R79 ;  /* 0x000000ffff117224 */ /* 0x000fe200078e004f */
[----:B----4-:R-:W-:Y:S01]  /*4d50*/  HMMA.16816.F32 R88, R4, R12, R36 ;  /* 0x0000000c0458723c */ /* 0x010fe20000001824 */
[----:B------:R-:W-:-:S06]  /*4d60*/  MOV R16, R64 ;  /* 0x0000004000107202 */ /* 0x000fcc0000000f00 */
[----:B------:R-:W-:Y:S01]  /*4d70*/  IMAD.MOV.U32 R39, RZ, RZ, R2 ;  /* 0x000000ffff277224 */ /* 0x000fe200078e0002 */
[C---:B------:R-:W-:Y:S01]  /*4d80*/  HMMA.16816.F32 R72, R4.reuse, R14, R44 ;  /* 0x0000000e0448723c */ /* 0x040fe2000000182c */
[----:B------:R-:W1:Y:S01]  /*4d90*/  LDSM.16.MT88.4 R12, [R200+0x6900] ;  /* 0x00690000c80c783b */ /* 0x000e620000004200 */
[----:B------:R-:W-:Y:S02]  /*4da0*/  FFMA.FTZ R2, R157, c[0x0][0x2d0], -R8 ;  /* 0x0000b4009d027a23 */ /* 0x000fe40000010808 */
[----:B------:R-:W-:Y:S02]  /*4db0*/  IMAD.MOV.U32 R38, RZ, RZ, R84 ;  /* 0x000000ffff267224 */ /* 0x000fe400078e0054 */
[----:B------:R4:W-:Y:S01]  /*4dc0*/  MUFU.EX2 R40, R2 ;  /* 0x0000000200287308 */ /* 0x0009e20000000800 */
[----:B------:R-:W-:Y:S01]  /*4dd0*/  IMAD.MOV.U32 R44, RZ, RZ, R39 ;  /* 0x000000ffff2c7224 */ /* 0x000fe200078e0027 */
[----:B------:R-:W-:Y:S01]  /*4de0*/  HMMA.16816.F32 R176, R4, R34, R120 ;  /* 0x0000002204b0723c */ /* 0x000fe20000001878 */
[----:B------:R-:W-:-:S02]  /*4df0*/  IMAD.MOV.U32 R39, RZ, RZ, R85 ;  /* 0x000000ffff277224 */ /* 0x000fc400078e0055 */
[----:B------:R-:W-:-:S04]  /*4e00*/  IMAD.MOV.U32 R47, RZ, RZ, R16 ;  /* 0x000000ffff2f7224 */ /* 0x000fc800078e0010 */
[----:B------:R-:W-:Y:S01]  /*4e10*/  IMAD.MOV.U32 R120, RZ, RZ, R166 ;  /* 0x000000ffff787224 */ /* 0x000fe200078e00a6 */
[----:B------:R-:W-:Y:S01]  /*4e20*/  MOV R121, R165 ;  /* 0x000000a500797202 */ /* 0x000fe20000000f00 */
[----:B------:R-:W-:Y:S01]  /*4e30*/  IMAD.MOV.U32 R122, RZ, RZ, R164 ;  /* 0x000000ffff7a7224 */ /* 0x000fe200078e00a4 */
[----:B------:R-:W-:Y:S01]  /*4e40*/  HMMA.16816.F32 R172, R4, R20, R92 ;  /* 0x0000001404ac723c */ /* 0x000fe2000000185c */
[----:B------:R-:W-:Y:S02]  /*4e50*/  IMAD.MOV.U32 R123, RZ, RZ, R81 ;  /* 0x000000ffff7b7224 */ /* 0x000fe400078e0051 */
[----:B----4-:R-:W-:-:S05]  /*4e60*/  FFMA.FTZ R2, R158, c[0x0][0x2d0], -R8 ;  /* 0x0000b4009e027a23 */ /* 0x010fca0000010808 */
[C---:B------:R-:W-:Y:S01]  /*4e70*/  HMMA.16816.F32 R164, R4.reuse, R22, R52 ;  /* 0x0000001604a4723c */ /* 0x040fe20000001834 */
[----:B------:R-:W4:Y:S01]  /*4e80*/  LDSM.16.MT88.4 R20, [R198+0x6900] ;  /* 0x00690000c614783b */ /* 0x000f220000004200 */
[----:B------:R5:W1:Y:S06]  /*4e90*/  MUFU.EX2 R36, R2 ;  /* 0x0000000200247308 */ /* 0x000a6c0000000800 */
[C---:B------:R-:W-:Y:S01]  /*4ea0*/  HMMA.16816.F32 R184, R4.reuse, R32, R96 ;  /* 0x0000002004b8723c */ /* 0x040fe20000001860 */
[----:B------:R-:W1:Y:S06]  /*4eb0*/  LDSM.16.MT88.4 R32, [R199+0x6900] ;  /* 0x00690000c720783b */ /* 0x000e6c0000004200 */
[----:B------:R-:W-:Y:S01]  /*4ec0*/  IMAD.MOV.U32 R99, RZ, RZ, R80 ;  /* 0x000000ffff637224 */ /* 0x000fe200078e0050 */
[----:B------:R-:W-:Y:S01]  /*4ed0*/  HMMA.16816.F32 R92, R4, R18, R48 ;  /* 0x00000012045c723c */ /* 0x000fe20000001830 */
[----:B------:R-:W-:Y:S01]  /*4ee0*/  IMAD.MOV.U32 R96, RZ, RZ, R65 ;  /* 0x000000ffff607224 */ /* 0x000fe200078e0041 */
[----:B------:R-:W-:Y:S01]  /*4ef0*/  MOV R98, R67 ;  /* 0x0000004300627202 */ /* 0x000fe20000000f00 */
[----:B-----5:R-:W-:-:S02]  /*4f00*/  FFMA.FTZ R2, R159, c[0x0][0x2d0], -R8 ;  /* 0x0000b4009f027a23 */ /* 0x020fc40000010808 */
[----:B------:R-:W-:Y:S02]  /*4f10*/  IMAD.MOV.U32 R97, RZ, RZ, R66 ;  /* 0x000000ffff617224 */ /* 0x000fe400078e0042 */
[----:B------:R5:W1:Y:S01]  /*4f20*/  MUFU.EX2 R37, R2 ;  /* 0x0000000200257308 */ /* 0x000a620000000800 */
[----:B------:R-:W-:Y:S01]  /*4f30*/  MOV R18, R82 ;  /* 0x0000005200127202 */ /* 0x000fe20000000f00 */
[----:B------:R-:W-:Y:S01]  /*4f40*/  IMAD.MOV.U32 R19, RZ, RZ, R83 ;  /* 0x000000ffff137224 */ /* 0x000fe200078e0053 */
[----:B--2---:R-:W-:Y:S02]  /*4f50*/  HMMA.16816.F32 R52, R4, R24, R136 ;  /* 0x000000180434723c */ /* 0x004fe40000001888 */
[----:B------:R-:W-:Y:S01]  /*4f60*/  MOV R45, R18 ;  /* 0x00000012002d7202 */ /* 0x000fe20000000f00 */
[----:B------:R-:W-:-:S04]  /*4f70*/  IMAD.MOV.U32 R46, RZ, RZ, R19 ;  /* 0x000000ffff2e7224 */ /* 0x000fc800078e0013 */
[----:B------:R-:W-:Y:S01]  /*4f80*/  IMAD.MOV.U32 R138, RZ, RZ, R38 ;  /* 0x000000ffff8a7224 */ /* 0x000fe200078e0026 */
[----:B------:R-:W-:Y:S01]  /*4f90*/  HMMA.16816.F32 R80, R4, R26, R132 ;  /* 0x0000001a0450723c */ /* 0x000fe20000001884 */
[----:B------:R-:W2:Y:S01]  /*4fa0*/  LDSM.16.MT88.4 R24, [R197+0x1100] ;  /* 0x00110000c518783b */ /* 0x000ea20000004200 */
[----:B------:R-:W-:Y:S02]  /*4fb0*/  IMAD.MOV.U32 R139, RZ, RZ, R41 ;  /* 0x000000ffff8b7224 */ /* 0x000fe400078e0029 */
[----:B-----5:R-:W-:-:S03]  /*4fc0*/  FFMA.FTZ R2, R168, c[0x0][0x2d0], -R8 ;  /* 0x0000b400a8027a23 */ /* 0x020fc60000010808 */
[----:B------:R-:W-:Y:S01]  /*4fd0*/  IMAD.MOV.U32 R133, RZ, RZ, R120 ;  /* 0x000000ffff857224 */ /* 0x000fe200078e0078 */
[C---:B---3--:R-:W-:Y:S01]  /*4fe0*/  HMMA.16816.F32 R76, R4.reuse, R30, R60 ;  /* 0x0000001e044c723c */ /* 0x048fe2000000183c */
[----:B------:R3:W5:Y:S01]  /*4ff0*/  MUFU.EX2 R168, R2 ;  /* 0x0000000200a87308 */ /* 0x0007620000000800 */
[----:B------:R-:W-:Y:S01]  /*5000*/  IMAD.MOV.U32 R134, RZ, RZ, R121 ;  /* 0x000000ffff867224 */ /* 0x000fe200078e0079 */
[----:B------:R-:W-:Y:S01]  /*5010*/  MOV R120, R86 ;  /* 0x0000005600787202 */ /* 0x000fe20000000f00 */
[----:B------:R-:W-:Y:S01]  /*5020*/  IMAD.MOV.U32 R121, RZ, RZ, R87 ;  /* 0x000000ffff797224 */ /* 0x000fe200078e0057 */
[----:B------:R-:W-:Y:S01]  /*5030*/  MOV R135, R122 ;  /* 0x0000007a00877202 */ /* 0x000fe20000000f00 */
[----:B------:R-:W-:Y:S01]  /*5040*/  IMAD.MOV.U32 R122, RZ, RZ, R223 ;  /* 0x000000ffff7a7224 */ /* 0x000fe200078e00df */
[----:B------:R-:W-:Y:S01]  /*5050*/  MOV R132, R17 ;  /* 0x0000001100847202 */ /* 0x000fe20000000f00 */
[----:B-1----:R-:W-:Y:S01]  /*5060*/  HMMA.16816.F32 R60, R4, R12, R160 ;  /* 0x0000000c043c723c */ /* 0x002fe200000018a0 */
[----:B------:R-:W-:Y:S01]  /*5070*/  LDSM.16.MT88.4 R16, [R199+0x1100] ;  /* 0x00110000c710783b */ /* 0x000fe20000004200 */
[----:B------:R-:W-:Y:S01]  /*5080*/  IMAD.MOV.U32 R136, RZ, RZ, R139 ;  /* 0x000000ffff887224 */ /* 0x000fe200078e008b */
[----:B------:R-:W-:-:S05]  /*5090*/  MOV R139, R120 ;  /* 0x00000078008b7202 */ /* 0x000fca0000000f00 */
[C---:B------:R-:W-:Y:S01]  /*50a0*/  HMMA.16816.F32 R84, R4.reuse, R14, R56 ;  /* 0x0000000e0454723c */ /* 0x040fe20000001838 */
[----:B---3--:R-:W-:Y:S01]  /*50b0*/  FFMA.FTZ R2, R144, c[0x0][0x2d0], -R0 ;  /* 0x0000b40090027a23 */ /* 0x008fe20000010800 */
[----:B------:R-:W1:Y:S01]  /*50c0*/  LDSM.16.MT88.4 R12, [R197+0x3100] ;  /* 0x00310000c50c783b */ /* 0x000e620000004200 */
[----:B------:R-:W-:Y:S02]  /*50d0*/  IMAD.MOV.U32 R144, RZ, RZ, R36 ;  /* 0x000000ffff907224 */ /* 0x000fe400078e0024 */
[----:B------:R3:W-:Y:S01]  /*50e0*/  MUFU.EX2 R223, R2 ;  /* 0x0000000200df7308 */ /* 0x0007e20000000800 */
[----:B------:R-:W-:Y:S02]  /*50f0*/  IMAD.MOV.U32 R36, RZ, RZ, R42 ;  /* 0x000000ffff247224 */ /* 0x000fe400078e002a */
[C---:B----4-:R-:W-:Y:S07]  /*5100*/  HMMA.16816.F32 R48, R4.reuse, R22, R152 ;  /* 0x000000160430723c */ /* 0x050fee0000001898 */
[----:B------:R-:W-:Y:S01]  /*5110*/  MOV R155, R37 ;  /* 0x00000025009b7202 */ /* 0x000fe20000000f00 */
[----:B------:R-:W-:Y:S01]  /*5120*/  IMAD.MOV.U32 R154, RZ, RZ, R36 ;  /* 0x000000ffff9a7224 */ /* 0x000fe200078e0024 */
[----:B------:R-:W-:Y:S01]  /*5130*/  MOV R37, R43 ;  /* 0x0000002b00257202 */ /* 0x000fe20000000f00 */
[----:B------:R-:W-:Y:S01]  /*5140*/  IMAD.MOV.U32 R153, RZ, RZ, R39 ;  /* 0x000000ffff997224 */ /* 0x000fe200078e0027 */
[----:B------:R-:W-:Y:S01]  /*5150*/  HMMA.16816.F32 R64, R4, R20, R148 ;  /* 0x000000140440723c */ /* 0x000fe20000001894 */
[----:B------:R-:W-:Y:S01]  /*5160*/  LDSM.16.MT88.4 R20, [R198+0x1100] ;  /* 0x00110000c614783b */ /* 0x000fe20000004200 */
[----:B---3--:R-:W-:Y:S01]  /*5170*/  FFMA.FTZ R2, R145, c[0x0][0x2d0], -R0 ;  /* 0x0000b40091027a23 */ /* 0x008fe20000010800 */
[----:B------:R-:W-:-:S02]  /*5180*/  MOV R137, R37 ;  /* 0x0000002500897202 */ /* 0x000fc40000000f00 */
[----:B------:R-:W3:Y:S01]  /*5190*/  LDSM.16.MT88.4 R36, [R199+0x3100] ;  /* 0x00310000c724783b */ /* 0x000ee20000004200 */
[----:B------:R4:W1:Y:S01]  /*51a0*/  MUFU.EX2 R159, R2 ;  /* 0x00000002009f7308 */ /* 0x0008620000000800 */
[----:B------:R-:W-:Y:S01]  /*51b0*/  MOV R145, R40 ;  /* 0x0000002800917202 */ /* 0x000fe20000000f00 */
[C---:B------:R-:W-:Y:S01]  /*51c0*/  HMMA.16816.F32 R68, R4.reuse, R28, R140 ;  /* 0x0000001c0444723c */ /* 0x040fe2000000188c */
[----:B------:R-:W2:Y:S04]  /*51d0*/  LDSM.16.MT88.4 R28, [R200+0x3100] ;  /* 0x00310000c81c783b */ /* 0x000ea80000004200 */
[----:B------:R-:W-:Y:S03]  /*51e0*/  LDSM.16.MT88.4 R40, [R200+0x1100] ;  /* 0x00110000c828783b */ /* 0x000fe60000004200 */
[----:B------:R-:W-:Y:S01]  /*51f0*/  HMMA.16816.F32 R56, R4, R32, R180 ;  /* 0x000000200438723c */ /* 0x000fe200000018b4 */
[----:B----4-:R-:W-:-:S06]  /*5200*/  FFMA.FTZ R2, R147, c[0x0][0x2d0], -R0 ;  /* 0x0000b40093027a23 */ /* 0x010fcc0000010800 */
[----:B------:R-:W-:Y:S01]  /*5210*/  MOV R182, R123 ;  /* 0x0000007b00b67202 */ /* 0x000fe20000000f00 */
[----:B------:R-:W-:Y:S01]  /*5220*/  HMMA.16816.F32 R44, R4, R34, R44 ;  /* 0x00000022042c723c */ /* 0x000fe2000000182c */
[----:B------:R-:W4:Y:S01]  /*5230*/  LDSM.16.MT88.4 R32, [R198+0x3100] ;  /* 0x00310000c620783b */ /* 0x000f220000004200 */
[----:B------:R3:W-:Y:S01]  /*5240*/  MUFU.EX2 R158, R2 ;  /* 0x00000002009e7308 */ /* 0x0007e20000000800 */
[----:B------:R-:W-:Y:S02]  /*5250*/  IMAD.MOV.U32 R181, RZ, RZ, R121 ;  /* 0x000000ffffb57224 */ /* 0x000fe400078e0079 */
[----:B------:R-:W-:Y:S02]  /*5260*/  IMAD.MOV.U32 R183, RZ, RZ, R122 ;  /* 0x000000ffffb77224 */ /* 0x000fe400078e007a */
[----:B------:R-:W-:Y:S02]  /*5270*/  F2FP.PACK_AB R4, R144, R145 ;  /* 0x000000919004723e */ /* 0x000fe400000000ff */
[----:B-----5:R-:W-:-:S02]  /*5280*/  F2FP.PACK_AB R6, R168, R155 ;  /* 0x0000009ba806723e */ /* 0x020fc400000000ff */
[----:B-1----:R-:W-:Y:S01]  /*5290*/  F2FP.PACK_AB R5, R159, R223 ;  /* 0x000000df9f05723e */ /* 0x002fe200000000ff */
[----:B---3--:R-:W-:-:S04]  /*52a0*/  FFMA.FTZ R2, R146, c[0x0][0x2d0], -R0 ;  /* 0x0000b40092027a23 */ /* 0x008fc80000010800 */
[----:B------:R-:W1:Y:S02]  /*52b0*/  MUFU.EX2 R157, R2 ;  /* 0x00000002009d7308 */ /* 0x000e640000000800 */
[----:B-1----:R-:W-:-:S07]  /*52c0*/  F2FP.PACK_AB R7, R157, R158 ;  /* 0x0000009e9d07723e */ /* 0x002fce00000000ff */
[C---:B--2---:R-:W-:Y:S08]  /*52d0*/  HMMA.16816.F32 R160, R4.reuse, R24, R132 ;  /* 0x0000001804a0723c */ /* 0x044ff00000001884 */
[C---:B------:R-:W-:Y:S08]  /*52e0*/  HMMA.16816.F32 R24, R4.reuse, R26, R96 ;  /* 0x0000001a0418723c */ /* 0x040ff00000001860 */
[C---:B------:R-:W-:Y:S08]  /*52f0*/  HMMA.16816.F32 R108, R4.reuse, R12, R108 ;  /* 0x0000000c046c723c */ /* 0x040ff0000000186c */
[C---:B------:R-:W-:Y:S01]  /*5300*/  HMMA.16816.F32 R112, R4.reuse, R14, R112 ;  /* 0x0000000e0470723c */ /* 0x040fe20000001870 */
[----:B------:R-:W1:Y:S07]  /*5310*/  LDSM.16.MT88.4 R12, [R200+0x5100] ;  /* 0x00510000c80c783b */ /* 0x000e6e0000004200 */
[----:B------:R-:W-:Y:S01]  /*5320*/  HMMA.16816.F32 R184, R4, R36, R184 ;  /* 0x0000002404b8723c */ /* 0x000fe200000018b8 */
[----:B------:R-:W-:Y:S01]  /*5330*/  IMAD.MOV.U32 R2, RZ, RZ, R24 ;  /* 0x000000ffff027224 */ /* 0x000fe200078e0018 */
[----:B------:R-:W-:Y:S01]  /*5340*/  MOV R147, R26 ;  /* 0x0000001a00937202 */ /* 0x000fe20000000f00 */
[----:B------:R-:W-:-:S02]  /*5350*/  IMAD.MOV.U32 R152, RZ, RZ, R25 ;  /* 0x000000ffff987224 */ /* 0x000fc400078e0019 */
[----:B------:R-:W-:Y:S02]  /*5360*/  IMAD.MOV.U32 R146, RZ, RZ, R27 ;  /* 0x000000ffff927224 */ /* 0x000fe400078e001b */
[----:B------:R-:W-:Y:S01]  /*5370*/  LDSM.16.MT88.4 R24, [R197+0x5100] ;  /* 0x00510000c518783b */ /* 0x000fe20000004200 */
[----:B------:R-:W-:Y:S01]  /*5380*/  HMMA.16816.F32 R148, R4, R16, R124 ;  /* 0x000000100494723c */ /* 0x000fe2000000187c */
[----:B------:R-:W-:Y:S01]  /*5390*/  MOV R37, R182 ;  /* 0x000000b600257202 */ /* 0x000fe20000000f00 */
[----:B------:R-:W-:-:S06]  /*53a0*/  IMAD.MOV.U32 R36, RZ, RZ, R183 ;  /* 0x000000ffff247224 */ /* 0x000fcc00078e00b7 */
[C---:B------:R-:W-:Y:S01]  /*53b0*/  HMMA.16816.F32 R104, R4.reuse, R18, R104 ;  /* 0x000000120468723c */ /* 0x040fe20000001868 */
[----:B------:R-:W2:Y:S07]  /*53c0*/  LDSM.16.MT88.4 R16, [R198+0x5100] ;  /* 0x00510000c610783b */ /* 0x000eae0000004200 */
[C---:B------:R-:W-:Y:S07]  /*53d0*/  HMMA.16816.F32 R132, R4.reuse, R20, R228 ;  /* 0x000000140484723c */ /* 0x040fee00000018e4 */
[----:B------:R-:W-:Y:S01]  /*53e0*/  IMAD.MOV.U32 R228, RZ, RZ, R103 ;  /* 0x000000ffffe47224 */ /* 0x000fe200078e0067 */
[----:B------:R-:W-:Y:S01]  /*53f0*/  MOV R229, R102 ;  /* 0x0000006600e57202 */ /* 0x000fe20000000f00 */
[----:B------:R-:W-:Y:S01]  /*5400*/  IMAD.MOV.U32 R230, RZ, RZ, R101 ;  /* 0x000000ffffe67224 */ /* 0x000fe200078e0065 */
[----:B------:R-:W-:Y:S01]  /*5410*/  HMMA.16816.F32 R236, R4, R30, R236 ;  /* 0x0000001e04ec723c */ /* 0x000fe200000018ec */
[----:B------:R-:W-:-:S07]  /*5420*/  IMAD.MOV.U32 R231, RZ, RZ, R100 ;  /* 0x000000ffffe77224 */ /* 0x000fce00078e0064 */
[C---:B------:R-:W-:Y:S01]  /*5430*/  HMMA.16816.F32 R124, R4.reuse, R28, R228 ;  /* 0x0000001c047c723c */ /* 0x040fe200000018e4 */
[----:B------:R-:W3:Y:S07]  /*5440*/  LDSM.16.MT88.4 R28, [R197+0x7100] ;  /* 0x00710000c51c783b */ /* 0x000eee0000004200 */
[C---:B------:R-:W-:Y:S01]  /*5450*/  HMMA.16816.F32 R96, R4.reuse, R22, R188 ;  /* 0x000000160460723c */ /* 0x040fe200000018bc */
[----:B------:R-:W5:Y:S07]  /*5460*/  LDSM.16.MT88.4 R20, [R199+0x5100] ;  /* 0x00510000c714783b */ /* 0x000f6e0000004200 */
[C---:B----4-:R-:W-:Y:S07]  /*5470*/  HMMA.16816.F32 R116, R4.reuse, R32, R116 ;  /* 0x000000200474723c */ /* 0x050fee0000001874 */
[----:B------:R-:W-:Y:S01]  /*5480*/  IMAD.MOV.U32 R32, RZ, RZ, R185 ;  /* 0x000000ffff207224 */ /* 0x000fe200078e00b9 */
[C---:B------:R-:W-:Y:S07]  /*5490*/  HMMA.16816.F32 R140, R4.reuse, R40, R192 ;  /* 0x00000028048c723c */ /* 0x040fee00000018c0 */
[----:B------:R-:W-:Y:S01]  /*54a0*/  IMAD.MOV.U32 R40, RZ, RZ, R181 ;  /* 0x000000ffff287224 */ /* 0x000fe200078e00b5 */
[----:B------:R-:W-:Y:S01]  /*54b0*/  HMMA.16816.F32 R100, R4, R42, R248 ;  /* 0x0000002a0464723c */ /* 0x000fe200000018f8 */
[----:B------:R-:W-:-:S02]  /*54c0*/  MOV R41, R2 ;  /* 0x0000000200297202 */ /* 0x000fc40000000f00 */
[----:B------:R-:W-:-:S04]  /*54d0*/  MOV R2, R186 ;  /* 0x000000ba00027202 */ /* 0x000fc80000000f00 */
[----:B------:R-:W-:Y:S01]  /*54e0*/  IMAD.MOV.U32 R43, RZ, RZ, R187 ;  /* 0x000000ffff2b7224 */ /* 0x000fe200078e00bb */
[----:B------:R-:W-:Y:S01]  /*54f0*/  HMMA.16816.F32 R180, R4, R38, R176 ;  /* 0x0000002604b4723c */ /* 0x000fe200000018b0 */
[----:B------:R-:W-:-:S06]  /*5500*/  IMAD.MOV.U32 R42, RZ, RZ, R184 ;  /* 0x000000ffff2a7224 */ /* 0x000fcc00078e00b8 */
[----:B------:R-:W-:Y:S01]  /*5510*/  MOV R178, R32 ;  /* 0x0000002000b27202 */ /* 0x000fe20000000f00 */
[----:B-1----:R-:W-:Y:S01]  /*5520*/  HMMA.16816.F32 R188, R4, R12, R88 ;  /* 0x0000000c04bc723c */ /* 0x002fe20000001858 */
[----:B------:R-:W-:Y:S02]  /*5530*/  IMAD.MOV.U32 R179, RZ, RZ, R2 ;  /* 0x000000ffffb37224 */ /* 0x000fe400078e0002 */
[----:B------:R-:W-:-:S04]  /*5540*/  FFMA.FTZ R2, R226, c[0x0][0x2d0], -R8 ;  /* 0x0000b400e2027a23 */ /* 0x000fc80000010808 */
[----:B------:R-:W-:Y:S01]  /*5550*/  MOV R91, R9 ;  /* 0x00000009005b7202 */ /* 0x000fe20000000f00 */
[----:B------:R-:W-:Y:S01]  /*5560*/  HMMA.16816.F32 R184, R4, R14, R72 ;  /* 0x0000000e04b8723c */ /* 0x000fe20000001848 */
[----:B------:R-:W-:Y:S01]  /*5570*/  LDSM.16.MT88.4 R12, [R199+0x7100] ;  /* 0x00710000c70c783b */ /* 0x000fe20000004200 */
[----:B------:R-:W-:Y:S01]  /*5580*/  IMAD.MOV.U32 R88, RZ, RZ, R137 ;  /* 0x000000ffff587224 */ /* 0x000fe200078e0089 */
[----:B------:R-:W-:Y:S01]  /*5590*/  MOV R89, R138 ;  /* 0x0000008a00597202 */ /* 0x000fe20000000f00 */
[----:B------:R-:W-:-:S04]  /*55a0*/  IMAD.MOV.U32 R90, RZ, RZ, R139 ;  /* 0x000000ffff5a7224 */ /* 0x000fc800078e008b */
[C---:B------:R-:W-:Y:S01]  /*55b0*/  HMMA.16816.F32 R120, R4.reuse, R34, R240 ;  /* 0x000000220478723c */ /* 0x040fe200000018f0 */
[----:B------:R-:W1:Y:S01]  /*55c0*/  LDSM.16.MT88.4 R32, [R198+0x7100] ;  /* 0x00710000c620783b */ /* 0x000e620000004200 */
[----:B------:R-:W-:Y:S01]  /*55d0*/  IMAD.MOV.U32 R177, RZ, RZ, R181 ;  /* 0x000000ffffb17224 */ /* 0x000fe200078e00b5 */
[----:B------:R-:W-:Y:S01]  /*55e0*/  MOV R176, R180 ;  /* 0x000000b400b07202 */ /* 0x000fe20000000f00 */
[----:B------:R-:W-:Y:S02]  /*55f0*/  IMAD.MOV.U32 R39, RZ, RZ, R182 ;  /* 0x000000ffff277224 */ /* 0x000fe400078e00b6 */
[----:B------:R-:W-:Y:S02]  /*5600*/  IMAD.MOV.U32 R38, RZ, RZ, R183 ;  /* 0x000000ffff267224 */ /* 0x000fe400078e00b7 */
[C---:B--2---:R-:W-:Y:S01]  /*5610*/  HMMA.16816.F32 R240, R4.reuse, R16, R128 ;  /* 0x0000001004f0723c */ /* 0x044fe20000001880 */
[----:B------:R2:W-:Y:S06]  /*5620*/  MUFU.EX2 R129, R2 ;  /* 0x0000000200817308 */ /* 0x0005ec0000000800 */
[----:B------:R-:W-:Y:S01]  /*5630*/  MOV R130, R177 ;  /* 0x000000b100827202 */ /* 0x000fe20000000f00 */
[----:B------:R-:W-:Y:S01]  /*5640*/  HMMA.16816.F32 R248, R4, R24, R172 ;  /* 0x0000001804f8723c */ /* 0x000fe200000018ac */
[----:B------:R-:W-:Y:S01]  /*5650*/  IMAD.MOV.U32 R131, RZ, RZ, R176 ;  /* 0x000000ffff837224 */ /* 0x000fe200078e00b0 */
[----:B------:R-:W-:Y:S01]  /*5660*/  MOV R177, R179 ;  /* 0x000000b300b17202 */ /* 0x000fe20000000f00 */
[----:B------:R-:W-:-:S02]  /*5670*/  IMAD.MOV.U32 R176, RZ, RZ, R178 ;  /* 0x000000ffffb07224 */ /* 0x000fc400078e00b2 */
[----:B------:R-:W-:Y:S01]  /*5680*/  IMAD.MOV.U32 R178, RZ, RZ, R43 ;  /* 0x000000ffffb27224 */ /* 0x000fe200078e002b */
[----:B------:R-:W-:Y:S01]  /*5690*/  MOV R72, R131 ;  /* 0x0000008300487202 */ /* 0x000fe20000000f00 */
[----:B------:R-:W-:Y:S01]  /*56a0*/  IMAD.MOV.U32 R179, RZ, RZ, R42 ;  /* 0x000000ffffb37224 */ /* 0x000fe200078e002a */
[----:B------:R-:W-:Y:S01]  /*56b0*/  MOV R42, R40 ;  /* 0x00000028002a7202 */ /* 0x000fe20000000f00 */
[----:B--2---:R-:W-:Y:S01]  /*56c0*/  FFMA.FTZ R2, R227, c[0x0][0x2d0], -R8 ;  /* 0x0000b400e3027a23 */ /* 0x004fe20000010808 */
[C---:B------:R-:W-:Y:S01]  /*56d0*/  HMMA.16816.F32 R228, R4.reuse, R26, R164 ;  /* 0x0000001a04e4723c */ /* 0x040fe200000018a4 */
[----:B------:R-:W-:Y:S01]  /*56e0*/  IMAD.MOV.U32 R43, RZ, RZ, R41 ;  /* 0x000000ffff2b7224 */ /* 0x000fe200078e0029 */
[----:B------:R-:W-:Y:S01]  /*56f0*/  MOV R41, R147 ;  /* 0x0000009300297202 */ /* 0x000fe20000000f00 */
[----:B------:R2:W4:Y:S01]  /*5700*/  MUFU.EX2 R175, R2 ;  /* 0x0000000200af7308 */ /* 0x0005220000000800 */
[----:B------:R-:W-:Y:S01]  /*5710*/  IMAD.MOV.U32 R40, RZ, RZ, R152 ;  /* 0x000000ffff287224 */ /* 0x000fe200078e0098 */
[----:B------:R-:W-:Y:S01]  /*5720*/  LDSM.16.MT88.4 R164, [R197+0x1900] ;  /* 0x00190000c5a4783b */ /* 0x000fe20000004200 */
[----:B------:R-:W-:Y:S01]  /*5730*/  MOV R152, R154 ;  /* 0x0000009a00987202 */ /* 0x000fe20000000f00 */
[----:B------:R-:W-:Y:S01]  /*5740*/  IMAD.MOV.U32 R147, RZ, RZ, R153 ;  /* 0x000000ffff937224 */ /* 0x000fe200078e0099 */
[----:B------:R-:W-:Y:S01]  /*5750*/  HMMA.16816.F32 R192, R4, R18, R92 ;  /* 0x0000001204c0723c */ /* 0x000fe2000000185c */
[----:B------:R-:W1:Y:S01]  /*5760*/  LDSM.16.MT88.4 R16, [R200+0x7100] ;  /* 0x00710000c810783b */ /* 0x000e620000004200 */
[----:B------:R-:W-:Y:S01]  /*5770*/  MOV R154, R11 ;  /* 0x0000000b009a7202 */ /* 0x000fe20000000f00 */
[----:B------:R-:W-:-:S02]  /*5780*/  IMAD.MOV.U32 R153, RZ, RZ, R136 ;  /* 0x000000ffff997224 */ /* 0x000fc400078e0088 */
[----:B------:R-:W-:Y:S02]  /*5790*/  IMAD.MOV.U32 R136, RZ, RZ, R10 ;  /* 0x000000ffff887224 */ /* 0x000fe400078e000a */
[----:B------:R-:W-:Y:S01]  /*57a0*/  IMAD.MOV.U32 R74, RZ, RZ, R152 ;  /* 0x000000ffff4a7224 */ /* 0x000fe200078e0098 */
[C---:B---3--:R-:W-:Y:S01]  /*57b0*/  HMMA.16816.F32 R24, R4.reuse, R28, R68 ;  /* 0x0000001c0418723c */ /* 0x048fe20000001844 */
[----:B------:R-:W-:Y:S01]  /*57c0*/  MOV R75, R153 ;  /* 0x00000099004b7202 */ /* 0x000fe20000000f00 */
[----:B------:R-:W-:Y:S02]  /*57d0*/  IMAD.MOV.U32 R73, RZ, RZ, R130 ;  /* 0x000000ffff497224 */ /* 0x000fe400078e0082 */
[----:B--2---:R-:W-:Y:S01]  /*57e0*/  FFMA.FTZ R2, R232, c[0x0][0x2d0], -R8 ;  /* 0x0000b400e8027a23 */ /* 0x004fe20000010808 */
[----:B------:R-:W-:Y:S02]  /*57f0*/  MOV R232, R37 ;  /* 0x0000002500e87202 */ /* 0x000fe40000000f00 */
[----:B------:R-:W-:Y:S01]  /*5800*/  IMAD.MOV.U32 R69, RZ, RZ, R154 ;  /* 0x000000ffff457224 */ /* 0x000fe200078e009a */
[----:B------:R2:W-:Y:S01]  /*5810*/  MUFU.EX2 R227, R2 ;  /* 0x0000000200e37308 */ /* 0x0005e20000000800 */
[----:B-----5:R-:W-:Y:S01]  /*5820*/  HMMA.16816.F32 R180, R4, R22, R80 ;  /* 0x0000001604b4723c */ /* 0x020fe20000001850 */
[----:B------:R-:W-:Y:S01]  /*5830*/  MOV R68, R147 ;  /* 0x0000009300447202 */ /* 0x000fe20000000f00 */
[----:B------:R-:W-:Y:S01]  /*5840*/  IMAD.MOV.U32 R71, RZ, RZ, R145 ;  /* 0x000000ffff477224 */ /* 0x000fe200078e0091 */
[----:B------:R-:W-:-:S04]  /*5850*/  MOV R70, R144 ;  /* 0x0000009000467202 */ /* 0x000fc80000000f00 */
[----:B------:R-:W-:Y:S01]  /*5860*/  IMAD.MOV.U32 R82, RZ, RZ, R42 ;  /* 0x000000ffff527224 */ /* 0x000fe200078e002a */
[C---:B------:R-:W-:Y:S01]  /*5870*/  HMMA.16816.F32 R28, R4.reuse, R30, R76 ;  /* 0x0000001e041c723c */ /* 0x040fe2000000184c */
[----:B------:R-:W-:Y:S01]  /*5880*/  MOV R80, R155 ;  /* 0x0000009b00507202 */ /* 0x000fe20000000f00 */
[----:B------:R-:W-:Y:S01]  /*5890*/  IMAD.MOV.U32 R81, RZ, RZ, R168 ;  /* 0x000000ffff517224 */ /* 0x000fe200078e00a8 */
[----:B------:R-:W-:Y:S01]  /*58a0*/  MOV R83, R136 ;  /* 0x0000008800537202 */ /* 0x000fe20000000f00 */
[----:B------:R-:W-:Y:S01]  /*58b0*/  LDSM.16.MT88.4 R152, [R199+0x1900] ;  /* 0x00190000c798783b */ /* 0x000fe20000004200 */
[----:B--2---:R-:W-:Y:S02]  /*58c0*/  FFMA.FTZ R2, R234, c[0x0][0x2d0], -R8 ;  /* 0x0000b400ea027a23 */ /* 0x004fe40000010808 */
[----:B------:R-:W-:Y:S01]  /*58d0*/  MOV R76, R43 ;  /* 0x0000002b004c7202 */ /* 0x000fe20000000f00 */
[----:B------:R-:W-:Y:S01]  /*58e0*/  IMAD.MOV.U32 R77, RZ, RZ, R40 ;  /* 0x000000ffff4d7224 */ /* 0x000fe200078e0028 */
[----:B------:R-:W-:Y:S01]  /*58f0*/  MOV R78, R41 ;  /* 0x00000029004e7202 */ /* 0x000fe20000000f00 */
[----:B------:R2:W3:Y:S01]  /*5900*/  MUFU.EX2 R226, R2 ;  /* 0x0000000200e27308 */ /* 0x0004e20000000800 */
[----:B------:R-:W-:Y:S01]  /*5910*/  LDSM.16.MT88.4 R40, [R197+0x3900] ;  /* 0x00390000c528783b */ /* 0x000fe20000004200 */
[----:B------:R-:W-:Y:S01]  /*5920*/  HMMA.16816.F32 R92, R4, R20, R52 ;  /* 0x00000014045c723c */ /* 0x000fe20000001834 */
[----:B----4-:R-:W-:-:S02]  /*5930*/  IMAD.MOV.U32 R234, RZ, RZ, R175 ;  /* 0x000000ffffea7224 */ /* 0x010fc400078e00af */
[----:B------:R-:W-:Y:S01]  /*5940*/  LDSM.16.MT88.4 R136, [R198+0x1900] ;  /* 0x00190000c688783b */ /* 0x000fe20000004200 */
[----:B------:R-:W-:-:S03]  /*5950*/  IMAD.MOV.U32 R79, RZ, RZ, R146 ;  /* 0x000000ffff4f7224 */ /* 0x000fc600078e0092 */
[----:B------:R-:W-:Y:S01]  /*5960*/  IMAD.MOV.U32 R53, RZ, RZ, R176 ;  /* 0x000000ffff357224 */ /* 0x000fe200078e00b0 */
[----:B------:R-:W-:Y:S01]  /*5970*/  MOV R54, R177 ;  /* 0x000000b100367202 */ /* 0x000fe20000000f00 */
[----:B------:R-:W-:Y:S01]  /*5980*/  IMAD.MOV.U32 R55, RZ, RZ, R178 ;  /* 0x000000ffff377224 */ /* 0x000fe200078e00b2 */
[----:B------:R-:W-:Y:S01]  /*5990*/  MOV R52, R179 ;  /* 0x000000b300347202 */ /* 0x000fe20000000f00 */
[C---:B-1----:R-:W-:Y:S01]  /*59a0*/  HMMA.16816.F32 R20, R4.reuse, R32, R64 ;  /* 0x000000200414723c */ /* 0x042fe20000001840 */
[----:B------:R-:W-:Y:S01]  /*59b0*/  LDSM.16.MT88.4 R144, [R200+0x1900] ;  /* 0x00190000c890783b */ /* 0x000fe20000004200 */
[--C-:B--2---:R-:W-:Y:S01]  /*59c0*/  FFMA.FTZ R2, R169, c[0x0][0x2d0], -R0.reuse ;  /* 0x0000b400a9027a23 */ /* 0x104fe20000010800 */
[----:B---3--:R-:W-:Y:S02]  /*59d0*/  F2FP.PACK_AB R130, R226, R227 ;  /* 0x000000e3e282723e */ /* 0x008fe400000000ff */
[----:B------:R-:W-:Y:S01]  /*59e0*/  LDSM.16.MT88.4 R64, [R199+0x3900] ;  /* 0x00390000c740783b */ /* 0x000fe20000004200 */
[----:B------:R1:W-:Y:S02]  /*59f0*/  MUFU.EX2 R11, R2 ;  /* 0x00000002000b7308 */ /* 0x0003e40000000800 */
[C---:B------:R-:W-:Y:S01]  /*5a00*/  HMMA.16816.F32 R176, R4.reuse, R12, R56 ;  /* 0x0000000c04b0723c */ /* 0x040fe20000001838 */
[----:B------:R-:W2:Y:S07]  /*5a10*/  LDSM.16.MT88.4 R56, [R200+0x3900] ;  /* 0x00390000c838783b */ /* 0x000eae0000004200 */
[----:B------:R-:W-:Y:S01]  /*5a20*/  HMMA.16816.F32 R32, R4, R34, R48 ;  /* 0x000000220420723c */ /* 0x000fe20000001830 */
[----:B------:R-:W3:Y:S01]  /*5a30*/  LDSM.16.MT88.4 R48, [R198+0x3900] ;  /* 0x00390000c630783b */ /* 0x000ee20000004200 */
[----:B-1----:R-:W-:-:S06]  /*5a40*/  FFMA.FTZ R2, R170, c[0x0][0x2d0], -R0 ;  /* 0x0000b400aa027a23 */ /* 0x002fcc0000010800 */
[C---:B------:R-:W-:Y:S01]  /*5a50*/  HMMA.16816.F32 R172, R4.reuse, R16, R60 ;  /* 0x0000001004ac723c */ /* 0x040fe2000000183c */
[----:B------:R1:W4:Y:S06]  /*5a60*/  MUFU.EX2 R10, R2 ;  /* 0x00000002000a7308 */ /* 0x00032c0000000800 */
[----:B------:R-:W-:Y:S01]  /*5a70*/  IMAD.MOV.U32 R60, RZ, RZ, R52 ;  /* 0x000000ffff3c7224 */ /* 0x000fe200078e0034 */
[----:B------:R-:W-:Y:S01]  /*5a80*/  MOV R61, R53 ;  /* 0x00000035003d7202 */ /* 0x000fe20000000f00 */
[----:B------:R-:W-:Y:S01]  /*5a90*/  IMAD.MOV.U32 R62, RZ, RZ, R54 ;  /* 0x000000ffff3e7224 */ /* 0x000fe200078e0036 */
[----:B------:R-:W-:Y:S01]  /*5aa0*/  MOV R63, R55 ;  /* 0x00000037003f7202 */ /* 0x000fe20000000f00 */
[--C-:B-1----:R-:W-:Y:S01]  /*5ab0*/  FFMA.FTZ R2, R224, c[0x0][0x2d0], -R0.reuse ;  /* 0x0000b400e0027a23 */ /* 0x102fe20000010800 */
[----:B------:R-:W-:Y:S01]  /*5ac0*/  MOV R224, R129 ;  /* 0x0000008100e07202 */ /* 0x000fe20000000f00 */
[----:B------:R-:W-:Y:S01]  /*5ad0*/  FFMA.FTZ R0, R171, c[0x0][0x2d0], -R0 ;  /* 0x0000b400ab007a23 */ /* 0x000fe20000010800 */
[----:B----4-:R-:W-:Y:S01]  /*5ae0*/  F2FP.PACK_AB R129, R10, R11 ;  /* 0x0000000b0a81723e */ /* 0x010fe200000000ff */
[----:B------:R1:W-:Y:S01]  /*5af0*/  MUFU.EX2 R9, R2 ;  /* 0x0000000200097308 */ /* 0x0003e20000000800 */
[----:B------:R-:W-:Y:S01]  /*5b00*/  F2FP.PACK_AB R128, R234, R224 ;  /* 0x000000e0ea80723e */ /* 0x000fe200000000ff */
[C---:B------:R-:W-:Y:S06]  /*5b10*/  HMMA.16816.F32 R168, R4.reuse, R18, R84 ;  /* 0x0000001204a8723c */ /* 0x040fec0000001854 */
[----:B------:R-:W4:Y:S01]  /*5b20*/  MUFU.EX2 R8, R0 ;  /* 0x0000000000087308 */ /* 0x000f220000000800 */
[----:B------:R-:W-:Y:S01]  /*5b30*/  IMAD.MOV.U32 R86, RZ, RZ, R39 ;  /* 0x000000ffff567224 */ /* 0x000fe200078e0027 */
[----:B------:R-:W-:Y:S01]  /*5b40*/  MOV R87, R38 ;  /* 0x0000002600577202 */ /* 0x000fe20000000f00 */
[----:B------:R-:W-:Y:S01]  /*5b50*/  HMMA.16816.F32 R16, R4, R14, R44 ;  /* 0x0000000e0410723c */ /* 0x000fe2000000182c */
[----:B------:R-:W-:Y:S01]  /*5b60*/  IMAD.MOV.U32 R84, RZ, RZ, R72 ;  /* 0x000000ffff547224 */ /* 0x000fe200078e0048 */
[----:B------:R-:W-:Y:S01]  /*5b70*/  MOV R85, R73 ;  /* 0x0000004900557202 */ /* 0x000fe20000000f00 */
[----:B------:R-:W-:Y:S01]  /*5b80*/  LDSM.16.MT88.4 R12, [R199+0x7900] ;  /* 0x00790000c70c783b */ /* 0x000fe20000004200 */
[----:B-1----:R-:W-:-:S03]  /*5b90*/  MOV R2, R88 ;  /* 0x0000005800027202 */ /* 0x002fc60000000f00 */
[----:B------:R-:W-:Y:S01]  /*5ba0*/  IMAD.MOV.U32 R4, RZ, RZ, R68 ;  /* 0x000000ffff047224 */ /* 0x000fe200078e0044 */
[----:B------:R-:W-:Y:S01]  /*5bb0*/  MOV R68, R80 ;  /* 0x0000005000447202 */ /* 0x000fe20000000f00 */
[----:B------:R-:W-:Y:S01]  /*5bc0*/  IMAD.MOV.U32 R5, RZ, RZ, R70 ;  /* 0x000000ffff057224 */ /* 0x000fe200078e0046 */
[----:B----4-:R-:W-:-:S03]  /*5bd0*/  F2FP.PACK_AB R131, R8, R9 ;  /* 0x000000090883723e */ /* 0x010fc600000000ff */
[----:B------:R-:W-:Y:S01]  /*5be0*/  IMAD.MOV.U32 R6, RZ, RZ, R68 ;  /* 0x000000ffff067224 */ /* 0x000fe200078e0044 */
[----:B------:R-:W-:-:S03]  /*5bf0*/  MOV R0, R90 ;  /* 0x0000005a00007202 */ /* 0x000fc60000000f00 */
[----:B------:R-:W-:Y:S02]  /*5c00*/  HMMA.16816.F32 R160, R128, R164, R160 ;  /* 0x000000a480a0723c */ /* 0x000fe400000018a0 */
[----:B------:R-:W-:-:S06]  /*5c10*/  FADD.FTZ R0, R0, R252 ;  /* 0x000000fc00007221 */ /* 0x000fcc0000010000 */
[C---:B------:R-:W-:Y:S07]  /*5c20*/  HMMA.16816.F32 R164, R128.reuse, R166, R76 ;  /* 0x000000a680a4723c */ /* 0x040fee000000184c */
[----:B------:R-:W-:Y:S01]  /*5c30*/  IMAD.MOV.U32 R78, RZ, RZ, R36 ;  /* 0x000000ffff4e7224 */ /* 0x000fe200078e0024 */
[----:B--2---:R-:W-:Y:S01]  /*5c40*/  HMMA.16816.F32 R52, R128, R56, R124 ;  /* 0x000000388034723c */ /* 0x004fe2000000187c */
[----:B------:R-:W-:Y:S01]  /*5c50*/  MOV R77, R82 ;  /* 0x00000052004d7202 */ /* 0x000fe20000000f00 */
[----:B------:R-:W-:-:S05]  /*5c60*/  IMAD.MOV.U32 R79, RZ, RZ, R81 ;  /* 0x000000ffff4f7224 */ /* 0x000fca00078e0051 */
[----:B------:R-:W-:Y:S01]  /*5c70*/  IMAD.MOV.U32 R125, RZ, RZ, R83 ;  /* 0x000000ffff7d7224 */ /* 0x000fe200078e0053 */
[C---:B------:R-:W-:Y:S01]  /*5c80*/  HMMA.16816.F32 R36, R128.reuse, R40, R108 ;  /* 0x000000288024723c */ /* 0x040fe2000000186c */
[----:B------:R-:W-:Y:S01]  /*5c90*/  LDSM.16.MT88.4 R80, [R198+0x5900] ;  /* 0x00590000c650783b */ /* 0x000fe20000004200 */
[----:B------:R-:W-:Y:S01]  /*5ca0*/  MOV R126, R69 ;  /* 0x00000045007e7202 */ /* 0x000fe20000000f00 */
[----:B------:R-:W-:Y:S01]  /*5cb0*/  FADD.FTZ R0, R125, R0 ;  /* 0x000000007d007221 */ /* 0x000fe20000010000 */
[----:B------:R-:W-:Y:S02]  /*5cc0*/  MOV R127, R71 ;  /* 0x00000047007f7202 */ /* 0x000fe40000000f00 */
[----:B------:R-:W-:Y:S01]  /*5cd0*/  MOV R7, R79 ;  /* 0x0000004f00077202 */ /* 0x000fe20000000f00 */
[----:B------:R-:W-:Y:S01]  /*5ce0*/  IMAD.MOV.U32 R110, RZ, RZ, R89 ;  /* 0x000000ffff6e7224 */ /* 0x000fe200078e0059 */
[----:B---3--:R-:W-:Y:S01]  /*5cf0*/  HMMA.16816.F32 R44, R128, R48, R116 ;  /* 0x00000030802c723c */ /* 0x008fe20000001874 */
[----:B------:R-:W-:-:S02]  /*5d00*/  IMAD.MOV.U32 R111, RZ, RZ, R91 ;  /* 0x000000ffff6f7224 */ /* 0x000fc400078e005b */
[----:B------:R-:W-:Y:S01]  /*5d10*/  FADD.FTZ R2, R2, R110 ;  /* 0x0000006e02027221 */ /* 0x000fe20000010000 */
[----:B------:R-:W-:Y:S03]  /*5d20*/  LDSM.16.MT88.4 R88, [R200+0x5900] ;  /* 0x00590000c858783b */ /* 0x000fe60000004200 */
[----:B------:R-:W-:Y:S01]  /*5d30*/  MOV R116, R75 ;  /* 0x0000004b00747202 */ /* 0x000fe20000000f00 */
[----:B------:R-:W-:Y:S01]  /*5d40*/  FADD.FTZ R2, R111, R2 ;  /* 0x000000026f027221 */ /* 0x000fe20000010000 */
[----:B------:R-:W-:Y:S01]  /*5d50*/  HMMA.16816.F32 R132, R128, R136, R132 ;  /* 0x000000888084723c */ /* 0x000fe20000001884 */
[----:B------:R-:W-:Y:S01]  /*5d60*/  IMAD.MOV.U32 R117, RZ, RZ, R74 ;  /* 0x000000ffff757224 */ /* 0x000fe200078e004a */
[----:B------:R-:W-:Y:S01]  /*5d70*/  MOV R118, R77 ;  /* 0x0000004d00767202 */ /* 0x000fe20000000f00 */
[----:B------:R-:W-:Y:S01]  /*5d80*/  FADD.FTZ R2, R116, R2 ;  /* 0x0000000274027221 */ /* 0x000fe20000010000 */
[----:B------:R-:W1:Y:S01]  /*5d90*/  LDSM.16.MT88.4 R72, [R197+0x5900] ;  /* 0x00590000c548783b */ /* 0x000e620000004200 */
[----:B------:R-:W-:-:S02]  /*5da0*/  FADD.FTZ R0, R117, R0 ;  /* 0x0000000075007221 */ /* 0x000fc40000010000 */
[----:B------:R-:W-:Y:S01]  /*5db0*/  FADD.FTZ R4, R4, R2 ;  /* 0x0000000204047221 */ /* 0x000fe20000010000 */
[C---:B------:R-:W-:Y:S01]  /*5dc0*/  HMMA.16816.F32 R148, R128.reuse, R152, R148 ;  /* 0x000000988094723c */ /* 0x040fe20000001894 */
[----:B------:R-:W-:Y:S02]  /*5dd0*/  FADD.FTZ R2, R247, R0 ;  /* 0x00000000f7027221 */ /* 0x000fe40000010000 */
[----:B------:R-:W-:Y:S02]  /*5de0*/  IMAD.MOV.U32 R119, RZ, RZ, R78 ;  /* 0x000000ffff777224 */ /* 0x000fe400078e004e */
[----:B------:R-:W-:Y:S02]  /*5df0*/  FADD.FTZ R0, R118, R4 ;  /* 0x0000000476007221 */ /* 0x000fe40000010000 */
[----:B------:R-:W-:Y:S01]  /*5e00*/  FADD.FTZ R2, R244, R2 ;  /* 0x00000002f4027221 */ /* 0x000fe20000010000 */
[----:B------:R-:W-:Y:S01]  /*5e10*/  HMMA.16816.F32 R136, R128, R138, R96 ;  /* 0x0000008a8088723c */ /* 0x000fe20000001860 */
[----:B------:R-:W2:Y:S01]  /*5e20*/  LDSM.16.MT88.4 R96, [R199+0x5900] ;  /* 0x00590000c760783b */ /* 0x000ea20000004200 */
[----:B------:R-:W-:-:S02]  /*5e30*/  FADD.FTZ R0, R119, R0 ;  /* 0x0000000077007221 */ /* 0x000fc40000010000 */
[----:B------:R-:W-:Y:S02]  /*5e40*/  FADD.FTZ R2, R245, R2 ;  /* 0x00000002f5027221 */ /* 0x000fe40000010000 */
[----:B------:R-:W-:Y:S02]  /*5e50*/  FADD.FTZ R0, R126, R0 ;  /* 0x000000007e007221 */ /* 0x000fe40000010000 */
[C---:B------:R-:W-:Y:S01]  /*5e60*/  HMMA.16816.F32 R152, R128.reuse, R154, R104 ;  /* 0x0000009a8098723c */ /* 0x040fe20000001868 */
[----:B------:R-:W3:Y:S01]  /*5e70*/  LDSM.16.MT88.4 R104, [R197+0x7900] ;  /* 0x00790000c568783b */ /* 0x000ee20000004200 */
[----:B------:R-:W-:Y:S02]  /*5e80*/  FADD.FTZ R2, R235, R2 ;  /* 0x00000002eb027221 */ /* 0x000fe40000010000 */
[----:B------:R-:W-:Y:S02]  /*5e90*/  FADD.FTZ R0, R127, R0 ;  /* 0x000000007f007221 */ /* 0x000fe40000010000 */
[----:B------:R-:W-:Y:S01]  /*5ea0*/  FADD.FTZ R2, R223, R2 ;  /* 0x00000002df027221 */ /* 0x000fe20000010000 */
[----:B------:R-:W-:Y:S01]  /*5eb0*/  IADD3 R223, R232, -0x2, RZ ;  /* 0xfffffffee8df7810 */ /* 0x000fe20007ffe0ff */
[----:B------:R-:W-:Y:S01]  /*5ec0*/  HMMA.16816.F32 R40, R128, R42, R112 ;  /* 0x0000002a8028723c */ /* 0x000fe20000001870 */
[----:B------:R-:W4:Y:S01]  /*5ed0*/  LDSM.16.MT88.4 R112, [R198+0x7900] ;  /* 0x00790000c670783b */ /* 0x000f220000004200 */
[----:B------:R-:W-:-:S02]  /*5ee0*/  FADD.FTZ R0, R5, R0 ;  /* 0x0000000005007221 */ /* 0x000fc40000010000 */
[----:B------:R-:W-:Y:S02]  /*5ef0*/  FADD.FTZ R2, R159, R2 ;  /* 0x000000029f027221 */ /* 0x000fe40000010000 */
[----:B------:R-:W-:Y:S02]  /*5f00*/  FADD.FTZ R0, R6, R0 ;  /* 0x0000000006007221 */ /* 0x000fe40000010000 */
[----:B------:R-:W-:Y:S01]  /*5f10*/  HMMA.16816.F32 R48, R128, R50, R120 ;  /* 0x000000328030723c */ /* 0x000fe20000001878 */
[----:B------:R-:W5:Y:S01]  /*5f20*/  LDSM.16.MT88.4 R120, [R200+0x7900] ;  /* 0x00790000c878783b */ /* 0x000f620000004200 */
[----:B------:R-:W-:Y:S02]  /*5f30*/  FADD.FTZ R2, R158, R2 ;  /* 0x000000029e027221 */ /* 0x000fe40000010000 */
[----:B------:R-:W-:Y:S02]  /*5f40*/  FADD.FTZ R0, R7, R0 ;  /* 0x0000000007007221 */ /* 0x000fe40000010000 */
[----:B------:R-:W-:-:S02]  /*5f50*/  FADD.FTZ R4, R157, R2 ;  /* 0x000000029d047221 */ /* 0x000fc40000010000 */
        /* <DEDUP_REMOVED lines=9> */
[----:B------:R-:W-:-:S03]  /*5ff0*/  FADD.FTZ R245, R8, R0 ;  /* 0x0000000008f57221 */ /* 0x000fc60000010000 */
[C---:B------:R-:W-:Y:S08]  /*6000*/  HMMA.16816.F32 R144, R128.reuse, R146, R100 ;  /* 0x000000928090723c */ /* 0x040ff00000001864 */
[C---:B------:R-:W-:Y:S08]  /*6010*/  HMMA.16816.F32 R64, R128.reuse, R66, R84 ;  /* 0x000000428040723c */ /* 0x040ff00000001854 */
[C---:B-1----:R-:W-:Y:S08]  /*6020*/  HMMA.16816.F32 R68, R128.reuse, R72, R248 ;  /* 0x000000488044723c */ /* 0x042ff000000018f8 */
[C---:B------:R-:W-:Y:S08]  /*6030*/  HMMA.16816.F32 R76, R128.reuse, R80, R240 ;  /* 0x00000050804c723c */ /* 0x040ff000000018f0 */
[C---:B------:R-:W-:Y:S08]  /*6040*/  HMMA.16816.F32 R84, R128.reuse, R88, R188 ;  /* 0x000000588054723c */ /* 0x040ff000000018bc */
[C---:B--2---:R-:W-:Y:S08]  /*6050*/  HMMA.16816.F32 R92, R128.reuse, R96, R92 ;  /* 0x00000060805c723c */ /* 0x044ff0000000185c */
[C---:B---3--:R-:W-:Y:S08]  /*6060*/  HMMA.16816.F32 R100, R128.reuse, R104, R24 ;  /* 0x000000688064723c */ /* 0x048ff00000001818 */
[C---:B----4-:R-:W-:Y:S08]  /*6070*/  HMMA.16816.F32 R108, R128.reuse, R112, R20 ;  /* 0x00000070806c723c */ /* 0x050ff00000001814 */
[C---:B-----5:R-:W-:Y:S08]  /*6080*/  HMMA.16816.F32 R116, R128.reuse, R120, R172 ;  /* 0x000000788074723c */ /* 0x060ff000000018ac */
[C---:B------:R-:W-:Y:S08]  /*6090*/  HMMA.16816.F32 R56, R128.reuse, R58, R236 ;  /* 0x0000003a8038723c */ /* 0x040ff000000018ec */
        /* <DEDUP_REMOVED lines=9> */
[----:B------:R-:W-:Y:S07]  /*6130*/  @P0 BRA `(.L_x_1601) ;  /* 0x0000013000000947 */ /* 0x000fee0003800000 */
[----:B------:R-:W-:Y:S01]  /*6140*/  ISETP.LT.AND P0, PT, RZ, UR9, PT ;  /* 0x00000009ff007c0c */ /* 0x000fe2000bf01270 */
[----:B------:R-:W-:Y:S01]  /*6150*/  UIADD3 UR4, UR9, -0x1, URZ ;  /* 0xffffffff09047890 */ /* 0x000fe2000fffe03f */
[----:B------:R-:W-:-:S05]  /*6160*/  IMAD.MOV.U32 R232, RZ, RZ, 0x1 ;  /* 0x00000001ffe87424 */ /* 0x000fca00078e00ff */
[----:B------:R-:W-:-:S06]  /*6170*/  MOV R0, UR4 ;  /* 0x0000000400007c02 */ /* 0x000fcc0008000f00 */
[----:B------:R-:W-:Y:S05]  /*6180*/  @P0 BRA `(.L_x_1602) ;  /* 0x0000006000000947 */ /* 0x000fea0003800000 */
[----:B------:R-:W-:Y:S01]  /*6190*/  ISETP.NE.AND P0, PT, R232, c[0x0][0x32c], PT ;  /* 0x0000cb00e8007a0c */ /* 0x000fe20003f05270 */
[----:B------:R-:W-:-:S12]  /*61a0*/  IMAD R0, RZ, RZ, -UR9 ;  /* 0x80000009ff007e24 */ /* 0x000fd8000f8e02ff */
[----:B------:R-:W-:-:S05]  /*61b0*/  @P0 IMAD.HI.U32 R2, R0, c[0x0][0x330], RZ ;  /* 0x0000cc0000020a27 */ /* 0x000fca00078e00ff */
[----:B------:R-:W-:-:S04]  /*61c0*/  @P0 SHF.R.U32.HI R0, RZ, c[0x0][0x334], R2 ;  /* 0x0000cd00ff000a19 */ /* 0x000fc80000011602 */
[----:B------:R-:W-:Y:S01]  /*61d0*/  LOP3.LUT R0, RZ, R0, RZ, 0x33, !PT ;  /* 0x00000000ff007212 */ /* 0x000fe200078e33ff */
[----:B------:R-:W-:Y:S05]  /*61e0*/  BRA `(.L_x_1603) ;  /* 0x0000003000007947 */ /* 0x000fea0003800000 */
.L_x_1602:
[----:B------:R-:W-:-:S13]  /*61f0*/  ISETP.NE.AND P0, PT, R232, c[0x0][0x32c], PT ;  /* 0x0000cb00e8007a0c */ /* 0x000fda0003f05270 */
[----:B------:R-:W-:-:S05]  /*6200*/  @P0 IMAD.HI.U32 R2, R0, c[0x0][0x330], RZ ;  /* 0x0000cc0000020a27 */ /* 0x000fca00078e00ff */
[----:B------:R-:W-:Y:S02]  /*6210*/  @P0 SHF.R.U32.HI R0, RZ, c[0x0][0x334], R2 ;  /* 0x0000cd00ff000a19 */ /* 0x000fe40000011602 */
.L_x_1603:
[----:B------:R-:W-:-:S05]  /*6220*/  MOV R2, c[0x0][0x32c] ;  /* 0x0000cb0000027a02 */ /* 0x000fca0000000f00 */
[----:B------:R-:W-:-:S04]  /*6230*/  IMAD R0, R0, R2, c[0x0][0x32c] ;  /* 0x0000cb0000007624 */ /* 0x000fc800078e0202 */
[----:B------:R-:W1:Y:S02]  /*6240*/  R2UR UR4, R0 ;  /* 0x00000000000473c2 */ /* 0x000e6400000e0000 */
[----:B-1----:R-:W-:-:S04]  /*6250*/  UISETP.LT.AND UP0, UPT, UR7, UR4, UPT ;  /* 0x000000040700728c */ /* 0x002fc8000bf01270 */
[----:B------:R-:W-:-:S03]  /*6260*/  USEL UR7, UR7, UR4, UP0 ;  /* 0x0000000407077287 */ /* 0x000fc60008000000 */
.L_x_1601:
[----:B------:R-:W1:Y:S01]  /*6270*/  R2UR UR4, R233 ;  /* 0x00000000e90473c2 */ /* 0x000e6200000e0000 */
[----:B------:R-:W-:-:S04]  /*6280*/  USHF.R.S32.HI UR5, URZ, 0x1f, UR7 ;  /* 0x0000001f3f057899 */ /* 0x000fc80008011407 */
[----:B------:R-:W-:-:S04]  /*6290*/  ULEA.HI UR5, UR5, UR7, URZ, 0x6 ;  /* 0x0000000705057291 */ /* 0x000fc8000f8f303f */
[----:B------:R-:W-:-:S04]  /*62a0*/  USHF.R.S32.HI UR5, URZ, 0x6, UR5 ;  /* 0x000000063f057899 */ /* 0x000fc80008011405 */
[----:B-1----:R-:W-:-:S04]  /*62b0*/  UISETP.LT.AND UP0, UPT, UR4, UR5, UPT ;  /* 0x000000050400728c */ /* 0x002fc8000bf01270 */
[----:B------:R-:W-:-:S06]  /*62c0*/  USEL UR4, UR4, UR5, !UP0 ;  /* 0x0000000504047287 */ /* 0x000fcc000c000000 */
[----:B------:R-:W-:-:S13]  /*62d0*/  ISETP.GE.AND P0, PT, R223, UR4, PT ;  /* 0x00000004df007c0c */ /* 0x000fda000bf06270 */
[----:B------:R-:W-:Y:S05]  /*62e0*/  @!P0 BRA `(.L_x_1604) ;  /* 0x0000404000008947 */ /* 0x000fea0003800000 */
[----:B------:R-:W2:Y:S04]  /*62f0*/  LDL R0, [R1+0x3c] ;  /* 0x00003c0001007983 */ /* 0x000ea80000100800 */
[----:B------:R-:W3:Y:S04]  /*6300*/  LDL.64 R10, [R1+0x30] ;  /* 0x00003000010a7983 */ /* 0x000ee80000100a00 */
[----:B------:R-:W4:Y:S04]  /*6310*/  LDL.64 R8, [R1+0x18] ;  /* 0x0000180001087983 */ /* 0x000f280000100a00 */
[----:B------:R-:W5:Y:S04]  /*6320*/  LDL.64 R6, [R1+0x28] ;  /* 0x0000280001067983 */ /* 0x000f680000100a00 */
[----:B------:R-:W4:Y:S01]  /*6330*/  LDL.64 R4, [R1+0x20] ;  /* 0x0000200001047983 */ /* 0x000f220000100a00 */
[----:B------:R-:W-:Y:S01]  /*6340*/  PLOP3.LUT P0, PT, PT, PT, UP2, 0x80, 0x0 ;  /* 0x000000000000781c */ /* 0x000fe20003f0f028 */
[----:B------:R-:W-:Y:S01]  /*6350*/  IMAD.MOV.U32 R157, RZ, RZ, R156 ;  /* 0x000000ffff9d7224 */ /* 0x000fe200078e009c */
[----:B------:R-:W-:Y:S01]  /*6360*/  MOV R158, R3 ;  /* 0x00000003009e7202 */ /* 0x000fe20000000f00 */
[----:B------:R-:W-:-:S10]  /*6370*/  IMAD.MOV.U32 R224, RZ, RZ, R223 ;  /* 0x000000ffffe07224 */ /* 0x000fd400078e00df */
[----:B--2---:R-:W-:Y:S01]  /*6380*/  @P0 IMAD.HI.U32 R0, R0, c[0x0][0x2c8], RZ ;  /* 0x0000b20000000a27 */ /* 0x004fe200078e00ff */
[----:B------:R-:W-:Y:S02]  /*6390*/  PLOP3.LUT P0, PT, PT, PT, UP2, 0x80, 0x0 ;  /* 0x000000000000781c */ /* 0x000fe40003f0f028 */
[C---:B---3--:R-:W-:Y:S02]  /*63a0*/  IADD3 R12, P6, R10.reuse, 0x40, RZ ;  /* 0x000000400a0c7810 */ /* 0x048fe40007fde0ff */
[----:B------:R-:W-:-:S03]  /*63b0*/  IADD3 R2, P5, R10, 0x80, RZ ;  /* 0x000000800a027810 */ /* 0x000fc60007fbe0ff */
[----:B------:R4:W-:Y:S04]  /*63c0*/  STL [R1+0x14], R12 ;  /* 0x0000140c01007387 */ /* 0x0009e80000100800 */
[----:B------:R1:W-:Y:S02]  /*63d0*/  STL [R1+0xc], R2 ;  /* 0x00000c0201007387 */ /* 0x0003e40000100800 */
[----:B------:R-:W-:Y:S01]  /*63e0*/  @P0 SHF.R.U32.HI R0, RZ, c[0x0][0x2cc], R0 ;  /* 0x0000b300ff000a19 */ /* 0x000fe20000011600 */
[----:B----4-:R-:W-:Y:S01]  /*63f0*/  IMAD.X R12, RZ, RZ, R9, P6 ;  /* 0x000000ffff0c7224 */ /* 0x010fe200030e0609 */
[----:B-1----:R-:W-:-:S04]  /*6400*/  IADD3 R2, P6, R10, 0xc0, RZ ;  /* 0x000000c00a027810 */ /* 0x002fc80007fde0ff */
[----:B------:R-:W-:Y:S01]  /*6410*/  STL [R1+0x10], R12 ;  /* 0x0000100c01007387 */ /* 0x000fe20000100800 */
[----:B------:R-:W-:Y:S01]  /*6420*/  IMAD.X R10, RZ, RZ, R9, P5 ;  /* 0x000000ffff0a7224 */ /* 0x000fe200028e0609 */
[C---:B-----5:R-:W-:Y:S02]  /*6430*/  IADD3 R252, P5, R6.reuse, 0x40, RZ ;  /* 0x0000004006fc7810 */ /* 0x060fe40007fbe0ff */
[----:B------:R1:W-:Y:S03]  /*6440*/  STL [R1+0x4], R2 ;  /* 0x0000040201007387 */ /* 0x0003e60000100800 */
[----:B------:R-:W-:Y:S01]  /*6450*/  IMAD.X R251, RZ, RZ, R5, P5 ;  /* 0x000000fffffb7224 */ /* 0x000fe200028e0605 */
[----:B------:R2:W-:Y:S01]  /*6460*/  STL [R1+0x8], R10 ;  /* 0x0000080a01007387 */ /* 0x0005e20000100800 */
[----:B------:R-:W-:-:S05]  /*6470*/  IADD3 R248, P5, R6, 0xc0, RZ ;  /* 0x000000c006f87810 */ /* 0x000fca0007fbe0ff */
[----:B------:R-:W-:Y:S02]  /*6480*/  IMAD.X R247, RZ, RZ, R5, P5 ;  /* 0x000000fffff77224 */ /* 0x000fe400028e0605 */
[----:B-1----:R-:W-:Y:S01]  /*6490*/  IMAD.X R2, RZ, RZ, R9, P6 ;  /* 0x000000ffff027224 */ /* 0x002fe200030e0609 */
[----:B------:R-:W-:-:S04]  /*64a0*/  IADD3 R250, P6, R6, 0x80, RZ ;  /* 0x0000008006fa7810 */ /* 0x000fc80007fde0ff */
[----:B------:R2:W-:Y:S01]  /*64b0*/  STL [R1], R2 ;  /* 0x0000000201007387 */ /* 0x0005e20000100800 */
[----:B------:R-:W-:-:S03]  /*64c0*/  IADD3.X R249, RZ, R5, RZ, P6, !PT ;  /* 0x00000005fff97210 */ /* 0x000fc600037fe4ff */
[----:B------:R2:W-:Y:S04]  /*64d0*/  @P0 STL [R1+0x38], R0 ;  /* 0x0000380001000387 */ /* 0x0005e80000100800 */
.L_x_1613:
[----:B------:R-:W3:Y:S01]  /*64e0*/  LDL.64 R236, [R1+0x30] ;  /* 0x0000300001ec7983 */ /* 0x000ee20000100a00 */
[----:B------:R-:W-:Y:S04]  /*64f0*/  DEPBAR.LE SB0, 0x0 ;  /* 0x000080000000791a */ /* 0x000fe80000000000 */
[----:B------:R-:W4:Y:S01]  /*6500*/  LDL.64 R230, [R1+0x18] ;  /* 0x0000180001e67983 */ /* 0x000f220000100a00 */
[----:B------:R-:W-:Y:S01]  /*6510*/  ISETP.GT.AND P6, PT, R233, R224, PT ;  /* 0x000000e0e900720c */ /* 0x000fe20003fc4270 */
[----:B------:R-:W-:Y:S02]  /*6520*/  IMAD.MOV.U32 R234, RZ, RZ, c[0x0][0x208] ;  /* 0x00008200ffea7624 */ /* 0x000fe400078e00ff */
[----:B------:R-:W5:Y:S01]  /*6530*/  LDL R232, [R1+0x14] ;  /* 0x0000140001e87983 */ /* 0x000f620000100800 */
[----:B------:R-:W-:Y:S03]  /*6540*/  IMAD.MOV.U32 R235, RZ, RZ, c[0x0][0x20c] ;  /* 0x00008300ffeb7624 */ /* 0x000fe600078e00ff */
[----:B--2---:R-:W2:Y:S04]  /*6550*/  LDL R229, [R1+0x10] ;  /* 0x0000100001e57983 */ /* 0x004ea80000100800 */
[----:B------:R-:W2:Y:S02]  /*6560*/  LDL R228, [R1+0xc] ;  /* 0x00000c0001e47983 */ /* 0x000ea40000100800 */
[----:B------:R-:W-:Y:S01]  /*6570*/  @!P6 SHF.R.S32.HI R0, RZ, 0x1f, R224 ;  /* 0x0000001fff00e819 */ /* 0x000fe200000114e0 */
[----:B------:R-:W-:Y:S01]  /*6580*/  @!P6 IMAD.WIDE.U32 R2, R224, c[0x0][0x208], RZ ;  /* 0x00008200e002ea25 */ /* 0x000fe200078e00ff */
[----:B------:R-:W2:Y:S03]  /*6590*/  LDL R226, [R1+0x8] ;  /* 0x0000080001e27983 */ /* 0x000ea60000100800 */
[----:B------:R-:W-:Y:S01]  /*65a0*/  @!P6 IMAD R0, R0, c[0x0][0x208], RZ ;  /* 0x000082000000ea24 */ /* 0x000fe200078e02ff */
[----:B------:R-:W2:Y:S03]  /*65b0*/  LDL R227, [R1+0x4] ;  /* 0x0000040001e37983 */ /* 0x000ea60000100800 */
[----:B------:R-:W-:Y:S01]  /*65c0*/  @!P6 IMAD R20, R224, c[0x0][0x20c], R0 ;  /* 0x00008300e014ea24 */ /* 0x000fe200078e0200 */
[----:B------:R-:W2:Y:S01]  /*65d0*/  LDL R223, [R1] ;  /* 0x0000000001df7983 */ /* 0x000ea20000100800 */
[C---:B------:R-:W-:Y:S02]  /*65e0*/  @!P6 IMAD.SHL.U32 R0, R2.reuse, 0x40, RZ ;  /* 0x000000400200e824 */ /* 0x040fe400078e00ff */
[----:B------:R-:W-:Y:S01]  /*65f0*/  @!P6 IMAD.IADD R28, R3, 0x1, R20 ;  /* 0x00000001031ce824 */ /* 0x000fe200078e0214 */
[----:B------:R-:W-:Y:S04]  /*6600*/  BAR.SYNC.DEFER_BLOCKING 0x0 ;  /* 0x0000000000007b1d */ /* 0x000fe80000010000 */
[----:B------:R-:W-:Y:S02]  /*6610*/  @!P6 SHF.L.U64.HI R2, R2, 0x6, R28 ;  /* 0x000000060202e819 */ /* 0x000fe4000001021c */
[----:B------:R-:W-:Y:S04]  /*6620*/  LDSM.16.M88.4 R32, [R203+0x10100] ;  /* 0x01010000cb20783b */ /* 0x000fe80000000200 */
[----:B------:R-:W1:Y:S04]  /*6630*/  LDSM.16.M88.4 R8, [R196+0x8100] ;  /* 0x00810000c408783b */ /* 0x000e680000000200 */
[----:B------:R-:W1:Y:S04]  /*6640*/  LDSM.16.M88.4 R16, [R196+0x8900] ;  /* 0x00890000c410783b */ /* 0x000e680000000200 */
[----:B------:R-:W1:Y:S04]  /*6650*/  LDSM.16.M88.4 R24, [R196+0x9100] ;  /* 0x00910000c418783b */ /* 0x000e680000000200 */
[----:B------:R-:W3:Y:S04]  /*6660*/  LDSM.16.M88.4 R168, [R196+0x9900] ;  /* 0x00990000c4a8783b */ /* 0x000ee80000000200 */
[----:B------:R-:W-:Y:S04]  /*6670*/  LDSM.16.M88.4 R172, [R204+0x10100] ;  /* 0x01010000ccac783b */ /* 0x000fe80000000200 */
[----:B------:R-:W2:Y:S04]  /*6680*/  LDSM.16.M88.4 R176, [R207] ;  /* 0x00000000cfb0783b */ /* 0x000ea80000000200 */
[----:B------:R-:W2:Y:S04]  /*6690*/  LDSM.16.M88.4 R180, [R222] ;  /* 0x00000000deb4783b */ /* 0x000ea80000000200 */
[----:B------:R-:W2:Y:S04]  /*66a0*/  LDSM.16.M88.4 R184, [R221] ;  /* 0x00000000ddb8783b */ /* 0x000ea80000000200 */
[----:B------:R-:W2:Y:S01]  /*66b0*/  LDSM.16.M88.4 R188, [R220] ;  /* 0x00000000dcbc783b */ /* 0x000ea20000000200 */
[C---:B-1----:R-:W-:Y:S08]  /*66c0*/  HMMA.16816.F32 R4, R32.reuse, R8, RZ ;  /* 0x000000082004723c */ /* 0x042ff000000018ff */
[C---:B------:R-:W-:Y:S08]  /*66d0*/  HMMA.16816.F32 R8, R32.reuse, R10, RZ ;  /* 0x0000000a2008723c */ /* 0x040ff000000018ff */
[C---:B------:R-:W-:Y:S08]  /*66e0*/  HMMA.16816.F32 R12, R32.reuse, R16, RZ ;  /* 0x00000010200c723c */ /* 0x040ff000000018ff */
[C---:B------:R-:W-:Y:S08]  /*66f0*/  HMMA.16816.F32 R16, R32.reuse, R18, RZ ;  /* 0x000000122010723c */ /* 0x040ff000000018ff */
[C---:B------:R-:W-:Y:S08]  /*6700*/  HMMA.16816.F32 R20, R32.reuse, R24, RZ ;  /* 0x000000182014723c */ /* 0x040ff000000018ff */
[C---:B------:R-:W-:Y:S01]  /*6710*/  HMMA.16816.F32 R24, R32.reuse, R26, RZ ;  /* 0x0000001a2018723c */ /* 0x040fe200000018ff */
[----:B---3--:R-:W-:Y:S04]  /*6720*/  @!P6 IADD3 R3, P5, R0, R236, RZ ;  /* 0x000000ec0003e210 */ /* 0x008fe80007fbe0ff */
[C---:B------:R-:W-:Y:S01]  /*6730*/  @!P6 LEA R192, P0, R3.reuse, c[0x0][0x1f8], 0x1 ;  /* 0x00007e0003c0ea11 */ /* 0x040fe200078008ff */
[----:B----4-:R-:W-:Y:S06]  /*6740*/  @!P6 IMAD.X R28, R2, 0x1, R231, P5 ;  /* 0x00000001021ce824 */ /* 0x010fec00028e06e7 */
[----:B------:R-:W-:Y:S02]  /*6750*/  @!P6 LEA.HI.X R193, R3, c[0x0][0x1fc], R28, 0x1, P0 ;  /* 0x00007f0003c1ea11 */ /* 0x000fe400000f0c1c */
[C---:B------:R-:W-:Y:S01]  /*6760*/  HMMA.16816.F32 R28, R32.reuse, R168, RZ ;  /* 0x000000a8201c723c */ /* 0x040fe200000018ff */
[----:B-----5:R-:W-:Y:S02]  /*6770*/  @!P6 IADD3 R3, P0, R0, R232, RZ ;  /* 0x000000e80003e210 */ /* 0x020fe40007f1e0ff */
[----:B------:R-:W-:Y:S01]  /*6780*/  @!PT LDS RZ, [RZ] ;  /* 0x00000000fffff984 */ /* 0x000fe20000000800 */
[----:B------:R-:W-:Y:S01]  /*6790*/  @!PT LDS RZ, [RZ] ;  /* 0x00000000fffff984 */ /* 0x000fe20000000800 */
[----:B------:R-:W-:Y:S01]  /*67a0*/  @!PT LDS RZ, [RZ] ;  /* 0x00000000fffff984 */ /* 0x000fe20000000800 */
[----:B------:R1:W-:Y:S02]  /*67b0*/  @!P6 LDGSTS.E.BYPASS.LTC128B.128 [R225+0x100], [R192.64], !P4 ;  /* 0x00100000c0e1efae */ /* 0x0003e4000e101d4c */
[C---:B------:R-:W-:Y:S01]  /*67c0*/  @!P6 LEA R194, P5, R3.reuse, c[0x0][0x1f8], 0x1 ;  /* 0x00007e0003c2ea11 */ /* 0x040fe200078a08ff */
[----:B--2---:R-:W-:Y:S01]  /*67d0*/  @!P6 IMAD.X R159, R2, 0x1, R229, P0 ;  /* 0x00000001029fe824 */ /* 0x004fe200000e06e5 */
[----:B------:R-:W-:Y:S01]  /*67e0*/  @!P6 IADD3 R156, P0, R0, R228, RZ ;  /* 0x000000e4009ce210 */ /* 0x000fe20007f1e0ff */
[----:B------:R-:W-:Y:S04]  /*67f0*/  HMMA.16816.F32 R32, R32, R170, RZ ;  /* 0x000000aa2020723c */ /* 0x000fe800000018ff */
[----:B------:R-:W-:Y:S01]  /*6800*/  @!P6 IMAD.X R169, R2, 0x1, R226, P0 ;  /* 0x0000000102a9e824 */ /* 0x000fe200000e06e2 */
[----:B------:R-:W-:Y:S02]  /*6810*/  @!P6 LEA.HI.X R195, R3, c[0x0][0x1fc], R159, 0x1, P5 ;  /* 0x00007f0003c3ea11 */ /* 0x000fe400028f0c9f */
[C---:B------:R-:W-:Y:S01]  /*6820*/  @!P6 LEA R168, P0, R156.reuse, c[0x0][0x1f8], 0x1 ;  /* 0x00007e009ca8ea11 */ /* 0x040fe200078008ff */
[C---:B------:R-:W-:Y:S02]  /*6830*/  HMMA.16816.F32 R4, R172.reuse, R176, R4 ;  /* 0x000000b0ac04723c */ /* 0x040fe40000001804 */
[----:B------:R2:W-:Y:S03]  /*6840*/  @!P6 LDGSTS.E.BYPASS.LTC128B.128 [R225+0x2100], [R194.64], !P3 ;  /* 0x02100000c2e1efae */ /* 0x0005e6000d901d4c */
[----:B------:R-:W-:Y:S02]  /*6850*/  @!P6 LEA.HI.X R169, R156, c[0x0][0x1fc], R169, 0x1, P0 ;  /* 0x00007f009ca9ea11 */ /* 0x000fe400000f0ca9 */
[-C--:B------:R-:W-:Y:S01]  /*6860*/  @!P6 IADD3 R3, P5, R0, R227.reuse, RZ ;  /* 0x000000e30003e210 */ /* 0x080fe20007fbe0ff */
[C---:B------:R-:W-:Y:S02]  /*6870*/  HMMA.16816.F32 R8, R172.reuse, R178, R8 ;  /* 0x000000b2ac08723c */ /* 0x040fe40000001808 */
[----:B------:R3:W-:Y:S02]  /*6880*/  @!P6 LDGSTS.E.BYPASS.LTC128B.128 [R225+0x4100], [R168.64], !P2 ;  /* 0x04100000a8e1efae */ /* 0x0007e4000d101d4c */
[----:B------:R-:W-:Y:S01]  /*6890*/  @!P6 IMAD.X R159, R2, 0x1, R223, P5 ;  /* 0x00000001029fe824 */ /* 0x000fe200028e06df */
[----:B------:R-:W-:Y:S02]  /*68a0*/  @!P6 LEA R0, P0, R234, R0, 0x5 ;  /* 0x00000000ea00e211 */ /* 0x000fe400078028ff */
[C---:B-1----:R-:W-:Y:S01]  /*68b0*/  @!P6 LEA R192, P5, R3.reuse, c[0x0][0x1f8], 0x1 ;  /* 0x00007e0003c0ea11 */ /* 0x042fe200078a08ff */
[C---:B------:R-:W-:Y:S04]  /*68c0*/  HMMA.16816.F32 R12, R172.reuse, R180, R12 ;  /* 0x000000b4ac0c723c */ /* 0x040fe8000000180c */
[----:B------:R-:W-:Y:S02]  /*68d0*/  @!P6 LEA.HI.X R193, R3, c[0x0][0x1fc], R159, 0x1, P5 ;  /* 0x00007f0003c1ea11 */ /* 0x000fe400028f0c9f */
[----:B------:R-:W-:Y:S02]  /*68e0*/  @!P6 IADD3 R156, P5, R0, R236, RZ ;  /* 0x000000ec009ce210 */ /* 0x000fe40007fbe0ff */
[C---:B------:R-:W-:Y:S01]  /*68f0*/  HMMA.16816.F32 R16, R172.reuse, R182, R16 ;  /* 0x000000b6ac10723c */ /* 0x040fe20000001810 */
[----:B------:R2:W-:Y:S03]  /*6900*/  @!P6 LDGSTS.E.BYPASS.LTC128B.128 [R225+0x6100], [R192.64], !P1 ;  /* 0x06100000c0e1efae */ /* 0x0005e6000c901d4c */
[----:B------:R-:W-:Y:S02]  /*6910*/  @!P6 LEA.HI.X R2, R234, R2, R235, 0x5, P0 ;  /* 0x00000002ea02e211 */ /* 0x000fe400000f2ceb */
[----:B------:R-:W-:Y:S02]  /*6920*/  @!P6 IADD3 R3, P0, R0, R232, RZ ;  /* 0x000000e80003e210 */ /* 0x000fe40007f1e0ff */
[C---:B------:R-:W-:Y:S04]  /*6930*/  HMMA.16816.F32 R20, R172.reuse, R184, R20 ;  /* 0x000000b8ac14723c */ /* 0x040fe80000001814 */
[----:B------:R-:W-:Y:S01]  /*6940*/  @!P6 IMAD.X R159, R2, 0x1, R231, P5 ;  /* 0x00000001029fe824 */ /* 0x000fe200028e06e7 */
[----:B------:R-:W-:Y:S01]  /*6950*/  @!P6 LEA R176, P5, R156, c[0x0][0x1f8], 0x1 ;  /* 0x00007e009cb0ea11 */ /* 0x000fe200078a08ff */
[----:B---3--:R-:W-:Y:S01]  /*6960*/  @!P6 IMAD.X R168, R2, 0x1, R229, P0 ;  /* 0x0000000102a8e824 */ /* 0x008fe200000e06e5 */
[C---:B------:R-:W-:Y:S01]  /*6970*/  @!P6 LEA R170, P0, R3.reuse, c[0x0][0x1f8], 0x1 ;  /* 0x00007e0003aaea11 */ /* 0x040fe200078008ff */
[C---:B------:R-:W-:Y:S01]  /*6980*/  HMMA.16816.F32 R24, R172.reuse, R186, R24 ;  /* 0x000000baac18723c */ /* 0x040fe20000001818 */
[----:B------:R-:W3:Y:S03]  /*6990*/  LDL.64 R230, [R1+0x28] ;  /* 0x0000280001e67983 */ /* 0x000ee60000100a00 */
[----:B------:R-:W-:Y:S01]  /*69a0*/  @!P6 LEA.HI.X R177, R156, c[0x0][0x1fc], R159, 0x1, P5 ;  /* 0x00007f009cb1ea11 */ /* 0x000fe200028f0c9f */
[----:B------:R-:W-:Y:S01]  /*69b0*/  IMAD.MOV.U32 R229, RZ, RZ, 0x5 ;  /* 0x00000005ffe57424 */ /* 0x000fe200078e00ff */
[----:B------:R-:W-:Y:S02]  /*69c0*/  @!P6 LEA.HI.X R171, R3, c[0x0][0x1fc], R168, 0x1, P0 ;  /* 0x00007f0003abea11 */ /* 0x000fe400000f0ca8 */
[C---:B------:R-:W-:Y:S01]  /*69d0*/  HMMA.16816.F32 R28, R172.reuse, R188, R28 ;  /* 0x000000bcac1c723c */ /* 0x040fe2000000181c */
[----:B------:R1:W-:Y:S03]  /*69e0*/  @!P6 LDGSTS.E.BYPASS.LTC128B.128 [R225+0x1100], [R176.64], !P4 ;  /* 0x01100000b0e1efae */ /* 0x0003e6000e101d4c */
[C---:B------:R-:W-:Y:S01]  /*69f0*/  @!P6 IADD3 R3, P5, R0.reuse, R228, RZ ;  /* 0x000000e40003e210 */ /* 0x040fe20007fbe0ff */
[----:B------:R4:W-:Y:S01]  /*6a00*/  @!P6 LDGSTS.E.BYPASS.LTC128B.128 [R225+0x3100], [R170.64], !P3 ;  /* 0x03100000aae1efae */ /* 0x0009e2000d901d4c */
[----:B------:R-:W-:Y:S01]  /*6a10*/  @!P6 IADD3 R0, P0, R0, R227, RZ ;  /* 0x000000e30000e210 */ /* 0x000fe20007f1e0ff */
[----:B------:R-:W-:Y:S01]  /*6a20*/  IMAD.MOV.U32 R228, RZ, RZ, c[0x0][0x1e0] ;  /* 0x00007800ffe47624 */ /* 0x000fe200078e00ff */
[----:B------:R-:W-:Y:S04]  /*6a30*/  HMMA.16816.F32 R32, R172, R190, R32 ;  /* 0x000000beac20723c */ /* 0x000fe80000001820 */
[C---:B------:R-:W-:Y:S01]  /*6a40*/  @!P6 IMAD.X R159, R2.reuse, 0x1, R226, P5 ;  /* 0x00000001029fe824 */ /* 0x040fe200028e06e2 */
[C---:B------:R-:W-:Y:S01]  /*6a50*/  @!P6 LEA R168, P5, R3.reuse, c[0x0][0x1f8], 0x1 ;  /* 0x00007e0003a8ea11 */ /* 0x040fe200078a08ff */
[----:B------:R-:W-:Y:S01]  /*6a60*/  @!P6 IMAD.X R156, R2, 0x1, R223, P0 ;  /* 0x00000001029ce824 */ /* 0x000fe200000e06df */
[C---:B------:R-:W-:Y:S01]  /*6a70*/  @!P6 LEA R2, P0, R0.reuse, c[0x0][0x1f8], 0x1 ;  /* 0x00007e000002ea11 */ /* 0x040fe200078008ff */
[----:B------:R-:W5:Y:S01]  /*6a80*/  LDL.64 R226, [R1+0x20] ;  /* 0x0000200001e27983 */ /* 0x000f620000100a00 */
[----:B------:R-:W-:Y:S03]  /*6a90*/  @!P6 LEA.HI.X R169, R3, c[0x0][0x1fc], R159, 0x1, P5 ;  /* 0x00007f0003a9ea11 */ /* 0x000fe600028f0c9f */
[----:B------:R-:W-:Y:S01]  /*6aa0*/  @!P6 LEA.HI.X R3, R0, c[0x0][0x1fc], R156, 0x1, P0 ;  /* 0x00007f000003ea11 */ /* 0x000fe200000f0c9c */
[----:B------:R-:W-:Y:S01]  /*6ab0*/  IMAD.MOV.U32 R223, RZ, RZ, c[0x0][0x1e0] ;  /* 0x00007800ffdf7624 */ /* 0x000fe200078e00ff */
[----:B------:R4:W-:Y:S01]  /*6ac0*/  @!P6 LDGSTS.E.BYPASS.LTC128B.128 [R225+0x5100], [R168.64], !P2 ;  /* 0x05100000a8e1efae */ /* 0x0009e2000d101d4c */
[----:B------:R-:W-:Y:S02]  /*6ad0*/  SHF.L.U64.HI R228, R228, R229, c[0x0][0x1e4] ;  /* 0x00007900e4e47619 */ /* 0x000fe400000102e5 */
[----:B------:R-:W-:Y:S01]  /*6ae0*/  IMAD.SHL.U32 R223, R223, 0x20, RZ ;  /* 0x00000020dfdf7824 */ /* 0x000fe200078e00ff */
[----:B------:R4:W-:Y:S01]  /*6af0*/  @!P6 LDGSTS.E.BYPASS.LTC128B.128 [R225+0x7100], [R2.64], !P1 ;  /* 0x0710000002e1efae */ /* 0x0009e2000c901d4c */
[C---:B------:R-:W-:Y:S03]  /*6b00*/  ISETP.GT.AND P6, PT, R224.reuse, R233, PT ;  /* 0x000000e9e000720c */ /* 0x040fe60003fc4270 */
[----:B--2---:R-:W-:Y:S04]  /*6b10*/  LDSM.16.M88.4 R192, [R202+0x8100] ;  /* 0x00810000cac0783b */ /* 0x004fe80000000200 */
[----:B-1----:R-:W-:Y:S04]  /*6b20*/  LDSM.16.M88.4 R176, [R202+0x8900] ;  /* 0x00890000cab0783b */ /* 0x002fe80000000200 */
[----:B------:R-:W-:Y:S04]  /*6b30*/  LDSM.16.M88.4 R180, [R202+0x9100] ;  /* 0x00910000cab4783b */ /* 0x000fe80000000200 */
[----:B------:R-:W-:Y:S04]  /*6b40*/  LDSM.16.M88.4 R172, [R202+0x9900] ;  /* 0x00990000caac783b */ /* 0x000fe80000000200 */
[----:B------:R-:W-:Y:S04]  /*6b50*/  LDSM.16.M88.4 R184, [R205+0x10100] ;  /* 0x01010000cdb8783b */ /* 0x000fe80000000200 */
[----:B----4-:R-:W1:Y:S01]  /*6b60*/  LDSM.16.M88.4 R168, [R206+0x10100] ;  /* 0x01010000cea8783b */ /* 0x010e620000000200 */
[----:B------:R-:W-:Y:S03]  /*6b70*/  @P6 IADD3 R2, R224, -0x1, RZ ;  /* 0xffffffffe0026810 */ /* 0x000fe60007ffe0ff */
[----:B------:R-:W0:Y:S01]  /*6b80*/  LDGDEPBAR ;  /* 0x00000000000079af */ /* 0x000e220000000000 */
[----:B------:R-:W-:Y:S03]  /*6b90*/  @P6 SHF.R.S32.HI R0, RZ, 0x1f, R2 ;  /* 0x0000001fff006819 */ /* 0x000fe60000011402 */
[----:B------:R-:W2:Y:S02]  /*6ba0*/  LDSM.16.M88.4 R188, [R201] ;  /* 0x00000000c9bc783b */ /* 0x000ea40000000200 */
[----:B------:R-:W-:Y:S04]  /*6bb0*/  @P6 IMAD R0, R0, c[0x0][0x1e0], RZ ;  /* 0x0000780000006a24 */ /* 0x000fe800078e02ff */
[C---:B------:R-:W-:Y:S02]  /*6bc0*/  @P6 IMAD R0, R2.reuse, c[0x0][0x1e4], R0 ;  /* 0x0000790002006a24 */ /* 0x040fe400078e0200 */
[----:B------:R-:W-:Y:S04]  /*6bd0*/  @P6 IMAD.WIDE.U32 R2, R2, c[0x0][0x1e0], RZ ;  /* 0x0000780002026a25 */ /* 0x000fe800078e00ff */
[----:B------:R-:W-:Y:S02]  /*6be0*/  @P6 IMAD.IADD R3, R3, 0x1, R0 ;  /* 0x0000000103036824 */ /* 0x000fe400078e0200 */
[C---:B------:R-:W-:Y:S03]  /*6bf0*/  @P6 IMAD.SHL.U32 R0, R2.reuse, 0x40, RZ ;  /* 0x0000004002006824 */ /* 0x040fe600078e00ff */
[----:B------:R-:W-:Y:S02]  /*6c00*/  @P6 SHF.L.U64.HI R2, R2, 0x6, R3 ;  /* 0x0000000602026819 */ /* 0x000fe40000010203 */
[C---:B------:R-:W-:Y:S01]  /*6c10*/  @P6 IADD3 R159, P5, R0.reuse, R252, RZ ;  /* 0x000000fc009f6210 */ /* 0x040fe20007fbe0ff */
[C---:B-1----:R-:W-:Y:S08]  /*6c20*/  HMMA.16816.F32 R4, R168.reuse, R192, R4 ;  /* 0x000000c0a804723c */ /* 0x042ff00000001804 */
[C---:B------:R-:W-:Y:S01]  /*6c30*/  HMMA.16816.F32 R8, R168.reuse, R194, R8 ;  /* 0x000000c2a808723c */ /* 0x040fe20000001808 */
[----:B------:R-:W1:Y:S07]  /*6c40*/  LDSM.16.M88.4 R192, [R201+0x800] ;  /* 0x00080000c9c0783b */ /* 0x000e6e0000000200 */
[C---:B------:R-:W-:Y:S08]  /*6c50*/  HMMA.16816.F32 R12, R168.reuse, R176, R12 ;  /* 0x000000b0a80c723c */ /* 0x040ff0000000180c */
[C---:B------:R-:W-:Y:S01]  /*6c60*/  HMMA.16816.F32 R16, R168.reuse, R178, R16 ;  /* 0x000000b2a810723c */ /* 0x040fe20000001810 */
[----:B------:R-:W4:Y:S07]  /*6c70*/  LDSM.16.M88.4 R176, [R201+0x1000] ;  /* 0x00100000c9b0783b */ /* 0x000f2e0000000200 */
[C---:B------:R-:W-:Y:S08]  /*6c80*/  HMMA.16816.F32 R20, R168.reuse, R180, R20 ;  /* 0x000000b4a814723c */ /* 0x040ff00000001814 */
[C---:B------:R-:W-:Y:S01]  /*6c90*/  HMMA.16816.F32 R24, R168.reuse, R182, R24 ;  /* 0x000000b6a818723c */ /* 0x040fe20000001818 */
[----:B------:R-:W-:Y:S07]  /*6ca0*/  LDSM.16.M88.4 R180, [R196+0xa100] ;  /* 0x00a10000c4b4783b */ /* 0x000fee0000000200 */
[C---:B------:R-:W-:Y:S08]  /*6cb0*/  HMMA.16816.F32 R28, R168.reuse, R172, R28 ;  /* 0x000000aca81c723c */ /* 0x040ff0000000181c */
[----:B------:R-:W-:Y:S01]  /*6cc0*/  HMMA.16816.F32 R32, R168, R174, R32 ;  /* 0x000000aea820723c */ /* 0x000fe20000001820 */
[----:B------:R-:W4:Y:S04]  /*6cd0*/  LDSM.16.M88.4 R168, [R201+0x1800] ;  /* 0x00180000c9a8783b */ /* 0x000f280000000200 */
[----:B------:R-:W4:Y:S03]  /*6ce0*/  LDSM.16.M88.4 R172, [R203+0x14100] ;  /* 0x01410000cbac783b */ /* 0x000f260000000200 */
[C---:B--2---:R-:W-:Y:S08]  /*6cf0*/  HMMA.16816.F32 R4, R184.reuse, R188, R4 ;  /* 0x000000bcb804723c */ /* 0x044ff00000001804 */
[C---:B------:R-:W-:Y:S01]  /*6d00*/  HMMA.16816.F32 R8, R184.reuse, R190, R8 ;  /* 0x000000beb808723c */ /* 0x040fe20000001808 */
[----:B------:R-:W2:Y:S07]  /*6d10*/  LDSM.16.M88.4 R188, [R196+0xa900] ;  /* 0x00a90000c4bc783b */ /* 0x000eae0000000200 */
[C---:B-1----:R-:W-:Y:S08]  /*6d20*/  HMMA.16816.F32 R12, R184.reuse, R192, R12 ;  /* 0x000000c0b80c723c */ /* 0x042ff0000000180c */
[C---:B------:R-:W-:Y:S01]  /*6d30*/  HMMA.16816.F32 R16, R184.reuse, R194, R16 ;  /* 0x000000c2b810723c */ /* 0x040fe20000001810 */
[----:B------:R-:W1:Y:S07]  /*6d40*/  LDSM.16.M88.4 R192, [R196+0xb100] ;  /* 0x00b10000c4c0783b */ /* 0x000e6e0000000200 */
[C---:B----4-:R-:W-:Y:S08]  /*6d50*/  HMMA.16816.F32 R20, R184.reuse, R176, R20 ;  /* 0x000000b0b814723c */ /* 0x050ff00000001814 */
[C---:B------:R-:W-:Y:S01]  /*6d60*/  HMMA.16816.F32 R24, R184.reuse, R178, R24 ;  /* 0x000000b2b818723c */ /* 0x040fe20000001818 */
[----:B------:R-:W4:Y:S07]  /*6d70*/  LDSM.16.M88.4 R176, [R196+0xb900] ;  /* 0x00b90000c4b0783b */ /* 0x000f2e0000000200 */
[C---:B------:R-:W-:Y:S08]  /*6d80*/  HMMA.16816.F32 R28, R184.reuse, R168, R28 ;  /* 0x000000a8b81c723c */ /* 0x040ff0000000181c */
[----:B------:R-:W-:Y:S01]  /*6d90*/  HMMA.16816.F32 R32, R184, R170, R32 ;  /* 0x000000aab820723c */ /* 0x000fe20000001820 */
[----:B------:R-:W-:Y:S04]  /*6da0*/  LDSM.16.M88.4 R168, [R204+0x14100] ;  /* 0x01410000cca8783b */ /* 0x000fe80000000200 */
[----:B------:R-:W-:Y:S03]  /*6db0*/  LDSM.16.M88.4 R184, [R218] ;  /* 0x00000000dab8783b */ /* 0x000fe60000000200 */
[C---:B------:R-:W-:Y:S08]  /*6dc0*/  HMMA.16816.F32 R4, R172.reuse, R180, R4 ;  /* 0x000000b4ac04723c */ /* 0x040ff00000001804 */
[C---:B------:R-:W-:Y:S01]  /*6dd0*/  HMMA.16816.F32 R8, R172.reuse, R182, R8 ;  /* 0x000000b6ac08723c */ /* 0x040fe20000001808 */
[----:B------:R-:W4:Y:S07]  /*6de0*/  LDSM.16.M88.4 R180, [R219] ;  /* 0x00000000dbb4783b */ /* 0x000f2e0000000200 */
[C---:B--2---:R-:W-:Y:S08]  /*6df0*/  HMMA.16816.F32 R12, R172.reuse, R188, R12 ;  /* 0x000000bcac0c723c */ /* 0x044ff0000000180c */
[C---:B------:R-:W-:Y:S01]  /*6e00*/  HMMA.16816.F32 R16, R172.reuse, R190, R16 ;  /* 0x000000beac10723c */ /* 0x040fe20000001810 */
[----:B------:R-:W2:Y:S07]  /*6e10*/  LDSM.16.M88.4 R188, [R217] ;  /* 0x00000000d9bc783b */ /* 0x000eae0000000200 */
[C---:B-1----:R-:W-:Y:S08]  /*6e20*/  HMMA.16816.F32 R20, R172.reuse, R192, R20 ;  /* 0x000000c0ac14723c */ /* 0x042ff00000001814 */
[C---:B------:R-:W-:Y:S01]  /*6e30*/  HMMA.16816.F32 R24, R172.reuse, R194, R24 ;  /* 0x000000c2ac18723c */ /* 0x040fe20000001818 */
[----:B------:R-:W1:Y:S07]  /*6e40*/  LDSM.16.M88.4 R192, [R216] ;  /* 0x00000000d8c0783b */ /* 0x000e6e0000000200 */
[C---:B----4-:R-:W-:Y:S08]  /*6e50*/  HMMA.16816.F32 R28, R172.reuse, R176, R28 ;  /* 0x000000b0ac1c723c */ /* 0x050ff0000000181c */
[----:B------:R-:W-:Y:S01]  /*6e60*/  HMMA.16816.F32 R32, R172, R178, R32 ;  /* 0x000000b2ac20723c */ /* 0x000fe20000001820 */
[----:B------:R-:W-:Y:S04]  /*6e70*/  LDSM.16.M88.4 R172, [R206+0x14100] ;  /* 0x01410000ceac783b */ /* 0x000fe80000000200 */
[----:B------:R-:W4:Y:S03]  /*6e80*/  LDSM.16.M88.4 R176, [R202+0xa100] ;  /* 0x00a10000cab0783b */ /* 0x000f260000000200 */
[C---:B------:R-:W-:Y:S08]  /*6e90*/  HMMA.16816.F32 R4, R168.reuse, R180, R4 ;  /* 0x000000b4a804723c */ /* 0x040ff00000001804 */
[C---:B------:R-:W-:Y:S01]  /*6ea0*/  HMMA.16816.F32 R8, R168.reuse, R182, R8 ;  /* 0x000000b6a808723c */ /* 0x040fe20000001808 */
[----:B------:R-:W4:Y:S03]  /*6eb0*/  LDSM.16.M88.4 R180, [R202+0xa900] ;  /* 0x00a90000cab4783b */ /* 0x000f260000000200 */
[----:B---3--:R-:W-:Y:S04]  /*6ec0*/  @P6 IADD3 R3, P0, R0, R230, RZ ;  /* 0x000000e600036210 */ /* 0x008fe80007f1e0ff */
[C---:B------:R-:W-:Y:S08]  /*6ed0*/  HMMA.16816.F32 R12, R168.reuse, R184, R12 ;  /* 0x000000b8a80c723c */ /* 0x040ff0000000180c */
[C---:B------:R-:W-:Y:S01]  /*6ee0*/  HMMA.16816.F32 R16, R168.reuse, R186, R16 ;  /* 0x000000baa810723c */ /* 0x040fe20000001810 */
[----:B------:R-:W3:Y:S07]  /*6ef0*/  LDSM.16.M88.4 R184, [R202+0xb100] ;  /* 0x00b10000cab8783b */ /* 0x000eee0000000200 */
[C---:B--2---:R-:W-:Y:S04]  /*6f00*/  HMMA.16816.F32 R20, R168.reuse, R188, R20 ;  /* 0x000000bca814723c */ /* 0x044fe80000001814 */
[----:B-----5:R-:W-:Y:S04]  /*6f10*/  @P6 IMAD.X R156, R2, 0x1, R227, P0 ;  /* 0x00000001029c6824 */ /* 0x020fe800000e06e3 */
[C---:B------:R-:W-:Y:S01]  /*6f20*/  HMMA.16816.F32 R24, R168.reuse, R190, R24 ;  /* 0x000000bea818723c */ /* 0x040fe20000001818 */
[----:B------:R-:W2:Y:S07]  /*6f30*/  LDSM.16.M88.4 R188, [R202+0xb900] ;  /* 0x00b90000cabc783b */ /* 0x000eae0000000200 */
[C---:B-1----:R-:W-:Y:S08]  /*6f40*/  HMMA.16816.F32 R28, R168.reuse, R192, R28 ;  /* 0x000000c0a81c723c */ /* 0x042ff0000000181c */
[----:B------:R-:W-:Y:S01]  /*6f50*/  HMMA.16816.F32 R32, R168, R194, R32 ;  /* 0x000000c2a820723c */ /* 0x000fe20000001820 */
[----:B------:R-:W-:Y:S04]  /*6f60*/  LDSM.16.M88.4 R168, [R205+0x14100] ;  /* 0x01410000cda8783b */ /* 0x000fe80000000200 */
[----:B------:R-:W1:Y:S03]  /*6f70*/  LDSM.16.M88.4 R192, [R201+0x2000] ;  /* 0x00200000c9c0783b */ /* 0x000e660000000200 */
[C---:B----4-:R-:W-:Y:S08]  /*6f80*/  HMMA.16816.F32 R4, R172.reuse, R176, R4 ;  /* 0x000000b0ac04723c */ /* 0x050ff00000001804 */
[C---:B------:R-:W-:Y:S01]  /*6f90*/  HMMA.16816.F32 R8, R172.reuse, R178, R8 ;  /* 0x000000b2ac08723c */ /* 0x040fe20000001808 */
[----:B------:R-:W4:Y:S07]  /*6fa0*/  LDSM.16.M88.4 R176, [R201+0x2800] ;  /* 0x00280000c9b0783b */ /* 0x000f2e0000000200 */
[C---:B------:R-:W-:Y:S08]  /*6fb0*/  HMMA.16816.F32 R12, R172.reuse, R180, R12 ;  /* 0x000000b4ac0c723c */ /* 0x040ff0000000180c */
[C---:B------:R-:W-:Y:S01]  /*6fc0*/  HMMA.16816.F32 R16, R172.reuse, R182, R16 ;  /* 0x000000b6ac10723c */ /* 0x040fe20000001810 */
[----:B------:R-:W5:Y:S07]  /*6fd0*/  LDSM.16.M88.4 R180, [R201+0x3000] ;  /* 0x00300000c9b4783b */ /* 0x000f6e0000000200 */
[C---:B---3--:R-:W-:Y:S08]  /*6fe0*/  HMMA.16816.F32 R20, R172.reuse, R184, R20 ;  /* 0x000000b8ac14723c */ /* 0x048ff00000001814 */
        /* <DEDUP_REMOVED lines=8> */
[----:B------:R-:W1:Y:S07]  /*7070*/  LDSM.16.M88.4 R192, [R196+0xc900] ;  /* 0x00c90000c4c0783b */ /* 0x000e6e0000000200 */
[C---:B----4-:R-:W-:Y:S08]  /*7080*/  HMMA.16816.F32 R12, R168.reuse, R176, R12 ;  /* 0x000000b0a80c723c */ /* 0x050ff0000000180c */
[C---:B------:R-:W-:Y:S01]  /*7090*/  HMMA.16816.F32 R16, R168.reuse, R178, R16 ;  /* 0x000000b2a810723c */ /* 0x040fe20000001810 */
[----:B------:R-:W4:Y:S07]  /*70a0*/  LDSM.16.M88.4 R176, [R196+0xd100] ;  /* 0x00d10000c4b0783b */ /* 0x000f2e0000000200 */
[C---:B-----5:R-:W-:Y:S08]  /*70b0*/  HMMA.16816.F32 R20, R168.reuse, R180, R20 ;  /* 0x000000b4a814723c */ /* 0x060ff00000001814 */
[C---:B------:R-:W-:Y:S01]  /*70c0*/  HMMA.16816.F32 R24, R168.reuse, R182, R24 ;  /* 0x000000b6a818723c */ /* 0x040fe20000001818 */
[----:B------:R-:W-:Y:S07]  /*70d0*/  LDSM.16.M88.4 R180, [R215] ;  /* 0x00000000d7b4783b */ /* 0x000fee0000000200 */
[C---:B--2---:R-:W-:Y:S08]  /*70e0*/  HMMA.16816.F32 R28, R168.reuse, R172, R28 ;  /* 0x000000aca81c723c */ /* 0x044ff0000000181c */
[----:B------:R-:W-:Y:S01]  /*70f0*/  HMMA.16816.F32 R32, R168, R174, R32 ;  /* 0x000000aea820723c */ /* 0x000fe20000001820 */
[----:B------:R-:W2:Y:S04]  /*7100*/  LDSM.16.M88.4 R168, [R196+0xd900] ;  /* 0x00d90000c4a8783b */ /* 0x000ea80000000200 */
[----:B------:R-:W5:Y:S03]  /*7110*/  LDSM.16.M88.4 R172, [R204+0x18100] ;  /* 0x01810000ccac783b */ /* 0x000f660000000200 */
[C---:B---3--:R-:W-:Y:S08]  /*7120*/  HMMA.16816.F32 R4, R184.reuse, R188, R4 ;  /* 0x000000bcb804723c */ /* 0x048ff00000001804 */
[C---:B------:R-:W-:Y:S01]  /*7130*/  HMMA.16816.F32 R8, R184.reuse, R190, R8 ;  /* 0x000000beb808723c */ /* 0x040fe20000001808 */
[----:B------:R-:W3:Y:S07]  /*7140*/  LDSM.16.M88.4 R188, [R214] ;  /* 0x00000000d6bc783b */ /* 0x000eee0000000200 */
[C---:B-1----:R-:W-:Y:S08]  /*7150*/  HMMA.16816.F32 R12, R184.reuse, R192, R12 ;  /* 0x000000c0b80c723c */ /* 0x042ff0000000180c */
[C---:B------:R-:W-:Y:S01]  /*7160*/  HMMA.16816.F32 R16, R184.reuse, R194, R16 ;  /* 0x000000c2b810723c */ /* 0x040fe20000001810 */
[----:B------:R-:W1:Y:S07]  /*7170*/  LDSM.16.M88.4 R192, [R213] ;  /* 0x00000000d5c0783b */ /* 0x000e6e0000000200 */
[C---:B----4-:R-:W-:Y:S08]  /*7180*/  HMMA.16816.F32 R20, R184.reuse, R176, R20 ;  /* 0x000000b0b814723c */ /* 0x050ff00000001814 */
[C---:B------:R-:W-:Y:S01]  /*7190*/  HMMA.16816.F32 R24, R184.reuse, R178, R24 ;  /* 0x000000b2b818723c */ /* 0x040fe20000001818 */
[----:B------:R-:W4:Y:S07]  /*71a0*/  LDSM.16.M88.4 R176, [R212] ;  /* 0x00000000d4b0783b */ /* 0x000f2e0000000200 */
[C---:B--2---:R-:W-:Y:S08]  /*71b0*/  HMMA.16816.F32 R28, R184.reuse, R168, R28 ;  /* 0x000000a8b81c723c */ /* 0x044ff0000000181c */
[----:B------:R-:W-:Y:S01]  /*71c0*/  HMMA.16816.F32 R32, R184, R170, R32 ;  /* 0x000000aab820723c */ /* 0x000fe20000001820 */
[----:B------:R-:W-:Y:S04]  /*71d0*/  LDSM.16.M88.4 R168, [R206+0x18100] ;  /* 0x01810000cea8783b */ /* 0x000fe80000000200 */
[----:B------:R-:W-:Y:S03]  /*71e0*/  LDSM.16.M88.4 R184, [R202+0xc900] ;  /* 0x00c90000cab8783b */ /* 0x000fe60000000200 */
[C---:B-----5:R-:W-:Y:S08]  /*71f0*/  HMMA.16816.F32 R4, R172.reuse, R180, R4 ;  /* 0x000000b4ac04723c */ /* 0x060ff00000001804 */
[C---:B------:R-:W-:Y:S01]  /*7200*/  HMMA.16816.F32 R8, R172.reuse, R182, R8 ;  /* 0x000000b6ac08723c */ /* 0x040fe20000001808 */
[----:B------:R-:W2:Y:S07]  /*7210*/  LDSM.16.M88.4 R180, [R202+0xc100] ;  /* 0x00c10000cab4783b */ /* 0x000eae0000000200 */
[C---:B---3--:R-:W-:Y:S08]  /*7220*/  HMMA.16816.F32 R12, R172.reuse, R188, R12 ;  /* 0x000000bcac0c723c */ /* 0x048ff0000000180c */
[C---:B------:R-:W-:Y:S01]  /*7230*/  HMMA.16816.F32 R16, R172.reuse, R190, R16 ;  /* 0x000000beac10723c */ /* 0x040fe20000001810 */
[----:B------:R-:W3:Y:S07]  /*7240*/  LDSM.16.M88.4 R188, [R202+0xd100] ;  /* 0x00d10000cabc783b */ /* 0x000eee0000000200 */
[C---:B-1----:R-:W-:Y:S08]  /*7250*/  HMMA.16816.F32 R20, R172.reuse, R192, R20 ;  /* 0x000000c0ac14723c */ /* 0x042ff00000001814 */
[C---:B------:R-:W-:Y:S01]  /*7260*/  HMMA.16816.F32 R24, R172.reuse, R194, R24 ;  /* 0x000000c2ac18723c */ /* 0x040fe20000001818 */
[----:B------:R-:W1:Y:S07]  /*7270*/  LDSM.16.M88.4 R192, [R202+0xd900] ;  /* 0x00d90000cac0783b */ /* 0x000e6e0000000200 */
[C---:B----4-:R-:W-:Y:S08]  /*7280*/  HMMA.16816.F32 R28, R172.reuse, R176, R28 ;  /* 0x000000b0ac1c723c */ /* 0x050ff0000000181c */
[----:B------:R-:W-:Y:S01]  /*7290*/  HMMA.16816.F32 R32, R172, R178, R32 ;  /* 0x000000b2ac20723c */ /* 0x000fe20000001820 */
[----:B------:R-:W-:Y:S04]  /*72a0*/  LDSM.16.M88.4 R172, [R205+0x18100] ;  /* 0x01810000cdac783b */ /* 0x000fe80000000200 */
[----:B------:R-:W4:Y:S03]  /*72b0*/  LDSM.16.M88.4 R176, [R201+0x4000] ;  /* 0x00400000c9b0783b */ /* 0x000f260000000200 */
[C---:B--2---:R-:W-:Y:S08]  /*72c0*/  HMMA.16816.F32 R4, R168.reuse, R180, R4 ;  /* 0x000000b4a804723c */ /* 0x044ff00000001804 */
[C---:B------:R-:W-:Y:S01]  /*72d0*/  HMMA.16816.F32 R8, R168.reuse, R182, R8 ;  /* 0x000000b6a808723c */ /* 0x040fe20000001808 */
[----:B------:R-:W2:Y:S07]  /*72e0*/  LDSM.16.M88.4 R180, [R201+0x4800] ;  /* 0x00480000c9b4783b */ /* 0x000eae0000000200 */
[C---:B------:R-:W-:Y:S08]  /*72f0*/  HMMA.16816.F32 R12, R168.reuse, R184, R12 ;  /* 0x000000b8a80c723c */ /* 0x040ff0000000180c */
[C---:B------:R-:W-:Y:S01]  /*7300*/  HMMA.16816.F32 R16, R168.reuse, R186, R16 ;  /* 0x000000baa810723c */ /* 0x040fe20000001810 */
[----:B------:R-:W5:Y:S07]  /*7310*/  LDSM.16.M88.4 R184, [R201+0x5000] ;  /* 0x00500000c9b8783b */ /* 0x000f6e0000000200 */
[C---:B---3--:R-:W-:Y:S08]  /*7320*/  HMMA.16816.F32 R20, R168.reuse, R188, R20 ;  /* 0x000000bca814723c */ /* 0x048ff00000001814 */
[C---:B------:R-:W-:Y:S01]  /*7330*/  HMMA.16816.F32 R24, R168.reuse, R190, R24 ;  /* 0x000000bea818723c */ /* 0x040fe20000001818 */
[----:B------:R-:W3:Y:S07]  /*7340*/  LDSM.16.M88.4 R188, [R201+0x5800] ;  /* 0x00580000c9bc783b */ /* 0x000eee0000000200 */
[C---:B-1----:R-:W-:Y:S08]  /*7350*/  HMMA.16816.F32 R28, R168.reuse, R192, R28 ;  /* 0x000000c0a81c723c */ /* 0x042ff0000000181c */
[----:B------:R-:W-:Y:S01]  /*7360*/  HMMA.16816.F32 R32, R168, R194, R32 ;  /* 0x000000c2a820723c */ /* 0x000fe20000001820 */
[----:B------:R-:W-:Y:S04]  /*7370*/  LDSM.16.M88.4 R168, [R203+0x1c100] ;  /* 0x01c10000cba8783b */ /* 0x000fe80000000200 */
[----:B------:R-:W1:Y:S03]  /*7380*/  LDSM.16.M88.4 R192, [R196+0xe100] ;  /* 0x00e10000c4c0783b */ /* 0x000e660000000200 */
[C---:B----4-:R-:W-:Y:S08]  /*7390*/  HMMA.16816.F32 R4, R172.reuse, R176, R4 ;  /* 0x000000b0ac04723c */ /* 0x050ff00000001804 */
[C---:B------:R-:W-:Y:S01]  /*73a0*/  HMMA.16816.F32 R8, R172.reuse, R178, R8 ;  /* 0x000000b2ac08723c */ /* 0x040fe20000001808 */
[----:B------:R-:W4:Y:S07]  /*73b0*/  LDSM.16.M88.4 R176, [R196+0xe900] ;  /* 0x00e90000c4b0783b */ /* 0x000f2e0000000200 */
[C---:B--2---:R-:W-:Y:S08]  /*73c0*/  HMMA.16816.F32 R12, R172.reuse, R180, R12 ;  /* 0x000000b4ac0c723c */ /* 0x044ff0000000180c */
[C---:B------:R-:W-:Y:S01]  /*73d0*/  HMMA.16816.F32 R16, R172.reuse, R182, R16 ;  /* 0x000000b6ac10723c */ /* 0x040fe20000001810 */
[----:B------:R-:W2:Y:S07]  /*73e0*/  LDSM.16.M88.4 R180, [R196+0xf100] ;  /* 0x00f10000c4b4783b */ /* 0x000eae0000000200 */
[C---:B-----5:R-:W-:Y:S08]  /*73f0*/  HMMA.16816.F32 R20, R172.reuse, R184, R20 ;  /* 0x000000b8ac14723c */ /* 0x060ff00000001814 */
[C---:B------:R-:W-:Y:S01]  /*7400*/  HMMA.16816.F32 R24, R172.reuse, R186, R24 ;  /* 0x000000baac18723c */ /* 0x040fe20000001818 */
[----:B------:R-:W-:Y:S07]  /*7410*/  LDSM.16.M88.4 R184, [R204+0x1c100] ;  /* 0x01c10000ccb8783b */ /* 0x000fee0000000200 */
[C---:B---3--:R-:W-:Y:S08]  /*7420*/  HMMA.16816.F32 R28, R172.reuse, R188, R28 ;  /* 0x000000bcac1c723c */ /* 0x048ff0000000181c */
[----:B------:R-:W-:Y:S01]  /*7430*/  HMMA.16816.F32 R32, R172, R190, R32 ;  /* 0x000000beac20723c */ /* 0x000fe20000001820 */
[----:B------:R-:W3:Y:S04]  /*7440*/  LDSM.16.M88.4 R172, [R196+0xf900] ;  /* 0x00f90000c4ac783b */ /* 0x000ee80000000200 */
[----:B------:R-:W5:Y:S03]  /*7450*/  LDSM.16.M88.4 R188, [R211] ;  /* 0x00000000d3bc783b */ /* 0x000f660000000200 */
[C---:B-1----:R-:W-:Y:S08]  /*7460*/  HMMA.16816.F32 R4, R168.reuse, R192, R4 ;  /* 0x000000c0a804723c */ /* 0x042ff00000001804 */
[C---:B------:R-:W-:Y:S01]  /*7470*/  HMMA.16816.F32 R8, R168.reuse, R194, R8 ;  /* 0x000000c2a808723c */ /* 0x040fe20000001808 */
[----:B------:R-:W1:Y:S07]  /*7480*/  LDSM.16.M88.4 R192, [R210] ;  /* 0x00000000d2c0783b */ /* 0x000e6e0000000200 */
[C---:B----4-:R-:W-:Y:S08]  /*7490*/  HMMA.16816.F32 R12, R168.reuse, R176, R12 ;  /* 0x000000b0a80c723c */ /* 0x050ff0000000180c */
[C---:B------:R-:W-:Y:S01]  /*74a0*/  HMMA.16816.F32 R16, R168.reuse, R178, R16 ;  /* 0x000000b2a810723c */ /* 0x040fe20000001810 */
[----:B------:R-:W4:Y:S07]  /*74b0*/  LDSM.16.M88.4 R176, [R209] ;  /* 0x00000000d1b0783b */ /* 0x000f2e0000000200 */
[C---:B--2---:R-:W-:Y:S08]  /*74c0*/  HMMA.16816.F32 R20, R168.reuse, R180, R20 ;  /* 0x000000b4a814723c */ /* 0x044ff00000001814 */
[C---:B------:R-:W-:Y:S01]  /*74d0*/  HMMA.16816.F32 R24, R168.reuse, R182, R24 ;  /* 0x000000b6a818723c */ /* 0x040fe20000001818 */
[----:B------:R-:W-:Y:S07]  /*74e0*/  LDSM.16.M88.4 R180, [R202+0xe100] ;  /* 0x00e10000cab4783b */ /* 0x000fee0000000200 */
[C---:B---3--:R-:W-:Y:S08]  /*74f0*/  HMMA.16816.F32 R28, R168.reuse, R172, R28 ;  /* 0x000000aca81c723c */ /* 0x048ff0000000181c */
[----:B------:R-:W-:Y:S01]  /*7500*/  HMMA.16816.F32 R32, R168, R174, R32 ;  /* 0x000000aea820723c */ /* 0x000fe20000001820 */
[----:B------:R-:W2:Y:S04]  /*7510*/  LDSM.16.M88.4 R168, [R208] ;  /* 0x00000000d0a8783b */ /* 0x000ea80000000200 */
[----:B------:R-:W3:Y:S03]  /*7520*/  LDSM.16.M88.4 R172, [R206+0x1c100] ;  /* 0x01c10000ceac783b */ /* 0x000ee60000000200 */
[C---:B-----5:R-:W-:Y:S08]  /*7530*/  HMMA.16816.F32 R4, R184.reuse, R188, R4 ;  /* 0x000000bcb804723c */ /* 0x060ff00000001804 */
[C---:B------:R-:W-:Y:S01]  /*7540*/  HMMA.16816.F32 R8, R184.reuse, R190, R8 ;  /* 0x000000beb808723c */ /* 0x040fe20000001808 */
[----:B------:R-:W5:Y:S07]  /*7550*/  LDSM.16.M88.4 R188, [R202+0xe900] ;  /* 0x00e90000cabc783b */ /* 0x000f6e0000000200 */
[C---:B-1----:R-:W-:Y:S08]  /*7560*/  HMMA.16816.F32 R12, R184.reuse, R192, R12 ;  /* 0x000000c0b80c723c */ /* 0x042ff0000000180c */
[C---:B------:R-:W-:Y:S01]  /*7570*/  HMMA.16816.F32 R16, R184.reuse, R194, R16 ;  /* 0x000000c2b810723c */ /* 0x040fe20000001810 */
[----:B------:R-:W1:Y:S07]  /*7580*/  LDSM.16.M88.4 R192, [R202+0xf100] ;  /* 0x00f10000cac0783b */ /* 0x000e6e0000000200 */
[C---:B----4-:R-:W-:Y:S08]  /*7590*/  HMMA.16816.F32 R20, R184.reuse, R176, R20 ;  /* 0x000000b0b814723c */ /* 0x050ff00000001814 */
[C---:B------:R-:W-:Y:S01]  /*75a0*/  HMMA.16816.F32 R24, R184.reuse, R178, R24 ;  /* 0x000000b2b818723c */ /* 0x040fe20000001818 */
[----:B------:R-:W4:Y:S07]  /*75b0*/  LDSM.16.M88.4 R176, [R202+0xf900] ;  /* 0x00f90000cab0783b */ /* 0x000f2e0000000200 */
[C---:B--2---:R-:W-:Y:S08]  /*75c0*/  HMMA.16816.F32 R28, R184.reuse, R168, R28 ;  /* 0x000000a8b81c723c */ /* 0x044ff0000000181c */
[----:B------:R-:W-:Y:S01]  /*75d0*/  HMMA.16816.F32 R32, R184, R170, R32 ;  /* 0x000000aab820723c */ /* 0x000fe20000001820 */
[----:B------:R-:W-:Y:S04]  /*75e0*/  LDSM.16.M88.4 R168, [R205+0x1c100] ;  /* 0x01c10000cda8783b */ /* 0x000fe80000000200 */
[----:B------:R-:W-:Y:S03]  /*75f0*/  LDSM.16.M88.4 R184, [R201+0x6800] ;  /* 0x00680000c9b8783b */ /* 0x000fe60000000200 */
[C---:B---3--:R-:W-:Y:S08]  /*7600*/  HMMA.16816.F32 R4, R172.reuse, R180, R4 ;  /* 0x000000b4ac04723c */ /* 0x048ff00000001804 */
[C---:B------:R-:W-:Y:S01]  /*7610*/  HMMA.16816.F32 R8, R172.reuse, R182, R8 ;  /* 0x000000b6ac08723c */ /* 0x040fe20000001808 */
[----:B------:R-:W2:Y:S07]  /*7620*/  LDSM.16.M88.4 R180, [R201+0x6000] ;  /* 0x00600000c9b4783b */ /* 0x000eae0000000200 */
[C---:B-----5:R-:W-:Y:S08]  /*7630*/  HMMA.16816.F32 R12, R172.reuse, R188, R12 ;  /* 0x000000bcac0c723c */ /* 0x060ff0000000180c */
[C---:B------:R-:W-:Y:S08]  /*7640*/  HMMA.16816.F32 R16, R172.reuse, R190, R16 ;  /* 0x000000beac10723c */ /* 0x040ff00000001810 */
[C---:B-1----:R-:W-:Y:S08]  /*7650*/  HMMA.16816.F32 R20, R172.reuse, R192, R20 ;  /* 0x000000c0ac14723c */ /* 0x042ff00000001814 */
[C---:B------:R-:W-:Y:S07]  /*7660*/  HMMA.16816.F32 R24, R172.reuse, R194, R24 ;  /* 0x000000c2ac18723c */ /* 0x040fee0000001818 */
[C---:B------:R-:W-:Y:S01]  /*7670*/  @P6 LEA R194, P0, R3.reuse, c[0x0][0x1c8], 0x1 ;  /* 0x0000720003c26a11 */ /* 0x040fe200078008ff */
[C---:B----4-:R-:W-:Y:S04]  /*7680*/  HMMA.16816.F32 R28, R172.reuse, R176, R28 ;  /* 0x000000b0ac1c723c */ /* 0x050fe8000000181c */
[----:B------:R-:W-:Y:S02]  /*7690*/  @P6 LEA.HI.X R195, R3, c[0x0][0x1cc], R156, 0x1, P0 ;  /* 0x0000730003c36a11 */ /* 0x000fe400000f0c9c */
[----:B------:R-:W-:Y:S01]  /*76a0*/  @P6 IADD3 R156, P0, R0, R250, RZ ;  /* 0x000000fa009c6210 */ /* 0x000fe20007f1e0ff */
[C---:B------:R-:W-:Y:S01]  /*76b0*/  @P6 IMAD.X R176, R2.reuse, 0x1, R251, P5 ;  /* 0x0000000102b06824 */ /* 0x040fe200028e06fb */
[----:B------:R-:W-:Y:S01]  /*76c0*/  HMMA.16816.F32 R32, R172, R178, R32 ;  /* 0x000000b2ac20723c */ /* 0x000fe20000001820 */
[----:B------:R-:W1:Y:S03]  /*76d0*/  LDSM.16.M88.4 R172, [R201+0x7000] ;  /* 0x00700000c9ac783b */ /* 0x000e660000000200 */
[C---:B------:R-:W-:Y:S04]  /*76e0*/  @P6 LEA R192, P5, R159.reuse, c[0x0][0x1c8], 0x1 ;  /* 0x000072009fc06a11 */ /* 0x040fe800078a08ff */
[C---:B--2---:R-:W-:Y:S05]  /*76f0*/  HMMA.16816.F32 R4, R168.reuse, R180, R4 ;  /* 0x000000b4a804723c */ /* 0x044fea0000001804 */
[----:B------:R-:W-:Y:S01]  /*7700*/  @P6 LEA.HI.X R193, R159, c[0x0][0x1cc], R176, 0x1, P5 ;  /* 0x000073009fc16a11 */ /* 0x000fe200028f0cb0 */
[----:B------:R-:W-:Y:S01]  /*7710*/  @P6 IMAD.X R159, R2, 0x1, R249, P0 ;  /* 0x00000001029f6824 */ /* 0x000fe200000e06f9 */
[----:B------:R-:W-:Y:S01]  /*7720*/  @P6 IADD3 R3, P5, R0, R248, RZ ;  /* 0x000000f800036210 */ /* 0x000fe20007fbe0ff */
[C---:B------:R-:W-:Y:S04]  /*7730*/  HMMA.16816.F32 R8, R168.reuse, R182, R8 ;  /* 0x000000b6a808723c */ /* 0x040fe80000001808 */
[----:B------:R-:W-:Y:S01]  /*7740*/  @P6 LEA R190, P0, R156, c[0x0][0x1c8], 0x1 ;  /* 0x000072009cbe6a11 */ /* 0x000fe200078008ff */
[----:B------:R-:W-:Y:S01]  /*7750*/  @P6 IMAD.X R176, R2, 0x1, R247, P5 ;  /* 0x0000000102b06824 */ /* 0x000fe200028e06f7 */
[----:B------:R-:W-:Y:S02]  /*7760*/  @P6 LEA R188, P5, R3, c[0x0][0x1c8], 0x1 ;  /* 0x0000720003bc6a11 */ /* 0x000fe400078a08ff */
[----:B------:R-:W-:Y:S01]  /*7770*/  @P6 LEA.HI.X R191, R156, c[0x0][0x1cc], R159, 0x1, P0 ;  /* 0x000073009cbf6a11 */ /* 0x000fe200000f0c9f */
[C---:B------:R-:W-:Y:S03]  /*7780*/  HMMA.16816.F32 R12, R168.reuse, R184, R12 ;  /* 0x000000b8a80c723c */ /* 0x040fe6000000180c */
[----:B------:R-:W-:Y:S02]  /*7790*/  @P6 IADD3 R0, P0, R223, R0, RZ ;  /* 0x00000000df006210 */ /* 0x000fe40007f1e0ff */
[----:B------:R-:W2:Y:S01]  /*77a0*/  LDL R223, [R1+0x38] ;  /* 0x0000380001df7983 */ /* 0x000ea20000100800 */
[----:B------:R-:W-:Y:S02]  /*77b0*/  @P6 LEA.HI.X R189, R3, c[0x0][0x1cc], R176, 0x1, P5 ;  /* 0x0000730003bd6a11 */ /* 0x000fe400028f0cb0 */
[----:B------:R-:W-:Y:S01]  /*77c0*/  @P6 IADD3 R156, P5, R0, R230, RZ ;  /* 0x000000e6009c6210 */ /* 0x000fe20007fbe0ff */
[----:B------:R-:W3:Y:S01]  /*77d0*/  LDSM.16.M88.4 R176, [R201+0x7800] ;  /* 0x00780000c9b0783b */ /* 0x000ee20000000200 */
[----:B------:R-:W-:Y:S04]  /*77e0*/  DEPBAR.LE SB0, 0x0 ;  /* 0x000080000000791a */ /* 0x000fe80000000000 */
[----:B------:R-:W-:Y:S01]  /*77f0*/  BAR.SYNC.DEFER_BLOCKING 0x0 ;  /* 0x0000000000007b1d */ /* 0x000fe20000010000 */
[----:B------:R-:W-:Y:S01]  /*7800*/  @P6 IMAD.X R2, R228, 0x1, R2, P0 ;  /* 0x00000001e4026824 */ /* 0x000fe200000e0602 */
[----:B------:R-:W-:Y:S01]  /*7810*/  @P6 IADD3 R3, P0, R0, R252, RZ ;  /* 0x000000fc00036210 */ /* 0x000fe20007f1e0ff */
[C---:B------:R-:W-:Y:S05]  /*7820*/  HMMA.16816.F32 R16, R168.reuse, R186, R16 ;  /* 0x000000baa810723c */ /* 0x040fea0000001810 */
[----:B------:R-:W-:Y:S01]  /*7830*/  @P6 IMAD.X R159, R2, 0x1, R227, P5 ;  /* 0x00000001029f6824 */ /* 0x000fe200028e06e3 */
[----:B------:R-:W-:Y:S01]  /*7840*/  @P6 LEA R182, P5, R156, c[0x0][0x1c8], 0x1 ;  /* 0x000072009cb66a11 */ /* 0x000fe200078a08ff */
[----:B------:R-:W-:Y:S01]  /*7850*/  @P6 IMAD.X R180, R2, 0x1, R251, P0 ;  /* 0x0000000102b46824 */ /* 0x000fe200000e06fb */
[C---:B------:R-:W-:Y:S01]  /*7860*/  @P6 LEA R184, P0, R3.reuse, c[0x0][0x1c8], 0x1 ;  /* 0x0000720003b86a11 */ /* 0x040fe200078008ff */
[C---:B-1----:R-:W-:Y:S03]  /*7870*/  HMMA.16816.F32 R20, R168.reuse, R172, R20 ;  /* 0x000000aca814723c */ /* 0x042fe60000001814 */
[----:B------:R-:W-:Y:S02]  /*7880*/  @P6 LEA.HI.X R183, R156, c[0x0][0x1cc], R159, 0x1, P5 ;  /* 0x000073009cb76a11 */ /* 0x000fe400028f0c9f */
[----:B------:R1:W2:Y:S01]  /*7890*/  LDL R159, [R1+0x3c] ;  /* 0x00003c00019f7983 */ /* 0x0002a20000100800 */
[----:B------:R-:W-:Y:S02]  /*78a0*/  @P6 LEA.HI.X R185, R3, c[0x0][0x1cc], R180, 0x1, P0 ;  /* 0x0000730003b96a11 */ /* 0x000fe400000f0cb4 */
[C---:B------:R-:W-:Y:S01]  /*78b0*/  @P6 IADD3 R156, P5, R0.reuse, R250, RZ ;  /* 0x000000fa009c6210 */ /* 0x040fe20007fbe0ff */
[C---:B------:R-:W-:Y:S01]  /*78c0*/  HMMA.16816.F32 R24, R168.reuse, R174, R24 ;  /* 0x000000aea818723c */ /* 0x040fe20000001818 */
[----:B------:R-:W-:Y:S01]  /*78d0*/  @!PT LDS RZ, [RZ] ;  /* 0x00000000fffff984 */ /* 0x000fe20000000800 */
[----:B------:R-:W-:Y:S01]  /*78e0*/  @!PT LDS RZ, [RZ] ;  /* 0x00000000fffff984 */ /* 0x000fe20000000800 */
[----:B------:R-:W-:Y:S01]  /*78f0*/  @!PT LDS RZ, [RZ] ;  /* 0x00000000fffff984 */ /* 0x000fe20000000800 */
[----:B------:R1:W-:Y:S02]  /*7900*/  @P6 LDGSTS.E.BYPASS.LTC128B.128 [R225+0x8100], [R194.64], !P4 ;  /* 0x08100000c2e16fae */ /* 0x0003e4000e101d4c */
[----:B------:R-:W-:Y:S01]  /*7910*/  @P6 IADD3 R0, P0, R0, R248, RZ ;  /* 0x000000f800006210 */ /* 0x000fe20007f1e0ff */
[----:B------:R-:W-:Y:S01]  /*7920*/  @P6 IMAD.X R3, R2, 0x1, R249, P5 ;  /* 0x0000000102036824 */ /* 0x000fe200028e06f9 */
[----:B------:R-:W-:Y:S01]  /*7930*/  @P6 LEA R180, P5, R156, c[0x0][0x1c8], 0x1 ;  /* 0x000072009cb46a11 */ /* 0x000fe200078a08ff */
[----:B------:R1:W-:Y:S02]  /*7940*/  @P6 LDGSTS.E.BYPASS.LTC128B.128 [R225+0xa100], [R192.64], !P3 ;  /* 0x0a100000c0e16fae */ /* 0x0003e4000d901d4c */
[----:B------:R-:W-:Y:S02]  /*7950*/  @P6 IMAD.X R2, R2, 0x1, R247, P0 ;  /* 0x0000000102026824 */ /* 0x000fe400000e06f7 */
[----:B------:R1:W-:Y:S02]  /*7960*/  @P6 LDGSTS.E.BYPASS.LTC128B.128 [R225+0xc100], [R190.64], !P2 ;  /* 0x0c100000bee16fae */ /* 0x0003e4000d101d4c */
[----:B------:R-:W-:Y:S02]  /*7970*/  @P6 LEA R172, P0, R0, c[0x0][0x1c8], 0x1 ;  /* 0x0000720000ac6a11 */ /* 0x000fe400078008ff */
[----:B------:R-:W-:Y:S01]  /*7980*/  @P6 LEA.HI.X R181, R156, c[0x0][0x1cc], R3, 0x1, P5 ;  /* 0x000073009cb56a11 */ /* 0x000fe200028f0c03 */
[----:B------:R1:W-:Y:S01]  /*7990*/  @P6 LDGSTS.E.BYPASS.LTC128B.128 [R225+0xe100], [R188.64], !P1 ;  /* 0x0e100000bce16fae */ /* 0x0003e2000c901d4c */
[----:B------:R-:W-:Y:S01]  /*79a0*/  @P6 LEA.HI.X R173, R0, c[0x0][0x1cc], R2, 0x1, P0 ;  /* 0x0000730000ad6a11 */ /* 0x000fe200000f0c02 */
[C---:B---3--:R-:W-:Y:S01]  /*79b0*/  HMMA.16816.F32 R28, R168.reuse, R176, R28 ;  /* 0x000000b0a81c723c */ /* 0x048fe2000000181c */
[----:B------:R-:W-:Y:S01]  /*79c0*/  PLOP3.LUT P0, PT, PT, PT, UP2, 0x80, 0x0 ;  /* 0x000000000000781c */ /* 0x000fe20003f0f028 */
[----:B------:R1:W-:Y:S01]  /*79d0*/  @P6 LDGSTS.E.BYPASS.LTC128B.128 [R225+0x9100], [R182.64], !P4 ;  /* 0x09100000b6e16fae */ /* 0x0003e2000e101d4c */
[----:B------:R-:W-:Y:S03]  /*79e0*/  IMAD.SHL.U32 R156, R224, 0x40, RZ ;  /* 0x00000040e09c7824 */ /* 0x000fe600078e00ff */
[----:B------:R1:W-:Y:S02]  /*79f0*/  @P6 LDGSTS.E.BYPASS.LTC128B.128 [R225+0xb100], [R184.64], !P3 ;  /* 0x0b100000b8e16fae */ /* 0x0003e4000d901d4c */
[----:B------:R-:W-:Y:S02]  /*7a00*/  HMMA.16816.F32 R32, R168, R178, R32 ;  /* 0x000000b2a820723c */ /* 0x000fe40000001820 */
[----:B------:R1:W-:Y:S02]  /*7a10*/  @P6 LDGSTS.E.BYPASS.LTC128B.128 [R225+0xd100], [R180.64], !P2 ;  /* 0x0d100000b4e16fae */ /* 0x0003e4000d101d4c */
[----:B------:R-:W-:Y:S02]  /*7a20*/  IADD3 R0, -R246, 0x1, -R156 ;  /* 0x00000001f6007810 */ /* 0x000fe40007ffe99c */
[----:B------:R1:W-:Y:S02]  /*7a30*/  @P6 LDGSTS.E.BYPASS.LTC128B.128 [R225+0xf100], [R172.64], !P1 ;  /* 0x0f100000ace16fae */ /* 0x0003e4000c901d4c */
[----:B------:R-:W-:Y:S02]  /*7a40*/  IADD3 R0, R0, c[0x0][0x1d0], RZ ;  /* 0x0000740000007a10 */ /* 0x000fe40007ffe0ff */
[----:B------:R-:W0:Y:S02]  /*7a50*/  LDGDEPBAR ;  /* 0x00000000000079af */ /* 0x000e240000000000 */
[----:B------:R-:W-:Y:S04]  /*7a60*/  IADD3 R0, R0, -c[0x0][0x168], RZ ;  /* 0x80005a0000007a10 */ /* 0x000fe80007ffe0ff */
[C---:B------:R-:W-:Y:S02]  /*7a70*/  IADD3 R169, R0.reuse, c[0x0][0x328], RZ ;  /* 0x0000ca0000a97a10 */ /* 0x040fe40007ffe0ff */
[----:B------:R-:W-:Y:S01]  /*7a80*/  IADD3 R168, R0, UR6, RZ ;  /* 0x0000000600a87c10 */ /* 0x000fe2000fffe0ff */
[----:B--2---:R-:W-:Y:S01]  /*7a90*/  @P0 IMAD.MOV.U32 R159, RZ, RZ, R223 ;  /* 0x000000ffff9f0224 */ /* 0x004fe200078e00df */
[----:B------:R-:W-:Y:S04]  /*7aa0*/  PLOP3.LUT P0, PT, PT, PT, UP1, 0x40, 0x0 ;  /* 0x000000000000781c */ /* 0x000fe80003f0e818 */
[----:B------:R-:W2:Y:S02]  /*7ab0*/  SHFL.IDX PT, R3, R159, RZ, 0x1c1f ;  /* 0x001c1fff9f037589 */ /* 0x000ea400000e0000 */
[--C-:B--2---:R-:W-:Y:S02]  /*7ac0*/  IMAD.IADD R2, R169, 0x1, R3.reuse ;  /* 0x00000001a9027824 */ /* 0x104fe400078e0203 */
[----:B------:R-:W-:Y:S05]  /*7ad0*/  IMAD.IADD R0, R168, 0x1, R3 ;  /* 0x00000001a8007824 */ /* 0x000fea00078e0203 */
[----:B------:R-:W-:-:S05]  /*7ae0*/  @P0 BRA `(.L_x_1605) ;  /* 0x0000019000000947 */ /* 0x000fca0003800000 */
[----:B-1----:R-:W-:Y:S01]  /*7af0*/  IADD3 R3, R3, c[0x0][0x1d0], RZ ;  /* 0x0000740003037a10 */ /* 0x002fe20007ffe0ff */
        /* <DEDUP_REMOVED lines=13> */
.L_x_1607:
[----:B------:R-:W-:Y:S04]  /*7bd0*/  MOV R170, c[0x0][0x32c] ;  /* 0x0000cb0000aa7a02 */ /* 0x000fe80000000f00 */
[----:B------:R-:W-:Y:S11]  /*7be0*/  ISETP.NE.AND P0, PT, R170, 0x1, PT ;  /* 0x00000001aa00780c */ /* 0x000ff60003f05270 */
[----:B------:R-:W-:Y:S02]  /*7bf0*/  @!UPT UIADD3 URZ, URZ, URZ, URZ ;  /* 0x0000003f3f3ff290 */ /* 0x000fe4000fffe03f */
[----:B------:R-:W-:Y:S05]  /*7c00*/  @P0 IMAD.HI.U32 R170, R3, c[0x0][0x330], RZ ;  /* 0x0000cc0003aa0a27 */ /* 0x000fea00078e00ff */
[----:B------:R-:W-:Y:S02]  /*7c10*/  @P0 SHF.R.U32.HI R3, RZ, c[0x0][0x334], R170 ;  /* 0x0000cd00ff030a19 */ /* 0x000fe400000116aa */
.L_x_1608:
[----:B------:R-:W-:Y:S05]  /*7c20*/  BSYNC B0 ;  /* 0x0000000000007941 */ /* 0x000fea0003800000 */
.L_x_1606:
[----:B------:R-:W-:Y:S04]  /*7c30*/  IMAD R3, R3, c[0x0][0x32c], -R156 ;  /* 0x0000cb0003037a24 */ /* 0x000fe800078e0a9c */
[----:B------:R-:W-:Y:S05]  /*7c40*/  IMAD.IADD R3, R3, 0x1, -R246 ;  /* 0x0000000103037824 */ /* 0x000fea00078e0af6 */
[----:B------:R-:W-:Y:S02]  /*7c50*/  IADD3 R170, R3, c[0x0][0x32c], RZ ;  /* 0x0000cb0003aa7a10 */ /* 0x000fe40007ffe0ff */
[----:B------:R-:W-:Y:S02]  /*7c60*/  IMNMX R0, R0, R3, !PT ;  /* 0x0000000300007217 */ /* 0x000fe40007800200 */
[----:B------:R-:W-:Y:S02]  /*7c70*/  IMNMX R2, R2, R170, PT ;  /* 0x000000aa02027217 */ /* 0x000fe40003800200 */
.L_x_1605:
[----:B-1----:R-:W-:Y:S01]  /*7c80*/  ISETP.GT.AND P0, PT, R224, -0x1, PT ;  /* 0xffffffffe000780c */ /* 0x002fe20003f04270 */
[----:B------:R-:W1:Y:S03]  /*7c90*/  SHFL.IDX PT, R3, R159, 0x1, 0x1c1f ;  /* 0x003c1f009f037f89 */ /* 0x000e6600000e0000 */
[C---:B------:R-:W-:Y:S02]  /*7ca0*/  ISETP.GT.AND P5, PT, R0.reuse, RZ, P0 ;  /* 0x000000ff0000720c */ /* 0x040fe400007a4270 */
[----:B------:R-:W-:Y:S02]  /*7cb0*/  ISETP.GT.AND P6, PT, R0, 0x1, P0 ;  /* 0x000000010000780c */ /* 0x000fe400007c4270 */
[C---:B------:R-:W-:Y:S02]  /*7cc0*/  ISETP.LT.OR P5, PT, R2.reuse, 0x1, P5 ;  /* 0x000000010200780c */ /* 0x040fe40002fa1670 */
[----:B------:R-:W-:Y:S02]  /*7cd0*/  ISETP.LT.OR P6, PT, R2, 0x2, P6 ;  /* 0x000000020200780c */ /* 0x000fe400037c1670 */
[----:B------:R-:W-:Y:S02]  /*7ce0*/  FSEL R4, R4, -INF , !P5 ;  /* 0xff80000004047808 */ /* 0x000fe40006800000 */
[----:B------:R-:W-:Y:S02]  /*7cf0*/  ISETP.GT.AND P5, PT, R0, 0x8, P0 ;  /* 0x000000080000780c */ /* 0x000fe400007a4270 */
[----:B------:R-:W-:Y:S02]  /*7d00*/  FSEL R5, R5, -INF , !P6 ;  /* 0xff80000005057808 */ /* 0x000fe40007000000 */
[----:B------:R-:W-:Y:S02]  /*7d10*/  ISETP.LT.OR P5, PT, R2, 0x9, P5 ;  /* 0x000000090200780c */ /* 0x000fe40002fa1670 */
[----:B------:R-:W-:Y:S02]  /*7d20*/  ISETP.GT.AND P6, PT, R0, 0x9, P0 ;  /* 0x000000090000780c */ /* 0x000fe400007c4270 */
[----:B------:R-:W-:Y:S02]  /*7d30*/  FSEL R8, R8, -INF , !P5 ;  /* 0xff80000008087808 */ /* 0x000fe40006800000 */
[----:B------:R-:W-:Y:S02]  /*7d40*/  ISETP.GT.AND P5, PT, R0, 0x10, P0 ;  /* 0x000000100000780c */ /* 0x000fe400007a4270 */
[C---:B------:R-:W-:Y:S02]  /*7d50*/  ISETP.LT.OR P6, PT, R2.reuse, 0xa, P6 ;  /* 0x0000000a0200780c */ /* 0x040fe400037c1670 */
[----:B------:R-:W-:Y:S02]  /*7d60*/  ISETP.LT.OR P5, PT, R2, 0x11, P5 ;  /* 0x000000110200780c */ /* 0x000fe40002fa1670 */
[----:B------:R-:W-:Y:S02]  /*7d70*/  FSEL R9, R9, -INF , !P6 ;  /* 0xff80000009097808 */ /* 0x000fe40007000000 */
[----:B------:R-:W-:Y:S02]  /*7d80*/  FSEL R173, R12, -INF , !P5 ;  /* 0xff8000000cad7808 */ /* 0x000fe40006800000 */
[C---:B------:R-:W-:Y:S02]  /*7d90*/  ISETP.GT.AND P5, PT, R0.reuse, 0x18, P0 ;  /* 0x000000180000780c */ /* 0x040fe400007a4270 */
        /* <DEDUP_REMOVED lines=27> */
[----:B------:R-:W-:Y:S02]  /*7f50*/  PLOP3.LUT P5, PT, PT, PT, UP1, 0x40, 0x0 ;  /* 0x000000000000781c */ /* 0x000fe40003fae818 */
[----:B------:R-:W-:Y:S04]  /*7f60*/  ISETP.LT.OR P6, PT, R2, 0x32, P6 ;  /* 0x000000320200780c */ /* 0x000fe800037c1670 */
[----:B------:R-:W-:Y:S02]  /*7f70*/  FSEL R226, R29, -INF , !P6 ;  /* 0xff8000001de27808 */ /* 0x000fe40007000000 */
[----:B------:R-:W-:Y:S01]  /*7f80*/  ISETP.GT.AND P6, PT, R0, 0x39, P0 ;  /* 0x000000390000780c */ /* 0x000fe200007c4270 */
[--C-:B-1----:R-:W-:Y:S03]  /*7f90*/  IMAD.IADD R0, R168, 0x1, R3.reuse ;  /* 0x00000001a8007824 */ /* 0x102fe600078e0203 */
[----:B------:R-:W-:Y:S01]  /*7fa0*/  ISETP.LT.OR P6, PT, R2, 0x3a, P6 ;  /* 0x0000003a0200780c */ /* 0x000fe200037c1670 */
[----:B------:R-:W-:Y:S03]  /*7fb0*/  IMAD.IADD R2, R169, 0x1, R3 ;  /* 0x00000001a9027824 */ /* 0x000fe600078e0203 */
[----:B------:R-:W-:Y:S01]  /*7fc0*/  FSEL R228, R33, -INF , !P6 ;  /* 0xff80000021e47808 */ /* 0x000fe20007000000 */
        /* <DEDUP_REMOVED lines=15> */
.L_x_1611:
[----:B------:R-:W-:Y:S04]  /*80c0*/  MOV R12, c[0x0][0x32c] ;  /* 0x0000cb00000c7a02 */ /* 0x000fe80000000f00 */
[----:B------:R-:W-:Y:S11]  /*80d0*/  ISETP.NE.AND P5, PT, R12, 0x1, PT ;  /* 0x000000010c00780c */ /* 0x000ff60003fa5270 */
[----:B------:R-:W-:Y:S02]  /*80e0*/  @!UPT UIADD3 URZ, URZ, URZ, URZ ;  /* 0x0000003f3f3ff290 */ /* 0x000fe4000fffe03f */
[----:B------:R-:W-:Y:S05]  /*80f0*/  @P5 IMAD.HI.U32 R12, R3, c[0x0][0x330], RZ ;  /* 0x0000cc00030c5a27 */ /* 0x000fea00078e00ff */
[----:B------:R-:W-:Y:S02]  /*8100*/  @P5 SHF.R.U32.HI R3, RZ, c[0x0][0x334], R12 ;  /* 0x0000cd00ff035a19 */ /* 0x000fe4000001160c */
.L_x_1612:
[----:B------:R-:W-:Y:S05]  /*8110*/  BSYNC B0 ;  /* 0x0000000000007941 */ /* 0x000fea0003800000 */
.L_x_1610:
[----:B------:R-:W-:Y:S04]  /*8120*/  IMAD R156, R3, c[0x0][0x32c], -R156 ;  /* 0x0000cb00039c7a24 */ /* 0x000fe800078e0a9c */
[----:B------:R-:W-:Y:S05]  /*8130*/  IMAD.IADD R156, R156, 0x1, -R246 ;  /* 0x000000019c9c7824 */ /* 0x000fea00078e0af6 */
[----:B------:R-:W-:Y:S02]  /*8140*/  IADD3 R3, R156, c[0x0][0x32c], RZ ;  /* 0x0000cb009c037a10 */ /* 0x000fe40007ffe0ff */
[----:B------:R-:W-:Y:S02]  /*8150*/  IMNMX R0, R0, R156, !PT ;  /* 0x0000009c00007217 */ /* 0x000fe40007800200 */
[----:B------:R-:W-:Y:S02]  /*8160*/  IMNMX R2, R2, R3, PT ;  /* 0x0000000302027217 */ /* 0x000fe40003800200 */
.L_x_1609:
[----:B------:R-:W-:Y:S02]  /*8170*/  FMNMX.FTZ R3, R4, R157, !PT ;  /* 0x0000009d04037209 */ /* 0x000fe40007810000 */
[C---:B------:R-:W-:Y:S02]  /*8180*/  ISETP.GT.AND P6, PT, R0.reuse, RZ, P0 ;  /* 0x000000ff0000720c */ /* 0x040fe400007c4270 */
[----:B------:R-:W-:Y:S02]  /*8190*/  FMNMX.FTZ R3, R5, R3, !PT ;  /* 0x0000000305037209 */ /* 0x000fe40007810000 */
[----:B------:R-:W-:Y:S02]  /*81a0*/  ISETP.GT.AND P5, PT, R0, 0x1, P0 ;  /* 0x000000010000780c */ /* 0x000fe400007a4270 */
[----:B------:R-:W-:Y:S02]  /*81b0*/  FMNMX.FTZ R3, R8, R3, !PT ;  /* 0x0000000308037209 */ /* 0x000fe40007810000 */
[C---:B------:R-:W-:Y:S02]  /*81c0*/  ISETP.LT.OR P6, PT, R2.reuse, 0x1, P6 ;  /* 0x000000010200780c */ /* 0x040fe400037c1670 */
[----:B------:R-:W-:Y:S02]  /*81d0*/  FMNMX.FTZ R3, R9, R3, !PT ;  /* 0x0000000309037209 */ /* 0x000fe40007810000 */
[----:B------:R-:W-:Y:S02]  /*81e0*/  ISETP.LT.OR P5, PT, R2, 0x2, P5 ;  /* 0x000000020200780c */ /* 0x000fe40002fa1670 */
[----:B------:R-:W-:Y:S02]  /*81f0*/  FMNMX.FTZ R3, R173, R3, !PT ;  /* 0x00000003ad037209 */ /* 0x000fe40007810000 */
[----:B------:R-:W-:Y:S02]  /*8200*/  FSEL R6, R6, -INF , !P6 ;  /* 0xff80000006067808 */ /* 0x000fe40007000000 */
[----:B------:R-:W-:Y:S02]  /*8210*/  FMNMX.FTZ R3, R175, R3, !PT ;  /* 0x00000003af037209 */ /* 0x000fe40007810000 */
[----:B------:R-:W-:Y:S02]  /*8220*/  FSEL R7, R7, -INF , !P5 ;  /* 0xff80000007077808 */ /* 0x000fe40006800000 */
[----:B------:R-:W-:Y:S02]  /*8230*/  FMNMX.FTZ R3, R178, R3, !PT ;  /* 0x00000003b2037209 */ /* 0x000fe40007810000 */
[----:B------:R-:W-:Y:S02]  /*8240*/  ISETP.GT.AND P6, PT, R0, 0x8, P0 ;  /* 0x000000080000780c */ /* 0x000fe400007c4270 */
[----:B------:R-:W-:Y:S02]  /*8250*/  FMNMX.FTZ R3, R180, R3, !PT ;  /* 0x00000003b4037209 */ /* 0x000fe40007810000 */
[----:B------:R-:W-:Y:S02]  /*8260*/  ISETP.GT.AND P5, PT, R0, 0x9, P0 ;  /* 0x000000090000780c */ /* 0x000fe400007a4270 */
[----:B------:R-:W-:Y:S02]  /*8270*/  FMNMX.FTZ R3, R184, R3, !PT ;  /* 0x00000003b8037209 */ /* 0x000fe40007810000 */
[----:B------:R-:W-:Y:S02]  /*8280*/  FMNMX.FTZ R12, R6, R158, !PT ;  /* 0x0000009e060c7209 */ /* 0x000fe40007810000 */
[----:B------:R-:W-:Y:S02]  /*8290*/  FMNMX.FTZ R3, R186, R3, !PT ;  /* 0x00000003ba037209 */ /* 0x000fe40007810000 */
[C---:B------:R-:W-:Y:S02]  /*82a0*/  ISETP.LT.OR P6, PT, R2.reuse, 0x9, P6 ;  /* 0x000000090200780c */ /* 0x040fe400037c1670 */
[----:B------:R-:W-:Y:S02]  /*82b0*/  ISETP.LT.OR P5, PT, R2, 0xa, P5 ;  /* 0x0000000a0200780c */ /* 0x000fe40002fa1670 */
[----:B------:R-:W-:Y:S02]  /*82c0*/  FMNMX.FTZ R3, R187, R3, !PT ;  /* 0x00000003bb037209 */ /* 0x000fe40007810000 */
[----:B------:R-:W-:Y:S02]  /*82d0*/  FSEL R10, R10, -INF , !P6 ;  /* 0xff8000000a0a7808 */ /* 0x000fe40007000000 */
[----:B------:R-:W-:Y:S02]  /*82e0*/  FSEL R11, R11, -INF , !P5 ;  /* 0xff8000000b0b7808 */ /* 0x000fe40006800000 */
[C---:B------:R-:W-:Y:S02]  /*82f0*/  ISETP.GT.AND P6, PT, R0.reuse, 0x10, P0 ;  /* 0x000000100000780c */ /* 0x040fe400007c4270 */
[----:B------:R-:W-:Y:S02]  /*8300*/  ISETP.GT.AND P5, PT, R0, 0x11, P0 ;  /* 0x000000110000780c */ /* 0x000fe400007a4270 */
[----:B------:R-:W-:Y:S02]  /*8310*/  FMNMX.FTZ R12, R7, R12, !PT ;  /* 0x0000000c070c7209 */ /* 0x000fe40007810000 */
[C---:B------:R-:W-:Y:S02]  /*8320*/  ISETP.LT.OR P6, PT, R2.reuse, 0x11, P6 ;  /* 0x000000110200780c */ /* 0x040fe400037c1670 */
[----:B------:R-:W-:Y:S02]  /*8330*/  ISETP.LT.OR P5, PT, R2, 0x12, P5 ;  /* 0x000000120200780c */ /* 0x000fe40002fa1670 */
[----:B------:R-:W-:Y:S02]  /*8340*/  FMNMX.FTZ R12, R10, R12, !PT ;  /* 0x0000000c0a0c7209 */ /* 0x000fe40007810000 */
[----:B------:R-:W-:Y:S02]  /*8350*/  FMNMX.FTZ R3, R188, R3, !PT ;  /* 0x00000003bc037209 */ /* 0x000fe40007810000 */
[----:B------:R-:W-:Y:S02]  /*8360*/  FSEL R174, R14, -INF , !P6 ;  /* 0xff8000000eae7808 */ /* 0x000fe40007000000 */
[----:B------:R-:W-:Y:S02]  /*8370*/  FSEL R176, R15, -INF , !P5 ;  /* 0xff8000000fb07808 */ /* 0x000fe40006800000 */
[----:B------:R-:W-:Y:S02]  /*8380*/  FMNMX.FTZ R156, R223, R3, !PT ;  /* 0x00000003df9c7209 */ /* 0x000fe40007810000 */
[----:B------:R-:W-:Y:S02]  /*8390*/  FMNMX.FTZ R3, R11, R12, !PT ;  /* 0x0000000c0b037209 */ /* 0x000fe40007810000 */
[C---:B------:R-:W-:Y:S02]  /*83a0*/  ISETP.GT.AND P6, PT, R0.reuse, 0x18, P0 ;  /* 0x000000180000780c */ /* 0x040fe400007c4270 */
[----:B------:R-:W-:Y:S02]  /*83b0*/  ISETP.GT.AND P5, PT, R0, 0x19, P0 ;  /* 0x000000190000780c */ /* 0x000fe400007a4270 */
[----:B------:R-:W-:Y:S02]  /*83c0*/  FMNMX.FTZ R3, R174, R3, !PT ;  /* 0x00000003ae037209 */ /* 0x000fe40007810000 */
[C---:B------:R-:W-:Y:S02]  /*83d0*/  ISETP.LT.OR P6, PT, R2.reuse, 0x19, P6 ;  /* 0x000000190200780c */ /* 0x040fe400037c1670 */
[----:B------:R-:W-:Y:S02]  /*83e0*/  ISETP.LT.OR P5, PT, R2, 0x1a, P5 ;  /* 0x0000001a0200780c */ /* 0x000fe40002fa1670 */
[----:B------:R-:W-:Y:S02]  /*83f0*/  FSEL R177, R18, -INF , !P6 ;  /* 0xff80000012b17808 */ /* 0x000fe40007000000 */
[----:B------:R-:W-:Y:S02]  /*8400*/  FSEL R179, R19, -INF , !P5 ;  /* 0xff80000013b37808 */ /* 0x000fe40006800000 */
[----:B------:R-:W-:Y:S02]  /*8410*/  FMNMX.FTZ R3, R176, R3, !PT ;  /* 0x00000003b0037209 */ /* 0x000fe40007810000 */
[C---:B------:R-:W-:Y:S02]  /*8420*/  ISETP.GT.AND P6, PT, R0.reuse, 0x20, P0 ;  /* 0x000000200000780c */ /* 0x040fe400007c4270 */
[----:B------:R-:W-:Y:S02]  /*8430*/  ISETP.GT.AND P5, PT, R0, 0x21, P0 ;  /* 0x000000210000780c */ /* 0x000fe400007a4270 */
[C---:B------:R-:W-:Y:S02]  /*8440*/  ISETP.LT.OR P6, PT, R2.reuse, 0x21, P6 ;  /* 0x000000210200780c */ /* 0x040fe400037c1670 */
[----:B------:R-:W-:Y:S02]  /*8450*/  ISETP.LT.OR P5, PT, R2, 0x22, P5 ;  /* 0x000000220200780c */ /* 0x000fe40002fa1670 */
[----:B------:R-:W-:Y:S02]  /*8460*/  FMNMX.FTZ R3, R177, R3, !PT ;  /* 0x00000003b1037209 */ /* 0x000fe40007810000 */
[----:B------:R-:W-:Y:S02]  /*8470*/  FMNMX.FTZ R156, R226, R156, !PT ;  /* 0x0000009ce29c7209 */ /* 0x000fe40007810000 */
[----:B------:R-:W-:Y:S02]  /*8480*/  FSEL R181, R22, -INF , !P6 ;  /* 0xff80000016b57808 */ /* 0x000fe40007000000 */
[----:B------:R-:W-:Y:S02]  /*8490*/  FSEL R182, R23, -INF , !P5 ;  /* 0xff80000017b67808 */ /* 0x000fe40006800000 */
[----:B------:R-:W-:Y:S01]  /*84a0*/  FMNMX.FTZ R3, R179, R3, !PT ;  /* 0x00000003b3037209 */ /* 0x000fe20007810000 */
[----:B------:R-:W-:Y:S01]  /*84b0*/  LDSM.16.MT88.4 R20, [R198+0x100] ;  /* 0x00010000c614783b */ /* 0x000fe20000004200 */
[----:B------:R-:W-:Y:S02]  /*84c0*/  ISETP.GT.AND P5, PT, R0, 0x28, P0 ;  /* 0x000000280000780c */ /* 0x000fe400007a4270 */
[----:B------:R-:W-:Y:S02]  /*84d0*/  FMNMX.FTZ R156, R227, R156, !PT ;  /* 0x0000009ce39c7209 */ /* 0x000fe40007810000 */
[----:B------:R-:W-:Y:S02]  /*84e0*/  FMNMX.FTZ R3, R181, R3, !PT ;  /* 0x00000003b5037209 */ /* 0x000fe40007810000 */
[----:B------:R-:W-:Y:S02]  /*84f0*/  ISETP.LT.OR P5, PT, R2, 0x29, P5 ;  /* 0x000000290200780c */ /* 0x000fe40002fa1670 */
[----:B------:R-:W-:Y:S02]  /*8500*/  ISETP.GT.AND P6, PT, R0, 0x29, P0 ;  /* 0x000000290000780c */ /* 0x000fe400007c4270 */
[----:B------:R-:W-:Y:S02]  /*8510*/  FMNMX.FTZ R156, R228, R156, !PT ;  /* 0x0000009ce49c7209 */ /* 0x000fe40007810000 */
[----:B------:R-:W-:Y:S02]  /*8520*/  FSEL R183, R26, -INF , !P5 ;  /* 0xff8000001ab77808 */ /* 0x000fe40006800000 */
[----:B------:R-:W-:Y:S01]  /*8530*/  FMNMX.FTZ R3, R182, R3, !PT ;  /* 0x00000003b6037209 */ /* 0x000fe20007810000 */
[----:B------:R-:W-:Y:S01]  /*8540*/  SHFL.BFLY PT, R12, R156, 0x2, 0x1f ;  /* 0x0c401f009c0c7f89 */ /* 0x000fe200000e0000 */
[----:B------:R-:W-:Y:S02]  /*8550*/  ISETP.LT.OR P6, PT, R2, 0x2a, P6 ;  /* 0x0000002a0200780c */ /* 0x000fe400037c1670 */
[----:B------:R-:W-:Y:S02]  /*8560*/  ISETP.GT.AND P5, PT, R0, 0x30, P0 ;  /* 0x000000300000780c */ /* 0x000fe400007a4270 */
[----:B------:R-:W-:Y:S02]  /*8570*/  FSEL R185, R27, -INF , !P6 ;  /* 0xff8000001bb97808 */ /* 0x000fe40007000000 */
[----:B------:R-:W-:Y:S02]  /*8580*/  ISETP.LT.OR P5, PT, R2, 0x31, P5 ;  /* 0x000000310200780c */ /* 0x000fe40002fa1670 */
[----:B------:R-:W-:Y:S02]  /*8590*/  ISETP.GT.AND P6, PT, R0, 0x31, P0 ;  /* 0x000000310000780c */ /* 0x000fe400007c4270 */
[----:B------:R-:W-:Y:S02]  /*85a0*/  FMNMX.FTZ R3, R183, R3, !PT ;  /* 0x00000003b7037209 */ /* 0x000fe40007810000 */
[----:B------:R-:W-:Y:S02]  /*85b0*/  FSEL R193, R30, -INF , !P5 ;  /* 0xff8000001ec17808 */ /* 0x000fe40006800000 */
[----:B------:R-:W-:Y:S02]  /*85c0*/  ISETP.LT.OR P6, PT, R2, 0x32, P6 ;  /* 0x000000320200780c */ /* 0x000fe400037c1670 */
[----:B------:R-:W-:Y:S02]  /*85d0*/  FMNMX.FTZ R3, R185, R3, !PT ;  /* 0x00000003b9037209 */ /* 0x000fe40007810000 */
[----:B------:R-:W-:Y:S02]  /*85e0*/  ISETP.GT.AND P5, PT, R0, 0x38, P0 ;  /* 0x000000380000780c */ /* 0x000fe400007a4270 */
[----:B------:R-:W-:Y:S02]  /*85f0*/  FSEL R194, R31, -INF , !P6 ;  /* 0xff8000001fc27808 */ /* 0x000fe40007000000 */
[----:B------:R-:W-:Y:S01]  /*8600*/  ISETP.LT.OR P5, PT, R2, 0x39, P5 ;  /* 0x000000390200780c */ /* 0x000fe20002fa1670 */
[----:B------:R-:W-:Y:S01]  /*8610*/  LDSM.16.MT88.4 R28, [R200+0x100] ;  /* 0x00010000c81c783b */ /* 0x000fe20000004200 */
[----:B------:R-:W-:Y:S02]  /*8620*/  ISETP.GT.AND P0, PT, R0, 0x39, P0 ;  /* 0x000000390000780c */ /* 0x000fe40000704270 */
[----:B------:R-:W-:Y:S02]  /*8630*/  FMNMX.FTZ R0, R193, R3, !PT ;  /* 0x00000003c1007209 */ /* 0x000fe40007810000 */
[----:B------:R-:W-:Y:S02]  /*8640*/  FSEL R195, R34, -INF , !P5 ;  /* 0xff80000022c37808 */ /* 0x000fe40006800000 */
[----:B------:R-:W-:Y:S02]  /*8650*/  ISETP.LT.OR P0, PT, R2, 0x3a, P0 ;  /* 0x0000003a0200780c */ /* 0x000fe40000701670 */
[----:B------:R-:W-:Y:S02]  /*8660*/  FMNMX.FTZ R0, R194, R0, !PT ;  /* 0x00000000c2007209 */ /* 0x000fe40007810000 */
[----:B------:R-:W-:Y:S02]  /*8670*/  FSEL R159, R35, -INF , !P0 ;  /* 0xff800000239f7808 */ /* 0x000fe40004000000 */
[----:B------:R-:W-:Y:S04]  /*8680*/  FMNMX.FTZ R0, R195, R0, !PT ;  /* 0x00000000c3007209 */ /* 0x000fe80007810000 */
[----:B------:R-:W-:Y:S05]  /*8690*/  FMNMX.FTZ R0, R159, R0, !PT ;  /* 0x000000009f007209 */ /* 0x000fea0007810000 */
[----:B------:R-:W1:Y:S02]  /*86a0*/  SHFL.BFLY PT, R2, R0, 0x2, 0x1f ;  /* 0x0c401f0000027f89 */ /* 0x000e6400000e0000 */
[----:B-1----:R-:W-:Y:S02]  /*86b0*/  FMNMX.FTZ R2, R0, R2, !PT ;  /* 0x0000000200027209 */ /* 0x002fe40007810000 */
[----:B------:R-:W-:Y:S04]  /*86c0*/  FMNMX.FTZ R156, R156, R12, !PT ;  /* 0x0000000c9c9c7209 */ /* 0x000fe80007810000 */
[----:B------:R-:W-:Y:S08]  /*86d0*/  LDSM.16.MT88.4 R12, [R197+0x100] ;  /* 0x00010000c50c783b */ /* 0x000ff00000004200 */
[----:B------:R-:W1:Y:S02]  /*86e0*/  SHFL.BFLY PT, R3, R156, 0x1, 0x1f ;  /* 0x0c201f009c037f89 */ /* 0x000e6400000e0000 */
[----:B-1----:R-:W-:Y:S06]  /*86f0*/  FMNMX.FTZ R156, R156, R3, !PT ;  /* 0x000000039c9c7209 */ /* 0x002fec0007810000 */
[----:B------:R-:W1:Y:S01]  /*8700*/  SHFL.BFLY PT, R3, R2, 0x1, 0x1f ;  /* 0x0c201f0002037f89 */ /* 0x000e6200000e0000 */
[C---:B------:R-:W-:Y:S01]  /*8710*/  FSETP.NEU.FTZ.AND P0, PT, R156.reuse, -INF , PT ;  /* 0xff8000009c00780b */ /* 0x040fe20003f1d000 */
[C---:B------:R-:W-:Y:S03]  /*8720*/  FMUL.FTZ R172, R156.reuse, c[0x0][0x2d0] ;  /* 0x0000b4009cac7a20 */ /* 0x040fe60000410000 */
[----:B------:R-:W-:Y:S02]  /*8730*/  FSEL R0, R156, RZ, P0 ;  /* 0x000000ff9c007208 */ /* 0x000fe40000000000 */
[----:B------:R-:W-:Y:S03]  /*8740*/  FSEL R172, R172, RZ, P0 ;  /* 0x000000ffacac7208 */ /* 0x000fe60000000000 */
[----:B------:R-:W-:Y:S02]  /*8750*/  FADD.FTZ R0, -R0, R157 ;  /* 0x0000009d00007221 */ /* 0x000fe40000010100 */
[--C-:B------:R-:W-:Y:S02]  /*8760*/  FFMA.FTZ R4, R4, c[0x0][0x2d0], -R172.reuse ;  /* 0x0000b40004047a23 */ /* 0x100fe400000108ac */
[----:B------:R-:W-:Y:S02]  /*8770*/  FMUL.FTZ R0, R0, c[0x0][0x2d0] ;  /* 0x0000b40000007a20 */ /* 0x000fe40000410000 */
[--C-:B------:R-:W-:Y:S01]  /*8780*/  FFMA.FTZ R5, R5, c[0x0][0x2d0], -R172.reuse ;  /* 0x0000b40005057a23 */ /* 0x100fe200000108ac */
[----:B------:R-:W-:Y:S01]  /*8790*/  MUFU.EX2 R240, R4 ;  /* 0x0000000400f07308 */ /* 0x000fe20000000800 */
[--C-:B------:R-:W-:Y:S02]  /*87a0*/  FFMA.FTZ R8, R8, c[0x0][0x2d0], -R172.reuse ;  /* 0x0000b40008087a23 */ /* 0x100fe400000108ac */
[----:B------:R-:W-:Y:S01]  /*87b0*/  FFMA.FTZ R9, R9, c[0x0][0x2d0], -R172 ;  /* 0x0000b40009097a23 */ /* 0x000fe200000108ac */
[----:B-1----:R-:W-:Y:S06]  /*87c0*/  FMNMX.FTZ R3, R2, R3, !PT ;  /* 0x0000000302037209 */ /* 0x002fec0007810000 */
[----:B------:R1:W2:Y:S01]  /*87d0*/  MUFU.EX2 R2, R0 ;  /* 0x0000000000027308 */ /* 0x0002a20000000800 */
[C---:B------:R-:W-:Y:S01]  /*87e0*/  FSETP.NEU.FTZ.AND P0, PT, R3.reuse, -INF , PT ;  /* 0xff8000000300780b */ /* 0x040fe20003f1d000 */
[----:B------:R-:W-:Y:S05]  /*87f0*/  FMUL.FTZ R157, R3, c[0x0][0x2d0] ;  /* 0x0000b400039d7a20 */ /* 0x000fea0000410000 */
[----:B------:R-:W-:Y:S03]  /*8800*/  FSEL R157, R157, RZ, P0 ;  /* 0x000000ff9d9d7208 */ /* 0x000fe60000000000 */
[----:B------:R3:W-:Y:S02]  /*8810*/  MUFU.EX2 R242, R8 ;  /* 0x0000000800f27308 */ /* 0x0007e40000000800 */
[--C-:B------:R-:W-:Y:S02]  /*8820*/  FFMA.FTZ R10, R10, c[0x0][0x2d0], -R157.reuse ;  /* 0x0000b4000a0a7a23 */ /* 0x100fe4000001089d */
[--C-:B------:R-:W-:Y:S02]  /*8830*/  FFMA.FTZ R11, R11, c[0x0][0x2d0], -R157.reuse ;  /* 0x0000b4000b0b7a23 */ /* 0x100fe4000001089d */
[--C-:B------:R-:W-:Y:S02]  /*8840*/  FFMA.FTZ R6, R6, c[0x0][0x2d0], -R157.reuse ;  /* 0x0000b40006067a23 */ /* 0x100fe4000001089d */
[--C-:B------:R-:W-:Y:S02]  /*8850*/  FFMA.FTZ R7, R7, c[0x0][0x2d0], -R157.reuse ;  /* 0x0000b40007077a23 */ /* 0x100fe4000001089d */
[----:B------:R-:W4:Y:S01]  /*8860*/  MUFU.EX2 R241, R9 ;  /* 0x0000000900f17308 */ /* 0x000f220000000800 */
[----:B-1----:R-:W-:Y:S01]  /*8870*/  FSEL R0, R3, RZ, P0 ;  /* 0x000000ff03007208 */ /* 0x002fe20000000000 */
[----:B--2---:R-:W-:Y:S01]  /*8880*/  FMUL.FTZ R4, R2, R160 ;  /* 0x000000a002047220 */ /* 0x004fe20000410000 */
[----:B------:R-:W-:Y:S01]  /*8890*/  ISETP.GT.AND P0, PT, R224, UR4, PT ;  /* 0x00000004e0007c0c */ /* 0x000fe2000bf04270 */
[----:B------:R-:W-:Y:S02]  /*88a0*/  FMUL.FTZ R16, R2, R136 ;  /* 0x0000008802107220 */ /* 0x000fe40000410000 */
[----:B------:R-:W-:Y:S04]  /*88b0*/  FADD.FTZ R0, -R0, R158 ;  /* 0x0000009e00007221 */ /* 0x000fe80000010100 */
[----:B------:R-:W-:Y:S01]  /*88c0*/  MUFU.EX2 R230, R10 ;  /* 0x0000000a00e67308 */ /* 0x000fe20000000800 */
[----:B------:R-:W-:Y:S02]  /*88d0*/  FMUL.FTZ R17, R2, R137 ;  /* 0x0000008902117220 */ /* 0x000fe40000410000 */
[----:B------:R-:W-:Y:S02]  /*88e0*/  FMUL.FTZ R0, R0, c[0x0][0x2d0] ;  /* 0x0000b40000007a20 */ /* 0x000fe40000410000 */
[C---:B---3--:R-:W-:Y:S02]  /*88f0*/  FMUL.FTZ R8, R2.reuse, R164 ;  /* 0x000000a402087220 */ /* 0x048fe40000410000 */
[C---:B------:R-:W-:Y:S02]  /*8900*/  FMUL.FTZ R24, R2.reuse, R144 ;  /* 0x0000009002187220 */ /* 0x040fe40000410000 */
[C---:B------:R-:W-:Y:S01]  /*8910*/  FMUL.FTZ R25, R2.reuse, R145 ;  /* 0x0000009102197220 */ /* 0x040fe20000410000 */
[----:B------:R-:W1:Y:S01]  /*8920*/  MUFU.EX2 R229, R11 ;  /* 0x0000000b00e57308 */ /* 0x000e620000000800 */
[C---:B------:R-:W-:Y:S02]  /*8930*/  FMUL.FTZ R32, R2.reuse, R152 ;  /* 0x0000009802207220 */ /* 0x040fe40000410000 */
[C---:B------:R-:W-:Y:S01]  /*8940*/  FMUL.FTZ R33, R2.reuse, R153 ;  /* 0x0000009902217220 */ /* 0x040fe20000410000 */
[----:B----4-:R-:W-:Y:S01]  /*8950*/  F2FP.PACK_AB R170, R241, R242 ;  /* 0x000000f2f1aa723e */ /* 0x010fe200000000ff */
[C---:B------:R-:W-:Y:S02]  /*8960*/  FMUL.FTZ R9, R2.reuse, R165 ;  /* 0x000000a502097220 */ /* 0x040fe40000410000 */
[C---:B------:R-:W-:Y:S02]  /*8970*/  FMUL.FTZ R36, R2.reuse, R36 ;  /* 0x0000002402247220 */ /* 0x040fe40000410000 */
[C---:B------:R-:W-:Y:S01]  /*8980*/  FMUL.FTZ R37, R2.reuse, R37 ;  /* 0x0000002502257220 */ /* 0x040fe20000410000 */
[----:B------:R-:W2:Y:S01]  /*8990*/  MUFU.EX2 R0, R0 ;  /* 0x0000000000007308 */ /* 0x000ea20000000800 */
[C---:B------:R-:W-:Y:S02]  /*89a0*/  FMUL.FTZ R40, R2.reuse, R40 ;  /* 0x0000002802287220 */ /* 0x040fe40000410000 */
[C---:B------:R-:W-:Y:S02]  /*89b0*/  FMUL.FTZ R41, R2.reuse, R41 ;  /* 0x0000002902297220 */ /* 0x040fe40000410000 */
[C---:B------:R-:W-:Y:S02]  /*89c0*/  FMUL.FTZ R44, R2.reuse, R44 ;  /* 0x0000002c022c7220 */ /* 0x040fe40000410000 */
[C---:B------:R-:W-:Y:S02]  /*89d0*/  FMUL.FTZ R45, R2.reuse, R45 ;  /* 0x0000002d022d7220 */ /* 0x040fe40000410000 */
[C---:B------:R-:W-:Y:S01]  /*89e0*/  FMUL.FTZ R48, R2.reuse, R48 ;  /* 0x0000003002307220 */ /* 0x040fe20000410000 */
[----:B------:R-:W3:Y:S01]  /*89f0*/  MUFU.EX2 R243, R5 ;  /* 0x0000000500f37308 */ /* 0x000ee20000000800 */
[C---:B------:R-:W-:Y:S02]  /*8a00*/  FMUL.FTZ R49, R2.reuse, R49 ;  /* 0x0000003102317220 */ /* 0x040fe40000410000 */
[C---:B------:R-:W-:Y:S01]  /*8a10*/  FMUL.FTZ R52, R2.reuse, R52 ;  /* 0x0000003402347220 */ /* 0x040fe20000410000 */
[----:B-1----:R-:W-:Y:S01]  /*8a20*/  F2FP.PACK_AB R171, R229, R230 ;  /* 0x000000e6e5ab723e */ /* 0x002fe200000000ff */
[C---:B------:R-:W-:Y:S02]  /*8a30*/  FMUL.FTZ R53, R2.reuse, R53 ;  /* 0x0000003502357220 */ /* 0x040fe40000410000 */
[C---:B------:R-:W-:Y:S02]  /*8a40*/  FMUL.FTZ R56, R2.reuse, R56 ;  /* 0x0000003802387220 */ /* 0x040fe40000410000 */
[C---:B------:R-:W-:Y:S01]  /*8a50*/  FMUL.FTZ R57, R2.reuse, R57 ;  /* 0x0000003902397220 */ /* 0x040fe20000410000 */
[----:B------:R1:W-:Y:S01]  /*8a60*/  MUFU.EX2 R232, R6 ;  /* 0x0000000600e87308 */ /* 0x0003e20000000800 */
[C---:B------:R-:W-:Y:S02]  /*8a70*/  FMUL.FTZ R60, R2.reuse, R60 ;  /* 0x0000003c023c7220 */ /* 0x040fe40000410000 */
[----:B------:R-:W-:Y:S02]  /*8a80*/  FMUL.FTZ R61, R2, R61 ;  /* 0x0000003d023d7220 */ /* 0x000fe40000410000 */
[C---:B--2---:R-:W-:Y:S02]  /*8a90*/  FMUL.FTZ R10, R0.reuse, R166 ;  /* 0x000000a6000a7220 */ /* 0x044fe40000410000 */
[C---:B------:R-:W-:Y:S02]  /*8aa0*/  FMUL.FTZ R11, R0.reuse, R167 ;  /* 0x000000a7000b7220 */ /* 0x040fe40000410000 */
[C---:B------:R-:W-:Y:S01]  /*8ab0*/  FMUL.FTZ R18, R0.reuse, R138 ;  /* 0x0000008a00127220 */ /* 0x040fe20000410000 */
[----:B------:R-:W2:Y:S01]  /*8ac0*/  MUFU.EX2 R231, R7 ;  /* 0x0000000700e77308 */ /* 0x000ea20000000800 */
[C---:B------:R-:W-:Y:S01]  /*8ad0*/  FMUL.FTZ R19, R0.reuse, R139 ;  /* 0x0000008b00137220 */ /* 0x040fe20000410000 */
[----:B------:R-:W-:Y:S01]  /*8ae0*/  LDSM.16.MT88.4 R164, [R197+0x1900] ;  /* 0x00190000c5a4783b */ /* 0x000fe20000004200 */
[----:B------:R-:W-:Y:S01]  /*8af0*/  FMUL.FTZ R26, R0, R146 ;  /* 0x00000092001a7220 */ /* 0x000fe20000410000 */
[----:B---3--:R-:W-:Y:S01]  /*8b00*/  F2FP.PACK_AB R168, R243, R240 ;  /* 0x000000f0f3a8723e */ /* 0x008fe200000000ff */
[----:B------:R-:W-:Y:S02]  /*8b10*/  FMUL.FTZ R5, R2, R161 ;  /* 0x000000a102057220 */ /* 0x000fe40000410000 */
[C---:B------:R-:W-:Y:S02]  /*8b20*/  FMUL.FTZ R27, R0.reuse, R147 ;  /* 0x00000093001b7220 */ /* 0x040fe40000410000 */
[C---:B------:R-:W-:Y:S01]  /*8b30*/  FMUL.FTZ R34, R0.reuse, R154 ;  /* 0x0000009a00227220 */ /* 0x040fe20000410000 */
[----:B------:R-:W-:Y:S01]  /*8b40*/  LDSM.16.MT88.4 R136, [R197+0x2100] ;  /* 0x00210000c588783b */ /* 0x000fe20000004200 */
[C---:B------:R-:W-:Y:S02]  /*8b50*/  FMUL.FTZ R35, R0.reuse, R155 ;  /* 0x0000009b00237220 */ /* 0x040fe40000410000 */
[C---:B------:R-:W-:Y:S02]  /*8b60*/  FMUL.FTZ R38, R0.reuse, R38 ;  /* 0x0000002600267220 */ /* 0x040fe40000410000 */
[C---:B-1----:R-:W-:Y:S02]  /*8b70*/  FMUL.FTZ R6, R0.reuse, R162 ;  /* 0x000000a200067220 */ /* 0x042fe40000410000 */
[C---:B------:R-:W-:Y:S01]  /*8b80*/  FMUL.FTZ R39, R0.reuse, R39 ;  /* 0x0000002700277220 */ /* 0x040fe20000410000 */
[----:B------:R-:W-:Y:S01]  /*8b90*/  LDSM.16.MT88.4 R144, [R200+0x900] ;  /* 0x00090000c890783b */ /* 0x000fe20000004200 */
[C---:B------:R-:W-:Y:S02]  /*8ba0*/  FMUL.FTZ R42, R0.reuse, R42 ;  /* 0x0000002a002a7220 */ /* 0x040fe40000410000 */
[C---:B------:R-:W-:Y:S02]  /*8bb0*/  FMUL.FTZ R43, R0.reuse, R43 ;  /* 0x0000002b002b7220 */ /* 0x040fe40000410000 */
[C---:B------:R-:W-:Y:S01]  /*8bc0*/  FMUL.FTZ R46, R0.reuse, R46 ;  /* 0x0000002e002e7220 */ /* 0x040fe20000410000 */
[----:B--2---:R-:W-:Y:S01]  /*8bd0*/  F2FP.PACK_AB R169, R231, R232 ;  /* 0x000000e8e7a9723e */ /* 0x004fe200000000ff */
[C---:B------:R-:W-:Y:S01]  /*8be0*/  FMUL.FTZ R7, R0.reuse, R163 ;  /* 0x000000a300077220 */ /* 0x040fe20000410000 */
[----:B------:R-:W-:Y:S01]  /*8bf0*/  LDSM.16.MT88.4 R152, [R197+0x2900] ;  /* 0x00290000c598783b */ /* 0x000fe20000004200 */
[C---:B------:R-:W-:Y:S02]  /*8c00*/  FMUL.FTZ R47, R0.reuse, R47 ;  /* 0x0000002f002f7220 */ /* 0x040fe40000410000 */
[C---:B------:R-:W-:Y:S02]  /*8c10*/  FMUL.FTZ R50, R0.reuse, R50 ;  /* 0x0000003200327220 */ /* 0x040fe40000410000 */
[C---:B------:R-:W-:Y:S01]  /*8c20*/  FMUL.FTZ R51, R0.reuse, R51 ;  /* 0x0000003300337220 */ /* 0x040fe20000410000 */
[C---:B------:R-:W-:Y:S05]  /*8c30*/  HMMA.16816.F32 R4, R168.reuse, R12, R4 ;  /* 0x0000000ca804723c */ /* 0x040fea0000001804 */
[----:B------:R-:W-:Y:S02]  /*8c40*/  FMUL.FTZ R54, R0, R54 ;  /* 0x0000003600367220 */ /* 0x000fe40000410000 */
[C---:B------:R-:W-:Y:S01]  /*8c50*/  FMUL.FTZ R12, R2.reuse, R132 ;  /* 0x00000084020c7220 */ /* 0x040fe20000410000 */
[C---:B------:R-:W-:Y:S04]  /*8c60*/  HMMA.16816.F32 R8, R168.reuse, R14, R8 ;  /* 0x0000000ea808723c */ /* 0x040fe80000001808 */
[----:B------:R-:W-:Y:S02]  /*8c70*/  FMUL.FTZ R13, R2, R133 ;  /* 0x00000085020d7220 */ /* 0x000fe40000410000 */
[C---:B------:R-:W-:Y:S02]  /*8c80*/  FMUL.FTZ R55, R0.reuse, R55 ;  /* 0x0000003700377220 */ /* 0x040fe40000410000 */
[C---:B------:R-:W-:Y:S04]  /*8c90*/  FMUL.FTZ R14, R0.reuse, R134 ;  /* 0x00000086000e7220 */ /* 0x040fe80000410000 */
[C---:B------:R-:W-:Y:S02]  /*8ca0*/  FMUL.FTZ R15, R0.reuse, R135 ;  /* 0x00000087000f7220 */ /* 0x040fe40000410000 */
[----:B------:R-:W1:Y:S01]  /*8cb0*/  LDSM.16.MT88.4 R132, [R199+0x100] ;  /* 0x00010000c784783b */ /* 0x000e620000004200 */
[C---:B------:R-:W-:Y:S02]  /*8cc0*/  FMUL.FTZ R58, R0.reuse, R58 ;  /* 0x0000003a003a7220 */ /* 0x040fe40000410000 */
[C---:B------:R-:W-:Y:S02]  /*8cd0*/  FMUL.FTZ R59, R0.reuse, R59 ;  /* 0x0000003b003b7220 */ /* 0x040fe40000410000 */
[C---:B------:R-:W-:Y:S03]  /*8ce0*/  HMMA.16816.F32 R12, R168.reuse, R20, R12 ;  /* 0x00000014a80c723c */ /* 0x040fe6000000180c */
[C---:B------:R-:W-:Y:S02]  /*8cf0*/  FMUL.FTZ R62, R0.reuse, R62 ;  /* 0x0000003e003e7220 */ /* 0x040fe40000410000 */
[----:B------:R-:W-:Y:S02]  /*8d00*/  FMUL.FTZ R63, R0, R63 ;  /* 0x0000003f003f7220 */ /* 0x000fe40000410000 */
[C---:B------:R-:W-:Y:S01]  /*8d10*/  FMUL.FTZ R20, R2.reuse, R140 ;  /* 0x0000008c02147220 */ /* 0x040fe20000410000 */
[C---:B------:R-:W-:Y:S04]  /*8d20*/  HMMA.16816.F32 R16, R168.reuse, R22, R16 ;  /* 0x00000016a810723c */ /* 0x040fe80000001810 */
[C---:B------:R-:W-:Y:S02]  /*8d30*/  FMUL.FTZ R21, R2.reuse, R141 ;  /* 0x0000008d02157220 */ /* 0x040fe40000410000 */
[----:B------:R-:W-:Y:S02]  /*8d40*/  FMUL.FTZ R64, R2, R64 ;  /* 0x0000004002407220 */ /* 0x000fe40000410000 */
[C---:B------:R-:W-:Y:S04]  /*8d50*/  FMUL.FTZ R22, R0.reuse, R142 ;  /* 0x0000008e00167220 */ /* 0x040fe80000410000 */
[----:B------:R-:W-:Y:S02]  /*8d60*/  FMUL.FTZ R23, R0, R143 ;  /* 0x0000008f00177220 */ /* 0x000fe40000410000 */
[----:B------:R-:W2:Y:S01]  /*8d70*/  LDSM.16.MT88.4 R140, [R198+0x2100] ;  /* 0x00210000c68c783b */ /* 0x000ea20000004200 */
[----:B------:R-:W-:Y:S02]  /*8d80*/  FMUL.FTZ R65, R2, R65 ;  /* 0x0000004102417220 */ /* 0x000fe40000410000 */
[C---:B------:R-:W-:Y:S02]  /*8d90*/  FMUL.FTZ R66, R0.reuse, R66 ;  /* 0x0000004200427220 */ /* 0x040fe40000410000 */
[C---:B------:R-:W-:Y:S03]  /*8da0*/  HMMA.16816.F32 R20, R168.reuse, R28, R20 ;  /* 0x0000001ca814723c */ /* 0x040fe60000001814 */
[----:B------:R-:W-:Y:S02]  /*8db0*/  FMUL.FTZ R67, R0, R67 ;  /* 0x0000004300437220 */ /* 0x000fe40000410000 */
[C---:B------:R-:W-:Y:S02]  /*8dc0*/  FMUL.FTZ R68, R2.reuse, R68 ;  /* 0x0000004402447220 */ /* 0x040fe40000410000 */
[C---:B------:R-:W-:Y:S01]  /*8dd0*/  FMUL.FTZ R28, R2.reuse, R148 ;  /* 0x00000094021c7220 */ /* 0x040fe20000410000 */
[C---:B------:R-:W-:Y:S04]  /*8de0*/  HMMA.16816.F32 R24, R168.reuse, R30, R24 ;  /* 0x0000001ea818723c */ /* 0x040fe80000001818 */
[C---:B------:R-:W-:Y:S02]  /*8df0*/  FMUL.FTZ R29, R2.reuse, R149 ;  /* 0x00000095021d7220 */ /* 0x040fe40000410000 */
[----:B------:R-:W-:Y:S02]  /*8e00*/  FMUL.FTZ R69, R2, R69 ;  /* 0x0000004502457220 */ /* 0x000fe40000410000 */
[C---:B------:R-:W-:Y:S04]  /*8e10*/  FMUL.FTZ R30, R0.reuse, R150 ;  /* 0x00000096001e7220 */ /* 0x040fe80000410000 */
[C---:B------:R-:W-:Y:S02]  /*8e20*/  FMUL.FTZ R31, R0.reuse, R151 ;  /* 0x00000097001f7220 */ /* 0x040fe40000410000 */
[----:B------:R-:W-:Y:S01]  /*8e30*/  LDSM.16.MT88.4 R148, [R199+0x900] ;  /* 0x00090000c794783b */ /* 0x000fe20000004200 */
[C---:B------:R-:W-:Y:S02]  /*8e40*/  FMUL.FTZ R70, R0.reuse, R70 ;  /* 0x0000004600467220 */ /* 0x040fe40000410000 */
[----:B------:R-:W-:Y:S02]  /*8e50*/  FMUL.FTZ R71, R0, R71 ;  /* 0x0000004700477220 */ /* 0x000fe40000410000 */
        /* <DEDUP_REMOVED lines=8> */
[C---:B------:R-:W-:Y:S04]  /*8ee0*/  HMMA.16816.F32 R36, R168.reuse, R136, R36 ;  /* 0x00000088a824723c */ /* 0x040fe80000001824 */
[----:B------:R-:W-:Y:S02]  /*8ef0*/  FMUL.FTZ R77, R2, R77 ;  /* 0x0000004d024d7220 */ /* 0x000fe40000410000 */
[C---:B------:R-:W-:Y:S02]  /*8f00*/  FMUL.FTZ R78, R0.reuse, R78 ;  /* 0x0000004e004e7220 */ /* 0x040fe40000410000 */
[C---:B------:R-:W-:Y:S01]  /*8f10*/  HMMA.16816.F32 R40, R168.reuse, R138, R40 ;  /* 0x0000008aa828723c */ /* 0x040fe20000001828 */
[----:B------:R-:W3:Y:S03]  /*8f20*/  LDSM.16.MT88.4 R136, [R199+0x2100] ;  /* 0x00210000c788783b */ /* 0x000ee60000004200 */
        /* <DEDUP_REMOVED lines=18> */
[C---:B---3--:R-:W-:Y:S04]  /*9050*/  HMMA.16816.F32 R60, R168.reuse, R136, R60 ;  /* 0x00000088a83c723c */ /* 0x048fe8000000183c */
        /* <DEDUP_REMOVED lines=28> */
[C---:B--2---:R-:W-:Y:S01]  /*9220*/  HMMA.16816.F32 R92, R168.reuse, R140, R92 ;  /* 0x0000008ca85c723c */ /* 0x044fe2000000185c */
[----:B------:R2:W-:Y:S03]  /*9230*/  MUFU.EX2 R239, R136 ;  /* 0x0000008800ef7308 */ /* 0x0005e60000000800 */
[C---:B------:R-:W-:Y:S02]  /*9240*/  FMUL.FTZ R108, R2.reuse, R108 ;  /* 0x0000006c026c7220 */ /* 0x040fe40000410000 */
[----:B------:R-:W-:Y:S02]  /*9250*/  FMUL.FTZ R109, R2, R109 ;  /* 0x0000006d026d7220 */ /* 0x000fe40000410000 */
[C---:B------:R-:W-:Y:S04]  /*9260*/  HMMA.16816.F32 R96, R168.reuse, R142, R96 ;  /* 0x0000008ea860723c */ /* 0x040fe80000001860 */
[--C-:B------:R-:W-:Y:S02]  /*9270*/  FFMA.FTZ R140, R175, c[0x0][0x2d0], -R172.reuse ;  /* 0x0000b400af8c7a23 */ /* 0x100fe400000108ac */
[C---:B------:R-:W-:Y:S02]  /*9280*/  FMUL.FTZ R110, R0.reuse, R110 ;  /* 0x0000006e006e7220 */ /* 0x040fe40000410000 */
[----:B------:R3:W4:Y:S01]  /*9290*/  MUFU.EX2 R238, R140 ;  /* 0x0000008c00ee7308 */ /* 0x0007220000000800 */
[C---:B-1----:R-:W-:Y:S03]  /*92a0*/  HMMA.16816.F32 R100, R168.reuse, R132, R100 ;  /* 0x00000084a864723c */ /* 0x042fe60000001864 */
[----:B------:R-:W-:Y:S02]  /*92b0*/  FMUL.FTZ R111, R0, R111 ;  /* 0x0000006f006f7220 */ /* 0x000fe40000410000 */
[----:B------:R-:W-:Y:S02]  /*92c0*/  FMUL.FTZ R112, R2, R112 ;  /* 0x0000007002707220 */ /* 0x000fe40000410000 */
[--C-:B------:R-:W-:Y:S01]  /*92d0*/  FFMA.FTZ R132, R180, c[0x0][0x2d0], -R172.reuse ;  /* 0x0000b400b4847a23 */ /* 0x100fe200000108ac */
[C---:B------:R-:W-:Y:S01]  /*92e0*/  HMMA.16816.F32 R104, R168.reuse, R134, R104 ;  /* 0x00000086a868723c */ /* 0x040fe20000001868 */
[----:B--2---:R-:W1:Y:S02]  /*92f0*/  LDSM.16.MT88.4 R136, [R198+0x6100] ;  /* 0x00610000c688783b */ /* 0x004e640000004200 */
[----:B------:R2:W-:Y:S01]  /*9300*/  MUFU.EX2 R236, R132 ;  /* 0x0000008400ec7308 */ /* 0x0005e20000000800 */
[----:B------:R-:W-:Y:S02]  /*9310*/  FMUL.FTZ R113, R2, R113 ;  /* 0x0000007102717220 */ /* 0x000fe40000410000 */
[C---:B------:R-:W-:Y:S02]  /*9320*/  FMUL.FTZ R114, R0.reuse, R114 ;  /* 0x0000007200727220 */ /* 0x040fe40000410000 */
[----:B------:R-:W-:Y:S04]  /*9330*/  FMUL.FTZ R115, R0, R115 ;  /* 0x0000007300737220 */ /* 0x000fe80000410000 */
[C---:B------:R-:W-:Y:S02]  /*9340*/  FMUL.FTZ R116, R2.reuse, R116 ;  /* 0x0000007402747220 */ /* 0x040fe40000410000 */
[----:B------:R-:W-:Y:S02]  /*9350*/  FMUL.FTZ R117, R2, R117 ;  /* 0x0000007502757220 */ /* 0x000fe40000410000 */
[--C-:B---3--:R-:W-:Y:S02]  /*9360*/  FFMA.FTZ R140, R178, c[0x0][0x2d0], -R172.reuse ;  /* 0x0000b400b28c7a23 */ /* 0x108fe400000108ac */
[C---:B------:R-:W-:Y:S02]  /*9370*/  FMUL.FTZ R118, R0.reuse, R118 ;  /* 0x0000007600767220 */ /* 0x040fe40000410000 */
[----:B------:R3:W-:Y:S01]  /*9380*/  MUFU.EX2 R237, R140 ;  /* 0x0000008c00ed7308 */ /* 0x0007e20000000800 */
[----:B------:R-:W-:Y:S02]  /*9390*/  FMUL.FTZ R119, R0, R119 ;  /* 0x0000007700777220 */ /* 0x000fe40000410000 */
[C---:B------:R-:W-:Y:S02]  /*93a0*/  FMUL.FTZ R120, R2.reuse, R120 ;  /* 0x0000007802787220 */ /* 0x040fe40000410000 */
[----:B------:R-:W-:Y:S02]  /*93b0*/  FMUL.FTZ R121, R2, R121 ;  /* 0x0000007902797220 */ /* 0x000fe40000410000 */
[--C-:B--2---:R-:W-:Y:S02]  /*93c0*/  FFMA.FTZ R132, R174, c[0x0][0x2d0], -R157.reuse ;  /* 0x0000b400ae847a23 */ /* 0x104fe4000001089d */
[C---:B------:R-:W-:Y:S02]  /*93d0*/  FMUL.FTZ R122, R0.reuse, R122 ;  /* 0x0000007a007a7220 */ /* 0x040fe40000410000 */
[----:B------:R2:W-:Y:S01]  /*93e0*/  MUFU.EX2 R192, R132 ;  /* 0x0000008400c07308 */ /* 0x0005e20000000800 */
[----:B------:R-:W-:Y:S02]  /*93f0*/  FMUL.FTZ R123, R0, R123 ;  /* 0x0000007b007b7220 */ /* 0x000fe40000410000 */
[C---:B------:R-:W-:Y:S02]  /*9400*/  FMUL.FTZ R124, R2.reuse, R124 ;  /* 0x0000007c027c7220 */ /* 0x040fe40000410000 */
[----:B------:R-:W-:Y:S02]  /*9410*/  FMUL.FTZ R125, R2, R125 ;  /* 0x0000007d027d7220 */ /* 0x000fe40000410000 */
[C---:B------:R-:W-:Y:S02]  /*9420*/  FMUL.FTZ R126, R0.reuse, R126 ;  /* 0x0000007e007e7220 */ /* 0x040fe40000410000 */
[----:B------:R-:W-:Y:S01]  /*9430*/  FMUL.FTZ R127, R0, R127 ;  /* 0x0000007f007f7220 */ /* 0x000fe20000410000 */
[C---:B-1----:R-:W-:Y:S01]  /*9440*/  HMMA.16816.F32 R108, R168.reuse, R136, R108 ;  /* 0x00000088a86c723c */ /* 0x042fe2000000186c */
[----:B---3--:R-:W1:Y:S02]  /*9450*/  LDSM.16.MT88.4 R140, [R200+0x6100] ;  /* 0x00610000c88c783b */ /* 0x008e640000004200 */
[C---:B------:R-:W-:Y:S02]  /*9460*/  FMUL.FTZ R128, R2.reuse, R128 ;  /* 0x0000008002807220 */ /* 0x040fe40000410000 */
[----:B------:R-:W-:Y:S03]  /*9470*/  FMUL.FTZ R129, R2, R129 ;  /* 0x0000008102817220 */ /* 0x000fe60000410000 */
[C---:B------:R-:W-:Y:S04]  /*9480*/  HMMA.16816.F32 R112, R168.reuse, R138, R112 ;  /* 0x0000008aa870723c */ /* 0x040fe80000001870 */
[--C-:B------:R-:W-:Y:S01]  /*9490*/  FFMA.FTZ R136, R176, c[0x0][0x2d0], -R157.reuse ;  /* 0x0000b400b0887a23 */ /* 0x100fe2000001089d */
[----:B--2---:R-:W2:Y:S01]  /*94a0*/  LDSM.16.MT88.4 R132, [R199+0x6100] ;  /* 0x00610000c784783b */ /* 0x004ea20000004200 */
[C---:B------:R-:W-:Y:S02]  /*94b0*/  FMUL.FTZ R130, R0.reuse, R130 ;  /* 0x0000008200827220 */ /* 0x040fe40000410000 */
[----:B------:R3:W5:Y:S01]  /*94c0*/  MUFU.EX2 R191, R136 ;  /* 0x0000008800bf7308 */ /* 0x0007620000000800 */
[----:B------:R-:W-:Y:S03]  /*94d0*/  FMUL.FTZ R131, R0, R131 ;  /* 0x0000008300837220 */ /* 0x000fe60000410000 */
[--C-:B---3--:R-:W-:Y:S01]  /*94e0*/  FFMA.FTZ R136, R177, c[0x0][0x2d0], -R157.reuse ;  /* 0x0000b400b1887a23 */ /* 0x108fe2000001089d */
[C---:B-1----:R-:W-:Y:S05]  /*94f0*/  HMMA.16816.F32 R116, R168.reuse, R140, R116 ;  /* 0x0000008ca874723c */ /* 0x042fea0000001874 */
[----:B------:R1:W-:Y:S02]  /*9500*/  MUFU.EX2 R190, R136 ;  /* 0x0000008800be7308 */ /* 0x0003e40000000800 */
[--C-:B------:R-:W-:Y:S01]  /*9510*/  FFMA.FTZ R140, R179, c[0x0][0x2d0], -R157.reuse ;  /* 0x0000b400b38c7a23 */ /* 0x100fe2000001089d */
[C---:B------:R-:W-:Y:S07]  /*9520*/  HMMA.16816.F32 R120, R168.reuse, R142, R120 ;  /* 0x0000008ea878723c */ /* 0x040fee0000001878 */
[----:B------:R3:W3:Y:S01]  /*9530*/  MUFU.EX2 R189, R140 ;  /* 0x0000008c00bd7308 */ /* 0x0006e20000000800 */
[C---:B--2---:R-:W-:Y:S07]  /*9540*/  HMMA.16816.F32 R124, R168.reuse, R132, R124 ;  /* 0x00000084a87c723c */ /* 0x044fee000000187c */
[----:B----4-:R-:W-:Y:S01]  /*9550*/  F2FP.PACK_AB R132, R238, R239 ;  /* 0x000000efee84723e */ /* 0x010fe200000000ff */
[----:B------:R-:W-:Y:S01]  /*9560*/  HMMA.16816.F32 R128, R168, R134, R128 ;  /* 0x00000086a880723c */ /* 0x000fe20000001880 */
[----:B-1----:R-:W1:Y:S03]  /*9570*/  LDSM.16.MT88.4 R136, [R197+0x900] ;  /* 0x00090000c588783b */ /* 0x002e660000004200 */
[----:B-----5:R-:W-:Y:S03]  /*9580*/  F2FP.PACK_AB R133, R191, R192 ;  /* 0x000000c0bf85723e */ /* 0x020fe600000000ff */
[----:B------:R-:W-:Y:S02]  /*9590*/  F2FP.PACK_AB R134, R236, R237 ;  /* 0x000000edec86723e */ /* 0x000fe400000000ff */
[----:B---3--:R-:W2:Y:S03]  /*95a0*/  LDSM.16.MT88.4 R140, [R198+0x900] ;  /* 0x00090000c68c783b */ /* 0x008ea60000004200 */
[----:B------:R-:W-:Y:S07]  /*95b0*/  F2FP.PACK_AB R135, R189, R190 ;  /* 0x000000bebd87723e */ /* 0x000fee00000000ff */
[C---:B-1----:R-:W-:Y:S08]  /*95c0*/  HMMA.16816.F32 R4, R132.reuse, R136, R4 ;  /* 0x000000888404723c */ /* 0x042ff00000001804 */
[C---:B------:R-:W-:Y:S01]  /*95d0*/  HMMA.16816.F32 R8, R132.reuse, R138, R8 ;  /* 0x0000008a8408723c */ /* 0x040fe20000001808 */
[----:B------:R-:W1:Y:S07]  /*95e0*/  LDSM.16.MT88.4 R136, [R198+0x2900] ;  /* 0x00290000c688783b */ /* 0x000e6e0000004200 */
[C---:B--2---:R-:W-:Y:S08]  /*95f0*/  HMMA.16816.F32 R12, R132.reuse, R140, R12 ;  /* 0x0000008c840c723c */ /* 0x044ff0000000180c */
[C---:B------:R-:W-:Y:S01]  /*9600*/  HMMA.16816.F32 R16, R132.reuse, R142, R16 ;  /* 0x0000008e8410723c */ /* 0x040fe20000001810 */
[----:B------:R-:W2:Y:S07]  /*9610*/  LDSM.16.MT88.4 R140, [R200+0x2900] ;  /* 0x00290000c88c783b */ /* 0x000eae0000004200 */
[C---:B------:R-:W-:Y:S08]  /*9620*/  HMMA.16816.F32 R20, R132.reuse, R144, R20 ;  /* 0x000000908414723c */ /* 0x040ff00000001814 */
[C---:B------:R-:W-:Y:S01]  /*9630*/  HMMA.16816.F32 R24, R132.reuse, R146, R24 ;  /* 0x000000928418723c */ /* 0x040fe20000001818 */
[----:B------:R-:W3:Y:S07]  /*9640*/  LDSM.16.MT88.4 R144, [R199+0x2900] ;  /* 0x00290000c790783b */ /* 0x000eee0000004200 */
[C---:B------:R-:W-:Y:S08]  /*9650*/  HMMA.16816.F32 R28, R132.reuse, R148, R28 ;  /* 0x00000094841c723c */ /* 0x040ff0000000181c */
[C---:B------:R-:W-:Y:S01]  /*9660*/  HMMA.16816.F32 R32, R132.reuse, R150, R32 ;  /* 0x000000968420723c */ /* 0x040fe20000001820 */
[----:B------:R-:W4:Y:S07]  /*9670*/  LDSM.16.MT88.4 R148, [R197+0x4900] ;  /* 0x00490000c594783b */ /* 0x000f2e0000004200 */
[C---:B------:R-:W-:Y:S08]  /*9680*/  HMMA.16816.F32 R36, R132.reuse, R152, R36 ;  /* 0x000000988424723c */ /* 0x040ff00000001824 */
[C---:B------:R-:W-:Y:S01]  /*9690*/  HMMA.16816.F32 R40, R132.reuse, R154, R40 ;  /* 0x0000009a8428723c */ /* 0x040fe20000001828 */
[----:B------:R-:W5:Y:S07]  /*96a0*/  LDSM.16.MT88.4 R152, [R198+0x4900] ;  /* 0x00490000c698783b */ /* 0x000f6e0000004200 */
        /* <DEDUP_REMOVED lines=9> */
[C---:B----4-:R-:W-:Y:S07]  /*9740*/  HMMA.16816.F32 R68, R132.reuse, R148, R68 ;  /* 0x000000948444723c */ /* 0x050fee0000001844 */
[--C-:B------:R-:W-:Y:S01]  /*9750*/  FFMA.FTZ R148, R184, c[0x0][0x2d0], -R172.reuse ;  /* 0x0000b400b8947a23 */ /* 0x100fe200000108ac */
[C---:B------:R-:W-:Y:S03]  /*9760*/  HMMA.16816.F32 R72, R132.reuse, R150, R72 ;  /* 0x000000968448723c */ /* 0x040fe60000001848 */
[----:B------:R4:W-:Y:S05]  /*9770*/  MUFU.EX2 R235, R148 ;  /* 0x0000009400eb7308 */ /* 0x0009ea0000000800 */
[C---:B-----5:R-:W-:Y:S07]  /*9780*/  HMMA.16816.F32 R76, R132.reuse, R152, R76 ;  /* 0x00000098844c723c */ /* 0x060fee000000184c */
[--C-:B------:R-:W-:Y:S01]  /*9790*/  FFMA.FTZ R152, R181, c[0x0][0x2d0], -R157.reuse ;  /* 0x0000b400b5987a23 */ /* 0x100fe2000001089d */
[C---:B------:R-:W-:Y:S03]  /*97a0*/  HMMA.16816.F32 R80, R132.reuse, R154, R80 ;  /* 0x0000009a8450723c */ /* 0x040fe60000001850 */
[----:B------:R5:W-:Y:S05]  /*97b0*/  MUFU.EX2 R181, R152 ;  /* 0x0000009800b57308 */ /* 0x000bea0000000800 */
[C---:B-1----:R-:W-:Y:S01]  /*97c0*/  HMMA.16816.F32 R84, R132.reuse, R136, R84 ;  /* 0x000000888454723c */ /* 0x042fe20000001854 */
[----:B----4-:R-:W1:Y:S06]  /*97d0*/  LDSM.16.MT88.4 R148, [R198+0x6900] ;  /* 0x00690000c694783b */ /* 0x010e6c0000004200 */
[--C-:B------:R-:W-:Y:S01]  /*97e0*/  FFMA.FTZ R136, R186, c[0x0][0x2d0], -R172.reuse ;  /* 0x0000b400ba887a23 */ /* 0x100fe200000108ac */
[C---:B------:R-:W-:Y:S03]  /*97f0*/  HMMA.16816.F32 R88, R132.reuse, R138, R88 ;  /* 0x0000008a8458723c */ /* 0x040fe60000001858 */
[----:B------:R4:W1:Y:S05]  /*9800*/  MUFU.EX2 R234, R136 ;  /* 0x0000008800ea7308 */ /* 0x00086a0000000800 */
[C---:B--2---:R-:W-:Y:S01]  /*9810*/  HMMA.16816.F32 R92, R132.reuse, R140, R92 ;  /* 0x0000008c845c723c */ /* 0x044fe2000000185c */
[----:B-----5:R-:W-:Y:S06]  /*9820*/  LDSM.16.MT88.4 R152, [R200+0x1100] ;  /* 0x00110000c898783b */ /* 0x020fec0000004200 */
[--C-:B------:R-:W-:Y:S01]  /*9830*/  FFMA.FTZ R140, R188, c[0x0][0x2d0], -R172.reuse ;  /* 0x0000b400bc8c7a23 */ /* 0x100fe200000108ac */
[C---:B------:R-:W-:Y:S03]  /*9840*/  HMMA.16816.F32 R96, R132.reuse, R142, R96 ;  /* 0x0000008e8460723c */ /* 0x040fe60000001860 */
[----:B------:R2:W-:Y:S05]  /*9850*/  MUFU.EX2 R186, R140 ;  /* 0x0000008c00ba7308 */ /* 0x0005ea0000000800 */
[C---:B---3--:R-:W-:Y:S04]  /*9860*/  HMMA.16816.F32 R100, R132.reuse, R144, R100 ;  /* 0x000000908464723c */ /* 0x048fe80000001864 */
[--C-:B----4-:R-:W-:Y:S03]  /*9870*/  FFMA.FTZ R136, R187, c[0x0][0x2d0], -R172.reuse ;  /* 0x0000b400bb887a23 */ /* 0x110fe600000108ac */
[--C-:B------:R-:W-:Y:S01]  /*9880*/  FFMA.FTZ R144, R182, c[0x0][0x2d0], -R157.reuse ;  /* 0x0000b400b6907a23 */ /* 0x100fe2000001089d */
[C---:B------:R-:W-:Y:S01]  /*9890*/  HMMA.16816.F32 R104, R132.reuse, R146, R104 ;  /* 0x000000928468723c */ /* 0x040fe20000001868 */
[----:B------:R3:W4:Y:S07]  /*98a0*/  MUFU.EX2 R187, R136 ;  /* 0x0000008800bb7308 */ /* 0x00072e0000000800 */
[C---:B-1----:R-:W-:Y:S03]  /*98b0*/  HMMA.16816.F32 R108, R132.reuse, R148, R108 ;  /* 0x00000094846c723c */ /* 0x042fe6000000186c */
[----:B------:R1:W5:Y:S01]  /*98c0*/  MUFU.EX2 R180, R144 ;  /* 0x0000009000b47308 */ /* 0x0003620000000800 */
[----:B--2---:R-:W-:Y:S03]  /*98d0*/  LDSM.16.MT88.4 R140, [R199+0x6900] ;  /* 0x00690000c78c783b */ /* 0x004fe60000004200 */
[--C-:B------:R-:W-:Y:S01]  /*98e0*/  FFMA.FTZ R148, R185, c[0x0][0x2d0], -R157.reuse ;  /* 0x0000b400b9947a23 */ /* 0x100fe2000001089d */
[C---:B------:R-:W-:Y:S05]  /*98f0*/  HMMA.16816.F32 R112, R132.reuse, R150, R112 ;  /* 0x000000968470723c */ /* 0x040fea0000001870 */
[----:B------:R2:W-:Y:S01]  /*9900*/  MUFU.EX2 R178, R148 ;  /* 0x0000009400b27308 */ /* 0x0005e20000000800 */
[----:B---3--:R-:W3:Y:S01]  /*9910*/  LDSM.16.MT88.4 R136, [R200+0x6900] ;  /* 0x00690000c888783b */ /* 0x008ee20000004200 */
[--C-:B-1----:R-:W-:Y:S08]  /*9920*/  FFMA.FTZ R144, R183, c[0x0][0x2d0], -R157.reuse ;  /* 0x0000b400b7907a23 */ /* 0x102ff0000001089d */
[----:B------:R1:W1:Y:S01]  /*9930*/  MUFU.EX2 R179, R144 ;  /* 0x0000009000b37308 */ /* 0x0002620000000800 */
[----:B--2---:R-:W-:Y:S08]  /*9940*/  LDSM.16.MT88.4 R148, [R198+0x1100] ;  /* 0x00110000c694783b */ /* 0x004ff00000004200 */
[----:B-1----:R-:W1:Y:S01]  /*9950*/  LDSM.16.MT88.4 R144, [R197+0x1100] ;  /* 0x00110000c590783b */ /* 0x002e620000004200 */
[C---:B---3--:R-:W-:Y:S08]  /*9960*/  HMMA.16816.F32 R116, R132.reuse, R136, R116 ;  /* 0x000000888474723c */ /* 0x048ff00000001874 */
[C---:B------:R-:W-:Y:S01]  /*9970*/  HMMA.16816.F32 R120, R132.reuse, R138, R120 ;  /* 0x0000008a8478723c */ /* 0x040fe20000001878 */
[----:B------:R-:W2:Y:S07]  /*9980*/  LDSM.16.MT88.4 R136, [R199+0x1100] ;  /* 0x00110000c788783b */ /* 0x000eae0000004200 */
[C---:B------:R-:W-:Y:S08]  /*9990*/  HMMA.16816.F32 R124, R132.reuse, R140, R124 ;  /* 0x0000008c847c723c */ /* 0x040ff0000000187c */
[----:B------:R-:W-:Y:S01]  /*99a0*/  HMMA.16816.F32 R128, R132, R142, R128 ;  /* 0x0000008e8480723c */ /* 0x000fe20000001880 */
[----:B------:R-:W3:Y:S06]  /*99b0*/  LDSM.16.MT88.4 R140, [R197+0x3100] ;  /* 0x00310000c58c783b */ /* 0x000eec0000004200 */
[----:B------:R-:W-:Y:S02]  /*99c0*/  F2FP.PACK_AB R132, R234, R235 ;  /* 0x000000ebea84723e */ /* 0x000fe400000000ff */
[----:B----4-:R-:W-:Y:S03]  /*99d0*/  F2FP.PACK_AB R134, R186, R187 ;  /* 0x000000bbba86723e */ /* 0x010fe600000000ff */
[----:B-----5:R-:W-:Y:S02]  /*99e0*/  F2FP.PACK_AB R133, R180, R181 ;  /* 0x000000b5b485723e */ /* 0x020fe400000000ff */
[----:B------:R-:W-:Y:S07]  /*99f0*/  F2FP.PACK_AB R135, R178, R179 ;  /* 0x000000b3b287723e */ /* 0x000fee00000000ff */
[C---:B-1----:R-:W-:Y:S08]  /*9a00*/  HMMA.16816.F32 R4, R132.reuse, R144, R4 ;  /* 0x000000908404723c */ /* 0x042ff00000001804 */
[C---:B------:R-:W-:Y:S01]  /*9a10*/  HMMA.16816.F32 R8, R132.reuse, R146, R8 ;  /* 0x000000928408723c */ /* 0x040fe20000001808 */
[----:B------:R-:W1:Y:S07]  /*9a20*/  LDSM.16.MT88.4 R144, [R198+0x3100] ;  /* 0x00310000c690783b */ /* 0x000e6e0000004200 */
        /* <DEDUP_REMOVED lines=21> */
[C---:B------:R-:W-:Y:S07]  /*9b80*/  HMMA.16816.F32 R68, R132.reuse, R152, R68 ;  /* 0x000000988444723c */ /* 0x040fee0000001844 */
[--C-:B------:R-:W-:Y:S01]  /*9b90*/  FFMA.FTZ R152, R194, c[0x0][0x2d0], -R157.reuse ;  /* 0x0000b400c2987a23 */ /* 0x100fe2000001089d */
[C---:B------:R-:W-:Y:S03]  /*9ba0*/  HMMA.16816.F32 R72, R132.reuse, R154, R72 ;  /* 0x0000009a8448723c */ /* 0x040fe60000001848 */
[----:B------:R5:W-:Y:S05]  /*9bb0*/  MUFU.EX2 R176, R152 ;  /* 0x0000009800b07308 */ /* 0x000bea0000000800 */
[C---:B---3--:R-:W-:Y:S07]  /*9bc0*/  HMMA.16816.F32 R76, R132.reuse, R140, R76 ;  /* 0x0000008c844c723c */ /* 0x048fee000000184c */
[--C-:B------:R-:W-:Y:S01]  /*9bd0*/  FFMA.FTZ R140, R223, c[0x0][0x2d0], -R172.reuse ;  /* 0x0000b400df8c7a23 */ /* 0x100fe200000108ac */
[C---:B------:R-:W-:Y:S03]  /*9be0*/  HMMA.16816.F32 R80, R132.reuse, R142, R80 ;  /* 0x0000008e8450723c */ /* 0x040fe60000001850 */
[----:B------:R3:W-:Y:S01]  /*9bf0*/  MUFU.EX2 R185, R140 ;  /* 0x0000008c00b97308 */ /* 0x0007e20000000800 */
[----:B------:R-:W-:Y:S04]  /*9c00*/  IADD3 R223, R224, -0x1, RZ ;  /* 0xffffffffe0df7810 */ /* 0x000fe80007ffe0ff */
[C---:B-1----:R-:W-:Y:S01]  /*9c10*/  HMMA.16816.F32 R84, R132.reuse, R144, R84 ;  /* 0x000000908454723c */ /* 0x042fe20000001854 */
[----:B-----5:R-:W-:Y:S03]  /*9c20*/  LDSM.16.MT88.4 R152, [R200+0x1900] ;  /* 0x00190000c898783b */ /* 0x020fe60000004200 */
[----:B------:R-:W-:Y:S03]  /*9c30*/  MOV R224, R223 ;  /* 0x000000df00e07202 */ /* 0x000fe60000000f00 */
[--C-:B------:R-:W-:Y:S01]  /*9c40*/  FFMA.FTZ R144, R227, c[0x0][0x2d0], -R172.reuse ;  /* 0x0000b400e3907a23 */ /* 0x100fe200000108ac */
[C---:B------:R-:W-:Y:S03]  /*9c50*/  HMMA.16816.F32 R88, R132.reuse, R146, R88 ;  /* 0x000000928458723c */ /* 0x040fe60000001858 */
[----:B------:R1:W-:Y:S05]  /*9c60*/  MUFU.EX2 R183, R144 ;  /* 0x0000009000b77308 */ /* 0x0003ea0000000800 */
[C---:B----4-:R-:W-:Y:S04]  /*9c70*/  HMMA.16816.F32 R92, R132.reuse, R148, R92 ;  /* 0x00000094845c723c */ /* 0x050fe8000000185c */
[--C-:B---3--:R-:W-:Y:S02]  /*9c80*/  FFMA.FTZ R140, R226, c[0x0][0x2d0], -R172.reuse ;  /* 0x0000b400e28c7a23 */ /* 0x108fe400000108ac */
[----:B------:R-:W-:Y:S02]  /*9c90*/  FFMA.FTZ R172, R228, c[0x0][0x2d0], -R172 ;  /* 0x0000b400e4ac7a23 */ /* 0x000fe400000108ac */
[C---:B------:R-:W-:Y:S01]  /*9ca0*/  HMMA.16816.F32 R96, R132.reuse, R150, R96 ;  /* 0x000000968460723c */ /* 0x040fe20000001860 */
[----:B------:R3:W4:Y:S01]  /*9cb0*/  MUFU.EX2 R184, R140 ;  /* 0x0000008c00b87308 */ /* 0x0007220000000800 */
[----:B------:R-:W-:Y:S06]  /*9cc0*/  LDSM.16.MT88.4 R148, [R199+0x7100] ;  /* 0x00710000c794783b */ /* 0x000fec0000004200 */
[C---:B--2---:R-:W-:Y:S03]  /*9cd0*/  HMMA.16816.F32 R100, R132.reuse, R136, R100 ;  /* 0x000000888464723c */ /* 0x044fe60000001864 */
[----:B------:R2:W5:Y:S01]  /*9ce0*/  MUFU.EX2 R182, R172 ;  /* 0x000000ac00b67308 */ /* 0x0005620000000800 */
[--C-:B-1----:R-:W-:Y:S03]  /*9cf0*/  FFMA.FTZ R144, R193, c[0x0][0x2d0], -R157.reuse ;  /* 0x0000b400c1907a23 */ /* 0x102fe6000001089d */
[--C-:B------:R-:W-:Y:S01]  /*9d00*/  FFMA.FTZ R136, R195, c[0x0][0x2d0], -R157.reuse ;  /* 0x0000b400c3887a23 */ /* 0x100fe2000001089d */
[C---:B------:R-:W-:Y:S04]  /*9d10*/  HMMA.16816.F32 R104, R132.reuse, R138, R104 ;  /* 0x0000008a8468723c */ /* 0x040fe80000001868 */
[----:B------:R-:W-:Y:S01]  /*9d20*/  FFMA.FTZ R157, R159, c[0x0][0x2d0], -R157 ;  /* 0x0000b4009f9d7a23 */ /* 0x000fe2000001089d */
[----:B------:R1:W1:Y:S01]  /*9d30*/  MUFU.EX2 R177, R144 ;  /* 0x0000009000b17308 */ /* 0x0002620000000800 */
[----:B---3--:R-:W3:Y:S01]  /*9d40*/  LDSM.16.MT88.4 R140, [R198+0x7100] ;  /* 0x00710000c68c783b */ /* 0x008ee20000004200 */
[----:B----4-:R-:W-:Y:S08]  /*9d50*/  F2FP.PACK_AB R168, R184, R185 ;  /* 0x000000b9b8a8723e */ /* 0x010ff000000000ff */
[----:B------:R4:W-:Y:S01]  /*9d60*/  MUFU.EX2 R158, R136 ;  /* 0x00000088009e7308 */ /* 0x0009e20000000800 */
[----:B--2---:R-:W-:Y:S01]  /*9d70*/  LDSM.16.MT88.4 R172, [R199+0x1900] ;  /* 0x00190000c7ac783b */ /* 0x004fe20000004200 */
[----:B-----5:R-:W-:Y:S08]  /*9d80*/  F2FP.PACK_AB R170, R182, R183 ;  /* 0x000000b7b6aa723e */ /* 0x020ff000000000ff */
[----:B------:R-:W2:Y:S01]  /*9d90*/  MUFU.EX2 R157, R157 ;  /* 0x0000009d009d7308 */ /* 0x000ea20000000800 */
[----:B-1----:R-:W1:Y:S01]  /*9da0*/  LDSM.16.MT88.4 R144, [R200+0x7100] ;  /* 0x00710000c890783b */ /* 0x002e620000004200 */
[----:B------:R-:W-:Y:S07]  /*9db0*/  F2FP.PACK_AB R169, R176, R177 ;  /* 0x000000b1b0a9723e */ /* 0x000fee00000000ff */
[----:B----4-:R-:W4:Y:S01]  /*9dc0*/  LDSM.16.MT88.4 R136, [R198+0x1900] ;  /* 0x00190000c688783b */ /* 0x010f220000004200 */
[C---:B---3--:R-:W-:Y:S03]  /*9dd0*/  HMMA.16816.F32 R108, R132.reuse, R140, R108 ;  /* 0x0000008c846c723c */ /* 0x048fe6000000186c */
[----:B--2---:R-:W-:Y:S05]  /*9de0*/  F2FP.PACK_AB R171, R157, R158 ;  /* 0x0000009e9dab723e */ /* 0x004fea00000000ff */
[C---:B------:R-:W-:Y:S08]  /*9df0*/  HMMA.16816.F32 R112, R132.reuse, R142, R112 ;  /* 0x0000008e8470723c */ /* 0x040ff00000001870 */
[C---:B-1----:R-:W-:Y:S08]  /*9e00*/  HMMA.16816.F32 R116, R132.reuse, R144, R116 ;  /* 0x000000908474723c */ /* 0x042ff00000001874 */
[C---:B------:R-:W-:Y:S08]  /*9e10*/  HMMA.16816.F32 R120, R132.reuse, R146, R120 ;  /* 0x000000928478723c */ /* 0x040ff00000001878 */
[C---:B------:R-:W-:Y:S08]  /*9e20*/  HMMA.16816.F32 R124, R132.reuse, R148, R124 ;  /* 0x00000094847c723c */ /* 0x040ff0000000187c */
[----:B------:R-:W-:Y:S08]  /*9e30*/  HMMA.16816.F32 R128, R132, R150, R128 ;  /* 0x000000968480723c */ /* 0x000ff00000001880 */
[C---:B------:R-:W-:Y:S01]  /*9e40*/  HMMA.16816.F32 R160, R168.reuse, R164, R4 ;  /* 0x000000a4a8a0723c */ /* 0x040fe20000001804 */
[----:B------:R-:W1:Y:S07]  /*9e50*/  LDSM.16.MT88.4 R4, [R197+0x3900] ;  /* 0x00390000c504783b */ /* 0x000e6e0000004200 */
[C---:B------:R-:W-:Y:S01]  /*9e60*/  HMMA.16816.F32 R164, R168.reuse, R166, R8 ;  /* 0x000000a6a8a4723c */ /* 0x040fe20000001808 */
[----:B------:R-:W2:Y:S07]  /*9e70*/  LDSM.16.MT88.4 R8, [R198+0x3900] ;  /* 0x00390000c608783b */ /* 0x000eae0000004200 */
[C---:B----4-:R-:W-:Y:S01]  /*9e80*/  HMMA.16816.F32 R132, R168.reuse, R136, R12 ;  /* 0x00000088a884723c */ /* 0x050fe2000000180c */
[----:B------:R-:W3:Y:S07]  /*9e90*/  LDSM.16.MT88.4 R12, [R200+0x3900] ;  /* 0x00390000c80c783b */ /* 0x000eee0000004200 */
[C---:B------:R-:W-:Y:S01]  /*9ea0*/  HMMA.16816.F32 R136, R168.reuse, R138, R16 ;  /* 0x0000008aa888723c */ /* 0x040fe20000001810 */
[----:B------:R-:W4:Y:S07]  /*9eb0*/  LDSM.16.MT88.4 R16, [R199+0x3900] ;  /* 0x00390000c710783b */ /* 0x000f2e0000004200 */
[C---:B------:R-:W-:Y:S01]  /*9ec0*/  HMMA.16816.F32 R140, R168.reuse, R152, R20 ;  /* 0x00000098a88c723c */ /* 0x040fe20000001814 */
[----:B------:R-:W5:Y:S07]  /*9ed0*/  LDSM.16.MT88.4 R20, [R197+0x5900] ;  /* 0x00590000c514783b */ /* 0x000f6e0000004200 */
[C---:B------:R-:W-:Y:S01]  /*9ee0*/  HMMA.16816.F32 R144, R168.reuse, R154, R24 ;  /* 0x0000009aa890723c */ /* 0x040fe20000001818 */
[----:B------:R-:W-:Y:S07]  /*9ef0*/  LDSM.16.MT88.4 R24, [R197+0x7900] ;  /* 0x00790000c518783b */ /* 0x000fee0000004200 */
        /* <DEDUP_REMOVED lines=14> */
[C---:B-----5:R-:W-:Y:S08]  /*9fe0*/  HMMA.16816.F32 R68, R168.reuse, R20, R68 ;  /* 0x00000014a844723c */ /* 0x060ff00000001844 */
[C---:B------:R-:W-:Y:S01]  /*9ff0*/  HMMA.16816.F32 R72, R168.reuse, R22, R72 ;  /* 0x00000016a848723c */ /* 0x040fe20000001848 */
[----:B------:R-:W5:Y:S07]  /*a000*/  LDSM.16.MT88.4 R20, [R200+0x7900] ;  /* 0x00790000c814783b */ /* 0x000f6e0000004200 */
[C---:B-1----:R-:W-:Y:S08]  /*a010*/  HMMA.16816.F32 R76, R168.reuse, R4, R76 ;  /* 0x00000004a84c723c */ /* 0x042ff0000000184c */
[C---:B------:R-:W-:Y:S01]  /*a020*/  HMMA.16816.F32 R80, R168.reuse, R6, R80 ;  /* 0x00000006a850723c */ /* 0x040fe20000001850 */
[----:B------:R-:W1:Y:S07]  /*a030*/  LDSM.16.MT88.4 R4, [R199+0x7900] ;  /* 0x00790000c704783b */ /* 0x000e6e0000004200 */
[C---:B--2---:R-:W-:Y:S07]  /*a040*/  HMMA.16816.F32 R84, R168.reuse, R8, R84 ;  /* 0x00000008a854723c */ /* 0x044fee0000001854 */
[----:B------:R-:W-:Y:S01]  /*a050*/  FFMA.FTZ R8, R2, R244, R240 ;  /* 0x000000f402087223 */ /* 0x000fe200000100f0 */
[C---:B------:R-:W-:Y:S04]  /*a060*/  HMMA.16816.F32 R88, R168.reuse, R10, R88 ;  /* 0x0000000aa858723c */ /* 0x040fe80000001858 */
[----:B------:R-:W-:Y:S02]  /*a070*/  FFMA.FTZ R2, R0, R245, R232 ;  /* 0x000000f500027223 */ /* 0x000fe400000100e8 */
[----:B------:R-:W-:Y:S02]  /*a080*/  FADD.FTZ R0, R243, R8 ;  /* 0x00000008f3007221 */ /* 0x000fe40000010000 */
[C---:B---3--:R-:W-:Y:S04]  /*a090*/  HMMA.16816.F32 R92, R168.reuse, R12, R92 ;  /* 0x0000000ca85c723c */ /* 0x048fe8000000185c */
[----:B------:R-:W-:Y:S02]  /*a0a0*/  FADD.FTZ R2, R231, R2 ;  /* 0x00000002e7027221 */ /* 0x000fe40000010000 */
[----:B------:R-:W-:Y:S02]  /*a0b0*/  FADD.FTZ R0, R242, R0 ;  /* 0x00000000f2007221 */ /* 0x000fe40000010000 */
[C---:B------:R-:W-:Y:S04]  /*a0c0*/  HMMA.16816.F32 R96, R168.reuse, R14, R96 ;  /* 0x0000000ea860723c */ /* 0x040fe80000001860 */
        /* <DEDUP_REMOVED lines=8> */
[C---:B----4-:R-:W-:Y:S04]  /*a150*/  HMMA.16816.F32 R108, R168.reuse, R16, R108 ;  /* 0x00000010a86c723c */ /* 0x050fe8000000186c */
[----:B------:R-:W-:Y:S02]  /*a160*/  FADD.FTZ R2, R191, R2 ;  /* 0x00000002bf027221 */ /* 0x000fe40000010000 */
[----:B------:R-:W-:Y:S02]  /*a170*/  FADD.FTZ R0, R237, R0 ;  /* 0x00000000ed007221 */ /* 0x000fe40000010000 */
[C---:B------:R-:W-:Y:S04]  /*a180*/  HMMA.16816.F32 R112, R168.reuse, R18, R112 ;  /* 0x00000012a870723c */ /* 0x040fe80000001870 */
[----:B------:R-:W-:Y:S02]  /*a190*/  FADD.FTZ R2, R190, R2 ;  /* 0x00000002be027221 */ /* 0x000fe40000010000 */
[----:B------:R-:W-:Y:S02]  /*a1a0*/  FADD.FTZ R0, R236, R0 ;  /* 0x00000000ec007221 */ /* 0x000fe40000010000 */
[----:B------:R-:W-:Y:S01]  /*a1b0*/  FADD.FTZ R2, R189, R2 ;  /* 0x00000002bd027221 */ /* 0x000fe20000010000 */
[C---:B-----5:R-:W-:Y:S03]  /*a1c0*/  HMMA.16816.F32 R116, R168.reuse, R20, R116 ;  /* 0x00000014a874723c */ /* 0x060fe60000001874 */
[----:B------:R-:W-:Y:S02]  /*a1d0*/  FADD.FTZ R0, R235, R0 ;  /* 0x00000000eb007221 */ /* 0x000fe40000010000 */
[----:B------:R-:W-:Y:S02]  /*a1e0*/  FADD.FTZ R2, R181, R2 ;  /* 0x00000002b5027221 */ /* 0x000fe40000010000 */
[----:B------:R-:W-:Y:S01]  /*a1f0*/  FADD.FTZ R0, R234, R0 ;  /* 0x00000000ea007221 */ /* 0x000fe20000010000 */
[C---:B------:R-:W-:Y:S04]  /*a200*/  HMMA.16816.F32 R120, R168.reuse, R22, R120 ;  /* 0x00000016a878723c */ /* 0x040fe80000001878 */
[----:B------:R-:W-:Y:S02]  /*a210*/  FADD.FTZ R2, R180, R2 ;  /* 0x00000002b4027221 */ /* 0x000fe40000010000 */
[----:B------:R-:W-:Y:S02]  /*a220*/  FADD.FTZ R0, R187, R0 ;  /* 0x00000000bb007221 */ /* 0x000fe40000010000 */
[----:B------:R-:W-:Y:S01]  /*a230*/  FADD.FTZ R2, R179, R2 ;  /* 0x00000002b3027221 */ /* 0x000fe20000010000 */
[C---:B-1----:R-:W-:Y:S03]  /*a240*/  HMMA.16816.F32 R124, R168.reuse, R4, R124 ;  /* 0x00000004a87c723c */ /* 0x042fe6000000187c */
[----:B------:R-:W-:Y:S04]  /*a250*/  FADD.FTZ R0, R186, R0 ;  /* 0x00000000ba007221 */ /* 0x000fe80000010000 */
        /* <DEDUP_REMOVED lines=13> */
.L_x_1604:
[----:B------:R-:W1:Y:S01]  /*a330*/  S2UR UR8, SR_CTAID.X ;  /* 0x00000000000879c3 */ /* 0x000e620000002500 */
[----:B------:R-:W-:Y:S01]  /*a340*/  ULDC.64 UR4, c[0x0][0x2c8] ;  /* 0x0000b20000047ab9 */ /* 0x000fe20000000a00 */
[----:B------:R-:W-:Y:S01]  /*a350*/  PLOP3.LUT P0, PT, PT, PT, UP1, 0x40, 0x0 ;  /* 0x000000000000781c */ /* 0x000fe20003f0e818 */
[----:B------:R-:W-:-:S02]  /*a360*/  UMOV UR7, 0x1 ;  /* 0x0000000100077882 */ /* 0x000fc40000000000 */
[----:B-1----:R-:W-:-:S04]  /*a370*/  ULEA UR8, UR8, 0x7f, 0x7 ;  /* 0x0000007f08087891 */ /* 0x002fc8000f8e383f */
[----:B------:R-:W-:-:S03]  /*a380*/  UIMAD.WIDE.U32 UR14, UR8, UR4, URZ ;  /* 0x00000004080e72a5 */ /* 0x000fc6000f8e003f */
[----:B------:R-:W-:Y:S02]  /*a390*/  ULDC UR4, c[0x0][0x168] ;  /* 0x00005a0000047ab9 */ /* 0x000fe40000000800 */
[----:B------:R-:W-:Y:S02]  /*a3a0*/  UIADD3 UR4, UR7, -UR4, URZ ;  /* 0x8000000407047290 */ /* 0x000fe4000fffe03f */
[----:B------:R-:W-:-:S03]  /*a3b0*/  @UP2 USHF.R.U32.HI UR8, URZ, UR5, UR15 ;  /* 0x000000053f082299 */ /* 0x000fc6000801160f */
[----:B------:R-:W-:Y:S02]  /*a3c0*/  ULDC UR5, c[0x0][0x1d0] ;  /* 0x0000740000057ab9 */ /* 0x000fe40000000800 */
[----:B------:R-:W-:-:S03]  /*a3d0*/  UIADD3 UR5, UR8, UR5, UR4 ;  /* 0x0000000508057290 */ /* 0x000fc6000fffe004 */
[----:B------:R-:W-:Y:S02]  /*a3e0*/  ULDC UR4, c[0x0][0x324] ;  /* 0x0000c90000047ab9 */ /* 0x000fe40000000800 */
[----:B------:R-:W-:-:S06]  /*a3f0*/  UIADD3 UR4, UR5, -UR4, URZ ;  /* 0x8000000405047290 */ /* 0x000fcc000fffe03f */
        /* <DEDUP_REMOVED lines=12> */
.L_x_1615:
[----:B------:R-:W-:-:S04]  /*a4c0*/  MOV R4, c[0x0][0x32c] ;  /* 0x0000cb0000047a02 */ /* 0x000fc80000000f00 */
[----:B------:R-:W-:-:S13]  /*a4d0*/  ISETP.NE.AND P0, PT, R4, 0x1, PT ;  /* 0x000000010400780c */ /* 0x000fda0003f05270 */
[----:B------:R-:W-:-:S05]  /*a4e0*/  @P0 IMAD.HI.U32 R4, R0, c[0x0][0x330], RZ ;  /* 0x0000cc0000040a27 */ /* 0x000fca00078e00ff */
[----:B------:R-:W-:-:S05]  /*a4f0*/  @P0 SHF.R.U32.HI R0, RZ, c[0x0][0x334], R4 ;  /* 0x0000cd00ff000a19 */ /* 0x000fca0000011604 */
.L_x_1616:
[----:B------:R-:W-:-:S05]  /*a500*/  IMAD R0, R0, c[0x0][0x32c], RZ ;  /* 0x0000cb0000007a24 */ /* 0x000fca00078e02ff */
[----:B------:R-:W-:-:S04]  /*a510*/  IMNMX R2, R2, R0, !PT ;  /* 0x0000000002027217 */ /* 0x000fc80007800200 */
.L_x_1614:
[----:B------:R-:W-:-:S04]  /*a520*/  IADD3 R2, R2, 0x3f, RZ ;  /* 0x0000003f02027810 */ /* 0x000fc80007ffe0ff */
[----:B------:R-:W-:-:S04]  /*a530*/  SHF.R.S32.HI R0, RZ, 0x1f, R2 ;  /* 0x0000001fff007819 */ /* 0x000fc80000011402 */
[----:B------:R-:W-:-:S04]  /*a540*/  LEA.HI R0, R0, R2, RZ, 0x6 ;  /* 0x0000000200007211 */ /* 0x000fc800078f30ff */
[----:B------:R-:W-:-:S04]  /*a550*/  SHF.R.S32.HI R0, RZ, 0x6, R0 ;  /* 0x00000006ff007819 */ /* 0x000fc80000011400 */
[----:B------:R-:W-:-:S04]  /*a560*/  IMNMX R240, R233, R0, !PT ;  /* 0x00000000e9f07217 */ /* 0x000fc80007800200 */
[----:B------:R-:W-:-:S13]  /*a570*/  ISETP.GE.AND P0, PT, R223, R240, PT ;  /* 0x000000f0df00720c */ /* 0x000fda0003f06270 */
[----:B------:R-:W-:Y:S05]  /*a580*/  @!P0 BRA `(.L_x_1617) ;  /* 0x0000341000008947 */ /* 0x000fea0003800000 */
[----:B------:R-:W2:Y:S04]  /*a590*/  LDL.64 R10, [R1+0x30] ;  /* 0x00003000010a7983 */ /* 0x000ea80000100a00 */
[----:B------:R-:W3:Y:S04]  /*a5a0*/  LDL.64 R8, [R1+0x18] ;  /* 0x0000180001087983 */ /* 0x000ee80000100a00 */
[----:B------:R-:W4:Y:S04]  /*a5b0*/  LDL.64 R6, [R1+0x28] ;  /* 0x0000280001067983 */ /* 0x000f280000100a00 */
[----:B------:R-:W5:Y:S01]  /*a5c0*/  LDL.64 R4, [R1+0x20] ;  /* 0x0000200001047983 */ /* 0x000f620000100a00 */
[----:B------:R-:W-:Y:S01]  /*a5d0*/  IMAD.MOV.U32 R158, RZ, RZ, R3 ;  /* 0x000000ffff9e7224 */ /* 0x000fe200078e0003 */
[----:B------:R-:W-:Y:S01]  /*a5e0*/  MOV R224, R223 ;  /* 0x000000df00e07202 */ /* 0x000fe20000000f00 */
[----:B------:R-:W-:Y:S01]  /*a5f0*/  IMAD.MOV.U32 R157, RZ, RZ, R156 ;  /* 0x000000ffff9d7224 */ /* 0x000fe200078e009c */
[----:B------:R-:W-:Y:S01]  /*a600*/  MOV R242, c[0x0][0x20c] ;  /* 0x0000830000f27a02 */ /* 0x000fe20000000f00 */
[----:B------:R-:W-:Y:S01]  /*a610*/  IMAD.MOV.U32 R241, RZ, RZ, c[0x0][0x208] ;  /* 0x00008200fff17624 */ /* 0x000fe200078e00ff */
[----:B--2---:R-:W-:-:S02]  /*a620*/  IADD3 R239, P6, R10, 0x40, RZ ;  /* 0x000000400aef7810 */ /* 0x004fc40007fde0ff */
[C---:B------:R-:W-:Y:S02]  /*a630*/  IADD3 R237, P5, R10.reuse, 0x80, RZ ;  /* 0x000000800aed7810 */ /* 0x040fe40007fbe0ff */
[----:B------:R-:W-:Y:S01]  /*a640*/  IADD3 R235, P0, R10, 0xc0, RZ ;  /* 0x000000c00aeb7810 */ /* 0x000fe20007f1e0ff */
[--C-:B---3--:R-:W-:Y:S02]  /*a650*/  IMAD.X R238, RZ, RZ, R9.reuse, P6 ;  /* 0x000000ffffee7224 */ /* 0x108fe400030e0609 */
[----:B------:R-:W-:Y:S01]  /*a660*/  IMAD.X R236, RZ, RZ, R9, P5 ;  /* 0x000000ffffec7224 */ /* 0x000fe200028e0609 */
[C---:B----4-:R-:W-:Y:S02]  /*a670*/  IADD3 R232, P6, R6.reuse, 0x40, RZ ;  /* 0x0000004006e87810 */ /* 0x050fe40007fde0ff */
[----:B------:R-:W-:Y:S02]  /*a680*/  IADD3 R230, P5, R6, 0x80, RZ ;  /* 0x0000008006e67810 */ /* 0x000fe40007fbe0ff */
[----:B------:R-:W-:-:S02]  /*a690*/  IADD3.X R234, RZ, R9, RZ, P0, !PT ;  /* 0x00000009ffea7210 */ /* 0x000fc400007fe4ff */
[----:B------:R-:W-:Y:S01]  /*a6a0*/  IADD3 R228, P0, R6, 0xc0, RZ ;  /* 0x000000c006e47810 */ /* 0x000fe20007f1e0ff */
[--C-:B-----5:R-:W-:Y:S02]  /*a6b0*/  IMAD.X R231, RZ, RZ, R5.reuse, P6 ;  /* 0x000000ffffe77224 */ /* 0x120fe400030e0605 */
[----:B------:R-:W-:Y:S01]  /*a6c0*/  IMAD.X R229, RZ, RZ, R5, P5 ;  /* 0x000000ffffe57224 */ /* 0x000fe200028e0605 */
[----:B------:R-:W-:Y:S02]  /*a6d0*/  IADD3.X R227, RZ, R5, RZ, P0, !PT ;  /* 0x00000005ffe37210 */ /* 0x000fe400007fe4ff */
.L_x_1618:
[----:B------:R-:W2:Y:S01]  /*a6e0*/  LDL.64 R250, [R1+0x30] ;  /* 0x0000300001fa7983 */ /* 0x000ea20000100a00 */
[----:B------:R-:W-:Y:S05]  /*a6f0*/  DEPBAR.LE SB0, 0x0 ;  /* 0x000080000000791a */ /* 0x000fea0000000000 */
[----:B------:R-:W-:Y:S01]  /*a700*/  BAR.SYNC.DEFER_BLOCKING 0x0 ;  /* 0x0000000000007b1d */ /* 0x000fe20000010000 */
[----:B------:R-:W-:Y:S02]  /*a710*/  ISETP.GT.AND P6, PT, R233, R224, PT ;  /* 0x000000e0e900720c */ /* 0x000fe40003fc4270 */
[C---:B------:R-:W-:Y:S02]  /*a720*/  IADD3 R223, R224.reuse, -0x1, RZ ;  /* 0xffffffffe0df7810 */ /* 0x040fe40007ffe0ff */
[----:B------:R-:W-:Y:S02]  /*a730*/  MOV R247, 0x5 ;  /* 0x0000000500f77802 */ /* 0x000fe40000000f00 */
[----:B------:R-:W-:Y:S04]  /*a740*/  MOV R243, c[0x0][0x1e0] ;  /* 0x0000780000f37a02 */ /* 0x000fe80000000f00 */
[----:B------:R-:W-:Y:S03]  /*a750*/  SHF.L.U32 R243, R243, 0x5, RZ ;  /* 0x00000005f3f37819 */ /* 0x000fe600000006ff */
[----:B------:R-:W-:Y:S01]  /*a760*/  @!P6 SHF.R.S32.HI R0, RZ, 0x1f, R224 ;  /* 0x0000001fff00e819 */ /* 0x000fe200000114e0 */
[----:B------:R-:W-:Y:S04]  /*a770*/  @!P6 IMAD.WIDE.U32 R20, R224, c[0x0][0x208], RZ ;  /* 0x00008200e014ea25 */ /* 0x000fe800078e00ff */
[----:B------:R-:W-:Y:S01]  /*a780*/  @!P6 IMAD R0, R0, c[0x0][0x208], RZ ;  /* 0x000082000000ea24 */ /* 0x000fe200078e02ff */
[----:B------:R-:W-:Y:S03]  /*a790*/  @!P6 SHF.L.U32 R2, R20, 0x6, RZ ;  /* 0x000000061402e819 */ /* 0x000fe600000006ff */
[----:B------:R-:W-:Y:S01]  /*a7a0*/  @!P6 IMAD R0, R224, c[0x0][0x20c], R0 ;  /* 0x00008300e000ea24 */ /* 0x000fe200078e0200 */
[----:B------:R-:W3:Y:S04]  /*a7b0*/  LDL.64 R248, [R1+0x18] ;  /* 0x0000180001f87983 */ /* 0x000ee80000100a00 */
[----:B------:R-:W-:Y:S02]  /*a7c0*/  @!P6 IADD3 R0, R21, R0, RZ ;  /* 0x000000001500e210 */ /* 0x000fe40007ffe0ff */
[----:B------:R-:W-:Y:S02]  /*a7d0*/  LDSM.16.M88.4 R32, [R203+0x10100] ;  /* 0x01010000cb20783b */ /* 0x000fe40000000200 */
[----:B------:R-:W-:Y:S04]  /*a7e0*/  @!P6 SHF.L.U64.HI R0, R20, 0x6, R0 ;  /* 0x000000061400e819 */ /* 0x000fe80000010200 */
[----:B------:R-:W1:Y:S06]  /*a7f0*/  LDSM.16.M88.4 R8, [R196+0x8100] ;  /* 0x00810000c408783b */ /* 0x000e6c0000000200 */
[----:B------:R-:W4:Y:S06]  /*a800*/  LDSM.16.M88.4 R16, [R196+0x8900] ;  /* 0x00890000c410783b */ /* 0x000f2c0000000200 */
[----:B------:R-:W5:Y:S06]  /*a810*/  LDSM.16.M88.4 R24, [R196+0x9100] ;  /* 0x00910000c418783b */ /* 0x000f6c0000000200 */
[----:B------:R-:W2:Y:S06]  /*a820*/  LDSM.16.M88.4 R168, [R196+0x9900] ;  /* 0x00990000c4a8783b */ /* 0x000eac0000000200 */
[----:B------:R-:W-:Y:S06]  /*a830*/  LDSM.16.M88.4 R172, [R204+0x10100] ;  /* 0x01010000ccac783b */ /* 0x000fec0000000200 */
[----:B------:R-:W2:Y:S06]  /*a840*/  LDSM.16.M88.4 R176, [R207] ;  /* 0x00000000cfb0783b */ /* 0x000eac0000000200 */
[----:B------:R-:W2:Y:S01]  /*a850*/  LDSM.16.M88.4 R180, [R222] ;  /* 0x00000000deb4783b */ /* 0x000ea20000000200 */
[C---:B-1----:R-:W-:Y:S05]  /*a860*/  HMMA.16816.F32 R4, R32.reuse, R8, RZ ;  /* 0x000000082004723c */ /* 0x042fea00000018ff */
[----:B------:R-:W1:Y:S03]  /*a870*/  LDSM.16.M88.4 R184, [R221] ;  /* 0x00000000ddb8783b */ /* 0x000e660000000200 */
[C---:B------:R-:W-:Y:S03]  /*a880*/  HMMA.16816.F32 R8, R32.reuse, R10, RZ ;  /* 0x0000000a2008723c */ /* 0x040fe600000018ff */
[----:B------:R-:W1:Y:S05]  /*a890*/  LDSM.16.M88.4 R188, [R220] ;  /* 0x00000000dcbc783b */ /* 0x000e6a0000000200 */
[C---:B----4-:R-:W-:Y:S08]  /*a8a0*/  HMMA.16816.F32 R12, R32.reuse, R16, RZ ;  /* 0x00000010200c723c */ /* 0x050ff000000018ff */
[C---:B------:R-:W-:Y:S08]  /*a8b0*/  HMMA.16816.F32 R16, R32.reuse, R18, RZ ;  /* 0x000000122010723c */ /* 0x040ff000000018ff */
[C---:B-----5:R-:W-:Y:S01]  /*a8c0*/  HMMA.16816.F32 R20, R32.reuse, R24, RZ ;  /* 0x000000182014723c */ /* 0x060fe200000018ff */
[----:B--2---:R-:W-:Y:S04]  /*a8d0*/  @!P6 IADD3 R3, P5, R2, R250, RZ ;  /* 0x000000fa0203e210 */ /* 0x004fe80007fbe0ff */
[C---:B------:R-:W-:Y:S02]  /*a8e0*/  @!P6 LEA R192, P0, R3.reuse, c[0x0][0x1f8], 0x1 ;  /* 0x00007e0003c0ea11 */ /* 0x040fe400078008ff */
[----:B---3--:R-:W-:Y:S05]  /*a8f0*/  @!P6 IADD3.X R24, R0, R249, RZ, P5, !PT ;  /* 0x000000f90018e210 */ /* 0x008fea0002ffe4ff */
[----:B------:R-:W-:Y:S02]  /*a900*/  @!P6 LEA.HI.X R193, R3, c[0x0][0x1fc], R24, 0x1, P0 ;  /* 0x00007f0003c1ea11 */ /* 0x000fe400000f0c18 */
[C---:B------:R-:W-:Y:S01]  /*a910*/  HMMA.16816.F32 R24, R32.reuse, R26, RZ ;  /* 0x0000001a2018723c */ /* 0x040fe200000018ff */
[----:B------:R-:W-:Y:S02]  /*a920*/  @!P6 IADD3 R3, P0, R2, R239, RZ ;  /* 0x000000ef0203e210 */ /* 0x000fe40007f1e0ff */
[----:B------:R-:W-:Y:S01]  /*a930*/  @!PT LDS RZ, [RZ] ;  /* 0x00000000fffff984 */ /* 0x000fe20000000800 */
[----:B------:R-:W-:Y:S01]  /*a940*/  @!PT LDS RZ, [RZ] ;  /* 0x00000000fffff984 */ /* 0x000fe20000000800 */
[----:B------:R-:W-:Y:S01]  /*a950*/  @!PT LDS RZ, [RZ] ;  /* 0x00000000fffff984 */ /* 0x000fe20000000800 */
[----:B------:R2:W-:Y:S02]  /*a960*/  @!P6 LDGSTS.E.BYPASS.LTC128B.128 [R225+0x100], [R192.64], !P4 ;  /* 0x00100000c0e1efae */ /* 0x0005e4000e101d4c */
[C---:B------:R-:W-:Y:S02]  /*a970*/  @!P6 LEA R194, P5, R3.reuse, c[0x0][0x1f8], 0x1 ;  /* 0x00007e0003c2ea11 */ /* 0x040fe400078a08ff */
[----:B------:R-:W-:Y:S01]  /*a980*/  @!P6 IADD3.X R159, R0, R238, RZ, P0, !PT ;  /* 0x000000ee009fe210 */ /* 0x000fe200007fe4ff */
[C---:B------:R-:W-:Y:S01]  /*a990*/  HMMA.16816.F32 R28, R32.reuse, R168, RZ ;  /* 0x000000a8201c723c */ /* 0x040fe200000018ff */
[----:B------:R-:W-:Y:S03]  /*a9a0*/  @!P6 IADD3 R156, P0, R2, R237, RZ ;  /* 0x000000ed029ce210 */ /* 0x000fe60007f1e0ff */
[----:B------:R-:W-:Y:S02]  /*a9b0*/  @!P6 LEA.HI.X R195, R3, c[0x0][0x1fc], R159, 0x1, P5 ;  /* 0x00007f0003c3ea11 */ /* 0x000fe400028f0c9f */
[----:B------:R-:W-:Y:S02]  /*a9c0*/  @!P6 IADD3.X R159, R0, R236, RZ, P0, !PT ;  /* 0x000000ec009fe210 */ /* 0x000fe400007fe4ff */
[----:B------:R-:W-:Y:S01]  /*a9d0*/  HMMA.16816.F32 R32, R32, R170, RZ ;  /* 0x000000aa2020723c */ /* 0x000fe200000018ff */
[----:B------:R-:W-:Y:S01]  /*a9e0*/  @!P6 LEA R168, P5, R156, c[0x0][0x1f8], 0x1 ;  /* 0x00007e009ca8ea11 */ /* 0x000fe200078a08ff */
[----:B------:R2:W-:Y:S02]  /*a9f0*/  @!P6 LDGSTS.E.BYPASS.LTC128B.128 [R225+0x2100], [R194.64], !P3 ;  /* 0x02100000c2e1efae */ /* 0x0005e4000d901d4c */
[----:B------:R-:W-:Y:S02]  /*aa00*/  @!P6 IADD3 R3, P0, R2, R235, RZ ;  /* 0x000000eb0203e210 */ /* 0x000fe40007f1e0ff */
[----:B------:R-:W-:Y:S02]  /*aa10*/  @!P6 LEA.HI.X R169, R156, c[0x0][0x1fc], R159, 0x1, P5 ;  /* 0x00007f009ca9ea11 */ /* 0x000fe400028f0c9f */
[C---:B------:R-:W-:Y:S03]  /*aa20*/  HMMA.16816.F32 R4, R172.reuse, R176, R4 ;  /* 0x000000b0ac04723c */ /* 0x040fe60000001804 */
[----:B------:R3:W-:Y:S02]  /*aa30*/  @!P6 LDGSTS.E.BYPASS.LTC128B.128 [R225+0x4100], [R168.64], !P2 ;  /* 0x04100000a8e1efae */ /* 0x0007e4000d101d4c */
[----:B------:R-:W-:Y:S02]  /*aa40*/  @!P6 LEA R170, P5, R3, c[0x0][0x1f8], 0x1 ;  /* 0x00007e0003aaea11 */ /* 0x000fe400078a08ff */
[----:B------:R-:W-:Y:S01]  /*aa50*/  @!P6 IADD3.X R156, R0, R234, RZ, P0, !PT ;  /* 0x000000ea009ce210 */ /* 0x000fe200007fe4ff */
[C---:B------:R-:W-:Y:S04]  /*aa60*/  HMMA.16816.F32 R8, R172.reuse, R178, R8 ;  /* 0x000000b2ac08723c */ /* 0x040fe80000001808 */
[----:B------:R-:W-:Y:S02]  /*aa70*/  @!P6 LEA R2, P0, R241, R2, 0x5 ;  /* 0x00000002f102e211 */ /* 0x000fe400078028ff */
[----:B------:R-:W-:Y:S02]  /*aa80*/  @!P6 LEA.HI.X R171, R3, c[0x0][0x1fc], R156, 0x1, P5 ;  /* 0x00007f0003abea11 */ /* 0x000fe400028f0c9c */
[C---:B------:R-:W-:Y:S03]  /*aa90*/  HMMA.16816.F32 R12, R172.reuse, R180, R12 ;  /* 0x000000b4ac0c723c */ /* 0x040fe6000000180c */
[----:B------:R4:W-:Y:S01]  /*aaa0*/  @!P6 LDGSTS.E.BYPASS.LTC128B.128 [R225+0x6100], [R170.64], !P1 ;  /* 0x06100000aae1efae */ /* 0x0009e2000c901d4c */
[----:B------:R-:W-:Y:S02]  /*aab0*/  @!P6 IADD3 R156, P5, R2, R250, RZ ;  /* 0x000000fa029ce210 */ /* 0x000fe40007fbe0ff */
[----:B------:R-:W-:Y:S02]  /*aac0*/  @!P6 LEA.HI.X R0, R241, R0, R242, 0x5, P0 ;  /* 0x00000000f100e211 */ /* 0x000fe400000f2cf2 */
[C---:B------:R-:W-:Y:S01]  /*aad0*/  HMMA.16816.F32 R16, R172.reuse, R182, R16 ;  /* 0x000000b6ac10723c */ /* 0x040fe20000001810 */
[----:B------:R-:W5:Y:S03]  /*aae0*/  LDL.64 R250, [R1+0x28] ;  /* 0x0000280001fa7983 */ /* 0x000f660000100a00 */
[----:B------:R-:W-:Y:S02]  /*aaf0*/  @!P6 IADD3.X R159, R0, R249, RZ, P5, !PT ;  /* 0x000000f9009fe210 */ /* 0x000fe40002ffe4ff */
[C---:B---3--:R-:W-:Y:S01]  /*ab00*/  @!P6 LEA R168, P5, R156.reuse, c[0x0][0x1f8], 0x1 ;  /* 0x00007e009ca8ea11 */ /* 0x048fe200078a08ff */
[----:B------:R-:W3:Y:S01]  /*ab10*/  LDL.64 R248, [R1+0x20] ;  /* 0x0000200001f87983 */ /* 0x000ee20000100a00 */
[C---:B-1----:R-:W-:Y:S04]  /*ab20*/  HMMA.16816.F32 R20, R172.reuse, R184, R20 ;  /* 0x000000b8ac14723c */ /* 0x042fe80000001814 */
[----:B------:R-:W-:Y:S02]  /*ab30*/  @!P6 LEA.HI.X R169, R156, c[0x0][0x1fc], R159, 0x1, P5 ;  /* 0x00007f009ca9ea11 */ /* 0x000fe400028f0c9f */
[C---:B------:R-:W-:Y:S02]  /*ab40*/  @!P6 IADD3 R3, P0, R2.reuse, R239, RZ ;  /* 0x000000ef0203e210 */ /* 0x040fe40007f1e0ff */
[C---:B------:R-:W-:Y:S01]  /*ab50*/  HMMA.16816.F32 R24, R172.reuse, R186, R24 ;  /* 0x000000baac18723c */ /* 0x040fe20000001818 */
[----:B------:R1:W-:Y:S03]  /*ab60*/  @!P6 LDGSTS.E.BYPASS.LTC128B.128 [R225+0x1100], [R168.64], !P4 ;  /* 0x01100000a8e1efae */ /* 0x0003e6000e101d4c */
[----:B------:R-:W-:Y:S02]  /*ab70*/  @!P6 IADD3 R156, P5, R2, R237, RZ ;  /* 0x000000ed029ce210 */ /* 0x000fe40007fbe0ff */
[C---:B----4-:R-:W-:Y:S02]  /*ab80*/  @!P6 IADD3.X R171, R0.reuse, R238, RZ, P0, !PT ;  /* 0x000000ee00abe210 */ /* 0x050fe400007fe4ff */
[C---:B------:R-:W-:Y:S04]  /*ab90*/  HMMA.16816.F32 R28, R172.reuse, R188, R28 ;  /* 0x000000bcac1c723c */ /* 0x040fe8000000181c */
[C---:B------:R-:W-:Y:S02]  /*aba0*/  @!P6 LEA R170, P0, R3.reuse, c[0x0][0x1f8], 0x1 ;  /* 0x00007e0003aaea11 */ /* 0x040fe400078008ff */
[----:B------:R-:W-:Y:S02]  /*abb0*/  @!P6 IADD3.X R159, R0, R236, RZ, P5, !PT ;  /* 0x000000ec009fe210 */ /* 0x000fe40002ffe4ff */
[----:B------:R-:W-:Y:S04]  /*abc0*/  HMMA.16816.F32 R32, R172, R190, R32 ;  /* 0x000000beac20723c */ /* 0x000fe80000001820 */
[----:B------:R-:W-:Y:S02]  /*abd0*/  @!P6 LEA.HI.X R171, R3, c[0x0][0x1fc], R171, 0x1, P0 ;  /* 0x00007f0003abea11 */ /* 0x000fe400000f0cab */
[----:B------:R-:W-:Y:S03]  /*abe0*/  @!P6 IADD3 R3, P0, R2, R235, RZ ;  /* 0x000000eb0203e210 */ /* 0x000fe60007f1e0ff */
[----:B------:R4:W-:Y:S03]  /*abf0*/  @!P6 LDGSTS.E.BYPASS.LTC128B.128 [R225+0x3100], [R170.64], !P3 ;  /* 0x03100000aae1efae */ /* 0x0009e6000d901d4c */
[----:B-1----:R-:W-:Y:S02]  /*ac00*/  @!P6 LEA R168, P5, R156, c[0x0][0x1f8], 0x1 ;  /* 0x00007e009ca8ea11 */ /* 0x002fe400078a08ff */
[----:B------:R-:W-:Y:S02]  /*ac10*/  @!P6 IADD3.X R0, R0, R234, RZ, P0, !PT ;  /* 0x000000ea0000e210 */ /* 0x000fe400007fe4ff */
[----:B------:R-:W-:Y:S02]  /*ac20*/  @!P6 LEA.HI.X R169, R156, c[0x0][0x1fc], R159, 0x1, P5 ;  /* 0x00007f009ca9ea11 */ /* 0x000fe400028f0c9f */
[C---:B------:R-:W-:Y:S03]  /*ac30*/  @!P6 LEA R2, P0, R3.reuse, c[0x0][0x1f8], 0x1 ;  /* 0x00007e000302ea11 */ /* 0x040fe600078008ff */
[----:B------:R4:W-:Y:S01]  /*ac40*/  @!P6 LDGSTS.E.BYPASS.LTC128B.128 [R225+0x5100], [R168.64], !P2 ;  /* 0x05100000a8e1efae */ /* 0x0009e2000d101d4c */
[----:B------:R-:W-:Y:S05]  /*ac50*/  @!P6 LEA.HI.X R3, R3, c[0x0][0x1fc], R0, 0x1, P0 ;  /* 0x00007f000303ea11 */ /* 0x000fea00000f0c00 */
[----:B------:R1:W-:Y:S01]  /*ac60*/  @!P6 LDGSTS.E.BYPASS.LTC128B.128 [R225+0x7100], [R2.64], !P1 ;  /* 0x0710000002e1efae */ /* 0x0003e2000c901d4c */
[----:B------:R-:W-:Y:S05]  /*ac70*/  ISETP.GT.AND P6, PT, R224, R233, PT ;  /* 0x000000e9e000720c */ /* 0x000fea0003fc4270 */
[----:B--2---:R-:W-:Y:S06]  /*ac80*/  LDSM.16.M88.4 R192, [R202+0x8100] ;  /* 0x00810000cac0783b */ /* 0x004fec0000000200 */
[----:B------:R-:W-:Y:S06]  /*ac90*/  LDSM.16.M88.4 R176, [R202+0x8900] ;  /* 0x00890000cab0783b */ /* 0x000fec0000000200 */
[----:B------:R-:W-:Y:S06]  /*aca0*/  LDSM.16.M88.4 R180, [R202+0x9100] ;  /* 0x00910000cab4783b */ /* 0x000fec0000000200 */
[----:B----4-:R-:W2:Y:S06]  /*acb0*/  LDSM.16.M88.4 R168, [R206+0x10100] ;  /* 0x01010000cea8783b */ /* 0x010eac0000000200 */
[----:B------:R-:W0:Y:S06]  /*acc0*/  LDGDEPBAR ;  /* 0x00000000000079af */ /* 0x000e2c0000000000 */
[----:B------:R-:W4:Y:S06]  /*acd0*/  LDSM.16.M88.4 R172, [R202+0x9900] ;  /* 0x00990000caac783b */ /* 0x000f2c0000000200 */
[----:B------:R-:W-:Y:S06]  /*ace0*/  LDSM.16.M88.4 R184, [R205+0x10100] ;  /* 0x01010000cdb8783b */ /* 0x000fec0000000200 */
[----:B------:R-:W1:Y:S01]  /*acf0*/  LDSM.16.M88.4 R188, [R201] ;  /* 0x00000000c9bc783b */ /* 0x000e620000000200 */
[C---:B--2---:R-:W-:Y:S08]  /*ad00*/  HMMA.16816.F32 R4, R168.reuse, R192, R4 ;  /* 0x000000c0a804723c */ /* 0x044ff00000001804 */
[C---:B------:R-:W-:Y:S01]  /*ad10*/  HMMA.16816.F32 R8, R168.reuse, R194, R8 ;  /* 0x000000c2a808723c */ /* 0x040fe20000001808 */
[----:B------:R-:W2:Y:S07]  /*ad20*/  LDSM.16.M88.4 R192, [R201+0x800] ;  /* 0x00080000c9c0783b */ /* 0x000eae0000000200 */
[C---:B------:R-:W-:Y:S08]  /*ad30*/  HMMA.16816.F32 R12, R168.reuse, R176, R12 ;  /* 0x000000b0a80c723c */ /* 0x040ff0000000180c */
[C---:B------:R-:W-:Y:S01]  /*ad40*/  HMMA.16816.F32 R16, R168.reuse, R178, R16 ;  /* 0x000000b2a810723c */ /* 0x040fe20000001810 */
[----:B------:R-:W2:Y:S07]  /*ad50*/  LDSM.16.M88.4 R176, [R201+0x1000] ;  /* 0x00100000c9b0783b */ /* 0x000eae0000000200 */
[C---:B------:R-:W-:Y:S08]  /*ad60*/  HMMA.16816.F32 R20, R168.reuse, R180, R20 ;  /* 0x000000b4a814723c */ /* 0x040ff00000001814 */
[C---:B------:R-:W-:Y:S01]  /*ad70*/  HMMA.16816.F32 R24, R168.reuse, R182, R24 ;  /* 0x000000b6a818723c */ /* 0x040fe20000001818 */
[----:B------:R-:W2:Y:S07]  /*ad80*/  LDSM.16.M88.4 R180, [R201+0x1800] ;  /* 0x00180000c9b4783b */ /* 0x000eae0000000200 */
[C---:B----4-:R-:W-:Y:S08]  /*ad90*/  HMMA.16816.F32 R28, R168.reuse, R172, R28 ;  /* 0x000000aca81c723c */ /* 0x050ff0000000181c */
[----:B------:R-:W-:Y:S01]  /*ada0*/  HMMA.16816.F32 R32, R168, R174, R32 ;  /* 0x000000aea820723c */ /* 0x000fe20000001820 */
[----:B------:R-:W-:Y:S06]  /*adb0*/  LDSM.16.M88.4 R168, [R203+0x14100] ;  /* 0x01410000cba8783b */ /* 0x000fec0000000200 */
[----:B------:R-:W4:Y:S01]  /*adc0*/  LDSM.16.M88.4 R172, [R196+0xa100] ;  /* 0x00a10000c4ac783b */ /* 0x000f220000000200 */
        /* <DEDUP_REMOVED lines=9> */
[C---:B------:R-:W-:Y:S08]  /*ae60*/  HMMA.16816.F32 R28, R184.reuse, R180, R28 ;  /* 0x000000b4b81c723c */ /* 0x040ff0000000181c */
[----:B------:R-:W-:Y:S01]  /*ae70*/  HMMA.16816.F32 R32, R184, R182, R32 ;  /* 0x000000b6b820723c */ /* 0x000fe20000001820 */
[----:B------:R-:W-:Y:S06]  /*ae80*/  LDSM.16.M88.4 R180, [R204+0x14100] ;  /* 0x01410000ccb4783b */ /* 0x000fec0000000200 */
[----:B------:R-:W3:Y:S01]  /*ae90*/  LDSM.16.M88.4 R184, [R219] ;  /* 0x00000000dbb8783b */ /* 0x000ee20000000200 */
        /* <DEDUP_REMOVED lines=8> */
[----:B------:R-:W2:Y:S07]  /*af20*/  LDSM.16.M88.4 R192, [R216] ;  /* 0x00000000d8c0783b */ /* 0x000eae0000000200 */
[C---:B------:R-:W-:Y:S08]  /*af30*/  HMMA.16816.F32 R28, R168.reuse, R176, R28 ;  /* 0x000000b0a81c723c */ /* 0x040ff0000000181c */
[----:B------:R-:W-:Y:S01]  /*af40*/  HMMA.16816.F32 R32, R168, R178, R32 ;  /* 0x000000b2a820723c */ /* 0x000fe20000001820 */
[----:B------:R-:W-:Y:S06]  /*af50*/  LDSM.16.M88.4 R168, [R206+0x14100] ;  /* 0x01410000cea8783b */ /* 0x000fec0000000200 */
[----:B------:R-:W2:Y:S01]  /*af60*/  LDSM.16.M88.4 R176, [R202+0xa100] ;  /* 0x00a10000cab0783b */ /* 0x000ea20000000200 */
        /* <DEDUP_REMOVED lines=8> */
[----:B------:R-:W-:Y:S07]  /*aff0*/  LDSM.16.M88.4 R188, [R205+0x14100] ;  /* 0x01410000cdbc783b */ /* 0x000fee0000000200 */
[C---:B--2---:R-:W-:Y:S08]  /*b000*/  HMMA.16816.F32 R28, R180.reuse, R192, R28 ;  /* 0x000000c0b41c723c */ /* 0x044ff0000000181c */
[----:B------:R-:W-:Y:S01]  /*b010*/  HMMA.16816.F32 R32, R180, R194, R32 ;  /* 0x000000c2b420723c */ /* 0x000fe20000001820 */
[----:B------:R-:W1:Y:S06]  /*b020*/  LDSM.16.M88.4 R180, [R202+0xb900] ;  /* 0x00b90000cab4783b */ /* 0x000e6c0000000200 */
[----:B------:R-:W2:Y:S01]  /*b030*/  LDSM.16.M88.4 R192, [R201+0x2000] ;  /* 0x00200000c9c0783b */ /* 0x000ea20000000200 */
[C---:B------:R-:W-:Y:S08]  /*b040*/  HMMA.16816.F32 R4, R168.reuse, R176, R4 ;  /* 0x000000b0a804723c */ /* 0x040ff00000001804 */
[C---:B------:R-:W-:Y:S01]  /*b050*/  HMMA.16816.F32 R8, R168.reuse, R178, R8 ;  /* 0x000000b2a808723c */ /* 0x040fe20000001808 */
[----:B------:R-:W2:Y:S07]  /*b060*/  LDSM.16.M88.4 R176, [R201+0x2800] ;  /* 0x00280000c9b0783b */ /* 0x000eae0000000200 */
[C---:B---3--:R-:W-:Y:S08]  /*b070*/  HMMA.16816.F32 R12, R168.reuse, R184, R12 ;  /* 0x000000b8a80c723c */ /* 0x048ff0000000180c */
[C---:B------:R-:W-:Y:S01]  /*b080*/  HMMA.16816.F32 R16, R168.reuse, R186, R16 ;  /* 0x000000baa810723c */ /* 0x040fe20000001810 */
[----:B------:R-:W3:Y:S07]  /*b090*/  LDSM.16.M88.4 R184, [R201+0x3000] ;  /* 0x00300000c9b8783b */ /* 0x000eee0000000200 */
[C---:B----4-:R-:W-:Y:S08]  /*b0a0*/  HMMA.16816.F32 R20, R168.reuse, R172, R20 ;  /* 0x000000aca814723c */ /* 0x050ff00000001814 */
[C---:B------:R-:W-:Y:S01]  /*b0b0*/  HMMA.16816.F32 R24, R168.reuse, R174, R24 ;  /* 0x000000aea818723c */ /* 0x040fe20000001818 */
[----:B------:R-:W-:Y:S07]  /*b0c0*/  LDSM.16.M88.4 R172, [R203+0x18100] ;  /* 0x01810000cbac783b */ /* 0x000fee0000000200 */
[C---:B-1----:R-:W-:Y:S08]  /*b0d0*/  HMMA.16816.F32 R28, R168.reuse, R180, R28 ;  /* 0x000000b4a81c723c */ /* 0x042ff0000000181c */
[----:B------:R-:W-:Y:S01]  /*b0e0*/  HMMA.16816.F32 R32, R168, R182, R32 ;  /* 0x000000b6a820723c */ /* 0x000fe20000001820 */
[----:B------:R-:W1:Y:S06]  /*b0f0*/  LDSM.16.M88.4 R168, [R201+0x3800] ;  /* 0x00380000c9a8783b */ /* 0x000e6c0000000200 */
[----:B------:R-:W4:Y:S01]  /*b100*/  LDSM.16.M88.4 R180, [R196+0xc100] ;  /* 0x00c10000c4b4783b */ /* 0x000f220000000200 */
[C---:B--2---:R-:W-:Y:S08]  /*b110*/  HMMA.16816.F32 R4, R188.reuse, R192, R4 ;  /* 0x000000c0bc04723c */ /* 0x044ff00000001804 */
[C---:B------:R-:W-:Y:S01]  /*b120*/  HMMA.16816.F32 R8, R188.reuse, R194, R8 ;  /* 0x000000c2bc08723c */ /* 0x040fe20000001808 */
[----:B------:R-:W2:Y:S07]  /*b130*/  LDSM.16.M88.4 R192, [R196+0xc900] ;  /* 0x00c90000c4c0783b */ /* 0x000eae0000000200 */
[C---:B------:R-:W-:Y:S08]  /*b140*/  HMMA.16816.F32 R12, R188.reuse, R176, R12 ;  /* 0x000000b0bc0c723c */ /* 0x040ff0000000180c */
[C---:B------:R-:W-:Y:S01]  /*b150*/  HMMA.16816.F32 R16, R188.reuse, R178, R16 ;  /* 0x000000b2bc10723c */ /* 0x040fe20000001810 */
[----:B------:R-:W2:Y:S07]  /*b160*/  LDSM.16.M88.4 R176, [R196+0xd100] ;  /* 0x00d10000c4b0783b */ /* 0x000eae0000000200 */
[C---:B---3--:R-:W-:Y:S08]  /*b170*/  HMMA.16816.F32 R20, R188.reuse, R184, R20 ;  /* 0x000000b8bc14723c */ /* 0x048ff00000001814 */
[C---:B------:R-:W-:Y:S01]  /*b180*/  HMMA.16816.F32 R24, R188.reuse, R186, R24 ;  /* 0x000000babc18723c */ /* 0x040fe20000001818 */
[----:B------:R-:W3:Y:S07]  /*b190*/  LDSM.16.M88.4 R184, [R196+0xd900] ;  /* 0x00d90000c4b8783b */ /* 0x000eee0000000200 */
[C---:B-1----:R-:W-:Y:S08]  /*b1a0*/  HMMA.16816.F32 R28, R188.reuse, R168, R28 ;  /* 0x000000a8bc1c723c */ /* 0x042ff0000000181c */
[----:B------:R-:W-:Y:S01]  /*b1b0*/  HMMA.16816.F32 R32, R188, R170, R32 ;  /* 0x000000aabc20723c */ /* 0x000fe20000001820 */
[----:B------:R-:W-:Y:S06]  /*b1c0*/  LDSM.16.M88.4 R168, [R204+0x18100] ;  /* 0x01810000cca8783b */ /* 0x000fec0000000200 */
[----:B------:R-:W-:Y:S01]  /*b1d0*/  LDSM.16.M88.4 R188, [R214] ;  /* 0x00000000d6bc783b */ /* 0x000fe20000000200 */
[C---:B----4-:R-:W-:Y:S08]  /*b1e0*/  HMMA.16816.F32 R4, R172.reuse, R180, R4 ;  /* 0x000000b4ac04723c */ /* 0x050ff00000001804 */
[C---:B------:R-:W-:Y:S01]  /*b1f0*/  HMMA.16816.F32 R8, R172.reuse, R182, R8 ;  /* 0x000000b6ac08723c */ /* 0x040fe20000001808 */
[----:B------:R-:W1:Y:S07]  /*b200*/  LDSM.16.M88.4 R180, [R215] ;  /* 0x00000000d7b4783b */ /* 0x000e6e0000000200 */
[C---:B--2---:R-:W-:Y:S08]  /*b210*/  HMMA.16816.F32 R12, R172.reuse, R192, R12 ;  /* 0x000000c0ac0c723c */ /* 0x044ff0000000180c */
[C---:B------:R-:W-:Y:S01]  /*b220*/  HMMA.16816.F32 R16, R172.reuse, R194, R16 ;  /* 0x000000c2ac10723c */ /* 0x040fe20000001810 */
[----:B------:R-:W2:Y:S07]  /*b230*/  LDSM.16.M88.4 R192, [R213] ;  /* 0x00000000d5c0783b */ /* 0x000eae0000000200 */
[C---:B------:R-:W-:Y:S08]  /*b240*/  HMMA.16816.F32 R20, R172.reuse, R176, R20 ;  /* 0x000000b0ac14723c */ /* 0x040ff00000001814 */
[C---:B------:R-:W-:Y:S01]  /*b250*/  HMMA.16816.F32 R24, R172.reuse, R178, R24 ;  /* 0x000000b2ac18723c */ /* 0x040fe20000001818 */
[----:B------:R-:W-:Y:S07]  /*b260*/  LDSM.16.M88.4 R176, [R206+0x18100] ;  /* 0x01810000ceb0783b */ /* 0x000fee0000000200 */
[C---:B---3--:R-:W-:Y:S08]  /*b270*/  HMMA.16816.F32 R28, R172.reuse, R184, R28 ;  /* 0x000000b8ac1c723c */ /* 0x048ff0000000181c */
[----:B------:R-:W-:Y:S01]  /*b280*/  HMMA.16816.F32 R32, R172, R186, R32 ;  /* 0x000000baac20723c */ /* 0x000fe20000001820 */
[----:B------:R-:W3:Y:S06]  /*b290*/  LDSM.16.M88.4 R172, [R212] ;  /* 0x00000000d4ac783b */ /* 0x000eec0000000200 */
[----:B------:R-:W4:Y:S01]  /*b2a0*/  LDSM.16.M88.4 R184, [R202+0xc100] ;  /* 0x00c10000cab8783b */ /* 0x000f220000000200 */
[C---:B-1----:R-:W-:Y:S08]  /*b2b0*/  HMMA.16816.F32 R4, R168.reuse, R180, R4 ;  /* 0x000000b4a804723c */ /* 0x042ff00000001804 */
[C---:B------:R-:W-:Y:S01]  /*b2c0*/  HMMA.16816.F32 R8, R168.reuse, R182, R8 ;  /* 0x000000b6a808723c */ /* 0x040fe20000001808 */
[----:B------:R-:W1:Y:S07]  /*b2d0*/  LDSM.16.M88.4 R180, [R202+0xc900] ;  /* 0x00c90000cab4783b */ /* 0x000e6e0000000200 */
        /* <DEDUP_REMOVED lines=8> */
[----:B------:R-:W-:Y:S06]  /*b360*/  LDSM.16.M88.4 R168, [R205+0x18100] ;  /* 0x01810000cda8783b */ /* 0x000fec0000000200 */
[----:B------:R-:W3:Y:S01]  /*b370*/  LDSM.16.M88.4 R172, [R201+0x4000] ;  /* 0x00400000c9ac783b */ /* 0x000ee20000000200 */
[C---:B----4-:R-:W-:Y:S08]  /*b380*/  HMMA.16816.F32 R4, R176.reuse, R184, R4 ;  /* 0x000000b8b004723c */ /* 0x050ff00000001804 */
[C---:B------:R-:W-:Y:S01]  /*b390*/  HMMA.16816.F32 R8, R176.reuse, R186, R8 ;  /* 0x000000bab008723c */ /* 0x040fe20000001808 */
[----:B------:R-:W4:Y:S07]  /*b3a0*/  LDSM.16.M88.4 R184, [R201+0x4800] ;  /* 0x00480000c9b8783b */ /* 0x000f2e0000000200 */
[C---:B-1----:R-:W-:Y:S08]  /*b3b0*/  HMMA.16816.F32 R12, R176.reuse, R180, R12 ;  /* 0x000000b4b00c723c */ /* 0x042ff0000000180c */
[C---:B------:R-:W-:Y:S01]  /*b3c0*/  HMMA.16816.F32 R16, R176.reuse, R182, R16 ;  /* 0x000000b6b010723c */ /* 0x040fe20000001810 */
[----:B------:R-:W1:Y:S07]  /*b3d0*/  LDSM.16.M88.4 R180, [R201+0x5000] ;  /* 0x00500000c9b4783b */ /* 0x000e6e0000000200 */
[C---:B------:R-:W-:Y:S08]  /*b3e0*/  HMMA.16816.F32 R20, R176.reuse, R188, R20 ;  /* 0x000000bcb014723c */ /* 0x040ff00000001814 */
[C---:B------:R-:W-:Y:S01]  /*b3f0*/  HMMA.16816.F32 R24, R176.reuse, R190, R24 ;  /* 0x000000beb018723c */ /* 0x040fe20000001818 */
[----:B------:R-:W-:Y:S07]  /*b400*/  LDSM.16.M88.4 R188, [R203+0x1c100] ;  /* 0x01c10000cbbc783b */ /* 0x000fee0000000200 */
[C---:B--2---:R-:W-:Y:S08]  /*b410*/  HMMA.16816.F32 R28, R176.reuse, R192, R28 ;  /* 0x000000c0b01c723c */ /* 0x044ff0000000181c */
[----:B------:R-:W-:Y:S01]  /*b420*/  HMMA.16816.F32 R32, R176, R194, R32 ;  /* 0x000000c2b020723c */ /* 0x000fe20000001820 */
[----:B------:R-:W2:Y:S06]  /*b430*/  LDSM.16.M88.4 R176, [R201+0x5800] ;  /* 0x00580000c9b0783b */ /* 0x000eac0000000200 */
        /* <DEDUP_REMOVED lines=9> */
[----:B------:R-:W-:Y:S07]  /*b4d0*/  LDSM.16.M88.4 R180, [R211] ;  /* 0x00000000d3b4783b */ /* 0x000fee0000000200 */
[C---:B--2---:R-:W-:Y:S08]  /*b4e0*/  HMMA.16816.F32 R28, R168.reuse, R176, R28 ;  /* 0x000000b0a81c723c */ /* 0x044ff0000000181c */
[----:B------:R-:W-:Y:S01]  /*b4f0*/  HMMA.16816.F32 R32, R168, R178, R32 ;  /* 0x000000b2a820723c */ /* 0x000fe20000001820 */
[----:B------:R-:W1:Y:S06]  /*b500*/  LDSM.16.M88.4 R168, [R196+0xf900] ;  /* 0x00f90000c4a8783b */ /* 0x000e6c0000000200 */
[----:B------:R-:W2:Y:S01]  /*b510*/  LDSM.16.M88.4 R176, [R204+0x1c100] ;  /* 0x01c10000ccb0783b */ /* 0x000ea20000000200 */
[C---:B------:R-:W-:Y:S08]  /*b520*/  HMMA.16816.F32 R4, R188.reuse, R192, R4 ;  /* 0x000000c0bc04723c */ /* 0x040ff00000001804 */
[C---:B------:R-:W-:Y:S01]  /*b530*/  HMMA.16816.F32 R8, R188.reuse, R194, R8 ;  /* 0x000000c2bc08723c */ /* 0x040fe20000001808 */
[----:B------:R-:W-:Y:S07]  /*b540*/  LDSM.16.M88.4 R192, [R209] ;  /* 0x00000000d1c0783b */ /* 0x000fee0000000200 */
[C---:B---3--:R-:W-:Y:S08]  /*b550*/  HMMA.16816.F32 R12, R188.reuse, R172, R12 ;  /* 0x000000acbc0c723c */ /* 0x048ff0000000180c */
[C---:B------:R-:W-:Y:S01]  /*b560*/  HMMA.16816.F32 R16, R188.reuse, R174, R16 ;  /* 0x000000aebc10723c */ /* 0x040fe20000001810 */
[----:B------:R-:W3:Y:S07]  /*b570*/  LDSM.16.M88.4 R172, [R210] ;  /* 0x00000000d2ac783b */ /* 0x000eee0000000200 */
[C---:B----4-:R-:W-:Y:S08]  /*b580*/  HMMA.16816.F32 R20, R188.reuse, R184, R20 ;  /* 0x000000b8bc14723c */ /* 0x050ff00000001814 */
[C---:B------:R-:W-:Y:S01]  /*b590*/  HMMA.16816.F32 R24, R188.reuse, R186, R24 ;  /* 0x000000babc18723c */ /* 0x040fe20000001818 */
[----:B------:R-:W4:Y:S07]  /*b5a0*/  LDSM.16.M88.4 R184, [R208] ;  /* 0x00000000d0b8783b */ /* 0x000f2e0000000200 */
[C---:B-1----:R-:W-:Y:S08]  /*b5b0*/  HMMA.16816.F32 R28, R188.reuse, R168, R28 ;  /* 0x000000a8bc1c723c */ /* 0x042ff0000000181c */
[----:B------:R-:W-:Y:S01]  /*b5c0*/  HMMA.16816.F32 R32, R188, R170, R32 ;  /* 0x000000aabc20723c */ /* 0x000fe20000001820 */
[----:B------:R-:W-:Y:S06]  /*b5d0*/  LDSM.16.M88.4 R168, [R206+0x1c100] ;  /* 0x01c10000cea8783b */ /* 0x000fec0000000200 */
[----:B------:R-:W-:Y:S01]  /*b5e0*/  LDSM.16.M88.4 R188, [R202+0xf100] ;  /* 0x00f10000cabc783b */ /* 0x000fe20000000200 */
        /* <DEDUP_REMOVED lines=20> */
[C---:B------:R-:W-:Y:S08]  /*b730*/  HMMA.16816.F32 R24, R168.reuse, R190, R24 ;  /* 0x000000bea818723c */ /* 0x040ff00000001818 */
[C---:B---3--:R-:W-:Y:S08]  /*b740*/  HMMA.16816.F32 R28, R168.reuse, R192, R28 ;  /* 0x000000c0a81c723c */ /* 0x048ff0000000181c */
[----:B------:R-:W-:Y:S01]  /*b750*/  HMMA.16816.F32 R32, R168, R194, R32 ;  /* 0x000000c2a820723c */ /* 0x000fe20000001820 */
[----:B------:R-:W3:Y:S01]  /*b760*/  LDSM.16.M88.4 R168, [R201+0x7800] ;  /* 0x00780000c9a8783b */ /* 0x000ee20000000200 */
[----:B------:R-:W-:Y:S05]  /*b770*/  DEPBAR.LE SB0, 0x0 ;  /* 0x000080000000791a */ /* 0x000fea0000000000 */
[----:B------:R-:W-:Y:S01]  /*b780*/  BAR.SYNC.DEFER_BLOCKING 0x0 ;  /* 0x0000000000007b1d */ /* 0x000fe20000010000 */
[C---:B----4-:R-:W-:Y:S08]  /*b790*/  HMMA.16816.F32 R4, R176.reuse, R184, R4 ;  /* 0x000000b8b004723c */ /* 0x050ff00000001804 */
[C---:B------:R-:W-:Y:S08]  /*b7a0*/  HMMA.16816.F32 R8, R176.reuse, R186, R8 ;  /* 0x000000bab008723c */ /* 0x040ff00000001808 */
[C---:B-1----:R-:W-:Y:S08]  /*b7b0*/  HMMA.16816.F32 R12, R176.reuse, R180, R12 ;  /* 0x000000b4b00c723c */ /* 0x042ff0000000180c */
[C---:B------:R-:W-:Y:S04]  /*b7c0*/  HMMA.16816.F32 R16, R176.reuse, R182, R16 ;  /* 0x000000b6b010723c */ /* 0x040fe80000001810 */
[----:B------:R-:W-:Y:S02]  /*b7d0*/  FMNMX.FTZ R0, R4, R157, !PT ;  /* 0x0000009d04007209 */ /* 0x000fe40007810000 */
[----:B------:R-:W-:Y:S02]  /*b7e0*/  FMNMX.FTZ R2, R6, R158, !PT ;  /* 0x0000009e06027209 */ /* 0x000fe40007810000 */
[C---:B--2---:R-:W-:Y:S04]  /*b7f0*/  HMMA.16816.F32 R20, R176.reuse, R172, R20 ;  /* 0x000000acb014723c */ /* 0x044fe80000001814 */
        /* <DEDUP_REMOVED lines=10> */
[----:B------:R-:W-:Y:S01]  /*b8a0*/  FMNMX.FTZ R2, R14, R2, !PT ;  /* 0x000000020e027209 */ /* 0x000fe20007810000 */
[----:B------:R-:W-:Y:S01]  /*b8b0*/  @P6 IMAD.WIDE.U32 R170, R223, c[0x0][0x1e0], RZ ;  /* 0x00007800dfaa6a25 */ /* 0x000fe200078e00ff */
        /* <DEDUP_REMOVED lines=21> */
[----:B------:R-:W-:Y:S01]  /*ba10*/  @P6 SHF.R.S32.HI R168, RZ, 0x1f, R223 ;  /* 0x0000001fffa86819 */ /* 0x000fe200000114df */
[----:B------:R-:W1:Y:S01]  /*ba20*/  SHFL.BFLY PT, R3, R156, 0x2, 0x1f ;  /* 0x0c401f009c037f89 */ /* 0x000e6200000e0000 */
[----:B------:R-:W-:Y:S03]  /*ba30*/  FMNMX.FTZ R0, R35, R0, !PT ;  /* 0x0000000023007209 */ /* 0x000fe60007810000 */
[----:B------:R-:W-:Y:S02]  /*ba40*/  @P6 IMAD R168, R168, c[0x0][0x1e0], RZ ;  /* 0x00007800a8a86a24 */ /* 0x000fe400078e02ff */
[----:B------:R-:W2:Y:S02]  /*ba50*/  SHFL.BFLY PT, R2, R0, 0x2, 0x1f ;  /* 0x0c401f0000027f89 */ /* 0x000ea400000e0000 */
[----:B------:R-:W-:Y:S01]  /*ba60*/  @P6 IMAD R168, R223, c[0x0][0x1e4], R168 ;  /* 0x00007900dfa86a24 */ /* 0x000fe200078e02a8 */
[----:B-1----:R-:W-:Y:S05]  /*ba70*/  FMNMX.FTZ R156, R156, R3, !PT ;  /* 0x000000039c9c7209 */ /* 0x002fea0007810000 */
[----:B------:R-:W1:Y:S01]  /*ba80*/  SHFL.BFLY PT, R159, R156, 0x1, 0x1f ;  /* 0x0c201f009c9f7f89 */ /* 0x000e6200000e0000 */
[----:B--2---:R-:W-:Y:S05]  /*ba90*/  FMNMX.FTZ R0, R0, R2, !PT ;  /* 0x0000000200007209 */ /* 0x004fea0007810000 */
[----:B------:R-:W2:Y:S01]  /*baa0*/  SHFL.BFLY PT, R3, R0, 0x1, 0x1f ;  /* 0x0c201f0000037f89 */ /* 0x000ea200000e0000 */
[----:B-1----:R-:W-:Y:S02]  /*bab0*/  FMNMX.FTZ R156, R156, R159, !PT ;  /* 0x0000009f9c9c7209 */ /* 0x002fe40007810000 */
[----:B------:R-:W-:Y:S03]  /*bac0*/  @P6 SHF.L.U32 R159, R170, 0x6, RZ ;  /* 0x00000006aa9f6819 */ /* 0x000fe600000006ff */
[----:B------:R-:W-:Y:S01]  /*bad0*/  FADD.FTZ R2, -R156, R157 ;  /* 0x0000009d9c027221 */ /* 0x000fe20000010100 */
[----:B--2---:R-:W-:Y:S01]  /*bae0*/  FMNMX.FTZ R3, R0, R3, !PT ;  /* 0x0000000300037209 */ /* 0x004fe20007810000 */
[----:B------:R-:W-:Y:S01]  /*baf0*/  FMUL.FTZ R181, R156, c[0x0][0x2d0] ;  /* 0x0000b4009cb57a20 */ /* 0x000fe20000410000 */
[----:B------:R-:W-:Y:S01]  /*bb00*/  @P6 IADD3 R157, R171, R168, RZ ;  /* 0x000000a8ab9d6210 */ /* 0x000fe20007ffe0ff */
[----:B------:R-:W-:Y:S01]  /*bb10*/  FMUL.FTZ R0, R2, c[0x0][0x2d0] ;  /* 0x0000b40002007a20 */ /* 0x000fe20000410000 */
[----:B-----5:R-:W-:Y:S01]  /*bb20*/  @P6 IADD3 R168, P5, R159, R250, RZ ;  /* 0x000000fa9fa86210 */ /* 0x020fe20007fbe0ff */
[----:B------:R-:W-:Y:S01]  /*bb30*/  FFMA.FTZ R4, R4, c[0x0][0x2d0], -R181 ;  /* 0x0000b40004047a23 */ /* 0x000fe200000108b5 */
[----:B------:R-:W-:Y:S01]  /*bb40*/  @P6 SHF.L.U64.HI R157, R170, 0x6, R157 ;  /* 0x00000006aa9d6819 */ /* 0x000fe2000001029d */
[----:B------:R1:W2:Y:S01]  /*bb50*/  MUFU.EX2 R2, R0 ;  /* 0x0000000000027308 */ /* 0x0002a20000000800 */
[----:B------:R-:W-:Y:S01]  /*bb60*/  @P6 LEA R178, P0, R168, c[0x0][0x1c8], 0x1 ;  /* 0x00007200a8b26a11 */ /* 0x000fe200078008ff */
[--C-:B------:R-:W-:Y:S02]  /*bb70*/  FFMA.FTZ R8, R8, c[0x0][0x2d0], -R181.reuse ;  /* 0x0000b40008087a23 */ /* 0x100fe400000108b5 */
[--C-:B------:R-:W-:Y:S02]  /*bb80*/  FFMA.FTZ R9, R9, c[0x0][0x2d0], -R181.reuse ;  /* 0x0000b40009097a23 */ /* 0x100fe400000108b5 */
        /* <DEDUP_REMOVED lines=8> */
[----:B------:R-:W-:Y:S01]  /*bc10*/  MUFU.EX2 R194, R8 ;  /* 0x0000000800c27308 */ /* 0x000fe20000000800 */
[--C-:B------:R-:W-:Y:S02]  /*bc20*/  FFMA.FTZ R25, R25, c[0x0][0x2d0], -R181.reuse ;  /* 0x0000b40019197a23 */ /* 0x100fe400000108b5 */
[----:B------:R-:W-:Y:S02]  /*bc30*/  FFMA.FTZ R28, R28, c[0x0][0x2d0], -R181 ;  /* 0x0000b4001c1c7a23 */ /* 0x000fe400000108b5 */
[----:B-1----:R-:W-:Y:S01]  /*bc40*/  FADD.FTZ R0, -R3, R158 ;  /* 0x0000009e03007221 */ /* 0x002fe20000010100 */
[----:B------:R-:W-:Y:S01]  /*bc50*/  @P6 IADD3.X R158, R157, R249, RZ, P5, !PT ;  /* 0x000000f99d9e6210 */ /* 0x000fe20002ffe4ff */
[----:B--2---:R-:W-:Y:S02]  /*bc60*/  FMUL.FTZ R132, R2, R132 ;  /* 0x0000008402847220 */ /* 0x004fe40000410000 */
[----:B------:R-:W-:Y:S01]  /*bc70*/  FMUL.FTZ R0, R0, c[0x0][0x2d0] ;  /* 0x0000b40000007a20 */ /* 0x000fe20000410000 */
[----:B------:R-:W-:Y:S01]  /*bc80*/  @P6 LEA.HI.X R179, R168, c[0x0][0x1cc], R158, 0x1, P0 ;  /* 0x00007300a8b36a11 */ /* 0x000fe200000f0c9e */
[----:B------:R-:W-:Y:S01]  /*bc90*/  MUFU.EX2 R193, R9 ;  /* 0x0000000900c17308 */ /* 0x000fe20000000800 */
[C---:B------:R-:W-:Y:S01]  /*bca0*/  @P6 IADD3 R168, P0, R159.reuse, R232, RZ ;  /* 0x000000e89fa86210 */ /* 0x040fe20007f1e0ff */
[C---:B------:R-:W-:Y:S01]  /*bcb0*/  FMUL.FTZ R133, R2.reuse, R133 ;  /* 0x0000008502857220 */ /* 0x040fe20000410000 */
[----:B------:R-:W-:Y:S01]  /*bcc0*/  @P6 IADD3 R158, P5, R159, R230, RZ ;  /* 0x000000e69f9e6210 */ /* 0x000fe20007fbe0ff */
[----:B------:R1:W-:Y:S01]  /*bcd0*/  @P6 LDGSTS.E.BYPASS.LTC128B.128 [R225+0x8100], [R178.64], !P4 ;  /* 0x08100000b2e16fae */ /* 0x0003e2000e101d4c */
[C---:B------:R-:W-:Y:S01]  /*bce0*/  @P6 IADD3.X R169, R157.reuse, R231, RZ, P0, !PT ;  /* 0x000000e79da96210 */ /* 0x040fe200007fe4ff */
[----:B------:R-:W-:Y:S01]  /*bcf0*/  FMUL.FTZ R136, R2, R136 ;  /* 0x0000008802887220 */ /* 0x000fe20000410000 */
[----:B------:R-:W-:Y:S01]  /*bd00*/  @P6 LEA R176, P0, R168, c[0x0][0x1c8], 0x1 ;  /* 0x00007200a8b06a11 */ /* 0x000fe200078008ff */
[----:B------:R-:W-:Y:S01]  /*bd10*/  FMUL.FTZ R137, R2, R137 ;  /* 0x0000008902897220 */ /* 0x000fe20000410000 */
[----:B------:R-:W-:Y:S01]  /*bd20*/  @P6 IADD3.X R170, R157, R229, RZ, P5, !PT ;  /* 0x000000e59daa6210 */ /* 0x000fe20002ffe4ff */
[----:B------:R-:W2:Y:S01]  /*bd30*/  MUFU.EX2 R0, R0 ;  /* 0x0000000000007308 */ /* 0x000ea20000000800 */
[----:B------:R-:W-:Y:S01]  /*bd40*/  @P6 LEA R174, P5, R158, c[0x0][0x1c8], 0x1 ;  /* 0x000072009eae6a11 */ /* 0x000fe200078a08ff */
[----:B------:R-:W-:Y:S01]  /*bd50*/  FMUL.FTZ R140, R2, R140 ;  /* 0x0000008c028c7220 */ /* 0x000fe20000410000 */
[----:B------:R-:W-:Y:S01]  /*bd60*/  @P6 LEA.HI.X R177, R168, c[0x0][0x1cc], R169, 0x1, P0 ;  /* 0x00007300a8b16a11 */ /* 0x000fe200000f0ca9 */
[----:B------:R-:W-:Y:S01]  /*bd70*/  FMUL.FTZ R141, R2, R141 ;  /* 0x0000008d028d7220 */ /* 0x000fe20000410000 */
[----:B------:R-:W-:Y:S01]  /*bd80*/  @P6 LEA.HI.X R175, R158, c[0x0][0x1cc], R170, 0x1, P5 ;  /* 0x000073009eaf6a11 */ /* 0x000fe200028f0caa */
[C---:B------:R-:W-:Y:S01]  /*bd90*/  FMUL.FTZ R144, R2.reuse, R144 ;  /* 0x0000009002907220 */ /* 0x040fe20000410000 */
[----:B------:R-:W-:Y:S01]  /*bda0*/  @P6 IADD3 R168, P0, R159, R228, RZ ;  /* 0x000000e49fa86210 */ /* 0x000fe20007f1e0ff */
[----:B------:R1:W-:Y:S01]  /*bdb0*/  @P6 LDGSTS.E.BYPASS.LTC128B.128 [R225+0xa100], [R176.64], !P3 ;  /* 0x0a100000b0e16fae */ /* 0x0003e2000d901d4c */
[----:B---3--:R-:W-:Y:S01]  /*bdc0*/  @P6 IADD3 R4, P5, R243, R159, RZ ;  /* 0x0000009ff3046210 */ /* 0x008fe20007fbe0ff */
[--C-:B------:R-:W-:Y:S01]  /*bdd0*/  FFMA.FTZ R159, R5, c[0x0][0x2d0], -R181.reuse ;  /* 0x0000b400059f7a23 */ /* 0x100fe200000108b5 */
[----:B------:R-:W-:Y:S01]  /*bde0*/  MOV R243, c[0x0][0x1e0] ;  /* 0x0000780000f37a02 */ /* 0x000fe20000000f00 */
[----:B------:R-:W-:Y:S01]  /*bdf0*/  FMUL.FTZ R145, R2, R145 ;  /* 0x0000009102917220 */ /* 0x000fe20000410000 */
[----:B------:R-:W-:Y:S01]  /*be00*/  @P6 IADD3.X R158, R157, R227, RZ, P0, !PT ;  /* 0x000000e39d9e6210 */ /* 0x000fe200007fe4ff */
[----:B------:R3:W4:Y:S01]  /*be10*/  MUFU.EX2 R195, R159 ;  /* 0x0000009f00c37308 */ /* 0x0007220000000800 */
[----:B------:R-:W-:Y:S01]  /*be20*/  SHF.L.U64.HI R243, R243, R247, c[0x0][0x1e4] ;  /* 0x00007900f3f37619 */ /* 0x000fe200000102f7 */
[----:B------:R5:W-:Y:S01]  /*be30*/  @P6 LDGSTS.E.BYPASS.LTC128B.128 [R225+0xc100], [R174.64], !P2 ;  /* 0x0c100000aee16fae */ /* 0x000be2000d101d4c */
[----:B------:R-:W-:Y:S01]  /*be40*/  @P6 LEA R170, P0, R168, c[0x0][0x1c8], 0x1 ;  /* 0x00007200a8aa6a11 */ /* 0x000fe200078008ff */
[----:B------:R-:W-:Y:S01]  /*be50*/  FFMA.FTZ R29, R29, c[0x0][0x2d0], -R181 ;  /* 0x0000b4001d1d7a23 */ /* 0x000fe200000108b5 */
[----:B------:R-:W-:Y:S01]  /*be60*/  @P6 IADD3.X R157, R243, R157, RZ, P5, !PT ;  /* 0x0000009df39d6210 */ /* 0x000fe20002ffe4ff */
[----:B------:R-:W-:Y:S01]  /*be70*/  FMUL.FTZ R148, R2, R148 ;  /* 0x0000009402947220 */ /* 0x000fe20000410000 */
[----:B------:R-:W-:Y:S01]  /*be80*/  @P6 IADD3 R5, P5, R4, R250, RZ ;  /* 0x000000fa04056210 */ /* 0x000fe20007fbe0ff */
[----:B------:R-:W-:Y:S01]  /*be90*/  FMUL.FTZ R149, R2, R149 ;  /* 0x0000009502957220 */ /* 0x000fe20000410000 */
[----:B------:R-:W-:Y:S01]  /*bea0*/  @P6 LEA.HI.X R171, R168, c[0x0][0x1cc], R158, 0x1, P0 ;  /* 0x00007300a8ab6a11 */ /* 0x000fe200000f0c9e */
[C---:B--2---:R-:W-:Y:S01]  /*beb0*/  FMUL.FTZ R134, R0.reuse, R134 ;  /* 0x0000008600867220 */ /* 0x044fe20000410000 */
[----:B------:R-:W-:Y:S01]  /*bec0*/  @P6 LEA R168, P0, R5, c[0x0][0x1c8], 0x1 ;  /* 0x0000720005a86a11 */ /* 0x000fe200078008ff */
[C---:B------:R-:W-:Y:S01]  /*bed0*/  FMUL.FTZ R135, R0.reuse, R135 ;  /* 0x0000008700877220 */ /* 0x040fe20000410000 */
[----:B------:R-:W-:Y:S01]  /*bee0*/  @P6 IADD3.X R158, R157, R249, RZ, P5, !PT ;  /* 0x000000f99d9e6210 */ /* 0x000fe20002ffe4ff */
[----:B------:R2:W-:Y:S01]  /*bef0*/  @P6 LDGSTS.E.BYPASS.LTC128B.128 [R225+0xe100], [R170.64], !P1 ;  /* 0x0e100000aae16fae */ /* 0x0005e2000c901d4c */
[C---:B------:R-:W-:Y:S01]  /*bf00*/  FMUL.FTZ R138, R0.reuse, R138 ;  /* 0x0000008a008a7220 */ /* 0x040fe20000410000 */
[----:B------:R-:W-:Y:S01]  /*bf10*/  MUFU.EX2 R192, R12 ;  /* 0x0000000c00c07308 */ /* 0x000fe20000000800 */
[----:B------:R-:W-:Y:S01]  /*bf20*/  @P6 LEA.HI.X R169, R5, c[0x0][0x1cc], R158, 0x1, P0 ;  /* 0x0000730005a96a11 */ /* 0x000fe200000f0c9e */
[C---:B------:R-:W-:Y:S02]  /*bf30*/  FMUL.FTZ R139, R0.reuse, R139 ;  /* 0x0000008b008b7220 */ /* 0x040fe40000410000 */
[C---:B------:R-:W-:Y:S02]  /*bf40*/  FMUL.FTZ R142, R0.reuse, R142 ;  /* 0x0000008e008e7220 */ /* 0x040fe40000410000 */
[----:B------:R2:W-:Y:S01]  /*bf50*/  @P6 LDGSTS.E.BYPASS.LTC128B.128 [R225+0x9100], [R168.64], !P4 ;  /* 0x09100000a8e16fae */ /* 0x0005e2000e101d4c */
[----:B------:R-:W-:Y:S01]  /*bf60*/  FMUL.FTZ R143, R0, R143 ;  /* 0x0000008f008f7220 */ /* 0x000fe20000410000 */
[----:B---3--:R-:W-:Y:S01]  /*bf70*/  @P6 IADD3 R159, P5, R4, R232, RZ ;  /* 0x000000e8049f6210 */ /* 0x008fe20007fbe0ff */
[C---:B------:R-:W-:Y:S01]  /*bf80*/  FMUL.FTZ R146, R0.reuse, R146 ;  /* 0x0000009200927220 */ /* 0x040fe20000410000 */
[----:B------:R-:W-:Y:S01]  /*bf90*/  MUFU.EX2 R191, R13 ;  /* 0x0000000d00bf7308 */ /* 0x000fe20000000800 */
[C---:B------:R-:W-:Y:S01]  /*bfa0*/  FMUL.FTZ R147, R0.reuse, R147 ;  /* 0x0000009300937220 */ /* 0x040fe20000410000 */
[----:B------:R-:W-:Y:S01]  /*bfb0*/  @P6 LEA R158, P0, R159, c[0x0][0x1c8], 0x1 ;  /* 0x000072009f9e6a11 */ /* 0x000fe200078008ff */
[C---:B------:R-:W-:Y:S01]  /*bfc0*/  FMUL.FTZ R150, R0.reuse, R150 ;  /* 0x0000009600967220 */ /* 0x040fe20000410000 */
[----:B------:R-:W-:Y:S01]  /*bfd0*/  @P6 IADD3.X R5, R157, R231, RZ, P5, !PT ;  /* 0x000000e79d056210 */ /* 0x000fe20002ffe4ff */
[----:B------:R-:W-:Y:S01]  /*bfe0*/  FMUL.FTZ R151, R0, R151 ;  /* 0x0000009700977220 */ /* 0x000fe20000410000 */
[----:B------:R-:W-:Y:S01]  /*bff0*/  @P6 IADD3 R172, P5, R4, R230, RZ ;  /* 0x000000e604ac6210 */ /* 0x000fe20007fbe0ff */
[C---:B------:R-:W-:Y:S01]  /*c000*/  FMUL.FTZ R152, R2.reuse, R152 ;  /* 0x0000009802987220 */ /* 0x040fe20000410000 */
[----:B------:R-:W-:Y:S01]  /*c010*/  @P6 LEA.HI.X R159, R159, c[0x0][0x1cc], R5, 0x1, P0 ;  /* 0x000073009f9f6a11 */ /* 0x000fe200000f0c05 */
[----:B------:R-:W-:Y:S01]  /*c020*/  FMUL.FTZ R153, R2, R153 ;  /* 0x0000009902997220 */ /* 0x000fe20000410000 */
[C---:B------:R-:W-:Y:S01]  /*c030*/  @P6 IADD3.X R180, R157.reuse, R229, RZ, P5, !PT ;  /* 0x000000e59db46210 */ /* 0x040fe20002ffe4ff */
[----:B------:R-:W-:Y:S01]  /*c040*/  MUFU.EX2 R190, R16 ;  /* 0x0000001000be7308 */ /* 0x000fe20000000800 */
[----:B------:R-:W-:Y:S01]  /*c050*/  @P6 LEA R8, P5, R172, c[0x0][0x1c8], 0x1 ;  /* 0x00007200ac086a11 */ /* 0x000fe200078a08ff */
[----:B------:R3:W-:Y:S01]  /*c060*/  @P6 LDGSTS.E.BYPASS.LTC128B.128 [R225+0xb100], [R158.64], !P3 ;  /* 0x0b1000009ee16fae */ /* 0x0007e2000d901d4c */
[----:B------:R-:W-:Y:S01]  /*c070*/  @P6 IADD3 R5, P0, R4, R228, RZ ;  /* 0x000000e404056210 */ /* 0x000fe20007f1e0ff */
[----:B------:R-:W-:Y:S01]  /*c080*/  FMUL.FTZ R154, R0, R154 ;  /* 0x0000009a009a7220 */ /* 0x000fe20000410000 */
[----:B------:R-:W-:Y:S01]  /*c090*/  @P6 LEA.HI.X R9, R172, c[0x0][0x1cc], R180, 0x1, P5 ;  /* 0x00007300ac096a11 */ /* 0x000fe200028f0cb4 */
[----:B------:R-:W-:Y:S01]  /*c0a0*/  FMUL.FTZ R155, R0, R155 ;  /* 0x0000009b009b7220 */ /* 0x000fe20000410000 */
[----:B------:R-:W-:Y:S01]  /*c0b0*/  @P6 IADD3.X R173, R157, R227, RZ, P0, !PT ;  /* 0x000000e39dad6210 */ /* 0x000fe200007fe4ff */
[----:B------:R-:W-:Y:S01]  /*c0c0*/  FMUL.FTZ R157, R3, c[0x0][0x2d0] ;  /* 0x0000b400039d7a20 */ /* 0x000fe20000410000 */
[C---:B------:R-:W-:Y:S01]  /*c0d0*/  @P6 LEA R4, P0, R5.reuse, c[0x0][0x1c8], 0x1 ;  /* 0x0000720005046a11 */ /* 0x040fe200078008ff */
[----:B------:R4:W-:Y:S01]  /*c0e0*/  @P6 LDGSTS.E.BYPASS.LTC128B.128 [R225+0xd100], [R8.64], !P2 ;  /* 0x0d10000008e16fae */ /* 0x0009e2000d101d4c */
[----:B------:R-:W-:Y:S01]  /*c0f0*/  MUFU.EX2 R189, R17 ;  /* 0x0000001100bd7308 */ /* 0x000fe20000000800 */
[----:B------:R-:W-:Y:S01]  /*c100*/  FFMA.FTZ R10, R10, c[0x0][0x2d0], -R157 ;  /* 0x0000b4000a0a7a23 */ /* 0x000fe2000001089d */
[----:B------:R-:W-:Y:S01]  /*c110*/  @P6 LEA.HI.X R5, R5, c[0x0][0x1cc], R173, 0x1, P0 ;  /* 0x0000730005056a11 */ /* 0x000fe200000f0cad */
[--C-:B------:R-:W-:Y:S01]  /*c120*/  FFMA.FTZ R11, R11, c[0x0][0x2d0], -R157.reuse ;  /* 0x0000b4000b0b7a23 */ /* 0x100fe2000001089d */
[----:B------:R-:W-:Y:S01]  /*c130*/  ISETP.GT.AND P0, PT, R224, R240, PT ;  /* 0x000000f0e000720c */ /* 0x000fe20003f04270 */
[--C-:B------:R-:W-:Y:S01]  /*c140*/  FFMA.FTZ R6, R6, c[0x0][0x2d0], -R157.reuse ;  /* 0x0000b40006067a23 */ /* 0x100fe2000001089d */
[----:B------:R-:W-:Y:S01]  /*c150*/  MOV R224, R223 ;  /* 0x000000df00e07202 */ /* 0x000fe20000000f00 */
[----:B------:R4:W-:Y:S01]  /*c160*/  @P6 LDGSTS.E.BYPASS.LTC128B.128 [R225+0xf100], [R4.64], !P1 ;  /* 0x0f10000004e16fae */ /* 0x0009e2000c901d4c */
[--C-:B------:R-:W-:Y:S02]  /*c170*/  FFMA.FTZ R7, R7, c[0x0][0x2d0], -R157.reuse ;  /* 0x0000b40007077a23 */ /* 0x100fe4000001089d */
[----:B------:R4:W-:Y:S01]  /*c180*/  MUFU.EX2 R185, R6 ;  /* 0x0000000600b97308 */ /* 0x0009e20000000800 */
[--C-:B------:R-:W-:Y:S02]  /*c190*/  FFMA.FTZ R14, R14, c[0x0][0x2d0], -R157.reuse ;  /* 0x0000b4000e0e7a23 */ /* 0x100fe4000001089d */
[----:B--2---:R-:W2:Y:S01]  /*c1a0*/  LDSM.16.MT88.4 R168, [R197+0x100] ;  /* 0x00010000c5a8783b */ /* 0x004ea20000004200 */
[--C-:B------:R-:W-:Y:S02]  /*c1b0*/  FFMA.FTZ R15, R15, c[0x0][0x2d0], -R157.reuse ;  /* 0x0000b4000f0f7a23 */ /* 0x100fe4000001089d */
[--C-:B------:R-:W-:Y:S02]  /*c1c0*/  FFMA.FTZ R18, R18, c[0x0][0x2d0], -R157.reuse ;  /* 0x0000b40012127a23 */ /* 0x100fe4000001089d */
[--C-:B---3--:R-:W-:Y:S01]  /*c1d0*/  FFMA.FTZ R158, R19, c[0x0][0x2d0], -R157.reuse ;  /* 0x0000b400139e7a23 */ /* 0x108fe2000001089d */
[----:B-----5:R-:W3:Y:S01]  /*c1e0*/  LDSM.16.MT88.4 R172, [R198+0x100] ;  /* 0x00010000c6ac783b */ /* 0x020ee20000004200 */
[----:B------:R-:W5:Y:S01]  /*c1f0*/  MUFU.EX2 R184, R7 ;  /* 0x0000000700b87308 */ /* 0x000f620000000800 */
[--C-:B------:R-:W-:Y:S02]  /*c200*/  FFMA.FTZ R22, R22, c[0x0][0x2d0], -R157.reuse ;  /* 0x0000b40016167a23 */ /* 0x100fe4000001089d */
[--C-:B------:R-:W-:Y:S02]  /*c210*/  FFMA.FTZ R23, R23, c[0x0][0x2d0], -R157.reuse ;  /* 0x0000b40017177a23 */ /* 0x100fe4000001089d */
[----:B-1----:R-:W1:Y:S01]  /*c220*/  LDSM.16.MT88.4 R176, [R200+0x100] ;  /* 0x00010000c8b0783b */ /* 0x002e620000004200 */
[C---:B----4-:R-:W-:Y:S02]  /*c230*/  FMUL.FTZ R8, R2.reuse, R164 ;  /* 0x000000a402087220 */ /* 0x050fe40000410000 */
[----:B------:R-:W-:Y:S02]  /*c240*/  FMUL.FTZ R9, R2, R165 ;  /* 0x000000a502097220 */ /* 0x000fe40000410000 */
[----:B------:R4:W-:Y:S01]  /*c250*/  MUFU.EX2 R183, R10 ;  /* 0x0000000a00b77308 */ /* 0x0009e20000000800 */
[----:B------:R-:W0:Y:S01]  /*c260*/  LDGDEPBAR ;  /* 0x00000000000079af */ /* 0x000e220000000000 */
[--C-:B------:R-:W-:Y:S02]  /*c270*/  FFMA.FTZ R26, R26, c[0x0][0x2d0], -R157.reuse ;  /* 0x0000b4001a1a7a23 */ /* 0x100fe4000001089d */
[C---:B------:R-:W-:Y:S01]  /*c280*/  FMUL.FTZ R4, R2.reuse, R160 ;  /* 0x000000a002047220 */ /* 0x040fe20000410000 */
[----:B------:R-:W-:Y:S01]  /*c290*/  F2FP.PACK_AB R160, R195, R226 ;  /* 0x000000e2c3a0723e */ /* 0x000fe200000000ff */
[----:B------:R-:W-:Y:S02]  /*c2a0*/  FMUL.FTZ R5, R2, R161 ;  /* 0x000000a102057220 */ /* 0x000fe40000410000 */
[----:B------:R-:W-:Y:S01]  /*c2b0*/  FMUL.FTZ R6, R0, R162 ;  /* 0x000000a200067220 */ /* 0x000fe20000410000 */
[----:B------:R-:W-:Y:S01]  /*c2c0*/  F2FP.PACK_AB R162, R193, R194 ;  /* 0x000000c2c1a2723e */ /* 0x000fe200000000ff */
[----:B------:R-:W2:Y:S01]  /*c2d0*/  MUFU.EX2 R182, R11 ;  /* 0x0000000b00b67308 */ /* 0x000ea20000000800 */
[--C-:B------:R-:W-:Y:S02]  /*c2e0*/  FFMA.FTZ R27, R27, c[0x0][0x2d0], -R157.reuse ;  /* 0x0000b4001b1b7a23 */ /* 0x100fe4000001089d */
[--C-:B------:R-:W-:Y:S01]  /*c2f0*/  FFMA.FTZ R30, R30, c[0x0][0x2d0], -R157.reuse ;  /* 0x0000b4001e1e7a23 */ /* 0x100fe2000001089d */
[----:B-----5:R-:W-:Y:S01]  /*c300*/  F2FP.PACK_AB R161, R184, R185 ;  /* 0x000000b9b8a1723e */ /* 0x020fe200000000ff */
[----:B------:R-:W-:Y:S02]  /*c310*/  FMUL.FTZ R7, R0, R163 ;  /* 0x000000a300077220 */ /* 0x000fe40000410000 */
[----:B------:R-:W-:Y:S02]  /*c320*/  FFMA.FTZ R31, R31, c[0x0][0x2d0], -R157 ;  /* 0x0000b4001f1f7a23 */ /* 0x000fe4000001089d */
[C---:B------:R-:W-:Y:S01]  /*c330*/  FMUL.FTZ R36, R2.reuse, R36 ;  /* 0x0000002402247220 */ /* 0x040fe20000410000 */
[----:B------:R-:W-:Y:S01]  /*c340*/  MUFU.EX2 R180, R14 ;  /* 0x0000000e00b47308 */ /* 0x000fe20000000800 */
[----:B------:R-:W-:Y:S02]  /*c350*/  FMUL.FTZ R37, R2, R37 ;  /* 0x0000002502257220 */ /* 0x000fe40000410000 */
[C---:B------:R-:W-:Y:S02]  /*c360*/  FMUL.FTZ R38, R0.reuse, R38 ;  /* 0x0000002600267220 */ /* 0x040fe40000410000 */
[C---:B----4-:R-:W-:Y:S02]  /*c370*/  FMUL.FTZ R10, R0.reuse, R166 ;  /* 0x000000a6000a7220 */ /* 0x050fe40000410000 */
[----:B------:R-:W-:Y:S02]  /*c380*/  FMUL.FTZ R39, R0, R39 ;  /* 0x0000002700277220 */ /* 0x000fe40000410000 */
[C---:B------:R-:W-:Y:S01]  /*c390*/  FMUL.FTZ R40, R2.reuse, R40 ;  /* 0x0000002802287220 */ /* 0x040fe20000410000 */
[----:B------:R-:W-:Y:S01]  /*c3a0*/  MUFU.EX2 R188, R20 ;  /* 0x0000001400bc7308 */ /* 0x000fe20000000800 */
[----:B------:R-:W-:Y:S02]  /*c3b0*/  FMUL.FTZ R41, R2, R41 ;  /* 0x0000002902297220 */ /* 0x000fe40000410000 */
[----:B------:R-:W-:Y:S01]  /*c3c0*/  FMUL.FTZ R42, R0, R42 ;  /* 0x0000002a002a7220 */ /* 0x000fe20000410000 */
[----:B--2---:R-:W-:Y:S01]  /*c3d0*/  F2FP.PACK_AB R163, R182, R183 ;  /* 0x000000b7b6a3723e */ /* 0x004fe200000000ff */
[C---:B------:R-:W-:Y:S02]  /*c3e0*/  FMUL.FTZ R11, R0.reuse, R167 ;  /* 0x000000a7000b7220 */ /* 0x040fe40000410000 */
[----:B------:R-:W2:Y:S01]  /*c3f0*/  LDSM.16.MT88.4 R164, [R199+0x100] ;  /* 0x00010000c7a4783b */ /* 0x000ea20000004200 */
[----:B------:R-:W-:Y:S02]  /*c400*/  FMUL.FTZ R43, R0, R43 ;  /* 0x0000002b002b7220 */ /* 0x000fe40000410000 */
[----:B------:R-:W-:Y:S01]  /*c410*/  MUFU.EX2 R187, R21 ;  /* 0x0000001500bb7308 */ /* 0x000fe20000000800 */
[C---:B------:R-:W-:Y:S05]  /*c420*/  HMMA.16816.F32 R4, R160.reuse, R168, R4 ;  /* 0x000000a8a004723c */ /* 0x040fea0000001804 */
[C---:B------:R-:W-:Y:S02]  /*c430*/  FMUL.FTZ R44, R2.reuse, R44 ;  /* 0x0000002c022c7220 */ /* 0x040fe40000410000 */
[----:B------:R-:W-:Y:S01]  /*c440*/  FMUL.FTZ R45, R2, R45 ;  /* 0x0000002d022d7220 */ /* 0x000fe20000410000 */
[C---:B------:R-:W-:Y:S01]  /*c450*/  HMMA.16816.F32 R8, R160.reuse, R170, R8 ;  /* 0x000000aaa008723c */ /* 0x040fe20000001808 */
[----:B------:R-:W4:Y:S01]  /*c460*/  LDSM.16.MT88.4 R168, [R197+0x2100] ;  /* 0x00210000c5a8783b */ /* 0x000f220000004200 */
[----:B------:R-:W-:Y:S02]  /*c470*/  MUFU.EX2 R186, R24 ;  /* 0x0000001800ba7308 */ /* 0x000fe40000000800 */
[C---:B------:R-:W-:Y:S02]  /*c480*/  FMUL.FTZ R46, R0.reuse, R46 ;  /* 0x0000002e002e7220 */ /* 0x040fe40000410000 */
[----:B------:R-:W-:Y:S02]  /*c490*/  FMUL.FTZ R47, R0, R47 ;  /* 0x0000002f002f7220 */ /* 0x000fe40000410000 */
[C---:B---3--:R-:W-:Y:S04]  /*c4a0*/  HMMA.16816.F32 R132, R160.reuse, R172, R132 ;  /* 0x000000aca084723c */ /* 0x048fe80000001884 */
[----:B------:R-:W-:Y:S01]  /*c4b0*/  MUFU.EX2 R159, R30 ;  /* 0x0000001e009f7308 */ /* 0x000fe20000000800 */
[C---:B------:R-:W-:Y:S02]  /*c4c0*/  FMUL.FTZ R48, R2.reuse, R48 ;  /* 0x0000003002307220 */ /* 0x040fe40000410000 */
[----:B------:R-:W-:Y:S01]  /*c4d0*/  FMUL.FTZ R49, R2, R49 ;  /* 0x0000003102317220 */ /* 0x000fe20000410000 */
[C---:B------:R-:W-:Y:S01]  /*c4e0*/  HMMA.16816.F32 R136, R160.reuse, R174, R136 ;  /* 0x000000aea088723c */ /* 0x040fe20000001888 */
[----:B------:R-:W3:Y:S03]  /*c4f0*/  LDSM.16.MT88.4 R172, [R198+0x2100] ;  /* 0x00210000c6ac783b */ /* 0x000ee60000004200 */
[C---:B------:R-:W-:Y:S02]  /*c500*/  FMUL.FTZ R50, R0.reuse, R50 ;  /* 0x0000003200327220 */ /* 0x040fe40000410000 */
[----:B------:R-:W-:Y:S02]  /*c510*/  FMUL.FTZ R51, R0, R51 ;  /* 0x0000003300337220 */ /* 0x000fe40000410000 */
[C---:B-1----:R-:W-:Y:S01]  /*c520*/  HMMA.16816.F32 R140, R160.reuse, R176, R140 ;  /* 0x000000b0a08c723c */ /* 0x042fe2000000188c */
[----:B------:R-:W-:Y:S03]  /*c530*/  MUFU.EX2 R176, R22 ;  /* 0x0000001600b07308 */ /* 0x000fe60000000800 */
[C---:B------:R-:W-:Y:S02]  /*c540*/  FMUL.FTZ R52, R2.reuse, R52 ;  /* 0x0000003402347220 */ /* 0x040fe40000410000 */
[----:B------:R-:W-:Y:S02]  /*c550*/  FMUL.FTZ R53, R2, R53 ;  /* 0x0000003502357220 */ /* 0x000fe40000410000 */
[C---:B------:R-:W-:Y:S03]  /*c560*/  HMMA.16816.F32 R144, R160.reuse, R178, R144 ;  /* 0x000000b2a090723c */ /* 0x040fe60000001890 */
[----:B------:R1:W5:Y:S01]  /*c570*/  MUFU.EX2 R179, R15 ;  /* 0x0000000f00b37308 */ /* 0x0003620000000800 */
[C---:B------:R-:W-:Y:S02]  /*c580*/  FMUL.FTZ R54, R0.reuse, R54 ;  /* 0x0000003600367220 */ /* 0x040fe40000410000 */
[----:B------:R-:W-:Y:S02]  /*c590*/  FMUL.FTZ R55, R0, R55 ;  /* 0x0000003700377220 */ /* 0x000fe40000410000 */
[C---:B--2---:R-:W-:Y:S04]  /*c5a0*/  HMMA.16816.F32 R148, R160.reuse, R164, R148 ;  /* 0x000000a4a094723c */ /* 0x044fe80000001894 */
[C---:B------:R-:W-:Y:S01]  /*c5b0*/  FMUL.FTZ R56, R2.reuse, R56 ;  /* 0x0000003802387220 */ /* 0x040fe20000410000 */
[----:B------:R2:W-:Y:S01]  /*c5c0*/  MUFU.EX2 R178, R18 ;  /* 0x0000001200b27308 */ /* 0x0005e20000000800 */
[----:B------:R-:W-:Y:S02]  /*c5d0*/  FMUL.FTZ R57, R2, R57 ;  /* 0x0000003902397220 */ /* 0x000fe40000410000 */
[C---:B------:R-:W-:Y:S01]  /*c5e0*/  HMMA.16816.F32 R152, R160.reuse, R166, R152 ;  /* 0x000000a6a098723c */ /* 0x040fe20000001898 */
[----:B------:R-:W5:Y:S03]  /*c5f0*/  LDSM.16.MT88.4 R164, [R200+0x2100] ;  /* 0x00210000c8a4783b */ /* 0x000f660000004200 */
[C---:B------:R-:W-:Y:S02]  /*c600*/  FMUL.FTZ R58, R0.reuse, R58 ;  /* 0x0000003a003a7220 */ /* 0x040fe40000410000 */
[----:B------:R-:W-:Y:S01]  /*c610*/  FMUL.FTZ R59, R0, R59 ;  /* 0x0000003b003b7220 */ /* 0x000fe20000410000 */
[----:B------:R-:W5:Y:S01]  /*c620*/  MUFU.EX2 R177, R158 ;  /* 0x0000009e00b17308 */ /* 0x000f620000000800 */
[C---:B----4-:R-:W-:Y:S01]  /*c630*/  HMMA.16816.F32 R36, R160.reuse, R168, R36 ;  /* 0x000000a8a024723c */ /* 0x050fe20000001824 */
[----:B-1----:R-:W-:Y:S03]  /*c640*/  LDSM.16.MT88.4 R12, [R199+0x6100] ;  /* 0x00610000c70c783b */ /* 0x002fe60000004200 */
[C---:B------:R-:W-:Y:S02]  /*c650*/  FMUL.FTZ R60, R2.reuse, R60 ;  /* 0x0000003c023c7220 */ /* 0x040fe40000410000 */
[----:B------:R-:W-:Y:S02]  /*c660*/  FMUL.FTZ R61, R2, R61 ;  /* 0x0000003d023d7220 */ /* 0x000fe40000410000 */
[C---:B------:R-:W-:Y:S01]  /*c670*/  HMMA.16816.F32 R40, R160.reuse, R170, R40 ;  /* 0x000000aaa028723c */ /* 0x040fe20000001828 */
[----:B------:R-:W1:Y:S01]  /*c680*/  LDSM.16.MT88.4 R168, [R199+0x2100] ;  /* 0x00210000c7a8783b */ /* 0x000e620000004200 */
[----:B------:R-:W-:Y:S02]  /*c690*/  MUFU.EX2 R158, R31 ;  /* 0x0000001f009e7308 */ /* 0x000fe40000000800 */
[C---:B------:R-:W-:Y:S02]  /*c6a0*/  FMUL.FTZ R62, R0.reuse, R62 ;  /* 0x0000003e003e7220 */ /* 0x040fe40000410000 */
[----:B------:R-:W-:Y:S01]  /*c6b0*/  FMUL.FTZ R63, R0, R63 ;  /* 0x0000003f003f7220 */ /* 0x000fe20000410000 */
[----:B--2---:R-:W-:Y:S01]  /*c6c0*/  LDSM.16.MT88.4 R16, [R198+0x900] ;  /* 0x00090000c610783b */ /* 0x004fe20000004200 */
[C---:B---3--:R-:W-:Y:S04]  /*c6d0*/  HMMA.16816.F32 R44, R160.reuse, R172, R44 ;  /* 0x000000aca02c723c */ /* 0x048fe8000000182c */
[C---:B------:R-:W-:Y:S02]  /*c6e0*/  FMUL.FTZ R64, R2.reuse, R64 ;  /* 0x0000004002407220 */ /* 0x040fe40000410000 */
[----:B------:R-:W-:Y:S02]  /*c6f0*/  FMUL.FTZ R65, R2, R65 ;  /* 0x0000004102417220 */ /* 0x000fe40000410000 */
[C---:B------:R-:W-:Y:S01]  /*c700*/  HMMA.16816.F32 R48, R160.reuse, R174, R48 ;  /* 0x000000aea030723c */ /* 0x040fe20000001830 */
[----:B------:R-:W2:Y:S03]  /*c710*/  LDSM.16.MT88.4 R172, [R197+0x4100] ;  /* 0x00410000c5ac783b */ /* 0x000ea60000004200 */
[C---:B------:R-:W-:Y:S02]  /*c720*/  FMUL.FTZ R66, R0.reuse, R66 ;  /* 0x0000004200427220 */ /* 0x040fe40000410000 */
[----:B------:R-:W-:Y:S02]  /*c730*/  FMUL.FTZ R67, R0, R67 ;  /* 0x0000004300437220 */ /* 0x000fe40000410000 */
[C---:B------:R-:W-:Y:S01]  /*c740*/  FMUL.FTZ R68, R2.reuse, R68 ;  /* 0x0000004402447220 */ /* 0x040fe20000410000 */
[C---:B-----5:R-:W-:Y:S03]  /*c750*/  HMMA.16816.F32 R52, R160.reuse, R164, R52 ;  /* 0x000000a4a034723c */ /* 0x060fe60000001834 */
[----:B------:R-:W-:Y:S02]  /*c760*/  FMUL.FTZ R69, R2, R69 ;  /* 0x0000004502457220 */ /* 0x000fe40000410000 */
[C---:B------:R-:W-:Y:S02]  /*c770*/  FMUL.FTZ R70, R0.reuse, R70 ;  /* 0x0000004600467220 */ /* 0x040fe40000410000 */
[----:B------:R-:W-:Y:S01]  /*c780*/  FMUL.FTZ R71, R0, R71 ;  /* 0x0000004700477220 */ /* 0x000fe20000410000 */
[C---:B------:R-:W-:Y:S01]  /*c790*/  HMMA.16816.F32 R56, R160.reuse, R166, R56 ;  /* 0x000000a6a038723c */ /* 0x040fe20000001838 */
[----:B------:R-:W3:Y:S03]  /*c7a0*/  LDSM.16.MT88.4 R164, [R198+0x4100] ;  /* 0x00410000c6a4783b */ /* 0x000ee60000004200 */
        /* <DEDUP_REMOVED lines=16> */
[C---:B------:R-:W-:Y:S01]  /*c8b0*/  FMUL.FTZ R82, R0.reuse, R82 ;  /* 0x0000005200527220 */ /* 0x040fe20000410000 */
[C---:B---3--:R-:W-:Y:S03]  /*c8c0*/  HMMA.16816.F32 R76, R160.reuse, R164, R76 ;  /* 0x000000a4a04c723c */ /* 0x048fe6000000184c */
[----:B------:R-:W-:Y:S02]  /*c8d0*/  FMUL.FTZ R83, R0, R83 ;  /* 0x0000005300537220 */ /* 0x000fe40000410000 */
[C---:B------:R-:W-:Y:S02]  /*c8e0*/  FMUL.FTZ R84, R2.reuse, R84 ;  /* 0x0000005402547220 */ /* 0x040fe40000410000 */
[----:B------:R-:W-:Y:S02]  /*c8f0*/  FMUL.FTZ R85, R2, R85 ;  /* 0x0000005502557220 */ /* 0x000fe40000410000 */
[C---:B------:R-:W-:Y:S01]  /*c900*/  FMUL.FTZ R86, R0.reuse, R86 ;  /* 0x0000005600567220 */ /* 0x040fe20000410000 */
[C---:B------:R-:W-:Y:S01]  /*c910*/  HMMA.16816.F32 R80, R160.reuse, R166, R80 ;  /* 0x000000a6a050723c */ /* 0x040fe20000001850 */
[----:B------:R-:W3:Y:S02]  /*c920*/  LDSM.16.MT88.4 R164, [R197+0x6100] ;  /* 0x00610000c5a4783b */ /* 0x000ee40000004200 */
[----:B------:R-:W-:Y:S02]  /*c930*/  FMUL.FTZ R87, R0, R87 ;  /* 0x0000005700577220 */ /* 0x000fe40000410000 */
[C---:B------:R-:W-:Y:S02]  /*c940*/  FMUL.FTZ R88, R2.reuse, R88 ;  /* 0x0000005802587220 */ /* 0x040fe40000410000 */
[----:B------:R-:W-:Y:S02]  /*c950*/  FMUL.FTZ R89, R2, R89 ;  /* 0x0000005902597220 */ /* 0x000fe40000410000 */
[C---:B------:R-:W-:Y:S01]  /*c960*/  FMUL.FTZ R90, R0.reuse, R90 ;  /* 0x0000005a005a7220 */ /* 0x040fe20000410000 */
[C---:B-1----:R-:W-:Y:S03]  /*c970*/  HMMA.16816.F32 R84, R160.reuse, R168, R84 ;  /* 0x000000a8a054723c */ /* 0x042fe60000001854 */
[----:B------:R-:W-:Y:S02]  /*c980*/  FMUL.FTZ R91, R0, R91 ;  /* 0x0000005b005b7220 */ /* 0x000fe40000410000 */
[C---:B------:R-:W-:Y:S02]  /*c990*/  FMUL.FTZ R92, R2.reuse, R92 ;  /* 0x0000005c025c7220 */ /* 0x040fe40000410000 */
[----:B------:R-:W-:Y:S02]  /*c9a0*/  FMUL.FTZ R93, R2, R93 ;  /* 0x0000005d025d7220 */ /* 0x000fe40000410000 */
[C---:B------:R-:W-:Y:S01]  /*c9b0*/  FMUL.FTZ R94, R0.reuse, R94 ;  /* 0x0000005e005e7220 */ /* 0x040fe20000410000 */
[C---:B------:R-:W-:Y:S01]  /*c9c0*/  HMMA.16816.F32 R88, R160.reuse, R170, R88 ;  /* 0x000000aaa058723c */ /* 0x040fe20000001858 */
[----:B------:R-:W1:Y:S02]  /*c9d0*/  LDSM.16.MT88.4 R168, [R198+0x6100] ;  /* 0x00610000c6a8783b */ /* 0x000e640000004200 */
[----:B------:R-:W-:Y:S02]  /*c9e0*/  FMUL.FTZ R95, R0, R95 ;  /* 0x0000005f005f7220 */ /* 0x000fe40000410000 */
[C---:B------:R-:W-:Y:S02]  /*c9f0*/  FMUL.FTZ R96, R2.reuse, R96 ;  /* 0x0000006002607220 */ /* 0x040fe40000410000 */
[----:B------:R-:W-:Y:S02]  /*ca00*/  FMUL.FTZ R97, R2, R97 ;  /* 0x0000006102617220 */ /* 0x000fe40000410000 */
[C---:B------:R-:W-:Y:S01]  /*ca10*/  FMUL.FTZ R98, R0.reuse, R98 ;  /* 0x0000006200627220 */ /* 0x040fe20000410000 */
[C---:B--2---:R-:W-:Y:S03]  /*ca20*/  HMMA.16816.F32 R92, R160.reuse, R172, R92 ;  /* 0x000000aca05c723c */ /* 0x044fe6000000185c */
[----:B------:R-:W-:Y:S02]  /*ca30*/  FMUL.FTZ R99, R0, R99 ;  /* 0x0000006300637220 */ /* 0x000fe40000410000 */
[C---:B------:R-:W-:Y:S02]  /*ca40*/  FMUL.FTZ R100, R2.reuse, R100 ;  /* 0x0000006402647220 */ /* 0x040fe40000410000 */
[----:B------:R-:W-:Y:S02]  /*ca50*/  FMUL.FTZ R101, R2, R101 ;  /* 0x0000006502657220 */ /* 0x000fe40000410000 */
[C---:B------:R-:W-:Y:S01]  /*ca60*/  FMUL.FTZ R102, R0.reuse, R102 ;  /* 0x0000006600667220 */ /* 0x040fe20000410000 */
[C---:B------:R-:W-:Y:S01]  /*ca70*/  HMMA.16816.F32 R96, R160.reuse, R174, R96 ;  /* 0x000000aea060723c */ /* 0x040fe20000001860 */
[----:B------:R-:W2:Y:S02]  /*ca80*/  LDSM.16.MT88.4 R172, [R200+0x6100] ;  /* 0x00610000c8ac783b */ /* 0x000ea40000004200 */
[----:B------:R-:W-:Y:S02]  /*ca90*/  FMUL.FTZ R103, R0, R103 ;  /* 0x0000006700677220 */ /* 0x000fe40000410000 */
        /* <DEDUP_REMOVED lines=31> */
[----:B------:R-:W-:Y:S02]  /*cc90*/  LDSM.16.MT88.4 R172, [R198+0x2900] ;  /* 0x00290000c6ac783b */ /* 0x000fe40000004200 */
[----:B------:R-:W-:Y:S02]  /*cca0*/  FMUL.FTZ R127, R0, R127 ;  /* 0x0000007f007f7220 */ /* 0x000fe40000410000 */
[C---:B------:R-:W-:Y:S02]  /*ccb0*/  FMUL.FTZ R128, R2.reuse, R128 ;  /* 0x0000008002807220 */ /* 0x040fe40000410000 */
[----:B------:R-:W-:Y:S02]  /*ccc0*/  FMUL.FTZ R129, R2, R129 ;  /* 0x0000008102817220 */ /* 0x000fe40000410000 */
[C---:B------:R-:W-:Y:S01]  /*ccd0*/  FMUL.FTZ R130, R0.reuse, R130 ;  /* 0x0000008200827220 */ /* 0x040fe20000410000 */
[C---:B------:R-:W-:Y:S03]  /*cce0*/  HMMA.16816.F32 R124, R160.reuse, R12, R124 ;  /* 0x0000000ca07c723c */ /* 0x040fe6000000187c */
[----:B------:R-:W-:Y:S02]  /*ccf0*/  FMUL.FTZ R131, R0, R131 ;  /* 0x0000008300837220 */ /* 0x000fe40000410000 */
[--C-:B------:R-:W-:Y:S02]  /*cd00*/  FFMA.FTZ R32, R32, c[0x0][0x2d0], -R181.reuse ;  /* 0x0000b40020207a23 */ /* 0x100fe400000108b5 */
[----:B------:R-:W-:Y:S01]  /*cd10*/  F2FP.PACK_AB R12, R191, R192 ;  /* 0x000000c0bf0c723e */ /* 0x000fe200000000ff */
[----:B------:R-:W-:Y:S01]  /*cd20*/  FFMA.FTZ R33, R33, c[0x0][0x2d0], -R181 ;  /* 0x0000b40021217a23 */ /* 0x000fe200000108b5 */
[----:B------:R-:W-:Y:S01]  /*cd30*/  F2FP.PACK_AB R13, R179, R180 ;  /* 0x000000b4b30d723e */ /* 0x000fe200000000ff */
[----:B------:R-:W-:Y:S01]  /*cd40*/  HMMA.16816.F32 R128, R160, R14, R128 ;  /* 0x0000000ea080723c */ /* 0x000fe20000001880 */
[----:B------:R-:W2:Y:S01]  /*cd50*/  LDSM.16.MT88.4 R160, [R199+0x900] ;  /* 0x00090000c7a0783b */ /* 0x000ea20000004200 */
[----:B------:R-:W-:Y:S01]  /*cd60*/  MUFU.EX2 R32, R32 ;  /* 0x0000002000207308 */ /* 0x000fe20000000800 */
[--C-:B------:R-:W-:Y:S02]  /*cd70*/  FFMA.FTZ R34, R34, c[0x0][0x2d0], -R157.reuse ;  /* 0x0000b40022227a23 */ /* 0x100fe4000001089d */
[----:B------:R-:W-:Y:S02]  /*cd80*/  FFMA.FTZ R157, R35, c[0x0][0x2d0], -R157 ;  /* 0x0000b400239d7a23 */ /* 0x000fe4000001089d */
[----:B------:R-:W-:Y:S01]  /*cd90*/  F2FP.PACK_AB R14, R189, R190 ;  /* 0x000000bebd0e723e */ /* 0x000fe200000000ff */
[----:B------:R-:W-:Y:S01]  /*cda0*/  FFMA.FTZ R2, R2, R244, R226 ;  /* 0x000000f402027223 */ /* 0x000fe200000100e2 */
[----:B------:R-:W-:Y:S03]  /*cdb0*/  F2FP.PACK_AB R15, R177, R178 ;  /* 0x000000b2b10f723e */ /* 0x000fe600000000ff */
[----:B------:R-:W-:Y:S01]  /*cdc0*/  MUFU.EX2 R33, R33 ;  /* 0x0000002100217308 */ /* 0x000fe20000000800 */
[----:B------:R-:W-:Y:S02]  /*cdd0*/  FFMA.FTZ R0, R0, R245, R185 ;  /* 0x000000f500007223 */ /* 0x000fe400000100b9 */
[----:B------:R-:W-:Y:S01]  /*cde0*/  FADD.FTZ R2, R195, R2 ;  /* 0x00000002c3027221 */ /* 0x000fe20000010000 */
[C---:B---3--:R-:W-:Y:S05]  /*cdf0*/  HMMA.16816.F32 R4, R12.reuse, R164, R4 ;  /* 0x000000a40c04723c */ /* 0x048fea0000001804 */
[----:B------:R-:W-:Y:S01]  /*ce00*/  FADD.FTZ R0, R184, R0 ;  /* 0x00000000b8007221 */ /* 0x000fe20000010000 */
[----:B------:R-:W-:Y:S01]  /*ce10*/  MUFU.EX2 R34, R34 ;  /* 0x0000002200227308 */ /* 0x000fe20000000800 */
[----:B------:R-:W-:Y:S01]  /*ce20*/  FADD.FTZ R2, R194, R2 ;  /* 0x00000002c2027221 */ /* 0x000fe20000010000 */
[C---:B------:R-:W-:Y:S01]  /*ce30*/  HMMA.16816.F32 R8, R12.reuse, R166, R8 ;  /* 0x000000a60c08723c */ /* 0x040fe20000001808 */
[----:B------:R-:W3:Y:S03]  /*ce40*/  LDSM.16.MT88.4 R164, [R197+0x2900] ;  /* 0x00290000c5a4783b */ /* 0x000ee60000004200 */
[----:B------:R-:W-:Y:S02]  /*ce50*/  FADD.FTZ R0, R183, R0 ;  /* 0x00000000b7007221 */ /* 0x000fe40000010000 */
[----:B------:R-:W-:Y:S02]  /*ce60*/  FADD.FTZ R2, R193, R2 ;  /* 0x00000002c1027221 */ /* 0x000fe40000010000 */
[C---:B------:R-:W-:Y:S01]  /*ce70*/  HMMA.16816.F32 R132, R12.reuse, R16, R132 ;  /* 0x000000100c84723c */ /* 0x040fe20000001884 */
[----:B------:R-:W-:Y:S03]  /*ce80*/  MUFU.EX2 R157, R157 ;  /* 0x0000009d009d7308 */ /* 0x000fe60000000800 */
[----:B------:R-:W-:Y:S02]  /*ce90*/  FADD.FTZ R0, R182, R0 ;  /* 0x00000000b6007221 */ /* 0x000fe40000010000 */
[----:B------:R-:W-:Y:S02]  /*cea0*/  FADD.FTZ R2, R192, R2 ;  /* 0x00000002c0027221 */ /* 0x000fe40000010000 */
[C---:B------:R-:W-:Y:S01]  /*ceb0*/  HMMA.16816.F32 R136, R12.reuse, R18, R136 ;  /* 0x000000120c88723c */ /* 0x040fe20000001888 */
[----:B------:R-:W4:Y:S03]  /*cec0*/  LDSM.16.MT88.4 R16, [R200+0x2900] ;  /* 0x00290000c810783b */ /* 0x000f260000004200 */
[----:B------:R-:W-:Y:S02]  /*ced0*/  FADD.FTZ R0, R180, R0 ;  /* 0x00000000b4007221 */ /* 0x000fe40000010000 */
[----:B------:R-:W-:Y:S02]  /*cee0*/  FADD.FTZ R2, R191, R2 ;  /* 0x00000002bf027221 */ /* 0x000fe40000010000 */
[C---:B-1----:R-:W-:Y:S04]  /*cef0*/  HMMA.16816.F32 R140, R12.reuse, R168, R140 ;  /* 0x000000a80c8c723c */ /* 0x042fe8000000188c */
[----:B------:R-:W-:Y:S02]  /*cf00*/  FADD.FTZ R0, R179, R0 ;  /* 0x00000000b3007221 */ /* 0x000fe40000010000 */
[----:B------:R-:W-:Y:S02]  /*cf10*/  FADD.FTZ R2, R190, R2 ;  /* 0x00000002be027221 */ /* 0x000fe40000010000 */
[C---:B------:R-:W-:Y:S01]  /*cf20*/  HMMA.16816.F32 R144, R12.reuse, R170, R144 ;  /* 0x000000aa0c90723c */ /* 0x040fe20000001890 */
[----:B------:R-:W1:Y:S03]  /*cf30*/  LDSM.16.MT88.4 R168, [R199+0x2900] ;  /* 0x00290000c7a8783b */ /* 0x000e660000004200 */
[----:B------:R-:W-:Y:S02]  /*cf40*/  FADD.FTZ R0, R178, R0 ;  /* 0x00000000b2007221 */ /* 0x000fe40000010000 */
[----:B------:R-:W-:Y:S02]  /*cf50*/  FADD.FTZ R2, R189, R2 ;  /* 0x00000002bd027221 */ /* 0x000fe40000010000 */
[C---:B--2---:R-:W-:Y:S04]  /*cf60*/  HMMA.16816.F32 R148, R12.reuse, R160, R148 ;  /* 0x000000a00c94723c */ /* 0x044fe80000001894 */
[----:B------:R-:W-:Y:S02]  /*cf70*/  FADD.FTZ R0, R177, R0 ;  /* 0x00000000b1007221 */ /* 0x000fe40000010000 */
[----:B------:R-:W-:Y:S02]  /*cf80*/  FADD.FTZ R2, R188, R2 ;  /* 0x00000002bc027221 */ /* 0x000fe40000010000 */
[C---:B------:R-:W-:Y:S01]  /*cf90*/  HMMA.16816.F32 R152, R12.reuse, R162, R152 ;  /* 0x000000a20c98723c */ /* 0x040fe20000001898 */
[----:B------:R-:W2:Y:S03]  /*cfa0*/  LDSM.16.MT88.4 R160, [R197+0x4900] ;  /* 0x00490000c5a0783b */ /* 0x000ea60000004200 */
[----:B------:R-:W-:Y:S02]  /*cfb0*/  FADD.FTZ R0, R176, R0 ;  /* 0x00000000b0007221 */ /* 0x000fe40000010000 */
[----:B------:R-:W-:Y:S02]  /*cfc0*/  FADD.FTZ R2, R187, R2 ;  /* 0x00000002bb027221 */ /* 0x000fe40000010000 */
[C---:B---3--:R-:W-:Y:S04]  /*cfd0*/  HMMA.16816.F32 R36, R12.reuse, R164, R36 ;  /* 0x000000a40c24723c */ /* 0x048fe80000001824 */
[----:B------:R-:W-:Y:S04]  /*cfe0*/  FADD.FTZ R2, R186, R2 ;  /* 0x00000002ba027221 */ /* 0x000fe80000010000 */
[C---:B------:R-:W-:Y:S01]  /*cff0*/  HMMA.16816.F32 R40, R12.reuse, R166, R40 ;  /* 0x000000a60c28723c */ /* 0x040fe20000001828 */
[----:B------:R-:W3:Y:S07]  /*d000*/  LDSM.16.MT88.4 R164, [R198+0x4900] ;  /* 0x00490000c6a4783b */ /* 0x000eee0000004200 */
[C---:B------:R-:W-:Y:S08]  /*d010*/  HMMA.16816.F32 R44, R12.reuse, R172, R44 ;  /* 0x000000ac0c2c723c */ /* 0x040ff0000000182c */
[C---:B------:R-:W-:Y:S01]  /*d020*/  HMMA.16816.F32 R48, R12.reuse, R174, R48 ;  /* 0x000000ae0c30723c */ /* 0x040fe20000001830 */
[----:B------:R-:W5:Y:S07]  /*d030*/  LDSM.16.MT88.4 R172, [R200+0x4900] ;  /* 0x00490000c8ac783b */ /* 0x000f6e0000004200 */
[C---:B----4-:R-:W-:Y:S08]  /*d040*/  HMMA.16816.F32 R52, R12.reuse, R16, R52 ;  /* 0x000000100c34723c */ /* 0x050ff00000001834 */
[C---:B------:R-:W-:Y:S01]  /*d050*/  HMMA.16816.F32 R56, R12.reuse, R18, R56 ;  /* 0x000000120c38723c */ /* 0x040fe20000001838 */
[----:B------:R-:W4:Y:S07]  /*d060*/  LDSM.16.MT88.4 R16, [R199+0x4900] ;  /* 0x00490000c710783b */ /* 0x000f2e0000004200 */
[C---:B-1----:R-:W-:Y:S08]  /*d070*/  HMMA.16816.F32 R60, R12.reuse, R168, R60 ;  /* 0x000000a80c3c723c */ /* 0x042ff0000000183c */
[C---:B------:R-:W-:Y:S01]  /*d080*/  HMMA.16816.F32 R64, R12.reuse, R170, R64 ;  /* 0x000000aa0c40723c */ /* 0x040fe20000001840 */
[----:B------:R-:W-:Y:S07]  /*d090*/  LDSM.16.MT88.4 R168, [R198+0x1100] ;  /* 0x00110000c6a8783b */ /* 0x000fee0000004200 */
[C---:B--2---:R-:W-:Y:S08]  /*d0a0*/  HMMA.16816.F32 R68, R12.reuse, R160, R68 ;  /* 0x000000a00c44723c */ /* 0x044ff00000001844 */
[C---:B------:R-:W-:Y:S01]  /*d0b0*/  HMMA.16816.F32 R72, R12.reuse, R162, R72 ;  /* 0x000000a20c48723c */ /* 0x040fe20000001848 */
[----:B------:R-:W1:Y:S07]  /*d0c0*/  LDSM.16.MT88.4 R160, [R197+0x6900] ;  /* 0x00690000c5a0783b */ /* 0x000e6e0000004200 */
[C---:B---3--:R-:W-:Y:S08]  /*d0d0*/  HMMA.16816.F32 R76, R12.reuse, R164, R76 ;  /* 0x000000a40c4c723c */ /* 0x048ff0000000184c */
[C---:B------:R-:W-:Y:S01]  /*d0e0*/  HMMA.16816.F32 R80, R12.reuse, R166, R80 ;  /* 0x000000a60c50723c */ /* 0x040fe20000001850 */
[----:B------:R-:W2:Y:S07]  /*d0f0*/  LDSM.16.MT88.4 R164, [R198+0x6900] ;  /* 0x00690000c6a4783b */ /* 0x000eae0000004200 */
[C---:B-----5:R-:W-:Y:S01]  /*d100*/  HMMA.16816.F32 R84, R12.reuse, R172, R84 ;  /* 0x000000ac0c54723c */ /* 0x060fe20000001854 */
[----:B------:R-:W-:Y:S07]  /*d110*/  MUFU.EX2 R173, R26 ;  /* 0x0000001a00ad7308 */ /* 0x000fee0000000800 */
[C---:B------:R-:W-:Y:S03]  /*d120*/  HMMA.16816.F32 R88, R12.reuse, R174, R88 ;  /* 0x000000ae0c58723c */ /* 0x040fe60000001858 */
[----:B------:R3:W5:Y:S05]  /*d130*/  MUFU.EX2 R174, R23 ;  /* 0x0000001700ae7308 */ /* 0x00076a0000000800 */
[C---:B----4-:R-:W-:Y:S05]  /*d140*/  HMMA.16816.F32 R92, R12.reuse, R16, R92 ;  /* 0x000000100c5c723c */ /* 0x050fea000000185c */
[----:B------:R-:W4:Y:S03]  /*d150*/  MUFU.EX2 R175, R25 ;  /* 0x0000001900af7308 */ /* 0x000f260000000800 */
[C---:B------:R-:W-:Y:S01]  /*d160*/  HMMA.16816.F32 R96, R12.reuse, R18, R96 ;  /* 0x000000120c60723c */ /* 0x040fe20000001860 */
[----:B------:R-:W-:Y:S06]  /*d170*/  LDSM.16.MT88.4 R16, [R199+0x6900] ;  /* 0x00690000c710783b */ /* 0x000fec0000004200 */
[----:B------:R2:W2:Y:S01]  /*d180*/  MUFU.EX2 R172, R27 ;  /* 0x0000001b00ac7308 */ /* 0x0004a20000000800 */
[C---:B-1----:R-:W-:Y:S01]  /*d190*/  HMMA.16816.F32 R100, R12.reuse, R160, R100 ;  /* 0x000000a00c64723c */ /* 0x042fe20000001864 */
[----:B---3--:R-:W1:Y:S03]  /*d1a0*/  LDSM.16.MT88.4 R20, [R200+0x6900] ;  /* 0x00690000c814783b */ /* 0x008e660000004200 */
[----:B-----5:R-:W-:Y:S04]  /*d1b0*/  FADD.FTZ R0, R174, R0 ;  /* 0x00000000ae007221 */ /* 0x020fe80000010000 */
[C---:B------:R-:W-:Y:S01]  /*d1c0*/  HMMA.16816.F32 R104, R12.reuse, R162, R104 ;  /* 0x000000a20c68723c */ /* 0x040fe20000001868 */
[----:B------:R-:W3:Y:S03]  /*d1d0*/  LDSM.16.MT88.4 R160, [R197+0x1100] ;  /* 0x00110000c5a0783b */ /* 0x000ee60000004200 */
[----:B------:R-:W-:Y:S02]  /*d1e0*/  FADD.FTZ R0, R173, R0 ;  /* 0x00000000ad007221 */ /* 0x000fe40000010000 */
[----:B----4-:R-:W-:Y:S02]  /*d1f0*/  FADD.FTZ R2, R175, R2 ;  /* 0x00000002af027221 */ /* 0x010fe40000010000 */
[C---:B--2---:R-:W-:Y:S01]  /*d200*/  HMMA.16816.F32 R108, R12.reuse, R164, R108 ;  /* 0x000000a40c6c723c */ /* 0x044fe2000000186c */
[----:B------:R-:W2:Y:S07]  /*d210*/  LDSM.16.MT88.4 R24, [R200+0x1100] ;  /* 0x00110000c818783b */ /* 0x000eae0000004200 */
[C---:B------:R-:W-:Y:S04]  /*d220*/  HMMA.16816.F32 R112, R12.reuse, R166, R112 ;  /* 0x000000a60c70723c */ /* 0x040fe80000001870 */
[----:B------:R-:W-:Y:S01]  /*d230*/  FADD.FTZ R0, R172, R0 ;  /* 0x00000000ac007221 */ /* 0x000fe20000010000 */
[----:B------:R-:W-:Y:S03]  /*d240*/  LDSM.16.MT88.4 R164, [R200+0x3100] ;  /* 0x00310000c8a4783b */ /* 0x000fe60000004200 */
[C---:B-1----:R-:W-:Y:S08]  /*d250*/  HMMA.16816.F32 R116, R12.reuse, R20, R116 ;  /* 0x000000140c74723c */ /* 0x042ff00000001874 */
[C---:B------:R-:W-:Y:S01]  /*d260*/  HMMA.16816.F32 R120, R12.reuse, R22, R120 ;  /* 0x000000160c78723c */ /* 0x040fe20000001878 */
[----:B------:R-:W-:Y:S07]  /*d270*/  LDSM.16.MT88.4 R20, [R197+0x3100] ;  /* 0x00310000c514783b */ /* 0x000fee0000004200 */
[C---:B------:R-:W-:Y:S08]  /*d280*/  HMMA.16816.F32 R124, R12.reuse, R16, R124 ;  /* 0x000000100c7c723c */ /* 0x040ff0000000187c */
[----:B------:R-:W-:Y:S01]  /*d290*/  HMMA.16816.F32 R128, R12, R18, R128 ;  /* 0x000000120c80723c */ /* 0x000fe20000001880 */
[----:B------:R-:W1:Y:S06]  /*d2a0*/  LDSM.16.MT88.4 R16, [R199+0x1100] ;  /* 0x00110000c710783b */ /* 0x000e6c0000004200 */
[----:B------:R-:W-:Y:S02]  /*d2b0*/  F2FP.PACK_AB R12, R187, R188 ;  /* 0x000000bcbb0c723e */ /* 0x000fe400000000ff */
[----:B------:R-:W-:Y:S03]  /*d2c0*/  F2FP.PACK_AB R13, R174, R176 ;  /* 0x000000b0ae0d723e */ /* 0x000fe600000000ff */
[----:B------:R-:W-:Y:S02]  /*d2d0*/  F2FP.PACK_AB R14, R175, R186 ;  /* 0x000000baaf0e723e */ /* 0x000fe400000000ff */
[----:B------:R-:W-:Y:S07]  /*d2e0*/  F2FP.PACK_AB R15, R172, R173 ;  /* 0x000000adac0f723e */ /* 0x000fee00000000ff */
[C---:B---3--:R-:W-:Y:S08]  /*d2f0*/  HMMA.16816.F32 R4, R12.reuse, R160, R4 ;  /* 0x000000a00c04723c */ /* 0x048ff00000001804 */
[C---:B------:R-:W-:Y:S01]  /*d300*/  HMMA.16816.F32 R8, R12.reuse, R162, R8 ;  /* 0x000000a20c08723c */ /* 0x040fe20000001808 */
[----:B------:R-:W3:Y:S07]  /*d310*/  LDSM.16.MT88.4 R160, [R198+0x3100] ;  /* 0x00310000c6a0783b */ /* 0x000eee0000004200 */
[C---:B------:R-:W-:Y:S01]  /*d320*/  HMMA.16816.F32 R132, R12.reuse, R168, R132 ;  /* 0x000000a80c84723c */ /* 0x040fe20000001884 */
[----:B------:R-:W4:Y:S07]  /*d330*/  MUFU.EX2 R169, R28 ;  /* 0x0000001c00a97308 */ /* 0x000f2e0000000800 */
[C---:B------:R-:W-:Y:S03]  /*d340*/  HMMA.16816.F32 R136, R12.reuse, R170, R136 ;  /* 0x000000aa0c88723c */ /* 0x040fe60000001888 */
[----:B------:R5:W3:Y:S05]  /*d350*/  MUFU.EX2 R168, R29 ;  /* 0x0000001d00a87308 */ /* 0x000aea0000000800 */
[C---:B--2---:R-:W-:Y:S08]  /*d360*/  HMMA.16816.F32 R140, R12.reuse, R24, R140 ;  /* 0x000000180c8c723c */ /* 0x044ff0000000188c */
[C---:B------:R-:W-:Y:S01]  /*d370*/  HMMA.16816.F32 R144, R12.reuse, R26, R144 ;  /* 0x0000001a0c90723c */ /* 0x040fe20000001890 */
[----:B------:R-:W2:Y:S03]  /*d380*/  LDSM.16.MT88.4 R24, [R199+0x3100] ;  /* 0x00310000c718783b */ /* 0x000ea60000004200 */
[----:B----4-:R-:W-:Y:S04]  /*d390*/  FADD.FTZ R2, R169, R2 ;  /* 0x00000002a9027221 */ /* 0x010fe80000010000 */
[C---:B-1----:R-:W-:Y:S01]  /*d3a0*/  HMMA.16816.F32 R148, R12.reuse, R16, R148 ;  /* 0x000000100c94723c */ /* 0x042fe20000001894 */
[----:B-----5:R-:W-:Y:S07]  /*d3b0*/  LDSM.16.MT88.4 R28, [R199+0x7100] ;  /* 0x00710000c71c783b */ /* 0x020fee0000004200 */
[C---:B------:R-:W-:Y:S01]  /*d3c0*/  HMMA.16816.F32 R152, R12.reuse, R18, R152 ;  /* 0x000000120c98723c */ /* 0x040fe20000001898 */
[----:B------:R-:W1:Y:S07]  /*d3d0*/  LDSM.16.MT88.4 R16, [R197+0x5100] ;  /* 0x00510000c510783b */ /* 0x000e6e0000004200 */
[C---:B------:R-:W-:Y:S08]  /*d3e0*/  HMMA.16816.F32 R36, R12.reuse, R20, R36 ;  /* 0x000000140c24723c */ /* 0x040ff00000001824 */
[C---:B------:R-:W-:Y:S01]  /*d3f0*/  HMMA.16816.F32 R40, R12.reuse, R22, R40 ;  /* 0x000000160c28723c */ /* 0x040fe20000001828 */
[----:B------:R-:W4:Y:S07]  /*d400*/  LDSM.16.MT88.4 R20, [R198+0x5100] ;  /* 0x00510000c614783b */ /* 0x000f2e0000004200 */
[C---:B---3--:R-:W-:Y:S08]  /*d410*/  HMMA.16816.F32 R44, R12.reuse, R160, R44 ;  /* 0x000000a00c2c723c */ /* 0x048ff0000000182c */
[C---:B------:R-:W-:Y:S01]  /*d420*/  HMMA.16816.F32 R48, R12.reuse, R162, R48 ;  /* 0x000000a20c30723c */ /* 0x040fe20000001830 */
[----:B------:R-:W3:Y:S07]  /*d430*/  LDSM.16.MT88.4 R160, [R200+0x5100] ;  /* 0x00510000c8a0783b */ /* 0x000eee0000004200 */
[C---:B------:R-:W-:Y:S08]  /*d440*/  HMMA.16816.F32 R52, R12.reuse, R164, R52 ;  /* 0x000000a40c34723c */ /* 0x040ff00000001834 */
[C---:B------:R-:W-:Y:S01]  /*d450*/  HMMA.16816.F32 R56, R12.reuse, R166, R56 ;  /* 0x000000a60c38723c */ /* 0x040fe20000001838 */
[----:B------:R-:W5:Y:S07]  /*d460*/  LDSM.16.MT88.4 R164, [R199+0x5100] ;  /* 0x00510000c7a4783b */ /* 0x000f6e0000004200 */
[C---:B--2---:R-:W-:Y:S08]  /*d470*/  HMMA.16816.F32 R60, R12.reuse, R24, R60 ;  /* 0x000000180c3c723c */ /* 0x044ff0000000183c */
[C---:B------:R-:W-:Y:S01]  /*d480*/  HMMA.16816.F32 R64, R12.reuse, R26, R64 ;  /* 0x0000001a0c40723c */ /* 0x040fe20000001840 */
[----:B------:R-:W-:Y:S07]  /*d490*/  LDSM.16.MT88.4 R24, [R200+0x7100] ;  /* 0x00710000c818783b */ /* 0x000fee0000004200 */
[C---:B-1----:R-:W-:Y:S08]  /*d4a0*/  HMMA.16816.F32 R68, R12.reuse, R16, R68 ;  /* 0x000000100c44723c */ /* 0x042ff00000001844 */
[C---:B------:R-:W-:Y:S01]  /*d4b0*/  HMMA.16816.F32 R72, R12.reuse, R18, R72 ;  /* 0x000000120c48723c */ /* 0x040fe20000001848 */
[----:B------:R-:W1:Y:S07]  /*d4c0*/  LDSM.16.MT88.4 R16, [R197+0x7100] ;  /* 0x00710000c510783b */ /* 0x000e6e0000004200 */
[C---:B----4-:R-:W-:Y:S08]  /*d4d0*/  HMMA.16816.F32 R76, R12.reuse, R20, R76 ;  /* 0x000000140c4c723c */ /* 0x050ff0000000184c */
[C---:B------:R-:W-:Y:S01]  /*d4e0*/  HMMA.16816.F32 R80, R12.reuse, R22, R80 ;  /* 0x000000160c50723c */ /* 0x040fe20000001850 */
[----:B------:R-:W2:Y:S07]  /*d4f0*/  LDSM.16.MT88.4 R20, [R198+0x7100] ;  /* 0x00710000c614783b */ /* 0x000eae0000004200 */
[C---:B---3--:R-:W-:Y:S08]  /*d500*/  HMMA.16816.F32 R84, R12.reuse, R160, R84 ;  /* 0x000000a00c54723c */ /* 0x048ff00000001854 */
[C---:B------:R-:W-:Y:S08]  /*d510*/  HMMA.16816.F32 R88, R12.reuse, R162, R88 ;  /* 0x000000a20c58723c */ /* 0x040ff00000001858 */
        /* <DEDUP_REMOVED lines=11> */
[----:B------:R-:W4:Y:S07]  /*d5d0*/  LDSM.16.MT88.4 R24, [R199+0x1900] ;  /* 0x00190000c718783b */ /* 0x000f2e0000004200 */
[C---:B------:R-:W-:Y:S08]  /*d5e0*/  HMMA.16816.F32 R124, R12.reuse, R28, R124 ;  /* 0x0000001c0c7c723c */ /* 0x040ff0000000187c */
[----:B------:R-:W-:Y:S07]  /*d5f0*/  HMMA.16816.F32 R128, R12, R30, R128 ;  /* 0x0000001e0c80723c */ /* 0x000fee0000001880 */
[----:B------:R-:W-:Y:S02]  /*d600*/  F2FP.PACK_AB R12, R168, R169 ;  /* 0x000000a9a80c723e */ /* 0x000fe400000000ff */
[----:B------:R-:W-:Y:S03]  /*d610*/  F2FP.PACK_AB R13, R158, R159 ;  /* 0x0000009f9e0d723e */ /* 0x000fe600000000ff */
[----:B------:R-:W-:Y:S02]  /*d620*/  F2FP.PACK_AB R14, R33, R32 ;  /* 0x00000020210e723e */ /* 0x000fe400000000ff */
[----:B------:R-:W-:Y:S07]  /*d630*/  F2FP.PACK_AB R15, R157, R34 ;  /* 0x000000229d0f723e */ /* 0x000fee00000000ff */
[C---:B---3--:R-:W-:Y:S01]  /*d640*/  HMMA.16816.F32 R160, R12.reuse, R164, R4 ;  /* 0x000000a40ca0723c */ /* 0x048fe20000001804 */
[----:B------:R-:W3:Y:S07]  /*d650*/  LDSM.16.MT88.4 R4, [R197+0x3900] ;  /* 0x00390000c504783b */ /* 0x000eee0000004200 */
        /* <DEDUP_REMOVED lines=11> */
[C---:B---3--:R-:W-:Y:S08]  /*d710*/  HMMA.16816.F32 R36, R12.reuse, R4, R36 ;  /* 0x000000040c24723c */ /* 0x048ff00000001824 */
[C---:B------:R-:W-:Y:S01]  /*d720*/  HMMA.16816.F32 R40, R12.reuse, R6, R40 ;  /* 0x000000060c28723c */ /* 0x040fe20000001828 */
[----:B------:R-:W3:Y:S07]  /*d730*/  LDSM.16.MT88.4 R4, [R198+0x5900] ;  /* 0x00590000c604783b */ /* 0x000eee0000004200 */
[C---:B-----5:R-:W-:Y:S08]  /*d740*/  HMMA.16816.F32 R44, R12.reuse, R8, R44 ;  /* 0x000000080c2c723c */ /* 0x060ff0000000182c */
        /* <DEDUP_REMOVED lines=18> */
[C---:B------:R-:W-:Y:S08]  /*d870*/  HMMA.16816.F32 R96, R12.reuse, R18, R96 ;  /* 0x000000120c60723c */ /* 0x040ff00000001860 */
[C---:B--2---:R-:W-:Y:S08]  /*d880*/  HMMA.16816.F32 R100, R12.reuse, R20, R100 ;  /* 0x000000140c64723c */ /* 0x044ff00000001864 */
[C---:B------:R-:W-:Y:S08]  /*d890*/  HMMA.16816.F32 R104, R12.reuse, R22, R104 ;  /* 0x000000160c68723c */ /* 0x040ff00000001868 */
[C---:B----4-:R-:W-:Y:S08]  /*d8a0*/  HMMA.16816.F32 R108, R12.reuse, R24, R108 ;  /* 0x000000180c6c723c */ /* 0x050ff0000000186c */
[C---:B------:R-:W-:Y:S08]  /*d8b0*/  HMMA.16816.F32 R112, R12.reuse, R26, R112 ;  /* 0x0000001a0c70723c */ /* 0x040ff00000001870 */
[C---:B---3--:R-:W-:Y:S07]  /*d8c0*/  HMMA.16816.F32 R116, R12.reuse, R4, R116 ;  /* 0x000000040c74723c */ /* 0x048fee0000001874 */
[----:B------:R-:W-:Y:S01]  /*d8d0*/  FADD.FTZ R4, R159, R0 ;  /* 0x000000009f047221 */ /* 0x000fe20000010000 */
[C---:B------:R-:W-:Y:S04]  /*d8e0*/  HMMA.16816.F32 R120, R12.reuse, R6, R120 ;  /* 0x000000060c78723c */ /* 0x040fe80000001878 */
[----:B------:R-:W-:Y:S02]  /*d8f0*/  FADD.FTZ R0, R168, R2 ;  /* 0x00000002a8007221 */ /* 0x000fe40000010000 */
[----:B------:R-:W-:Y:S01]  /*d900*/  FADD.FTZ R4, R158, R4 ;  /* 0x000000049e047221 */ /* 0x000fe20000010000 */
[----:B------:R-:W-:Y:S01]  /*d910*/  MOV R158, R3 ;  /* 0x00000003009e7202 */ /* 0x000fe20000000f00 */
[C---:B-----5:R-:W-:Y:S04]  /*d920*/  HMMA.16816.F32 R124, R12.reuse, R8, R124 ;  /* 0x000000080c7c723c */ /* 0x060fe8000000187c */
[----:B------:R-:W-:Y:S02]  /*d930*/  FADD.FTZ R2, R32, R0 ;  /* 0x0000000020027221 */ /* 0x000fe40000010000 */
[----:B------:R-:W-:Y:S02]  /*d940*/  FADD.FTZ R0, R34, R4 ;  /* 0x0000000422007221 */ /* 0x000fe40000010000 */
[----:B------:R-:W-:Y:S04]  /*d950*/  HMMA.16816.F32 R128, R12, R10, R128 ;  /* 0x0000000a0c80723c */ /* 0x000fe80000001880 */
[----:B------:R-:W-:Y:S02]  /*d960*/  FADD.FTZ R244, R33, R2 ;  /* 0x0000000221f47221 */ /* 0x000fe40000010000 */
[----:B------:R-:W-:Y:S01]  /*d970*/  FADD.FTZ R245, R157, R0 ;  /* 0x000000009df57221 */ /* 0x000fe20000010000 */
[----:B------:R-:W-:Y:S01]  /*d980*/  MOV R157, R156 ;  /* 0x0000009c009d7202 */ /* 0x000fe20000000f00 */
[----:B------:R-:W-:-:S05]  /*d990*/  @P0 BRA `(.L_x_1618) ;  /* 0xffffcd4000000947 */ /* 0x000fca000383ffff */
.L_x_1617:
[----:B------:R-:W-:-:S13]  /*d9a0*/  ISETP.GE.AND P0, PT, R223, R233, PT ;  /* 0x000000e9df00720c */ /* 0x000fda0003f06270 */
[----:B------:R-:W-:Y:S05]  /*d9b0*/  @!P0 BRA `(.L_x_1619) ;  /* 0x00003f5000008947 */ /* 0x000fea0003800000 */
[----:B------:R-:W2:Y:S01]  /*d9c0*/  LDL.64 R6, [R1+0x30] ;  /* 0x0000300001067983 */ /* 0x000ea20000100a00 */
[----:B------:R-:W-:-:S03]  /*d9d0*/  ULDC.64 UR4, c[0x0][0x208] ;  /* 0x0000820000047ab9 */ /* 0x000fc60000000a00 */
[----:B------:R-:W2:Y:S04]  /*d9e0*/  LDL.64 R4, [R1+0x18] ;  /* 0x0000180001047983 */ /* 0x000ea80000100a00 */
[----:B------:R-:W3:Y:S04]  /*d9f0*/  LDL.64 R10, [R1+0x28] ;  /* 0x00002800010a7983 */ /* 0x000ee80000100a00 */
[----:B------:R-:W4:Y:S01]  /*da00*/  LDL.64 R8, [R1+0x20] ;  /* 0x0000200001087983 */ /* 0x000f220000100a00 */
[----:B------:R-:W-:Y:S01]  /*da10*/  MOV R158, R3 ;  /* 0x00000003009e7202 */ /* 0x000fe20000000f00 */
[----:B------:R-:W-:Y:S01]  /*da20*/  IMAD.MOV.U32 R157, RZ, RZ, R156 ;  /* 0x000000ffff9d7224 */ /* 0x000fe200078e009c */
[----:B------:R-:W-:-:S02]  /*da30*/  USHF.L.U64.HI UR5, UR4, 0x5, UR5 ;  /* 0x0000000504057899 */ /* 0x000fc40008010205 */
[----:B------:R-:W-:Y:S01]  /*da40*/  USHF.L.U32 UR4, UR4, 0x5, URZ ;  /* 0x0000000504047899 */ /* 0x000fe2000800063f */
[----:B--2---:R-:W-:-:S05]  /*da50*/  MOV R4, R6 ;  /* 0x0000000600047202 */ /* 0x004fca0000000f00 */
[----:B------:R1:W-:Y:S01]  /*da60*/  STL.64 [R1+0x18], R4 ;  /* 0x0000180401007387 */ /* 0x0003e20000100a00 */
[C---:B------:R-:W-:Y:S02]  /*da70*/  IADD3 R230, P6, R6.reuse, 0x40, RZ ;  /* 0x0000004006e67810 */ /* 0x040fe40007fde0ff */
[C---:B------:R-:W-:Y:S02]  /*da80*/  IADD3 R226, P0, R6.reuse, 0xc0, RZ ;  /* 0x000000c006e27810 */ /* 0x040fe40007f1e0ff */
[----:B------:R-:W-:Y:S01]  /*da90*/  IADD3 R228, P5, R6, 0x80, RZ ;  /* 0x0000008006e47810 */ /* 0x000fe20007fbe0ff */
[--C-:B------:R-:W-:Y:S01]  /*daa0*/  IMAD.X R231, RZ, RZ, R5.reuse, P6 ;  /* 0x000000ffffe77224 */ /* 0x100fe200030e0605 */
[C---:B---3--:R-:W-:Y:S01]  /*dab0*/  IADD3 R248, P6, R10.reuse, 0x40, RZ ;  /* 0x000000400af87810 */ /* 0x048fe20007fde0ff */
[--C-:B------:R-:W-:Y:S01]  /*dac0*/  IMAD.X R227, RZ, RZ, R5.reuse, P0 ;  /* 0x000000ffffe37224 */ /* 0x100fe200000e0605 */
[C---:B------:R-:W-:Y:S01]  /*dad0*/  IADD3 R241, P0, R10.reuse, 0xc0, RZ ;  /* 0x000000c00af17810 */ /* 0x040fe20007f1e0ff */
[----:B------:R-:W-:Y:S01]  /*dae0*/  IMAD.X R229, RZ, RZ, R5, P5 ;  /* 0x000000ffffe57224 */ /* 0x000fe200028e0605 */
[----:B------:R-:W-:Y:S01]  /*daf0*/  IADD3 R243, P5, R10, 0x80, RZ ;  /* 0x000000800af37810 */ /* 0x000fe20007fbe0ff */
[----:B----4-:R-:W-:-:S02]  /*db00*/  IMAD.X R247, RZ, RZ, R9, P6 ;  /* 0x000000fffff77224 */ /* 0x010fc400030e0609 */
[----:B------:R-:W-:Y:S01]  /*db10*/  IMAD.X R240, RZ, RZ, R9, P0 ;  /* 0x000000fffff07224 */ /* 0x000fe200000e0609 */
[----:B------:R-:W-:Y:S02]  /*db20*/  IADD3.X R242, RZ, R9, RZ, P5, !PT ;  /* 0x00000009fff27210 */ /* 0x000fe40002ffe4ff */
.L_x_1628:
[----:B------:R-:W2:Y:S01]  /*db30*/  LDL.64 R24, [R1+0x18] ;  /* 0x0000180001187983 */ /* 0x000ea20000100a00 */
[----:B------:R-:W-:Y:S04]  /*db40*/  DEPBAR.LE SB0, 0x0 ;  /* 0x000080000000791a */ /* 0x000fe80000000000 */
[----:B------:R-:W3:Y:S01]  /*db50*/  LDL.64 R16, [R1+0x30] ;  /* 0x0000300001107983 */ /* 0x000ee20000100a00 */
[----:B------:R-:W-:Y:S01]  /*db60*/  IMAD.MOV.U32 R2, RZ, RZ, 0x6 ;  /* 0x00000006ff027424 */ /* 0x000fe200078e00ff */
[----:B-1----:R-:W-:Y:S01]  /*db70*/  SHF.R.S32.HI R4, RZ, 0x1f, R223 ;  /* 0x0000001fff047819 */ /* 0x002fe200000114df */
[----:B------:R-:W-:Y:S02]  /*db80*/  IMAD.MOV.U32 R0, RZ, RZ, c[0x0][0x208] ;  /* 0x00008200ff007624 */ /* 0x000fe400078e00ff */
[----:B------:R-:W-:Y:S01]  /*db90*/  BAR.SYNC.DEFER_BLOCKING 0x0 ;  /* 0x0000000000007b1d */ /* 0x000fe20000010000 */
[----:B------:R-:W-:Y:S02]  /*dba0*/  IMAD.MOV.U32 R18, RZ, RZ, c[0x0][0x208] ;  /* 0x00008200ff127624 */ /* 0x000fe400078e00ff */
[----:B------:R-:W-:Y:S01]  /*dbb0*/  SHF.L.U64.HI R0, R0, R2, c[0x0][0x20c] ;  /* 0x0000830000007619 */ /* 0x000fe20000010202 */
[----:B------:R-:W-:Y:S02]  /*dbc0*/  IMAD.MOV.U32 R238, RZ, RZ, c[0x0][0x1e0] ;  /* 0x00007800ffee7624 */ /* 0x000fe400078e00ff */
[----:B------:R-:W-:Y:S02]  /*dbd0*/  IMAD.SHL.U32 R18, R18, 0x40, RZ ;  /* 0x0000004012127824 */ /* 0x000fe400078e00ff */
[----:B------:R-:W-:Y:S02]  /*dbe0*/  IMAD R0, R0, R223, RZ ;  /* 0x000000df00007224 */ /* 0x000fe400078e02ff */
[CC--:B------:R-:W-:Y:S04]  /*dbf0*/  IMAD.WIDE.U32 R12, R223.reuse, R18.reuse, UR4 ;  /* 0x00000004df0c7e25 */ /* 0x0c0fe8000f8e0012 */
[-C--:B------:R-:W-:Y:S02]  /*dc00*/  IMAD R0, R4, R18.reuse, R0 ;  /* 0x0000001204007224 */ /* 0x080fe400078e0200 */
[CC--:B------:R-:W-:Y:S04]  /*dc10*/  IMAD.WIDE.U32 R4, R223.reuse, R18.reuse, R230 ;  /* 0x00000012df047225 */ /* 0x0c0fe800078e00e6 */
[C---:B------:R-:W-:Y:S01]  /*dc20*/  IMAD.WIDE.U32 R6, R223.reuse, R18, R228 ;  /* 0x00000012df067225 */ /* 0x040fe200078e00e4 */
[----:B------:R-:W-:Y:S03]  /*dc30*/  LDSM.16.M88.4 R32, [R203+0x10100] ;  /* 0x01010000cb20783b */ /* 0x000fe60000000200 */
[----:B------:R-:W-:Y:S01]  /*dc40*/  IMAD.IADD R7, R0, 0x1, R7 ;  /* 0x0000000100077824 */ /* 0x000fe200078e0207 */
[----:B------:R-:W-:Y:S01]  /*dc50*/  LEA R22, P6, R6, c[0x0][0x1f8], 0x1 ;  /* 0x00007e0006167a11 */ /* 0x000fe200078c08ff */
[----:B------:R-:W-:Y:S01]  /*dc60*/  IMAD.SHL.U32 R238, R238, 0x20, RZ ;  /* 0x00000020eeee7824 */ /* 0x000fe200078e00ff */
[----:B------:R-:W1:Y:S02]  /*dc70*/  LDSM.16.M88.4 R8, [R196+0x8100] ;  /* 0x00810000c408783b */ /* 0x000e640000000200 */
[----:B------:R-:W-:Y:S01]  /*dc80*/  LEA.HI.X R23, R6, c[0x0][0x1fc], R7, 0x1, P6 ;  /* 0x00007f0006177a11 */ /* 0x000fe200030f0c07 */
[----:B------:R-:W-:Y:S02]  /*dc90*/  IMAD.MOV.U32 R232, RZ, RZ, 0x5 ;  /* 0x00000005ffe87424 */ /* 0x000fe400078e00ff */
[----:B------:R-:W-:Y:S01]  /*dca0*/  IMAD.MOV.U32 R224, RZ, RZ, c[0x0][0x1e0] ;  /* 0x00007800ffe07624 */ /* 0x000fe200078e00ff */
[----:B------:R-:W-:Y:S04]  /*dcb0*/  LDSM.16.M88.4 R168, [R196+0x9900] ;  /* 0x00990000c4a8783b */ /* 0x000fe80000000200 */
[----:B------:R-:W-:Y:S01]  /*dcc0*/  SHF.L.U64.HI R224, R224, R232, c[0x0][0x1e4] ;  /* 0x00007900e0e07619 */ /* 0x000fe200000102e8 */
[----:B------:R-:W-:Y:S05]  /*dcd0*/  LDSM.16.M88.4 R172, [R204+0x10100] ;  /* 0x01010000ccac783b */ /* 0x000fea0000000200 */
[----:B------:R-:W-:Y:S05]  /*dce0*/  LDSM.16.M88.4 R176, [R207] ;  /* 0x00000000cfb0783b */ /* 0x000fea0000000200 */
[----:B------:R-:W-:Y:S05]  /*dcf0*/  LDSM.16.M88.4 R180, [R222] ;  /* 0x00000000deb4783b */ /* 0x000fea0000000200 */
[----:B------:R-:W-:Y:S05]  /*dd00*/  LDSM.16.M88.4 R184, [R221] ;  /* 0x00000000ddb8783b */ /* 0x000fea0000000200 */
[----:B------:R-:W-:Y:S05]  /*dd10*/  LDSM.16.M88.4 R188, [R220] ;  /* 0x00000000dcbc783b */ /* 0x000fea0000000200 */
[----:B------:R-:W4:Y:S05]  /*dd20*/  LDL R159, [R1+0x3c] ;  /* 0x00003c00019f7983 */ /* 0x000f2a0000100800 */
[----:B------:R-:W5:Y:S05]  /*dd30*/  LDL.64 R234, [R1+0x20] ;  /* 0x0000200001ea7983 */ /* 0x000f6a0000100a00 */
[----:B------:R-:W5:Y:S01]  /*dd40*/  LDL.64 R236, [R1+0x28] ;  /* 0x0000280001ec7983 */ /* 0x000f620000100a00 */
[-C--:B--2---:R-:W-:Y:S04]  /*dd50*/  IMAD.WIDE.U32 R2, R223, R18.reuse, R24 ;  /* 0x00000012df027225 */ /* 0x084fe800078e0018 */
[----:B------:R-:W-:Y:S01]  /*dd60*/  IMAD.IADD R3, R3, 0x1, R0 ;  /* 0x0000000103037824 */ /* 0x000fe200078e0200 */
[C---:B------:R-:W-:Y:S04]  /*dd70*/  LEA R20, P0, R2.reuse, c[0x0][0x1f8], 0x1 ;  /* 0x00007e0002147a11 */ /* 0x040fe800078008ff */
[----:B------:R-:W-:Y:S01]  /*dd80*/  LEA.HI.X R21, R2, c[0x0][0x1fc], R3, 0x1, P0 ;  /* 0x00007f0002157a11 */ /* 0x000fe200000f0c03 */
[----:B------:R-:W-:Y:S01]  /*dd90*/  IMAD.IADD R2, R0, 0x1, R5 ;  /* 0x0000000100027824 */ /* 0x000fe200078e0205 */
[C---:B------:R-:W-:Y:S04]  /*dda0*/  LEA R14, P0, R4.reuse, c[0x0][0x1f8], 0x1 ;  /* 0x00007e00040e7a11 */ /* 0x040fe800078008ff */
[----:B------:R-:W-:Y:S01]  /*ddb0*/  LEA.HI.X R15, R4, c[0x0][0x1fc], R2, 0x1, P0 ;  /* 0x00007f00040f7a11 */ /* 0x000fe200000f0c02 */
[----:B------:R-:W-:Y:S01]  /*ddc0*/  IMAD.WIDE.U32 R4, R223, R18, R226 ;  /* 0x00000012df047225 */ /* 0x000fe200078e00e2 */
[-C--:B---3--:R-:W-:Y:S02]  /*ddd0*/  IADD3 R3, P0, R16, R12.reuse, RZ ;  /* 0x0000000c10037210 */ /* 0x088fe40007f1e0ff */
[----:B------:R-:W2:Y:S01]  /*dde0*/  LDSM.16.M88.4 R16, [R196+0x8900] ;  /* 0x00890000c410783b */ /* 0x000ea20000000200 */
[----:B------:R-:W-:Y:S01]  /*ddf0*/  IMAD.IADD R2, R0, 0x1, R13 ;  /* 0x0000000100027824 */ /* 0x000fe200078e020d */
[----:B------:R-:W-:Y:S01]  /*de00*/  LEA R28, P5, R4, c[0x0][0x1f8], 0x1 ;  /* 0x00007e00041c7a11 */ /* 0x000fe200078a08ff */
[----:B------:R-:W-:Y:S02]  /*de10*/  IMAD.IADD R0, R0, 0x1, R5 ;  /* 0x0000000100007824 */ /* 0x000fe400078e0205 */
[----:B------:R-:W-:Y:S01]  /*de20*/  IMAD.X R5, R2, 0x1, R25, P0 ;  /* 0x0000000102057824 */ /* 0x000fe200000e0619 */
[C---:B------:R-:W-:Y:S01]  /*de30*/  LEA R192, P0, R3.reuse, c[0x0][0x1f8], 0x1 ;  /* 0x00007e0003c07a11 */ /* 0x040fe200078008ff */
[----:B------:R-:W3:Y:S01]  /*de40*/  LDSM.16.M88.4 R24, [R196+0x9100] ;  /* 0x00910000c418783b */ /* 0x000ee20000000200 */
[----:B------:R-:W-:Y:S02]  /*de50*/  LEA.HI.X R29, R4, c[0x0][0x1fc], R0, 0x1, P5 ;  /* 0x00007f00041d7a11 */ /* 0x000fe400028f0c00 */
[----:B------:R-:W-:Y:S02]  /*de60*/  LEA.HI.X R193, R3, c[0x0][0x1fc], R5, 0x1, P0 ;  /* 0x00007f0003c17a11 */ /* 0x000fe400000f0c05 */
[----:B------:R-:W-:Y:S01]  /*de70*/  @!PT LDS RZ, [RZ] ;  /* 0x00000000fffff984 */ /* 0x000fe20000000800 */
[----:B------:R-:W-:Y:S01]  /*de80*/  @!PT LDS RZ, [RZ] ;  /* 0x00000000fffff984 */ /* 0x000fe20000000800 */
[----:B------:R-:W-:Y:S01]  /*de90*/  @!PT LDS RZ, [RZ] ;  /* 0x00000000fffff984 */ /* 0x000fe20000000800 */
[----:B------:R3:W-:Y:S01]  /*dea0*/  LDGSTS.E.BYPASS.LTC128B.128 [R225+0x100], [R20.64], !P4 ;  /* 0x0010000014e17fae */ /* 0x0007e2000e101d4c */
[-C--:B------:R-:W-:Y:S02]  /*deb0*/  IADD3 R0, P6, R230, R12.reuse, RZ ;  /* 0x0000000ce6007210 */ /* 0x080fe40007fde0ff */
[-C--:B------:R-:W-:Y:S02]  /*dec0*/  IADD3 R3, P5, R228, R12.reuse, RZ ;  /* 0x0000000ce4037210 */ /* 0x080fe40007fbe0ff */
[----:B------:R-:W-:Y:S01]  /*ded0*/  IADD3 R12, P0, R226, R12, RZ ;  /* 0x0000000ce20c7210 */ /* 0x000fe20007f1e0ff */
[----:B------:R2:W-:Y:S01]  /*dee0*/  LDGSTS.E.BYPASS.LTC128B.128 [R225+0x2100], [R14.64], !P3 ;  /* 0x021000000ee17fae */ /* 0x0005e2000d901d4c */
[----:B------:R-:W-:Y:S01]  /*def0*/  IMAD.X R5, R2, 0x1, R231, P6 ;  /* 0x0000000102057824 */ /* 0x000fe200030e06e7 */
[----:B------:R-:W-:Y:S01]  /*df00*/  LEA R30, P6, R0, c[0x0][0x1f8], 0x1 ;  /* 0x00007e00001e7a11 */ /* 0x000fe200078c08ff */
[C---:B------:R-:W-:Y:S01]  /*df10*/  IMAD.X R6, R2.reuse, 0x1, R229, P5 ;  /* 0x0000000102067824 */ /* 0x040fe200028e06e5 */
[C---:B------:R-:W-:Y:S01]  /*df20*/  LEA R194, P5, R3.reuse, c[0x0][0x1f8], 0x1 ;  /* 0x00007e0003c27a11 */ /* 0x040fe200078a08ff */
[----:B------:R-:W-:Y:S01]  /*df30*/  IMAD.X R4, R2, 0x1, R227, P0 ;  /* 0x0000000102047824 */ /* 0x000fe200000e06e3 */
[----:B------:R-:W-:Y:S01]  /*df40*/  LEA R2, P0, R12, c[0x0][0x1f8], 0x1 ;  /* 0x00007e000c027a11 */ /* 0x000fe200078008ff */
[----:B------:R3:W-:Y:S01]  /*df50*/  LDGSTS.E.BYPASS.LTC128B.128 [R225+0x4100], [R22.64], !P2 ;  /* 0x0410000016e17fae */ /* 0x0007e2000d101d4c */
[----:B------:R-:W-:Y:S02]  /*df60*/  LEA.HI.X R31, R0, c[0x0][0x1fc], R5, 0x1, P6 ;  /* 0x00007f00001f7a11 */ /* 0x000fe400030f0c05 */
[----:B------:R-:W-:Y:S02]  /*df70*/  LEA.HI.X R195, R3, c[0x0][0x1fc], R6, 0x1, P5 ;  /* 0x00007f0003c37a11 */ /* 0x000fe400028f0c06 */
[----:B------:R-:W-:Y:S01]  /*df80*/  LEA.HI.X R3, R12, c[0x0][0x1fc], R4, 0x1, P0 ;  /* 0x00007f000c037a11 */ /* 0x000fe200000f0c04 */
[----:B------:R3:W-:Y:S01]  /*df90*/  LDGSTS.E.BYPASS.LTC128B.128 [R225+0x6100], [R28.64], !P1 ;  /* 0x061000001ce17fae */ /* 0x0007e2000c901d4c */
[C---:B-1----:R-:W-:Y:S01]  /*dfa0*/  HMMA.16816.F32 R4, R32.reuse, R8, RZ ;  /* 0x000000082004723c */ /* 0x042fe200000018ff */
[----:B------:R-:W-:Y:S02]  /*dfb0*/  PLOP3.LUT P5, PT, PT, PT, UP2, 0x80, 0x0 ;  /* 0x000000000000781c */ /* 0x000fe40003faf028 */
[----:B------:R-:W-:Y:S01]  /*dfc0*/  ISETP.GT.AND P6, PT, R223, R233, PT ;  /* 0x000000e9df00720c */ /* 0x000fe20003fc4270 */
[----:B------:R1:W-:Y:S01]  /*dfd0*/  LDGSTS.E.BYPASS.LTC128B.128 [R225+0x1100], [R192.64], !P4 ;  /* 0x01100000c0e17fae */ /* 0x0003e2000e101d4c */
[----:B------:R-:W-:Y:S03]  /*dfe0*/  PLOP3.LUT P0, PT, PT, PT, UP2, 0x80, 0x0 ;  /* 0x000000000000781c */ /* 0x000fe60003f0f028 */
[C---:B------:R-:W-:Y:S01]  /*dff0*/  HMMA.16816.F32 R8, R32.reuse, R10, RZ ;  /* 0x0000000a2008723c */ /* 0x040fe200000018ff */
[----:B------:R1:W-:Y:S05]  /*e000*/  LDGSTS.E.BYPASS.LTC128B.128 [R225+0x3100], [R30.64], !P3 ;  /* 0x031000001ee17fae */ /* 0x0003ea000d901d4c */
[----:B------:R1:W-:Y:S02]  /*e010*/  LDGSTS.E.BYPASS.LTC128B.128 [R225+0x5100], [R194.64], !P2 ;  /* 0x05100000c2e17fae */ /* 0x0003e4000d101d4c */
[C---:B--2---:R-:W-:Y:S03]  /*e020*/  HMMA.16816.F32 R12, R32.reuse, R16, RZ ;  /* 0x00000010200c723c */ /* 0x044fe600000018ff */
[----:B------:R2:W-:Y:S01]  /*e030*/  LDGSTS.E.BYPASS.LTC128B.128 [R225+0x7100], [R2.64], !P1 ;  /* 0x0710000002e17fae */ /* 0x0005e2000c901d4c */
[----:B----4-:R-:W-:Y:S04]  /*e040*/  @P5 IMAD.HI.U32 R156, R159, c[0x0][0x2c8], RZ ;  /* 0x0000b2009f9c5a27 */ /* 0x010fe800078e00ff */
[C---:B------:R-:W-:Y:S01]  /*e050*/  HMMA.16816.F32 R16, R32.reuse, R18, RZ ;  /* 0x000000122010723c */ /* 0x040fe200000018ff */
[----:B------:R-:W0:Y:S03]  /*e060*/  LDGDEPBAR ;  /* 0x00000000000079af */ /* 0x000e260000000000 */
[----:B------:R-:W-:Y:S04]  /*e070*/  @P0 SHF.R.U32.HI R159, RZ, c[0x0][0x2cc], R156 ;  /* 0x0000b300ff9f0a19 */ /* 0x000fe8000001169c */
[C---:B---3--:R-:W-:Y:S08]  /*e080*/  HMMA.16816.F32 R20, R32.reuse, R24, RZ ;  /* 0x000000182014723c */ /* 0x048ff000000018ff */
[C---:B------:R-:W-:Y:S08]  /*e090*/  HMMA.16816.F32 R24, R32.reuse, R26, RZ ;  /* 0x0000001a2018723c */ /* 0x040ff000000018ff */
[C---:B-1----:R-:W-:Y:S08]  /*e0a0*/  HMMA.16816.F32 R28, R32.reuse, R168, RZ ;  /* 0x000000a8201c723c */ /* 0x042ff000000018ff */
[----:B------:R-:W-:Y:S01]  /*e0b0*/  HMMA.16816.F32 R32, R32, R170, RZ ;  /* 0x000000aa2020723c */ /* 0x000fe200000018ff */
[----:B------:R-:W-:Y:S07]  /*e0c0*/  LDSM.16.M88.4 R168, [R206+0x10100] ;  /* 0x01010000cea8783b */ /* 0x000fee0000000200 */
[C---:B------:R-:W-:Y:S08]  /*e0d0*/  HMMA.16816.F32 R4, R172.reuse, R176, R4 ;  /* 0x000000b0ac04723c */ /* 0x040ff00000001804 */
[C---:B------:R-:W-:Y:S01]  /*e0e0*/  HMMA.16816.F32 R8, R172.reuse, R178, R8 ;  /* 0x000000b2ac08723c */ /* 0x040fe20000001808 */
[----:B------:R-:W1:Y:S07]  /*e0f0*/  LDSM.16.M88.4 R176, [R202+0x8100] ;  /* 0x00810000cab0783b */ /* 0x000e6e0000000200 */
[C---:B------:R-:W-:Y:S08]  /*e100*/  HMMA.16816.F32 R12, R172.reuse, R180, R12 ;  /* 0x000000b4ac0c723c */ /* 0x040ff0000000180c */
[C---:B------:R-:W-:Y:S01]  /*e110*/  HMMA.16816.F32 R16, R172.reuse, R182, R16 ;  /* 0x000000b6ac10723c */ /* 0x040fe20000001810 */
[----:B------:R-:W3:Y:S07]  /*e120*/  LDSM.16.M88.4 R180, [R202+0x8900] ;  /* 0x00890000cab4783b */ /* 0x000eee0000000200 */
[C---:B------:R-:W-:Y:S08]  /*e130*/  HMMA.16816.F32 R20, R172.reuse, R184, R20 ;  /* 0x000000b8ac14723c */ /* 0x040ff00000001814 */
[C---:B------:R-:W-:Y:S01]  /*e140*/  HMMA.16816.F32 R24, R172.reuse, R186, R24 ;  /* 0x000000baac18723c */ /* 0x040fe20000001818 */
[----:B------:R-:W4:Y:S07]  /*e150*/  LDSM.16.M88.4 R184, [R202+0x9100] ;  /* 0x00910000cab8783b */ /* 0x000f2e0000000200 */
[C---:B------:R-:W-:Y:S08]  /*e160*/  HMMA.16816.F32 R28, R172.reuse, R188, R28 ;  /* 0x000000bcac1c723c */ /* 0x040ff0000000181c */
[----:B------:R-:W-:Y:S01]  /*e170*/  HMMA.16816.F32 R32, R172, R190, R32 ;  /* 0x000000beac20723c */ /* 0x000fe20000001820 */
[----:B------:R-:W2:Y:S05]  /*e180*/  LDSM.16.M88.4 R172, [R202+0x9900] ;  /* 0x00990000caac783b */ /* 0x000eaa0000000200 */
[----:B------:R-:W-:Y:S02]  /*e190*/  LDSM.16.M88.4 R188, [R201+0x1000] ;  /* 0x00100000c9bc783b */ /* 0x000fe40000000200 */
[C---:B-1----:R-:W-:Y:S08]  /*e1a0*/  HMMA.16816.F32 R4, R168.reuse, R176, R4 ;  /* 0x000000b0a804723c */ /* 0x042ff00000001804 */
[C---:B------:R-:W-:Y:S01]  /*e1b0*/  HMMA.16816.F32 R8, R168.reuse, R178, R8 ;  /* 0x000000b2a808723c */ /* 0x040fe20000001808 */
[----:B------:R-:W-:Y:S07]  /*e1c0*/  LDSM.16.M88.4 R176, [R205+0x10100] ;  /* 0x01010000cdb0783b */ /* 0x000fee0000000200 */
[C---:B---3--:R-:W-:Y:S08]  /*e1d0*/  HMMA.16816.F32 R12, R168.reuse, R180, R12 ;  /* 0x000000b4a80c723c */ /* 0x048ff0000000180c */
[C---:B------:R-:W-:Y:S01]  /*e1e0*/  HMMA.16816.F32 R16, R168.reuse, R182, R16 ;  /* 0x000000b6a810723c */ /* 0x040fe20000001810 */
[----:B------:R-:W1:Y:S07]  /*e1f0*/  LDSM.16.M88.4 R180, [R201] ;  /* 0x00000000c9b4783b */ /* 0x000e6e0000000200 */
[C---:B----4-:R-:W-:Y:S08]  /*e200*/  HMMA.16816.F32 R20, R168.reuse, R184, R20 ;  /* 0x000000b8a814723c */ /* 0x050ff00000001814 */
[C---:B------:R-:W-:Y:S01]  /*e210*/  HMMA.16816.F32 R24, R168.reuse, R186, R24 ;  /* 0x000000baa818723c */ /* 0x040fe20000001818 */
[----:B------:R-:W3:Y:S07]  /*e220*/  LDSM.16.M88.4 R184, [R201+0x800] ;  /* 0x00080000c9b8783b */ /* 0x000eee0000000200 */
[C---:B--2---:R-:W-:Y:S08]  /*e230*/  HMMA.16816.F32 R28, R168.reuse, R172, R28 ;  /* 0x000000aca81c723c */ /* 0x044ff0000000181c */
[----:B------:R-:W-:Y:S01]  /*e240*/  HMMA.16816.F32 R32, R168, R174, R32 ;  /* 0x000000aea820723c */ /* 0x000fe20000001820 */
[----:B------:R-:W2:Y:S05]  /*e250*/  LDSM.16.M88.4 R168, [R201+0x1800] ;  /* 0x00180000c9a8783b */ /* 0x000eaa0000000200 */
[----:B------:R-:W-:Y:S02]  /*e260*/  LDSM.16.M88.4 R172, [R203+0x14100] ;  /* 0x01410000cbac783b */ /* 0x000fe40000000200 */
[C---:B-1----:R-:W-:Y:S08]  /*e270*/  HMMA.16816.F32 R4, R176.reuse, R180, R4 ;  /* 0x000000b4b004723c */ /* 0x042ff00000001804 */
[C---:B------:R-:W-:Y:S01]  /*e280*/  HMMA.16816.F32 R8, R176.reuse, R182, R8 ;  /* 0x000000b6b008723c */ /* 0x040fe20000001808 */
[----:B------:R-:W1:Y:S07]  /*e290*/  LDSM.16.M88.4 R180, [R196+0xa100] ;  /* 0x00a10000c4b4783b */ /* 0x000e6e0000000200 */
[C---:B---3--:R-:W-:Y:S08]  /*e2a0*/  HMMA.16816.F32 R12, R176.reuse, R184, R12 ;  /* 0x000000b8b00c723c */ /* 0x048ff0000000180c */
[C---:B------:R-:W-:Y:S01]  /*e2b0*/  HMMA.16816.F32 R16, R176.reuse, R186, R16 ;  /* 0x000000bab010723c */ /* 0x040fe20000001810 */
[----:B------:R-:W3:Y:S07]  /*e2c0*/  LDSM.16.M88.4 R184, [R196+0xa900] ;  /* 0x00a90000c4b8783b */ /* 0x000eee0000000200 */
[C---:B------:R-:W-:Y:S08]  /*e2d0*/  HMMA.16816.F32 R20, R176.reuse, R188, R20 ;  /* 0x000000bcb014723c */ /* 0x040ff00000001814 */
[C---:B------:R-:W-:Y:S01]  /*e2e0*/  HMMA.16816.F32 R24, R176.reuse, R190, R24 ;  /* 0x000000beb018723c */ /* 0x040fe20000001818 */
[----:B------:R-:W4:Y:S07]  /*e2f0*/  LDSM.16.M88.4 R188, [R196+0xb100] ;  /* 0x00b10000c4bc783b */ /* 0x000f2e0000000200 */
[C---:B--2---:R-:W-:Y:S08]  /*e300*/  HMMA.16816.F32 R28, R176.reuse, R168, R28 ;  /* 0x000000a8b01c723c */ /* 0x044ff0000000181c */
[----:B------:R-:W-:Y:S01]  /*e310*/  HMMA.16816.F32 R32, R176, R170, R32 ;  /* 0x000000aab020723c */ /* 0x000fe20000001820 */
[----:B------:R-:W2:Y:S05]  /*e320*/  LDSM.16.M88.4 R168, [R196+0xb900] ;  /* 0x00b90000c4a8783b */ /* 0x000eaa0000000200 */
[----:B------:R-:W-:Y:S02]  /*e330*/  LDSM.16.M88.4 R176, [R204+0x14100] ;  /* 0x01410000ccb0783b */ /* 0x000fe40000000200 */
[C---:B-1----:R-:W-:Y:S08]  /*e340*/  HMMA.16816.F32 R4, R172.reuse, R180, R4 ;  /* 0x000000b4ac04723c */ /* 0x042ff00000001804 */
[C---:B------:R-:W-:Y:S01]  /*e350*/  HMMA.16816.F32 R8, R172.reuse, R182, R8 ;  /* 0x000000b6ac08723c */ /* 0x040fe20000001808 */
[----:B------:R-:W1:Y:S07]  /*e360*/  LDSM.16.M88.4 R180, [R219] ;  /* 0x00000000dbb4783b */ /* 0x000e6e0000000200 */
[C---:B---3--:R-:W-:Y:S08]  /*e370*/  HMMA.16816.F32 R12, R172.reuse, R184, R12 ;  /* 0x000000b8ac0c723c */ /* 0x048ff0000000180c */
[C---:B------:R-:W-:Y:S01]  /*e380*/  HMMA.16816.F32 R16, R172.reuse, R186, R16 ;  /* 0x000000baac10723c */ /* 0x040fe20000001810 */
[----:B------:R-:W3:Y:S07]  /*e390*/  LDSM.16.M88.4 R184, [R218] ;  /* 0x00000000dab8783b */ /* 0x000eee0000000200 */
[C---:B----4-:R-:W-:Y:S08]  /*e3a0*/  HMMA.16816.F32 R20, R172.reuse, R188, R20 ;  /* 0x000000bcac14723c */ /* 0x050ff00000001814 */
[C---:B------:R-:W-:Y:S01]  /*e3b0*/  HMMA.16816.F32 R24, R172.reuse, R190, R24 ;  /* 0x000000beac18723c */ /* 0x040fe20000001818 */
[----:B------:R-:W4:Y:S07]  /*e3c0*/  LDSM.16.M88.4 R188, [R217] ;  /* 0x00000000d9bc783b */ /* 0x000f2e0000000200 */
[C---:B--2---:R-:W-:Y:S08]  /*e3d0*/  HMMA.16816.F32 R28, R172.reuse, R168, R28 ;  /* 0x000000a8ac1c723c */ /* 0x044ff0000000181c */
[----:B------:R-:W-:Y:S01]  /*e3e0*/  HMMA.16816.F32 R32, R172, R170, R32 ;  /* 0x000000aaac20723c */ /* 0x000fe20000001820 */
[----:B------:R-:W2:Y:S05]  /*e3f0*/  LDSM.16.M88.4 R168, [R216] ;  /* 0x00000000d8a8783b */ /* 0x000eaa0000000200 */
[----:B------:R-:W-:Y:S02]  /*e400*/  LDSM.16.M88.4 R172, [R206+0x14100] ;  /* 0x01410000ceac783b */ /* 0x000fe40000000200 */
[C---:B-1----:R-:W-:Y:S08]  /*e410*/  HMMA.16816.F32 R4, R176.reuse, R180, R4 ;  /* 0x000000b4b004723c */ /* 0x042ff00000001804 */
[C---:B------:R-:W-:Y:S01]  /*e420*/  HMMA.16816.F32 R8, R176.reuse, R182, R8 ;  /* 0x000000b6b008723c */ /* 0x040fe20000001808 */
        /* <DEDUP_REMOVED lines=122> */
[C---:B------:R-:W-:Y:S08]  /*ebd0*/  HMMA.16816.F32 R24, R172.reuse, R190, R24 ;  /* 0x000000beac18723c */ /* 0x040ff00000001818 */
[C---:B--2---:R-:W-:Y:S07]  /*ebe0*/  HMMA.16816.F32 R28, R172.reuse, R168, R28 ;  /* 0x000000a8ac1c723c */ /* 0x044fee000000181c */
[----:B------:R-:W-:Y:S01]  /*ebf0*/  @P6 IADD3 R168, R223, -0x1, RZ ;  /* 0xffffffffdfa86810 */ /* 0x000fe20007ffe0ff */
[----:B------:R-:W-:Y:S04]  /*ec00*/  HMMA.16816.F32 R32, R172, R170, R32 ;  /* 0x000000aaac20723c */ /* 0x000fe80000001820 */
[----:B------:R-:W-:Y:S04]  /*ec10*/  @P6 SHF.R.S32.HI R0, RZ, 0x1f, R168 ;  /* 0x0000001fff006819 */ /* 0x000fe800000114a8 */
[C---:B-1----:R-:W-:Y:S05]  /*ec20*/  HMMA.16816.F32 R4, R176.reuse, R180, R4 ;  /* 0x000000b4b004723c */ /* 0x042fea0000001804 */
[----:B------:R-:W-:Y:S03]  /*ec30*/  @P6 IMAD R0, R0, c[0x0][0x1e0], RZ ;  /* 0x0000780000006a24 */ /* 0x000fe600078e02ff */
[C---:B------:R-:W-:Y:S04]  /*ec40*/  HMMA.16816.F32 R8, R176.reuse, R182, R8 ;  /* 0x000000b6b008723c */ /* 0x040fe80000001808 */
[C---:B------:R-:W-:Y:S02]  /*ec50*/  @P6 IMAD R0, R168.reuse, c[0x0][0x1e4], R0 ;  /* 0x00007900a8006a24 */ /* 0x040fe400078e0200 */
[----:B------:R-:W-:Y:S02]  /*ec60*/  @P6 IMAD.WIDE.U32 R168, R168, c[0x0][0x1e0], RZ ;  /* 0x00007800a8a86a25 */ /* 0x000fe400078e00ff */
[C---:B---3--:R-:W-:Y:S04]  /*ec70*/  HMMA.16816.F32 R12, R176.reuse, R184, R12 ;  /* 0x000000b8b00c723c */ /* 0x048fe8000000180c */
[----:B------:R-:W-:Y:S02]  /*ec80*/  @P6 IMAD.IADD R0, R169, 0x1, R0 ;  /* 0x00000001a9006824 */ /* 0x000fe400078e0200 */
[C---:B------:R-:W-:Y:S02]  /*ec90*/  @P6 IMAD.SHL.U32 R2, R168.reuse, 0x40, RZ ;  /* 0x00000040a8026824 */ /* 0x040fe400078e00ff */
[C---:B------:R-:W-:Y:S04]  /*eca0*/  HMMA.16816.F32 R16, R176.reuse, R186, R16 ;  /* 0x000000bab010723c */ /* 0x040fe80000001810 */
[----:B------:R-:W-:Y:S02]  /*ecb0*/  @P6 SHF.L.U64.HI R0, R168, 0x6, R0 ;  /* 0x00000006a8006819 */ /* 0x000fe40000010200 */
[----:B------:R-:W1:Y:S01]  /*ecc0*/  LDSM.16.M88.4 R168, [R201+0x7000] ;  /* 0x00700000c9a8783b */ /* 0x000e620000000200 */
[C---:B-----5:R-:W-:Y:S02]  /*ecd0*/  @P6 IADD3 R3, P5, R2.reuse, R236, RZ ;  /* 0x000000ec02036210 */ /* 0x060fe40007fbe0ff */
[----:B------:R-:W-:Y:S03]  /*ece0*/  @P6 IADD3 R156, P0, R2, R248, RZ ;  /* 0x000000f8029c6210 */ /* 0x000fe60007f1e0ff */
[C---:B------:R-:W-:Y:S01]  /*ecf0*/  @P6 IMAD.X R172, R0.reuse, 0x1, R235, P5 ;  /* 0x0000000100ac6824 */ /* 0x040fe200028e06eb */
[C---:B------:R-:W-:Y:S01]  /*ed00*/  @P6 LEA R180, P5, R3.reuse, c[0x0][0x1c8], 0x1 ;  /* 0x0000720003b46a11 */ /* 0x040fe200078a08ff */
[----:B------:R-:W-:Y:S01]  /*ed10*/  @P6 IMAD.X R183, R0, 0x1, R247, P0 ;  /* 0x0000000100b76824 */ /* 0x000fe200000e06f7 */
[C---:B------:R-:W-:Y:S02]  /*ed20*/  @P6 LEA R182, P0, R156.reuse, c[0x0][0x1c8], 0x1 ;  /* 0x000072009cb66a11 */ /* 0x040fe400078008ff */
[----:B------:R-:W-:Y:S02]  /*ed30*/  @P6 LEA.HI.X R181, R3, c[0x0][0x1cc], R172, 0x1, P5 ;  /* 0x0000730003b56a11 */ /* 0x000fe400028f0cac */
[----:B------:R-:W2:Y:S01]  /*ed40*/  LDSM.16.M88.4 R172, [R201+0x7800] ;  /* 0x00780000c9ac783b */ /* 0x000ea20000000200 */
[----:B------:R-:W-:Y:S04]  /*ed50*/  DEPBAR.LE SB0, 0x0 ;  /* 0x000080000000791a */ /* 0x000fe80000000000 */
[----:B------:R-:W-:Y:S01]  /*ed60*/  BAR.SYNC.DEFER_BLOCKING 0x0 ;  /* 0x0000000000007b1d */ /* 0x000fe20000010000 */
[----:B------:R-:W-:Y:S02]  /*ed70*/  @P6 LEA.HI.X R183, R156, c[0x0][0x1cc], R183, 0x1, P0 ;  /* 0x000073009cb76a11 */ /* 0x000fe400000f0cb7 */
[C---:B------:R-:W-:Y:S02]  /*ed80*/  @P6 IADD3 R3, P5, R2.reuse, R243, RZ ;  /* 0x000000f302036210 */ /* 0x040fe40007fbe0ff */
[----:B------:R-:W-:Y:S01]  /*ed90*/  @P6 IADD3 R156, P0, R2, R241, RZ ;  /* 0x000000f1029c6210 */ /* 0x000fe20007f1e0ff */
[C---:B-1----:R-:W-:Y:S01]  /*eda0*/  HMMA.16816.F32 R20, R176.reuse, R168, R20 ;  /* 0x000000a8b014723c */ /* 0x042fe20000001814 */
[----:B------:R-:W-:Y:S01]  /*edb0*/  @!PT LDS RZ, [RZ] ;  /* 0x00000000fffff984 */ /* 0x000fe20000000800 */
[----:B------:R-:W-:Y:S01]  /*edc0*/  @!PT LDS RZ, [RZ] ;  /* 0x00000000fffff984 */ /* 0x000fe20000000800 */
[----:B------:R-:W-:Y:S01]  /*edd0*/  @!PT LDS RZ, [RZ] ;  /* 0x00000000fffff984 */ /* 0x000fe20000000800 */
[----:B------:R1:W-:Y:S05]  /*ede0*/  @P6 LDGSTS.E.BYPASS.LTC128B.128 [R225+0x8100], [R180.64], !P4 ;  /* 0x08100000b4e16fae */ /* 0x0003ea000e101d4c */
[----:B------:R3:W-:Y:S02]  /*edf0*/  @P6 LDGSTS.E.BYPASS.LTC128B.128 [R225+0xa100], [R182.64], !P3 ;  /* 0x0a100000b6e16fae */ /* 0x0007e4000d901d4c */
[C---:B------:R-:W-:Y:S08]  /*ee00*/  HMMA.16816.F32 R24, R176.reuse, R170, R24 ;  /* 0x000000aab018723c */ /* 0x040ff00000001818 */
[C---:B--2---:R-:W-:Y:S08]  /*ee10*/  HMMA.16816.F32 R28, R176.reuse, R172, R28 ;  /* 0x000000acb01c723c */ /* 0x044ff0000000181c */
[----:B------:R-:W-:Y:S04]  /*ee20*/  HMMA.16816.F32 R32, R176, R174, R32 ;  /* 0x000000aeb020723c */ /* 0x000fe80000001820 */
[C---:B-1----:R-:W-:Y:S01]  /*ee30*/  @P6 IMAD.X R180, R0.reuse, 0x1, R242, P5 ;  /* 0x0000000100b46824 */ /* 0x042fe200028e06f2 */
[C---:B------:R-:W-:Y:S04]  /*ee40*/  @P6 LEA R188, P5, R3.reuse, c[0x0][0x1c8], 0x1 ;  /* 0x0000720003bc6a11 */ /* 0x040fe800078a08ff */
[----:B------:R-:W-:Y:S03]  /*ee50*/  @P6 LEA.HI.X R189, R3, c[0x0][0x1cc], R180, 0x1, P5 ;  /* 0x0000730003bd6a11 */ /* 0x000fe600028f0cb4 */
[----:B------:R-:W-:Y:S01]  /*ee60*/  @P6 IMAD.X R3, R0, 0x1, R240, P0 ;  /* 0x0000000100036824 */ /* 0x000fe200000e06f0 */
[----:B------:R-:W-:Y:S02]  /*ee70*/  @P6 LEA R184, P5, R156, c[0x0][0x1c8], 0x1 ;  /* 0x000072009cb86a11 */ /* 0x000fe400078a08ff */
[----:B------:R-:W-:Y:S01]  /*ee80*/  @P6 IADD3 R2, P0, R238, R2, RZ ;  /* 0x00000002ee026210 */ /* 0x000fe20007f1e0ff */
[----:B------:R1:W-:Y:S01]  /*ee90*/  @P6 LDGSTS.E.BYPASS.LTC128B.128 [R225+0xc100], [R188.64], !P2 ;  /* 0x0c100000bce16fae */ /* 0x0003e2000d101d4c */
[----:B------:R-:W-:Y:S02]  /*eea0*/  @P6 LEA.HI.X R185, R156, c[0x0][0x1cc], R3, 0x1, P5 ;  /* 0x000073009cb96a11 */ /* 0x000fe400028f0c03 */
[----:B------:R-:W-:Y:S01]  /*eeb0*/  @P6 IADD3 R156, P5, R2, R236, RZ ;  /* 0x000000ec029c6210 */ /* 0x000fe20007fbe0ff */
[----:B------:R-:W-:Y:S01]  /*eec0*/  @P6 IMAD.X R0, R224, 0x1, R0, P0 ;  /* 0x00000001e0006824 */ /* 0x000fe200000e0600 */
[----:B------:R-:W-:Y:S01]  /*eed0*/  @P6 IADD3 R3, P0, R2, R248, RZ ;  /* 0x000000f802036210 */ /* 0x000fe20007f1e0ff */
[----:B------:R1:W-:Y:S02]  /*eee0*/  @P6 LDGSTS.E.BYPASS.LTC128B.128 [R225+0xe100], [R184.64], !P1 ;  /* 0x0e100000b8e16fae */ /* 0x0003e4000c901d4c */
[----:B------:R-:W-:Y:S01]  /*eef0*/  @P6 IMAD.X R168, R0, 0x1, R235, P5 ;  /* 0x0000000100a86824 */ /* 0x000fe200028e06eb */
[----:B------:R-:W-:Y:S01]  /*ef00*/  @P6 LEA R180, P5, R156, c[0x0][0x1c8], 0x1 ;  /* 0x000072009cb46a11 */ /* 0x000fe200078a08ff */
[----:B------:R-:W-:Y:S01]  /*ef10*/  @P6 IMAD.X R169, R0, 0x1, R247, P0 ;  /* 0x0000000100a96824 */ /* 0x000fe200000e06f7 */
[C---:B---3--:R-:W-:Y:S02]  /*ef20*/  @P6 LEA R182, P0, R3.reuse, c[0x0][0x1c8], 0x1 ;  /* 0x0000720003b66a11 */ /* 0x048fe400078008ff */
[----:B------:R-:W-:Y:S02]  /*ef30*/  @P6 LEA.HI.X R181, R156, c[0x0][0x1cc], R168, 0x1, P5 ;  /* 0x000073009cb56a11 */ /* 0x000fe400028f0ca8 */
[C---:B------:R-:W-:Y:S02]  /*ef40*/  @P6 IADD3 R156, P5, R2.reuse, R243, RZ ;  /* 0x000000f3029c6210 */ /* 0x040fe40007fbe0ff */
[----:B------:R-:W-:Y:S01]  /*ef50*/  @P6 LEA.HI.X R183, R3, c[0x0][0x1cc], R169, 0x1, P0 ;  /* 0x0000730003b76a11 */ /* 0x000fe200000f0ca9 */
[----:B------:R1:W-:Y:S01]  /*ef60*/  @P6 LDGSTS.E.BYPASS.LTC128B.128 [R225+0x9100], [R180.64], !P4 ;  /* 0x09100000b4e16fae */ /* 0x0003e2000e101d4c */
[----:B------:R-:W-:Y:S01]  /*ef70*/  @P6 IADD3 R2, P0, R2, R241, RZ ;  /* 0x000000f102026210 */ /* 0x000fe20007f1e0ff */
[----:B------:R-:W-:Y:S01]  /*ef80*/  @P6 IMAD.X R3, R0, 0x1, R242, P5 ;  /* 0x0000000100036824 */ /* 0x000fe200028e06f2 */
[----:B------:R-:W-:Y:S02]  /*ef90*/  @P6 LEA R170, P5, R156, c[0x0][0x1c8], 0x1 ;  /* 0x000072009caa6a11 */ /* 0x000fe400078a08ff */
[----:B------:R1:W-:Y:S01]  /*efa0*/  @P6 LDGSTS.E.BYPASS.LTC128B.128 [R225+0xb100], [R182.64], !P3 ;  /* 0x0b100000b6e16fae */ /* 0x0003e2000d901d4c */
[----:B------:R-:W-:Y:S01]  /*efb0*/  @P6 IMAD.X R0, R0, 0x1, R240, P0 ;  /* 0x0000000100006824 */ /* 0x000fe200000e06f0 */
[----:B------:R-:W-:Y:S01]  /*efc0*/  @P6 LEA.HI.X R171, R156, c[0x0][0x1cc], R3, 0x1, P5 ;  /* 0x000073009cab6a11 */ /* 0x000fe200028f0c03 */
[----:B------:R-:W-:Y:S01]  /*efd0*/  IMAD.SHL.U32 R156, R223, 0x40, RZ ;  /* 0x00000040df9c7824 */ /* 0x000fe200078e00ff */
[C---:B------:R-:W-:Y:S01]  /*efe0*/  @P6 LEA R168, P0, R2.reuse, c[0x0][0x1c8], 0x1 ;  /* 0x0000720002a86a11 */ /* 0x040fe200078008ff */
[----:B------:R-:W2:Y:S03]  /*eff0*/  SHFL.IDX PT, R3, R159, RZ, 0x1c1f ;  /* 0x001c1fff9f037589 */ /* 0x000ea600000e0000 */
[----:B------:R-:W-:Y:S02]  /*f000*/  @P6 LEA.HI.X R169, R2, c[0x0][0x1cc], R0, 0x1, P0 ;  /* 0x0000730002a96a11 */ /* 0x000fe400000f0c00 */
[----:B------:R1:W-:Y:S01]  /*f010*/  @P6 LDGSTS.E.BYPASS.LTC128B.128 [R225+0xd100], [R170.64], !P2 ;  /* 0x0d100000aae16fae */ /* 0x0003e2000d101d4c */
[----:B------:R-:W-:Y:S02]  /*f020*/  IADD3 R0, -R246, 0x1, -R156 ;  /* 0x00000001f6007810 */ /* 0x000fe40007ffe99c */
[----:B------:R-:W-:Y:S02]  /*f030*/  PLOP3.LUT P0, PT, PT, PT, UP1, 0x40, 0x0 ;  /* 0x000000000000781c */ /* 0x000fe40003f0e818 */
[----:B------:R3:W-:Y:S01]  /*f040*/  @P6 LDGSTS.E.BYPASS.LTC128B.128 [R225+0xf100], [R168.64], !P1 ;  /* 0x0f100000a8e16fae */ /* 0x0007e2000c901d4c */
[----:B------:R-:W-:Y:S04]  /*f050*/  IADD3 R0, R0, c[0x0][0x1d0], RZ ;  /* 0x0000740000007a10 */ /* 0x000fe80007ffe0ff */
[----:B------:R-:W-:Y:S01]  /*f060*/  IADD3 R0, R0, -c[0x0][0x168], RZ ;  /* 0x80005a0000007a10 */ /* 0x000fe20007ffe0ff */
[----:B------:R-:W0:Y:S03]  /*f070*/  LDGDEPBAR ;  /* 0x00000000000079af */ /* 0x000e260000000000 */
[C---:B---3--:R-:W-:Y:S02]  /*f080*/  IADD3 R169, R0.reuse, c[0x0][0x328], RZ ;  /* 0x0000ca0000a97a10 */ /* 0x048fe40007ffe0ff */
[----:B------:R-:W-:Y:S03]  /*f090*/  IADD3 R168, R0, UR6, RZ ;  /* 0x0000000600a87c10 */ /* 0x000fe6000fffe0ff */
[--C-:B--2---:R-:W-:Y:S02]  /*f0a0*/  IMAD.IADD R2, R169, 0x1, R3.reuse ;  /* 0x00000001a9027824 */ /* 0x104fe400078e0203 */
[----:B------:R-:W-:Y:S01]  /*f0b0*/  IMAD.IADD R0, R168, 0x1, R3 ;  /* 0x00000001a8007824 */ /* 0x000fe200078e0203 */
        /* <DEDUP_REMOVED lines=15> */
.L_x_1622:
[----:B------:R-:W-:Y:S04]  /*f1b0*/  MOV R170, c[0x0][0x32c] ;  /* 0x0000cb0000aa7a02 */ /* 0x000fe80000000f00 */
[----:B------:R-:W-:Y:S11]  /*f1c0*/  ISETP.NE.AND P0, PT, R170, 0x1, PT ;  /* 0x00000001aa00780c */ /* 0x000ff60003f05270 */
[----:B------:R-:W-:Y:S02]  /*f1d0*/  @!UPT UIADD3 URZ, URZ, URZ, URZ ;  /* 0x0000003f3f3ff290 */ /* 0x000fe4000fffe03f */
[----:B------:R-:W-:Y:S05]  /*f1e0*/  @P0 IMAD.HI.U32 R170, R3, c[0x0][0x330], RZ ;  /* 0x0000cc0003aa0a27 */ /* 0x000fea00078e00ff */
[----:B------:R-:W-:Y:S02]  /*f1f0*/  @P0 SHF.R.U32.HI R3, RZ, c[0x0][0x334], R170 ;  /* 0x0000cd00ff030a19 */ /* 0x000fe400000116aa */
.L_x_1623:
[----:B------:R-:W-:Y:S05]  /*f200*/  BSYNC B0 ;  /* 0x0000000000007941 */ /* 0x000fea0003800000 */
.L_x_1621:
[----:B------:R-:W-:Y:S04]  /*f210*/  IMAD R3, R3, c[0x0][0x32c], -R156 ;  /* 0x0000cb0003037a24 */ /* 0x000fe800078e0a9c */
[----:B------:R-:W-:Y:S05]  /*f220*/  IMAD.IADD R3, R3, 0x1, -R246 ;  /* 0x0000000103037824 */ /* 0x000fea00078e0af6 */
[----:B------:R-:W-:Y:S02]  /*f230*/  IADD3 R170, R3, c[0x0][0x32c], RZ ;  /* 0x0000cb0003aa7a10 */ /* 0x000fe40007ffe0ff */
[----:B------:R-:W-:Y:S02]  /*f240*/  IMNMX R0, R0, R3, !PT ;  /* 0x0000000300007217 */ /* 0x000fe40007800200 */
[----:B------:R-:W-:Y:S02]  /*f250*/  IMNMX R2, R2, R170, PT ;  /* 0x000000aa02027217 */ /* 0x000fe40003800200 */
.L_x_1620:
        /* <DEDUP_REMOVED lines=68> */
.L_x_1626:
[----:B------:R-:W-:Y:S04]  /*f6a0*/  MOV R12, c[0x0][0x32c] ;  /* 0x0000cb00000c7a02 */ /* 0x000fe80000000f00 */
[----:B------:R-:W-:Y:S11]  /*f6b0*/  ISETP.NE.AND P5, PT, R12, 0x1, PT ;  /* 0x000000010c00780c */ /* 0x000ff60003fa5270 */
[----:B------:R-:W-:Y:S02]  /*f6c0*/  @!UPT UIADD3 URZ, URZ, URZ, URZ ;  /* 0x0000003f3f3ff290 */ /* 0x000fe4000fffe03f */
[----:B------:R-:W-:Y:S05]  /*f6d0*/  @P5 IMAD.HI.U32 R12, R3, c[0x0][0x330], RZ ;  /* 0x0000cc00030c5a27 */ /* 0x000fea00078e00ff */
[----:B------:R-:W-:Y:S02]  /*f6e0*/  @P5 SHF.R.U32.HI R3, RZ, c[0x0][0x334], R12 ;  /* 0x0000cd00ff035a19 */ /* 0x000fe4000001160c */
.L_x_1627:
[----:B------:R-:W-:Y:S05]  /*f6f0*/  BSYNC B0 ;  /* 0x0000000000007941 */ /* 0x000fea0003800000 */
.L_x_1625:
[----:B------:R-:W-:Y:S04]  /*f700*/  IMAD R156, R3, c[0x0][0x32c], -R156 ;  /* 0x0000cb00039c7a24 */ /* 0x000fe800078e0a9c */
[----:B------:R-:W-:Y:S05]  /*f710*/  IMAD.IADD R156, R156, 0x1, -R246 ;  /* 0x000000019c9c7824 */ /* 0x000fea00078e0af6 */
[----:B------:R-:W-:Y:S02]  /*f720*/  IADD3 R3, R156, c[0x0][0x32c], RZ ;  /* 0x0000cb009c037a10 */ /* 0x000fe40007ffe0ff */
[----:B------:R-:W-:Y:S02]  /*f730*/  IMNMX R0, R0, R156, !PT ;  /* 0x0000009c00007217 */ /* 0x000fe40007800200 */
[----:B------:R-:W-:Y:S02]  /*f740*/  IMNMX R2, R2, R3, PT ;  /* 0x0000000302027217 */ /* 0x000fe40003800200 */
.L_x_1624:
        /* <DEDUP_REMOVED lines=13> */
[C---:B------:R-:W-:Y:S02]  /*f820*/  ISETP.GT.AND P6, PT, R0.reuse, 0x8, P0 ;  /* 0x000000080000780c */ /* 0x040fe400007c4270 */
[----:B------:R-:W-:Y:S02]  /*f830*/  FMNMX.FTZ R3, R173, R3, !PT ;  /* 0x00000003ad037209 */ /* 0x000fe40007810000 */
[----:B------:R-:W-:Y:S02]  /*f840*/  ISETP.GT.AND P5, PT, R0, 0x9, P0 ;  /* 0x000000090000780c */ /* 0x000fe400007a4270 */
[----:B------:R-:W-:Y:S02]  /*f850*/  FMNMX.FTZ R3, R177, R3, !PT ;  /* 0x00000003b1037209 */ /* 0x000fe40007810000 */
[----:B------:R-:W-:Y:S02]  /*f860*/  ISETP.LT.OR P6, PT, R2, 0x9, P6 ;  /* 0x000000090200780c */ /* 0x000fe400037c1670 */
[----:B------:R-:W-:Y:S02]  /*f870*/  FMNMX.FTZ R3, R178, R3, !PT ;  /* 0x00000003b2037209 */ /* 0x000fe40007810000 */
[----:B------:R-:W-:Y:S02]  /*f880*/  ISETP.LT.OR P5, PT, R2, 0xa, P5 ;  /* 0x0000000a0200780c */ /* 0x000fe40002fa1670 */
[----:B------:R-:W-:Y:S02]  /*f890*/  FMNMX.FTZ R12, R6, R158, !PT ;  /* 0x0000009e060c7209 */ /* 0x000fe40007810000 */
[----:B------:R-:W-:Y:S02]  /*f8a0*/  FSEL R10, R10, -INF , !P6 ;  /* 0xff8000000a0a7808 */ /* 0x000fe40007000000 */
[----:B------:R-:W-:Y:S02]  /*f8b0*/  FSEL R11, R11, -INF , !P5 ;  /* 0xff8000000b0b7808 */ /* 0x000fe40006800000 */
[C---:B------:R-:W-:Y:S02]  /*f8c0*/  ISETP.GT.AND P6, PT, R0.reuse, 0x10, P0 ;  /* 0x000000100000780c */ /* 0x040fe400007c4270 */
[----:B------:R-:W-:Y:S02]  /*f8d0*/  ISETP.GT.AND P5, PT, R0, 0x11, P0 ;  /* 0x000000110000780c */ /* 0x000fe400007a4270 */
[----:B------:R-:W-:Y:S02]  /*f8e0*/  FMNMX.FTZ R3, R179, R3, !PT ;  /* 0x00000003b3037209 */ /* 0x000fe40007810000 */
        /* <DEDUP_REMOVED lines=26> */
[----:B------:R-:W-:Y:S01]  /*fa90*/  FSEL R174, R23, -INF , !P5 ;  /* 0xff80000017ae7808 */ /* 0x000fe20006800000 */
[----:B------:R-:W1:Y:S01]  /*faa0*/  SHFL.BFLY PT, R12, R156, 0x2, 0x1f ;  /* 0x0c401f009c0c7f89 */ /* 0x000e6200000e0000 */
[----:B------:R-:W-:Y:S02]  /*fab0*/  ISETP.GT.AND P5, PT, R0, 0x28, P0 ;  /* 0x000000280000780c */ /* 0x000fe400007a4270 */
[----:B------:R-:W-:Y:S02]  /*fac0*/  FMNMX.FTZ R3, R168, R3, !PT ;  /* 0x00000003a8037209 */ /* 0x000fe40007810000 */
[----:B------:R-:W-:Y:S02]  /*fad0*/  ISETP.LT.OR P5, PT, R2, 0x29, P5 ;  /* 0x000000290200780c */ /* 0x000fe40002fa1670 */
[----:B------:R-:W-:Y:S01]  /*fae0*/  ISETP.GT.AND P6, PT, R0, 0x29, P0 ;  /* 0x000000290000780c */ /* 0x000fe200007c4270 */
[----:B------:R-:W-:Y:S01]  /*faf0*/  LDSM.16.MT88.4 R20, [R197+0x100] ;  /* 0x00010000c514783b */ /* 0x000fe20000004200 */
[----:B------:R-:W-:Y:S02]  /*fb00*/  FMNMX.FTZ R3, R169, R3, !PT ;  /* 0x00000003a9037209 */ /* 0x000fe40007810000 */
[----:B------:R-:W-:Y:S02]  /*fb10*/  FSEL R175, R26, -INF , !P5 ;  /* 0xff8000001aaf7808 */ /* 0x000fe40006800000 */
[----:B------:R-:W-:Y:S02]  /*fb20*/  ISETP.LT.OR P6, PT, R2, 0x2a, P6 ;  /* 0x0000002a0200780c */ /* 0x000fe400037c1670 */
[----:B------:R-:W-:Y:S02]  /*fb30*/  ISETP.GT.AND P5, PT, R0, 0x30, P0 ;  /* 0x000000300000780c */ /* 0x000fe400007a4270 */
[----:B------:R-:W-:Y:S02]  /*fb40*/  FMNMX.FTZ R3, R174, R3, !PT ;  /* 0x00000003ae037209 */ /* 0x000fe40007810000 */
[----:B------:R-:W-:Y:S02]  /*fb50*/  FSEL R176, R27, -INF , !P6 ;  /* 0xff8000001bb07808 */ /* 0x000fe40007000000 */
[----:B------:R-:W-:Y:S01]  /*fb60*/  ISETP.LT.OR P5, PT, R2, 0x31, P5 ;  /* 0x000000310200780c */ /* 0x000fe20002fa1670 */
[----:B------:R-:W-:Y:S01]  /*fb70*/  LDSM.16.MT88.4 R24, [R198+0x100] ;  /* 0x00010000c618783b */ /* 0x000fe20000004200 */
[----:B------:R-:W-:Y:S02]  /*fb80*/  ISETP.GT.AND P6, PT, R0, 0x31, P0 ;  /* 0x000000310000780c */ /* 0x000fe400007c4270 */
        /* <DEDUP_REMOVED lines=12> */
[----:B------:R-:W-:Y:S04]  /*fc50*/  FMNMX.FTZ R0, R184, R0, !PT ;  /* 0x00000000b8007209 */ /* 0x000fe80007810000 */
[----:B------:R-:W-:Y:S02]  /*fc60*/  FMNMX.FTZ R0, R185, R0, !PT ;  /* 0x00000000b9007209 */ /* 0x000fe40007810000 */
[----:B-1----:R-:W-:Y:S02]  /*fc70*/  FMNMX.FTZ R156, R156, R12, !PT ;  /* 0x0000000c9c9c7209 */ /* 0x002fe40007810000 */
[----:B------:R-:W-:Y:S03]  /*fc80*/  FSEL R12, R35, -INF , !P0 ;  /* 0xff800000230c7808 */ /* 0x000fe60004000000 */
[----:B------:R-:W1:Y:S01]  /*fc90*/  SHFL.BFLY PT, R3, R156, 0x1, 0x1f ;  /* 0x0c201f009c037f89 */ /* 0x000e6200000e0000 */
[----:B------:R-:W-:Y:S07]  /*fca0*/  FMNMX.FTZ R0, R12, R0, !PT ;  /* 0x000000000c007209 */ /* 0x000fee0007810000 */
[----:B------:R-:W2:Y:S01]  /*fcb0*/  SHFL.BFLY PT, R2, R0, 0x2, 0x1f ;  /* 0x0c401f0000027f89 */ /* 0x000ea200000e0000 */
[----:B-1----:R-:W-:Y:S04]  /*fcc0*/  FMNMX.FTZ R156, R156, R3, !PT ;  /* 0x000000039c9c7209 */ /* 0x002fe80007810000 */
[C---:B------:R-:W-:Y:S01]  /*fcd0*/  FSETP.NEU.FTZ.AND P0, PT, R156.reuse, -INF , PT ;  /* 0xff8000009c00780b */ /* 0x040fe20003f1d000 */
[----:B------:R-:W-:Y:S01]  /*fce0*/  FMUL.FTZ R13, R156, c[0x0][0x2d0] ;  /* 0x0000b4009c0d7a20 */ /* 0x000fe20000410000 */
[----:B--2---:R-:W-:Y:S02]  /*fcf0*/  FMNMX.FTZ R2, R0, R2, !PT ;  /* 0x0000000200027209 */ /* 0x004fe40007810000 */
[----:B------:R-:W-:Y:S02]  /*fd00*/  FSEL R0, R156, RZ, P0 ;  /* 0x000000ff9c007208 */ /* 0x000fe40000000000 */
[----:B------:R-:W-:Y:S01]  /*fd10*/  FSEL R13, R13, RZ, P0 ;  /* 0x000000ff0d0d7208 */ /* 0x000fe20000000000 */
[----:B------:R-:W1:Y:S02]  /*fd20*/  SHFL.BFLY PT, R3, R2, 0x1, 0x1f ;  /* 0x0c201f0002037f89 */ /* 0x000e6400000e0000 */
[----:B------:R-:W-:Y:S02]  /*fd30*/  FADD.FTZ R0, -R0, R157 ;  /* 0x0000009d00007221 */ /* 0x000fe40000010100 */
[--C-:B------:R-:W-:Y:S02]  /*fd40*/  FFMA.FTZ R8, R8, c[0x0][0x2d0], -R13.reuse ;  /* 0x0000b40008087a23 */ /* 0x100fe4000001080d */
[----:B------:R-:W-:Y:S02]  /*fd50*/  FMUL.FTZ R0, R0, c[0x0][0x2d0] ;  /* 0x0000b40000007a20 */ /* 0x000fe40000410000 */
[--C-:B------:R-:W-:Y:S01]  /*fd60*/  FFMA.FTZ R9, R9, c[0x0][0x2d0], -R13.reuse ;  /* 0x0000b40009097a23 */ /* 0x100fe2000001080d */
[----:B------:R-:W-:Y:S01]  /*fd70*/  MUFU.EX2 R238, R8 ;  /* 0x0000000800ee7308 */ /* 0x000fe20000000800 */
[--C-:B------:R-:W-:Y:S02]  /*fd80*/  FFMA.FTZ R4, R4, c[0x0][0x2d0], -R13.reuse ;  /* 0x0000b40004047a23 */ /* 0x100fe4000001080d */
[--C-:B------:R-:W-:Y:S02]  /*fd90*/  FFMA.FTZ R5, R5, c[0x0][0x2d0], -R13.reuse ;  /* 0x0000b40005057a23 */ /* 0x100fe4000001080d */
[--C-:B------:R-:W-:Y:S05]  /*fda0*/  FFMA.FTZ R15, R170, c[0x0][0x2d0], -R13.reuse ;  /* 0x0000b400aa0f7a23 */ /* 0x100fea000001080d */
[----:B------:R-:W2:Y:S01]  /*fdb0*/  MUFU.EX2 R237, R9 ;  /* 0x0000000900ed7308 */ /* 0x000ea20000000800 */
[----:B-1----:R-:W-:Y:S04]  /*fdc0*/  FMNMX.FTZ R3, R2, R3, !PT ;  /* 0x0000000302037209 */ /* 0x002fe80007810000 */
[C---:B------:R-:W-:Y:S05]  /*fdd0*/  FSETP.NEU.FTZ.AND P0, PT, R3.reuse, -INF , PT ;  /* 0xff8000000300780b */ /* 0x040fea0003f1d000 */
[----:B------:R1:W3:Y:S01]  /*fde0*/  MUFU.EX2 R2, R0 ;  /* 0x0000000000027308 */ /* 0x0002e20000000800 */
[----:B------:R-:W-:Y:S05]  /*fdf0*/  FMUL.FTZ R14, R3, c[0x0][0x2d0] ;  /* 0x0000b400030e7a20 */ /* 0x000fea0000410000 */
[----:B------:R-:W-:Y:S04]  /*fe00*/  FSEL R14, R14, RZ, P0 ;  /* 0x000000ff0e0e7208 */ /* 0x000fe80000000000 */
[----:B------:R4:W-:Y:S01]  /*fe10*/  MUFU.EX2 R236, R4 ;  /* 0x0000000400ec7308 */ /* 0x0009e20000000800 */
[--C-:B------:R-:W-:Y:S02]  /*fe20*/  FFMA.FTZ R10, R10, c[0x0][0x2d0], -R14.reuse ;  /* 0x0000b4000a0a7a23 */ /* 0x100fe4000001080e */
[--C-:B------:R-:W-:Y:S01]  /*fe30*/  FFMA.FTZ R11, R11, c[0x0][0x2d0], -R14.reuse ;  /* 0x0000b4000b0b7a23 */ /* 0x100fe2000001080e */
[----:B--2---:R-:W-:Y:S01]  /*fe40*/  F2FP.PACK_AB R18, R237, R238 ;  /* 0x000000eeed12723e */ /* 0x004fe200000000ff */
[--C-:B------:R-:W-:Y:S02]  /*fe50*/  FFMA.FTZ R6, R6, c[0x0][0x2d0], -R14.reuse ;  /* 0x0000b40006067a23 */ /* 0x100fe4000001080e */
[----:B------:R-:W-:Y:S03]  /*fe60*/  FFMA.FTZ R7, R7, c[0x0][0x2d0], -R14 ;  /* 0x0000b40007077a23 */ /* 0x000fe6000001080e */
[----:B------:R-:W-:Y:S01]  /*fe70*/  MUFU.EX2 R191, R10 ;  /* 0x0000000a00bf7308 */ /* 0x000fe20000000800 */
[----:B-1----:R-:W-:Y:S01]  /*fe80*/  FSEL R0, R3, RZ, P0 ;  /* 0x000000ff03007208 */ /* 0x002fe20000000000 */
[C---:B---3--:R-:W-:Y:S01]  /*fe90*/  FMUL.FTZ R8, R2.reuse, R164 ;  /* 0x000000a402087220 */ /* 0x048fe20000410000 */
[----:B------:R-:W-:Y:S01]  /*fea0*/  ISETP.GT.AND P0, PT, R223, R233, PT ;  /* 0x000000e9df00720c */ /* 0x000fe20003f04270 */
[----:B------:R-:W-:Y:S02]  /*feb0*/  FMUL.FTZ R9, R2, R165 ;  /* 0x000000a502097220 */ /* 0x000fe40000410000 */
[----:B------:R-:W-:Y:S04]  /*fec0*/  FADD.FTZ R0, -R0, R158 ;  /* 0x0000009e00007221 */ /* 0x000fe80000010100 */
[----:B------:R-:W1:Y:S01]  /*fed0*/  MUFU.EX2 R190, R11 ;  /* 0x0000000b00be7308 */ /* 0x000e620000000800 */
[----:B------:R-:W-:Y:S02]  /*fee0*/  FMUL.FTZ R132, R2, R132 ;  /* 0x0000008402847220 */ /* 0x000fe40000410000 */
[----:B------:R-:W-:Y:S02]  /*fef0*/  FMUL.FTZ R0, R0, c[0x0][0x2d0] ;  /* 0x0000b40000007a20 */ /* 0x000fe40000410000 */
[C---:B----4-:R-:W-:Y:S02]  /*ff00*/  FMUL.FTZ R4, R2.reuse, R160 ;  /* 0x000000a002047220 */ /* 0x050fe40000410000 */
        /* <DEDUP_REMOVED lines=10> */
[----:B------:R-:W-:Y:S01]  /*ffb0*/  FMUL.FTZ R149, R2, R149 ;  /* 0x0000009502957220 */ /* 0x000fe20000410000 */
        /* <DEDUP_REMOVED lines=18> */
[----:B------:R3:W-:Y:S01]  /*100e0*/  MUFU.EX2 R235, R15 ;  /* 0x0000000f00eb7308 */ /* 0x0007e20000000800 */
        /* <DEDUP_REMOVED lines=8> */
[C---:B------:R-:W-:Y:S02]  /*10170*/  FMUL.FTZ R7, R0.reuse, R163 ;  /* 0x000000a300077220 */ /* 0x040fe40000410000 */
[C---:B------:R-:W-:Y:S02]  /*10180*/  FMUL.FTZ R155, R0.reuse, R155 ;  /* 0x0000009b009b7220 */ /* 0x040fe40000410000 */
[C---:B------:R-:W-:Y:S02]  /*10190*/  FMUL.FTZ R38, R0.reuse, R38 ;  /* 0x0000002600267220 */ /* 0x040fe40000410000 */
[----:B------:R-:W-:Y:S01]  /*101a0*/  FMUL.FTZ R39, R0, R39 ;  /* 0x0000002700277220 */ /* 0x000fe20000410000 */
[C---:B------:R-:W-:Y:S05]  /*101b0*/  HMMA.16816.F32 R4, R16.reuse, R20, R4 ;  /* 0x000000141004723c */ /* 0x040fea0000001804 */
        /* <DEDUP_REMOVED lines=13> */
[C---:B------:R-:W-:Y:S04]  /*10290*/  HMMA.16816.F32 R140, R16.reuse, R28, R140 ;  /* 0x0000001c108c723c */ /* 0x040fe8000000188c */
[----:B------:R-:W-:Y:S02]  /*102a0*/  FMUL.FTZ R49, R2, R49 ;  /* 0x0000003102317220 */ /* 0x000fe40000410000 */
[C---:B------:R-:W-:Y:S02]  /*102b0*/  FMUL.FTZ R50, R0.reuse, R50 ;  /* 0x0000003200327220 */ /* 0x040fe40000410000 */
[C---:B------:R-:W-:Y:S01]  /*102c0*/  HMMA.16816.F32 R144, R16.reuse, R30, R144 ;  /* 0x0000001e1090723c */ /* 0x040fe20000001890 */
[----:B------:R-:W4:Y:S03]  /*102d0*/  LDSM.16.MT88.4 R28, [R198+0x2100] ;  /* 0x00210000c61c783b */ /* 0x000f260000004200 */
        /* <DEDUP_REMOVED lines=9> */
[--C-:B---3--:R-:W-:Y:S02]  /*10370*/  FFMA.FTZ R15, R171, c[0x0][0x2d0], -R13.reuse ;  /* 0x0000b400ab0f7a23 */ /* 0x108fe4000001080d */
[----:B------:R-:W-:Y:S02]  /*10380*/  FMUL.FTZ R57, R2, R57 ;  /* 0x0000003902397220 */ /* 0x000fe40000410000 */
[C---:B--2---:R-:W-:Y:S01]  /*10390*/  HMMA.16816.F32 R36, R16.reuse, R24, R36 ;  /* 0x000000181024723c */ /* 0x044fe20000001824 */
[----:B------:R2:W3:Y:S03]  /*103a0*/  MUFU.EX2 R234, R15 ;  /* 0x0000000f00ea7308 */ /* 0x0004e60000000800 */
[C---:B------:R-:W-:Y:S02]  /*103b0*/  FMUL.FTZ R58, R0.reuse, R58 ;  /* 0x0000003a003a7220 */ /* 0x040fe40000410000 */
[----:B------:R-:W-:Y:S02]  /*103c0*/  FMUL.FTZ R59, R0, R59 ;  /* 0x0000003b003b7220 */ /* 0x000fe40000410000 */
[C---:B------:R-:W-:Y:S01]  /*103d0*/  HMMA.16816.F32 R40, R16.reuse, R26, R40 ;  /* 0x0000001a1028723c */ /* 0x040fe20000001828 */
[----:B------:R-:W5:Y:S03]  /*103e0*/  LDSM.16.MT88.4 R24, [R199+0x2100] ;  /* 0x00210000c718783b */ /* 0x000f660000004200 */
[C---:B------:R-:W-:Y:S02]  /*103f0*/  FMUL.FTZ R60, R2.reuse, R60 ;  /* 0x0000003c023c7220 */ /* 0x040fe40000410000 */
[----:B------:R-:W-:Y:S02]  /*10400*/  FMUL.FTZ R61, R2, R61 ;  /* 0x0000003d023d7220 */ /* 0x000fe40000410000 */
[C---:B----4-:R-:W-:Y:S04]  /*10410*/  HMMA.16816.F32 R44, R16.reuse, R28, R44 ;  /* 0x0000001c102c723c */ /* 0x050fe8000000182c */
[C---:B------:R-:W-:Y:S02]  /*10420*/  FMUL.FTZ R62, R0.reuse, R62 ;  /* 0x0000003e003e7220 */ /* 0x040fe40000410000 */
[----:B------:R-:W-:Y:S02]  /*10430*/  FMUL.FTZ R63, R0, R63 ;  /* 0x0000003f003f7220 */ /* 0x000fe40000410000 */
[C---:B------:R-:W-:Y:S01]  /*10440*/  HMMA.16816.F32 R48, R16.reuse, R30, R48 ;  /* 0x0000001e1030723c */ /* 0x040fe20000001830 */
[----:B------:R-:W4:Y:S03]  /*10450*/  LDSM.16.MT88.4 R28, [R197+0x4100] ;  /* 0x00410000c51c783b */ /* 0x000f260000004200 */
[--C-:B--2---:R-:W-:Y:S02]  /*10460*/  FFMA.FTZ R15, R172, c[0x0][0x2d0], -R13.reuse ;  /* 0x0000b400ac0f7a23 */ /* 0x104fe4000001080d */
[C---:B------:R-:W-:Y:S02]  /*10470*/  FMUL.FTZ R64, R2.reuse, R64 ;  /* 0x0000004002407220 */ /* 0x040fe40000410000 */
[----:B------:R2:W-:Y:S01]  /*10480*/  MUFU.EX2 R232, R15 ;  /* 0x0000000f00e87308 */ /* 0x0005e20000000800 */
        /* <DEDUP_REMOVED lines=8> */
[C---:B-----5:R-:W-:Y:S04]  /*10510*/  HMMA.16816.F32 R60, R16.reuse, R24, R60 ;  /* 0x00000018103c723c */ /* 0x060fe8000000183c */
[C---:B------:R-:W-:Y:S02]  /*10520*/  FMUL.FTZ R70, R0.reuse, R70 ;  /* 0x0000004600467220 */ /* 0x040fe40000410000 */
[----:B------:R-:W-:Y:S02]  /*10530*/  FMUL.FTZ R71, R0, R71 ;  /* 0x0000004700477220 */ /* 0x000fe40000410000 */
[C---:B------:R-:W-:Y:S01]  /*10540*/  HMMA.16816.F32 R64, R16.reuse, R26, R64 ;  /* 0x0000001a1040723c */ /* 0x040fe20000001840 */
[----:B------:R-:W5:Y:S03]  /*10550*/  LDSM.16.MT88.4 R24, [R200+0x4100] ;  /* 0x00410000c818783b */ /* 0x000f660000004200 */
[--C-:B--2---:R-:W-:Y:S02]  /*10560*/  FFMA.FTZ R15, R173, c[0x0][0x2d0], -R13.reuse ;  /* 0x0000b400ad0f7a23 */ /* 0x104fe4000001080d */
[C---:B------:R-:W-:Y:S02]  /*10570*/  FMUL.FTZ R72, R2.reuse, R72 ;  /* 0x0000004802487220 */ /* 0x040fe40000410000 */
[C---:B----4-:R-:W-:Y:S01]  /*10580*/  HMMA.16816.F32 R68, R16.reuse, R28, R68 ;  /* 0x0000001c1044723c */ /* 0x050fe20000001844 */
[----:B------:R2:W4:Y:S03]  /*10590*/  MUFU.EX2 R224, R15 ;  /* 0x0000000f00e07308 */ /* 0x0005260000000800 */
[----:B------:R-:W-:Y:S02]  /*105a0*/  FMUL.FTZ R73, R2, R73 ;  /* 0x0000004902497220 */ /* 0x000fe40000410000 */
[C---:B------:R-:W-:Y:S02]  /*105b0*/  FMUL.FTZ R74, R0.reuse, R74 ;  /* 0x0000004a004a7220 */ /* 0x040fe40000410000 */
[----:B------:R-:W-:Y:S04]  /*105c0*/  FMUL.FTZ R75, R0, R75 ;  /* 0x0000004b004b7220 */ /* 0x000fe80000410000 */
[C---:B------:R-:W-:Y:S02]  /*105d0*/  FMUL.FTZ R76, R2.reuse, R76 ;  /* 0x0000004c024c7220 */ /* 0x040fe40000410000 */
[----:B------:R-:W-:Y:S01]  /*105e0*/  FMUL.FTZ R77, R2, R77 ;  /* 0x0000004d024d7220 */ /* 0x000fe20000410000 */
[C---:B------:R-:W-:Y:S01]  /*105f0*/  HMMA.16816.F32 R72, R16.reuse, R30, R72 ;  /* 0x0000001e1048723c */ /* 0x040fe20000001848 */
[----:B------:R-:W3:Y:S02]  /*10600*/  LDSM.16.MT88.4 R28, [R199+0x4100] ;  /* 0x00410000c71c783b */ /* 0x000ee40000004200 */
[C---:B------:R-:W-:Y:S02]  /*10610*/  FMUL.FTZ R78, R0.reuse, R78 ;  /* 0x0000004e004e7220 */ /* 0x040fe40000410000 */
[----:B------:R-:W-:Y:S02]  /*10620*/  FMUL.FTZ R79, R0, R79 ;  /* 0x0000004f004f7220 */ /* 0x000fe40000410000 */
[C---:B------:R-:W-:Y:S02]  /*10630*/  FMUL.FTZ R80, R2.reuse, R80 ;  /* 0x0000005002507220 */ /* 0x040fe40000410000 */
[----:B------:R-:W-:Y:S03]  /*10640*/  FMUL.FTZ R81, R2, R81 ;  /* 0x0000005102517220 */ /* 0x000fe60000410000 */
[C---:B-1----:R-:W-:Y:S03]  /*10650*/  HMMA.16816.F32 R76, R16.reuse, R20, R76 ;  /* 0x00000014104c723c */ /* 0x042fe6000000184c */
[--C-:B--2---:R-:W-:Y:S02]  /*10660*/  FFMA.FTZ R15, R32, c[0x0][0x2d0], -R14.reuse ;  /* 0x0000b400200f7a23 */ /* 0x104fe4000001080e */
[C---:B------:R-:W-:Y:S02]  /*10670*/  FMUL.FTZ R82, R0.reuse, R82 ;  /* 0x0000005200527220 */ /* 0x040fe40000410000 */
[----:B------:R-:W-:Y:S01]  /*10680*/  FMUL.FTZ R83, R0, R83 ;  /* 0x0000005300537220 */ /* 0x000fe20000410000 */
[----:B------:R1:W-:Y:S01]  /*10690*/  MUFU.EX2 R182, R15 ;  /* 0x0000000f00b67308 */ /* 0x0003e20000000800 */
[C---:B------:R-:W-:Y:S03]  /*106a0*/  FMUL.FTZ R84, R2.reuse, R84 ;  /* 0x0000005402547220 */ /* 0x040fe60000410000 */
[----:B------:R-:W-:Y:S02]  /*106b0*/  FMUL.FTZ R85, R2, R85 ;  /* 0x0000005502557220 */ /* 0x000fe40000410000 */
[C---:B------:R-:W-:Y:S01]  /*106c0*/  HMMA.16816.F32 R80, R16.reuse, R22, R80 ;  /* 0x000000161050723c */ /* 0x040fe20000001850 */
[----:B------:R-:W2:Y:S02]  /*106d0*/  LDSM.16.MT88.4 R20, [R197+0x6100] ;  /* 0x00610000c514783b */ /* 0x000ea40000004200 */
[C---:B------:R-:W-:Y:S02]  /*106e0*/  FMUL.FTZ R86, R0.reuse, R86 ;  /* 0x0000005600567220 */ /* 0x040fe40000410000 */
[----:B------:R-:W-:Y:S02]  /*106f0*/  FMUL.FTZ R87, R0, R87 ;  /* 0x0000005700577220 */ /* 0x000fe40000410000 */
[C---:B------:R-:W-:Y:S02]  /*10700*/  FMUL.FTZ R88, R2.reuse, R88 ;  /* 0x0000005802587220 */ /* 0x040fe40000410000 */
[----:B------:R-:W-:Y:S03]  /*10710*/  FMUL.FTZ R89, R2, R89 ;  /* 0x0000005902597220 */ /* 0x000fe60000410000 */
[C---:B-----5:R-:W-:Y:S03]  /*10720*/  HMMA.16816.F32 R84, R16.reuse, R24, R84 ;  /* 0x000000181054723c */ /* 0x060fe60000001854 */
[C---:B------:R-:W-:Y:S02]  /*10730*/  FMUL.FTZ R90, R0.reuse, R90 ;  /* 0x0000005a005a7220 */ /* 0x040fe40000410000 */
[----:B------:R-:W-:Y:S02]  /*10740*/  FMUL.FTZ R91, R0, R91 ;  /* 0x0000005b005b7220 */ /* 0x000fe40000410000 */
[--C-:B-1----:R-:W-:Y:S02]  /*10750*/  FFMA.FTZ R15, R33, c[0x0][0x2d0], -R14.reuse ;  /* 0x0000b400210f7a23 */ /* 0x102fe4000001080e */
[----:B------:R-:W-:Y:S02]  /*10760*/  LDSM.16.MT88.4 R32, [R200+0x900] ;  /* 0x00090000c820783b */ /* 0x000fe40000004200 */
[----:B------:R1:W5:Y:S01]  /*10770*/  MUFU.EX2 R181, R15 ;  /* 0x0000000f00b57308 */ /* 0x0003620000000800 */
[C---:B------:R-:W-:Y:S03]  /*10780*/  HMMA.16816.F32 R88, R16.reuse, R26, R88 ;  /* 0x0000001a1058723c */ /* 0x040fe60000001858 */
[C---:B------:R-:W-:Y:S02]  /*10790*/  FMUL.FTZ R92, R2.reuse, R92 ;  /* 0x0000005c025c7220 */ /* 0x040fe40000410000 */
[----:B------:R-:W4:Y:S01]  /*107a0*/  LDSM.16.MT88.4 R24, [R198+0x6100] ;  /* 0x00610000c618783b */ /* 0x000f220000004200 */
[----:B------:R-:W-:Y:S02]  /*107b0*/  FMUL.FTZ R93, R2, R93 ;  /* 0x0000005d025d7220 */ /* 0x000fe40000410000 */
[C---:B------:R-:W-:Y:S04]  /*107c0*/  FMUL.FTZ R94, R0.reuse, R94 ;  /* 0x0000005e005e7220 */ /* 0x040fe80000410000 */
        /* <DEDUP_REMOVED lines=15> */
[C---:B--2---:R-:W-:Y:S03]  /*108c0*/  HMMA.16816.F32 R100, R16.reuse, R20, R100 ;  /* 0x000000141064723c */ /* 0x044fe60000001864 */
[----:B------:R-:W-:Y:S02]  /*108d0*/  FMUL.FTZ R107, R0, R107 ;  /* 0x0000006b006b7220 */ /* 0x000fe40000410000 */
[--C-:B-1----:R-:W-:Y:S02]  /*108e0*/  FFMA.FTZ R15, R159, c[0x0][0x2d0], -R14.reuse ;  /* 0x0000b4009f0f7a23 */ /* 0x102fe4000001080e */
[C---:B------:R-:W-:Y:S02]  /*108f0*/  FMUL.FTZ R108, R2.reuse, R108 ;  /* 0x0000006c026c7220 */ /* 0x040fe40000410000 */
[----:B------:R-:W-:Y:S01]  /*10900*/  FMUL.FTZ R109, R2, R109 ;  /* 0x0000006d026d7220 */ /* 0x000fe20000410000 */
[C---:B------:R-:W-:Y:S01]  /*10910*/  HMMA.16816.F32 R104, R16.reuse, R22, R104 ;  /* 0x000000161068723c */ /* 0x040fe20000001868 */
[----:B------:R-:W1:Y:S01]  /*10920*/  LDSM.16.MT88.4 R20, [R199+0x6100] ;  /* 0x00610000c714783b */ /* 0x000e620000004200 */
[----:B------:R2:W-:Y:S01]  /*10930*/  MUFU.EX2 R173, R15 ;  /* 0x0000000f00ad7308 */ /* 0x0005e20000000800 */
[C---:B------:R-:W-:Y:S02]  /*10940*/  FMUL.FTZ R110, R0.reuse, R110 ;  /* 0x0000006e006e7220 */ /* 0x040fe40000410000 */
[----:B------:R-:W-:Y:S02]  /*10950*/  FMUL.FTZ R111, R0, R111 ;  /* 0x0000006f006f7220 */ /* 0x000fe40000410000 */
[C---:B------:R-:W-:Y:S02]  /*10960*/  FMUL.FTZ R112, R2.reuse, R112 ;  /* 0x0000007002707220 */ /* 0x040fe40000410000 */
[----:B------:R-:W-:Y:S03]  /*10970*/  FMUL.FTZ R113, R2, R113 ;  /* 0x0000007102717220 */ /* 0x000fe60000410000 */
[C---:B----4-:R-:W-:Y:S03]  /*10980*/  HMMA.16816.F32 R108, R16.reuse, R24, R108 ;  /* 0x00000018106c723c */ /* 0x050fe6000000186c */
[C---:B------:R-:W-:Y:S02]  /*10990*/  FMUL.FTZ R114, R0.reuse, R114 ;  /* 0x0000007200727220 */ /* 0x040fe40000410000 */
[----:B------:R-:W-:Y:S02]  /*109a0*/  FMUL.FTZ R115, R0, R115 ;  /* 0x0000007300737220 */ /* 0x000fe40000410000 */
[C---:B------:R-:W-:Y:S02]  /*109b0*/  FMUL.FTZ R116, R2.reuse, R116 ;  /* 0x0000007402747220 */ /* 0x040fe40000410000 */
[----:B------:R-:W-:Y:S03]  /*109c0*/  FMUL.FTZ R117, R2, R117 ;  /* 0x0000007502757220 */ /* 0x000fe60000410000 */
[C---:B------:R-:W-:Y:S01]  /*109d0*/  HMMA.16816.F32 R112, R16.reuse, R26, R112 ;  /* 0x0000001a1070723c */ /* 0x040fe20000001870 */
[----:B------:R-:W4:Y:S02]  /*109e0*/  LDSM.16.MT88.4 R24, [R197+0x900] ;  /* 0x00090000c518783b */ /* 0x000f240000004200 */
[C---:B------:R-:W-:Y:S02]  /*109f0*/  FMUL.FTZ R118, R0.reuse, R118 ;  /* 0x0000007600767220 */ /* 0x040fe40000410000 */
[----:B------:R-:W-:Y:S02]  /*10a00*/  FMUL.FTZ R119, R0, R119 ;  /* 0x0000007700777220 */ /* 0x000fe40000410000 */
[C---:B------:R-:W-:Y:S02]  /*10a10*/  FMUL.FTZ R120, R2.reuse, R120 ;  /* 0x0000007802787220 */ /* 0x040fe40000410000 */
[----:B------:R-:W-:Y:S03]  /*10a20*/  FMUL.FTZ R121, R2, R121 ;  /* 0x0000007902797220 */ /* 0x000fe60000410000 */
[C---:B---3--:R-:W-:Y:S03]  /*10a30*/  HMMA.16816.F32 R116, R16.reuse, R28, R116 ;  /* 0x0000001c1074723c */ /* 0x048fe60000001874 */
[C---:B------:R-:W-:Y:S02]  /*10a40*/  FMUL.FTZ R122, R0.reuse, R122 ;  /* 0x0000007a007a7220 */ /* 0x040fe40000410000 */
[----:B------:R-:W-:Y:S02]  /*10a50*/  FMUL.FTZ R123, R0, R123 ;  /* 0x0000007b007b7220 */ /* 0x000fe40000410000 */
[--C-:B--2---:R-:W-:Y:S02]  /*10a60*/  FFMA.FTZ R15, R168, c[0x0][0x2d0], -R14.reuse ;  /* 0x0000b400a80f7a23 */ /* 0x104fe4000001080e */
[C---:B------:R-:W-:Y:S02]  /*10a70*/  FMUL.FTZ R124, R2.reuse, R124 ;  /* 0x0000007c027c7220 */ /* 0x040fe40000410000 */
[----:B------:R2:W3:Y:S01]  /*10a80*/  MUFU.EX2 R172, R15 ;  /* 0x0000000f00ac7308 */ /* 0x0004e20000000800 */
[C---:B------:R-:W-:Y:S01]  /*10a90*/  HMMA.16816.F32 R120, R16.reuse, R30, R120 ;  /* 0x0000001e1078723c */ /* 0x040fe20000001878 */
[----:B------:R-:W4:Y:S02]  /*10aa0*/  LDSM.16.MT88.4 R28, [R198+0x900] ;  /* 0x00090000c61c783b */ /* 0x000f240000004200 */
[----:B------:R-:W-:Y:S02]  /*10ab0*/  FMUL.FTZ R125, R2, R125 ;  /* 0x0000007d027d7220 */ /* 0x000fe40000410000 */
[C---:B------:R-:W-:Y:S02]  /*10ac0*/  FMUL.FTZ R126, R0.reuse, R126 ;  /* 0x0000007e007e7220 */ /* 0x040fe40000410000 */
[----:B------:R-:W-:Y:S02]  /*10ad0*/  FMUL.FTZ R127, R0, R127 ;  /* 0x0000007f007f7220 */ /* 0x000fe40000410000 */
[C---:B------:R-:W-:Y:S03]  /*10ae0*/  FMUL.FTZ R128, R2.reuse, R128 ;  /* 0x0000008002807220 */ /* 0x040fe60000410000 */
[----:B------:R-:W-:Y:S02]  /*10af0*/  FMUL.FTZ R129, R2, R129 ;  /* 0x0000008102817220 */ /* 0x000fe40000410000 */
[C---:B-1----:R-:W-:Y:S03]  /*10b00*/  HMMA.16816.F32 R124, R16.reuse, R20, R124 ;  /* 0x00000014107c723c */ /* 0x042fe6000000187c */
[C---:B------:R-:W-:Y:S02]  /*10b10*/  FMUL.FTZ R130, R0.reuse, R130 ;  /* 0x0000008200827220 */ /* 0x040fe40000410000 */
[----:B------:R-:W-:Y:S02]  /*10b20*/  FMUL.FTZ R131, R0, R131 ;  /* 0x0000008300837220 */ /* 0x000fe40000410000 */
[--C-:B--2---:R-:W-:Y:S05]  /*10b30*/  FFMA.FTZ R15, R177, c[0x0][0x2d0], -R13.reuse ;  /* 0x0000b400b10f7a23 */ /* 0x104fea000001080d */
[----:B------:R-:W-:Y:S01]  /*10b40*/  HMMA.16816.F32 R128, R16, R22, R128 ;  /* 0x000000161080723c */ /* 0x000fe20000001880 */
[----:B------:R-:W1:Y:S01]  /*10b50*/  LDSM.16.MT88.4 R20, [R199+0x900] ;  /* 0x00090000c714783b */ /* 0x000e620000004200 */
[----:B------:R2:W-:Y:S05]  /*10b60*/  MUFU.EX2 R195, R15 ;  /* 0x0000000f00c37308 */ /* 0x0005ea0000000800 */
[----:B------:R-:W-:Y:S02]  /*10b70*/  F2FP.PACK_AB R16, R234, R235 ;  /* 0x000000ebea10723e */ /* 0x000fe400000000ff */
[----:B------:R-:W-:Y:S03]  /*10b80*/  F2FP.PACK_AB R18, R224, R232 ;  /* 0x000000e8e012723e */ /* 0x000fe600000000ff */
[----:B-----5:R-:W-:Y:S02]  /*10b90*/  F2FP.PACK_AB R17, R181, R182 ;  /* 0x000000b6b511723e */ /* 0x020fe400000000ff */
[----:B---3--:R-:W-:Y:S07]  /*10ba0*/  F2FP.PACK_AB R19, R172, R173 ;  /* 0x000000adac13723e */ /* 0x008fee00000000ff */
[C---:B----4-:R-:W-:Y:S03]  /*10bb0*/  HMMA.16816.F32 R4, R16.reuse, R24, R4 ;  /* 0x000000181004723c */ /* 0x050fe60000001804 */
[--C-:B--2---:R-:W-:Y:S05]  /*10bc0*/  FFMA.FTZ R15, R178, c[0x0][0x2d0], -R13.reuse ;  /* 0x0000b400b20f7a23 */ /* 0x104fea000001080d */
[C---:B------:R-:W-:Y:S01]  /*10bd0*/  HMMA.16816.F32 R8, R16.reuse, R26, R8 ;  /* 0x0000001a1008723c */ /* 0x040fe20000001808 */
[----:B------:R-:W2:Y:S01]  /*10be0*/  LDSM.16.MT88.4 R24, [R197+0x2900] ;  /* 0x00290000c518783b */ /* 0x000ea20000004200 */
[----:B------:R3:W4:Y:S06]  /*10bf0*/  MUFU.EX2 R194, R15 ;  /* 0x0000000f00c27308 */ /* 0x00072c0000000800 */
[C---:B------:R-:W-:Y:S08]  /*10c00*/  HMMA.16816.F32 R132, R16.reuse, R28, R132 ;  /* 0x0000001c1084723c */ /* 0x040ff00000001884 */
[C---:B------:R-:W-:Y:S01]  /*10c10*/  HMMA.16816.F32 R136, R16.reuse, R30, R136 ;  /* 0x0000001e1088723c */ /* 0x040fe20000001888 */
[----:B------:R-:W5:Y:S07]  /*10c20*/  LDSM.16.MT88.4 R28, [R198+0x2900] ;  /* 0x00290000c61c783b */ /* 0x000f6e0000004200 */
[C---:B------:R-:W-:Y:S04]  /*10c30*/  HMMA.16816.F32 R140, R16.reuse, R32, R140 ;  /* 0x00000020108c723c */ /* 0x040fe8000000188c */
[--C-:B---3--:R-:W-:Y:S04]  /*10c40*/  FFMA.FTZ R15, R179, c[0x0][0x2d0], -R13.reuse ;  /* 0x0000b400b30f7a23 */ /* 0x108fe8000001080d */
[C---:B------:R-:W-:Y:S01]  /*10c50*/  HMMA.16816.F32 R144, R16.reuse, R34, R144 ;  /* 0x000000221090723c */ /* 0x040fe20000001890 */
[----:B------:R-:W3:Y:S01]  /*10c60*/  LDSM.16.MT88.4 R32, [R200+0x2900] ;  /* 0x00290000c820783b */ /* 0x000ee20000004200 */
[----:B------:R4:W-:Y:S06]  /*10c70*/  MUFU.EX2 R179, R15 ;  /* 0x0000000f00b37308 */ /* 0x0009ec0000000800 */
[C---:B-1----:R-:W-:Y:S08]  /*10c80*/  HMMA.16816.F32 R148, R16.reuse, R20, R148 ;  /* 0x000000141094723c */ /* 0x042ff00000001894 */
[C---:B------:R-:W-:Y:S01]  /*10c90*/  HMMA.16816.F32 R152, R16.reuse, R22, R152 ;  /* 0x000000161098723c */ /* 0x040fe20000001898 */
[----:B------:R-:W1:Y:S07]  /*10ca0*/  LDSM.16.MT88.4 R20, [R199+0x2900] ;  /* 0x00290000c714783b */ /* 0x000e6e0000004200 */
[C---:B--2---:R-:W-:Y:S04]  /*10cb0*/  HMMA.16816.F32 R36, R16.reuse, R24, R36 ;  /* 0x000000181024723c */ /* 0x044fe80000001824 */
[--C-:B----4-:R-:W-:Y:S04]  /*10cc0*/  FFMA.FTZ R15, R180, c[0x0][0x2d0], -R13.reuse ;  /* 0x0000b400b40f7a23 */ /* 0x110fe8000001080d */
[C---:B------:R-:W-:Y:S01]  /*10cd0*/  HMMA.16816.F32 R40, R16.reuse, R26, R40 ;  /* 0x0000001a1028723c */ /* 0x040fe20000001828 */
[----:B------:R-:W2:Y:S01]  /*10ce0*/  LDSM.16.MT88.4 R24, [R197+0x4900] ;  /* 0x00490000c518783b */ /* 0x000ea20000004200 */
[----:B------:R4:W1:Y:S06]  /*10cf0*/  MUFU.EX2 R178, R15 ;  /* 0x0000000f00b27308 */ /* 0x00086c0000000800 */
[C---:B-----5:R-:W-:Y:S08]  /*10d00*/  HMMA.16816.F32 R44, R16.reuse, R28, R44 ;  /* 0x0000001c102c723c */ /* 0x060ff0000000182c */
[C---:B------:R-:W-:Y:S01]  /*10d10*/  HMMA.16816.F32 R48, R16.reuse, R30, R48 ;  /* 0x0000001e1030723c */ /* 0x040fe20000001830 */
[----:B------:R-:W5:Y:S07]  /*10d20*/  LDSM.16.MT88.4 R28, [R198+0x4900] ;  /* 0x00490000c61c783b */ /* 0x000f6e0000004200 */
[C---:B---3--:R-:W-:Y:S04]  /*10d30*/  HMMA.16816.F32 R52, R16.reuse, R32, R52 ;  /* 0x000000201034723c */ /* 0x048fe80000001834 */
[--C-:B----4-:R-:W-:Y:S04]  /*10d40*/  FFMA.FTZ R15, R169, c[0x0][0x2d0], -R14.reuse ;  /* 0x0000b400a90f7a23 */ /* 0x110fe8000001080e */
        /* <DEDUP_REMOVED lines=36> */
[----:B------:R-:W-:Y:S01]  /*10f90*/  HMMA.16816.F32 R128, R16, R22, R128 ;  /* 0x000000161080723c */ /* 0x000fe20000001880 */
[----:B------:R-:W1:Y:S06]  /*10fa0*/  LDSM.16.MT88.4 R20, [R199+0x1100] ;  /* 0x00110000c714783b */ /* 0x000e6c0000004200 */
[----:B------:R-:W-:Y:S02]  /*10fb0*/  F2FP.PACK_AB R16, R194, R195 ;  /* 0x000000c3c210723e */ /* 0x000fe400000000ff */
[----:B------:R-:W-:Y:S03]  /*10fc0*/  F2FP.PACK_AB R18, R178, R179 ;  /* 0x000000b3b212723e */ /* 0x000fe600000000ff */
[----:B------:R-:W-:Y:S01]  /*10fd0*/  F2FP.PACK_AB R17, R170, R171 ;  /* 0x000000abaa11723e */ /* 0x000fe200000000ff */
[--C-:B----4-:R-:W-:Y:S01]  /*10fe0*/  FFMA.FTZ R15, R187, c[0x0][0x2d0], -R13.reuse ;  /* 0x0000b400bb0f7a23 */ /* 0x110fe2000001080d */
[----:B------:R-:W-:Y:S03]  /*10ff0*/  F2FP.PACK_AB R19, R168, R169 ;  /* 0x000000a9a813723e */ /* 0x000fe600000000ff */
[----:B------:R4:W1:Y:S04]  /*11000*/  MUFU.EX2 R176, R15 ;  /* 0x0000000f00b07308 */ /* 0x0008680000000800 */
[C---:B--2---:R-:W-:Y:S08]  /*11010*/  HMMA.16816.F32 R4, R16.reuse, R24, R4 ;  /* 0x000000181004723c */ /* 0x044ff00000001804 */
[C---:B------:R-:W-:Y:S01]  /*11020*/  HMMA.16816.F32 R8, R16.reuse, R26, R8 ;  /* 0x0000001a1008723c */ /* 0x040fe20000001808 */
[----:B------:R-:W2:Y:S07]  /*11030*/  LDSM.16.MT88.4 R24, [R197+0x3100] ;  /* 0x00310000c518783b */ /* 0x000eae0000004200 */
[C---:B-----5:R-:W-:Y:S04]  /*11040*/  HMMA.16816.F32 R132, R16.reuse, R28, R132 ;  /* 0x0000001c1084723c */ /* 0x060fe80000001884 */
[--C-:B----4-:R-:W-:Y:S02]  /*11050*/  FFMA.FTZ R15, R188, c[0x0][0x2d0], -R13.reuse ;  /* 0x0000b400bc0f7a23 */ /* 0x110fe4000001080d */
[----:B------:R-:W-:Y:S02]  /*11060*/  FFMA.FTZ R13, R189, c[0x0][0x2d0], -R13 ;  /* 0x0000b400bd0d7a23 */ /* 0x000fe4000001080d */
[C---:B------:R-:W-:Y:S01]  /*11070*/  HMMA.16816.F32 R136, R16.reuse, R30, R136 ;  /* 0x0000001e1088723c */ /* 0x040fe20000001888 */
[----:B------:R-:W4:Y:S01]  /*11080*/  LDSM.16.MT88.4 R28, [R198+0x3100] ;  /* 0x00310000c61c783b */ /* 0x000f220000004200 */
[----:B------:R5:W-:Y:S06]  /*11090*/  MUFU.EX2 R174, R13 ;  /* 0x0000000d00ae7308 */ /* 0x000bec0000000800 */
[C---:B---3--:R-:W-:Y:S04]  /*110a0*/  HMMA.16816.F32 R140, R16.reuse, R32, R140 ;  /* 0x00000020108c723c */ /* 0x048fe8000000188c */
[----:B------:R-:W-:Y:S04]  /*110b0*/  MUFU.EX2 R175, R15 ;  /* 0x0000000f00af7308 */ /* 0x000fe80000000800 */
[C---:B------:R-:W-:Y:S01]  /*110c0*/  HMMA.16816.F32 R144, R16.reuse, R34, R144 ;  /* 0x000000221090723c */ /* 0x040fe20000001890 */
[----:B------:R-:W3:Y:S07]  /*110d0*/  LDSM.16.MT88.4 R32, [R200+0x3100] ;  /* 0x00310000c820783b */ /* 0x000eee0000004200 */
[C---:B-1----:R-:W-:Y:S04]  /*110e0*/  HMMA.16816.F32 R148, R16.reuse, R20, R148 ;  /* 0x000000141094723c */ /* 0x042fe80000001894 */
[--C-:B-----5:R-:W-:Y:S04]  /*110f0*/  FFMA.FTZ R13, R183, c[0x0][0x2d0], -R14.reuse ;  /* 0x0000b400b70d7a23 */ /* 0x120fe8000001080e */
[C---:B------:R-:W-:Y:S01]  /*11100*/  HMMA.16816.F32 R152, R16.reuse, R22, R152 ;  /* 0x000000161098723c */ /* 0x040fe20000001898 */
[----:B------:R-:W1:Y:S01]  /*11110*/  LDSM.16.MT88.4 R20, [R199+0x3100] ;  /* 0x00310000c714783b */ /* 0x000e620000004200 */
[----:B------:R5:W-:Y:S06]  /*11120*/  MUFU.EX2 R159, R13 ;  /* 0x0000000d009f7308 */ /* 0x000bec0000000800 */
[C---:B--2---:R-:W-:Y:S08]  /*11130*/  HMMA.16816.F32 R36, R16.reuse, R24, R36 ;  /* 0x000000181024723c */ /* 0x044ff00000001824 */
[C---:B------:R-:W-:Y:S01]  /*11140*/  HMMA.16816.F32 R40, R16.reuse, R26, R40 ;  /* 0x0000001a1028723c */ /* 0x040fe20000001828 */
[----:B------:R-:W2:Y:S07]  /*11150*/  LDSM.16.MT88.4 R24, [R197+0x5100] ;  /* 0x00510000c518783b */ /* 0x000eae0000004200 */
[C---:B----4-:R-:W-:Y:S04]  /*11160*/  HMMA.16816.F32 R44, R16.reuse, R28, R44 ;  /* 0x0000001c102c723c */ /* 0x050fe8000000182c */
[--C-:B-----5:R-:W-:Y:S04]  /*11170*/  FFMA.FTZ R13, R184, c[0x0][0x2d0], -R14.reuse ;  /* 0x0000b400b80d7a23 */ /* 0x120fe8000001080e */
[C---:B------:R-:W-:Y:S01]  /*11180*/  HMMA.16816.F32 R48, R16.reuse, R30, R48 ;  /* 0x0000001e1030723c */ /* 0x040fe20000001830 */
[----:B------:R-:W4:Y:S01]  /*11190*/  LDSM.16.MT88.4 R28, [R198+0x5100] ;  /* 0x00510000c61c783b */ /* 0x000f220000004200 */
[----:B------:R5:W2:Y:S06]  /*111a0*/  MUFU.EX2 R158, R13 ;  /* 0x0000000d009e7308 */ /* 0x000aac0000000800 */
[C---:B---3--:R-:W-:Y:S08]  /*111b0*/  HMMA.16816.F32 R52, R16.reuse, R32, R52 ;  /* 0x000000201034723c */ /* 0x048ff00000001834 */
[C---:B------:R-:W-:Y:S01]  /*111c0*/  HMMA.16816.F32 R56, R16.reuse, R34, R56 ;  /* 0x000000221038723c */ /* 0x040fe20000001838 */
[----:B------:R-:W3:Y:S07]  /*111d0*/  LDSM.16.MT88.4 R32, [R200+0x5100] ;  /* 0x00510000c820783b */ /* 0x000eee0000004200 */
[C---:B-1----:R-:W-:Y:S04]  /*111e0*/  HMMA.16816.F32 R60, R16.reuse, R20, R60 ;  /* 0x00000014103c723c */ /* 0x042fe8000000183c */
[--C-:B-----5:R-:W-:Y:S02]  /*111f0*/  FFMA.FTZ R13, R185, c[0x0][0x2d0], -R14.reuse ;  /* 0x0000b400b90d7a23 */ /* 0x120fe4000001080e */
[----:B------:R-:W-:Y:S01]  /*11200*/  FFMA.FTZ R14, R12, c[0x0][0x2d0], -R14 ;  /* 0x0000b4000c0e7a23 */ /* 0x000fe2000001080e */
[----:B------:R-:W-:Y:S01]  /*11210*/  F2FP.PACK_AB R12, R176, R177 ;  /* 0x000000b1b00c723e */ /* 0x000fe200000000ff */
[C---:B------:R-:W-:Y:S01]  /*11220*/  HMMA.16816.F32 R64, R16.reuse, R22, R64 ;  /* 0x000000161040723c */ /* 0x040fe20000001840 */
[----:B------:R-:W1:Y:S01]  /*11230*/  LDSM.16.MT88.4 R20, [R199+0x5100] ;  /* 0x00510000c714783b */ /* 0x000e620000004200 */
[----:B------:R5:W-:Y:S06]  /*11240*/  MUFU.EX2 R157, R13 ;  /* 0x0000000d009d7308 */ /* 0x000bec0000000800 */
[C---:B--2---:R-:W-:Y:S08]  /*11250*/  HMMA.16816.F32 R68, R16.reuse, R24, R68 ;  /* 0x000000181044723c */ /* 0x044ff00000001844 */
[C---:B------:R-:W-:Y:S01]  /*11260*/  HMMA.16816.F32 R72, R16.reuse, R26, R72 ;  /* 0x0000001a1048723c */ /* 0x040fe20000001848 */
[----:B------:R-:W2:Y:S07]  /*11270*/  LDSM.16.MT88.4 R24, [R197+0x7100] ;  /* 0x00710000c518783b */ /* 0x000eae0000004200 */
[C---:B----4-:R-:W-:Y:S04]  /*11280*/  HMMA.16816.F32 R76, R16.reuse, R28, R76 ;  /* 0x0000001c104c723c */ /* 0x050fe8000000184c */
[----:B-----5:R-:W-:Y:S04]  /*11290*/  F2FP.PACK_AB R13, R158, R159 ;  /* 0x0000009f9e0d723e */ /* 0x020fe800000000ff */
[C---:B------:R-:W-:Y:S01]  /*112a0*/  HMMA.16816.F32 R80, R16.reuse, R30, R80 ;  /* 0x0000001e1050723c */ /* 0x040fe20000001850 */
[----:B------:R-:W4:Y:S07]  /*112b0*/  LDSM.16.MT88.4 R28, [R198+0x7100] ;  /* 0x00710000c61c783b */ /* 0x000f2e0000004200 */
        /* <DEDUP_REMOVED lines=9> */
[C---:B----4-:R-:W-:Y:S01]  /*11350*/  HMMA.16816.F32 R108, R16.reuse, R28, R108 ;  /* 0x0000001c106c723c */ /* 0x050fe2000000186c */
[----:B------:R4:W5:Y:S07]  /*11360*/  MUFU.EX2 R28, R14 ;  /* 0x0000000e001c7308 */ /* 0x00096e0000000800 */
[C---:B------:R-:W-:Y:S08]  /*11370*/  HMMA.16816.F32 R112, R16.reuse, R30, R112 ;  /* 0x0000001e1070723c */ /* 0x040ff00000001870 */
[C---:B---3--:R-:W-:Y:S08]  /*11380*/  HMMA.16816.F32 R116, R16.reuse, R32, R116 ;  /* 0x000000201074723c */ /* 0x048ff00000001874 */
[C---:B------:R-:W-:Y:S04]  /*11390*/  HMMA.16816.F32 R120, R16.reuse, R34, R120 ;  /* 0x000000221078723c */ /* 0x040fe80000001878 */
[----:B----4-:R-:W-:Y:S02]  /*113a0*/  F2FP.PACK_AB R14, R174, R175 ;  /* 0x000000afae0e723e */ /* 0x010fe400000000ff */
[----:B-----5:R-:W-:Y:S02]  /*113b0*/  F2FP.PACK_AB R15, R28, R157 ;  /* 0x0000009d1c0f723e */ /* 0x020fe400000000ff */
[C---:B-1----:R-:W-:Y:S08]  /*113c0*/  HMMA.16816.F32 R124, R16.reuse, R20, R124 ;  /* 0x00000014107c723c */ /* 0x042ff0000000187c */
[----:B------:R-:W-:Y:S01]  /*113d0*/  HMMA.16816.F32 R128, R16, R22, R128 ;  /* 0x000000161080723c */ /* 0x000fe20000001880 */
[----:B------:R-:W1:Y:S07]  /*113e0*/  LDSM.16.MT88.4 R16, [R200+0x1900] ;  /* 0x00190000c810783b */ /* 0x000e6e0000004200 */
[C---:B------:R-:W-:Y:S01]  /*113f0*/  HMMA.16816.F32 R160, R12.reuse, R164, R4 ;  /* 0x000000a40ca0723c */ /* 0x040fe20000001804 */
[----:B------:R-:W3:Y:S07]  /*11400*/  LDSM.16.MT88.4 R4, [R199+0x1900] ;  /* 0x00190000c704783b */ /* 0x000eee0000004200 */
[C---:B------:R-:W-:Y:S01]  /*11410*/  HMMA.16816.F32 R164, R12.reuse, R166, R8 ;  /* 0x000000a60ca4723c */ /* 0x040fe20000001808 */
[----:B------:R-:W4:Y:S07]  /*11420*/  LDSM.16.MT88.4 R8, [R197+0x3900] ;  /* 0x00390000c508783b */ /* 0x000f2e0000004200 */
[C---:B--2---:R-:W-:Y:S01]  /*11430*/  HMMA.16816.F32 R132, R12.reuse, R24, R132 ;  /* 0x000000180c84723c */ /* 0x044fe20000001884 */
[----:B------:R-:W2:Y:S07]  /*11440*/  LDSM.16.MT88.4 R20, [R198+0x3900] ;  /* 0x00390000c614783b */ /* 0x000eae0000004200 */
[C---:B------:R-:W-:Y:S08]  /*11450*/  HMMA.16816.F32 R136, R12.reuse, R26, R136 ;  /* 0x0000001a0c88723c */ /* 0x040ff00000001888 */
        /* <DEDUP_REMOVED lines=30> */
[C---:B----4-:R-:W-:Y:S07]  /*11640*/  HMMA.16816.F32 R100, R12.reuse, R8, R100 ;  /* 0x000000080c64723c */ /* 0x050fee0000001864 */
[----:B------:R-:W-:Y:S01]  /*11650*/  FFMA.FTZ R8, R2, R244, R236 ;  /* 0x000000f402087223 */ /* 0x000fe200000100ec */
[C---:B------:R-:W-:Y:S04]  /*11660*/  HMMA.16816.F32 R104, R12.reuse, R10, R104 ;  /* 0x0000000a0c68723c */ /* 0x040fe80000001868 */
[----:B------:R-:W-:Y:S02]  /*11670*/  FFMA.FTZ R2, R0, R245, R193 ;  /* 0x000000f500027223 */ /* 0x000fe400000100c1 */
[----:B------:R-:W-:Y:S02]  /*11680*/  FADD.FTZ R0, R239, R8 ;  /* 0x00000008ef007221 */ /* 0x000fe40000010000 */
[----:B------:R-:W-:Y:S01]  /*11690*/  FADD.FTZ R2, R192, R2 ;  /* 0x00000002c0027221 */ /* 0x000fe20000010000 */
[C---:B--2---:R-:W-:Y:S03]  /*116a0*/  HMMA.16816.F32 R108, R12.reuse, R20, R108 ;  /* 0x000000140c6c723c */ /* 0x044fe6000000186c */
        /* <DEDUP_REMOVED lines=8> */
[----:B------:R-:W-:Y:S02]  /*11730*/  FADD.FTZ R0, R234, R0 ;  /* 0x00000000ea007221 */ /* 0x000fe40000010000 */
[----:B------:R-:W-:Y:S02]  /*11740*/  FADD.FTZ R2, R181, R2 ;  /* 0x00000002b5027221 */ /* 0x000fe40000010000 */
[----:B------:R-:W-:Y:S01]  /*11750*/  FADD.FTZ R0, R232, R0 ;  /* 0x00000000e8007221 */ /* 0x000fe20000010000 */
[C---:B------:R-:W-:Y:S04]  /*11760*/  HMMA.16816.F32 R120, R12.reuse, R18, R120 ;  /* 0x000000120c78723c */ /* 0x040fe80000001878 */
[----:B------:R-:W-:Y:S02]  /*11770*/  FADD.FTZ R2, R173, R2 ;  /* 0x00000002ad027221 */ /* 0x000fe40000010000 */
[----:B------:R-:W-:Y:S02]  /*11780*/  FADD.FTZ R0, R224, R0 ;  /* 0x00000000e0007221 */ /* 0x000fe40000010000 */
[----:B------:R-:W-:Y:S01]  /*11790*/  FADD.FTZ R2, R172, R2 ;  /* 0x00000002ac027221 */ /* 0x000fe20000010000 */
[C---:B---3--:R-:W-:Y:S03]  /*117a0*/  HMMA.16816.F32 R124, R12.reuse, R4, R124 ;  /* 0x000000040c7c723c */ /* 0x048fe6000000187c */
[----:B------:R-:W-:Y:S02]  /*117b0*/  FADD.FTZ R0, R195, R0 ;  /* 0x00000000c3007221 */ /* 0x000fe40000010000 */
[----:B------:R-:W-:Y:S02]  /*117c0*/  FADD.FTZ R2, R171, R2 ;  /* 0x00000002ab027221 */ /* 0x000fe40000010000 */
        /* <DEDUP_REMOVED lines=8> */
[----:B------:R-:W-:Y:S02]  /*11850*/  FADD.FTZ R0, R159, R4 ;  /* 0x000000049f007221 */ /* 0x000fe40000010000 */
[----:B------:R-:W-:Y:S02]  /*11860*/  FADD.FTZ R2, R176, R2 ;  /* 0x00000002b0027221 */ /* 0x000fe40000010000 */
[----:B------:R-:W-:Y:S01]  /*11870*/  FADD.FTZ R0, R158, R0 ;  /* 0x000000009e007221 */ /* 0x000fe20000010000 */
[----:B------:R-:W-:Y:S01]  /*11880*/  MOV R158, R3 ;  /* 0x00000003009e7202 */ /* 0x000fe20000000f00 */
[----:B------:R-:W-:Y:S02]  /*11890*/  FADD.FTZ R4, R175, R2 ;  /* 0x00000002af047221 */ /* 0x000fe40000010000 */
[----:B------:R-:W-:Y:S01]  /*118a0*/  FADD.FTZ R2, R157, R0 ;  /* 0x000000009d027221 */ /* 0x000fe20000010000 */
[----:B------:R-:W-:Y:S01]  /*118b0*/  IADD3 R0, R223, -0x1, RZ ;  /* 0xffffffffdf007810 */ /* 0x000fe20007ffe0ff */
[----:B------:R-:W-:Y:S01]  /*118c0*/  FADD.FTZ R244, R174, R4 ;  /* 0x00000004aef47221 */ /* 0x000fe20000010000 */
[----:B------:R-:W-:Y:S01]  /*118d0*/  MOV R157, R156 ;  /* 0x0000009c009d7202 */ /* 0x000fe20000000f00 */
[----:B------:R-:W-:Y:S01]  /*118e0*/  FADD.FTZ R245, R28, R2 ;  /* 0x000000021cf57221 */ /* 0x000fe20000010000 */
[----:B------:R-:W-:Y:S01]  /*118f0*/  MOV R223, R0 ;  /* 0x0000000000df7202 */ /* 0x000fe20000000f00 */
[----:B------:R-:W-:-:S05]  /*11900*/  @P0 BRA `(.L_x_1628) ;  /* 0xffffc22000000947 */ /* 0x000fca000383ffff */
.L_x_1619:
[----:B------:R-:W1:Y:S01]  /*11910*/  SHFL.BFLY PT, R6, R244, 0x2, 0x1f ;  /* 0x0c401f00f4067f89 */ /* 0x000e6200000e0000 */
[----:B------:R-:W-:-:S02]  /*11920*/  MOV R17, 0xff800000 ;  /* 0xff80000000117802 */ /* 0x000fc40000000f00 */
[----:B------:R-:W-:Y:S01]  /*11930*/  MOV R18, 0xff800000 ;  /* 0xff80000000127802 */ /* 0x000fe20000000f00 */
[----:B------:R-:W2:Y:S01]  /*11940*/  SHFL.BFLY PT, R7, R245, 0x2, 0x1f ;  /* 0x0c401f00f5077f89 */ /* 0x000ea200000e0000 */
[----:B------:R-:W-:Y:S01]  /*11950*/  PLOP3.LUT P2, PT, PT, PT, PT, 0x8, 0x0 ;  /* 0x000000000000781c */ /* 0x000fe20003f4e170 */
        /* <DEDUP_REMOVED lines=150> */
.L_x_1586:
        /* <DEDUP_REMOVED lines=83> */
[----:B------:R-:W-:Y:S01]  /*127f0*/  IMAD.WIDE.U32 R2, R9, c[0x0][0x4c8], R2 ;  /* 0x0001320009027a25 */ /* 0x000fe200078e0002 */
[----:B------:R-:W-:-:S03]  /*12800*/  LOP3.LUT P1, RZ, R14, 0x3, RZ, 0xc0, !PT ;  /* 0x000000030eff7812 */ /* 0x000fc6000782c0ff */
        /* <DEDUP_REMOVED lines=11> */
[----:B------:R-:W-:Y:S03]  /*128c0*/  SHFL.IDX PT, R6, R6, 0x1, 0x1c1f ;  /* 0x003c1f0006067f89 */ /* 0x000fe600000e0000 */
[----:B------:R-:W-:Y:S01]  /*128d0*/  IADD3 R3, R5, R0, RZ ;  /* 0x0000000005037210 */ /* 0x000fe20007ffe0ff */
[----:B------:R-:W-:Y:S01]  /*128e0*/  IMAD R0, R7, c[0x0][0x428], RZ ;  /* 0x00010a0007007a24 */ /* 0x000fe200078e02ff */
[----:B------:R-:W1:Y:S01]  /*128f0*/  SHFL.IDX PT, R9, R2, RZ, 0x1c1f ;  /* 0x001c1fff02097589 */ /* 0x000e6200000e0000 */
[----:B------:R-:W-:-:S02]  /*12900*/  IMAD R5, R20, c[0x0][0x388], RZ ;  /* 0x0000e20014057a24 */ /* 0x000fc400078e02ff */
        /* <DEDUP_REMOVED lines=16> */
[----:B------:R1:W2:Y:S04]  /*12a10*/  SHFL.IDX PT, R2, R20, RZ, 0x1c1f ;  /* 0x001c1fff14027589 */ /* 0x0002a800000e0000 */
[----:B------:R1:W3:Y:S01]  /*12a20*/  SHFL.IDX PT, R3, R19, RZ, 0x1c1f ;  /* 0x001c1fff13037589 */ /* 0x0002e200000e0000 */
[----:B------:R-:W-:-:S04]  /*12a30*/  SHF.L.U32 R0, R0, 0x1, RZ ;  /* 0x0000000100007819 */ /* 0x000fc800000006ff */
[----:B------:R-:W-:Y:S05]  /*12a40*/  @P1 BRA `(.L_x_1631) ;  /* 0x00000bd000001947 */ /* 0x000fea0003800000 */
[C---:B------:R-:W-:Y:S02]  /*12a50*/  ISETP.GE.AND P2, PT, R0.reuse, c[0x0][0x3c8], PT ;  /* 0x0000f20000007a0c */ /* 0x040fe40003f46270 */
[C---:B------:R-:W-:Y:S02]  /*12a60*/  IADD3 R5, R0.reuse, 0x8, RZ ;  /* 0x0000000800057810 */ /* 0x040fe40007ffe0ff */
[----:B------:R-:W-:Y:S02]  /*12a70*/  IADD3 R4, R0, 0x10, RZ ;  /* 0x0000001000047810 */ /* 0x000fe40007ffe0ff */
[----:B------:R-:W-:Y:S02]  /*12a80*/  ISETP.GE.AND P6, PT, R5, c[0x0][0x3c8], PT ;  /* 0x0000f20005007a0c */ /* 0x000fe40003fc6270 */
[----:B------:R-:W-:Y:S02]  /*12a90*/  ISETP.GE.AND P1, PT, R4, c[0x0][0x3c8], PT ;  /* 0x0000f20004007a0c */ /* 0x000fe40003f26270 */
[----:B-1----:R-:W-:-:S02]  /*12aa0*/  IADD3 R8, R0, 0x18, RZ ;  /* 0x0000001800087810 */ /* 0x002fc40007ffe0ff */
[C---:B------:R-:W-:Y:S01]  /*12ab0*/  IADD3 R10, R0.reuse, 0x20, RZ ;  /* 0x00000020000a7810 */ /* 0x040fe20007ffe0ff */
[C---:B--23--:R-:W-:Y:S01]  /*12ac0*/  @!P2 IMAD.WIDE R6, R0.reuse, 0x4, R2 ;  /* 0x000000040006a825 */ /* 0x04cfe200078e0202 */
        /* <DEDUP_REMOVED lines=181> */
.L_x_1631:
[----:B------:R-:W-:Y:S05]  /*13620*/  BSYNC B0 ;  /* 0x0000000000007941 */ /* 0x000fea0003800000 */
.L_x_1630:
[----:B-1-3--:R1:W3:Y:S04]  /*13630*/  SHFL.IDX PT, R3, R19, 0x1, 0x1c1f ;  /* 0x003c1f0013037f89 */ /* 0x00a2e800000e0000 */
[----:B--2---:R1:W2:Y:S01]  /*13640*/  SHFL.IDX PT, R2, R20, 0x1, 0x1c1f ;  /* 0x003c1f0014027f89 */ /* 0x0042a200000e0000 */
        /* <DEDUP_REMOVED lines=12> */
[--C-:B--23--:R-:W-:Y:S01]  /*13710*/  @!P2 IMAD.WIDE R8, R0, 0x4, R2.reuse ;  /* 0x000000040008a825 */ /* 0x10cfe200078e0202 */
        /* <DEDUP_REMOVED lines=57> */
[----:B-----5:R-:W-:Y:S02]  /*13ab0*/  @!P6 LEA.HI R4, R15, R15, RZ, 0x1 ;  /* 0x0000000f0f04e211 */ /* 0x020fe400078f08ff */
        /* <DEDUP_REMOVED lines=13> */
[----:B--2---:R-:W-:Y:S02]  /*13b90*/  @!P2 LEA.HI R7, R10, R10, RZ, 0x1 ;  /* 0x0000000a0a07a211 */ /* 0x004fe400078f08ff */
[----:B------:R-:W-:-:S02]  /*13ba0*/  @!P1 LEA.HI R6, R11, R11, RZ, 0x1 ;  /* 0x0000000b0b069211 */ /* 0x000fc400078f08ff */
[----:B---3--:R-:W-:Y:S02]  /*13bb0*/  @!P4 LEA.HI R4, R8, R8, RZ, 0x1 ;  /* 0x000000080804c211 */ /* 0x008fe400078f08ff */
        /* <DEDUP_REMOVED lines=39> */
[----:B--2---:R-:W-:-:S02]  /*13e30*/  @!P2 LEA.HI R7, R10, R10, RZ, 0x1 ;  /* 0x0000000a0a07a211 */ /* 0x004fc400078f08ff */
[----:B------:R-:W-:Y:S02]  /*13e40*/  @!P1 LEA.HI R6, R11, R11, RZ, 0x1 ;  /* 0x0000000b0b069211 */ /* 0x000fe400078f08ff */
[----:B---3--:R-:W-:Y:S02]  /*13e50*/  @!P4 LEA.HI R4, R8, R8, RZ, 0x1 ;  /* 0x000000080804c211 */ /* 0x008fe400078f08ff */
        /* <DEDUP_REMOVED lines=36> */
[----:B--2---:R-:W-:-:S04]  /*140a0*/  @!P2 LEA.HI R7, R10, R10, RZ, 0x1 ;  /* 0x0000000a0a07a211 */ /* 0x004fc800078f08ff */
        /* <DEDUP_REMOVED lines=26> */
.L_x_1629:
        /* <DEDUP_REMOVED lines=50> */
.L_x_1632:
        /* <DEDUP_REMOVED lines=9> */
.L_x_2603:


//--------------------- .text._ZN7cutlass13device_kernelIN5flash19enable_sm80_to_sm89INS1_16FlashAttnFwdSm80INS1_25CollectiveMainloopFwdSm80ILi8ELi1ELb0EN4cute5tupleIJNS5_1CILi128EEENS7_ILi64EEENS7_ILi256EEEEEELi256ENS_6half_tEfNS_4arch4Sm80ELb0ELb1ELb0ELb1ELb0ELb0ELb1ELb1EEENS1_21CollectiveEpilogueFwdINS6_IJS8_SA_S9_EEENS6_IJNS7_ILi1EEESI_SI_EEESC_SE_Li256ELb1ELb1ELb1ELb0EEENS1_36VarlenDynamicPersistentTileSchedulerILi128ELi64ELi256ELi256ELb1ELb1ELb0ELb1ELb0ELb1EEEEEEEEEvNT_6ParamsE --------------------------
	.section	.text._ZN7cutlass13device_kernelIN5flash19enable_sm80_to_sm89INS1_16FlashAttnFwdSm80INS1_25CollectiveMainloopFwdSm80ILi8ELi1ELb0EN4cute5tupleIJNS5_1CILi128EEENS7_ILi64EEENS7_ILi256EEEEEELi256ENS_6half_tEfNS_4arch4Sm80ELb0ELb1ELb0ELb1ELb0ELb0ELb1ELb1EEENS1_21CollectiveEpilogueFwdINS6_IJS8_SA_S9_EEENS6_IJNS7_ILi1EEESI_SI_EEESC_SE_Li256ELb1ELb1ELb1ELb0EEENS1_36VarlenDynamicPersistentTileSchedulerILi128ELi64ELi256ELi256ELb1ELb1ELb0ELb1ELb0ELb1EEEEEEEEEvNT_6ParamsE,"ax",@progbits
	.sectioninfo	@"SHI_REGISTERS=255"
	.align	128
.text._ZN7cutlass13device_kernelIN5flash19enable_sm80_to_sm89INS1_16FlashAttnFwdSm80INS1_25CollectiveMainloopFwdSm80ILi8ELi1ELb0EN4cute5tupleIJNS5_1CILi128EEENS7_ILi64EEENS7_ILi256EEEEEELi256ENS_6half_tEfNS_4arch4Sm80ELb0ELb1ELb0ELb1ELb0ELb0ELb1ELb1EEENS1_21CollectiveEpilogueFwdINS6_IJS8_SA_S9_EEENS6_IJNS7_ILi1EEESI_SI_EEESC_SE_Li256ELb1ELb1ELb1ELb0EEENS1_36VarlenDynamicPersistentTileSchedulerILi128ELi64ELi256ELi256ELb1ELb1ELb0ELb1ELb0ELb1EEEEEEEEEvNT_6ParamsE:
        .type           _ZN7cutlass13device_kernelIN5flash19enable_sm80_to_sm89INS1_16FlashAttnFwdSm80INS1_25CollectiveMainloopFwdSm80ILi8ELi1ELb0EN4cute5tupleIJNS5_1CILi128EEENS7_ILi64EEENS7_ILi256EEEEEELi256ENS_6half_tEfNS_4arch4Sm80ELb0ELb1ELb0ELb1ELb0ELb0ELb1ELb1EEENS1_21CollectiveEpilogueFwdINS6_IJS8_SA_S9_EEENS6_IJNS7_ILi1EEESI_SI_EEESC_SE_Li256ELb1ELb1ELb1ELb0EEENS1_36VarlenDynamicPersistentTileSchedulerILi128ELi64ELi256ELi256ELb1ELb1ELb0ELb1ELb0ELb1EEEEEEEEEvNT_6ParamsE,@function
        .size           _ZN7cutlass13device_kernelIN5flash19enable_sm80_to_sm89INS1_16FlashAttnFwdSm80INS1_25CollectiveMainloopFwdSm80ILi8ELi1ELb0EN4cute5tupleIJNS5_1CILi128EEENS7_ILi64EEENS7_ILi256EEEEEELi256ENS_6half_tEfNS_4arch4Sm80ELb0ELb1ELb0ELb1ELb0ELb0ELb1ELb1EEENS1_21CollectiveEpilogueFwdINS6_IJS8_SA_S9_EEENS6_IJNS7_ILi1EEESI_SI_EEESC_SE_Li256ELb1ELb1ELb1ELb0EEENS1_36VarlenDynamicPersistentTileSchedulerILi128ELi64ELi256ELi256ELb1ELb1ELb0ELb1ELb0ELb1EEEEEEEEEvNT_6ParamsE,(.L_x_2604 - _ZN7cutlass13device_kernelIN5flash19enable_sm80_to_sm89INS1_16FlashAttnFwdSm80INS1_25CollectiveMainloopFwdSm80ILi8ELi1ELb0EN4cute5tupleIJNS5_1CILi128EEENS7_ILi64EEENS7_ILi256EEEEEELi256ENS_6half_tEfNS_4arch4Sm80ELb0ELb1ELb0ELb1ELb0ELb0ELb1ELb1EEENS1_21CollectiveEpilogueFwdINS6_IJS8_SA_S9_EEENS6_IJNS7_ILi1EEESI_SI_EEESC_SE_Li256ELb1ELb1ELb1ELb0EEENS1_36VarlenDynamicPersistentTileSchedulerILi128ELi64ELi256ELi256ELb1ELb1ELb0ELb1ELb0ELb1EEEEEEEEEvNT_6ParamsE)
        .other          _ZN7cutlass13device_kernelIN5flash19enable_sm80_to_sm89INS1_16FlashAttnFwdSm80INS1_25CollectiveMainloopFwdSm80ILi8ELi1ELb0EN4cute5tupleIJNS5_1CILi128EEENS7_ILi64EEENS7_ILi256EEEEEELi256ENS_6half_tEfNS_4arch4Sm80ELb0ELb1ELb0ELb1ELb0ELb0ELb1ELb1EEENS1_21CollectiveEpilogueFwdINS6_IJS8_SA_S9_EEENS6_IJNS7_ILi1EEESI_SI_EEESC_SE_Li256ELb1ELb1ELb1ELb0EEENS1_36VarlenDynamicPersistentTileSchedulerILi128ELi64ELi256ELi256ELb1ELb1ELb0ELb1ELb0ELb1EEEEEEEEEvNT_6ParamsE,@"STO_CUDA_ENTRY STV_DEFAULT"
_ZN7cutlass13device_kernelIN5flash19enable_sm80_to_sm89INS1_16FlashAttnFwdSm80INS1_25CollectiveMainloopFwdSm80ILi8ELi1ELb0EN4cute5tupleIJNS5_1CILi128EEENS7_ILi64EEENS7_ILi256EEEEEELi256ENS_6half_tEfNS_4arch4Sm80ELb0ELb1ELb0ELb1ELb0ELb0ELb1ELb1EEENS1_21CollectiveEpilogueFwdINS6_IJS8_SA_S9_EEENS6_IJNS7_ILi1EEESI_SI_EEESC_SE_Li256ELb1ELb1ELb1ELb0EEENS1_36VarlenDynamicPersistentTileSchedulerILi128ELi64ELi256ELi256ELb1ELb1ELb0ELb1ELb0ELb1EEEEEEEEEvNT_6ParamsE:
[----:B------:R-:W-:Y:S02]  /*0000*/  MOV R1, c[0x0][0x28] ;  /* 0x00000a0000017a02 */ /* 0x000fe40000000f00 */
[----:B------:R-:W1:Y:S01]  /*0010*/  S2R R2, SR_TID.X ;  /* 0x0000000000027919 */ /* 0x000e620000002100 */
[----:B------:R-:W-:Y:S01]  /*0020*/  ULDC.64 UR6, c[0x0][0x118] ;  /* 0x0000460000067ab9 */ /* 0x000fe20000000a00 */
[----:B------:R-:W-:Y:S02]  /*0030*/  IADD3 R1, R1, -0x58, RZ ;  /* 0xffffffa801017810 */ /* 0x000fe40007ffe0ff */
[----:B-1----:R-:W-:-:S06]  /*0040*/  SHF.R.U32.HI R0, RZ, 0x5, R2 ;  /* 0x00000005ff007819 */ /* 0x002fcc0000011602 */
[----:B------:R-:W1:Y:S02]  /*0050*/  SHFL.IDX PT, R0, R0, RZ, 0x1f ;  /* 0x00001fff00007589 */ /* 0x000e6400000e0000 */
[----:B-1----:R-:W1:Y:S02]  /*0060*/  R2UR UR5, R0 ;  /* 0x00000000000573c2 */ /* 0x002e6400000e0000 */
[----:B-1----:R-:W-:-:S13]  /*0070*/  ISETP.NE.AND P0, PT, RZ, UR5, PT ;  /* 0x00000005ff007c0c */ /* 0x002fda000bf05270 */
[----:B------:R-:W-:Y:S06]  /*0080*/  @P0 BAR.SYNC.DEFER_BLOCKING 0x5, 0x100 ;  /* 0x0144000000000b1d */ /* 0x000fec0000010000 */
[----:B------:R-:W1:Y:S04]  /*0090*/  @P0 LDS.128 R244, [0x20100] ;  /* 0x02010000fff40984 */ /* 0x000e680000000c00 */
[----:B------:R-:W-:Y:S06]  /*00a0*/  @P0 BAR.ARV 0x4, 0x100 ;  /* 0x0104000000000b1d */ /* 0x000fec0000002000 */
[----:B------:R-:W-:Y:S05]  /*00b0*/  @P0 BRA `(.L_x_1633) ;  /* 0x00000f1000000947 */ /* 0x000fea0003800000 */
[----:B------:R-:W-:Y:S01]  /*00c0*/  LOP3.LUT R12, R2, 0x1f, RZ, 0xc0, !PT ;  /* 0x0000001f020c7812 */ /* 0x000fe200078ec0ff */
[----:B------:R-:W-:-:S03]  /*00d0*/  CS2R R8, SRZ ;  /* 0x0000000000087805 */ /* 0x000fc6000001ff00 */
        /* <DEDUP_REMOVED lines=9> */
[----:B------:R-:W3:Y:S01]  /*0170*/  S2UR UR4, SR_CTAID.X ;  /* 0x00000000000479c3 */ /* 0x000ee20000002500 */
        /* <DEDUP_REMOVED lines=24> */
[----:B---3--:R-:W-:-:S13]  /*0300*/  ISETP.GT.AND P0, PT, R7, UR4, PT ;  /* 0x0000000407007c0c */ /* 0x008fda000bf04270 */
[----:B------:R-:W-:Y:S05]  /*0310*/  @P0 BRA `(.L_x_1634) ;  /* 0x0000026000000947 */ /* 0x000fea0003800000 */
[----:B------:R-:W-:Y:S02]  /*0320*/  MOV R7, R0 ;  /* 0x0000000000077202 */ /* 0x000fe40000000f00 */
[----:B------:R-:W-:-:S04]  /*0330*/  MOV R6, RZ ;  /* 0x000000ff00067202 */ /* 0x000fc80000000f00 */
.L_x_1638:
        /* <DEDUP_REMOVED lines=15> */
[----:B------:R2:W3:Y:S02]  /*0430*/  SHFL.UP PT, R0, R5, 0x1, RZ ;  /* 0x0420000005007989 */ /* 0x0004e400000e00ff */
.L_x_1777:
[----:B---3--:R-:W-:-:S04]  /*0440*/  SEL R0, R0, RZ, P5 ;  /* 0x000000ff00007207 */ /* 0x008fc80002800000 */
        /* <DEDUP_REMOVED lines=14> */
[----:B------:R2:W3:Y:S02]  /*0530*/  SHFL.IDX PT, R0, R4, 0x1f, 0x1f ;  /* 0x03e01f0004007f89 */ /* 0x0004e400000e0000 */
.L_x_1778:
[----:B---3--:R-:W-:-:S05]  /*0540*/  IMAD R0, R0, c[0x0][0x538], RZ ;  /* 0x00014e0000007a24 */ /* 0x008fca00078e02ff */
[----:B------:R-:W-:-:S04]  /*0550*/  IADD3 R7, R0, R7, RZ ;  /* 0x0000000700077210 */ /* 0x000fc80007ffe0ff */
[----:B------:R-:W-:-:S13]  /*0560*/  ISETP.GT.AND P0, PT, R7, UR4, PT ;  /* 0x0000000407007c0c */ /* 0x000fda000bf04270 */
[----:B-12---:R-:W-:Y:S05]  /*0570*/  @!P0 BRA `(.L_x_1638) ;  /* 0xfffffdc000008947 */ /* 0x006fea000383ffff */
.L_x_1634:
[----:B------:R-:W-:-:S05]  /*0580*/  IADD3 R11, -R0, R7, RZ ;  /* 0x00000007000b7210 */ /* 0x000fca0007ffe1ff */
[----:B------:R-:W-:-:S05]  /*0590*/  IMAD R0, R4, c[0x0][0x538], R11 ;  /* 0x00014e0004007a24 */ /* 0x000fca00078e020b */
[----:B------:R-:W-:Y:S01]  /*05a0*/  ISETP.GT.AND P0, PT, R0, UR4, PT ;  /* 0x0000000400007c0c */ /* 0x000fe2000bf04270 */
[----:B------:R-:W-:-:S12]  /*05b0*/  BRA.DIV ~URZ, `(.L_x_1639) ;  /* 0x00017e627f007947 */ /* 0x000fd8000b800000 */
[----:B------:R-:W-:-:S04]  /*05c0*/  VOTE.ANY R10, PT, !P0 ;  /* 0x00000000000a7806 */ /* 0x000fc800040e0100 */
.L_x_1779:
[----:B------:R-:W2:Y:S02]  /*05d0*/  POPC R7, R10 ;  /* 0x0000000a00077309 */ /* 0x000ea40000000000 */
[----:B-12---:R-:W-:Y:S01]  /*05e0*/  IADD3 R247, R7, R6, RZ ;  /* 0x0000000607f77210 */ /* 0x006fe20007ffe0ff */
[----:B------:R-:W-:Y:S05]  /*05f0*/  BRA.DIV ~URZ, `(.L_x_1640) ;  /* 0x00017e727f007947 */ /* 0x000fea000b800000 */
[----:B------:R1:W2:Y:S01]  /*0600*/  SHFL.IDX PT, R245, R9, R7, 0x1f ;  /* 0x00001f0709f57589 */ /* 0x0002a200000e0000 */
[----:B------:R-:W-:-:S03]  /*0610*/  MOV R6, RZ ;  /* 0x000000ff00067202 */ /* 0x000fc60000000f00 */
[----:B------:R1:W3:Y:S04]  /*0620*/  SHFL.IDX PT, R9, R8, R7, 0x1f ;  /* 0x00001f0708097589 */ /* 0x0002e800000e0000 */
.L_x_1780:
[----:B------:R-:W-:Y:S01]  /*0630*/  ISETP.NE.AND P0, PT, R10, RZ, PT ;  /* 0x000000ff0a00720c */ /* 0x000fe20003f05270 */
[----:B------:R-:W-:-:S12]  /*0640*/  BSSY B0, `(.L_x_1641) ;  /* 0x0000005000007945 */ /* 0x000fd80003800000 */
[----:B------:R-:W-:Y:S05]  /*0650*/  @!P0 BRA `(.L_x_1642) ;  /* 0x0000003000008947 */ /* 0x000fea0003800000 */
[----:B------:R-:W-:Y:S01]  /*0660*/  IADD3 R3, R7, -0x1, RZ ;  /* 0xffffffff07037810 */ /* 0x000fe20007ffe0ff */
[----:B------:R-:W-:Y:S05]  /*0670*/  BRA.DIV ~URZ, `(.L_x_1643) ;  /* 0x00017ed27f007947 */ /* 0x000fea000b800000 */
[----:B------:R4:W1:Y:S02]  /*0680*/  SHFL.IDX PT, R6, R4, R3, 0x1f ;  /* 0x00001f0304067589 */ /* 0x00086400000e0000 */
.L_x_1642:
[----:B------:R-:W-:Y:S05]  /*0690*/  BSYNC B0 ;  /* 0x0000000000007941 */ /* 0x000fea0003800000 */
.L_x_1641:
        /* <DEDUP_REMOVED lines=67> */
.L_x_1645:
        /* <DEDUP_REMOVED lines=68> */
.L_x_1646:
[----:B------:R-:W-:Y:S05]  /*0f10*/  BSYNC B0 ;  /* 0x0000000000007941 */ /* 0x000fea0003800000 */
.L_x_1644:
[----:B------:R-:W-:-:S04]  /*0f20*/  LOP3.LUT R0, RZ, R0, RZ, 0x33, !PT ;  /* 0x00000000ff007212 */ /* 0x000fc800078e33ff */
[----:B------:R-:W-:Y:S01]  /*0f30*/  IADD3 R245, R0, R245, RZ ;  /* 0x000000f500f57210 */ /* 0x000fe20007ffe0ff */
[----:B------:R-:W-:Y:S05]  /*0f40*/  BRA `(.L_x_1647) ;  /* 0x0000004000007947 */ /* 0x000fea0003800000 */
.L_x_1635:
[----:B-1----:R-:W-:Y:S01]  /*0f50*/  IMAD.MOV.U32 R245, RZ, RZ, RZ ;  /* 0x000000fffff57224 */ /* 0x002fe200078e00ff */
[----:B------:R-:W-:Y:S01]  /*0f60*/  MOV R246, RZ ;  /* 0x000000ff00f67202 */ /* 0x000fe20000000f00 */
[----:B------:R-:W-:Y:S01]  /*0f70*/  IMAD.U32 R244, RZ, RZ, UR4 ;  /* 0x00000004fff47e24 */ /* 0x000fe2000f8e00ff */
[----:B------:R-:W-:Y:S02]  /*0f80*/  MOV R247, c[0x0][0x53c] ;  /* 0x00014f0000f77a02 */ /* 0x000fe40000000f00 */
.L_x_1647:
[----:B------:R-:W-:Y:S01]  /*0f90*/  ISETP.NE.AND P0, PT, R12, RZ, PT ;  /* 0x000000ff0c00720c */ /* 0x000fe20003f05270 */
[----:B------:R-:W-:-:S12]  /*0fa0*/  WARPSYNC 0xffffffff ;  /* 0xffffffff00007948 */ /* 0x000fd80003800000 */
[----:B------:R1:W-:Y:S04]  /*0fb0*/  @!P0 STS.128 [0x20100], R244 ;  /* 0x020100f4ff008388 */ /* 0x0003e80000000c00 */
[----:B------:R-:W-:Y:S06]  /*0fc0*/  BAR.ARV 0x5, 0x100 ;  /* 0x0144000000007b1d */ /* 0x000fec0000002000 */
.L_x_1633:
[----:B-1----:R-:W-:-:S13]  /*0fd0*/  ISETP.GE.AND P0, PT, R247, c[0x0][0x53c], PT ;  /* 0x00014f00f7007a0c */ /* 0x002fda0003f06270 */
        /* <DEDUP_REMOVED lines=32> */
[----:B------:R-:W-:Y:S02]  /*11e0*/  LOP3.LUT R4, R13, 0xfffffff8, RZ, 0xc0, !PT ;  /* 0xfffffff80d047812 */ /* 0x000fe400078ec0ff */
[----:B------:R-:W-:-:S02]  /*11f0*/  LEA.HI R6, R8, R16, RZ, 0x5 ;  /* 0x0000001008067211 */ /* 0x000fc400078f28ff */
[----:B------:R-:W-:Y:S01]  /*1200*/  LOP3.LUT R15, R3, R0, RZ, 0x3c, !PT ;  /* 0x00000000030f7212 */ /* 0x000fe200078e3cff */
[----:B------:R-:W-:Y:S01]  /*1210*/  IMAD.IADD R11, R2, 0x1, -R4 ;  /* 0x00000001020b7824 */ /* 0x000fe200078e0a04 */
[----:B------:R-:W-:Y:S02]  /*1220*/  LEA.HI R7, R8, R16, RZ, 0x6 ;  /* 0x0000001008077211 */ /* 0x000fe400078f30ff */
[----:B------:R-:W-:Y:S02]  /*1230*/  LOP3.LUT R0, R6, 0xffffffe0, RZ, 0xc0, !PT ;  /* 0xffffffe006007812 */ /* 0x000fe400078ec0ff */
[--C-:B------:R-:W-:Y:S01]  /*1240*/  SHF.R.S32.HI R8, RZ, 0x5, R6.reuse ;  /* 0x00000005ff087819 */ /* 0x100fe20000011406 */
[----:B------:R-:W-:Y:S01]  /*1250*/  IMAD.SHL.U32 R4, R7, 0x8, RZ ;  /* 0x0000000807047824 */ /* 0x000fe200078e00ff */
[----:B------:R-:W-:Y:S01]  /*1260*/  SHF.R.S32.HI R2, RZ, 0x1f, R6 ;  /* 0x0000001fff027819 */ /* 0x000fe20000011406 */
[----:B------:R-:W-:Y:S01]  /*1270*/  IMAD.IADD R17, R16, 0x1, -R0 ;  /* 0x0000000110117824 */ /* 0x000fe200078e0a00 */
[----:B------:R-:W-:-:S02]  /*1280*/  LOP3.LUT R3, R12, 0xfffffffc, RZ, 0xc0, !PT ;  /* 0xfffffffc0c037812 */ /* 0x000fc400078ec0ff */
[----:B------:R-:W-:Y:S01]  /*1290*/  LEA.HI R0, R2, R8, RZ, 0x3 ;  /* 0x0000000802007211 */ /* 0x000fe200078f18ff */
[----:B------:R-:W-:Y:S01]  /*12a0*/  IMAD.SHL.U32 R2, R11, 0x40, RZ ;  /* 0x000000400b027824 */ /* 0x000fe200078e00ff */
[----:B------:R-:W-:Y:S01]  /*12b0*/  LOP3.LUT R223, R5, 0x7ffffe00, R4, 0xf8, !PT ;  /* 0x7ffffe0005df7812 */ /* 0x000fe200078ef804 */
[----:B------:R-:W-:Y:S01]  /*12c0*/  IMAD.SHL.U32 R5, R14, 0x8, RZ ;  /* 0x000000080e057824 */ /* 0x000fe200078e00ff */
[----:B------:R-:W-:Y:S01]  /*12d0*/  SHF.R.S32.HI R12, RZ, 0x1f, R17 ;  /* 0x0000001fff0c7819 */ /* 0x000fe20000011411 */
[----:B------:R-:W-:Y:S01]  /*12e0*/  IMAD.IADD R7, R16, 0x1, -R3 ;  /* 0x0000000110077824 */ /* 0x000fe200078e0a03 */
[----:B------:R-:W-:Y:S01]  /*12f0*/  LOP3.LUT R2, R2, 0x1c0, RZ, 0xc0, !PT ;  /* 0x000001c002027812 */ /* 0x000fe200078ec0ff */
[----:B------:R-:W-:Y:S01]  /*1300*/  IMAD.SHL.U32 R223, R223, 0x2, RZ ;  /* 0x00000002dfdf7824 */ /* 0x000fe200078e00ff */
[----:B------:R-:W-:Y:S02]  /*1310*/  LOP3.LUT R0, R0, 0xffffff8, RZ, 0xc0, !PT ;  /* 0x0ffffff800007812 */ /* 0x000fe400078ec0ff */
[----:B------:R-:W-:-:S02]  /*1320*/  LEA.HI R12, R12, R17, RZ, 0x2 ;  /* 0x000000110c0c7211 */ /* 0x000fc400078f10ff */
[----:B------:R-:W-:Y:S01]  /*1330*/  LOP3.LUT R5, R2, 0x8, R5, 0xf8, !PT ;  /* 0x0000000802057812 */ /* 0x000fe200078ef805 */
[----:B------:R-:W-:Y:S01]  /*1340*/  IMAD.IADD R3, R8, 0x1, -R0 ;  /* 0x0000000108037824 */ /* 0x000fe200078e0a00 */
[----:B------:R-:W-:Y:S02]  /*1350*/  SHF.R.U32.HI R2, RZ, 0x3, R2 ;  /* 0x00000003ff027819 */ /* 0x000fe40000011602 */
[----:B------:R-:W-:Y:S02]  /*1360*/  SHF.R.S32.HI R0, RZ, 0x2, R12 ;  /* 0x00000002ff007819 */ /* 0x000fe4000001140c */
[----:B------:R-:W-:Y:S01]  /*1370*/  LOP3.LUT R6, R5, R2, RZ, 0x3c, !PT ;  /* 0x0000000205067212 */ /* 0x000fe200078e3cff */
[C---:B------:R-:W-:Y:S01]  /*1380*/  IMAD.SHL.U32 R2, R9.reuse, 0x40, RZ ;  /* 0x0000004009027824 */ /* 0x040fe200078e00ff */
[----:B------:R-:W-:Y:S01]  /*1390*/  LOP3.LUT R4, R9, 0x1, RZ, 0xc0, !PT ;  /* 0x0000000109047812 */ /* 0x000fe200078ec0ff */
[----:B------:R-:W-:Y:S01]  /*13a0*/  IMAD R16, R3, 0x10, R0 ;  /* 0x0000001003107824 */ /* 0x000fe200078e0200 */
[----:B------:R-:W-:Y:S01]  /*13b0*/  LEA.HI R0, R7, R7, RZ, 0x1 ;  /* 0x0000000707007211 */ /* 0x000fe200078f08ff */
[----:B------:R-:W-:Y:S01]  /*13c0*/  IMAD.SHL.U32 R3, R13, 0x40, RZ ;  /* 0x000000400d037824 */ /* 0x000fe200078e00ff */
[----:B------:R-:W-:Y:S01]  /*13d0*/  ISETP.NE.U32.AND P0, PT, R4, 0x1, PT ;  /* 0x000000010400780c */ /* 0x000fe20003f05070 */
[----:B------:R-:W-:Y:S01]  /*13e0*/  IMAD.SHL.U32 R4, R8, 0x400, RZ ;  /* 0x0000040008047824 */ /* 0x000fe200078e00ff */
[----:B------:R-:W-:Y:S01]  /*13f0*/  LOP3.LUT R2, R2, 0x1c0, RZ, 0xc0, !PT ;  /* 0x000001c002027812 */ /* 0x000fe200078ec0ff */
[----:B------:R-:W-:Y:S01]  /*1400*/  STL [R1+0x54], R16 ;  /* 0x0000541001007387 */ /* 0x000fe20000100800 */
[----:B------:R-:W-:Y:S01]  /*1410*/  LOP3.LUT R0, R0, 0x1ffffffe, RZ, 0xc0, !PT ;  /* 0x1ffffffe00007812 */ /* 0x000fe200078ec0ff */
[----:B------:R-:W-:Y:S01]  /*1420*/  IMAD R5, R7, 0x2, R4 ;  /* 0x0000000207057824 */ /* 0x000fe200078e0204 */
[----:B------:R-:W-:Y:S01]  /*1430*/  LEA.HI R2, R2, R2, RZ, 0x1d ;  /* 0x0000000202027211 */ /* 0x000fe200078fe8ff */
[----:B------:R-:W-:Y:S01]  /*1440*/  IMAD.MOV.U32 R13, RZ, RZ, 0x20 ;  /* 0x00000020ff0d7424 */ /* 0x000fe200078e00ff */
[----:B------:R-:W-:-:S02]  /*1450*/  LOP3.LUT R3, R3, 0xfffffe00, RZ, 0xc0, !PT ;  /* 0xfffffe0003037812 */ /* 0x000fc400078ec0ff */
[----:B------:R-:W-:Y:S01]  /*1460*/  R2P PR, R9, 0x6 ;  /* 0x0000000609007804 */ /* 0x000fe20000000000 */
[----:B------:R-:W-:Y:S01]  /*1470*/  IMAD.IADD R9, R7, 0x1, -R0 ;  /* 0x0000000107097824 */ /* 0x000fe200078e0a00 */
[CC--:B------:R-:W-:Y:S01]  /*1480*/  IADD3 R4, R6.reuse, R3.reuse, R4 ;  /* 0x0000000306047210 */ /* 0x0c0fe20007ffe004 */
[----:B------:R-:W-:Y:S01]  /*1490*/  IMAD.IADD R7, R5, 0x1, R2 ;  /* 0x0000000105077824 */ /* 0x000fe200078e0202 */
[----:B------:R-:W-:Y:S01]  /*14a0*/  LOP3.LUT R5, R6, R3, RZ, 0xfc, !PT ;  /* 0x0000000306057212 */ /* 0x000fe200078efcff */
[----:B------:R-:W-:Y:S01]  /*14b0*/  IMAD R3, R10, 0x20, R20 ;  /* 0x000000200a037824 */ /* 0x000fe200078e0214 */
[----:B------:R-:W-:Y:S01]  /*14c0*/  SHF.R.S32.HI R19, RZ, 0x1f, R18 ;  /* 0x0000001fff137819 */ /* 0x000fe20000011412 */
[----:B------:R-:W-:Y:S01]  /*14d0*/  IMAD R0, R14, 0x200, R15 ;  /* 0x000002000e007824 */ /* 0x000fe200078e020f */
[----:B------:R-:W-:Y:S01]  /*14e0*/  IADD3 R14, R18, 0x40, RZ ;  /* 0x00000040120e7810 */ /* 0x000fe20007ffe0ff */
[----:B------:R-:W-:Y:S01]  /*14f0*/  IMAD R9, R9, 0x8, R16 ;  /* 0x0000000809097824 */ /* 0x000fe200078e0210 */
[C---:B------:R-:W-:Y:S01]  /*1500*/  LOP3.LUT P3, RZ, R10.reuse, 0x4, RZ, 0xc0, !PT ;  /* 0x000000040aff7812 */ /* 0x040fe2000786c0ff */
[----:B------:R1:W-:Y:S01]  /*1510*/  STL [R1+0x50], R3 ;  /* 0x0000500301007387 */ /* 0x0003e20000100800 */
[----:B------:R-:W-:-:S02]  /*1520*/  LOP3.LUT P4, RZ, R10, 0x2, RZ, 0xc0, !PT ;  /* 0x000000020aff7812 */ /* 0x000fc4000788c0ff */
[C---:B------:R-:W-:Y:S01]  /*1530*/  IADD3 R8, R18.reuse, 0x80, RZ ;  /* 0x0000008012087810 */ /* 0x040fe20007ffe0ff */
[----:B------:R-:W-:Y:S01]  /*1540*/  STL.64 [R1], R18 ;  /* 0x0000001201007387 */ /* 0x000fe20000100a00 */
[----:B------:R-:W-:Y:S02]  /*1550*/  SHF.R.S32.HI R10, RZ, 0x1f, R14 ;  /* 0x0000001fff0a7819 */ /* 0x000fe4000001140e */
[----:B------:R-:W-:Y:S01]  /*1560*/  IADD3 R6, R18, 0xc0, RZ ;  /* 0x000000c012067810 */ /* 0x000fe20007ffe0ff */
[----:B------:R-:W-:Y:S01]  /*1570*/  STL [R1+0xc], R14 ;  /* 0x00000c0e01007387 */ /* 0x000fe20000100800 */
[C---:B------:R-:W-:Y:S02]  /*1580*/  LOP3.LUT P6, RZ, R11.reuse, 0x2, RZ, 0xc0, !PT ;  /* 0x000000020bff7812 */ /* 0x040fe400078cc0ff */
[----:B------:R-:W-:Y:S01]  /*1590*/  LOP3.LUT P5, RZ, R11, 0x4, RZ, 0xc0, !PT ;  /* 0x000000040bff7812 */ /* 0x000fe200078ac0ff */
[----:B------:R2:W-:Y:S01]  /*15a0*/  STL [R1+0x8], R8 ;  /* 0x0000080801007387 */ /* 0x0005e20000100800 */
[----:B------:R-:W-:Y:S01]  /*15b0*/  IMAD.MOV.U32 R11, RZ, RZ, 0x40 ;  /* 0x00000040ff0b7424 */ /* 0x000fe200078e00ff */
[----:B------:R-:W-:-:S02]  /*15c0*/  LEA R159, R0, 0x8100, 0x1 ;  /* 0x00008100009f7811 */ /* 0x000fc400078e08ff */
[----:B------:R3:W-:Y:S01]  /*15d0*/  STL [R1+0x24], R10 ;  /* 0x0000240a01007387 */ /* 0x0007e20000100800 */
[----:B------:R-:W-:Y:S02]  /*15e0*/  LEA R198, R4, 0x10100, 0x1 ;  /* 0x0001010004c67811 */ /* 0x000fe400078e08ff */
[C---:B------:R-:W-:Y:S01]  /*15f0*/  SEL R2, R11.reuse, 0xffffffc0, !P3 ;  /* 0xffffffc00b027807 */ /* 0x040fe20005800000 */
[----:B------:R4:W-:Y:S01]  /*1600*/  STL [R1+0x10], R6 ;  /* 0x0000100601007387 */ /* 0x0009e20000100800 */
[----:B------:R-:W-:Y:S02]  /*1610*/  SEL R0, R11, 0xffffffc0, !P5 ;  /* 0xffffffc00b007807 */ /* 0x000fe40006800000 */
[C---:B------:R-:W-:Y:S01]  /*1620*/  IADD3 R202, R159.reuse, 0x20, RZ ;  /* 0x000000209fca7810 */ /* 0x040fe20007ffe0ff */
[C---:B------:R-:W-:Y:S01]  /*1630*/  IMAD.IADD R197, R159.reuse, 0x1, R2 ;  /* 0x000000019fc57824 */ /* 0x040fe200078e0202 */
[----:B-1----:R-:W-:Y:S01]  /*1640*/  LOP3.LUT R3, R12, 0x7ffffffc, RZ, 0xc0, !PT ;  /* 0x7ffffffc0c037812 */ /* 0x002fe200078ec0ff */
[----:B------:R-:W-:Y:S01]  /*1650*/  IMAD.IADD R201, R198, 0x1, R0 ;  /* 0x00000001c6c97824 */ /* 0x000fe200078e0200 */
[----:B------:R-:W-:-:S02]  /*1660*/  @P4 IADD3 R202, R159, -0x20, RZ ;  /* 0xffffffe09fca4810 */ /* 0x000fc40007ffe0ff */
[----:B------:R-:W-:Y:S01]  /*1670*/  LEA R192, R5, 0x100, 0x1 ;  /* 0x0000010005c07811 */ /* 0x000fe200078e08ff */
[----:B------:R-:W-:Y:S01]  /*1680*/  IMAD.IADD R3, R17, 0x1, -R3 ;  /* 0x0000000111037824 */ /* 0x000fe200078e0a03 */
[----:B------:R-:W-:Y:S01]  /*1690*/  IADD3 R217, R202, 0x800, RZ ;  /* 0x00000800cad97810 */ /* 0x000fe20007ffe0ff */
[----:B------:R-:W-:Y:S01]  /*16a0*/  IMAD.IADD R194, R2, 0x1, R202 ;  /* 0x0000000102c27824 */ /* 0x000fe200078e02ca */
[----:B------:R-:W-:Y:S01]  /*16b0*/  IADD3 R216, R202, 0x1000, RZ ;  /* 0x00001000cad87810 */ /* 0x000fe20007ffe0ff */
[----:B------:R-:W-:Y:S01]  /*16c0*/  IMAD.SHL.U32 R238, R3, 0x2, RZ ;  /* 0x0000000203ee7824 */ /* 0x000fe200078e00ff */
[----:B------:R-:W-:Y:S01]  /*16d0*/  SEL R3, R13, 0xffffffe0, !P6 ;  /* 0xffffffe00d037807 */ /* 0x000fe20007000000 */
[----:B------:R-:W-:Y:S01]  /*16e0*/  IMAD.IADD R196, R0, 0x1, R192 ;  /* 0x0000000100c47824 */ /* 0x000fe200078e02c0 */
[----:B--2---:R-:W-:Y:S02]  /*16f0*/  SHF.R.S32.HI R8, RZ, 0x1f, R8 ;  /* 0x0000001fff087819 */ /* 0x004fe40000011408 */
[----:B------:R-:W-:Y:S01]  /*1700*/  IADD3 R14, R238, 0x8, RZ ;  /* 0x00000008ee0e7810 */ /* 0x000fe20007ffe0ff */
[----:B------:R-:W-:Y:S01]  /*1710*/  IMAD.IADD R199, R198, 0x1, R3 ;  /* 0x00000001c6c77824 */ /* 0x000fe200078e0203 */
[----:B---3--:R-:W-:Y:S01]  /*1720*/  IADD3 R10, R238, 0x10, RZ ;  /* 0x00000010ee0a7810 */ /* 0x008fe20007ffe0ff */
[----:B------:R1:W-:Y:S01]  /*1730*/  STL [R1+0x20], R8 ;  /* 0x0000200801007387 */ /* 0x0003e20000100800 */
[----:B------:R-:W-:Y:S01]  /*1740*/  LEA R10, R7, 0x80, 0x1 ;  /* 0x00000080070a7811 */ /* 0x000fe200078e08ff */
[----:B------:R-:W-:Y:S01]  /*1750*/  IMAD.IADD R193, R3, 0x1, R192 ;  /* 0x0000000103c17824 */ /* 0x000fe200078e02c0 */
[----:B----4-:R-:W-:Y:S01]  /*1760*/  SHF.R.S32.HI R6, RZ, 0x1f, R6 ;  /* 0x0000001fff067819 */ /* 0x010fe20000011406 */
[----:B------:R-:W-:Y:S01]  /*1770*/  IMAD.IADD R200, R199, 0x1, R0 ;  /* 0x00000001c7c87824 */ /* 0x000fe200078e0200 */
[----:B------:R-:W-:Y:S01]  /*1780*/  SHF.R.S32.HI R7, RZ, 0x1f, R14 ;  /* 0x0000001fff077819 */ /* 0x000fe2000001140e */
[----:B------:R-:W-:Y:S01]  /*1790*/  IMAD.IADD R195, R0, 0x1, R193 ;  /* 0x0000000100c37824 */ /* 0x000fe200078e02c1 */
[----:B------:R-:W-:Y:S01]  /*17a0*/  IADD3 R12, R238, 0xe8, RZ ;  /* 0x000000e8ee0c7810 */ /* 0x000fe20007ffe0ff */
[----:B------:R2:W-:Y:S01]  /*17b0*/  STL [R1+0x1c], R6 ;  /* 0x00001c0601007387 */ /* 0x0005e20000100800 */
[----:B------:R-:W-:-:S02]  /*17c0*/  IADD3 R215, R202, 0x1800, RZ ;  /* 0x00001800cad77810 */ /* 0x000fc40007ffe0ff */
[----:B------:R-:W-:Y:S01]  /*17d0*/  SHF.R.S32.HI R12, RZ, 0x1f, R12 ;  /* 0x0000001fff0c7819 */ /* 0x000fe2000001140c */
[----:B------:R3:W-:Y:S01]  /*17e0*/  STL [R1+0x14], R9 ;  /* 0x0000140901007387 */ /* 0x0007e20000100800 */
[C---:B------:R-:W-:Y:S02]  /*17f0*/  IADD3 R214, R202.reuse, 0x2000, RZ ;  /* 0x00002000cad67810 */ /* 0x040fe40007ffe0ff */
[C---:B------:R-:W-:Y:S01]  /*1800*/  IADD3 R213, R202.reuse, 0x2800, RZ ;  /* 0x00002800cad57810 */ /* 0x040fe20007ffe0ff */
[----:B------:R-:W-:Y:S01]  /*1810*/  STL [R1+0x28], R10 ;  /* 0x0000280a01007387 */ /* 0x000fe20000100800 */
[C---:B------:R-:W-:Y:S02]  /*1820*/  IADD3 R212, R202.reuse, 0x3000, RZ ;  /* 0x00003000cad47810 */ /* 0x040fe40007ffe0ff */
[C---:B------:R-:W-:Y:S02]  /*1830*/  IADD3 R211, R202.reuse, 0x3800, RZ ;  /* 0x00003800cad37810 */ /* 0x040fe40007ffe0ff */
[----:B------:R-:W-:-:S02]  /*1840*/  IADD3 R210, R202, 0x4000, RZ ;  /* 0x00004000cad27810 */ /* 0x000fc40007ffe0ff */
[----:B------:R-:W-:Y:S02]  /*1850*/  IADD3 R209, R202, 0x4800, RZ ;  /* 0x00004800cad17810 */ /* 0x000fe40007ffe0ff */
[----:B-1----:R-:W-:Y:S02]  /*1860*/  SEL R8, R13, 0xffffffe0, !P1 ;  /* 0xffffffe00d087807 */ /* 0x002fe40004800000 */
[----:B------:R-:W-:Y:S02]  /*1870*/  IADD3 R13, R238, 0xe0, RZ ;  /* 0x000000e0ee0d7810 */ /* 0x000fe40007ffe0ff */
[----:B------:R-:W-:Y:S02]  /*1880*/  IADD3 R208, R202, 0x5000, RZ ;  /* 0x00005000cad07810 */ /* 0x000fe40007ffe0ff */
[----:B------:R-:W-:Y:S02]  /*1890*/  SHF.R.S32.HI R13, RZ, 0x1f, R13 ;  /* 0x0000001fff0d7819 */ /* 0x000fe4000001140d */
[----:B--2---:R-:W-:-:S02]  /*18a0*/  SEL R6, R11, 0xffffffc0, !P2 ;  /* 0xffffffc00b067807 */ /* 0x004fc40005000000 */
[C---:B------:R-:W-:Y:S02]  /*18b0*/  IADD3 R11, R238.reuse, 0xf0, RZ ;  /* 0x000000f0ee0b7810 */ /* 0x040fe40007ffe0ff */
[----:B---3--:R-:W-:Y:S02]  /*18c0*/  SHF.R.S32.HI R9, RZ, 0x1f, R238 ;  /* 0x0000001fff097819 */ /* 0x008fe400000114ee */
[C---:B------:R-:W-:Y:S02]  /*18d0*/  IADD3 R9, R238.reuse, 0xd8, RZ ;  /* 0x000000d8ee097810 */ /* 0x040fe40007ffe0ff */
[----:B------:R-:W-:Y:S02]  /*18e0*/  IADD3 R9, R238, 0xf8, RZ ;  /* 0x000000f8ee097810 */ /* 0x000fe40007ffe0ff */
[----:B------:R-:W-:Y:S01]  /*18f0*/  SHF.R.S32.HI R7, RZ, 0x1f, R11 ;  /* 0x0000001fff077819 */ /* 0x000fe2000001140b */
[C---:B------:R-:W-:Y:S01]  /*1900*/  IMAD.IADD R11, R10.reuse, 0x1, R6 ;  /* 0x000000010a0b7824 */ /* 0x040fe200078e0206 */
[----:B------:R-:W-:Y:S01]  /*1910*/  SHF.R.S32.HI R9, RZ, 0x1f, R9 ;  /* 0x0000001fff097819 */ /* 0x000fe20000011409 */
[C---:B------:R-:W-:Y:S01]  /*1920*/  IMAD.IADD R9, R10.reuse, 0x1, R8 ;  /* 0x000000010a097824 */ /* 0x040fe200078e0208 */
[----:B------:R-:W-:-:S02]  /*1930*/  IADD3 R7, R10, -0x10, RZ ;  /* 0xfffffff00a077810 */ /* 0x000fc40007ffe0ff */
[----:B------:R-:W-:Y:S01]  /*1940*/  @P0 IADD3 R7, R10, 0x10, RZ ;  /* 0x000000100a070810 */ /* 0x000fe20007ffe0ff */
[----:B------:R-:W-:Y:S01]  /*1950*/  IMAD.IADD R2, R9, 0x1, R6 ;  /* 0x0000000109027824 */ /* 0x000fe200078e0206 */
[----:B------:R-:W-:Y:S01]  /*1960*/  STL [R1+0x44], R11 ;  /* 0x0000440b01007387 */ /* 0x000fe20000100800 */
[----:B------:R-:W-:Y:S02]  /*1970*/  IADD3 R207, R202, 0x5800, RZ ;  /* 0x00005800cacf7810 */ /* 0x000fe40007ffe0ff */
[----:B------:R-:W-:Y:S01]  /*1980*/  IMAD.IADD R4, R6, 0x1, R7 ;  /* 0x0000000106047824 */ /* 0x000fe200078e0207 */
[----:B------:R-:W-:Y:S01]  /*1990*/  STL [R1+0x34], R9 ;  /* 0x0000340901007387 */ /* 0x000fe20000100800 */
[C---:B------:R-:W-:Y:S02]  /*19a0*/  IADD3 R206, R202.reuse, 0x6000, RZ ;  /* 0x00006000cace7810 */ /* 0x040fe40007ffe0ff */
[C---:B------:R-:W-:Y:S01]  /*19b0*/  IADD3 R205, R202.reuse, 0x6800, RZ ;  /* 0x00006800cacd7810 */ /* 0x040fe20007ffe0ff */
[----:B------:R1:W-:Y:S01]  /*19c0*/  STL [R1+0x40], R2 ;  /* 0x0000400201007387 */ /* 0x0003e20000100800 */
[----:B------:R-:W-:-:S02]  /*19d0*/  IADD3 R204, R202, 0x7000, RZ ;  /* 0x00007000cacc7810 */ /* 0x000fc40007ffe0ff */
[----:B------:R-:W-:Y:S01]  /*19e0*/  IADD3 R203, R202, 0x7800, RZ ;  /* 0x00007800cacb7810 */ /* 0x000fe20007ffe0ff */
[----:B------:R-:W-:Y:S04]  /*19f0*/  STL [R1+0x2c], R7 ;  /* 0x00002c0701007387 */ /* 0x000fe80000100800 */
[----:B------:R-:W-:Y:S01]  /*1a00*/  STL [R1+0x3c], R4 ;  /* 0x00003c0401007387 */ /* 0x000fe20000100800 */
[----:B-1----:R-:W-:-:S05]  /*1a10*/  IMAD.IADD R2, R8, 0x1, R7 ;  /* 0x0000000108027824 */ /* 0x002fca00078e0207 */
[----:B------:R1:W-:Y:S02]  /*1a20*/  STL [R1+0x30], R2 ;  /* 0x0000300201007387 */ /* 0x0003e40000100800 */
[----:B-1----:R-:W-:-:S05]  /*1a30*/  IMAD.IADD R2, R2, 0x1, R6 ;  /* 0x0000000102027824 */ /* 0x002fca00078e0206 */
[----:B------:R1:W-:Y:S02]  /*1a40*/  STL [R1+0x38], R2 ;  /* 0x0000380201007387 */ /* 0x0003e40000100800 */
.L_x_1776:
[----:B------:R-:W-:Y:S01]  /*1a50*/  ISETP.NE.U32.AND P0, PT, RZ, c[0x0][0x370], PT ;  /* 0x0000dc00ff007a0c */ /* 0x000fe20003f05070 */
[----:B------:R-:W-:Y:S01]  /*1a60*/  IMAD.MOV.U32 R14, RZ, RZ, 0x4 ;  /* 0x00000004ff0e7424 */ /* 0x000fe200078e00ff */
[----:B------:R-:W-:Y:S01]  /*1a70*/  ISETP.NE.U32.AND P2, PT, RZ, c[0x0][0x360], PT ;  /* 0x0000d800ff007a0c */ /* 0x000fe20003f45070 */
[----:B------:R-:W-:Y:S01]  /*1a80*/  CS2R R4, SRZ ;  /* 0x0000000000047805 */ /* 0x000fe2000001ff00 */
[----:B------:R-:W-:Y:S01]  /*1a90*/  ISETP.NE.AND.EX P1, PT, RZ, c[0x0][0x374], PT, P0 ;  /* 0x0000dd00ff007a0c */ /* 0x000fe20003f25300 */
[----:B------:R-:W-:Y:S01]  /*1aa0*/  IMAD.MOV.U32 R12, RZ, RZ, RZ ;  /* 0x000000ffff0c7224 */ /* 0x000fe200078e00ff */
[----:B------:R-:W-:Y:S01]  /*1ab0*/  ISETP.NE.AND.EX P0, PT, RZ, c[0x0][0x364], PT, P2 ;  /* 0x0000d900ff007a0c */ /* 0x000fe20003f05320 */
[CC--:B------:R-:W-:Y:S01]  /*1ac0*/  IMAD.WIDE R6, R247.reuse, R14.reuse, c[0x0][0x348] ;  /* 0x0000d200f7067625 */ /* 0x0c0fe200078e020e */
[----:B------:R-:W-:Y:S02]  /*1ad0*/  ISETP.NE.U32.AND P3, PT, RZ, c[0x0][0x348], PT ;  /* 0x0000d200ff007a0c */ /* 0x000fe40003f65070 */
[----:B------:R-:W-:Y:S01]  /*1ae0*/  ISETP.NE.U32.AND P6, PT, RZ, c[0x0][0x350], PT ;  /* 0x0000d400ff007a0c */ /* 0x000fe20003fc5070 */
[----:B-1----:R-:W-:Y:S01]  /*1af0*/  IMAD.WIDE R2, R247, R14, c[0x0][0x350] ;  /* 0x0000d400f7027625 */ /* 0x002fe200078e020e */
[----:B------:R-:W-:-:S02]  /*1b00*/  ISETP.NE.AND.EX P3, PT, RZ, c[0x0][0x34c], PT, P3 ;  /* 0x0000d300ff007a0c */ /* 0x000fc40003f65330 */
[----:B------:R-:W-:-:S03]  /*1b10*/  ISETP.NE.AND.EX P6, PT, RZ, c[0x0][0x354], PT, P6 ;  /* 0x0000d500ff007a0c */ /* 0x000fc60003fc5360 */
[----:B------:R-:W-:-:S04]  /*1b20*/  @P1 IMAD.WIDE R10, R247, R14, c[0x0][0x370] ;  /* 0x0000dc00f70a1625 */ /* 0x000fc800078e020e */
[----:B------:R-:W-:Y:S01]  /*1b30*/  @P0 IMAD.WIDE R8, R247, R14, c[0x0][0x360] ;  /* 0x0000d800f7080625 */ /* 0x000fe200078e020e */
[----:B------:R1:W5:Y:S04]  /*1b40*/  @P1 LDG.E R4, [R10.64] ;  /* 0x000000060a041981 */ /* 0x000368000c1e1900 */
[----:B------:R1:W5:Y:S04]  /*1b50*/  @P0 LDG.E R241, [R8.64] ;  /* 0x0000000608f10981 */ /* 0x000368000c1e1900 */
[----:B------:R1:W5:Y:S04]  /*1b60*/  @P3 LDG.E R12, [R6.64] ;  /* 0x00000006060c3981 */ /* 0x000368000c1e1900 */
[----:B------:R1:W5:Y:S01]  /*1b70*/  @P6 LDG.E R5, [R2.64] ;  /* 0x0000000602056981 */ /* 0x000362000c1e1900 */
[----:B------:R-:W-:Y:S01]  /*1b80*/  LOP3.LUT R122, R246, 0xffff, RZ, 0xc0, !PT ;  /* 0x0000fffff67a7812 */ /* 0x000fe200078ec0ff */
[----:B------:R-:W-:Y:S04]  /*1b90*/  YIELD ;  /* 0x0000000000007946 */ /* 0x000fe80003800000 */
[----:B------:R1:W-:Y:S01]  /*1ba0*/  STL [R1+0x18], R122 ;  /* 0x0000187a01007387 */ /* 0x0003e20000100800 */
[----:B------:R-:W-:Y:S05]  /*1bb0*/  @P0 BRA `(.L_x_1648) ;  /* 0x0000005000000947 */ /* 0x000fea0003800000 */
[----:B-----5:R-:W-:Y:S01]  /*1bc0*/  MOV R241, c[0x0][0x168] ;  /* 0x00005a0000f17a02 */ /* 0x020fe20000000f00 */
[----:B------:R-:W-:Y:S05]  /*1bd0*/  @!P3 BRA `(.L_x_1648) ;  /* 0x000000300000b947 */ /* 0x000fea0003800000 */
[----:B-1----:R-:W2:Y:S04]  /*1be0*/  LDG.E R8, [R6.64] ;  /* 0x0000000606087981 */ /* 0x002ea8000c1e1900 */
[----:B------:R-:W2:Y:S02]  /*1bf0*/  LDG.E R0, [R6.64+0x4] ;  /* 0x0000040606007981 */ /* 0x000ea4000c1e1900 */
[----:B--2---:R-:W-:-:S02]  /*1c00*/  IADD3 R241, -R8, R0, RZ ;  /* 0x0000000008f17210 */ /* 0x004fc40007ffe1ff */
.L_x_1648:
[----:B------:R-:W-:-:S04]  /*1c10*/  ISETP.NE.U32.AND P0, PT, RZ, c[0x0][0x368], PT ;  /* 0x0000da00ff007a0c */ /* 0x000fc80003f05070 */
[----:B------:R-:W-:-:S13]  /*1c20*/  ISETP.NE.AND.EX P0, PT, RZ, c[0x0][0x36c], PT, P0 ;  /* 0x0000db00ff007a0c */ /* 0x000fda0003f05300 */
[----:B------:R-:W-:Y:S05]  /*1c30*/  @!P0 BRA `(.L_x_1649) ;  /* 0x0000003000008947 */ /* 0x000fea0003800000 */
[----:B-1----:R-:W-:-:S05]  /*1c40*/  IMAD.WIDE R2, R247, R14, c[0x0][0x368] ;  /* 0x0000da00f7027625 */ /* 0x002fca00078e020e */
[----:B------:R1:W5:Y:S01]  /*1c50*/  LDG.E R0, [R2.64] ;  /* 0x0000000602007981 */ /* 0x000362000c1e1900 */
[----:B------:R-:W-:Y:S05]  /*1c60*/  BRA `(.L_x_1650) ;  /* 0x0000005000007947 */ /* 0x000fea0003800000 */
.L_x_1649:
[----:B------:R-:W-:Y:S01]  /*1c70*/  MOV R0, c[0x0][0x1d0] ;  /* 0x0000740000007a02 */ /* 0x000fe20000000f00 */
[----:B------:R-:W-:Y:S05]  /*1c80*/  @!P6 BRA `(.L_x_1650) ;  /* 0x000000300000e947 */ /* 0x000fea0003800000 */
[----:B-1----:R-:W2:Y:S04]  /*1c90*/  LDG.E R6, [R2.64] ;  /* 0x0000000602067981 */ /* 0x002ea8000c1e1900 */
[----:B------:R-:W2:Y:S02]  /*1ca0*/  LDG.E R0, [R2.64+0x4] ;  /* 0x0000040602007981 */ /* 0x000ea4000c1e1900 */
[----:B--2---:R-:W-:Y:S02]  /*1cb0*/  IADD3 R0, -R6, R0, RZ ;  /* 0x0000000006007210 */ /* 0x004fe40007ffe1ff */
.L_x_1650:
[----:B-1----:R-:W-:Y:S01]  /*1cc0*/  IMAD.MOV.U32 R2, RZ, RZ, c[0x0][0x2c4] ;  /* 0x0000b100ff027624 */ /* 0x002fe200078e00ff */
[----:B------:R-:W-:Y:S01]  /*1cd0*/  LOP3.LUT R252, R252, 0xfffffff7, RZ, 0xc0, !PT ;  /* 0xfffffff7fcfc7812 */ /* 0x000fe200078ec0ff */
[----:B------:R-:W-:-:S02]  /*1ce0*/  IMAD.SHL.U32 R243, R245, 0x80, RZ ;  /* 0x00000080f5f37824 */ /* 0x000fc400078e00ff */
[----:B------:R-:W-:Y:S01]  /*1cf0*/  IMAD.MOV.U32 R8, RZ, RZ, c[0x0][0x32c] ;  /* 0x0000cb00ff087624 */ /* 0x000fe200078e00ff */
[----:B------:R-:W-:Y:S01]  /*1d00*/  ISETP.NE.AND P4, PT, R2, 0x1, PT ;  /* 0x000000010200780c */ /* 0x000fe20003f85270 */
[--C-:B-----5:R-:W-:Y:S01]  /*1d10*/  IMAD.IADD R240, R0, 0x1, -R4.reuse ;  /* 0x0000000100f07824 */ /* 0x120fe200078e0a04 */
[----:B------:R-:W-:Y:S01]  /*1d20*/  IADD3 R2, R243, 0x7f, RZ ;  /* 0x0000007ff3027810 */ /* 0x000fe20007ffe0ff */
[----:B------:R-:W-:Y:S01]  /*1d30*/  IMAD.IADD R13, R5, 0x1, R4 ;  /* 0x00000001050d7824 */ /* 0x000fe200078e0204 */
[----:B------:R-:W-:-:S03]  /*1d40*/  ISETP.GE.AND P1, PT, R8, 0x1, PT ;  /* 0x000000010800780c */ /* 0x000fc60003f26270 */
[----:B------:R-:W-:-:S06]  /*1d50*/  IMAD.MOV.U32 R0, RZ, RZ, R2 ;  /* 0x000000ffff007224 */ /* 0x000fcc00078e0002 */
[----:B------:R-:W-:Y:S01]  /*1d60*/  @P4 IMAD.HI.U32 R3, R2, c[0x0][0x2c8], RZ ;  /* 0x0000b20002034a27 */ /* 0x000fe200078e00ff */
[----:B------:R-:W-:Y:S02]  /*1d70*/  IADD3 R2, R240, 0x1, -R241 ;  /* 0x00000001f0027810 */ /* 0x000fe40007ffe8f1 */
[----:B------:R-:W-:Y:S02]  /*1d80*/  @P4 LOP3.LUT R252, R252, 0x8, RZ, 0xfc, !PT ;  /* 0x00000008fcfc4812 */ /* 0x000fe400078efcff */
[----:B------:R-:W-:Y:S02]  /*1d90*/  @P4 SHF.R.U32.HI R0, RZ, c[0x0][0x2cc], R3 ;  /* 0x0000b300ff004a19 */ /* 0x000fe40000011603 */
[----:B------:R-:W-:-:S03]  /*1da0*/  LOP3.LUT R252, R252, 0xffffffef, RZ, 0xc0, !PT ;  /* 0xffffffeffcfc7812 */ /* 0x000fc600078ec0ff */
[----:B------:R-:W-:Y:S01]  /*1db0*/  IMAD.IADD R0, R2, 0x1, R0 ;  /* 0x0000000102007824 */ /* 0x000fe200078e0200 */
[----:B------:R-:W-:-:S04]  /*1dc0*/  @P1 LOP3.LUT R252, R252, 0x10, RZ, 0xfc, !PT ;  /* 0x00000010fcfc1812 */ /* 0x000fc800078efcff */
        /* <DEDUP_REMOVED lines=12> */
.L_x_1653:
[----:B------:R-:W-:-:S13]  /*1e90*/  ISETP.NE.AND P0, PT, R8, 0x1, PT ;  /* 0x000000010800780c */ /* 0x000fda0003f05270 */
[----:B------:R-:W-:-:S05]  /*1ea0*/  @P0 IMAD.HI.U32 R0, R2, c[0x0][0x330], RZ ;  /* 0x0000cc0002000a27 */ /* 0x000fca00078e00ff */
[----:B------:R-:W-:Y:S02]  /*1eb0*/  @P0 SHF.R.U32.HI R2, RZ, c[0x0][0x334], R0 ;  /* 0x0000cd00ff020a19 */ /* 0x000fe40000011600 */
.L_x_1654:
[----:B------:R-:W-:Y:S05]  /*1ec0*/  BSYNC B0 ;  /* 0x0000000000007941 */ /* 0x000fea0003800000 */
.L_x_1652:
[----:B------:R-:W-:-:S05]  /*1ed0*/  IMAD R2, R2, R8, c[0x0][0x32c] ;  /* 0x0000cb0002027624 */ /* 0x000fca00078e0208 */
[----:B------:R-:W-:-:S04]  /*1ee0*/  IMNMX R3, R3, R2, PT ;  /* 0x0000000203037217 */ /* 0x000fc80003800200 */
.L_x_1651:
[----:B------:R-:W-:Y:S01]  /*1ef0*/  IADD3 R3, R3, 0x3f, RZ ;  /* 0x0000003f03037810 */ /* 0x000fe20007ffe0ff */
[----:B------:R-:W-:Y:S01]  /*1f00*/  @P4 IMAD.HI.U32 R4, R243, c[0x0][0x2c8], RZ ;  /* 0x0000b200f3044a27 */ /* 0x000fe200078e00ff */
[C---:B------:R-:W-:Y:S02]  /*1f10*/  IADD3 R2, R240.reuse, 0x3f, RZ ;  /* 0x0000003ff0027810 */ /* 0x040fe40007ffe0ff */
[----:B------:R-:W-:Y:S01]  /*1f20*/  SHF.R.S32.HI R5, RZ, 0x1f, R3 ;  /* 0x0000001fff057819 */ /* 0x000fe20000011403 */
[----:B------:R-:W-:Y:S01]  /*1f30*/  IMAD.MOV.U32 R0, RZ, RZ, R243 ;  /* 0x000000ffff007224 */ /* 0x000fe200078e00f3 */
[----:B------:R-:W-:Y:S02]  /*1f40*/  SHF.R.S32.HI R6, RZ, 0x1f, R2 ;  /* 0x0000001fff067819 */ /* 0x000fe40000011402 */
[----:B------:R-:W-:Y:S01]  /*1f50*/  @P4 SHF.R.U32.HI R0, RZ, c[0x0][0x2cc], R4 ;  /* 0x0000b300ff004a19 */ /* 0x000fe20000011604 */
[----:B------:R-:W-:Y:S01]  /*1f60*/  IMAD.IADD R4, R240, 0x1, -R241 ;  /* 0x00000001f0047824 */ /* 0x000fe200078e0af1 */
[----:B------:R-:W-:-:S02]  /*1f70*/  LEA.HI R3, R5, R3, RZ, 0x6 ;  /* 0x0000000305037211 */ /* 0x000fc400078f30ff */
[----:B------:R-:W-:Y:S01]  /*1f80*/  LEA.HI R2, R6, R2, RZ, 0x6 ;  /* 0x0000000206027211 */ /* 0x000fe200078f30ff */
[----:B------:R-:W-:Y:S01]  /*1f90*/  IMAD.IADD R0, R4, 0x1, R0 ;  /* 0x0000000104007824 */ /* 0x000fe200078e0200 */
[----:B------:R-:W-:Y:S02]  /*1fa0*/  SHF.R.S32.HI R3, RZ, 0x6, R3 ;  /* 0x00000006ff037819 */ /* 0x000fe40000011403 */
[----:B------:R-:W-:Y:S02]  /*1fb0*/  SHF.R.S32.HI R7, RZ, 0x6, R2 ;  /* 0x00000006ff077819 */ /* 0x000fe40000011402 */
        /* <DEDUP_REMOVED lines=12> */
.L_x_1657:
[----:B------:R-:W-:-:S13]  /*2080*/  ISETP.NE.AND P0, PT, R8, 0x1, PT ;  /* 0x000000010800780c */ /* 0x000fda0003f05270 */
[----:B------:R-:W-:-:S05]  /*2090*/  @P0 IMAD.HI.U32 R3, R0, c[0x0][0x330], RZ ;  /* 0x0000cc0000030a27 */ /* 0x000fca00078e00ff */
[----:B------:R-:W-:Y:S02]  /*20a0*/  @P0 SHF.R.U32.HI R0, RZ, c[0x0][0x334], R3 ;  /* 0x0000cd00ff000a19 */ /* 0x000fe40000011603 */
.L_x_1658:
[----:B------:R-:W-:Y:S05]  /*20b0*/  BSYNC B0 ;  /* 0x0000000000007941 */ /* 0x000fea0003800000 */
.L_x_1656:
[----:B------:R-:W-:-:S05]  /*20c0*/  IMAD R0, R0, c[0x0][0x32c], RZ ;  /* 0x0000cb0000007a24 */ /* 0x000fca00078e02ff */
[----:B------:R-:W-:-:S04]  /*20d0*/  IMNMX R2, R2, R0, !PT ;  /* 0x0000000002027217 */ /* 0x000fc80007800200 */
.L_x_1655:
[----:B------:R-:W-:Y:S01]  /*20e0*/  SHF.R.S32.HI R0, RZ, 0x1f, R2 ;  /* 0x0000001fff007819 */ /* 0x000fe20000011402 */
[----:B------:R-:W-:Y:S01]  /*20f0*/  BSSY B0, `(.L_x_1659) ;  /* 0x000002e000007945 */ /* 0x000fe20003800000 */
[----:B------:R-:W-:Y:S02]  /*2100*/  LOP3.LUT R3, R246, 0xff000000, RZ, 0xc0, !PT ;  /* 0xff000000f6037812 */ /* 0x000fe400078ec0ff */
[----:B------:R-:W-:Y:S02]  /*2110*/  LEA.HI R0, R0, R2, RZ, 0x6 ;  /* 0x0000000200007211 */ /* 0x000fe400078f30ff */
[----:B------:R-:W-:Y:S02]  /*2120*/  LOP3.LUT R2, R246, 0xff0000, RZ, 0xc0, !PT ;  /* 0x00ff0000f6027812 */ /* 0x000fe400078ec0ff */
[----:B------:R-:W-:-:S04]  /*2130*/  SHF.R.S32.HI R0, RZ, 0x6, R0 ;  /* 0x00000006ff007819 */ /* 0x000fc80000011400 */
[----:B------:R-:W-:Y:S02]  /*2140*/  IMNMX R6, RZ, R0, !PT ;  /* 0x00000000ff067217 */ /* 0x000fe40007800200 */
[----:B------:R-:W-:Y:S02]  /*2150*/  SHF.R.U32.HI R0, RZ, 0x8, R3 ;  /* 0x00000008ff007819 */ /* 0x000fe40000011603 */
[----:B------:R-:W-:Y:S02]  /*2160*/  ISETP.GT.AND P0, PT, R7, R6, PT ;  /* 0x000000060700720c */ /* 0x000fe40003f04270 */
[----:B------:R-:W-:Y:S01]  /*2170*/  LEA.HI R0, R2, R0, RZ, 0x10 ;  /* 0x0000000002007211 */ /* 0x000fe200078f80ff */
[----:B------:R-:W-:-:S03]  /*2180*/  IMAD.MOV.U32 R2, RZ, RZ, RZ ;  /* 0x000000ffff027224 */ /* 0x000fc600078e00ff */
[----:B------:R-:W-:Y:S02]  /*2190*/  LOP3.LUT R15, R0, 0xff, RZ, 0xc0, !PT ;  /* 0x000000ff000f7812 */ /* 0x000fe400078ec0ff */
[----:B------:R-:W-:-:S03]  /*21a0*/  SHF.R.U32.HI R5, RZ, 0x10, R0 ;  /* 0x00000010ff057819 */ /* 0x000fc60000011600 */
[----:B------:R1:W-:Y:S04]  /*21b0*/  STL [R1+0x4c], R15 ;  /* 0x00004c0f01007387 */ /* 0x0003e80000100800 */
[----:B------:R1:W-:Y:S01]  /*21c0*/  STL [R1+0x48], R5 ;  /* 0x0000480501007387 */ /* 0x0003e20000100800 */
[----:B------:R-:W-:Y:S05]  /*21d0*/  @!P0 BRA `(.L_x_1660) ;  /* 0x000001f000008947 */ /* 0x000fea0003800000 */
[----:B------:R-:W-:-:S04]  /*21e0*/  ISETP.NE.AND P0, PT, R5, RZ, PT ;  /* 0x000000ff0500720c */ /* 0x000fc80003f05270 */
[----:B------:R-:W-:-:S04]  /*21f0*/  SEL R0, R5, c[0x0][0x338], P0 ;  /* 0x0000ce0005007a07 */ /* 0x000fc80000000000 */
[----:B------:R-:W-:Y:S02]  /*2200*/  IABS R3, R0 ;  /* 0x0000000000037213 */ /* 0x000fe40000000000 */
[----:B------:R-:W-:Y:S02]  /*2210*/  IADD3 R4, R0, -0x1, R7 ;  /* 0xffffffff00047810 */ /* 0x000fe40007ffe007 */
[----:B------:R-:W2:Y:S03]  /*2220*/  I2F.RP R2, R3 ;  /* 0x0000000300027306 */ /* 0x000ea60000209400 */
[----:B------:R-:W-:Y:S02]  /*2230*/  IMAD.IADD R8, R4, 0x1, -R6 ;  /* 0x0000000104087824 */ /* 0x000fe400078e0a06 */
[----:B------:R-:W-:-:S03]  /*2240*/  IMAD.MOV.U32 R4, RZ, RZ, RZ ;  /* 0x000000ffff047224 */ /* 0x000fc600078e00ff */
[----:B------:R-:W-:Y:S01]  /*2250*/  IABS R11, R8 ;  /* 0x00000008000b7213 */ /* 0x000fe20000000000 */
        /* <DEDUP_REMOVED lines=23> */
.L_x_1660:
[----:B------:R-:W-:Y:S05]  /*23d0*/  BSYNC B0 ;  /* 0x0000000000007941 */ /* 0x000fea0003800000 */
.L_x_1659:
[----:B------:R-:W-:Y:S01]  /*23e0*/  IMAD R228, R15, R2, R6 ;  /* 0x000000020fe47224 */ /* 0x000fe200078e0206 */
        /* <DEDUP_REMOVED lines=71> */
[----:B------:R-:W-:-:S03]  /*2860*/  ISETP.NE.U32.AND P0, PT, RZ, c[0x0][0x340], PT ;  /* 0x0000d000ff007a0c */ /* 0x000fc60003f05070 */
[----:B------:R-:W3:Y:S01]  /*2870*/  LDL.64 R118, [R1] ;  /* 0x0000000001767983 */ /* 0x000ee20000100a00 */
[----:B------:R-:W-:-:S03]  /*2880*/  ISETP.NE.AND.EX P0, PT, RZ, c[0x0][0x344], PT, P0 ;  /* 0x0000d100ff007a0c */ /* 0x000fc60003f05300 */
[----:B------:R-:W4:Y:S04]  /*2890*/  LDL R114, [R1+0xc] ;  /* 0x00000c0001727983 */ /* 0x000f280000100800 */
[----:B------:R-:W5:Y:S04]  /*28a0*/  LDL R19, [R1+0x8] ;  /* 0x0000080001137983 */ /* 0x000f680000100800 */
[----:B------:R-:W5:Y:S02]  /*28b0*/  LDL R18, [R1+0x10] ;  /* 0x0000100001127983 */ /* 0x000f640000100800 */
[----:B------:R-:W-:-:S05]  /*28c0*/  @P0 IMAD.WIDE R2, R247, R14, c[0x0][0x340] ;  /* 0x0000d000f7020625 */ /* 0x000fca00078e020e */
[----:B-1----:R1:W5:Y:S01]  /*28d0*/  @P0 LDG.E R15, [R2.64] ;  /* 0x00000006020f0981 */ /* 0x002362000c1e1900 */
[----:B------:R-:W-:Y:S02]  /*28e0*/  SHF.R.S32.HI R0, RZ, 0x1f, R12 ;  /* 0x0000001fff007819 */ /* 0x000fe4000001140c */
[----:B------:R-:W-:Y:S01]  /*28f0*/  SHF.R.S32.HI R14, RZ, 0x1f, R247 ;  /* 0x0000001fff0e7819 */ /* 0x000fe200000114f7 */
[----:B------:R-:W1:Y:S02]  /*2900*/  S2R R8, SR_TID.X ;  /* 0x0000000000087919 */ /* 0x000e640000002100 */
[----:B------:R-:W-:-:S04]  /*2910*/  IMAD R0, R0, c[0x0][0x178], RZ ;  /* 0x00005e0000007a24 */ /* 0x000fc800078e02ff */
[----:B------:R-:W-:Y:S01]  /*2920*/  IMAD R0, R12, c[0x0][0x17c], R0 ;  /* 0x00005f000c007a24 */ /* 0x000fe200078e0200 */
[----:B------:R-:W-:Y:S02]  /*2930*/  SEL R7, R14, RZ, !P3 ;  /* 0x000000ff0e077207 */ /* 0x000fe40005800000 */
[----:B------:R-:W-:Y:S01]  /*2940*/  SHF.R.S32.HI R10, RZ, 0x1f, R13 ;  /* 0x0000001fff0a7819 */ /* 0x000fe2000001140d */
[----:B-1----:R-:W-:Y:S01]  /*2950*/  IMAD.WIDE.U32 R2, R12, c[0x0][0x178], RZ ;  /* 0x00005e000c027a25 */ /* 0x002fe200078e00ff */
[----:B------:R-:W-:-:S03]  /*2960*/  SHF.R.S32.HI R115, RZ, 0x1f, R8 ;  /* 0x0000001fff737819 */ /* 0x000fc60000011408 */
[----:B------:R-:W-:Y:S02]  /*2970*/  IMAD.IADD R5, R3, 0x1, R0 ;  /* 0x0000000103057824 */ /* 0x000fe400078e0200 */
[----:B------:R-:W-:Y:S01]  /*2980*/  IMAD.MOV.U32 R4, RZ, RZ, R2 ;  /* 0x000000ffff047224 */ /* 0x000fe200078e0002 */
[----:B------:R-:W-:-:S04]  /*2990*/  LEA.HI R115, R115, R8, RZ, 0x3 ;  /* 0x0000000873737211 */ /* 0x000fc800078f18ff */
[----:B------:R-:W-:Y:S01]  /*29a0*/  SHF.R.S32.HI R115, RZ, 0x3, R115 ;  /* 0x00000003ff737819 */ /* 0x000fe20000011473 */
[----:B------:R-:W-:-:S03]  /*29b0*/  IMAD.WIDE.U32 R4, R122, c[0x0][0x1b8], R4 ;  /* 0x00006e007a047a25 */ /* 0x000fc600078e0004 */
[----:B------:R-:W-:Y:S01]  /*29c0*/  IADD3 R2, P1, R115, R13, RZ ;  /* 0x0000000d73027210 */ /* 0x000fe20007f3e0ff */
[----:B------:R-:W-:Y:S01]  /*29d0*/  IMAD R5, R122, c[0x0][0x1bc], R5 ;  /* 0x00006f007a057a24 */ /* 0x000fe200078e0205 */
[----:B------:R-:W-:Y:S01]  /*29e0*/  SEL R3, R247, RZ, !P3 ;  /* 0x000000fff7037207 */ /* 0x000fe20005800000 */
[----:B------:R-:W-:Y:S01]  /*29f0*/  IMAD R7, R7, c[0x0][0x1c0], RZ ;  /* 0x0000700007077a24 */ /* 0x000fe200078e02ff */
[----:B------:R-:W-:-:S03]  /*2a00*/  LEA.HI.X.SX32 R10, R115, R10, 0x1, P1 ;  /* 0x0000000a730a7211 */ /* 0x000fc600008f0eff */
[C---:B------:R-:W-:Y:S02]  /*2a10*/  IMAD R11, R3.reuse, c[0x0][0x1c4], R7 ;  /* 0x00007100030b7a24 */ /* 0x040fe400078e0207 */
[----:B------:R-:W-:-:S04]  /*2a20*/  IMAD.WIDE.U32 R4, R3, c[0x0][0x1c0], R4 ;  /* 0x0000700003047a25 */ /* 0x000fc800078e0004 */
[C---:B------:R-:W-:Y:S02]  /*2a30*/  IMAD R7, R10.reuse, c[0x0][0x1e0], RZ ;  /* 0x000078000a077a24 */ /* 0x040fe400078e02ff */
[----:B------:R-:W-:Y:S02]  /*2a40*/  IMAD R3, R10, c[0x0][0x208], RZ ;  /* 0x000082000a037a24 */ /* 0x000fe400078e02ff */
[C---:B------:R-:W-:Y:S02]  /*2a50*/  IMAD R16, R2.reuse, c[0x0][0x1e4], R7 ;  /* 0x0000790002107a24 */ /* 0x040fe400078e0207 */
[----:B------:R-:W-:Y:S01]  /*2a60*/  IMAD R17, R2, c[0x0][0x20c], R3 ;  /* 0x0000830002117a24 */ /* 0x000fe200078e0203 */
[----:B------:R-:W-:Y:S02]  /*2a70*/  IADD3 R3, R5, R11, RZ ;  /* 0x0000000b05037210 */ /* 0x000fe40007ffe0ff */
[----:B------:R-:W-:Y:S02]  /*2a80*/  LOP3.LUT R252, R252, 0xfffffffb, RZ, 0xc0, !PT ;  /* 0xfffffffbfcfc7812 */ /* 0x000fe400078ec0ff */
[----:B------:R-:W-:-:S02]  /*2a90*/  IADD3 R88, R222, -0x1, RZ ;  /* 0xffffffffde587810 */ /* 0x000fc40007ffe0ff */
[----:B--2---:R-:W-:-:S05]  /*2aa0*/  IADD3 R6, R9, R243, RZ ;  /* 0x000000f309067210 */ /* 0x004fca0007ffe0ff */
[----:B------:R-:W-:-:S04]  /*2ab0*/  @P4 IMAD.HI.U32 R8, R6, c[0x0][0x2c8], RZ ;  /* 0x0000b20006084a27 */ /* 0x000fc800078e00ff */
[----:B------:R-:W-:Y:S01]  /*2ac0*/  IMAD.MOV.U32 R0, RZ, RZ, R6 ;  /* 0x000000ffff007224 */ /* 0x000fe200078e0006 */
[----:B------:R-:W-:Y:S01]  /*2ad0*/  @P4 SHF.R.U32.HI R0, RZ, c[0x0][0x2cc], R8 ;  /* 0x0000b300ff004a19 */ /* 0x000fe20000011608 */
[----:B---3--:R-:W-:Y:S01]  /*2ae0*/  IMAD.WIDE.U32 R8, R2, c[0x0][0x1e0], R118 ;  /* 0x0000780002087a25 */ /* 0x008fe200078e0076 */
[----:B----4-:R-:W-:-:S03]  /*2af0*/  ISETP.GE.AND P4, PT, R114, c[0x0][0x1d4], PT ;  /* 0x0000750072007a0c */ /* 0x010fc60003f86270 */
[----:B------:R-:W-:Y:S01]  /*2b00*/  IMAD.WIDE.U32 R12, R2, c[0x0][0x208], R118 ;  /* 0x00008200020c7a25 */ /* 0x000fe200078e0076 */
[----:B------:R-:W-:-:S03]  /*2b10*/  SHF.R.S32.HI R2, RZ, 0x1f, R0 ;  /* 0x0000001fff027819 */ /* 0x000fc60000011400 */
[----:B------:R-:W-:Y:S02]  /*2b20*/  IMAD.MOV R7, RZ, RZ, -R0 ;  /* 0x000000ffff077224 */ /* 0x000fe400078e0a00 */
[----:B------:R-:W-:Y:S02]  /*2b30*/  IMAD R5, R2, c[0x0][0x1b0], RZ ;  /* 0x00006c0002057a24 */ /* 0x000fe400078e02ff */
[----:B------:R-:W-:Y:S01]  /*2b40*/  IMAD R10, R7, c[0x0][0x2c4], R6 ;  /* 0x0000b100070a7a24 */ /* 0x000fe200078e0206 */
[----:B------:R-:W-:Y:S01]  /*2b50*/  SEL R6, RZ, 0xffffffff, P4 ;  /* 0xffffffffff067807 */ /* 0x000fe20002000000 */
[----:B------:R-:W-:Y:S01]  /*2b60*/  IMAD.MOV.U32 R2, RZ, RZ, R4 ;  /* 0x000000ffff027224 */ /* 0x000fe200078e0004 */
[----:B------:R-:W-:Y:S01]  /*2b70*/  ISETP.GE.AND P5, PT, R118, c[0x0][0x1d4], PT ;  /* 0x0000750076007a0c */ /* 0x000fe20003fa6270 */
[C---:B------:R-:W-:Y:S02]  /*2b80*/  IMAD R5, R0.reuse, c[0x0][0x1b4], R5 ;  /* 0x00006d0000057a24 */ /* 0x040fe400078e0205 */
[----:B------:R-:W-:Y:S01]  /*2b90*/  IMAD.WIDE.U32 R2, R0, c[0x0][0x1b0], R2 ;  /* 0x00006c0000027a25 */ /* 0x000fe200078e0002 */
[----:B------:R-:W-:-:S02]  /*2ba0*/  SHF.R.S32.HI R0, RZ, 0x1f, R10 ;  /* 0x0000001fff007819 */ /* 0x000fc4000001140a */
[----:B------:R-:W-:Y:S01]  /*2bb0*/  SEL R4, RZ, 0x1, P5 ;  /* 0x00000001ff047807 */ /* 0x000fe20002800000 */
[----:B------:R-:W-:Y:S01]  /*2bc0*/  IMAD.SHL.U32 R6, R6, 0x2, RZ ;  /* 0x0000000206067824 */ /* 0x000fe200078e00ff */
[----:B------:R-:W-:Y:S01]  /*2bd0*/  IADD3 R9, R9, R16, RZ ;  /* 0x0000001009097210 */ /* 0x000fe20007ffe0ff */
[----:B------:R-:W-:Y:S01]  /*2be0*/  IMAD.IADD R5, R3, 0x1, R5 ;  /* 0x0000000103057824 */ /* 0x000fe200078e0205 */
[--C-:B-----5:R-:W-:Y:S01]  /*2bf0*/  @P0 SHF.R.S32.HI R3, RZ, 0x1f, R15.reuse ;  /* 0x0000001fff030819 */ /* 0x120fe2000001140f */
[----:B------:R-:W-:Y:S01]  /*2c00*/  IMAD R0, R0, c[0x0][0x1a8], RZ ;  /* 0x00006a0000007a24 */ /* 0x000fe200078e02ff */
[----:B------:R-:W-:Y:S01]  /*2c10*/  LOP3.LUT R16, R6, 0x2, R4, 0xe2, !PT ;  /* 0x0000000206107812 */ /* 0x000fe200078ee204 */
[----:B------:R-:W-:Y:S01]  /*2c20*/  IMAD.MOV.U32 R4, RZ, RZ, R2 ;  /* 0x000000ffff047224 */ /* 0x000fe200078e0002 */
[----:B------:R-:W-:Y:S01]  /*2c30*/  MOV R6, R12 ;  /* 0x0000000c00067202 */ /* 0x000fe20000000f00 */
[----:B------:R-:W-:Y:S01]  /*2c40*/  @P0 IMAD.MOV.U32 R2, RZ, RZ, R15 ;  /* 0x000000ffff020224 */ /* 0x000fe200078e000f */
[----:B------:R-:W-:Y:S01]  /*2c50*/  @!P0 MOV R2, R247 ;  /* 0x000000f700028202 */ /* 0x000fe20000000f00 */
[----:B------:R-:W-:-:S02]  /*2c60*/  @!P0 IMAD.MOV.U32 R3, RZ, RZ, R14 ;  /* 0x000000ffff038224 */ /* 0x000fc400078e000e */
[----:B------:R-:W-:Y:S02]  /*2c70*/  IMAD.IADD R7, R13, 0x1, R17 ;  /* 0x000000010d077824 */ /* 0x000fe400078e0211 */
[C---:B------:R-:W-:Y:S02]  /*2c80*/  IMAD R13, R10.reuse, c[0x0][0x1ac], R0 ;  /* 0x00006b000a0d7a24 */ /* 0x040fe400078e0200 */
[----:B------:R-:W-:Y:S01]  /*2c90*/  IMAD.WIDE.U32 R10, R10, c[0x0][0x1a8], R4 ;  /* 0x00006a000a0a7a25 */ /* 0x000fe200078e0004 */
[----:B------:R-:W-:Y:S02]  /*2ca0*/  SEL R12, R2, RZ, !P6 ;  /* 0x000000ff020c7207 */ /* 0x000fe40007000000 */
[----:B------:R-:W-:Y:S01]  /*2cb0*/  SEL R0, R3, RZ, !P6 ;  /* 0x000000ff03007207 */ /* 0x000fe20007000000 */
[----:B------:R-:W-:Y:S01]  /*2cc0*/  IMAD.WIDE.U32 R2, R122, c[0x0][0x210], R6 ;  /* 0x000084007a027a25 */ /* 0x000fe200078e0006 */
[----:B------:R-:W-:-:S03]  /*2cd0*/  LEA R15, P0, R10, c[0x0][0x160], 0x1 ;  /* 0x000058000a0f7a11 */ /* 0x000fc600078008ff */
[----:B------:R-:W-:-:S05]  /*2ce0*/  IMAD.IADD R6, R11, 0x1, R13 ;  /* 0x000000010b067824 */ /* 0x000fca00078e020d */
[----:B------:R-:W-:Y:S02]  /*2cf0*/  LEA.HI.X R14, R10, c[0x0][0x164], R6, 0x1, P0 ;  /* 0x000059000a0e7a11 */ /* 0x000fe400000f0c06 */
[----:B------:R-:W-:Y:S02]  /*2d00*/  ISETP.GE.AND P0, PT, R114, c[0x0][0x198], PT ;  /* 0x0000660072007a0c */ /* 0x000fe40003f06270 */
[C---:B------:R-:W-:Y:S01]  /*2d10*/  ISETP.GE.AND P1, PT, R19.reuse, c[0x0][0x198], PT ;  /* 0x0000660013007a0c */ /* 0x040fe20003f26270 */
[----:B------:R-:W-:Y:S01]  /*2d20*/  IMAD.WIDE.U32 R4, R122, c[0x0][0x1e8], R8 ;  /* 0x00007a007a047a25 */ /* 0x000fe200078e0008 */
[----:B------:R-:W-:-:S03]  /*2d30*/  ISETP.GE.AND P3, PT, R19, c[0x0][0x1d4], PT ;  /* 0x0000750013007a0c */ /* 0x000fc60003f66270 */
[----:B------:R-:W-:-:S06]  /*2d40*/  IMAD R6, R0, c[0x0][0x1f0], RZ ;  /* 0x00007c0000067a24 */ /* 0x000fcc00078e02ff */
[----:B------:R-:W-:Y:S02]  /*2d50*/  @P0 LOP3.LUT R252, R252, 0x4, RZ, 0xfc, !PT ;  /* 0x00000004fcfc0812 */ /* 0x000fe400078efcff */
[----:B------:R-:W-:Y:S02]  /*2d60*/  ISETP.GE.AND P0, PT, R18, c[0x0][0x198], PT ;  /* 0x0000660012007a0c */ /* 0x000fe40003f06270 */
[----:B------:R-:W-:Y:S01]  /*2d70*/  LOP3.LUT R252, R252, 0xfffffffe, RZ, 0xc0, !PT ;  /* 0xfffffffefcfc7812 */ /* 0x000fe200078ec0ff */
[----:B------:R-:W-:Y:S01]  /*2d80*/  IMAD R3, R122, c[0x0][0x214], R3 ;  /* 0x000085007a037a24 */ /* 0x000fe200078e0203 */
[----:B------:R-:W-:Y:S01]  /*2d90*/  ISETP.GE.AND P2, PT, R18, c[0x0][0x1d4], PT ;  /* 0x0000750012007a0c */ /* 0x000fe20003f46270 */
[----:B------:R-:W-:Y:S01]  /*2da0*/  IMAD R0, R0, c[0x0][0x218], RZ ;  /* 0x0000860000007a24 */ /* 0x000fe200078e02ff */
[----:B------:R-:W-:Y:S01]  /*2db0*/  LOP3.LUT R252, R252, 0xfffffffd, RZ, 0xc0, !PT ;  /* 0xfffffffdfcfc7812 */ /* 0x000fe200078ec0ff */
[----:B------:R-:W-:Y:S01]  /*2dc0*/  IMAD R5, R122, c[0x0][0x1ec], R5 ;  /* 0x00007b007a057a24 */ /* 0x000fe200078e0205 */
[----:B------:R-:W-:Y:S01]  /*2dd0*/  SEL R8, RZ, 0x4, P3 ;  /* 0x00000004ff087807 */ /* 0x000fe20001800000 */
[----:B------:R-:W-:Y:S01]  /*2de0*/  IMAD.WIDE.U32 R232, R12, c[0x0][0x218], R2 ;  /* 0x000086000ce87a25 */ /* 0x000fe200078e0002 */
[----:B------:R-:W-:-:S02]  /*2df0*/  SEL R7, RZ, 0x8, P2 ;  /* 0x00000008ff077807 */ /* 0x000fc40001000000 */
[----:B------:R-:W-:Y:S01]  /*2e00*/  @P1 LOP3.LUT R252, R252, 0x2, RZ, 0xfc, !PT ;  /* 0x00000002fcfc1812 */ /* 0x000fe200078efcff */
[C---:B------:R-:W-:Y:S02]  /*2e10*/  IMAD R0, R12.reuse, c[0x0][0x21c], R0 ;  /* 0x000087000c007a24 */ /* 0x040fe400078e0200 */
[----:B------:R-:W-:-:S04]  /*2e20*/  IMAD.WIDE.U32 R230, R12, c[0x0][0x1f0], R4 ;  /* 0x00007c000ce67a25 */ /* 0x000fc800078e0004 */
[----:B------:R-:W-:Y:S01]  /*2e30*/  IMAD R2, R12, c[0x0][0x1f4], R6 ;  /* 0x00007d000c027a24 */ /* 0x000fe200078e0206 */
[----:B------:R-:W-:Y:S02]  /*2e40*/  LOP3.LUT R32, R7, R16, R8, 0xfe, !PT ;  /* 0x0000001007207212 */ /* 0x000fe400078efe08 */
[----:B------:R-:W-:Y:S01]  /*2e50*/  ISETP.GE.AND P6, PT, R118, c[0x0][0x198], PT ;  /* 0x0000660076007a0c */ /* 0x000fe20003fc6270 */
[----:B------:R-:W-:Y:S01]  /*2e60*/  IMAD.IADD R229, R231, 0x1, R2 ;  /* 0x00000001e7e57824 */ /* 0x000fe200078e0202 */
[----:B------:R-:W-:Y:S02]  /*2e70*/  IADD3 R12, R115, R243, RZ ;  /* 0x000000f3730c7210 */ /* 0x000fe40007ffe0ff */
[----:B------:R-:W-:Y:S02]  /*2e80*/  IADD3 R234, R233, R0, RZ ;  /* 0x00000000e9ea7210 */ /* 0x000fe40007ffe0ff */
[----:B------:R-:W-:Y:S01]  /*2e90*/  @P0 LOP3.LUT R252, R252, 0x1, RZ, 0xfc, !PT ;  /* 0x00000001fcfc0812 */ /* 0x000fe200078efcff */
[----:B------:R-:W-:Y:S05]  /*2ea0*/  BRA.DIV ~URZ, `(.L_x_1662) ;  /* 0x000157027f007947 */ /* 0x000fea000b800000 */
[----:B------:R1:W2:Y:S02]  /*2eb0*/  SHFL.IDX PT, R4, R14, RZ, 0x181f ;  /* 0x00181fff0e047589 */ /* 0x0002a400000e0000 */
.L_x_1781:
[----:B------:R-:W-:Y:S05]  /*2ec0*/  BRA.DIV ~URZ, `(.L_x_1663) ;  /* 0x000157527f007947 */ /* 0x000fea000b800000 */
[----:B------:R3:W4:Y:S02]  /*2ed0*/  SHFL.IDX PT, R0, R15, RZ, 0x181f ;  /* 0x00181fff0f007589 */ /* 0x00072400000e0000 */
.L_x_1782:
[----:B------:R-:W-:Y:S01]  /*2ee0*/  IMAD R13, R241, c[0x0][0x2c4], RZ ;  /* 0x0000b100f10d7a24 */ /* 0x000fe200078e02ff */
[----:B------:R-:W-:Y:S04]  /*2ef0*/  BSSY B0, `(.L_x_1664) ;  /* 0x000001e000007945 */ /* 0x000fe80003800000 */
[----:B------:R-:W-:-:S13]  /*2f00*/  ISETP.GE.AND P0, PT, R12, R13, PT ;  /* 0x0000000d0c00720c */ /* 0x000fda0003f06270 */
[----:B------:R-:W-:Y:S05]  /*2f10*/  @P0 BRA `(.L_x_1665) ;  /* 0x000001b000000947 */ /* 0x000fea0003800000 */
[----:B------:R-:W5:Y:S04]  /*2f20*/  LDL.64 R8, [R1] ;  /* 0x0000000001087983 */ /* 0x000f680000100a00 */
[----:B---3--:R-:W3:Y:S04]  /*2f30*/  LDL R6, [R1+0xc] ;  /* 0x00000c0001067983 */ /* 0x008ee80000100800 */
[----:B----4-:R-:W4:Y:S04]  /*2f40*/  LDL R7, [R1+0x24] ;  /* 0x0000240001077983 */ /* 0x010f280000100800 */
[----:B--2---:R-:W2:Y:S04]  /*2f50*/  LDL R2, [R1+0x8] ;  /* 0x0000080001027983 */ /* 0x004ea80000100800 */
[----:B------:R-:W2:Y:S04]  /*2f60*/  LDL R3, [R1+0x20] ;  /* 0x0000200001037983 */ /* 0x000ea80000100800 */
[----:B------:R-:W2:Y:S04]  /*2f70*/  LDL R16, [R1+0x10] ;  /* 0x0000100001107983 */ /* 0x000ea80000100800 */
[----:B------:R-:W2:Y:S01]  /*2f80*/  LDL R17, [R1+0x1c] ;  /* 0x00001c0001117983 */ /* 0x000ea20000100800 */
[----:B------:R-:W-:-:S02]  /*2f90*/  P2R R5, PR, RZ, 0x4 ;  /* 0x00000004ff057803 */ /* 0x000fc40000000000 */
[C---:B------:R-:W-:Y:S02]  /*2fa0*/  LOP3.LUT P2, RZ, R252.reuse, 0x4, RZ, 0xc0, !PT ;  /* 0x00000004fcff7812 */ /* 0x040fe4000784c0ff */
[----:B------:R-:W-:Y:S02]  /*2fb0*/  LOP3.LUT P1, RZ, R252, 0x1, RZ, 0xc0, !PT ;  /* 0x00000001fcff7812 */ /* 0x000fe4000782c0ff */
[----:B-----5:R-:W-:-:S04]  /*2fc0*/  LEA R10, P0, R8, R0, 0x1 ;  /* 0x00000000080a7211 */ /* 0x020fc800078008ff */
[----:B------:R-:W-:Y:S02]  /*2fd0*/  LEA.HI.X R11, R8, R4, R9, 0x1, P0 ;  /* 0x00000004080b7211 */ /* 0x000fe400000f0c09 */
[----:B---3--:R-:W-:-:S03]  /*2fe0*/  LEA R8, P0, R6, R0, 0x1 ;  /* 0x0000000006087211 */ /* 0x008fc600078008ff */
[----:B------:R-:W-:Y:S01]  /*2ff0*/  @!PT LDS RZ, [RZ] ;  /* 0x00000000fffff984 */ /* 0x000fe20000000800 */
[----:B------:R-:W-:Y:S01]  /*3000*/  @!PT LDS RZ, [RZ] ;  /* 0x00000000fffff984 */ /* 0x000fe20000000800 */
[----:B------:R-:W-:Y:S01]  /*3010*/  @!PT LDS RZ, [RZ] ;  /* 0x00000000fffff984 */ /* 0x000fe20000000800 */
[----:B------:R3:W-:Y:S01]  /*3020*/  LDGSTS.E.BYPASS.LTC128B.128 [R223+0x10100], [R10.64], !P6 ;  /* 0x101000000adf7fae */ /* 0x0007e2000f101d46 */
[----:B----4-:R-:W-:Y:S02]  /*3030*/  LEA.HI.X R9, R6, R4, R7, 0x1, P0 ;  /* 0x0000000406097211 */ /* 0x010fe400000f0c07 */
[----:B--2---:R-:W-:-:S03]  /*3040*/  LEA R6, P0, R2, R0, 0x1 ;  /* 0x0000000002067211 */ /* 0x004fc600078008ff */
[----:B------:R3:W-:Y:S01]  /*3050*/  LDGSTS.E.BYPASS.LTC128B.128 [R223+0x14100], [R8.64], !P2 ;  /* 0x1410000008df7fae */ /* 0x0007e2000d101d46 */
[----:B------:R-:W-:Y:S02]  /*3060*/  LEA.HI.X R7, R2, R4, R3, 0x1, P0 ;  /* 0x0000000402077211 */ /* 0x000fe400000f0c03 */
[----:B------:R-:W-:-:S04]  /*3070*/  LEA R2, P0, R16, R0, 0x1 ;  /* 0x0000000010027211 */ /* 0x000fc800078008ff */
[----:B------:R-:W-:Y:S02]  /*3080*/  LEA.HI.X R3, R16, R4, R17, 0x1, P0 ;  /* 0x0000000410037211 */ /* 0x000fe400000f0c11 */
[----:B------:R-:W-:-:S13]  /*3090*/  LOP3.LUT P0, RZ, R252, 0x2, RZ, 0xc0, !PT ;  /* 0x00000002fcff7812 */ /* 0x000fda000780c0ff */
[----:B------:R3:W-:Y:S04]  /*30a0*/  LDGSTS.E.BYPASS.LTC128B.128 [R223+0x18100], [R6.64], !P0 ;  /* 0x1810000006df7fae */ /* 0x0007e8000c101d46 */
[----:B------:R3:W-:Y:S01]  /*30b0*/  LDGSTS.E.BYPASS.LTC128B.128 [R223+0x1c100], [R2.64], !P1 ;  /* 0x1c10000002df7fae */ /* 0x0007e2000c901d46 */
[----:B------:R-:W-:-:S08]  /*30c0*/  ISETP.NE.AND P2, PT, R5, RZ, PT ;  /* 0x000000ff0500720c */ /* 0x000fd00003f45270 */
.L_x_1665:
[----:B------:R-:W-:Y:S05]  /*30d0*/  BSYNC B0 ;  /* 0x0000000000007941 */ /* 0x000fea0003800000 */
.L_x_1664:
[----:B------:R-:W-:Y:S05]  /*30e0*/  BRA.DIV ~URZ, `(.L_x_1666) ;  /* 0x000155927f007947 */ /* 0x000fea000b800000 */
[----:B--2---:R2:W1:Y:S04]  /*30f0*/  SHFL.IDX PT, R4, R14, 0x1, 0x181f ;  /* 0x00381f000e047f89 */ /* 0x00446800000e0000 */
[----:B----4-:R2:W4:Y:S02]  /*3100*/  SHFL.IDX PT, R0, R15, 0x1, 0x181f ;  /* 0x00381f000f007f89 */ /* 0x01052400000e0000 */
.L_x_1783:
[----:B---3--:R-:W-:Y:S01]  /*3110*/  IADD3 R2, R12, 0x20, RZ ;  /* 0x000000200c027810 */ /* 0x008fe20007ffe0ff */
[----:B------:R-:W-:Y:S03]  /*3120*/  BSSY B0, `(.L_x_1667) ;  /* 0x000001e000007945 */ /* 0x000fe60003800000 */
[----:B------:R-:W-:-:S13]  /*3130*/  ISETP.GE.AND P0, PT, R2, R13, PT ;  /* 0x0000000d0200720c */ /* 0x000fda0003f06270 */
[----:B------:R-:W-:Y:S05]  /*3140*/  @P0 BRA `(.L_x_1668) ;  /* 0x000001b000000947 */ /* 0x000fea0003800000 */
[----:B------:R-:W3:Y:S04]  /*3150*/  LDL.64 R8, [R1] ;  /* 0x0000000001087983 */ /* 0x000ee80000100a00 */
[----:B------:R-:W5:Y:S04]  /*3160*/  LDL R6, [R1+0xc] ;  /* 0x00000c0001067983 */ /* 0x000f680000100800 */
[----:B--2---:R-:W2:Y:S04]  /*3170*/  LDL R7, [R1+0x24] ;  /* 0x0000240001077983 */ /* 0x004ea80000100800 */
[----:B----4-:R-:W4:Y:S04]  /*3180*/  LDL R3, [R1+0x8] ;  /* 0x0000080001037983 */ /* 0x010f280000100800 */
[----:B------:R-:W4:Y:S04]  /*3190*/  LDL R18, [R1+0x20] ;  /* 0x0000200001127983 */ /* 0x000f280000100800 */
[----:B------:R-:W4:Y:S04]  /*31a0*/  LDL R16, [R1+0x10] ;  /* 0x0000100001107983 */ /* 0x000f280000100800 */
[----:B------:R-:W4:Y:S01]  /*31b0*/  LDL R17, [R1+0x1c] ;  /* 0x00001c0001117983 */ /* 0x000f220000100800 */
[----:B------:R-:W-:-:S02]  /*31c0*/  P2R R5, PR, RZ, 0x4 ;  /* 0x00000004ff057803 */ /* 0x000fc40000000000 */
[C---:B------:R-:W-:Y:S02]  /*31d0*/  LOP3.LUT P2, RZ, R252.reuse, 0x4, RZ, 0xc0, !PT ;  /* 0x00000004fcff7812 */ /* 0x040fe4000784c0ff */
[----:B------:R-:W-:Y:S02]  /*31e0*/  LOP3.LUT P1, RZ, R252, 0x1, RZ, 0xc0, !PT ;  /* 0x00000001fcff7812 */ /* 0x000fe4000782c0ff */
[----:B---3--:R-:W-:-:S04]  /*31f0*/  LEA R10, P0, R8, R0, 0x1 ;  /* 0x00000000080a7211 */ /* 0x008fc800078008ff */
[----:B-1----:R-:W-:Y:S02]  /*3200*/  LEA.HI.X R11, R8, R4, R9, 0x1, P0 ;  /* 0x00000004080b7211 */ /* 0x002fe400000f0c09 */
[----:B-----5:R-:W-:-:S03]  /*3210*/  LEA R8, P0, R6, R0, 0x1 ;  /* 0x0000000006087211 */ /* 0x020fc600078008ff */
[----:B------:R-:W-:Y:S01]  /*3220*/  @!PT LDS RZ, [RZ] ;  /* 0x00000000fffff984 */ /* 0x000fe20000000800 */
[----:B------:R-:W-:Y:S01]  /*3230*/  @!PT LDS RZ, [RZ] ;  /* 0x00000000fffff984 */ /* 0x000fe20000000800 */
[----:B------:R-:W-:Y:S01]  /*3240*/  @!PT LDS RZ, [RZ] ;  /* 0x00000000fffff984 */ /* 0x000fe20000000800 */
[----:B------:R1:W-:Y:S01]  /*3250*/  LDGSTS.E.BYPASS.LTC128B.128 [R223+0x11100], [R10.64], !P6 ;  /* 0x111000000adf7fae */ /* 0x0003e2000f101d46 */
[----:B--2---:R-:W-:Y:S02]  /*3260*/  LEA.HI.X R9, R6, R4, R7, 0x1, P0 ;  /* 0x0000000406097211 */ /* 0x004fe400000f0c07 */
[----:B----4-:R-:W-:-:S03]  /*3270*/  LEA R6, P0, R3, R0, 0x1 ;  /* 0x0000000003067211 */ /* 0x010fc600078008ff */
        /* <DEDUP_REMOVED lines=8> */
.L_x_1668:
[----:B------:R-:W-:Y:S05]  /*3300*/  BSYNC B0 ;  /* 0x0000000000007941 */ /* 0x000fea0003800000 */
.L_x_1667:
[----:B------:R-:W-:Y:S05]  /*3310*/  BRA.DIV ~URZ, `(.L_x_1669) ;  /* 0x000154227f007947 */ /* 0x000fea000b800000 */
[----:B-1----:R1:W3:Y:S02]  /*3320*/  SHFL.IDX PT, R4, R14, 0x2, 0x181f ;  /* 0x00581f000e047f89 */ /* 0x0022e400000e0000 */
.L_x_1784:
[----:B------:R-:W-:Y:S05]  /*3330*/  BRA.DIV ~URZ, `(.L_x_1670) ;  /* 0x000154727f007947 */ /* 0x000fea000b800000 */
[----:B----4-:R4:W1:Y:S02]  /*3340*/  SHFL.IDX PT, R0, R15, 0x2, 0x181f ;  /* 0x00581f000f007f89 */ /* 0x01086400000e0000 */
.L_x_1785:
[----:B------:R-:W-:Y:S01]  /*3350*/  IADD3 R2, R12, 0x40, RZ ;  /* 0x000000400c027810 */ /* 0x000fe20007ffe0ff */
[----:B------:R-:W-:Y:S03]  /*3360*/  BSSY B0, `(.L_x_1671) ;  /* 0x000001e000007945 */ /* 0x000fe60003800000 */
[----:B------:R-:W-:-:S13]  /*3370*/  ISETP.GE.AND P0, PT, R2, R13, PT ;  /* 0x0000000d0200720c */ /* 0x000fda0003f06270 */
[----:B------:R-:W-:Y:S05]  /*3380*/  @P0 BRA `(.L_x_1672) ;  /* 0x000001b000000947 */ /* 0x000fea0003800000 */
[----:B------:R-:W5:Y:S04]  /*3390*/  LDL.64 R8, [R1] ;  /* 0x0000000001087983 */ /* 0x000f680000100a00 */
[----:B--2---:R-:W2:Y:S04]  /*33a0*/  LDL R6, [R1+0xc] ;  /* 0x00000c0001067983 */ /* 0x004ea80000100800 */
[----:B----4-:R-:W4:Y:S04]  /*33b0*/  LDL R7, [R1+0x24] ;  /* 0x0000240001077983 */ /* 0x010f280000100800 */
[----:B---3--:R-:W3:Y:S04]  /*33c0*/  LDL R3, [R1+0x8] ;  /* 0x0000080001037983 */ /* 0x008ee80000100800 */
[----:B------:R-:W3:Y:S04]  /*33d0*/  LDL R18, [R1+0x20] ;  /* 0x0000200001127983 */ /* 0x000ee80000100800 */
[----:B------:R-:W3:Y:S04]  /*33e0*/  LDL R16, [R1+0x10] ;  /* 0x0000100001107983 */ /* 0x000ee80000100800 */
[----:B------:R-:W3:Y:S01]  /*33f0*/  LDL R17, [R1+0x1c] ;  /* 0x00001c0001117983 */ /* 0x000ee20000100800 */
[----:B------:R-:W-:-:S02]  /*3400*/  P2R R5, PR, RZ, 0x4 ;  /* 0x00000004ff057803 */ /* 0x000fc40000000000 */
[C---:B------:R-:W-:Y:S02]  /*3410*/  LOP3.LUT P2, RZ, R252.reuse, 0x4, RZ, 0xc0, !PT ;  /* 0x00000004fcff7812 */ /* 0x040fe4000784c0ff */
[----:B------:R-:W-:Y:S02]  /*3420*/  LOP3.LUT P1, RZ, R252, 0x1, RZ, 0xc0, !PT ;  /* 0x00000001fcff7812 */ /* 0x000fe4000782c0ff */
[----:B-1---5:R-:W-:-:S04]  /*3430*/  LEA R10, P0, R8, R0, 0x1 ;  /* 0x00000000080a7211 */ /* 0x022fc800078008ff */
[----:B------:R-:W-:Y:S02]  /*3440*/  LEA.HI.X R11, R8, R4, R9, 0x1, P0 ;  /* 0x00000004080b7211 */ /* 0x000fe400000f0c09 */
[----:B--2---:R-:W-:-:S03]  /*3450*/  LEA R8, P0, R6, R0, 0x1 ;  /* 0x0000000006087211 */ /* 0x004fc600078008ff */
[----:B------:R-:W-:Y:S01]  /*3460*/  @!PT LDS RZ, [RZ] ;  /* 0x00000000fffff984 */ /* 0x000fe20000000800 */
[----:B------:R-:W-:Y:S01]  /*3470*/  @!PT LDS RZ, [RZ] ;  /* 0x00000000fffff984 */ /* 0x000fe20000000800 */
[----:B------:R-:W-:Y:S01]  /*3480*/  @!PT LDS RZ, [RZ] ;  /* 0x00000000fffff984 */ /* 0x000fe20000000800 */
[----:B------:R1:W-:Y:S01]  /*3490*/  LDGSTS.E.BYPASS.LTC128B.128 [R223+0x12100], [R10.64], !P6 ;  /* 0x121000000adf7fae */ /* 0x0003e2000f101d46 */
[----:B----4-:R-:W-:Y:S02]  /*34a0*/  LEA.HI.X R9, R6, R4, R7, 0x1, P0 ;  /* 0x0000000406097211 */ /* 0x010fe400000f0c07 */
[----:B---3--:R-:W-:-:S03]  /*34b0*/  LEA R6, P0, R3, R0, 0x1 ;  /* 0x0000000003067211 */ /* 0x008fc600078008ff */
        /* <DEDUP_REMOVED lines=8> */
.L_x_1672:
[----:B------:R-:W-:Y:S05]  /*3540*/  BSYNC B0 ;  /* 0x0000000000007941 */ /* 0x000fea0003800000 */
.L_x_1671:
[----:B------:R-:W-:Y:S05]  /*3550*/  BRA.DIV ~URZ, `(.L_x_1673) ;  /* 0x000152b27f007947 */ /* 0x000fea000b800000 */
[----:B---3--:R3:W2:Y:S04]  /*3560*/  SHFL.IDX PT, R4, R14, 0x3, 0x181f ;  /* 0x00781f000e047f89 */ /* 0x0086a800000e0000 */
[----:B-1----:R3:W1:Y:S02]  /*3570*/  SHFL.IDX PT, R0, R15, 0x3, 0x181f ;  /* 0x00781f000f007f89 */ /* 0x00266400000e0000 */
.L_x_1786:
[----:B------:R-:W5:Y:S04]  /*3580*/  LDL.64 R8, [R1] ;  /* 0x0000000001087983 */ /* 0x000f680000100a00 */
[----:B---3--:R-:W3:Y:S04]  /*3590*/  LDL R6, [R1+0xc] ;  /* 0x00000c0001067983 */ /* 0x008ee80000100800 */
[----:B----4-:R-:W4:Y:S04]  /*35a0*/  LDL R7, [R1+0x24] ;  /* 0x0000240001077983 */ /* 0x010f280000100800 */
[----:B--2---:R-:W2:Y:S04]  /*35b0*/  LDL R14, [R1+0x8] ;  /* 0x00000800010e7983 */ /* 0x004ea80000100800 */
[----:B------:R-:W2:Y:S04]  /*35c0*/  LDL R15, [R1+0x20] ;  /* 0x00002000010f7983 */ /* 0x000ea80000100800 */
[----:B------:R-:W2:Y:S04]  /*35d0*/  LDL R10, [R1+0x10] ;  /* 0x00001000010a7983 */ /* 0x000ea80000100800 */
[----:B------:R-:W2:Y:S01]  /*35e0*/  LDL R11, [R1+0x1c] ;  /* 0x00001c00010b7983 */ /* 0x000ea20000100800 */
[----:B------:R-:W-:-:S04]  /*35f0*/  IADD3 R2, R12, 0x60, RZ ;  /* 0x000000600c027810 */ /* 0x000fc80007ffe0ff */
[----:B------:R-:W-:Y:S02]  /*3600*/  ISETP.GE.AND P0, PT, R2, R13, PT ;  /* 0x0000000d0200720c */ /* 0x000fe40003f06270 */
[----:B------:R-:W-:Y:S02]  /*3610*/  P2R R5, PR, RZ, 0x4 ;  /* 0x00000004ff057803 */ /* 0x000fe40000000000 */
[----:B------:R-:W-:Y:S01]  /*3620*/  LOP3.LUT P2, RZ, R252, 0x4, RZ, 0xc0, !PT ;  /* 0x00000004fcff7812 */ /* 0x000fe2000784c0ff */
[----:B------:R-:W-:-:S04]  /*3630*/  IMAD.SHL.U32 R89, R88, 0x40, RZ ;  /* 0x0000004058597824 */ /* 0x000fc800078e00ff */
[----:B------:R-:W-:-:S04]  /*3640*/  IMAD.IADD R90, R240, 0x1, -R89 ;  /* 0x00000001f05a7824 */ /* 0x000fc800078e0a59 */
[----:B-1---5:R-:W-:-:S04]  /*3650*/  @!P0 LEA R2, P1, R8, R0, 0x1 ;  /* 0x0000000008028211 */ /* 0x022fc800078208ff */
[----:B------:R-:W-:Y:S02]  /*3660*/  @!P0 LEA.HI.X R3, R8, R4, R9, 0x1, P1 ;  /* 0x0000000408038211 */ /* 0x000fe400008f0c09 */
[----:B---3--:R-:W-:-:S03]  /*3670*/  @!P0 LEA R8, P1, R6, R0, 0x1 ;  /* 0x0000000006088211 */ /* 0x008fc600078208ff */
[----:B------:R-:W-:Y:S01]  /*3680*/  @!PT LDS RZ, [RZ] ;  /* 0x00000000fffff984 */ /* 0x000fe20000000800 */
[----:B------:R-:W-:Y:S01]  /*3690*/  @!PT LDS RZ, [RZ] ;  /* 0x00000000fffff984 */ /* 0x000fe20000000800 */
[----:B------:R-:W-:Y:S01]  /*36a0*/  @!PT LDS RZ, [RZ] ;  /* 0x00000000fffff984 */ /* 0x000fe20000000800 */
[----:B------:R1:W-:Y:S01]  /*36b0*/  @!P0 LDGSTS.E.BYPASS.LTC128B.128 [R223+0x13100], [R2.64], !P6 ;  /* 0x1310000002df8fae */ /* 0x0003e2000f101d46 */
[----:B----4-:R-:W-:Y:S02]  /*36c0*/  @!P0 LEA.HI.X R9, R6, R4, R7, 0x1, P1 ;  /* 0x0000000406098211 */ /* 0x010fe400008f0c07 */
[----:B--2---:R-:W-:Y:S02]  /*36d0*/  @!P0 LEA R6, P1, R14, R0, 0x1 ;  /* 0x000000000e068211 */ /* 0x004fe400078208ff */
[----:B------:R-:W-:Y:S01]  /*36e0*/  LOP3.LUT P6, RZ, R252, 0x1, RZ, 0xc0, !PT ;  /* 0x00000001fcff7812 */ /* 0x000fe200078cc0ff */
[----:B------:R2:W-:Y:S01]  /*36f0*/  @!P0 LDGSTS.E.BYPASS.LTC128B.128 [R223+0x17100], [R8.64], !P2 ;  /* 0x1710000008df8fae */ /* 0x0005e2000d101d46 */
[----:B------:R-:W-:Y:S02]  /*3700*/  @!P0 LEA.HI.X R7, R14, R4, R15, 0x1, P1 ;  /* 0x000000040e078211 */ /* 0x000fe400008f0c0f */
[----:B-1----:R-:W-:-:S04]  /*3710*/  @!P0 LEA R2, P1, R10, R0, 0x1 ;  /* 0x000000000a028211 */ /* 0x002fc800078208ff */
[----:B------:R-:W-:Y:S02]  /*3720*/  @!P0 LEA.HI.X R3, R10, R4, R11, 0x1, P1 ;  /* 0x000000040a038211 */ /* 0x000fe400008f0c0b */
[----:B------:R-:W1:Y:S01]  /*3730*/  S2R R11, SR_TID.X ;  /* 0x00000000000b7919 */ /* 0x000e620000002100 */
[----:B------:R-:W-:Y:S02]  /*3740*/  LOP3.LUT P1, RZ, R252, 0x2, RZ, 0xc0, !PT ;  /* 0x00000002fcff7812 */ /* 0x000fe4000782c0ff */
[----:B------:R-:W-:Y:S01]  /*3750*/  ISETP.NE.AND P2, PT, R5, RZ, PT ;  /* 0x000000ff0500720c */ /* 0x000fe20003f45270 */
[----:B------:R-:W-:-:S10]  /*3760*/  IMAD.WIDE.U32 R4, R88, c[0x0][0x1e0], RZ ;  /* 0x0000780058047a25 */ /* 0x000fd400078e00ff */
[----:B------:R3:W-:Y:S04]  /*3770*/  @!P0 LDGSTS.E.BYPASS.LTC128B.128 [R223+0x1b100], [R6.64], !P1 ;  /* 0x1b10000006df8fae */ /* 0x0007e8000c901d46 */
[----:B------:R4:W-:Y:S04]  /*3780*/  @!P0 LDGSTS.E.BYPASS.LTC128B.128 [R223+0x1f100], [R2.64], !P6 ;  /* 0x1f10000002df8fae */ /* 0x0009e8000f101d46 */
[----:B------:R-:W0:Y:S01]  /*3790*/  LDGDEPBAR ;  /* 0x00000000000079af */ /* 0x000e220000000000 */
[----:B-1----:R-:W-:-:S04]  /*37a0*/  SHF.R.S32.HI R10, RZ, 0x1f, R11 ;  /* 0x0000001fff0a7819 */ /* 0x002fc8000001140b */
[----:B------:R-:W-:Y:S02]  /*37b0*/  LEA.HI R10, R10, R11, RZ, 0x3 ;  /* 0x0000000b0a0a7211 */ /* 0x000fe400078f18ff */
[----:B---3--:R-:W-:-:S05]  /*37c0*/  SHF.R.S32.HI R7, RZ, 0x1f, R88 ;  /* 0x0000001fff077819 */ /* 0x008fca0000011458 */
[----:B------:R-:W-:Y:S01]  /*37d0*/  IMAD R0, R7, c[0x0][0x1e0], RZ ;  /* 0x0000780007007a24 */ /* 0x000fe200078e02ff */
[----:B------:R-:W-:-:S03]  /*37e0*/  SHF.R.S32.HI R10, RZ, 0x3, R10 ;  /* 0x00000003ff0a7819 */ /* 0x000fc6000001140a */
[----:B----4-:R-:W-:Y:S01]  /*37f0*/  IMAD R2, R88, c[0x0][0x1e4], R0 ;  /* 0x0000790058027a24 */ /* 0x010fe200078e0200 */
[----:B------:R-:W-:-:S03]  /*3800*/  LEA R0, P0, R4, R230, 0x6 ;  /* 0x000000e604007211 */ /* 0x000fc600078030ff */
[----:B------:R-:W-:Y:S01]  /*3810*/  IMAD.IADD R3, R5, 0x1, R2 ;  /* 0x0000000105037824 */ /* 0x000fe200078e0202 */
[----:B------:R-:W-:-:S04]  /*3820*/  IADD3 R2, -R89, R240, -R10 ;  /* 0x000000f059027210 */ /* 0x000fc80007ffe90a */
[----:B------:R-:W-:Y:S02]  /*3830*/  LEA.HI.X R3, R4, R229, R3, 0x6, P0 ;  /* 0x000000e504037211 */ /* 0x000fe400000f3403 */
[----:B------:R-:W-:Y:S01]  /*3840*/  ISETP.GE.AND P0, PT, R2, 0x21, PT ;  /* 0x000000210200780c */ /* 0x000fe20003f06270 */
[----:B------:R-:W-:-:S04]  /*3850*/  IMAD.MOV.U32 R4, RZ, RZ, 0x20 ;  /* 0x00000020ff047424 */ /* 0x000fc800078e00ff */
[----:B--2---:R-:W-:-:S04]  /*3860*/  IMAD.WIDE.U32 R8, R4, c[0x0][0x1e0], RZ ;  /* 0x0000780004087a25 */ /* 0x004fc800078e00ff */
[----:B------:R-:W-:Y:S01]  /*3870*/  IMAD R4, R4, c[0x0][0x1e4], RZ ;  /* 0x0000790004047a24 */ /* 0x000fe200078e02ff */
[----:B------:R-:W-:Y:S01]  /*3880*/  WARPSYNC 0xffffffff ;  /* 0xffffffff00007948 */ /* 0x000fe20003800000 */
[----:B------:R-:W-:Y:S02]  /*3890*/  BAR.SYNC.DEFER_BLOCKING 0x0 ;  /* 0x0000000000007b1d */ /* 0x000fe40000010000 */
[----:B------:R-:W-:-:S04]  /*38a0*/  @P0 IADD3 R6, P1, R0, R8, RZ ;  /* 0x0000000800060210 */ /* 0x000fc80007f3e0ff */
[----:B------:R-:W-:Y:S02]  /*38b0*/  @P0 IADD3.X R8, R3, R9, R4, P1, !PT ;  /* 0x0000000903080210 */ /* 0x000fe40000ffe404 */
[----:B------:R-:W-:-:S13]  /*38c0*/  ISETP.GE.AND P1, PT, R2, 0x1, PT ;  /* 0x000000010200780c */ /* 0x000fda0003f26270 */
        /* <DEDUP_REMOVED lines=14> */
[----:B------:R2:W-:Y:S04]  /*39b0*/  @P0 LDGSTS.E.BYPASS.LTC128B.128 [R223+0xf100], [R2.64+0x180], !P2 ;  /* 0x0f10018002df0fae */ /* 0x0005e8000d101d46 */
[----:B------:R-:W0:Y:S01]  /*39c0*/  LDGDEPBAR ;  /* 0x00000000000079af */ /* 0x000e220000000000 */
[----:B------:R-:W-:-:S04]  /*39d0*/  IMAD R0, R7, c[0x0][0x208], RZ ;  /* 0x0000820007007a24 */ /* 0x000fc800078e02ff */
[C---:B------:R-:W-:Y:S02]  /*39e0*/  IMAD R6, R88.reuse, c[0x0][0x20c], R0 ;  /* 0x0000830058067a24 */ /* 0x040fe400078e0200 */
[----:B-1----:R-:W-:-:S05]  /*39f0*/  IMAD.WIDE.U32 R4, R88, c[0x0][0x208], RZ ;  /* 0x0000820058047a25 */ /* 0x002fca00078e00ff */
[----:B------:R-:W-:Y:S01]  /*3a00*/  LEA R0, P0, R4, R232, 0x6 ;  /* 0x000000e804007211 */ /* 0x000fe200078030ff */
[----:B--2---:R-:W-:Y:S01]  /*3a10*/  IMAD.IADD R3, R5, 0x1, R6 ;  /* 0x0000000105037824 */ /* 0x004fe200078e0206 */
[----:B------:R-:W-:-:S04]  /*3a20*/  DEPBAR.LE SB0, 0x1 ;  /* 0x000080400000791a */ /* 0x000fc80000000000 */
[----:B------:R-:W-:Y:S01]  /*3a30*/  LEA.HI.X R3, R4, R234, R3, 0x6, P0 ;  /* 0x000000ea04037211 */ /* 0x000fe200000f3403 */
[----:B------:R-:W-:-:S04]  /*3a40*/  DEPBAR.LE SB0, 0x0 ;  /* 0x000080000000791a */ /* 0x000fc80000000000 */
[C---:B------:R-:W-:Y:S01]  /*3a50*/  LEA R2, P0, R0.reuse, c[0x0][0x1f8], 0x1 ;  /* 0x00007e0000027a11 */ /* 0x040fe200078008ff */
[----:B------:R-:W-:Y:S01]  /*3a60*/  BAR.SYNC.DEFER_BLOCKING 0x0 ;  /* 0x0000000000007b1d */ /* 0x000fe20000010000 */
[----:B------:R-:W-:Y:S02]  /*3a70*/  IMAD.MOV.U32 R4, RZ, RZ, c[0x0][0x208] ;  /* 0x00008200ff047624 */ /* 0x000fe400078e00ff */
[----:B------:R-:W-:Y:S02]  /*3a80*/  LEA.HI.X R3, R0, c[0x0][0x1fc], R3, 0x1, P0 ;  /* 0x00007f0000037a11 */ /* 0x000fe400000f0c03 */
[----:B------:R-:W-:Y:S01]  /*3a90*/  LOP3.LUT R0, R32, 0x1, RZ, 0xc0, !PT ;  /* 0x0000000120007812 */ /* 0x000fe200078ec0ff */
[----:B------:R-:W-:Y:S01]  /*3aa0*/  IMAD.MOV.U32 R5, RZ, RZ, c[0x0][0x20c] ;  /* 0x00008300ff057624 */ /* 0x000fe200078e00ff */
[----:B------:R-:W-:Y:S02]  /*3ab0*/  P2R R14, PR, RZ, 0x20 ;  /* 0x00000020ff0e7803 */ /* 0x000fe40000000000 */
[----:B------:R-:W-:Y:S01]  /*3ac0*/  ISETP.NE.U32.AND P5, PT, R0, 0x1, PT ;  /* 0x000000010000780c */ /* 0x000fe20003fa5070 */
[----:B------:R-:W-:Y:S01]  /*3ad0*/  IMAD.IADD R0, R90, 0x1, -R10 ;  /* 0x000000015a007824 */ /* 0x000fe200078e0a0a */
[----:B------:R-:W-:-:S04]  /*3ae0*/  LEA R12, P0, R4, R2, 0x6 ;  /* 0x00000002040c7211 */ /* 0x000fc800078030ff */
[----:B------:R-:W-:Y:S02]  /*3af0*/  LEA.HI.X R13, R4, R3, R5, 0x6, P0 ;  /* 0x00000003040d7211 */ /* 0x000fe400000f3405 */
[----:B------:R-:W-:Y:S02]  /*3b00*/  ISETP.LT.OR P0, PT, R0, 0x1, P5 ;  /* 0x000000010000780c */ /* 0x000fe40002f01670 */
[----:B------:R-:W-:Y:S01]  /*3b10*/  LOP3.LUT P6, RZ, R32, 0x2, RZ, 0xc0, !PT ;  /* 0x0000000220ff7812 */ /* 0x000fe200078cc0ff */
[----:B------:R-:W-:Y:S04]  /*3b20*/  LDSM.16.M88.4 R4, [R198] ;  /* 0x00000000c604783b */ /* 0x000fe80000000200 */
[----:B------:R-:W1:Y:S04]  /*3b30*/  LDSM.16.M88.4 R28, [R159] ;  /* 0x000000009f1c783b */ /* 0x000e680000000200 */
[----:B------:R-:W2:Y:S04]  /*3b40*/  LDSM.16.M88.4 R24, [R159+0x800] ;  /* 0x000800009f18783b */ /* 0x000ea80000000200 */
[----:B------:R-:W3:Y:S04]  /*3b50*/  LDSM.16.M88.4 R20, [R159+0x1000] ;  /* 0x001000009f14783b */ /* 0x000ee80000000200 */
[----:B------:R-:W4:Y:S04]  /*3b60*/  LDSM.16.M88.4 R16, [R159+0x1800] ;  /* 0x001800009f10783b */ /* 0x000f280000000200 */
[----:B------:R-:W-:Y:S04]  /*3b70*/  LDSM.16.M88.4 R8, [R199] ;  /* 0x00000000c708783b */ /* 0x000fe80000000200 */
[----:B------:R-:W5:Y:S04]  /*3b80*/  LDSM.16.M88.4 R52, [R202] ;  /* 0x00000000ca34783b */ /* 0x000f680000000200 */
[----:B------:R-:W1:Y:S04]  /*3b90*/  LDSM.16.M88.4 R60, [R217] ;  /* 0x00000000d93c783b */ /* 0x000e680000000200 */
[----:B------:R-:W1:Y:S04]  /*3ba0*/  LDSM.16.M88.4 R68, [R216] ;  /* 0x00000000d844783b */ /* 0x000e680000000200 */
[----:B------:R-:W1:Y:S04]  /*3bb0*/  LDSM.16.M88.4 R72, [R215] ;  /* 0x00000000d748783b */ /* 0x000e680000000200 */
[----:B------:R-:W-:Y:S01]  /*3bc0*/  @!PT LDS RZ, [RZ] ;  /* 0x00000000fffff984 */ /* 0x000fe20000000800 */
[----:B------:R-:W-:Y:S01]  /*3bd0*/  @!PT LDS RZ, [RZ] ;  /* 0x00000000fffff984 */ /* 0x000fe20000000800 */
[----:B------:R-:W-:Y:S01]  /*3be0*/  @!PT LDS RZ, [RZ] ;  /* 0x00000000fffff984 */ /* 0x000fe20000000800 */
[----:B------:R1:W-:Y:S01]  /*3bf0*/  LDGSTS.E.BYPASS.LTC128B.128 [R223+0x100], [R2.64], !P0 ;  /* 0x0010000002df7fae */ /* 0x0003e2000c101d46 */
[----:B------:R-:W-:-:S02]  /*3c00*/  ISETP.LT.OR P0, PT, R0, 0x1, !P6 ;  /* 0x000000010000780c */ /* 0x000fc40007701670 */
[----:B------:R-:W-:-:S11]  /*3c10*/  LOP3.LUT P1, RZ, R32, 0x4, RZ, 0xc0, !PT ;  /* 0x0000000420ff7812 */ /* 0x000fd6000782c0ff */
        /* <DEDUP_REMOVED lines=9> */
[----:B------:R-:W-:Y:S01]  /*3cb0*/  ISETP.LT.OR P0, PT, R0, 0x21, !P0 ;  /* 0x000000210000780c */ /* 0x000fe20004701670 */
[C---:B-1----:R-:W-:Y:S08]  /*3cc0*/  HMMA.16816.F32 R32, R4.reuse, R28, RZ ;  /* 0x0000001c0420723c */ /* 0x042ff000000018ff */
[C---:B------:R-:W-:Y:S01]  /*3cd0*/  HMMA.16816.F32 R28, R4.reuse, R30, RZ ;  /* 0x0000001e041c723c */ /* 0x040fe200000018ff */
[----:B------:R1:W-:Y:S04]  /*3ce0*/  LDGSTS.E.BYPASS.LTC128B.128 [R223+0x6100], [R2.64+0x180], !P4 ;  /* 0x0610018002df7fae */ /* 0x0003e8000e101d46 */
[----:B------:R1:W-:Y:S03]  /*3cf0*/  LDGSTS.E.BYPASS.LTC128B.128 [R223+0x1100], [R12.64], !P5 ;  /* 0x011000000cdf7fae */ /* 0x0003e6000e901d46 */
[C---:B--2---:R-:W-:Y:S01]  /*3d00*/  HMMA.16816.F32 R36, R4.reuse, R24, RZ ;  /* 0x000000180424723c */ /* 0x044fe200000018ff */
[----:B------:R1:W-:Y:S04]  /*3d10*/  LDGSTS.E.BYPASS.LTC128B.128 [R223+0x3100], [R12.64+0x80], !P6 ;  /* 0x031000800cdf7fae */ /* 0x0003e8000f101d46 */
[----:B------:R1:W-:Y:S03]  /*3d20*/  LDGSTS.E.BYPASS.LTC128B.128 [R223+0x5100], [R12.64+0x100], !P1 ;  /* 0x051001000cdf7fae */ /* 0x0003e6000c901d46 */
[C---:B------:R-:W-:Y:S01]  /*3d30*/  HMMA.16816.F32 R40, R4.reuse, R26, RZ ;  /* 0x0000001a0428723c */ /* 0x040fe200000018ff */
[----:B------:R1:W-:Y:S04]  /*3d40*/  LDGSTS.E.BYPASS.LTC128B.128 [R223+0x7100], [R12.64+0x180], !P0 ;  /* 0x071001800cdf7fae */ /* 0x0003e8000c101d46 */
[----:B------:R-:W-:Y:S03]  /*3d50*/  LDSM.16.M88.4 R64, [R197] ;  /* 0x00000000c540783b */ /* 0x000fe60000000200 */
[C---:B---3--:R-:W-:Y:S01]  /*3d60*/  HMMA.16816.F32 R44, R4.reuse, R20, RZ ;  /* 0x00000014042c723c */ /* 0x048fe200000018ff */
[----:B------:R-:W-:Y:S04]  /*3d70*/  LDSM.16.M88.4 R76, [R197+0x800] ;  /* 0x00080000c54c783b */ /* 0x000fe80000000200 */
[----:B------:R-:W-:Y:S03]  /*3d80*/  LDSM.16.M88.4 R80, [R197+0x1000] ;  /* 0x00100000c550783b */ /* 0x000fe60000000200 */
[C---:B------:R-:W-:Y:S01]  /*3d90*/  HMMA.16816.F32 R48, R4.reuse, R22, RZ ;  /* 0x000000160430723c */ /* 0x040fe200000018ff */
[----:B------:R-:W-:Y:S07]  /*3da0*/  LDSM.16.M88.4 R84, [R197+0x1800] ;  /* 0x00180000c554783b */ /* 0x000fee0000000200 */
[C---:B----4-:R-:W-:Y:S01]  /*3db0*/  HMMA.16816.F32 R56, R4.reuse, R16, RZ ;  /* 0x000000100438723c */ /* 0x050fe200000018ff */
[----:B------:R-:W-:Y:S01]  /*3dc0*/  ISETP.NE.AND P4, PT, R15, RZ, PT ;  /* 0x000000ff0f00720c */ /* 0x000fe20003f85270 */
[----:B------:R-:W0:Y:S06]  /*3dd0*/  LDGDEPBAR ;  /* 0x00000000000079af */ /* 0x000e2c0000000000 */
[----:B------:R-:W-:Y:S01]  /*3de0*/  HMMA.16816.F32 R16, R4, R18, RZ ;  /* 0x000000120410723c */ /* 0x000fe200000018ff */
[----:B------:R-:W2:Y:S01]  /*3df0*/  LDSM.16.M88.4 R4, [R201] ;  /* 0x00000000c904783b */ /* 0x000ea20000000200 */
[----:B------:R-:W-:-:S06]  /*3e00*/  ISETP.NE.AND P5, PT, R14, RZ, PT ;  /* 0x000000ff0e00720c */ /* 0x000fcc0003fa5270 */
[C---:B-----5:R-:W-:Y:S08]  /*3e10*/  HMMA.16816.F32 R20, R8.reuse, R52, R32 ;  /* 0x000000340814723c */ /* 0x060ff00000001820 */
[C---:B------:R-:W-:Y:S01]  /*3e20*/  HMMA.16816.F32 R24, R8.reuse, R54, R28 ;  /* 0x000000360818723c */ /* 0x040fe2000000181c */
[----:B------:R-:W-:Y:S07]  /*3e30*/  LDSM.16.M88.4 R52, [R159+0x2000] ;  /* 0x002000009f34783b */ /* 0x000fee0000000200 */
[C---:B------:R-:W-:Y:S08]  /*3e40*/  HMMA.16816.F32 R28, R8.reuse, R60, R36 ;  /* 0x0000003c081c723c */ /* 0x040ff00000001824 */
[C---:B------:R-:W-:Y:S01]  /*3e50*/  HMMA.16816.F32 R32, R8.reuse, R62, R40 ;  /* 0x0000003e0820723c */ /* 0x040fe20000001828 */
[----:B------:R-:W-:Y:S07]  /*3e60*/  LDSM.16.M88.4 R60, [R159+0x2800] ;  /* 0x002800009f3c783b */ /* 0x000fee0000000200 */
[C---:B------:R-:W-:Y:S08]  /*3e70*/  HMMA.16816.F32 R36, R8.reuse, R68, R44 ;  /* 0x000000440824723c */ /* 0x040ff0000000182c */
[C---:B------:R-:W-:Y:S01]  /*3e80*/  HMMA.16816.F32 R40, R8.reuse, R70, R48 ;  /* 0x000000460828723c */ /* 0x040fe20000001830 */
[----:B------:R-:W-:Y:S04]  /*3e90*/  LDSM.16.M88.4 R48, [R194] ;  /* 0x00000000c230783b */ /* 0x000fe80000000200 */
[----:B------:R-:W-:Y:S03]  /*3ea0*/  LDSM.16.M88.4 R68, [R194+0x1000] ;  /* 0x00100000c244783b */ /* 0x000fe60000000200 */
[C---:B------:R-:W-:Y:S01]  /*3eb0*/  HMMA.16816.F32 R44, R8.reuse, R72, R56 ;  /* 0x00000048082c723c */ /* 0x040fe20000001838 */
[----:B------:R-:W-:Y:S07]  /*3ec0*/  LDSM.16.M88.4 R56, [R194+0x800] ;  /* 0x00080000c238783b */ /* 0x000fee0000000200 */
[----:B-1----:R-:W-:Y:S01]  /*3ed0*/  HMMA.16816.F32 R12, R8, R74, R16 ;  /* 0x0000004a080c723c */ /* 0x002fe20000001810 */
[----:B------:R-:W1:Y:S04]  /*3ee0*/  LDSM.16.M88.4 R8, [R200] ;  /* 0x00000000c808783b */ /* 0x000e680000000200 */
[----:B------:R-:W3:Y:S03]  /*3ef0*/  LDSM.16.M88.4 R72, [R194+0x1800] ;  /* 0x00180000c248783b */ /* 0x000ee60000000200 */
[C---:B--2---:R-:W-:Y:S01]  /*3f00*/  HMMA.16816.F32 R16, R4.reuse, R64, R20 ;  /* 0x000000400410723c */ /* 0x044fe20000001814 */
[----:B------:R-:W-:Y:S07]  /*3f10*/  LDSM.16.M88.4 R20, [R214] ;  /* 0x00000000d614783b */ /* 0x000fee0000000200 */
        /* <DEDUP_REMOVED lines=10> */
[----:B------:R-:W2:Y:S07]  /*3fc0*/  LDSM.16.M88.4 R4, [R198+0x4000] ;  /* 0x00400000c604783b */ /* 0x000eae0000000200 */
        /* <DEDUP_REMOVED lines=11> */
[----:B------:R-:W1:Y:S04]  /*4080*/  LDSM.16.M88.4 R8, [R199+0x4000] ;  /* 0x00400000c708783b */ /* 0x000e680000000200 */
[----:B------:R-:W3:Y:S03]  /*4090*/  LDSM.16.M88.4 R72, [R211] ;  /* 0x00000000d348783b */ /* 0x000ee60000000200 */
        /* <DEDUP_REMOVED lines=36> */
[----:B------:R-:W2:Y:S04]  /*42e0*/  LDSM.16.M88.4 R4, [R198+0x8000] ;  /* 0x00800000c604783b */ /* 0x000ea80000000200 */
[----:B------:R-:W-:Y:S03]  /*42f0*/  LDSM.16.M88.4 R76, [R207] ;  /* 0x00000000cf4c783b */ /* 0x000fe60000000200 */
        /* <DEDUP_REMOVED lines=9> */
[C---:B---3--:R-:W-:Y:S08]  /*4390*/  HMMA.16816.F32 R44, R8.reuse, R72, R44 ;  /* 0x00000048082c723c */ /* 0x048ff0000000182c */
        /* <DEDUP_REMOVED lines=44> */
[----:B------:R-:W-:Y:S07]  /*4660*/  LDSM.16.M88.4 R48, [R206] ;  /* 0x00000000ce30783b */ /* 0x000fee0000000200 */
[C---:B------:R-:W-:Y:S08]  /*4670*/  HMMA.16816.F32 R28, R8.reuse, R56, R24 ;  /* 0x00000038081c723c */ /* 0x040ff00000001818 */
[C---:B------:R-:W-:Y:S01]  /*4680*/  HMMA.16816.F32 R24, R8.reuse, R58, R20 ;  /* 0x0000003a0818723c */ /* 0x040fe20000001814 */
[----:B------:R-:W-:Y:S07]  /*4690*/  LDSM.16.M88.4 R56, [R197+0x6000] ;  /* 0x00600000c538783b */ /* 0x000fee0000000200 */
[C---:B------:R-:W-:Y:S08]  /*46a0*/  HMMA.16816.F32 R20, R8.reuse, R68, R16 ;  /* 0x000000440814723c */ /* 0x040ff00000001810 */
[C---:B------:R-:W-:Y:S01]  /*46b0*/  HMMA.16816.F32 R16, R8.reuse, R70, R40 ;  /* 0x000000460810723c */ /* 0x040fe20000001828 */
[----:B------:R-:W-:Y:S07]  /*46c0*/  LDSM.16.M88.4 R68, [R204] ;  /* 0x00000000cc44783b */ /* 0x000fee0000000200 */
[C---:B----4-:R-:W-:Y:S08]  /*46d0*/  HMMA.16816.F32 R44, R8.reuse, R76, R44 ;  /* 0x0000004c082c723c */ /* 0x050ff0000000182c */
[----:B------:R-:W-:Y:S01]  /*46e0*/  HMMA.16816.F32 R8, R8, R78, R12 ;  /* 0x0000004e0808723c */ /* 0x000fe2000000180c */
[----:B------:R-:W1:Y:S04]  /*46f0*/  LDSM.16.M88.4 R12, [R199+0xc000] ;  /* 0x00c00000c70c783b */ /* 0x000e680000000200 */
[----:B------:R-:W4:Y:S03]  /*4700*/  LDSM.16.M88.4 R76, [R203] ;  /* 0x00000000cb4c783b */ /* 0x000f260000000200 */
        /* <DEDUP_REMOVED lines=9> */
[C---:B---3--:R-:W-:Y:S01]  /*47a0*/  HMMA.16816.F32 R16, R4.reuse, R80, R44 ;  /* 0x000000500410723c */ /* 0x048fe2000000182c */
[----:B------:R-:W-:Y:S07]  /*47b0*/  LDSM.16.M88.4 R44, [R194+0x7000] ;  /* 0x00700000c22c783b */ /* 0x000fee0000000200 */
        /* <DEDUP_REMOVED lines=10> */
[C---:B------:R-:W-:Y:S08]  /*4860*/  HMMA.16816.F32 R20, R12.reuse, R70, R20 ;  /* 0x000000460c14723c */ /* 0x040ff00000001814 */
[C---:B----4-:R-:W-:Y:S08]  /*4870*/  HMMA.16816.F32 R16, R12.reuse, R76, R16 ;  /* 0x0000004c0c10723c */ /* 0x050ff00000001810 */
[----:B------:R-:W-:Y:S01]  /*4880*/  HMMA.16816.F32 R12, R12, R78, R4 ;  /* 0x0000004e0c0c723c */ /* 0x000fe20000001804 */
[----:B------:R-:W1:Y:S01]  /*4890*/  LDSM.16.M88.4 R4, [R200+0xc000] ;  /* 0x00c00000c804783b */ /* 0x000e620000000200 */
[----:B------:R-:W-:Y:S01]  /*48a0*/  ISETP.GT.AND P0, PT, R88, R228, PT ;  /* 0x000000e45800720c */ /* 0x000fe20003f04270 */
[----:B------:R-:W-:-:S05]  /*48b0*/  DEPBAR.LE SB0, 0x0 ;  /* 0x000080000000791a */ /* 0x000fca0000000000 */
[C---:B--2---:R-:W-:Y:S08]  /*48c0*/  HMMA.16816.F32 R40, R8.reuse, R56, R40 ;  /* 0x000000380828723c */ /* 0x044ff00000001828 */
[C---:B------:R-:W-:Y:S08]  /*48d0*/  HMMA.16816.F32 R36, R8.reuse, R58, R36 ;  /* 0x0000003a0824723c */ /* 0x040ff00000001824 */
[C---:B------:R-:W-:Y:S08]  /*48e0*/  HMMA.16816.F32 R32, R8.reuse, R64, R32 ;  /* 0x000000400820723c */ /* 0x040ff00000001820 */
[C---:B------:R-:W-:Y:S08]  /*48f0*/  HMMA.16816.F32 R28, R8.reuse, R66, R28 ;  /* 0x00000042081c723c */ /* 0x040ff0000000181c */
[C---:B------:R-:W-:Y:S08]  /*4900*/  HMMA.16816.F32 R24, R8.reuse, R72, R24 ;  /* 0x000000480818723c */ /* 0x040ff00000001818 */
[C---:B------:R-:W-:Y:S08]  /*4910*/  HMMA.16816.F32 R20, R8.reuse, R74, R20 ;  /* 0x0000004a0814723c */ /* 0x040ff00000001814 */
[C---:B---3--:R-:W-:Y:S08]  /*4920*/  HMMA.16816.F32 R16, R8.reuse, R80, R16 ;  /* 0x000000500810723c */ /* 0x048ff00000001810 */
[----:B------:R-:W-:Y:S01]  /*4930*/  HMMA.16816.F32 R8, R8, R82, R12 ;  /* 0x000000520808723c */ /* 0x000fe2000000180c */
[----:B------:R-:W-:Y:S07]  /*4940*/  BSSY B0, `(.L_x_1674) ;  /* 0x0000025000007945 */ /* 0x000fee0003800000 */
        /* <DEDUP_REMOVED lines=11> */
[----:B------:R-:W-:Y:S01]  /*4a00*/  IADD3 R0, R222, -0x2, RZ ;  /* 0xfffffffede007810 */ /* 0x000fe20007ffe0ff */
[----:B------:R-:W-:-:S02]  /*4a10*/  IMAD.MOV.U32 R5, RZ, RZ, c[0x0][0x1e0] ;  /* 0x00007800ff057624 */ /* 0x000fc400078e00ff */
[----:B------:R-:W-:Y:S01]  /*4a20*/  IMAD.MOV.U32 R6, RZ, RZ, c[0x0][0x1e4] ;  /* 0x00007900ff067624 */ /* 0x000fe200078e00ff */
[----:B------:R-:W-:-:S05]  /*4a30*/  SHF.R.S32.HI R2, RZ, 0x1f, R0 ;  /* 0x0000001fff027819 */ /* 0x000fca0000011400 */
[----:B------:R-:W-:Y:S02]  /*4a40*/  IMAD R4, R2, c[0x0][0x1e0], RZ ;  /* 0x0000780002047a24 */ /* 0x000fe400078e02ff */
[----:B------:R-:W-:-:S04]  /*4a50*/  IMAD.WIDE.U32 R2, R0, c[0x0][0x1e0], RZ ;  /* 0x0000780000027a25 */ /* 0x000fc800078e00ff */
[----:B------:R-:W-:Y:S01]  /*4a60*/  IMAD R4, R0, c[0x0][0x1e4], R4 ;  /* 0x0000790000047a24 */ /* 0x000fe200078e0204 */
[----:B------:R-:W-:-:S03]  /*4a70*/  LEA R0, P0, R2, R230, 0x6 ;  /* 0x000000e602007211 */ /* 0x000fc600078030ff */
[----:B------:R-:W-:-:S05]  /*4a80*/  IMAD.IADD R3, R3, 0x1, R4 ;  /* 0x0000000103037824 */ /* 0x000fca00078e0204 */
[----:B------:R-:W-:Y:S02]  /*4a90*/  LEA.HI.X R3, R2, R229, R3, 0x6, P0 ;  /* 0x000000e502037211 */ /* 0x000fe400000f3403 */
[----:B------:R-:W-:-:S04]  /*4aa0*/  LEA R2, P0, R0, c[0x0][0x1c8], 0x1 ;  /* 0x0000720000027a11 */ /* 0x000fc800078008ff */
[----:B------:R-:W-:Y:S02]  /*4ab0*/  LEA.HI.X R3, R0, c[0x0][0x1cc], R3, 0x1, P0 ;  /* 0x0000730000037a11 */ /* 0x000fe400000f0c03 */
[----:B------:R-:W-:-:S03]  /*4ac0*/  LEA R4, P0, R5, R2, 0x6 ;  /* 0x0000000205047211 */ /* 0x000fc600078030ff */
[----:B------:R-:W-:Y:S01]  /*4ad0*/  @!PT LDS RZ, [RZ] ;  /* 0x00000000fffff984 */ /* 0x000fe20000000800 */
[----:B------:R-:W-:Y:S01]  /*4ae0*/  @!PT LDS RZ, [RZ] ;  /* 0x00000000fffff984 */ /* 0x000fe20000000800 */
[----:B------:R-:W-:Y:S01]  /*4af0*/  @!PT LDS RZ, [RZ] ;  /* 0x00000000fffff984 */ /* 0x000fe20000000800 */
[----:B------:R1:W-:Y:S01]  /*4b00*/  LDGSTS.E.BYPASS.LTC128B.128 [R223+0x8100], [R2.64], !P5 ;  /* 0x0810000002df7fae */ /* 0x0003e2000e901d46 */
[----:B------:R-:W-:-:S03]  /*4b10*/  LEA.HI.X R5, R5, R3, R6, 0x6, P0 ;  /* 0x0000000305057211 */ /* 0x000fc600000f3406 */
[----:B------:R1:W-:Y:S04]  /*4b20*/  LDGSTS.E.BYPASS.LTC128B.128 [R223+0xa100], [R2.64+0x80], !P4 ;  /* 0x0a10008002df7fae */ /* 0x0003e8000e101d46 */
[----:B------:R1:W-:Y:S04]  /*4b30*/  LDGSTS.E.BYPASS.LTC128B.128 [R223+0xc100], [R2.64+0x100], !P3 ;  /* 0x0c10010002df7fae */ /* 0x0003e8000d901d46 */
[----:B------:R1:W-:Y:S04]  /*4b40*/  LDGSTS.E.BYPASS.LTC128B.128 [R223+0xe100], [R2.64+0x180], !P2 ;  /* 0x0e10018002df7fae */ /* 0x0003e8000d101d46 */
[----:B------:R1:W-:Y:S04]  /*4b50*/  LDGSTS.E.BYPASS.LTC128B.128 [R223+0x9100], [R4.64], !P5 ;  /* 0x0910000004df7fae */ /* 0x0003e8000e901d46 */
[----:B------:R1:W-:Y:S04]  /*4b60*/  LDGSTS.E.BYPASS.LTC128B.128 [R223+0xb100], [R4.64+0x80], !P4 ;  /* 0x0b10008004df7fae */ /* 0x0003e8000e101d46 */
[----:B------:R1:W-:Y:S04]  /*4b70*/  LDGSTS.E.BYPASS.LTC128B.128 [R223+0xd100], [R4.64+0x100], !P3 ;  /* 0x0d10010004df7fae */ /* 0x0003e8000d901d46 */
[----:B------:R1:W-:Y:S02]  /*4b80*/  LDGSTS.E.BYPASS.LTC128B.128 [R223+0xf100], [R4.64+0x180], !P2 ;  /* 0x0f10018004df7fae */ /* 0x0003e4000d101d46 */
.L_x_1675:
[----:B------:R-:W-:Y:S05]  /*4b90*/  BSYNC B0 ;  /* 0x0000000000007941 */ /* 0x000fea0003800000 */
.L_x_1674:
[----:B------:R-:W2:Y:S01]  /*4ba0*/  LDL R0, [R1+0x14] ;  /* 0x0000140001007983 */ /* 0x000ea20000100800 */
[----:B-1----:R-:W-:-:S03]  /*4bb0*/  IMAD.MOV.U32 R2, RZ, RZ, c[0x0][0x2c4] ;  /* 0x0000b100ff027624 */ /* 0x002fc600078e00ff */
[----:B------:R-:W0:Y:S02]  /*4bc0*/  LDGDEPBAR ;  /* 0x00000000000079af */ /* 0x000e240000000000 */
[----:B------:R-:W-:Y:S01]  /*4bd0*/  ISETP.NE.AND P0, PT, R2, 0x1, PT ;  /* 0x000000010200780c */ /* 0x000fe20003f05270 */
[----:B------:R-:W-:Y:S01]  /*4be0*/  IMAD.MOV.U32 R8, RZ, RZ, c[0x0][0x32c] ;  /* 0x0000cb00ff087624 */ /* 0x000fe200078e00ff */
[----:B------:R-:W-:-:S04]  /*4bf0*/  ULDC UR4, c[0x0][0x324] ;  /* 0x0000c90000047ab9 */ /* 0x000fc80000000800 */
[----:B------:R-:W-:Y:S01]  /*4c00*/  ISETP.GE.AND P6, PT, R8, 0x1, PT ;  /* 0x000000010800780c */ /* 0x000fe20003fc6270 */
[----:B------:R-:W-:Y:S01]  /*4c10*/  ULOP3.LUT UR4, URZ, UR4, URZ, 0x33, !UPT ;  /* 0x000000043f047292 */ /* 0x000fe2000f8e333f */
[----:B------:R-:W-:Y:S02]  /*4c20*/  IMAD.IADD R7, R90, 0x1, -R238 ;  /* 0x000000015a077824 */ /* 0x000fe400078e0aee */
[----:B--2---:R-:W-:-:S04]  /*4c30*/  IMAD.IADD R0, R0, 0x1, R243 ;  /* 0x0000000100007824 */ /* 0x004fc800078e02f3 */
[----:B------:R-:W-:-:S04]  /*4c40*/  @P0 IMAD.HI.U32 R2, R0, c[0x0][0x2c8], RZ ;  /* 0x0000b20000020a27 */ /* 0x000fc800078e00ff */
[----:B------:R-:W-:Y:S01]  /*4c50*/  IMAD.MOV.U32 R4, RZ, RZ, R0 ;  /* 0x000000ffff047224 */ /* 0x000fe200078e0000 */
[----:B------:R-:W-:-:S05]  /*4c60*/  @P0 SHF.R.U32.HI R4, RZ, c[0x0][0x2cc], R2 ;  /* 0x0000b300ff040a19 */ /* 0x000fca0000011602 */
[----:B------:R-:W1:Y:S01]  /*4c70*/  SHFL.IDX PT, R3, R4, RZ, 0x1c1f ;  /* 0x001c1fff04037589 */ /* 0x000e6200000e0000 */
[----:B------:R-:W-:-:S04]  /*4c80*/  IADD3 R0, R240, 0x1, -R89 ;  /* 0x00000001f0007810 */ /* 0x000fc80007ffe859 */
[----:B------:R-:W-:-:S04]  /*4c90*/  IADD3 R0, -R241, R0, -R238 ;  /* 0x00000000f1007210 */ /* 0x000fc80007ffe9ee */
[C---:B------:R-:W-:Y:S02]  /*4ca0*/  IADD3 R5, R0.reuse, c[0x0][0x328], RZ ;  /* 0x0000ca0000057a10 */ /* 0x040fe40007ffe0ff */
[----:B------:R-:W-:-:S03]  /*4cb0*/  IADD3 R6, R0, UR4, RZ ;  /* 0x0000000400067c10 */ /* 0x000fc6000fffe0ff */
[--C-:B-1----:R-:W-:Y:S02]  /*4cc0*/  IMAD.IADD R2, R5, 0x1, R3.reuse ;  /* 0x0000000105027824 */ /* 0x102fe400078e0203 */
[----:B------:R-:W-:-:S03]  /*4cd0*/  IMAD.IADD R0, R6, 0x1, R3 ;  /* 0x0000000106007824 */ /* 0x000fc600078e0203 */
        /* <DEDUP_REMOVED lines=13> */
.L_x_1678:
[----:B------:R-:W-:-:S04]  /*4db0*/  MOV R8, c[0x0][0x32c] ;  /* 0x0000cb0000087a02 */ /* 0x000fc80000000f00 */
[----:B------:R-:W-:-:S13]  /*4dc0*/  ISETP.NE.AND P0, PT, R8, 0x1, PT ;  /* 0x000000010800780c */ /* 0x000fda0003f05270 */
[----:B------:R-:W-:-:S05]  /*4dd0*/  @P0 IMAD.HI.U32 R8, R3, c[0x0][0x330], RZ ;  /* 0x0000cc0003080a27 */ /* 0x000fca00078e00ff */
[----:B------:R-:W-:Y:S02]  /*4de0*/  @P0 SHF.R.U32.HI R3, RZ, c[0x0][0x334], R8 ;  /* 0x0000cd00ff030a19 */ /* 0x000fe40000011608 */
.L_x_1679:
[----:B------:R-:W-:Y:S05]  /*4df0*/  BSYNC B0 ;  /* 0x0000000000007941 */ /* 0x000fea0003800000 */
.L_x_1677:
[----:B------:R-:W-:-:S04]  /*4e00*/  IMAD R3, R3, c[0x0][0x32c], -R89 ;  /* 0x0000cb0003037a24 */ /* 0x000fc800078e0a59 */
[----:B------:R-:W-:-:S05]  /*4e10*/  IMAD.IADD R3, R3, 0x1, -R238 ;  /* 0x0000000103037824 */ /* 0x000fca00078e0aee */
[----:B------:R-:W-:Y:S02]  /*4e20*/  IADD3 R8, R3, c[0x0][0x32c], RZ ;  /* 0x0000cb0003087a10 */ /* 0x000fe40007ffe0ff */
[----:B------:R-:W-:Y:S02]  /*4e30*/  IMNMX R0, R0, R3, !PT ;  /* 0x0000000300007217 */ /* 0x000fe40007800200 */
[----:B------:R-:W-:Y:S02]  /*4e40*/  IMNMX R2, R2, R8, PT ;  /* 0x0000000802027217 */ /* 0x000fe40003800200 */
.L_x_1676:
[----:B------:R-:W-:Y:S01]  /*4e50*/  ISETP.GT.AND P1, PT, R222, RZ, PT ;  /* 0x000000ffde00720c */ /* 0x000fe20003f24270 */
        /* <DEDUP_REMOVED lines=64> */
.L_x_1682:
[----:B------:R-:W-:-:S04]  /*5260*/  MOV R4, c[0x0][0x32c] ;  /* 0x0000cb0000047a02 */ /* 0x000fc80000000f00 */
[----:B------:R-:W-:-:S13]  /*5270*/  ISETP.NE.AND P0, PT, R4, 0x1, PT ;  /* 0x000000010400780c */ /* 0x000fda0003f05270 */
[----:B------:R-:W-:-:S05]  /*5280*/  @P0 IMAD.HI.U32 R4, R3, c[0x0][0x330], RZ ;  /* 0x0000cc0003040a27 */ /* 0x000fca00078e00ff */
[----:B------:R-:W-:Y:S02]  /*5290*/  @P0 SHF.R.U32.HI R3, RZ, c[0x0][0x334], R4 ;  /* 0x0000cd00ff030a19 */ /* 0x000fe40000011604 */
.L_x_1683:
[----:B------:R-:W-:Y:S05]  /*52a0*/  BSYNC B0 ;  /* 0x0000000000007941 */ /* 0x000fea0003800000 */
.L_x_1681:
[----:B------:R-:W-:-:S04]  /*52b0*/  IMAD R3, R3, c[0x0][0x32c], -R89 ;  /* 0x0000cb0003037a24 */ /* 0x000fc800078e0a59 */
[----:B------:R-:W-:-:S05]  /*52c0*/  IMAD.IADD R3, R3, 0x1, -R238 ;  /* 0x0000000103037824 */ /* 0x000fca00078e0aee */
[----:B------:R-:W-:Y:S02]  /*52d0*/  IADD3 R4, R3, c[0x0][0x32c], RZ ;  /* 0x0000cb0003047a10 */ /* 0x000fe40007ffe0ff */
[----:B------:R-:W-:Y:S02]  /*52e0*/  IMNMX R0, R0, R3, !PT ;  /* 0x0000000300007217 */ /* 0x000fe40007800200 */
[----:B------:R-:W-:Y:S02]  /*52f0*/  IMNMX R2, R2, R4, PT ;  /* 0x0000000402027217 */ /* 0x000fe40003800200 */
.L_x_1680:
[----:B------:R-:W-:Y:S01]  /*5300*/  ISETP.GT.AND P0, PT, R0, RZ, P1 ;  /* 0x000000ff0000720c */ /* 0x000fe20000f04270 */
[----:B------:R-:W-:Y:S01]  /*5310*/  LDSM.16.MT88.4 R64, [R193+0x2000] ;  /* 0x00200000c140783b */ /* 0x000fe20000004200 */
[----:B------:R-:W-:Y:S02]  /*5320*/  FMNMX.FTZ R3, R8, R9, !PT ;  /* 0x0000000908037209 */ /* 0x000fe40007810000 */
[----:B------:R-:W-:Y:S01]  /*5330*/  ISETP.LT.OR P0, PT, R2, 0x1, P0 ;  /* 0x000000010200780c */ /* 0x000fe20000701670 */
[----:B------:R-:W-:Y:S01]  /*5340*/  LDSM.16.MT88.4 R68, [R196+0x2000] ;  /* 0x00200000c444783b */ /* 0x000fe20000004200 */
[----:B------:R-:W-:-:S02]  /*5350*/  FMNMX.FTZ R3, R10, R3, !PT ;  /* 0x000000030a037209 */ /* 0x000fc40007810000 */
[----:B------:R-:W-:Y:S01]  /*5360*/  FSEL R6, R42, -INF , !P0 ;  /* 0xff8000002a067808 */ /* 0x000fe20004000000 */
[----:B------:R-:W-:Y:S01]  /*5370*/  LDSM.16.MT88.4 R72, [R195+0x800] ;  /* 0x00080000c348783b */ /* 0x000fe20000004200 */
        /* <DEDUP_REMOVED lines=16> */
[----:B------:R-:W-:Y:S02]  /*5480*/  FMNMX.FTZ R3, R18, R3, !PT ;  /* 0x0000000312037209 */ /* 0x000fe40007810000 */
[----:B------:R-:W-:Y:S02]  /*5490*/  ISETP.LT.OR P0, PT, R2, 0xa, P0 ;  /* 0x0000000a0200780c */ /* 0x000fe40000701670 */
[----:B------:R-:W-:Y:S02]  /*54a0*/  FMNMX.FTZ R3, R111, R3, !PT ;  /* 0x000000036f037209 */ /* 0x000fe40007810000 */
[----:B------:R-:W-:Y:S02]  /*54b0*/  FSEL R13, R55, -INF , !P0 ;  /* 0xff800000370d7808 */ /* 0x000fe40004000000 */
[----:B------:R-:W-:Y:S01]  /*54c0*/  ISETP.GT.AND P0, PT, R0, 0x10, P1 ;  /* 0x000000100000780c */ /* 0x000fe20000f04270 */
[----:B------:R-:W-:Y:S01]  /*54d0*/  LDSM.16.MT88.4 R52, [R196+0x2800] ;  /* 0x00280000c434783b */ /* 0x000fe20000004200 */
[----:B------:R-:W-:-:S02]  /*54e0*/  FMNMX.FTZ R3, R110, R3, !PT ;  /* 0x000000036e037209 */ /* 0x000fc40007810000 */
[----:B------:R-:W-:Y:S02]  /*54f0*/  ISETP.LT.OR P0, PT, R2, 0x11, P0 ;  /* 0x000000110200780c */ /* 0x000fe40000701670 */
[----:B------:R-:W-:Y:S02]  /*5500*/  FMNMX.FTZ R4, R6, R7, !PT ;  /* 0x0000000706047209 */ /* 0x000fe40007810000 */
[----:B------:R-:W-:Y:S02]  /*5510*/  FSEL R15, R38, -INF , !P0 ;  /* 0xff800000260f7808 */ /* 0x000fe40004000000 */
[----:B------:R-:W-:Y:S02]  /*5520*/  ISETP.GT.AND P0, PT, R0, 0x11, P1 ;  /* 0x000000110000780c */ /* 0x000fe40000f04270 */
[----:B------:R-:W-:Y:S02]  /*5530*/  FMNMX.FTZ R3, R109, R3, !PT ;  /* 0x000000036d037209 */ /* 0x000fe40007810000 */
[----:B------:R-:W-:-:S02]  /*5540*/  ISETP.LT.OR P0, PT, R2, 0x12, P0 ;  /* 0x000000120200780c */ /* 0x000fc40000701670 */
[----:B------:R-:W-:Y:S02]  /*5550*/  FMNMX.FTZ R4, R11, R4, !PT ;  /* 0x000000040b047209 */ /* 0x000fe40007810000 */
[----:B------:R-:W-:Y:S02]  /*5560*/  FSEL R20, R39, -INF , !P0 ;  /* 0xff80000027147808 */ /* 0x000fe40004000000 */
[----:B------:R-:W-:Y:S02]  /*5570*/  ISETP.GT.AND P0, PT, R0, 0x18, P1 ;  /* 0x000000180000780c */ /* 0x000fe40000f04270 */
[----:B------:R-:W-:Y:S02]  /*5580*/  FMNMX.FTZ R3, R108, R3, !PT ;  /* 0x000000036c037209 */ /* 0x000fe40007810000 */
[----:B------:R-:W-:Y:S02]  /*5590*/  ISETP.LT.OR P0, PT, R2, 0x19, P0 ;  /* 0x000000190200780c */ /* 0x000fe40000701670 */
[----:B------:R-:W-:-:S02]  /*55a0*/  FMNMX.FTZ R4, R13, R4, !PT ;  /* 0x000000040d047209 */ /* 0x000fc40007810000 */
[----:B------:R-:W-:Y:S02]  /*55b0*/  FSEL R21, R50, -INF , !P0 ;  /* 0xff80000032157808 */ /* 0x000fe40004000000 */
[----:B------:R-:W-:Y:S02]  /*55c0*/  ISETP.GT.AND P0, PT, R0, 0x19, P1 ;  /* 0x000000190000780c */ /* 0x000fe40000f04270 */
[----:B------:R-:W-:Y:S02]  /*55d0*/  FMNMX.FTZ R3, R107, R3, !PT ;  /* 0x000000036b037209 */ /* 0x000fe40007810000 */
[----:B------:R-:W-:Y:S02]  /*55e0*/  ISETP.LT.OR P0, PT, R2, 0x1a, P0 ;  /* 0x0000001a0200780c */ /* 0x000fe40000701670 */
[----:B------:R-:W-:Y:S02]  /*55f0*/  FMNMX.FTZ R4, R15, R4, !PT ;  /* 0x000000040f047209 */ /* 0x000fe40007810000 */
[----:B------:R-:W-:-:S02]  /*5600*/  FSEL R22, R51, -INF , !P0 ;  /* 0xff80000033167808 */ /* 0x000fc40004000000 */
[----:B------:R-:W-:Y:S01]  /*5610*/  ISETP.GT.AND P0, PT, R0, 0x20, P1 ;  /* 0x000000200000780c */ /* 0x000fe20000f04270 */
[----:B------:R-:W-:Y:S01]  /*5620*/  LDSM.16.MT88.4 R48, [R193+0x800] ;  /* 0x00080000c130783b */ /* 0x000fe20000004200 */
[----:B------:R-:W-:Y:S02]  /*5630*/  FMNMX.FTZ R3, R113, R3, !PT ;  /* 0x0000000371037209 */ /* 0x000fe40007810000 */
[----:B------:R-:W-:Y:S02]  /*5640*/  ISETP.LT.OR P0, PT, R2, 0x21, P0 ;  /* 0x000000210200780c */ /* 0x000fe40000701670 */
[----:B------:R-:W-:Y:S02]  /*5650*/  FMNMX.FTZ R4, R20, R4, !PT ;  /* 0x0000000414047209 */ /* 0x000fe40007810000 */
[----:B------:R-:W-:Y:S02]  /*5660*/  FSEL R87, R34, -INF , !P0 ;  /* 0xff80000022577808 */ /* 0x000fe40004000000 */
[----:B------:R-:W-:-:S02]  /*5670*/  ISETP.GT.AND P0, PT, R0, 0x21, P1 ;  /* 0x000000210000780c */ /* 0x000fc40000f04270 */
[----:B------:R-:W-:Y:S02]  /*5680*/  FMNMX.FTZ R3, R112, R3, !PT ;  /* 0x0000000370037209 */ /* 0x000fe40007810000 */
[----:B------:R-:W-:Y:S02]  /*5690*/  ISETP.LT.OR P0, PT, R2, 0x22, P0 ;  /* 0x000000220200780c */ /* 0x000fe40000701670 */
[----:B------:R-:W-:Y:S02]  /*56a0*/  FMNMX.FTZ R4, R21, R4, !PT ;  /* 0x0000000415047209 */ /* 0x000fe40007810000 */
[----:B------:R-:W-:Y:S02]  /*56b0*/  FSEL R88, R35, -INF , !P0 ;  /* 0xff80000023587808 */ /* 0x000fe40004000000 */
[----:B------:R-:W-:Y:S01]  /*56c0*/  ISETP.GT.AND P0, PT, R0, 0x28, P1 ;  /* 0x000000280000780c */ /* 0x000fe20000f04270 */
[----:B------:R-:W-:Y:S01]  /*56d0*/  LDSM.16.MT88.4 R32, [R195] ;  /* 0x00000000c320783b */ /* 0x000fe20000004200 */
[----:B------:R-:W-:-:S02]  /*56e0*/  FMNMX.FTZ R3, R106, R3, !PT ;  /* 0x000000036a037209 */ /* 0x000fc40007810000 */
[----:B------:R-:W-:Y:S02]  /*56f0*/  ISETP.LT.OR P0, PT, R2, 0x29, P0 ;  /* 0x000000290200780c */ /* 0x000fe40000701670 */
[----:B------:R-:W-:Y:S01]  /*5700*/  FMNMX.FTZ R4, R22, R4, !PT ;  /* 0x0000000416047209 */ /* 0x000fe20007810000 */
[----:B------:R-:W1:Y:S01]  /*5710*/  SHFL.BFLY PT, R5, R3, 0x2, 0x1f ;  /* 0x0c401f0003057f89 */ /* 0x000e6200000e0000 */
[----:B------:R-:W-:Y:S02]  /*5720*/  FSEL R89, R46, -INF , !P0 ;  /* 0xff8000002e597808 */ /* 0x000fe40004000000 */
[----:B------:R-:W-:Y:S02]  /*5730*/  ISETP.GT.AND P0, PT, R0, 0x29, P1 ;  /* 0x000000290000780c */ /* 0x000fe40000f04270 */
[----:B------:R-:W-:Y:S02]  /*5740*/  FMNMX.FTZ R4, R87, R4, !PT ;  /* 0x0000000457047209 */ /* 0x000fe40007810000 */
[----:B------:R-:W-:-:S02]  /*5750*/  ISETP.LT.OR P0, PT, R2, 0x2a, P0 ;  /* 0x0000002a0200780c */ /* 0x000fc40000701670 */
[----:B------:R-:W-:Y:S02]  /*5760*/  FMNMX.FTZ R4, R88, R4, !PT ;  /* 0x0000000458047209 */ /* 0x000fe40007810000 */
[----:B------:R-:W-:Y:S02]  /*5770*/  FSEL R90, R47, -INF , !P0 ;  /* 0xff8000002f5a7808 */ /* 0x000fe40004000000 */
[----:B------:R-:W-:Y:S01]  /*5780*/  ISETP.GT.AND P0, PT, R0, 0x30, P1 ;  /* 0x000000300000780c */ /* 0x000fe20000f04270 */
[----:B------:R-:W-:Y:S01]  /*5790*/  LDSM.16.MT88.4 R44, [R196] ;  /* 0x00000000c42c783b */ /* 0x000fe20000004200 */
[----:B------:R-:W-:Y:S02]  /*57a0*/  FMNMX.FTZ R4, R89, R4, !PT ;  /* 0x0000000459047209 */ /* 0x000fe40007810000 */
[----:B------:R-:W-:Y:S02]  /*57b0*/  ISETP.LT.OR P0, PT, R2, 0x31, P0 ;  /* 0x000000310200780c */ /* 0x000fe40000701670 */
[----:B------:R-:W-:-:S02]  /*57c0*/  FMNMX.FTZ R4, R90, R4, !PT ;  /* 0x000000045a047209 */ /* 0x000fc40007810000 */
[----:B------:R-:W-:Y:S02]  /*57d0*/  FSEL R105, R30, -INF , !P0 ;  /* 0xff8000001e697808 */ /* 0x000fe40004000000 */
[----:B------:R-:W-:Y:S02]  /*57e0*/  ISETP.GT.AND P0, PT, R0, 0x31, P1 ;  /* 0x000000310000780c */ /* 0x000fe40000f04270 */
[----:B-1----:R-:W-:Y:S02]  /*57f0*/  FMNMX.FTZ R3, R3, R5, !PT ;  /* 0x0000000503037209 */ /* 0x002fe40007810000 */
[----:B------:R-:W-:-:S03]  /*5800*/  ISETP.LT.OR P0, PT, R2, 0x32, P0 ;  /* 0x000000320200780c */ /* 0x000fc60000701670 */
[----:B------:R-:W1:Y:S01]  /*5810*/  SHFL.BFLY PT, R5, R3, 0x1, 0x1f ;  /* 0x0c201f0003057f89 */ /* 0x000e6200000e0000 */
[----:B------:R-:W-:Y:S02]  /*5820*/  FSEL R104, R31, -INF , !P0 ;  /* 0xff8000001f687808 */ /* 0x000fe40004000000 */
[----:B------:R-:W-:Y:S01]  /*5830*/  ISETP.GT.AND P0, PT, R0, 0x38, P1 ;  /* 0x000000380000780c */ /* 0x000fe20000f04270 */
[----:B------:R-:W-:Y:S03]  /*5840*/  LDSM.16.MT88.4 R28, [R193] ;  /* 0x00000000c11c783b */ /* 0x000fe60000004200 */
[----:B------:R-:W-:-:S04]  /*5850*/  ISETP.LT.OR P0, PT, R2, 0x39, P0 ;  /* 0x000000390200780c */ /* 0x000fc80000701670 */
[----:B------:R-:W-:Y:S02]  /*5860*/  FSEL R91, R26, -INF , !P0 ;  /* 0xff8000001a5b7808 */ /* 0x000fe40004000000 */
[----:B------:R-:W-:Y:S02]  /*5870*/  ISETP.GT.AND P0, PT, R0, 0x39, P1 ;  /* 0x000000390000780c */ /* 0x000fe40000f04270 */
[----:B------:R-:W-:Y:S02]  /*5880*/  FMNMX.FTZ R0, R105, R4, !PT ;  /* 0x0000000469007209 */ /* 0x000fe40007810000 */
[----:B------:R-:W-:Y:S02]  /*5890*/  ISETP.LT.OR P0, PT, R2, 0x3a, P0 ;  /* 0x0000003a0200780c */ /* 0x000fe40000701670 */
[----:B------:R-:W-:Y:S02]  /*58a0*/  FMNMX.FTZ R0, R104, R0, !PT ;  /* 0x0000000068007209 */ /* 0x000fe40007810000 */
[----:B------:R-:W-:-:S02]  /*58b0*/  FSEL R86, R27, -INF , !P0 ;  /* 0xff8000001b567808 */ /* 0x000fc40004000000 */
[----:B------:R-:W-:Y:S01]  /*58c0*/  FMNMX.FTZ R0, R91, R0, !PT ;  /* 0x000000005b007209 */ /* 0x000fe20007810000 */
[----:B------:R-:W-:Y:S01]  /*58d0*/  LDSM.16.MT88.4 R24, [R192+0x800] ;  /* 0x00080000c018783b */ /* 0x000fe20000004200 */
[----:B-1----:R-:W-:Y:S02]  /*58e0*/  FMNMX.FTZ R156, R3, R5, !PT ;  /* 0x00000005039c7209 */ /* 0x002fe40007810000 */
[----:B------:R-:W-:Y:S02]  /*58f0*/  FMNMX.FTZ R0, R86, R0, !PT ;  /* 0x0000000056007209 */ /* 0x000fe40007810000 */
[C---:B------:R-:W-:Y:S01]  /*5900*/  FSETP.NEU.FTZ.AND P0, PT, R156.reuse, -INF , PT ;  /* 0xff8000009c00780b */ /* 0x040fe20003f1d000 */
[----:B------:R-:W-:Y:S02]  /*5910*/  FMUL.FTZ R2, R156, c[0x0][0x2d0] ;  /* 0x0000b4009c027a20 */ /* 0x000fe40000410000 */
[----:B------:R-:W1:Y:S03]  /*5920*/  SHFL.BFLY PT, R4, R0, 0x2, 0x1f ;  /* 0x0c401f0000047f89 */ /* 0x000e6600000e0000 */
[----:B------:R-:W-:-:S05]  /*5930*/  FSEL R2, R2, RZ, P0 ;  /* 0x000000ff02027208 */ /* 0x000fca0000000000 */
[----:B------:R-:W-:-:S04]  /*5940*/  FFMA.FTZ R3, R8, c[0x0][0x2d0], -R2 ;  /* 0x0000b40008037a23 */ /* 0x000fc80000010802 */
[----:B------:R2:W-:Y:S01]  /*5950*/  MUFU.EX2 R157, R3 ;  /* 0x00000003009d7308 */ /* 0x0005e20000000800 */
[----:B-1----:R-:W-:Y:S01]  /*5960*/  FMNMX.FTZ R0, R0, R4, !PT ;  /* 0x0000000400007209 */ /* 0x002fe20007810000 */
[----:B--2---:R-:W-:-:S04]  /*5970*/  FFMA.FTZ R3, R9, c[0x0][0x2d0], -R2 ;  /* 0x0000b40009037a23 */ /* 0x004fc80000010802 */
[----:B------:R-:W1:Y:S02]  /*5980*/  SHFL.BFLY PT, R4, R0, 0x1, 0x1f ;  /* 0x0c201f0000047f89 */ /* 0x000e6400000e0000 */
[----:B------:R2:W3:Y:S02]  /*5990*/  MUFU.EX2 R115, R3 ;  /* 0x0000000300737308 */ /* 0x0004e40000000800 */
[----:B--2---:R-:W-:Y:S01]  /*59a0*/  FFMA.FTZ R3, R10, c[0x0][0x2d0], -R2 ;  /* 0x0000b4000a037a23 */ /* 0x004fe20000010802 */
[----:B---3--:R-:W-:-:S05]  /*59b0*/  F2FP.PACK_AB R8, R115, R157 ;  /* 0x0000009d7308723e */ /* 0x008fca00000000ff */
[----:B------:R2:W-:Y:S02]  /*59c0*/  MUFU.EX2 R114, R3 ;  /* 0x0000000300727308 */ /* 0x0005e40000000800 */
[--C-:B--2---:R-:W-:Y:S01]  /*59d0*/  FFMA.FTZ R3, R12, c[0x0][0x2d0], -R2.reuse ;  /* 0x0000b4000c037a23 */ /* 0x104fe20000010802 */
[----:B-1----:R-:W-:Y:S01]  /*59e0*/  FMNMX.FTZ R12, R0, R4, !PT ;  /* 0x00000004000c7209 */ /* 0x002fe20007810000 */
[----:B------:R-:W-:-:S04]  /*59f0*/  FFMA.FTZ R0, R17, c[0x0][0x2d0], -R2 ;  /* 0x0000b40011007a23 */ /* 0x000fc80000010802 */
[----:B------:R1:W2:Y:S01]  /*5a00*/  MUFU.EX2 R235, R3 ;  /* 0x0000000300eb7308 */ /* 0x0002a20000000800 */
[----:B------:R-:W-:-:S07]  /*5a10*/  FSETP.NEU.FTZ.AND P0, PT, R12, -INF , PT ;  /* 0xff8000000c00780b */ /* 0x000fce0003f1d000 */
[----:B------:R3:W-:Y:S01]  /*5a20*/  MUFU.EX2 R246, R0 ;  /* 0x0000000000f67308 */ /* 0x0007e20000000800 */
[----:B-1----:R-:W-:Y:S01]  /*5a30*/  FFMA.FTZ R3, R14, c[0x0][0x2d0], -R2 ;  /* 0x0000b4000e037a23 */ /* 0x002fe20000010802 */
[----:B--2---:R-:W-:-:S06]  /*5a40*/  F2FP.PACK_AB R10, R235, R114 ;  /* 0x00000072eb0a723e */ /* 0x004fcc00000000ff */
[----:B------:R1:W-:Y:S01]  /*5a50*/  MUFU.EX2 R237, R3 ;  /* 0x0000000300ed7308 */ /* 0x0003e20000000800 */
[----:B---3--:R-:W-:-:S05]  /*5a60*/  FMUL.FTZ R0, R12, c[0x0][0x2d0] ;  /* 0x0000b4000c007a20 */ /* 0x008fca0000410000 */
[----:B------:R-:W-:Y:S01]  /*5a70*/  FSEL R0, R0, RZ, P0 ;  /* 0x000000ff00007208 */ /* 0x000fe20000000000 */
[----:B-1----:R-:W-:-:S04]  /*5a80*/  FFMA.FTZ R3, R16, c[0x0][0x2d0], -R2 ;  /* 0x0000b40010037a23 */ /* 0x002fc80000010802 */
[----:B------:R1:W2:Y:S02]  /*5a90*/  MUFU.EX2 R236, R3 ;  /* 0x0000000300ec7308 */ /* 0x0002a40000000800 */
[----:B-1----:R-:W-:Y:S01]  /*5aa0*/  FFMA.FTZ R3, R18, c[0x0][0x2d0], -R2 ;  /* 0x0000b40012037a23 */ /* 0x002fe20000010802 */
[----:B--2---:R-:W-:Y:S01]  /*5ab0*/  F2FP.PACK_AB R4, R236, R237 ;  /* 0x000000edec04723e */ /* 0x004fe200000000ff */
[----:B------:R-:W1:Y:S04]  /*5ac0*/  LDSM.16.MT88.4 R16, [R192] ;  /* 0x00000000c010783b */ /* 0x000e680000004200 */
        /* <DEDUP_REMOVED lines=9> */
[--C-:B--2---:R-:W-:Y:S02]  /*5b60*/  FFMA.FTZ R3, R13, c[0x0][0x2d0], -R0.reuse ;  /* 0x0000b4000d037a23 */ /* 0x104fe40000010800 */
[----:B------:R-:W-:-:S04]  /*5b70*/  FFMA.FTZ R13, R104, c[0x0][0x2d0], -R0 ;  /* 0x0000b400680d7a23 */ /* 0x000fc80000010800 */
[----:B------:R2:W3:Y:S02]  /*5b80*/  MUFU.EX2 R158, R3 ;  /* 0x00000003009e7308 */ /* 0x0004e40000000800 */
[--C-:B--2---:R-:W-:Y:S01]  /*5b90*/  FFMA.FTZ R3, R15, c[0x0][0x2d0], -R0.reuse ;  /* 0x0000b4000f037a23 */ /* 0x104fe20000010800 */
[----:B---3--:R-:W-:Y:S01]  /*5ba0*/  F2FP.PACK_AB R11, R158, R85 ;  /* 0x000000559e0b723e */ /* 0x008fe200000000ff */
[----:B------:R-:W-:-:S04]  /*5bb0*/  FFMA.FTZ R15, R91, c[0x0][0x2d0], -R0 ;  /* 0x0000b4005b0f7a23 */ /* 0x000fc80000010800 */
[----:B------:R2:W-:Y:S02]  /*5bc0*/  MUFU.EX2 R220, R3 ;  /* 0x0000000300dc7308 */ /* 0x0005e40000000800 */
[----:B------:R-:W-:Y:S06]  /*5bd0*/  HMMA.16816.F32 R36, R8, R28, RZ ;  /* 0x0000001c0824723c */ /* 0x000fec00000018ff */
[----:B------:R-:W-:Y:S01]  /*5be0*/  MUFU.EX2 R15, R15 ;  /* 0x0000000f000f7308 */ /* 0x000fe20000000800 */
[----:B--2---:R-:W-:-:S07]  /*5bf0*/  FFMA.FTZ R3, R20, c[0x0][0x2d0], -R0 ;  /* 0x0000b40014037a23 */ /* 0x004fce0000010800 */
[----:B------:R2:W3:Y:S02]  /*5c00*/  MUFU.EX2 R219, R3 ;  /* 0x0000000300db7308 */ /* 0x0004e40000000800 */
[----:B--2---:R-:W-:Y:S01]  /*5c10*/  FFMA.FTZ R3, R21, c[0x0][0x2d0], -R0 ;  /* 0x0000b40015037a23 */ /* 0x004fe20000010800 */
[----:B---3--:R-:W-:-:S05]  /*5c20*/  F2FP.PACK_AB R5, R219, R220 ;  /* 0x000000dcdb05723e */ /* 0x008fca00000000ff */
[----:B------:R2:W-:Y:S02]  /*5c30*/  MUFU.EX2 R218, R3 ;  /* 0x0000000300da7308 */ /* 0x0005e40000000800 */
[----:B--2---:R-:W-:Y:S02]  /*5c40*/  FFMA.FTZ R3, R22, c[0x0][0x2d0], -R0 ;  /* 0x0000b40016037a23 */ /* 0x004fe40000010800 */
[C---:B-1----:R-:W-:Y:S04]  /*5c50*/  HMMA.16816.F32 R20, R8.reuse, R16, RZ ;  /* 0x000000100814723c */ /* 0x042fe800000018ff */
[----:B------:R-:W1:Y:S04]  /*5c60*/  MUFU.EX2 R221, R3 ;  /* 0x0000000300dd7308 */ /* 0x000e680000000800 */
[----:B------:R-:W-:Y:S01]  /*5c70*/  HMMA.16816.F32 R16, R8, R18, RZ ;  /* 0x000000120810723c */ /* 0x000fe200000018ff */
[----:B-1----:R-:W-:Y:S01]  /*5c80*/  F2FP.PACK_AB R7, R221, R218 ;  /* 0x000000dadd07723e */ /* 0x002fe200000000ff */
[----:B------:R-:W-:-:S02]  /*5c90*/  FFMA.FTZ R3, R111, c[0x0][0x2d0], -R2 ;  /* 0x0000b4006f037a23 */ /* 0x000fc40000010802 */
[----:B------:R-:W-:Y:S02]  /*5ca0*/  IMAD.MOV.U32 R111, RZ, RZ, R237 ;  /* 0x000000ffff6f7224 */ /* 0x000fe400078e00ed */
[----:B------:R1:W-:Y:S10]  /*5cb0*/  MUFU.EX2 R237, R3 ;  /* 0x0000000300ed7308 */ /* 0x0003f40000000800 */
[C---:B------:R-:W-:Y:S08]  /*5cc0*/  HMMA.16816.F32 R160, R4.reuse, R24, R20 ;  /* 0x0000001804a0723c */ /* 0x040ff00000001814 */
[----:B------:R-:W-:Y:S01]  /*5cd0*/  HMMA.16816.F32 R248, R4, R26, R16 ;  /* 0x0000001a04f8723c */ /* 0x000fe20000001810 */
[----:B-1----:R-:W-:-:S07]  /*5ce0*/  FFMA.FTZ R3, R110, c[0x0][0x2d0], -R2 ;  /* 0x0000b4006e037a23 */ /* 0x002fce0000010802 */
[C---:B------:R-:W-:Y:S01]  /*5cf0*/  HMMA.16816.F32 R24, R8.reuse, R30, RZ ;  /* 0x0000001e0818723c */ /* 0x040fe200000018ff */
[----:B------:R-:W1:Y:S01]  /*5d00*/  LDSM.16.MT88.4 R28, [R192+0x2000] ;  /* 0x00200000c01c783b */ /* 0x000e620000004200 */
[----:B------:R-:W-:Y:S02]  /*5d10*/  IMAD.MOV.U32 R110, RZ, RZ, R236 ;  /* 0x000000ffff6e7224 */ /* 0x000fe400078e00ec */
[----:B------:R2:W3:Y:S04]  /*5d20*/  MUFU.EX2 R236, R3 ;  /* 0x0000000300ec7308 */ /* 0x0004e80000000800 */
[C---:B------:R-:W-:Y:S08]  /*5d30*/  HMMA.16816.F32 R20, R8.reuse, R44, RZ ;  /* 0x0000002c0814723c */ /* 0x040ff000000018ff */
[----:B------:R-:W-:Y:S01]  /*5d40*/  HMMA.16816.F32 R16, R8, R46, RZ ;  /* 0x0000002e0810723c */ /* 0x000fe200000018ff */
[----:B--2---:R-:W-:-:S07]  /*5d50*/  FFMA.FTZ R3, R109, c[0x0][0x2d0], -R2 ;  /* 0x0000b4006d037a23 */ /* 0x004fce0000010802 */
[C---:B------:R-:W-:Y:S01]  /*5d60*/  HMMA.16816.F32 R132, R4.reuse, R48, R36 ;  /* 0x000000300484723c */ /* 0x040fe20000001824 */
[----:B------:R2:W-:Y:S07]  /*5d70*/  MUFU.EX2 R242, R3 ;  /* 0x0000000300f27308 */ /* 0x0005ee0000000800 */
[----:B------:R-:W-:Y:S08]  /*5d80*/  HMMA.16816.F32 R140, R4, R50, R24 ;  /* 0x00000032048c723c */ /* 0x000ff00000001818 */
[----:B------:R-:W-:Y:S01]  /*5d90*/  HMMA.16816.F32 R48, R8, R32, RZ ;  /* 0x000000200830723c */ /* 0x000fe200000018ff */
[----:B--2---:R-:W-:-:S04]  /*5da0*/  FFMA.FTZ R3, R108, c[0x0][0x2d0], -R2 ;  /* 0x0000b4006c037a23 */ /* 0x004fc80000010802 */
[----:B------:R2:W4:Y:S03]  /*5db0*/  MUFU.EX2 R239, R3 ;  /* 0x0000000300ef7308 */ /* 0x0005260000000800 */
[C---:B------:R-:W-:Y:S08]  /*5dc0*/  HMMA.16816.F32 R224, R4.reuse, R40, R20 ;  /* 0x0000002804e0723c */ /* 0x040ff00000001814 */
[----:B------:R-:W-:Y:S01]  /*5dd0*/  HMMA.16816.F32 R188, R4, R42, R16 ;  /* 0x0000002a04bc723c */ /* 0x000fe20000001810 */
[----:B--2---:R-:W-:-:S07]  /*5de0*/  FFMA.FTZ R3, R87, c[0x0][0x2d0], -R0 ;  /* 0x0000b40057037a23 */ /* 0x004fce0000010800 */
[C---:B------:R-:W-:Y:S08]  /*5df0*/  HMMA.16816.F32 R44, R8.reuse, R34, RZ ;  /* 0x00000022082c723c */ /* 0x040ff000000018ff */
[C---:B-1----:R-:W-:Y:S08]  /*5e00*/  HMMA.16816.F32 R40, R8.reuse, R28, RZ ;  /* 0x0000001c0828723c */ /* 0x042ff000000018ff */
[C---:B------:R-:W-:Y:S08]  /*5e10*/  HMMA.16816.F32 R36, R8.reuse, R30, RZ ;  /* 0x0000001e0824723c */ /* 0x040ff000000018ff */
[C---:B------:R-:W-:Y:S08]  /*5e20*/  HMMA.16816.F32 R32, R8.reuse, R64, RZ ;  /* 0x000000400820723c */ /* 0x040ff000000018ff */
[C---:B------:R-:W-:Y:S01]  /*5e30*/  HMMA.16816.F32 R28, R8.reuse, R66, RZ ;  /* 0x00000042081c723c */ /* 0x040fe200000018ff */
[----:B------:R-:W1:Y:S07]  /*5e40*/  LDSM.16.MT88.4 R64, [R192+0x4000] ;  /* 0x00400000c040783b */ /* 0x000e6e0000004200 */
[C---:B------:R-:W-:Y:S08]  /*5e50*/  HMMA.16816.F32 R24, R8.reuse, R68, RZ ;  /* 0x000000440818723c */ /* 0x040ff000000018ff */
[----:B------:R-:W-:Y:S08]  /*5e60*/  HMMA.16816.F32 R20, R8, R70, RZ ;  /* 0x000000460814723c */ /* 0x000ff000000018ff */
[----:B------:R-:W-:Y:S01]  /*5e70*/  HMMA.16816.F32 R148, R4, R72, R48 ;  /* 0x000000480494723c */ /* 0x000fe20000001830 */
[----:B------:R-:W2:Y:S07]  /*5e80*/  LDSM.16.MT88.4 R48, [R193+0x4000] ;  /* 0x00400000c130783b */ /* 0x000eae0000004200 */
[----:B------:R-:W-:Y:S08]  /*5e90*/  HMMA.16816.F32 R16, R8, R76, RZ ;  /* 0x0000004c0810723c */ /* 0x000ff000000018ff */
[C---:B------:R-:W-:Y:S01]  /*5ea0*/  HMMA.16816.F32 R172, R4.reuse, R52, R24 ;  /* 0x0000003404ac723c */ /* 0x040fe20000001818 */
[----:B------:R-:W5:Y:S07]  /*5eb0*/  LDSM.16.MT88.4 R24, [R192+0x4800] ;  /* 0x00480000c018783b */ /* 0x000f6e0000004200 */
[C---:B------:R-:W-:Y:S01]  /*5ec0*/  HMMA.16816.F32 R184, R4.reuse, R60, R40 ;  /* 0x0000003c04b8723c */ /* 0x040fe20000001828 */
[----:B------:R-:W1:Y:S07]  /*5ed0*/  LDSM.16.MT88.4 R40, [R193+0x4800] ;  /* 0x00480000c128783b */ /* 0x000e6e0000004200 */
[C---:B------:R-:W-:Y:S01]  /*5ee0*/  HMMA.16816.F32 R152, R4.reuse, R54, R20 ;  /* 0x000000360498723c */ /* 0x040fe20000001814 */
[----:B------:R-:W1:Y:S07]  /*5ef0*/  LDSM.16.MT88.4 R52, [R195+0x4000] ;  /* 0x00400000c334783b */ /* 0x000e6e0000004200 */
[C---:B------:R-:W-:Y:S01]  /*5f00*/  HMMA.16816.F32 R72, R4.reuse, R74, R44 ;  /* 0x0000004a0448723c */ /* 0x040fe2000000182c */
[----:B------:R-:W2:Y:S07]  /*5f10*/  LDSM.16.MT88.4 R44, [R196+0x4000] ;  /* 0x00400000c42c783b */ /* 0x000eae0000004200 */
[C---:B------:R-:W-:Y:S01]  /*5f20*/  HMMA.16816.F32 R68, R4.reuse, R62, R36 ;  /* 0x0000003e0444723c */ /* 0x040fe20000001824 */
[----:B------:R-:W2:Y:S07]  /*5f30*/  LDSM.16.MT88.4 R60, [R192+0x6000] ;  /* 0x00600000c03c783b */ /* 0x000eae0000004200 */
[C---:B------:R-:W-:Y:S08]  /*5f40*/  HMMA.16816.F32 R168, R4.reuse, R80, R16 ;  /* 0x0000005004a8723c */ /* 0x040ff00000001810 */
[C---:B------:R-:W-:Y:S08]  /*5f50*/  HMMA.16816.F32 R180, R4.reuse, R56, R32 ;  /* 0x0000003804b4723c */ /* 0x040ff00000001820 */
[----:B------:R-:W-:Y:S01]  /*5f60*/  HMMA.16816.F32 R164, R4, R58, R28 ;  /* 0x0000003a04a4723c */ /* 0x000fe2000000181c */
[----:B------:R-:W-:Y:S07]  /*5f70*/  LDSM.16.MT88.4 R56, [R196+0x4800] ;  /* 0x00480000c438783b */ /* 0x000fee0000004200 */
[C---:B-1----:R-:W-:Y:S08]  /*5f80*/  HMMA.16816.F32 R16, R8.reuse, R64, RZ ;  /* 0x000000400810723c */ /* 0x042ff000000018ff */
[C---:B------:R-:W-:Y:S08]  /*5f90*/  HMMA.16816.F32 R36, R8.reuse, R66, RZ ;  /* 0x000000420824723c */ /* 0x040ff000000018ff */
[C---:B--2---:R-:W-:Y:S08]  /*5fa0*/  HMMA.16816.F32 R32, R8.reuse, R48, RZ ;  /* 0x000000300820723c */ /* 0x044ff000000018ff */
[C---:B------:R-:W-:Y:S01]  /*5fb0*/  HMMA.16816.F32 R28, R8.reuse, R50, RZ ;  /* 0x00000032081c723c */ /* 0x040fe200000018ff */
[----:B------:R-:W1:Y:S07]  /*5fc0*/  LDSM.16.MT88.4 R48, [R195+0x4800] ;  /* 0x00480000c330783b */ /* 0x000e6e0000004200 */
[----:B------:R-:W-:Y:S08]  /*5fd0*/  HMMA.16816.F32 R20, R8, R78, RZ ;  /* 0x0000004e0814723c */ /* 0x000ff000000018ff */
[C---:B-----5:R-:W-:Y:S08]  /*5fe0*/  HMMA.16816.F32 R176, R4.reuse, R24, R16 ;  /* 0x0000001804b0723c */ /* 0x060ff00000001810 */
[C---:B------:R-:W-:Y:S01]  /*5ff0*/  HMMA.16816.F32 R124, R4.reuse, R26, R36 ;  /* 0x0000001a047c723c */ /* 0x040fe20000001824 */
[----:B------:R-:W2:Y:S07]  /*6000*/  LDSM.16.MT88.4 R36, [R192+0x6800] ;  /* 0x00680000c024783b */ /* 0x000eae0000004200 */
[C---:B------:R-:W-:Y:S08]  /*6010*/  HMMA.16816.F32 R136, R4.reuse, R40, R32 ;  /* 0x000000280488723c */ /* 0x040ff00000001820 */
[----:B------:R-:W-:Y:S01]  /*6020*/  HMMA.16816.F32 R120, R4, R42, R28 ;  /* 0x0000002a0478723c */ /* 0x000fe2000000181c */
[----:B------:R-:W5:Y:S07]  /*6030*/  LDSM.16.MT88.4 R40, [R193+0x6000] ;  /* 0x00600000c128783b */ /* 0x000f6e0000004200 */
[C---:B------:R-:W-:Y:S08]  /*6040*/  HMMA.16816.F32 R24, R8.reuse, R54, RZ ;  /* 0x000000360818723c */ /* 0x040ff000000018ff */
[----:B------:R-:W-:Y:S08]  /*6050*/  HMMA.16816.F32 R16, R8, R44, RZ ;  /* 0x0000002c0810723c */ /* 0x000ff000000018ff */
[----:B------:R-:W-:Y:S08]  /*6060*/  HMMA.16816.F32 R144, R4, R82, R20 ;  /* 0x000000520490723c */ /* 0x000ff00000001814 */
[C---:B------:R-:W-:Y:S08]  /*6070*/  HMMA.16816.F32 R20, R8.reuse, R60, RZ ;  /* 0x0000003c0814723c */ /* 0x040ff000000018ff */
[----:B------:R-:W-:Y:S08]  /*6080*/  HMMA.16816.F32 R28, R8, R52, RZ ;  /* 0x00000034081c723c */ /* 0x000ff000000018ff */
[C---:B-1----:R-:W-:Y:S01]  /*6090*/  HMMA.16816.F32 R96, R4.reuse, R50, R24 ;  /* 0x000000320460723c */ /* 0x042fe20000001818 */
[----:B------:R-:W1:Y:S07]  /*60a0*/  LDSM.16.MT88.4 R24, [R193+0x6800] ;  /* 0x00680000c118783b */ /* 0x000e6e0000004200 */
[----:B------:R-:W-:Y:S08]  /*60b0*/  HMMA.16816.F32 R128, R4, R56, R16 ;  /* 0x000000380480723c */ /* 0x000ff00000001810 */
[----:B------:R-:W-:Y:S08]  /*60c0*/  HMMA.16816.F32 R16, R8, R62, RZ ;  /* 0x0000003e0810723c */ /* 0x000ff000000018ff */
[C---:B--2---:R-:W-:Y:S08]  /*60d0*/  HMMA.16816.F32 R92, R4.reuse, R36, R20 ;  /* 0x00000024045c723c */ /* 0x044ff00000001814 */
[----:B------:R-:W-:Y:S01]  /*60e0*/  HMMA.16816.F32 R100, R4, R48, R28 ;  /* 0x000000300464723c */ /* 0x000fe2000000181c */
[----:B------:R-:W2:Y:S07]  /*60f0*/  LDSM.16.MT88.4 R28, [R196+0x6000] ;  /* 0x00600000c41c783b */ /* 0x000eae0000004200 */
[C---:B-----5:R-:W-:Y:S08]  /*6100*/  HMMA.16816.F32 R20, R8.reuse, R40, RZ ;  /* 0x000000280814723c */ /* 0x060ff000000018ff */
[----:B------:R-:W-:Y:S08]  /*6110*/  HMMA.16816.F32 R32, R8, R46, RZ ;  /* 0x0000002e0820723c */ /* 0x000ff000000018ff */
[----:B------:R-:W-:Y:S08]  /*6120*/  HMMA.16816.F32 R76, R4, R38, R16 ;  /* 0x00000026044c723c */ /* 0x000ff00000001810 */
[----:B------:R-:W-:Y:S08]  /*6130*/  HMMA.16816.F32 R16, R8, R42, RZ ;  /* 0x0000002a0810723c */ /* 0x000ff000000018ff */
[C---:B-1----:R-:W-:Y:S01]  /*6140*/  HMMA.16816.F32 R60, R4.reuse, R24, R20 ;  /* 0x00000018043c723c */ /* 0x042fe20000001814 */
[----:B------:R-:W1:Y:S07]  /*6150*/  LDSM.16.MT88.4 R20, [R196+0x6800] ;  /* 0x00680000c414783b */ /* 0x000e6e0000004200 */
[C---:B------:R-:W-:Y:S08]  /*6160*/  HMMA.16816.F32 R116, R4.reuse, R58, R32 ;  /* 0x0000003a0474723c */ /* 0x040ff00000001820 */
[----:B------:R-:W-:Y:S08]  /*6170*/  HMMA.16816.F32 R56, R4, R26, R16 ;  /* 0x0000001a0438723c */ /* 0x000ff00000001810 */
[----:B--2---:R-:W-:Y:S11]  /*6180*/  HMMA.16816.F32 R16, R8, R28, RZ ;  /* 0x0000001c0810723c */ /* 0x004ff600000018ff */
[----:B------:R-:W-:Y:S11]  /*6190*/  @!UPT UIADD3 URZ, URZ, URZ, URZ ;  /* 0x0000003f3f3ff290 */ /* 0x000ff6000fffe03f */
[----:B------:R-:W-:Y:S02]  /*61a0*/  @!UPT UIADD3 URZ, URZ, URZ, URZ ;  /* 0x0000003f3f3ff290 */ /* 0x000fe4000fffe03f */
[----:B-1----:R-:W-:Y:S08]  /*61b0*/  HMMA.16816.F32 R48, R4, R20, R16 ;  /* 0x000000140430723c */ /* 0x002ff00000001810 */
[----:B------:R-:W-:Y:S11]  /*61c0*/  HMMA.16816.F32 R16, R8, R30, RZ ;  /* 0x0000001e0810723c */ /* 0x000ff600000018ff */
[----:B------:R-:W-:Y:S11]  /*61d0*/  @!UPT UIADD3 URZ, URZ, URZ, URZ ;  /* 0x0000003f3f3ff290 */ /* 0x000ff6000fffe03f */
[----:B------:R-:W-:Y:S02]  /*61e0*/  @!UPT UIADD3 URZ, URZ, URZ, URZ ;  /* 0x0000003f3f3ff290 */ /* 0x000fe4000fffe03f */
[----:B------:R-:W-:Y:S01]  /*61f0*/  HMMA.16816.F32 R40, R4, R22, R16 ;  /* 0x000000160428723c */ /* 0x000fe20000001810 */
[----:B------:R-:W1:Y:S07]  /*6200*/  LDSM.16.MT88.4 R16, [R195+0x6000] ;  /* 0x00600000c310783b */ /* 0x000e6e0000004200 */
[C---:B-1----:R-:W-:Y:S08]  /*6210*/  HMMA.16816.F32 R20, R8.reuse, R16, RZ ;  /* 0x000000100814723c */ /* 0x042ff000000018ff */
[----:B------:R-:W-:Y:S01]  /*6220*/  HMMA.16816.F32 R8, R8, R18, RZ ;  /* 0x000000120808723c */ /* 0x000fe200000018ff */
[----:B------:R-:W1:Y:S11]  /*6230*/  LDSM.16.MT88.4 R16, [R195+0x6800] ;  /* 0x00680000c310783b */ /* 0x000e760000004200 */
[----:B------:R-:W-:Y:S11]  /*6240*/  @!UPT UIADD3 URZ, URZ, URZ, URZ ;  /* 0x0000003f3f3ff290 */ /* 0x000ff6000fffe03f */
[----:B------:R-:W-:Y:S01]  /*6250*/  @!UPT UIADD3 URZ, URZ, URZ, URZ ;  /* 0x0000003f3f3ff290 */ /* 0x000fe2000fffe03f */
[C---:B-1----:R-:W-:Y:S01]  /*6260*/  HMMA.16816.F32 R24, R4.reuse, R18, R8 ;  /* 0x000000120418723c */ /* 0x042fe20000001808 */
[----:B------:R-:W1:Y:S06]  /*6270*/  LDSM.16.MT88.4 R8, [R192+0x1000] ;  /* 0x00100000c008783b */ /* 0x000e6c0000004200 */
[--C-:B------:R-:W-:Y:S01]  /*6280*/  FFMA.FTZ R19, R113, c[0x0][0x2d0], -R2.reuse ;  /* 0x0000b40071137a23 */ /* 0x100fe20000010802 */
[----:B------:R-:W-:Y:S01]  /*6290*/  HMMA.16816.F32 R32, R4, R16, R20 ;  /* 0x000000100420723c */ /* 0x000fe20000001814 */
[--C-:B------:R-:W-:Y:S01]  /*62a0*/  FFMA.FTZ R18, R112, c[0x0][0x2d0], -R2.reuse ;  /* 0x0000b40070127a23 */ /* 0x100fe20000010802 */
[----:B------:R2:W-:Y:S05]  /*62b0*/  MUFU.EX2 R22, R3 ;  /* 0x0000000300167308 */ /* 0x0005ea0000000800 */
[--C-:B------:R-:W-:Y:S01]  /*62c0*/  FFMA.FTZ R20, R107, c[0x0][0x2d0], -R2.reuse ;  /* 0x0000b4006b147a23 */ /* 0x100fe20000010802 */
[----:B---3--:R-:W-:Y:S01]  /*62d0*/  F2FP.PACK_AB R4, R236, R237 ;  /* 0x000000edec04723e */ /* 0x008fe200000000ff */
[----:B------:R-:W-:Y:S01]  /*62e0*/  FFMA.FTZ R17, R106, c[0x0][0x2d0], -R2 ;  /* 0x0000b4006a117a23 */ /* 0x000fe20000010802 */
[----:B----4-:R-:W-:Y:S01]  /*62f0*/  F2FP.PACK_AB R6, R239, R242 ;  /* 0x000000f2ef06723e */ /* 0x010fe200000000ff */
[--C-:B------:R-:W-:Y:S01]  /*6300*/  FFMA.FTZ R2, R88, c[0x0][0x2d0], -R0.reuse ;  /* 0x0000b40058027a23 */ /* 0x100fe20000010800 */
[----:B------:R-:W-:Y:S01]  /*6310*/  MUFU.EX2 R19, R19 ;  /* 0x0000001300137308 */ /* 0x000fe20000000800 */
[----:B------:R-:W-:-:S02]  /*6320*/  FFMA.FTZ R16, R86, c[0x0][0x2d0], -R0 ;  /* 0x0000b40056107a23 */ /* 0x000fc40000010800 */
[----:B--2---:R-:W-:-:S05]  /*6330*/  FADD.FTZ R3, R157, R115 ;  /* 0x000000739d037221 */ /* 0x004fca0000010000 */
[----:B------:R2:W3:Y:S01]  /*6340*/  MUFU.EX2 R21, R2 ;  /* 0x0000000200157308 */ /* 0x0004e20000000800 */
[----:B------:R-:W-:-:S07]  /*6350*/  FADD.FTZ R3, R114, R3 ;  /* 0x0000000372037221 */ /* 0x000fce0000010000 */
[----:B------:R-:W-:Y:S01]  /*6360*/  MUFU.EX2 R20, R20 ;  /* 0x0000001400147308 */ /* 0x000fe20000000800 */
[----:B--2---:R-:W-:Y:S01]  /*6370*/  FFMA.FTZ R2, R89, c[0x0][0x2d0], -R0 ;  /* 0x0000b40059027a23 */ /* 0x004fe20000010800 */
[----:B---3--:R-:W-:-:S06]  /*6380*/  F2FP.PACK_AB R5, R21, R22 ;  /* 0x000000161505723e */ /* 0x008fcc00000000ff */
[----:B------:R-:W-:Y:S08]  /*6390*/  MUFU.EX2 R18, R18 ;  /* 0x0000001200127308 */ /* 0x000ff00000000800 */
[----:B------:R2:W-:Y:S08]  /*63a0*/  MUFU.EX2 R23, R2 ;  /* 0x0000000200177308 */ /* 0x0005f00000000800 */
[----:B------:R-:W-:Y:S01]  /*63b0*/  MUFU.EX2 R17, R17 ;  /* 0x0000001100117308 */ /* 0x000fe20000000800 */
[----:B--2---:R-:W-:-:S07]  /*63c0*/  FFMA.FTZ R2, R90, c[0x0][0x2d0], -R0 ;  /* 0x0000b4005a027a23 */ /* 0x004fce0000010800 */
[----:B------:R-:W2:Y:S02]  /*63d0*/  MUFU.EX2 R157, R2 ;  /* 0x00000002009d7308 */ /* 0x000ea40000000800 */
[----:B--2---:R-:W-:Y:S01]  /*63e0*/  F2FP.PACK_AB R7, R157, R23 ;  /* 0x000000179d07723e */ /* 0x004fe200000000ff */
[----:B------:R-:W-:Y:S02]  /*63f0*/  FADD.FTZ R2, R84, R14 ;  /* 0x0000000e54027221 */ /* 0x000fe40000010000 */
[----:B------:R-:W-:Y:S02]  /*6400*/  FFMA.FTZ R14, R105, c[0x0][0x2d0], -R0 ;  /* 0x0000b400690e7a23 */ /* 0x000fe40000010800 */
[----:B------:R-:W-:Y:S02]  /*6410*/  FADD.FTZ R2, R85, R2 ;  /* 0x0000000255027221 */ /* 0x000fe40000010000 */
[----:B-1----:R-:W-:Y:S01]  /*6420*/  HMMA.16816.F32 R160, R4, R8, R160 ;  /* 0x0000000804a0723c */ /* 0x002fe200000018a0 */
[----:B------:R-:W-:-:S02]  /*6430*/  FADD.FTZ R0, R235, R3 ;  /* 0x00000003eb007221 */ /* 0x000fc40000010000 */
[----:B------:R-:W-:Y:S02]  /*6440*/  IMAD.MOV.U32 R235, RZ, RZ, R110 ;  /* 0x000000ffffeb7224 */ /* 0x000fe400078e006e */
[----:B------:R-:W-:-:S03]  /*6450*/  FADD.FTZ R2, R158, R2 ;  /* 0x000000029e027221 */ /* 0x000fc60000010000 */
[----:B------:R-:W-:Y:S01]  /*6460*/  HMMA.16816.F32 R28, R4, R10, R248 ;  /* 0x0000000a041c723c */ /* 0x000fe200000018f8 */
[----:B------:R-:W1:Y:S01]  /*6470*/  LDSM.16.MT88.4 R8, [R193+0x1000] ;  /* 0x00100000c108783b */ /* 0x000e620000004200 */
[----:B------:R-:W-:-:S04]  /*6480*/  FADD.FTZ R2, R220, R2 ;  /* 0x00000002dc027221 */ /* 0x000fc80000010000 */
        /* <DEDUP_REMOVED lines=15> */
[----:B------:R-:W1:Y:S04]  /*6580*/  LDSM.16.MT88.4 R8, [R196+0x3000] ;  /* 0x00300000c408783b */ /* 0x000e680000004200 */
[----:B------:R-:W-:Y:S03]  /*6590*/  LDSM.16.MT88.4 R164, [R192+0x1800] ;  /* 0x00180000c0a4783b */ /* 0x000fe60000004200 */
[C---:B-1----:R-:W-:Y:S08]  /*65a0*/  HMMA.16816.F32 R84, R4.reuse, R8, R172 ;  /* 0x000000080454723c */ /* 0x042ff000000018ac */
[----:B------:R-:W-:Y:S01]  /*65b0*/  HMMA.16816.F32 R88, R4, R10, R152 ;  /* 0x0000000a0458723c */ /* 0x000fe20000001898 */
[----:B------:R-:W1:Y:S06]  /*65c0*/  LDSM.16.MT88.4 R8, [R195+0x3000] ;  /* 0x00300000c308783b */ /* 0x000e6c0000004200 */
[----:B------:R-:W-:-:S04]  /*65d0*/  IMAD.MOV.U32 R155, RZ, RZ, R111 ;  /* 0x000000ffff9b7224 */ /* 0x000fc800078e006f */
[----:B------:R-:W-:-:S04]  /*65e0*/  FADD.FTZ R0, R155, R0 ;  /* 0x000000009b007221 */ /* 0x000fc80000010000 */
[----:B------:R-:W-:Y:S02]  /*65f0*/  FADD.FTZ R0, R235, R0 ;  /* 0x00000000eb007221 */ /* 0x000fe40000010000 */
[----:B------:R-:W-:Y:S02]  /*6600*/  IMAD.MOV.U32 R235, RZ, RZ, c[0x0][0x2c4] ;  /* 0x0000b100ffeb7624 */ /* 0x000fe400078e00ff */
[----:B------:R-:W-:-:S03]  /*6610*/  FADD.FTZ R0, R246, R0 ;  /* 0x00000000f6007221 */ /* 0x000fc60000010000 */
[----:B------:R-:W-:Y:S01]  /*6620*/  ISETP.NE.AND P1, PT, R235, 0x1, PT ;  /* 0x00000001eb00780c */ /* 0x000fe20003f25270 */
[C---:B-1----:R-:W-:Y:S08]  /*6630*/  HMMA.16816.F32 R168, R4.reuse, R8, R168 ;  /* 0x0000000804a8723c */ /* 0x042ff000000018a8 */
[----:B------:R-:W-:Y:S01]  /*6640*/  HMMA.16816.F32 R188, R4, R10, R144 ;  /* 0x0000000a04bc723c */ /* 0x000fe20000001890 */
[----:B------:R-:W1:Y:S04]  /*6650*/  LDSM.16.MT88.4 R8, [R192+0x5000] ;  /* 0x00500000c008783b */ /* 0x000e680000004200 */
[----:B------:R-:W-:Y:S11]  /*6660*/  LDSM.16.MT88.4 R144, [R196+0x1800] ;  /* 0x00180000c490783b */ /* 0x000ff60000004200 */
[----:B------:R-:W-:-:S02]  /*6670*/  IMAD.MOV.U32 R154, RZ, RZ, R168 ;  /* 0x000000ffff9a7224 */ /* 0x000fc400078e00a8 */
[----:B------:R-:W-:Y:S02]  /*6680*/  IMAD.MOV.U32 R153, RZ, RZ, R169 ;  /* 0x000000ffff997224 */ /* 0x000fe400078e00a9 */
[----:B------:R-:W-:Y:S02]  /*6690*/  IMAD.MOV.U32 R152, RZ, RZ, R170 ;  /* 0x000000ffff987224 */ /* 0x000fe400078e00aa */
[----:B------:R-:W-:Y:S01]  /*66a0*/  IMAD.MOV.U32 R3, RZ, RZ, R171 ;  /* 0x000000ffff037224 */ /* 0x000fe200078e00ab */
[C---:B-1----:R-:W-:Y:S08]  /*66b0*/  HMMA.16816.F32 R176, R4.reuse, R8, R176 ;  /* 0x0000000804b0723c */ /* 0x042ff000000018b0 */
[C---:B------:R-:W-:Y:S01]  /*66c0*/  HMMA.16816.F32 R104, R4.reuse, R10, R124 ;  /* 0x0000000a0468723c */ /* 0x040fe2000000187c */
[----:B------:R-:W1:Y:S07]  /*66d0*/  LDSM.16.MT88.4 R8, [R193+0x5000] ;  /* 0x00500000c108783b */ /* 0x000e6e0000004200 */
[C---:B-1----:R-:W-:Y:S01]  /*66e0*/  HMMA.16816.F32 R108, R4.reuse, R8, R136 ;  /* 0x00000008046c723c */ /* 0x042fe20000001888 */
[----:B------:R-:W-:Y:S07]  /*66f0*/  LDSM.16.MT88.4 R136, [R193+0x1800] ;  /* 0x00180000c188783b */ /* 0x000fee0000004200 */
[C---:B------:R-:W-:Y:S01]  /*6700*/  HMMA.16816.F32 R112, R4.reuse, R10, R120 ;  /* 0x0000000a0470723c */ /* 0x040fe20000001878 */
[----:B------:R-:W1:Y:S07]  /*6710*/  LDSM.16.MT88.4 R8, [R196+0x5000] ;  /* 0x00500000c408783b */ /* 0x000e6e0000004200 */
[C---:B-1----:R-:W-:Y:S07]  /*6720*/  HMMA.16816.F32 R248, R4.reuse, R8, R128 ;  /* 0x0000000804f8723c */ /* 0x042fee0000001880 */
[----:B------:R-:W-:Y:S01]  /*6730*/  F2FP.PACK_AB R128, R19, R20 ;  /* 0x000000141380723e */ /* 0x000fe200000000ff */
[----:B------:R-:W-:Y:S01]  /*6740*/  HMMA.16816.F32 R184, R4, R10, R116 ;  /* 0x0000000a04b8723c */ /* 0x000fe20000001874 */
[----:B------:R-:W1:Y:S01]  /*6750*/  LDSM.16.MT88.4 R8, [R195+0x5000] ;  /* 0x00500000c308783b */ /* 0x000e620000004200 */
[----:B------:R-:W-:-:S06]  /*6760*/  F2FP.PACK_AB R130, R17, R18 ;  /* 0x000000121182723e */ /* 0x000fcc00000000ff */
[C---:B-1----:R-:W-:Y:S08]  /*6770*/  HMMA.16816.F32 R172, R4.reuse, R8, R100 ;  /* 0x0000000804ac723c */ /* 0x042ff00000001864 */
[----:B------:R-:W-:Y:S01]  /*6780*/  HMMA.16816.F32 R120, R4, R10, R96 ;  /* 0x0000000a0478723c */ /* 0x000fe20000001860 */
[----:B------:R-:W1:Y:S06]  /*6790*/  LDSM.16.MT88.4 R8, [R192+0x7000] ;  /* 0x00700000c008783b */ /* 0x000e6c0000004200 */
[----:B------:R-:W-:-:S02]  /*67a0*/  IMAD.MOV.U32 R96, RZ, RZ, R154 ;  /* 0x000000ffff607224 */ /* 0x000fc400078e009a */
[----:B------:R-:W-:Y:S02]  /*67b0*/  IMAD.MOV.U32 R97, RZ, RZ, R153 ;  /* 0x000000ffff617224 */ /* 0x000fe400078e0099 */
[----:B------:R-:W-:Y:S02]  /*67c0*/  IMAD.MOV.U32 R98, RZ, RZ, R152 ;  /* 0x000000ffff627224 */ /* 0x000fe400078e0098 */
[----:B------:R-:W-:Y:S01]  /*67d0*/  IMAD.MOV.U32 R99, RZ, RZ, R3 ;  /* 0x000000ffff637224 */ /* 0x000fe200078e0003 */
[----:B------:R-:W-:Y:S01]  /*67e0*/  LDSM.16.MT88.4 R152, [R195+0x1800] ;  /* 0x00180000c398783b */ /* 0x000fe20000004200 */
[----:B------:R-:W-:Y:S02]  /*67f0*/  FADD.FTZ R3, R245, R0 ;  /* 0x00000000f5037221 */ /* 0x000fe40000010000 */
[----:B------:R-:W-:Y:S01]  /*6800*/  FADD.FTZ R0, R218, R2 ;  /* 0x00000002da007221 */ /* 0x000fe20000010000 */
[----:B------:R-:W-:Y:S01]  /*6810*/  IADD3 R218, R222, -0x2, RZ ;  /* 0xfffffffededa7810 */ /* 0x000fe20007ffe0ff */
        /* <DEDUP_REMOVED lines=10> */
[C---:B-1----:R-:W-:Y:S08]  /*68c0*/  HMMA.16816.F32 R100, R4.reuse, R8, R92 ;  /* 0x000000080464723c */ /* 0x042ff0000000185c */
[C---:B------:R-:W-:Y:S01]  /*68d0*/  HMMA.16816.F32 R116, R4.reuse, R10, R76 ;  /* 0x0000000a0474723c */ /* 0x040fe2000000184c */
[----:B------:R-:W1:Y:S07]  /*68e0*/  LDSM.16.MT88.4 R8, [R193+0x7000] ;  /* 0x00700000c108783b */ /* 0x000e6e0000004200 */
[C---:B-1----:R-:W-:Y:S08]  /*68f0*/  HMMA.16816.F32 R224, R4.reuse, R8, R60 ;  /* 0x0000000804e0723c */ /* 0x042ff0000000183c */
[C---:B------:R-:W-:Y:S01]  /*6900*/  HMMA.16816.F32 R180, R4.reuse, R10, R56 ;  /* 0x0000000a04b4723c */ /* 0x040fe20000001838 */
[----:B------:R-:W1:Y:S04]  /*6910*/  LDSM.16.MT88.4 R8, [R196+0x7000] ;  /* 0x00700000c408783b */ /* 0x000e680000004200 */
[----:B------:R-:W-:Y:S03]  /*6920*/  LDSM.16.MT88.4 R56, [R196+0x3800] ;  /* 0x00380000c438783b */ /* 0x000fe60000004200 */
[C---:B-1----:R-:W-:Y:S01]  /*6930*/  HMMA.16816.F32 R168, R4.reuse, R8, R48 ;  /* 0x0000000804a8723c */ /* 0x042fe20000001830 */
[----:B------:R-:W-:Y:S07]  /*6940*/  LDSM.16.MT88.4 R48, [R193+0x3800] ;  /* 0x00380000c130783b */ /* 0x000fee0000004200 */
[C---:B------:R-:W-:Y:S01]  /*6950*/  HMMA.16816.F32 R124, R4.reuse, R10, R40 ;  /* 0x0000000a047c723c */ /* 0x040fe20000001828 */
[----:B------:R-:W1:Y:S04]  /*6960*/  LDSM.16.MT88.4 R8, [R195+0x7000] ;  /* 0x00700000c308783b */ /* 0x000e680000004200 */
[----:B------:R-:W2:Y:S03]  /*6970*/  LDSM.16.MT88.4 R40, [R192+0x3800] ;  /* 0x00380000c028783b */ /* 0x000ea60000004200 */
[C---:B-1----:R-:W-:Y:S08]  /*6980*/  HMMA.16816.F32 R32, R4.reuse, R8, R32 ;  /* 0x000000080420723c */ /* 0x042ff00000001820 */
[----:B------:R-:W-:Y:S01]  /*6990*/  HMMA.16816.F32 R24, R4, R10, R24 ;  /* 0x0000000a0418723c */ /* 0x000fe20000001818 */
[----:B------:R-:W1:Y:S01]  /*69a0*/  MUFU.EX2 R4, R14 ;  /* 0x0000000e00047308 */ /* 0x000e620000000800 */
[----:B------:R-:W-:Y:S05]  /*69b0*/  LDSM.16.MT88.4 R8, [R195+0x7800] ;  /* 0x00780000c308783b */ /* 0x000fea0000004200 */
[----:B------:R-:W-:-:S02]  /*69c0*/  FADD.FTZ R5, R19, R3 ;  /* 0x0000000313057221 */ /* 0x000fc40000010000 */
[----:B------:R-:W3:Y:S08]  /*69d0*/  MUFU.EX2 R6, R13 ;  /* 0x0000000d00067308 */ /* 0x000ef00000000800 */
[----:B------:R-:W4:Y:S01]  /*69e0*/  MUFU.EX2 R7, R16 ;  /* 0x0000001000077308 */ /* 0x000f220000000800 */
[----:B-1----:R-:W-:Y:S02]  /*69f0*/  FADD.FTZ R2, R4, R0 ;  /* 0x0000000004027221 */ /* 0x002fe40000010000 */
[----:B------:R-:W-:Y:S01]  /*6a00*/  IMAD.MOV.U32 R0, RZ, RZ, R243 ;  /* 0x000000ffff007224 */ /* 0x000fe200078e00f3 */
[----:B---3--:R-:W-:Y:S01]  /*6a10*/  F2FP.PACK_AB R129, R6, R4 ;  /* 0x000000040681723e */ /* 0x008fe200000000ff */
[----:B------:R-:W-:-:S04]  /*6a20*/  @P1 IMAD.HI.U32 R4, R243, c[0x0][0x2c8], RZ ;  /* 0x0000b200f3041a27 */ /* 0x000fc800078e00ff */
[----:B------:R-:W-:Y:S01]  /*6a30*/  FADD.FTZ R3, R6, R2 ;  /* 0x0000000206037221 */ /* 0x000fe20000010000 */
[----:B------:R-:W-:Y:S01]  /*6a40*/  @P1 SHF.R.U32.HI R0, RZ, c[0x0][0x2cc], R4 ;  /* 0x0000b300ff001a19 */ /* 0x000fe20000011604 */
[----:B------:R-:W-:Y:S01]  /*6a50*/  IMAD.IADD R2, R240, 0x1, -R241 ;  /* 0x00000001f0027824 */ /* 0x000fe200078e0af1 */
[----:B----4-:R-:W-:Y:S01]  /*6a60*/  F2FP.PACK_AB R131, R7, R15 ;  /* 0x0000000f0783723e */ /* 0x010fe200000000ff */
[----:B------:R-:W-:Y:S02]  /*6a70*/  FADD.FTZ R4, R18, R5 ;  /* 0x0000000512047221 */ /* 0x000fe40000010000 */
[----:B------:R-:W-:Y:S02]  /*6a80*/  IMAD.IADD R2, R2, 0x1, R0 ;  /* 0x0000000102027824 */ /* 0x000fe400078e0200 */
[----:B------:R-:W-:Y:S02]  /*6a90*/  FADD.FTZ R3, R15, R3 ;  /* 0x000000030f037221 */ /* 0x000fe40000010000 */
[----:B------:R-:W-:Y:S01]  /*6aa0*/  HMMA.16816.F32 R132, R128, R136, R132 ;  /* 0x000000888084723c */ /* 0x000fe20000001884 */
[----:B------:R-:W-:Y:S01]  /*6ab0*/  FADD.FTZ R237, R17, R4 ;  /* 0x0000000411ed7221 */ /* 0x000fe20000010000 */
[----:B------:R-:W-:Y:S01]  /*6ac0*/  IADD3 R0, R2, c[0x0][0x328], RZ ;  /* 0x0000ca0002007a10 */ /* 0x000fe20007ffe0ff */
[----:B------:R-:W-:-:S05]  /*6ad0*/  FADD.FTZ R239, R7, R3 ;  /* 0x0000000307ef7221 */ /* 0x000fca0000010000 */
[C---:B------:R-:W-:Y:S08]  /*6ae0*/  HMMA.16816.F32 R136, R128.reuse, R138, R36 ;  /* 0x0000008a8088723c */ /* 0x040ff00000001824 */
[C---:B--2---:R-:W-:Y:S01]  /*6af0*/  HMMA.16816.F32 R36, R128.reuse, R40, R64 ;  /* 0x000000288024723c */ /* 0x044fe20000001840 */
[----:B------:R-:W1:Y:S07]  /*6b00*/  LDSM.16.MT88.4 R64, [R195+0x3800] ;  /* 0x00380000c340783b */ /* 0x000e6e0000004200 */
[C---:B------:R-:W-:Y:S08]  /*6b10*/  HMMA.16816.F32 R140, R128.reuse, R144, R140 ;  /* 0x00000090808c723c */ /* 0x040ff0000000188c */
[C---:B------:R-:W-:Y:S08]  /*6b20*/  HMMA.16816.F32 R144, R128.reuse, R146, R44 ;  /* 0x000000928090723c */ /* 0x040ff0000000182c */
[C---:B------:R-:W-:Y:S01]  /*6b30*/  HMMA.16816.F32 R44, R128.reuse, R48, R72 ;  /* 0x00000030802c723c */ /* 0x040fe20000001848 */
[----:B------:R-:W2:Y:S07]  /*6b40*/  LDSM.16.MT88.4 R72, [R192+0x5800] ;  /* 0x00580000c048783b */ /* 0x000eae0000004200 */
[C---:B------:R-:W-:Y:S01]  /*6b50*/  HMMA.16816.F32 R48, R128.reuse, R50, R80 ;  /* 0x000000328030723c */ /* 0x040fe20000001850 */
[----:B------:R-:W-:Y:S07]  /*6b60*/  LDSM.16.MT88.4 R80, [R193+0x5800] ;  /* 0x00580000c150783b */ /* 0x000fee0000004200 */
[C---:B------:R-:W-:Y:S08]  /*6b70*/  HMMA.16816.F32 R40, R128.reuse, R42, R68 ;  /* 0x0000002a8028723c */ /* 0x040ff00000001844 */
[C---:B-1----:R-:W-:Y:S01]  /*6b80*/  HMMA.16816.F32 R60, R128.reuse, R64, R96 ;  /* 0x00000040803c723c */ /* 0x042fe20000001860 */
[----:B------:R-:W1:Y:S07]  /*6b90*/  LDSM.16.MT88.4 R96, [R195+0x5800] ;  /* 0x00580000c360783b */ /* 0x000e6e0000004200 */
[C---:B------:R-:W-:Y:S08]  /*6ba0*/  HMMA.16816.F32 R148, R128.reuse, R152, R148 ;  /* 0x000000988094723c */ /* 0x040ff00000001894 */
[C---:B------:R-:W-:Y:S08]  /*6bb0*/  HMMA.16816.F32 R152, R128.reuse, R154, R52 ;  /* 0x0000009a8098723c */ /* 0x040ff00000001834 */
[C---:B--2---:R-:W-:Y:S08]  /*6bc0*/  HMMA.16816.F32 R68, R128.reuse, R72, R176 ;  /* 0x000000488044723c */ /* 0x044ff000000018b0 */
[C---:B------:R-:W-:Y:S01]  /*6bd0*/  HMMA.16816.F32 R72, R128.reuse, R74, R104 ;  /* 0x0000004a8048723c */ /* 0x040fe20000001868 */
[----:B------:R-:W2:Y:S07]  /*6be0*/  LDSM.16.MT88.4 R104, [R192+0x7800] ;  /* 0x00780000c068783b */ /* 0x000eae0000004200 */
[C---:B------:R-:W-:Y:S08]  /*6bf0*/  HMMA.16816.F32 R52, R128.reuse, R56, R84 ;  /* 0x000000388034723c */ /* 0x040ff00000001854 */
[C---:B-1----:R-:W-:Y:S08]  /*6c00*/  HMMA.16816.F32 R92, R128.reuse, R96, R172 ;  /* 0x00000060805c723c */ /* 0x042ff000000018ac */
[C---:B------:R-:W-:Y:S08]  /*6c10*/  HMMA.16816.F32 R76, R128.reuse, R80, R108 ;  /* 0x00000050804c723c */ /* 0x040ff0000000186c */
[C---:B------:R-:W-:Y:S01]  /*6c20*/  HMMA.16816.F32 R96, R128.reuse, R98, R120 ;  /* 0x000000628060723c */ /* 0x040fe20000001878 */
[----:B------:R-:W1:Y:S07]  /*6c30*/  LDSM.16.MT88.4 R120, [R196+0x7800] ;  /* 0x00780000c478783b */ /* 0x000e6e0000004200 */
[C---:B------:R-:W-:Y:S01]  /*6c40*/  HMMA.16816.F32 R56, R128.reuse, R58, R88 ;  /* 0x0000003a8038723c */ /* 0x040fe20000001858 */
[----:B------:R-:W3:Y:S07]  /*6c50*/  LDSM.16.MT88.4 R88, [R196+0x5800] ;  /* 0x00580000c458783b */ /* 0x000eee0000004200 */
[C---:B------:R-:W-:Y:S01]  /*6c60*/  HMMA.16816.F32 R80, R128.reuse, R82, R112 ;  /* 0x000000528050723c */ /* 0x040fe20000001870 */
[----:B------:R-:W4:Y:S07]  /*6c70*/  LDSM.16.MT88.4 R112, [R193+0x7800] ;  /* 0x00780000c170783b */ /* 0x000f2e0000004200 */
[C---:B--2---:R-:W-:Y:S08]  /*6c80*/  HMMA.16816.F32 R100, R128.reuse, R104, R100 ;  /* 0x000000688064723c */ /* 0x044ff00000001864 */
[C---:B------:R-:W-:Y:S08]  /*6c90*/  HMMA.16816.F32 R104, R128.reuse, R106, R116 ;  /* 0x0000006a8068723c */ /* 0x040ff00000001874 */
[C---:B------:R-:W-:Y:S08]  /*6ca0*/  HMMA.16816.F32 R160, R128.reuse, R164, R160 ;  /* 0x000000a480a0723c */ /* 0x040ff000000018a0 */
[C---:B-1----:R-:W-:Y:S08]  /*6cb0*/  HMMA.16816.F32 R116, R128.reuse, R120, R168 ;  /* 0x000000788074723c */ /* 0x042ff000000018a8 */
        /* <DEDUP_REMOVED lines=9> */
[----:B------:R-:W-:Y:S07]  /*6d50*/  @!P6 BRA `(.L_x_1684) ;  /* 0x000001100000e947 */ /* 0x000fee0003800000 */
        /* <DEDUP_REMOVED lines=11> */
.L_x_1686:
[----:B------:R-:W-:-:S13]  /*6e10*/  ISETP.NE.AND P0, PT, R4, 0x1, PT ;  /* 0x000000010400780c */ /* 0x000fda0003f05270 */
[----:B------:R-:W-:-:S05]  /*6e20*/  @P0 IMAD.HI.U32 R2, R3, c[0x0][0x330], RZ ;  /* 0x0000cc0003020a27 */ /* 0x000fca00078e00ff */
[----:B------:R-:W-:Y:S02]  /*6e30*/  @P0 SHF.R.U32.HI R3, RZ, c[0x0][0x334], R2 ;  /* 0x0000cd00ff030a19 */ /* 0x000fe40000011602 */
.L_x_1687:
[----:B------:R-:W-:Y:S05]  /*6e40*/  BSYNC B0 ;  /* 0x0000000000007941 */ /* 0x000fea0003800000 */
.L_x_1685:
[----:B------:R-:W-:-:S05]  /*6e50*/  IMAD R3, R3, R4, c[0x0][0x32c] ;  /* 0x0000cb0003037624 */ /* 0x000fca00078e0204 */
[----:B------:R-:W-:-:S04]  /*6e60*/  IMNMX R0, R0, R3, PT ;  /* 0x0000000300007217 */ /* 0x000fc80003800200 */
.L_x_1684:
        /* <DEDUP_REMOVED lines=9> */
.L_x_1697:
[----:B------:R-:W-:Y:S01]  /*6f00*/  ISETP.GT.AND P0, PT, R228, R222, PT ;  /* 0x000000dee400720c */ /* 0x000fe20003f04270 */
[----:B------:R-:W-:Y:S04]  /*6f10*/  DEPBAR.LE SB0, 0x0 ;  /* 0x000080000000791a */ /* 0x000fe80000000000 */
[----:B------:R-:W-:Y:S01]  /*6f20*/  WARPSYNC 0xffffffff ;  /* 0xffffffff00007948 */ /* 0x000fe20003800000 */
[----:B------:R-:W-:Y:S01]  /*6f30*/  BAR.SYNC.DEFER_BLOCKING 0x0 ;  /* 0x0000000000007b1d */ /* 0x000fe20000010000 */
[----:B------:R-:W-:Y:S05]  /*6f40*/  IMAD.MOV.U32 R227, RZ, RZ, c[0x0][0x2c4] ;  /* 0x0000b100ffe37624 */ /* 0x000fea00078e00ff */
[----:B------:R-:W-:Y:S01]  /*6f50*/  ISETP.NE.AND P6, PT, R227, 0x1, PT ;  /* 0x00000001e300780c */ /* 0x000fe20003fc5270 */
[----:B------:R-:W-:Y:S01]  /*6f60*/  @!P0 IMAD.WIDE.U32 R4, R222, c[0x0][0x208], RZ ;  /* 0x00008200de048a25 */ /* 0x000fe200078e00ff */
[----:B------:R-:W-:Y:S02]  /*6f70*/  @!P0 SHF.R.S32.HI R0, RZ, 0x1f, R222 ;  /* 0x0000001fff008819 */ /* 0x000fe400000114de */
[----:B------:R-:W-:Y:S01]  /*6f80*/  @!P0 IADD3 R11, P1, R232, 0x40, RZ ;  /* 0x00000040e80b8810 */ /* 0x000fe20007f3e0ff */
[----:B------:R-:W-:Y:S02]  /*6f90*/  @!P0 IMAD.MOV.U32 R6, RZ, RZ, c[0x0][0x208] ;  /* 0x00008200ff068624 */ /* 0x000fe400078e00ff */
[----:B------:R-:W-:Y:S02]  /*6fa0*/  @!P0 IMAD R0, R0, c[0x0][0x208], RZ ;  /* 0x0000820000008a24 */ /* 0x000fe400078e02ff */
[----:B------:R-:W-:Y:S02]  /*6fb0*/  @!P0 IMAD.SHL.U32 R3, R4, 0x40, RZ ;  /* 0x0000004004038824 */ /* 0x000fe400078e00ff */
[----:B------:R-:W-:Y:S02]  /*6fc0*/  @!P0 IMAD R0, R222, c[0x0][0x20c], R0 ;  /* 0x00008300de008a24 */ /* 0x000fe400078e0200 */
[----:B------:R-:W-:Y:S02]  /*6fd0*/  @!P0 IMAD.X R12, RZ, RZ, R234, P1 ;  /* 0x000000ffff0c8224 */ /* 0x000fe400008e06ea */
[----:B------:R-:W-:Y:S01]  /*6fe0*/  @!P0 IMAD.IADD R0, R5, 0x1, R0 ;  /* 0x0000000105008824 */ /* 0x000fe200078e0200 */
[----:B------:R-:W-:Y:S01]  /*6ff0*/  @!P0 LEA R5, P1, R6, R3, 0x5 ;  /* 0x0000000306058211 */ /* 0x000fe200078228ff */
[----:B------:R-:W-:Y:S01]  /*7000*/  LDSM.16.M88.4 R32, [R198] ;  /* 0x00000000c620783b */ /* 0x000fe20000000200 */
[----:B------:R-:W-:Y:S02]  /*7010*/  ULDC UR4, c[0x0][0x324] ;  /* 0x0000c90000047ab9 */ /* 0x000fe40000000800 */
[----:B------:R-:W-:Y:S01]  /*7020*/  @!P0 SHF.L.U64.HI R0, R4, 0x6, R0 ;  /* 0x0000000604008819 */ /* 0x000fe20000010200 */
[----:B------:R-:W-:Y:S01]  /*7030*/  @!P0 IMAD.MOV.U32 R4, RZ, RZ, c[0x0][0x20c] ;  /* 0x00008300ff048624 */ /* 0x000fe200078e00ff */
[----:B------:R-:W-:Y:S01]  /*7040*/  ULOP3.LUT UR4, URZ, UR4, URZ, 0x33, !UPT ;  /* 0x000000043f047292 */ /* 0x000fe2000f8e333f */
[----:B------:R-:W-:Y:S03]  /*7050*/  LDSM.16.M88.4 R16, [R159+0x800] ;  /* 0x000800009f10783b */ /* 0x000fe60000000200 */
[----:B------:R-:W-:Y:S02]  /*7060*/  @!P0 LEA.HI.X R4, R6, R0, R4, 0x5, P1 ;  /* 0x0000000006048211 */ /* 0x000fe400008f2c04 */
[C---:B------:R-:W-:Y:S01]  /*7070*/  @!P0 IADD3 R6, P1, R3.reuse, R232, RZ ;  /* 0x000000e803068210 */ /* 0x040fe20007f3e0ff */
[----:B------:R-:W-:Y:S04]  /*7080*/  LDSM.16.M88.4 R24, [R159+0x1000] ;  /* 0x001000009f18783b */ /* 0x000fe80000000200 */
[C---:B------:R-:W-:Y:S01]  /*7090*/  @!P0 IMAD.X R8, R0.reuse, 0x1, R234, P1 ;  /* 0x0000000100088824 */ /* 0x040fe200008e06ea */
[----:B------:R-:W-:Y:S01]  /*70a0*/  @!P0 IADD3 R7, P1, R3, R11, RZ ;  /* 0x0000000b03078210 */ /* 0x000fe20007f3e0ff */
[----:B------:R-:W-:Y:S04]  /*70b0*/  LDSM.16.M88.4 R168, [R159+0x1800] ;  /* 0x001800009fa8783b */ /* 0x000fe80000000200 */
[----:B------:R-:W-:Y:S01]  /*70c0*/  @!P0 IMAD.X R9, R0, 0x1, R12, P1 ;  /* 0x0000000100098824 */ /* 0x000fe200008e060c */
[C---:B------:R-:W-:Y:S01]  /*70d0*/  @!P0 LEA R218, P1, R6.reuse, c[0x0][0x1f8], 0x1 ;  /* 0x00007e0006da8a11 */ /* 0x040fe200078208ff */
[----:B------:R-:W-:Y:S03]  /*70e0*/  LDSM.16.M88.4 R172, [R199] ;  /* 0x00000000c7ac783b */ /* 0x000fe60000000200 */
[----:B------:R-:W-:Y:S02]  /*70f0*/  @!P0 LEA.HI.X R219, R6, c[0x0][0x1fc], R8, 0x1, P1 ;  /* 0x00007f0006db8a11 */ /* 0x000fe400008f0c08 */
[C---:B------:R-:W-:Y:S01]  /*7100*/  @!P0 LEA R28, P1, R7.reuse, c[0x0][0x1f8], 0x1 ;  /* 0x00007e00071c8a11 */ /* 0x040fe200078208ff */
[----:B------:R-:W-:Y:S03]  /*7110*/  LDSM.16.M88.4 R176, [R202] ;  /* 0x00000000cab0783b */ /* 0x000fe60000000200 */
[----:B------:R-:W-:Y:S02]  /*7120*/  @!P0 LEA.HI.X R29, R7, c[0x0][0x1fc], R9, 0x1, P1 ;  /* 0x00007f00071d8a11 */ /* 0x000fe400008f0c09 */
[----:B------:R-:W-:Y:S01]  /*7130*/  @!P0 IADD3 R8, P1, R232, 0x80, RZ ;  /* 0x00000080e8088810 */ /* 0x000fe20007f3e0ff */
[----:B------:R-:W-:Y:S04]  /*7140*/  LDSM.16.M88.4 R180, [R217] ;  /* 0x00000000d9b4783b */ /* 0x000fe80000000200 */
[----:B------:R-:W-:Y:S01]  /*7150*/  @!P0 IMAD.X R10, RZ, RZ, R234, P1 ;  /* 0x000000ffff0a8224 */ /* 0x000fe200008e06ea */
[CC--:B------:R-:W-:Y:S01]  /*7160*/  @!P0 IADD3 R6, P1, R3.reuse, R8.reuse, RZ ;  /* 0x0000000803068210 */ /* 0x0c0fe20007f3e0ff */
[----:B------:R-:W-:Y:S04]  /*7170*/  LDSM.16.M88.4 R184, [R216] ;  /* 0x00000000d8b8783b */ /* 0x000fe80000000200 */
[----:B------:R-:W-:Y:S01]  /*7180*/  @!P0 IMAD.X R7, R0, 0x1, R10, P1 ;  /* 0x0000000100078824 */ /* 0x000fe200008e060a */
[C---:B------:R-:W-:Y:S01]  /*7190*/  @!P0 LEA R14, P1, R6.reuse, c[0x0][0x1f8], 0x1 ;  /* 0x00007e00060e8a11 */ /* 0x040fe200078208ff */
[----:B------:R-:W-:Y:S03]  /*71a0*/  LDSM.16.M88.4 R188, [R215] ;  /* 0x00000000d7bc783b */ /* 0x000fe60000000200 */
[----:B------:R-:W-:Y:S02]  /*71b0*/  @!P0 LEA.HI.X R15, R6, c[0x0][0x1fc], R7, 0x1, P1 ;  /* 0x00007f00060f8a11 */ /* 0x000fe400008f0c07 */
[----:B------:R-:W-:Y:S01]  /*71c0*/  @!P0 IADD3 R7, P1, R232, 0xc0, RZ ;  /* 0x000000c0e8078810 */ /* 0x000fe20007f3e0ff */
[----:B------:R-:W2:Y:S04]  /*71d0*/  LDL R226, [R1+0x14] ;  /* 0x0000140001e27983 */ /* 0x000ea80000100800 */
[----:B------:R-:W-:Y:S01]  /*71e0*/  @!P0 IMAD.X R9, RZ, RZ, R234, P1 ;  /* 0x000000ffff098224 */ /* 0x000fe200008e06ea */
[----:B------:R-:W-:Y:S05]  /*71f0*/  @!P0 IADD3 R3, P1, R3, R7, RZ ;  /* 0x0000000703038210 */ /* 0x000fea0007f3e0ff */
[--C-:B------:R-:W-:Y:S01]  /*7200*/  @!P0 IMAD.X R0, R0, 0x1, R9.reuse, P1 ;  /* 0x0000000100008824 */ /* 0x100fe200008e0609 */
[C---:B------:R-:W-:Y:S04]  /*7210*/  @!P0 LEA R22, P1, R3.reuse, c[0x0][0x1f8], 0x1 ;  /* 0x00007e0003168a11 */ /* 0x040fe800078208ff */
[----:B------:R-:W-:Y:S02]  /*7220*/  @!P0 LEA.HI.X R23, R3, c[0x0][0x1fc], R0, 0x1, P1 ;  /* 0x00007f0003178a11 */ /* 0x000fe400008f0c00 */
[C---:B------:R-:W-:Y:S05]  /*7230*/  @!P0 IADD3 R3, P1, R5.reuse, R11, RZ ;  /* 0x0000000b05038210 */ /* 0x040fea0007f3e0ff */
[C---:B------:R-:W-:Y:S01]  /*7240*/  @!P0 IMAD.X R11, R4.reuse, 0x1, R12, P1 ;  /* 0x00000001040b8824 */ /* 0x040fe200008e060c */
[C---:B------:R-:W-:Y:S05]  /*7250*/  @!P0 IADD3 R6, P1, R5.reuse, R8, RZ ;  /* 0x0000000805068210 */ /* 0x040fea0007f3e0ff */
[C---:B------:R-:W-:Y:S01]  /*7260*/  @!P0 IMAD.X R10, R4.reuse, 0x1, R10, P1 ;  /* 0x00000001040a8824 */ /* 0x040fe200008e060a */
[C---:B------:R-:W-:Y:S05]  /*7270*/  @!P0 IADD3 R7, P1, R5.reuse, R7, RZ ;  /* 0x0000000705078210 */ /* 0x040fea0007f3e0ff */
[C---:B------:R-:W-:Y:S01]  /*7280*/  @!P0 IMAD.X R9, R4.reuse, 0x1, R9, P1 ;  /* 0x0000000104098824 */ /* 0x040fe200008e0609 */
[----:B------:R-:W-:Y:S05]  /*7290*/  @!P0 IADD3 R0, P1, R5, R232, RZ ;  /* 0x000000e805008210 */ /* 0x000fea0007f3e0ff */
[----:B------:R-:W-:Y:S01]  /*72a0*/  @!P0 IMAD.X R4, R4, 0x1, R234, P1 ;  /* 0x0000000104048824 */ /* 0x000fe200008e06ea */
[C---:B------:R-:W-:Y:S04]  /*72b0*/  @!P0 LEA R12, P1, R0.reuse, c[0x0][0x1f8], 0x1 ;  /* 0x00007e00000c8a11 */ /* 0x040fe800078208ff */
[----:B------:R-:W-:Y:S02]  /*72c0*/  @!P0 LEA.HI.X R13, R0, c[0x0][0x1fc], R4, 0x1, P1 ;  /* 0x00007f00000d8a11 */ /* 0x000fe400008f0c04 */
[C---:B------:R-:W-:Y:S04]  /*72d0*/  @!P0 LEA R20, P1, R3.reuse, c[0x0][0x1f8], 0x1 ;  /* 0x00007e0003148a11 */ /* 0x040fe800078208ff */
[----:B------:R-:W-:Y:S02]  /*72e0*/  @!P0 LEA.HI.X R21, R3, c[0x0][0x1fc], R11, 0x1, P1 ;  /* 0x00007f0003158a11 */ /* 0x000fe400008f0c0b */
[C---:B------:R-:W-:Y:S04]  /*72f0*/  @!P0 LEA R30, P1, R6.reuse, c[0x0][0x1f8], 0x1 ;  /* 0x00007e00061e8a11 */ /* 0x040fe800078208ff */
[----:B------:R-:W-:Y:S02]  /*7300*/  @!P0 LEA.HI.X R31, R6, c[0x0][0x1fc], R10, 0x1, P1 ;  /* 0x00007f00061f8a11 */ /* 0x000fe400008f0c0a */
[C---:B------:R-:W-:Y:S04]  /*7310*/  @!P0 LEA R220, P1, R7.reuse, c[0x0][0x1f8], 0x1 ;  /* 0x00007e0007dc8a11 */ /* 0x040fe800078208ff */
[----:B------:R-:W-:Y:S02]  /*7320*/  @!P0 LEA.HI.X R221, R7, c[0x0][0x1fc], R9, 0x1, P1 ;  /* 0x00007f0007dd8a11 */ /* 0x000fe400008f0c09 */
[----:B------:R-:W1:Y:S05]  /*7330*/  LDSM.16.M88.4 R8, [R159] ;  /* 0x000000009f08783b */ /* 0x000e6a0000000200 */
        /* <DEDUP_REMOVED lines=8> */
[----:B------:R3:W-:Y:S05]  /*73c0*/  @!P0 LDGSTS.E.BYPASS.LTC128B.128 [R223+0x3100], [R20.64], !P4 ;  /* 0x0310000014df8fae */ /* 0x0007ea000e101d46 */
[----:B------:R4:W-:Y:S01]  /*73d0*/  @!P0 LDGSTS.E.BYPASS.LTC128B.128 [R223+0x5100], [R30.64], !P3 ;  /* 0x051000001edf8fae */ /* 0x0009e2000d901d46 */
[C---:B-1----:R-:W-:Y:S04]  /*73e0*/  HMMA.16816.F32 R4, R32.reuse, R8, RZ ;  /* 0x000000082004723c */ /* 0x042fe800000018ff */
[----:B------:R1:W-:Y:S01]  /*73f0*/  @!P0 LDGSTS.E.BYPASS.LTC128B.128 [R223+0x7100], [R220.64], !P2 ;  /* 0x07100000dcdf8fae */ /* 0x0003e2000d101d46 */
[C---:B------:R-:W-:Y:S04]  /*7400*/  ISETP.GT.AND P0, PT, R222.reuse, R228, PT ;  /* 0x000000e4de00720c */ /* 0x040fe80003f04270 */
[----:B------:R-:W0:Y:S01]  /*7410*/  LDGDEPBAR ;  /* 0x00000000000079af */ /* 0x000e220000000000 */
[C---:B------:R-:W-:Y:S08]  /*7420*/  HMMA.16816.F32 R8, R32.reuse, R10, RZ ;  /* 0x0000000a2008723c */ /* 0x040ff000000018ff */
[C---:B-----5:R-:W-:Y:S01]  /*7430*/  HMMA.16816.F32 R12, R32.reuse, R16, RZ ;  /* 0x00000010200c723c */ /* 0x060fe200000018ff */
[----:B------:R-:W-:Y:S03]  /*7440*/  @P0 IADD3 R0, R222, -0x1, RZ ;  /* 0xffffffffde000810 */ /* 0x000fe60007ffe0ff */
[----:B------:R-:W-:Y:S01]  /*7450*/  @P0 IMAD.MOV.U32 R158, RZ, RZ, c[0x0][0x1e4] ;  /* 0x00007900ff9e0624 */ /* 0x000fe200078e00ff */
[----:B------:R-:W-:Y:S03]  /*7460*/  @P0 SHF.R.S32.HI R3, RZ, 0x1f, R0 ;  /* 0x0000001fff030819 */ /* 0x000fe60000011400 */
[C---:B------:R-:W-:Y:S04]  /*7470*/  HMMA.16816.F32 R16, R32.reuse, R18, RZ ;  /* 0x000000122010723c */ /* 0x040fe800000018ff */
[----:B------:R-:W-:Y:S04]  /*7480*/  @P0 IMAD R3, R3, c[0x0][0x1e0], RZ ;  /* 0x0000780003030a24 */ /* 0x000fe800078e02ff */
[C---:B---3--:R-:W-:Y:S01]  /*7490*/  HMMA.16816.F32 R20, R32.reuse, R24, RZ ;  /* 0x000000182014723c */ /* 0x048fe200000018ff */
[C---:B------:R-:W-:Y:S07]  /*74a0*/  @P0 IMAD R3, R0.reuse, c[0x0][0x1e4], R3 ;  /* 0x0000790000030a24 */ /* 0x040fee00078e0203 */
[C---:B------:R-:W-:Y:S08]  /*74b0*/  HMMA.16816.F32 R24, R32.reuse, R26, RZ ;  /* 0x0000001a2018723c */ /* 0x040ff000000018ff */
[C---:B----4-:R-:W-:Y:S07]  /*74c0*/  HMMA.16816.F32 R28, R32.reuse, R168, RZ ;  /* 0x000000a8201c723c */ /* 0x050fee00000018ff */
[----:B------:R-:W-:Y:S01]  /*74d0*/  @P0 IMAD.WIDE.U32 R168, R0, c[0x0][0x1e0], RZ ;  /* 0x0000780000a80a25 */ /* 0x000fe200078e00ff */
[----:B------:R-:W-:Y:S04]  /*74e0*/  HMMA.16816.F32 R32, R32, R170, RZ ;  /* 0x000000aa2020723c */ /* 0x000fe800000018ff */
[----:B------:R-:W-:Y:S02]  /*74f0*/  @P0 IMAD.IADD R3, R169, 0x1, R3 ;  /* 0x00000001a9030824 */ /* 0x000fe400078e0203 */
[C---:B------:R-:W-:Y:S02]  /*7500*/  @P0 IMAD.SHL.U32 R156, R168.reuse, 0x40, RZ ;  /* 0x00000040a89c0824 */ /* 0x040fe400078e00ff */
[C---:B------:R-:W-:Y:S05]  /*7510*/  HMMA.16816.F32 R4, R172.reuse, R176, R4 ;  /* 0x000000b0ac04723c */ /* 0x040fea0000001804 */
[----:B------:R-:W-:Y:S02]  /*7520*/  @P0 SHF.L.U64.HI R218, R168, 0x6, R3 ;  /* 0x00000006a8da0819 */ /* 0x000fe40000010203 */
[----:B------:R-:W-:Y:S01]  /*7530*/  LDSM.16.M88.4 R168, [R201] ;  /* 0x00000000c9a8783b */ /* 0x000fe20000000200 */
[C---:B------:R-:W-:Y:S04]  /*7540*/  HMMA.16816.F32 R8, R172.reuse, R178, R8 ;  /* 0x000000b2ac08723c */ /* 0x040fe80000001808 */
[----:B------:R-:W-:Y:S01]  /*7550*/  LDSM.16.M88.4 R176, [R197+0x800] ;  /* 0x00080000c5b0783b */ /* 0x000fe20000000200 */
[----:B------:R-:W-:Y:S03]  /*7560*/  @P0 IADD3 R0, P1, R156, R230, RZ ;  /* 0x000000e69c000210 */ /* 0x000fe60007f3e0ff */
[C---:B------:R-:W-:Y:S04]  /*7570*/  HMMA.16816.F32 R12, R172.reuse, R180, R12 ;  /* 0x000000b4ac0c723c */ /* 0x040fe8000000180c */
[----:B------:R-:W-:Y:S01]  /*7580*/  @P0 IMAD.X R3, R218, 0x1, R229, P1 ;  /* 0x00000001da030824 */ /* 0x000fe200008e06e5 */
[C---:B-1----:R-:W-:Y:S03]  /*7590*/  @P0 LEA R220, P1, R0.reuse, c[0x0][0x1c8], 0x1 ;  /* 0x0000720000dc0a11 */ /* 0x042fe600078208ff */
[C---:B------:R-:W-:Y:S04]  /*75a0*/  HMMA.16816.F32 R16, R172.reuse, R182, R16 ;  /* 0x000000b6ac10723c */ /* 0x040fe80000001810 */
[----:B------:R-:W-:Y:S02]  /*75b0*/  @P0 LEA.HI.X R221, R0, c[0x0][0x1cc], R3, 0x1, P1 ;  /* 0x0000730000dd0a11 */ /* 0x000fe400008f0c03 */
[----:B------:R-:W-:Y:S02]  /*75c0*/  @P0 IADD3 R219, P1, R230, 0x40, RZ ;  /* 0x00000040e6db0810 */ /* 0x000fe40007f3e0ff */
[C---:B------:R-:W-:Y:S04]  /*75d0*/  HMMA.16816.F32 R20, R172.reuse, R184, R20 ;  /* 0x000000b8ac14723c */ /* 0x040fe80000001814 */
[----:B------:R-:W-:Y:S01]  /*75e0*/  @P0 IMAD.X R224, RZ, RZ, R229, P1 ;  /* 0x000000ffffe00224 */ /* 0x000fe200008e06e5 */
[-C--:B------:R-:W-:Y:S03]  /*75f0*/  @P0 IADD3 R0, P1, R156, R219.reuse, RZ ;  /* 0x000000db9c000210 */ /* 0x080fe60007f3e0ff */
[C---:B------:R-:W-:Y:S04]  /*7600*/  HMMA.16816.F32 R24, R172.reuse, R186, R24 ;  /* 0x000000baac18723c */ /* 0x040fe80000001818 */
[----:B------:R-:W-:Y:S01]  /*7610*/  @P0 IMAD.X R3, R218, 0x1, R224, P1 ;  /* 0x00000001da030824 */ /* 0x000fe200008e06e0 */
[C---:B------:R-:W-:Y:S03]  /*7620*/  @P0 LEA R182, P1, R0.reuse, c[0x0][0x1c8], 0x1 ;  /* 0x0000720000b60a11 */ /* 0x040fe600078208ff */
[C---:B------:R-:W-:Y:S04]  /*7630*/  HMMA.16816.F32 R28, R172.reuse, R188, R28 ;  /* 0x000000bcac1c723c */ /* 0x040fe8000000181c */
[----:B------:R-:W-:Y:S02]  /*7640*/  @P0 LEA.HI.X R183, R0, c[0x0][0x1cc], R3, 0x1, P1 ;  /* 0x0000730000b70a11 */ /* 0x000fe400008f0c03 */
[----:B------:R-:W-:Y:S02]  /*7650*/  @P0 IADD3 R180, P1, R230, 0x80, RZ ;  /* 0x00000080e6b40810 */ /* 0x000fe40007f3e0ff */
[----:B------:R-:W-:Y:S01]  /*7660*/  HMMA.16816.F32 R32, R172, R190, R32 ;  /* 0x000000beac20723c */ /* 0x000fe20000001820 */
[----:B------:R-:W1:Y:S03]  /*7670*/  LDSM.16.M88.4 R172, [R197] ;  /* 0x00000000c5ac783b */ /* 0x000e660000000200 */
[----:B------:R-:W-:Y:S01]  /*7680*/  @P0 IMAD.X R181, RZ, RZ, R229, P1 ;  /* 0x000000ffffb50224 */ /* 0x000fe200008e06e5 */
[----:B------:R-:W-:Y:S07]  /*7690*/  @P0 IADD3 R0, P1, R156, R180, RZ ;  /* 0x000000b49c000210 */ /* 0x000fee0007f3e0ff */
[----:B------:R-:W-:Y:S01]  /*76a0*/  @P0 IMAD.X R3, R218, 0x1, R181, P1 ;  /* 0x00000001da030824 */ /* 0x000fe200008e06b5 */
[C---:B------:R-:W-:Y:S04]  /*76b0*/  @P0 LEA R188, P1, R0.reuse, c[0x0][0x1c8], 0x1 ;  /* 0x0000720000bc0a11 */ /* 0x040fe800078208ff */
[----:B------:R-:W-:Y:S01]  /*76c0*/  @P0 LEA.HI.X R189, R0, c[0x0][0x1cc], R3, 0x1, P1 ;  /* 0x0000730000bd0a11 */ /* 0x000fe200008f0c03 */
[----:B------:R-:W-:Y:S05]  /*76d0*/  @P0 IMAD.MOV.U32 R0, RZ, RZ, c[0x0][0x1e0] ;  /* 0x00007800ff000624 */ /* 0x000fea00078e00ff */
[C---:B------:R-:W-:Y:S04]  /*76e0*/  @P0 LEA R3, P1, R0.reuse, R156, 0x5 ;  /* 0x0000009c00030211 */ /* 0x040fe800078228ff */
[----:B------:R-:W-:Y:S02]  /*76f0*/  @P0 LEA.HI.X R0, R0, R218, R158, 0x5, P1 ;  /* 0x000000da00000211 */ /* 0x000fe400008f2c9e */
[----:B------:R-:W-:Y:S01]  /*7700*/  @P0 IADD3 R158, P1, R230, 0xc0, RZ ;  /* 0x000000c0e69e0810 */ /* 0x000fe20007f3e0ff */
[C---:B-1----:R-:W-:Y:S08]  /*7710*/  HMMA.16816.F32 R4, R168.reuse, R172, R4 ;  /* 0x000000aca804723c */ /* 0x042ff00000001804 */
[C---:B------:R-:W-:Y:S01]  /*7720*/  HMMA.16816.F32 R8, R168.reuse, R174, R8 ;  /* 0x000000aea808723c */ /* 0x040fe20000001808 */
[----:B------:R-:W1:Y:S07]  /*7730*/  LDSM.16.M88.4 R172, [R197+0x1000] ;  /* 0x00100000c5ac783b */ /* 0x000e6e0000000200 */
[C---:B------:R-:W-:Y:S08]  /*7740*/  HMMA.16816.F32 R12, R168.reuse, R176, R12 ;  /* 0x000000b0a80c723c */ /* 0x040ff0000000180c */
[C---:B------:R-:W-:Y:S01]  /*7750*/  HMMA.16816.F32 R16, R168.reuse, R178, R16 ;  /* 0x000000b2a810723c */ /* 0x040fe20000001810 */
[----:B------:R-:W3:Y:S07]  /*7760*/  LDSM.16.M88.4 R176, [R197+0x1800] ;  /* 0x00180000c5b0783b */ /* 0x000eee0000000200 */
[C---:B-1----:R-:W-:Y:S08]  /*7770*/  HMMA.16816.F32 R20, R168.reuse, R172, R20 ;  /* 0x000000aca814723c */ /* 0x042ff00000001814 */
[C---:B------:R-:W-:Y:S01]  /*7780*/  HMMA.16816.F32 R24, R168.reuse, R174, R24 ;  /* 0x000000aea818723c */ /* 0x040fe20000001818 */
[----:B------:R-:W-:Y:S07]  /*7790*/  LDSM.16.M88.4 R172, [R194] ;  /* 0x00000000c2ac783b */ /* 0x000fee0000000200 */
[C---:B---3--:R-:W-:Y:S08]  /*77a0*/  HMMA.16816.F32 R28, R168.reuse, R176, R28 ;  /* 0x000000b0a81c723c */ /* 0x048ff0000000181c */
[----:B------:R-:W-:Y:S01]  /*77b0*/  HMMA.16816.F32 R32, R168, R178, R32 ;  /* 0x000000b2a820723c */ /* 0x000fe20000001820 */
[----:B------:R-:W1:Y:S05]  /*77c0*/  LDSM.16.M88.4 R168, [R200] ;  /* 0x00000000c8a8783b */ /* 0x000e6a0000000200 */
[----:B------:R-:W3:Y:S02]  /*77d0*/  LDSM.16.M88.4 R176, [R194+0x800] ;  /* 0x00080000c2b0783b */ /* 0x000ee40000000200 */
[C---:B-1----:R-:W-:Y:S08]  /*77e0*/  HMMA.16816.F32 R4, R168.reuse, R172, R4 ;  /* 0x000000aca804723c */ /* 0x042ff00000001804 */
[C---:B------:R-:W-:Y:S01]  /*77f0*/  HMMA.16816.F32 R8, R168.reuse, R174, R8 ;  /* 0x000000aea808723c */ /* 0x040fe20000001808 */
[----:B------:R-:W1:Y:S07]  /*7800*/  LDSM.16.M88.4 R172, [R194+0x1000] ;  /* 0x00100000c2ac783b */ /* 0x000e6e0000000200 */
[C---:B---3--:R-:W-:Y:S08]  /*7810*/  HMMA.16816.F32 R12, R168.reuse, R176, R12 ;  /* 0x000000b0a80c723c */ /* 0x048ff0000000180c */
[C---:B------:R-:W-:Y:S01]  /*7820*/  HMMA.16816.F32 R16, R168.reuse, R178, R16 ;  /* 0x000000b2a810723c */ /* 0x040fe20000001810 */
[----:B------:R-:W3:Y:S07]  /*7830*/  LDSM.16.M88.4 R176, [R194+0x1800] ;  /* 0x00180000c2b0783b */ /* 0x000eee0000000200 */
[C---:B-1----:R-:W-:Y:S08]  /*7840*/  HMMA.16816.F32 R20, R168.reuse, R172, R20 ;  /* 0x000000aca814723c */ /* 0x042ff00000001814 */
[C---:B------:R-:W-:Y:S01]  /*7850*/  HMMA.16816.F32 R24, R168.reuse, R174, R24 ;  /* 0x000000aea818723c */ /* 0x040fe20000001818 */
[----:B------:R-:W-:Y:S07]  /*7860*/  LDSM.16.M88.4 R172, [R159+0x2000] ;  /* 0x002000009fac783b */ /* 0x000fee0000000200 */
[C---:B---3--:R-:W-:Y:S08]  /*7870*/  HMMA.16816.F32 R28, R168.reuse, R176, R28 ;  /* 0x000000b0a81c723c */ /* 0x048ff0000000181c */
[----:B------:R-:W-:Y:S01]  /*7880*/  HMMA.16816.F32 R32, R168, R178, R32 ;  /* 0x000000b2a820723c */ /* 0x000fe20000001820 */
[----:B------:R-:W1:Y:S05]  /*7890*/  LDSM.16.M88.4 R168, [R198+0x4000] ;  /* 0x00400000c6a8783b */ /* 0x000e6a0000000200 */
        /* <DEDUP_REMOVED lines=9> */
[----:B------:R-:W-:Y:S07]  /*7930*/  LDSM.16.M88.4 R172, [R214] ;  /* 0x00000000d6ac783b */ /* 0x000fee0000000200 */
[C---:B---3--:R-:W-:Y:S08]  /*7940*/  HMMA.16816.F32 R28, R168.reuse, R176, R28 ;  /* 0x000000b0a81c723c */ /* 0x048ff0000000181c */
[----:B------:R-:W-:Y:S01]  /*7950*/  HMMA.16816.F32 R32, R168, R178, R32 ;  /* 0x000000b2a820723c */ /* 0x000fe20000001820 */
[----:B------:R-:W1:Y:S05]  /*7960*/  LDSM.16.M88.4 R168, [R199+0x4000] ;  /* 0x00400000c7a8783b */ /* 0x000e6a0000000200 */
[----:B------:R-:W3:Y:S02]  /*7970*/  LDSM.16.M88.4 R176, [R213] ;  /* 0x00000000d5b0783b */ /* 0x000ee40000000200 */
[C---:B-1----:R-:W-:Y:S08]  /*7980*/  HMMA.16816.F32 R4, R168.reuse, R172, R4 ;  /* 0x000000aca804723c */ /* 0x042ff00000001804 */
[C---:B------:R-:W-:Y:S01]  /*7990*/  HMMA.16816.F32 R8, R168.reuse, R174, R8 ;  /* 0x000000aea808723c */ /* 0x040fe20000001808 */
[----:B------:R-:W1:Y:S07]  /*79a0*/  LDSM.16.M88.4 R172, [R212] ;  /* 0x00000000d4ac783b */ /* 0x000e6e0000000200 */
[C---:B---3--:R-:W-:Y:S08]  /*79b0*/  HMMA.16816.F32 R12, R168.reuse, R176, R12 ;  /* 0x000000b0a80c723c */ /* 0x048ff0000000180c */
[C---:B------:R-:W-:Y:S01]  /*79c0*/  HMMA.16816.F32 R16, R168.reuse, R178, R16 ;  /* 0x000000b2a810723c */ /* 0x040fe20000001810 */
[----:B------:R-:W3:Y:S07]  /*79d0*/  LDSM.16.M88.4 R176, [R211] ;  /* 0x00000000d3b0783b */ /* 0x000eee0000000200 */
        /* <DEDUP_REMOVED lines=129> */
[----:B------:R-:W3:Y:S01]  /*81f0*/  LDSM.16.M88.4 R176, [R194+0x7800] ;  /* 0x00780000c2b0783b */ /* 0x000ee20000000200 */
[----:B------:R-:W-:Y:S04]  /*8200*/  DEPBAR.LE SB0, 0x0 ;  /* 0x000080000000791a */ /* 0x000fe80000000000 */
[----:B------:R-:W-:Y:S02]  /*8210*/  BAR.SYNC.DEFER_BLOCKING 0x0 ;  /* 0x0000000000007b1d */ /* 0x000fe40000010000 */
[C---:B-1----:R-:W-:Y:S04]  /*8220*/  HMMA.16816.F32 R20, R168.reuse, R172, R20 ;  /* 0x000000aca814723c */ /* 0x042fe80000001814 */
[----:B------:R-:W-:Y:S01]  /*8230*/  @!PT LDS RZ, [RZ] ;  /* 0x00000000fffff984 */ /* 0x000fe20000000800 */
[----:B------:R-:W-:Y:S01]  /*8240*/  @!PT LDS RZ, [RZ] ;  /* 0x00000000fffff984 */ /* 0x000fe20000000800 */
[----:B------:R-:W-:Y:S01]  /*8250*/  @!PT LDS RZ, [RZ] ;  /* 0x00000000fffff984 */ /* 0x000fe20000000800 */
[----:B------:R1:W-:Y:S03]  /*8260*/  @P0 LDGSTS.E.BYPASS.LTC128B.128 [R223+0x8100], [R220.64], !P5 ;  /* 0x08100000dcdf0fae */ /* 0x0003e6000e901d46 */
[----:B------:R-:W-:Y:S01]  /*8270*/  @P0 IMAD.X R172, RZ, RZ, R229, P1 ;  /* 0x000000ffffac0224 */ /* 0x000fe200008e06e5 */
[----:B------:R-:W-:Y:S01]  /*8280*/  @P0 IADD3 R156, P1, R156, R158, RZ ;  /* 0x0000009e9c9c0210 */ /* 0x000fe20007f3e0ff */
[C---:B------:R-:W-:Y:S01]  /*8290*/  HMMA.16816.F32 R24, R168.reuse, R174, R24 ;  /* 0x000000aea818723c */ /* 0x040fe20000001818 */
[----:B------:R4:W-:Y:S03]  /*82a0*/  @P0 LDGSTS.E.BYPASS.LTC128B.128 [R223+0xa100], [R182.64], !P4 ;  /* 0x0a100000b6df0fae */ /* 0x0009e6000e101d46 */
[----:B------:R-:W-:Y:S01]  /*82b0*/  @P0 IMAD.X R173, R218, 0x1, R172, P1 ;  /* 0x00000001daad0824 */ /* 0x000fe200008e06ac */
[C---:B------:R-:W-:Y:S01]  /*82c0*/  @P0 LEA R184, P1, R156.reuse, c[0x0][0x1c8], 0x1 ;  /* 0x000072009cb80a11 */ /* 0x040fe200078208ff */
[----:B------:R1:W-:Y:S02]  /*82d0*/  @P0 LDGSTS.E.BYPASS.LTC128B.128 [R223+0xc100], [R188.64], !P3 ;  /* 0x0c100000bcdf0fae */ /* 0x0003e4000d901d46 */
[C---:B---3--:R-:W-:Y:S04]  /*82e0*/  HMMA.16816.F32 R28, R168.reuse, R176, R28 ;  /* 0x000000b0a81c723c */ /* 0x048fe8000000181c */
[----:B------:R-:W-:Y:S02]  /*82f0*/  @P0 LEA.HI.X R185, R156, c[0x0][0x1cc], R173, 0x1, P1 ;  /* 0x000073009cb90a11 */ /* 0x000fe400008f0cad */
[C---:B------:R-:W-:Y:S02]  /*8300*/  @P0 IADD3 R156, P1, R3.reuse, R230, RZ ;  /* 0x000000e6039c0210 */ /* 0x040fe40007f3e0ff */
[----:B------:R-:W-:Y:S01]  /*8310*/  HMMA.16816.F32 R32, R168, R178, R32 ;  /* 0x000000b2a820723c */ /* 0x000fe20000001820 */
[----:B------:R1:W-:Y:S03]  /*8320*/  @P0 LDGSTS.E.BYPASS.LTC128B.128 [R223+0xe100], [R184.64], !P2 ;  /* 0x0e100000b8df0fae */ /* 0x0003e6000d101d46 */
[----:B------:R-:W-:Y:S01]  /*8330*/  @P0 IMAD.X R173, R0, 0x1, R229, P1 ;  /* 0x0000000100ad0824 */ /* 0x000fe200008e06e5 */
[C---:B----4-:R-:W-:Y:S04]  /*8340*/  @P0 LEA R182, P1, R156.reuse, c[0x0][0x1c8], 0x1 ;  /* 0x000072009cb60a11 */ /* 0x050fe800078208ff */
[----:B------:R-:W-:Y:S03]  /*8350*/  @P0 LEA.HI.X R183, R156, c[0x0][0x1cc], R173, 0x1, P1 ;  /* 0x000073009cb70a11 */ /* 0x000fe600008f0cad */
[C---:B------:R-:W-:Y:S02]  /*8360*/  @P0 IADD3 R156, P1, R3.reuse, R219, RZ ;  /* 0x000000db039c0210 */ /* 0x040fe40007f3e0ff */
[----:B------:R1:W-:Y:S03]  /*8370*/  @P0 LDGSTS.E.BYPASS.LTC128B.128 [R223+0x9100], [R182.64], !P5 ;  /* 0x09100000b6df0fae */ /* 0x0003e6000e901d46 */
[----:B------:R-:W-:Y:S01]  /*8380*/  @P0 IMAD.X R173, R0, 0x1, R224, P1 ;  /* 0x0000000100ad0824 */ /* 0x000fe200008e06e0 */
[C---:B------:R-:W-:Y:S04]  /*8390*/  @P0 LEA R186, P1, R156.reuse, c[0x0][0x1c8], 0x1 ;  /* 0x000072009cba0a11 */ /* 0x040fe800078208ff */
[----:B------:R-:W-:Y:S02]  /*83a0*/  @P0 LEA.HI.X R187, R156, c[0x0][0x1cc], R173, 0x1, P1 ;  /* 0x000073009cbb0a11 */ /* 0x000fe400008f0cad */
[C---:B------:R-:W-:Y:S03]  /*83b0*/  @P0 IADD3 R156, P1, R3.reuse, R180, RZ ;  /* 0x000000b4039c0210 */ /* 0x040fe60007f3e0ff */
[----:B------:R1:W-:Y:S02]  /*83c0*/  @P0 LDGSTS.E.BYPASS.LTC128B.128 [R223+0xb100], [R186.64], !P4 ;  /* 0x0b100000badf0fae */ /* 0x0003e4000e101d46 */
[----:B------:R-:W-:Y:S01]  /*83d0*/  @P0 IMAD.X R173, R0, 0x1, R181, P1 ;  /* 0x0000000100ad0824 */ /* 0x000fe200008e06b5 */
[----:B------:R-:W-:Y:S01]  /*83e0*/  @P0 IADD3 R3, P1, R3, R158, RZ ;  /* 0x0000009e03030210 */ /* 0x000fe20007f3e0ff */
[----:B------:R-:W-:Y:S04]  /*83f0*/  IMAD.SHL.U32 R158, R222, 0x40, RZ ;  /* 0x00000040de9e7824 */ /* 0x000fe800078e00ff */
[----:B------:R-:W-:Y:S01]  /*8400*/  @P0 IMAD.X R0, R0, 0x1, R172, P1 ;  /* 0x0000000100000824 */ /* 0x000fe200008e06ac */
[----:B------:R-:W-:Y:S01]  /*8410*/  @P0 LEA R180, P1, R156, c[0x0][0x1c8], 0x1 ;  /* 0x000072009cb40a11 */ /* 0x000fe200078208ff */
[----:B--2---:R-:W-:Y:S02]  /*8420*/  IMAD.IADD R172, R226, 0x1, R243 ;  /* 0x00000001e2ac7824 */ /* 0x004fe400078e02f3 */
[----:B------:R-:W-:Y:S01]  /*8430*/  IMAD.MOV.U32 R226, RZ, RZ, c[0x0][0x32c] ;  /* 0x0000cb00ffe27624 */ /* 0x000fe200078e00ff */
[----:B------:R-:W-:Y:S02]  /*8440*/  @P0 LEA.HI.X R181, R156, c[0x0][0x1cc], R173, 0x1, P1 ;  /* 0x000073009cb50a11 */ /* 0x000fe400008f0cad */
[C---:B------:R-:W-:Y:S03]  /*8450*/  @P0 LEA R174, P1, R3.reuse, c[0x0][0x1c8], 0x1 ;  /* 0x0000720003ae0a11 */ /* 0x040fe600078208ff */
[----:B------:R1:W-:Y:S01]  /*8460*/  @P0 LDGSTS.E.BYPASS.LTC128B.128 [R223+0xd100], [R180.64], !P3 ;  /* 0x0d100000b4df0fae */ /* 0x0003e2000d901d46 */
[----:B------:R-:W-:Y:S01]  /*8470*/  @P0 LEA.HI.X R175, R3, c[0x0][0x1cc], R0, 0x1, P1 ;  /* 0x0000730003af0a11 */ /* 0x000fe200008f0c00 */
[----:B------:R-:W-:Y:S04]  /*8480*/  @P6 IMAD.HI.U32 R0, R172, c[0x0][0x2c8], RZ ;  /* 0x0000b200ac006a27 */ /* 0x000fe800078e00ff */
[----:B------:R1:W-:Y:S01]  /*8490*/  @P0 LDGSTS.E.BYPASS.LTC128B.128 [R223+0xf100], [R174.64], !P2 ;  /* 0x0f100000aedf0fae */ /* 0x0003e2000d101d46 */
[----:B------:R-:W-:Y:S02]  /*84a0*/  @P6 SHF.R.U32.HI R172, RZ, c[0x0][0x2cc], R0 ;  /* 0x0000b300ffac6a19 */ /* 0x000fe40000011600 */
[----:B------:R-:W-:Y:S02]  /*84b0*/  ISETP.GE.AND P6, PT, R226, 0x1, PT ;  /* 0x00000001e200780c */ /* 0x000fe40003fc6270 */
[----:B------:R-:W0:Y:S01]  /*84c0*/  LDGDEPBAR ;  /* 0x00000000000079af */ /* 0x000e220000000000 */
[----:B------:R-:W-:Y:S04]  /*84d0*/  IADD3 R0, -R238, 0x1, -R158 ;  /* 0x00000001ee007810 */ /* 0x000fe80007ffe99e */
[----:B------:R-:W-:Y:S01]  /*84e0*/  IADD3 R0, -R241, R0, R240 ;  /* 0x00000000f1007210 */ /* 0x000fe20007ffe1f0 */
[----:B------:R-:W2:Y:S03]  /*84f0*/  SHFL.IDX PT, R156, R172, RZ, 0x1c1f ;  /* 0x001c1fffac9c7589 */ /* 0x000ea600000e0000 */
[C---:B------:R-:W-:Y:S02]  /*8500*/  IADD3 R173, R0.reuse, c[0x0][0x328], RZ ;  /* 0x0000ca0000ad7a10 */ /* 0x040fe40007ffe0ff */
[----:B------:R-:W-:Y:S03]  /*8510*/  IADD3 R171, R0, UR4, RZ ;  /* 0x0000000400ab7c10 */ /* 0x000fe6000fffe0ff */
[--C-:B--2---:R-:W-:Y:S02]  /*8520*/  IMAD.IADD R3, R173, 0x1, R156.reuse ;  /* 0x00000001ad037824 */ /* 0x104fe400078e029c */
[----:B------:R-:W-:Y:S01]  /*8530*/  IMAD.IADD R0, R171, 0x1, R156 ;  /* 0x00000001ab007824 */ /* 0x000fe200078e029c */
[----:B------:R-:W-:-:S05]  /*8540*/  @!P6 BRA `(.L_x_1689) ;  /* 0x000001800000e947 */ /* 0x000fca0003800000 */
[----:B-1----:R-:W-:Y:S01]  /*8550*/  IADD3 R156, -R241, R240, R156 ;  /* 0x000000f0f19c7210 */ /* 0x002fe20007ffe19c */
        /* <DEDUP_REMOVED lines=12> */
.L_x_1691:
[----:B------:R-:W-:Y:S04]  /*8620*/  MOV R168, c[0x0][0x32c] ;  /* 0x0000cb0000a87a02 */ /* 0x000fe80000000f00 */
[----:B------:R-:W-:Y:S11]  /*8630*/  ISETP.NE.AND P0, PT, R168, 0x1, PT ;  /* 0x00000001a800780c */ /* 0x000ff60003f05270 */
[----:B------:R-:W-:Y:S02]  /*8640*/  @!UPT UIADD3 URZ, URZ, URZ, URZ ;  /* 0x0000003f3f3ff290 */ /* 0x000fe4000fffe03f */
[----:B------:R-:W-:Y:S05]  /*8650*/  @P0 IMAD.HI.U32 R168, R156, c[0x0][0x330], RZ ;  /* 0x0000cc009ca80a27 */ /* 0x000fea00078e00ff */
[----:B------:R-:W-:Y:S02]  /*8660*/  @P0 SHF.R.U32.HI R156, RZ, c[0x0][0x334], R168 ;  /* 0x0000cd00ff9c0a19 */ /* 0x000fe400000116a8 */
.L_x_1692:
[----:B------:R-:W-:Y:S05]  /*8670*/  BSYNC B0 ;  /* 0x0000000000007941 */ /* 0x000fea0003800000 */
.L_x_1690:
[----:B------:R-:W-:Y:S04]  /*8680*/  IMAD R156, R156, c[0x0][0x32c], -R158 ;  /* 0x0000cb009c9c7a24 */ /* 0x000fe800078e0a9e */
[----:B------:R-:W-:Y:S05]  /*8690*/  IMAD.IADD R156, R156, 0x1, -R238 ;  /* 0x000000019c9c7824 */ /* 0x000fea00078e0aee */
[----:B------:R-:W-:Y:S02]  /*86a0*/  IMNMX R0, R0, R156, !PT ;  /* 0x0000009c00007217 */ /* 0x000fe40007800200 */
[----:B------:R-:W-:Y:S04]  /*86b0*/  IADD3 R156, R156, c[0x0][0x32c], RZ ;  /* 0x0000cb009c9c7a10 */ /* 0x000fe80007ffe0ff */
[----:B------:R-:W-:Y:S02]  /*86c0*/  IMNMX R3, R3, R156, PT ;  /* 0x0000009c03037217 */ /* 0x000fe40003800200 */
.L_x_1689:
[----:B-1----:R-:W-:Y:S04]  /*86d0*/  ISETP.GT.AND P1, PT, R222, -0x1, PT ;  /* 0xffffffffde00780c */ /* 0x002fe80003f24270 */
[----:B------:R-:W-:Y:S04]  /*86e0*/  ISETP.GT.AND P0, PT, R0, RZ, P1 ;  /* 0x000000ff0000720c */ /* 0x000fe80000f04270 */
[C---:B------:R-:W-:Y:S04]  /*86f0*/  ISETP.LT.OR P0, PT, R3.reuse, 0x1, P0 ;  /* 0x000000010300780c */ /* 0x040fe80000701670 */
[----:B------:R-:W-:Y:S02]  /*8700*/  FSEL R174, R4, -INF , !P0 ;  /* 0xff80000004ae7808 */ /* 0x000fe40004000000 */
[C---:B------:R-:W-:Y:S04]  /*8710*/  ISETP.GT.AND P0, PT, R0.reuse, 0x1, P1 ;  /* 0x000000010000780c */ /* 0x040fe80000f04270 */
[----:B------:R-:W-:Y:S04]  /*8720*/  ISETP.LT.OR P0, PT, R3, 0x2, P0 ;  /* 0x000000020300780c */ /* 0x000fe80000701670 */
[----:B------:R-:W-:Y:S02]  /*8730*/  FSEL R178, R5, -INF , !P0 ;  /* 0xff80000005b27808 */ /* 0x000fe40004000000 */
[----:B------:R-:W-:Y:S04]  /*8740*/  ISETP.GT.AND P0, PT, R0, 0x8, P1 ;  /* 0x000000080000780c */ /* 0x000fe80000f04270 */
        /* <DEDUP_REMOVED lines=38> */
[----:B------:R-:W-:Y:S02]  /*89b0*/  ISETP.GT.AND P0, PT, R0, 0x39, P1 ;  /* 0x000000390000780c */ /* 0x000fe40000f04270 */
[----:B------:R-:W1:Y:S02]  /*89c0*/  SHFL.IDX PT, R0, R172, 0x1, 0x1c1f ;  /* 0x003c1f00ac007f89 */ /* 0x000e6400000e0000 */
[----:B------:R-:W-:Y:S04]  /*89d0*/  ISETP.LT.OR P0, PT, R3, 0x3a, P0 ;  /* 0x0000003a0300780c */ /* 0x000fe80000701670 */
[----:B------:R-:W-:Y:S01]  /*89e0*/  FSEL R5, R33, -INF , !P0 ;  /* 0xff80000021057808 */ /* 0x000fe20004000000 */
[--C-:B-1----:R-:W-:Y:S02]  /*89f0*/  IMAD.IADD R4, R173, 0x1, R0.reuse ;  /* 0x00000001ad047824 */ /* 0x102fe400078e0200 */
        /* <DEDUP_REMOVED lines=15> */
.L_x_1695:
[----:B------:R-:W-:Y:S04]  /*8af0*/  MOV R21, c[0x0][0x32c] ;  /* 0x0000cb0000157a02 */ /* 0x000fe80000000f00 */
[----:B------:R-:W-:Y:S11]  /*8b00*/  ISETP.NE.AND P0, PT, R21, 0x1, PT ;  /* 0x000000011500780c */ /* 0x000ff60003f05270 */
[----:B------:R-:W-:Y:S02]  /*8b10*/  @!UPT UIADD3 URZ, URZ, URZ, URZ ;  /* 0x0000003f3f3ff290 */ /* 0x000fe4000fffe03f */
[----:B------:R-:W-:Y:S05]  /*8b20*/  @P0 IMAD.HI.U32 R21, R0, c[0x0][0x330], RZ ;  /* 0x0000cc0000150a27 */ /* 0x000fea00078e00ff */
[----:B------:R-:W-:Y:S02]  /*8b30*/  @P0 SHF.R.U32.HI R0, RZ, c[0x0][0x334], R21 ;  /* 0x0000cd00ff000a19 */ /* 0x000fe40000011615 */
.L_x_1696:
[----:B------:R-:W-:Y:S05]  /*8b40*/  BSYNC B0 ;  /* 0x0000000000007941 */ /* 0x000fea0003800000 */
.L_x_1694:
[----:B------:R-:W-:Y:S04]  /*8b50*/  IMAD R158, R0, c[0x0][0x32c], -R158 ;  /* 0x0000cb00009e7a24 */ /* 0x000fe800078e0a9e */
[----:B------:R-:W-:Y:S05]  /*8b60*/  IMAD.IADD R0, R158, 0x1, -R238 ;  /* 0x000000019e007824 */ /* 0x000fea00078e0aee */
[----:B------:R-:W-:Y:S02]  /*8b70*/  IMNMX R3, R3, R0, !PT ;  /* 0x0000000003037217 */ /* 0x000fe40007800200 */
[----:B------:R-:W-:Y:S04]  /*8b80*/  IADD3 R0, R0, c[0x0][0x32c], RZ ;  /* 0x0000cb0000007a10 */ /* 0x000fe80007ffe0ff */
[----:B------:R-:W-:Y:S02]  /*8b90*/  IMNMX R4, R4, R0, PT ;  /* 0x0000000004047217 */ /* 0x000fe40003800200 */
.L_x_1693:
        /* <DEDUP_REMOVED lines=21> */
[----:B------:R-:W-:Y:S05]  /*8cf0*/  FSEL R0, R156, RZ, P0 ;  /* 0x000000ff9c007208 */ /* 0x000fea0000000000 */
[----:B------:R-:W-:Y:S02]  /*8d00*/  FADD.FTZ R0, -R0, R2 ;  /* 0x0000000200007221 */ /* 0x000fe40000010100 */
[----:B------:R-:W-:Y:S02]  /*8d10*/  FMUL.FTZ R2, R156, c[0x0][0x2d0] ;  /* 0x0000b4009c027a20 */ /* 0x000fe40000410000 */
[----:B------:R-:W-:Y:S03]  /*8d20*/  FMUL.FTZ R0, R0, c[0x0][0x2d0] ;  /* 0x0000b40000007a20 */ /* 0x000fe60000410000 */
[----:B------:R-:W-:Y:S02]  /*8d30*/  FSEL R2, R2, RZ, P0 ;  /* 0x000000ff02027208 */ /* 0x000fe40000000000 */
[----:B------:R-:W-:Y:S03]  /*8d40*/  ISETP.GT.AND P0, PT, R3, RZ, P1 ;  /* 0x000000ff0300720c */ /* 0x000fe60000f04270 */
[--C-:B------:R-:W-:Y:S01]  /*8d50*/  FFMA.FTZ R219, R5, c[0x0][0x2d0], -R2.reuse ;  /* 0x0000b40005db7a23 */ /* 0x100fe20000010802 */
[----:B------:R-:W-:Y:S01]  /*8d60*/  ISETP.LT.OR P0, PT, R4, 0x1, P0 ;  /* 0x000000010400780c */ /* 0x000fe20000701670 */
[--C-:B------:R-:W-:Y:S02]  /*8d70*/  FFMA.FTZ R28, R177, c[0x0][0x2d0], -R2.reuse ;  /* 0x0000b400b11c7a23 */ /* 0x100fe40000010802 */
[--C-:B------:R-:W-:Y:S01]  /*8d80*/  FFMA.FTZ R25, R176, c[0x0][0x2d0], -R2.reuse ;  /* 0x0000b400b0197a23 */ /* 0x100fe20000010802 */
[----:B------:R-:W-:Y:S01]  /*8d90*/  FSEL R6, R6, -INF , !P0 ;  /* 0xff80000006067808 */ /* 0x000fe20004000000 */
[--C-:B------:R-:W-:Y:S01]  /*8da0*/  FFMA.FTZ R24, R178, c[0x0][0x2d0], -R2.reuse ;  /* 0x0000b400b2187a23 */ /* 0x100fe20000010802 */
[----:B------:R-:W-:Y:S01]  /*8db0*/  ISETP.GT.AND P0, PT, R3, 0x1, P1 ;  /* 0x000000010300780c */ /* 0x000fe20000f04270 */
[--C-:B------:R-:W-:Y:S02]  /*8dc0*/  FFMA.FTZ R21, R174, c[0x0][0x2d0], -R2.reuse ;  /* 0x0000b400ae157a23 */ /* 0x100fe40000010802 */
[--C-:B------:R-:W-:Y:S01]  /*8dd0*/  FFMA.FTZ R29, R175, c[0x0][0x2d0], -R2.reuse ;  /* 0x0000b400af1d7a23 */ /* 0x100fe20000010802 */
[----:B------:R-:W-:Y:S01]  /*8de0*/  ISETP.LT.OR P0, PT, R4, 0x2, P0 ;  /* 0x000000020400780c */ /* 0x000fe20000701670 */
[--C-:B------:R-:W-:Y:S01]  /*8df0*/  FFMA.FTZ R185, R169, c[0x0][0x2d0], -R2.reuse ;  /* 0x0000b400a9b97a23 */ /* 0x100fe20000010802 */
[----:B------:R-:W-:Y:S01]  /*8e00*/  LDSM.16.MT88.4 R172, [R192] ;  /* 0x00000000c0ac783b */ /* 0x000fe20000004200 */
[--C-:B------:R-:W-:Y:S01]  /*8e10*/  FFMA.FTZ R184, R168, c[0x0][0x2d0], -R2.reuse ;  /* 0x0000b400a8b87a23 */ /* 0x100fe20000010802 */
[----:B------:R-:W-:Y:S01]  /*8e20*/  FSEL R7, R7, -INF , !P0 ;  /* 0xff80000007077808 */ /* 0x000fe20004000000 */
[--C-:B------:R-:W-:Y:S01]  /*8e30*/  FFMA.FTZ R189, R13, c[0x0][0x2d0], -R2.reuse ;  /* 0x0000b4000dbd7a23 */ /* 0x100fe20000010802 */
[----:B------:R-:W-:Y:S01]  /*8e40*/  ISETP.GT.AND P0, PT, R3, 0x8, P1 ;  /* 0x000000080300780c */ /* 0x000fe20000f04270 */
[--C-:B------:R-:W-:Y:S02]  /*8e50*/  FFMA.FTZ R224, R12, c[0x0][0x2d0], -R2.reuse ;  /* 0x0000b4000ce07a23 */ /* 0x100fe40000010802 */
        /* <DEDUP_REMOVED lines=8> */
[----:B------:R-:W-:Y:S01]  /*8ee0*/  FFMA.FTZ R220, R8, c[0x0][0x2d0], -R2 ;  /* 0x0000b40008dc7a23 */ /* 0x000fe20000010802 */
[C---:B------:R-:W-:Y:S01]  /*8ef0*/  ISETP.LT.OR P0, PT, R4.reuse, 0xa, P0 ;  /* 0x0000000a0400780c */ /* 0x040fe20000701670 */
[----:B------:R-:W1:Y:S03]  /*8f00*/  MUFU.EX2 R2, R0 ;  /* 0x0000000000027308 */ /* 0x000e660000000800 */
[----:B------:R-:W-:Y:S02]  /*8f10*/  FSEL R11, R11, -INF , !P0 ;  /* 0xff8000000b0b7808 */ /* 0x000fe40004000000 */
[C---:B------:R-:W-:Y:S04]  /*8f20*/  ISETP.GT.AND P0, PT, R3.reuse, 0x10, P1 ;  /* 0x000000100300780c */ /* 0x040fe80000f04270 */
[----:B------:R-:W-:Y:S01]  /*8f30*/  ISETP.LT.OR P0, PT, R4, 0x11, P0 ;  /* 0x000000110400780c */ /* 0x000fe20000701670 */
[----:B------:R-:W2:Y:S03]  /*8f40*/  MUFU.EX2 R9, R21 ;  /* 0x0000001500097308 */ /* 0x000ea60000000800 */
[----:B------:R-:W-:Y:S02]  /*8f50*/  FSEL R177, R14, -INF , !P0 ;  /* 0xff8000000eb17808 */ /* 0x000fe40004000000 */
[----:B------:R-:W-:Y:S04]  /*8f60*/  ISETP.GT.AND P0, PT, R3, 0x11, P1 ;  /* 0x000000110300780c */ /* 0x000fe80000f04270 */
[----:B------:R-:W-:Y:S01]  /*8f70*/  ISETP.LT.OR P0, PT, R4, 0x12, P0 ;  /* 0x000000120400780c */ /* 0x000fe20000701670 */
[----:B------:R3:W4:Y:S03]  /*8f80*/  MUFU.EX2 R8, R24 ;  /* 0x0000001800087308 */ /* 0x0007260000000800 */
[----:B------:R-:W-:Y:S01]  /*8f90*/  FSEL R176, R15, -INF , !P0 ;  /* 0xff8000000fb07808 */ /* 0x000fe20004000000 */
[C---:B-1----:R-:W-:Y:S01]  /*8fa0*/  FMUL.FTZ R12, R2.reuse, R132 ;  /* 0x00000084020c7220 */ /* 0x042fe20000410000 */
[C---:B------:R-:W-:Y:S01]  /*8fb0*/  ISETP.GT.AND P0, PT, R3.reuse, 0x18, P1 ;  /* 0x000000180300780c */ /* 0x040fe20000f04270 */
[C---:B------:R-:W-:Y:S02]  /*8fc0*/  FMUL.FTZ R13, R2.reuse, R133 ;  /* 0x00000085020d7220 */ /* 0x040fe40000410000 */
[----:B------:R-:W-:Y:S01]  /*8fd0*/  FMUL.FTZ R16, R2, R136 ;  /* 0x0000008802107220 */ /* 0x000fe20000410000 */
[----:B------:R-:W-:Y:S01]  /*8fe0*/  ISETP.LT.OR P0, PT, R4, 0x19, P0 ;  /* 0x000000190400780c */ /* 0x000fe20000701670 */
[----:B------:R1:W-:Y:S01]  /*8ff0*/  MUFU.EX2 R15, R32 ;  /* 0x00000020000f7308 */ /* 0x0003e20000000800 */
[----:B------:R-:W-:Y:S02]  /*9000*/  FMUL.FTZ R17, R2, R137 ;  /* 0x0000008902117220 */ /* 0x000fe40000410000 */
[----:B------:R-:W-:Y:S01]  /*9010*/  FSEL R178, R18, -INF , !P0 ;  /* 0xff80000012b27808 */ /* 0x000fe20004000000 */
[C---:B--2---:R-:W-:Y:S01]  /*9020*/  FFMA.FTZ R0, R2.reuse, R237, R9 ;  /* 0x000000ed02007223 */ /* 0x044fe20000010009 */
[----:B------:R-:W-:Y:S01]  /*9030*/  ISETP.GT.AND P0, PT, R3, 0x19, P1 ;  /* 0x000000190300780c */ /* 0x000fe20000f04270 */
[C---:B------:R-:W-:Y:S02]  /*9040*/  FMUL.FTZ R21, R2.reuse, R141 ;  /* 0x0000008d02157220 */ /* 0x040fe40000410000 */
[----:B------:R-:W-:Y:S01]  /*9050*/  FMUL.FTZ R20, R2, R140 ;  /* 0x0000008c02147220 */ /* 0x000fe20000410000 */
[----:B------:R-:W-:Y:S01]  /*9060*/  ISETP.LT.OR P0, PT, R4, 0x1a, P0 ;  /* 0x0000001a0400780c */ /* 0x000fe20000701670 */
[----:B------:R2:W5:Y:S01]  /*9070*/  MUFU.EX2 R18, R29 ;  /* 0x0000001d00127308 */ /* 0x0005620000000800 */
[C---:B------:R-:W-:Y:S02]  /*9080*/  FMUL.FTZ R33, R2.reuse, R153 ;  /* 0x0000009902217220 */ /* 0x040fe40000410000 */
[----:B------:R-:W-:Y:S01]  /*9090*/  FSEL R179, R19, -INF , !P0 ;  /* 0xff80000013b37808 */ /* 0x000fe20004000000 */
[C---:B---3--:R-:W-:Y:S01]  /*90a0*/  FMUL.FTZ R24, R2.reuse, R144 ;  /* 0x0000009002187220 */ /* 0x048fe20000410000 */
[C---:B------:R-:W-:Y:S01]  /*90b0*/  ISETP.GT.AND P0, PT, R3.reuse, 0x20, P1 ;  /* 0x000000200300780c */ /* 0x040fe20000f04270 */
[----:B------:R-:W-:Y:S01]  /*90c0*/  FMUL.FTZ R36, R2, R36 ;  /* 0x0000002402247220 */ /* 0x000fe20000410000 */
[----:B----4-:R-:W-:Y:S01]  /*90d0*/  F2FP.PACK_AB R168, R8, R9 ;  /* 0x0000000908a8723e */ /* 0x010fe200000000ff */
[----:B------:R-:W-:Y:S01]  /*90e0*/  FMUL.FTZ R37, R2, R37 ;  /* 0x0000002502257220 */ /* 0x000fe20000410000 */
[----:B------:R-:W-:Y:S01]  /*90f0*/  ISETP.LT.OR P0, PT, R4, 0x21, P0 ;  /* 0x000000210400780c */ /* 0x000fe20000701670 */
[----:B------:R3:W-:Y:S01]  /*9100*/  MUFU.EX2 R9, R28 ;  /* 0x0000001c00097308 */ /* 0x0007e20000000800 */
[----:B------:R-:W-:Y:S02]  /*9110*/  FMUL.FTZ R40, R2, R40 ;  /* 0x0000002802287220 */ /* 0x000fe40000410000 */
[----:B------:R-:W-:Y:S01]  /*9120*/  FSEL R180, R22, -INF , !P0 ;  /* 0xff80000016b47808 */ /* 0x000fe20004000000 */
[C---:B-1----:R-:W-:Y:S01]  /*9130*/  FMUL.FTZ R32, R2.reuse, R152 ;  /* 0x0000009802207220 */ /* 0x042fe20000410000 */
[----:B------:R-:W-:Y:S01]  /*9140*/  ISETP.GT.AND P0, PT, R3, 0x21, P1 ;  /* 0x000000210300780c */ /* 0x000fe20000f04270 */
[C---:B------:R-:W-:Y:S02]  /*9150*/  FMUL.FTZ R41, R2.reuse, R41 ;  /* 0x0000002902297220 */ /* 0x040fe40000410000 */
[----:B------:R-:W-:Y:S01]  /*9160*/  FMUL.FTZ R44, R2, R44 ;  /* 0x0000002c022c7220 */ /* 0x000fe20000410000 */
[----:B------:R-:W-:Y:S01]  /*9170*/  ISETP.LT.OR P0, PT, R4, 0x22, P0 ;  /* 0x000000220400780c */ /* 0x000fe20000701670 */
[C---:B------:R-:W-:Y:S02]  /*9180*/  FMUL.FTZ R45, R2.reuse, R45 ;  /* 0x0000002d022d7220 */ /* 0x040fe40000410000 */
[C---:B------:R-:W-:Y:S01]  /*9190*/  FMUL.FTZ R48, R2.reuse, R48 ;  /* 0x0000003002307220 */ /* 0x040fe20000410000 */
[----:B------:R-:W-:Y:S01]  /*91a0*/  FSEL R181, R23, -INF , !P0 ;  /* 0xff80000017b57808 */ /* 0x000fe20004000000 */
[C---:B--2---:R-:W-:Y:S01]  /*91b0*/  FMUL.FTZ R29, R2.reuse, R149 ;  /* 0x00000095021d7220 */ /* 0x044fe20000410000 */
[----:B------:R-:W-:Y:S01]  /*91c0*/  ISETP.GT.AND P0, PT, R3, 0x28, P1 ;  /* 0x000000280300780c */ /* 0x000fe20000f04270 */
[C---:B------:R-:W-:Y:S01]  /*91d0*/  FMUL.FTZ R49, R2.reuse, R49 ;  /* 0x0000003102317220 */ /* 0x040fe20000410000 */
[----:B-----5:R-:W-:Y:S01]  /*91e0*/  F2FP.PACK_AB R136, R15, R18 ;  /* 0x000000120f88723e */ /* 0x020fe200000000ff */
[----:B------:R-:W-:Y:S01]  /*91f0*/  FMUL.FTZ R52, R2, R52 ;  /* 0x0000003402347220 */ /* 0x000fe20000410000 */
[----:B------:R-:W-:Y:S01]  /*9200*/  ISETP.LT.OR P0, PT, R4, 0x29, P0 ;  /* 0x000000290400780c */ /* 0x000fe20000701670 */
[C---:B------:R-:W-:Y:S02]  /*9210*/  FMUL.FTZ R53, R2.reuse, R53 ;  /* 0x0000003502357220 */ /* 0x040fe40000410000 */
[----:B------:R-:W-:Y:S01]  /*9220*/  FMUL.FTZ R56, R2, R56 ;  /* 0x0000003802387220 */ /* 0x000fe20000410000 */
[----:B------:R-:W-:Y:S01]  /*9230*/  FSEL R182, R26, -INF , !P0 ;  /* 0xff8000001ab67808 */ /* 0x000fe20004000000 */
[C---:B---3--:R-:W-:Y:S01]  /*9240*/  FMUL.FTZ R28, R2.reuse, R148 ;  /* 0x00000094021c7220 */ /* 0x048fe20000410000 */
[----:B------:R-:W-:Y:S01]  /*9250*/  ISETP.GT.AND P0, PT, R3, 0x29, P1 ;  /* 0x000000290300780c */ /* 0x000fe20000f04270 */
[C---:B------:R-:W-:Y:S02]  /*9260*/  FMUL.FTZ R57, R2.reuse, R57 ;  /* 0x0000003902397220 */ /* 0x040fe40000410000 */
[----:B------:R-:W-:Y:S01]  /*9270*/  FMUL.FTZ R60, R2, R60 ;  /* 0x0000003c023c7220 */ /* 0x000fe20000410000 */
[----:B------:R-:W-:Y:S01]  /*9280*/  ISETP.LT.OR P0, PT, R4, 0x2a, P0 ;  /* 0x0000002a0400780c */ /* 0x000fe20000701670 */
[C---:B------:R-:W-:Y:S02]  /*9290*/  FMUL.FTZ R61, R2.reuse, R61 ;  /* 0x0000003d023d7220 */ /* 0x040fe40000410000 */
[C---:B------:R-:W-:Y:S01]  /*92a0*/  FMUL.FTZ R64, R2.reuse, R64 ;  /* 0x0000004002407220 */ /* 0x040fe20000410000 */
[----:B------:R-:W-:Y:S01]  /*92b0*/  FSEL R183, R27, -INF , !P0 ;  /* 0xff8000001bb77808 */ /* 0x000fe20004000000 */
[C---:B------:R-:W-:Y:S01]  /*92c0*/  FMUL.FTZ R65, R2.reuse, R65 ;  /* 0x0000004102417220 */ /* 0x040fe20000410000 */
[C---:B------:R-:W-:Y:S01]  /*92d0*/  ISETP.GT.AND P0, PT, R3.reuse, 0x30, P1 ;  /* 0x000000300300780c */ /* 0x040fe20000f04270 */
[C---:B------:R-:W-:Y:S02]  /*92e0*/  FMUL.FTZ R68, R2.reuse, R68 ;  /* 0x0000004402447220 */ /* 0x040fe40000410000 */
[----:B------:R-:W-:Y:S01]  /*92f0*/  FMUL.FTZ R69, R2, R69 ;  /* 0x0000004502457220 */ /* 0x000fe20000410000 */
[----:B------:R-:W-:Y:S01]  /*9300*/  ISETP.LT.OR P0, PT, R4, 0x31, P0 ;  /* 0x000000310400780c */ /* 0x000fe20000701670 */
[C---:B------:R-:W-:Y:S02]  /*9310*/  FMUL.FTZ R72, R2.reuse, R72 ;  /* 0x0000004802487220 */ /* 0x040fe40000410000 */
[----:B------:R-:W-:Y:S01]  /*9320*/  FMUL.FTZ R73, R2, R73 ;  /* 0x0000004902497220 */ /* 0x000fe20000410000 */
[----:B------:R-:W-:Y:S01]  /*9330*/  FSEL R186, R30, -INF , !P0 ;  /* 0xff8000001eba7808 */ /* 0x000fe20004000000 */
[C---:B------:R-:W-:Y:S01]  /*9340*/  FMUL.FTZ R76, R2.reuse, R76 ;  /* 0x0000004c024c7220 */ /* 0x040fe20000410000 */
        /* <DEDUP_REMOVED lines=20> */
[----:B------:R-:W-:Y:S01]  /*9490*/  FADD.FTZ R4, R8, R0 ;  /* 0x0000000008047221 */ /* 0x000fe20000010000 */
[----:B------:R-:W-:Y:S01]  /*94a0*/  FMNMX.FTZ R0, R6, R157, !PT ;  /* 0x0000009d06007209 */ /* 0x000fe20007810000 */
[----:B------:R1:W2:Y:S01]  /*94b0*/  MUFU.EX2 R8, R25 ;  /* 0x0000001900087308 */ /* 0x0002a20000000800 */
[----:B------:R-:W-:Y:S01]  /*94c0*/  FSEL R158, R35, -INF , !P0 ;  /* 0xff800000239e7808 */ /* 0x000fe20004000000 */
[C---:B------:R-:W-:Y:S01]  /*94d0*/  FMUL.FTZ R101, R2.reuse, R101 ;  /* 0x0000006502657220 */ /* 0x040fe20000410000 */
[----:B------:R-:W-:Y:S01]  /*94e0*/  FMNMX.FTZ R0, R7, R0, !PT ;  /* 0x0000000007007209 */ /* 0x000fe20007810000 */
[C---:B------:R-:W-:Y:S02]  /*94f0*/  FMUL.FTZ R104, R2.reuse, R104 ;  /* 0x0000006802687220 */ /* 0x040fe40000410000 */
        /* <DEDUP_REMOVED lines=12> */
[----:B------:R-:W-:Y:S01]  /*95c0*/  FMUL.FTZ R121, R2, R121 ;  /* 0x0000007902797220 */ /* 0x000fe20000410000 */
[----:B------:R-:W-:Y:S01]  /*95d0*/  FMNMX.FTZ R0, R178, R0, !PT ;  /* 0x00000000b2007209 */ /* 0x000fe20007810000 */
[----:B-1----:R-:W-:Y:S01]  /*95e0*/  FMUL.FTZ R25, R2, R145 ;  /* 0x0000009102197220 */ /* 0x002fe20000410000 */
[----:B--2---:R-:W-:Y:S01]  /*95f0*/  F2FP.PACK_AB R170, R8, R9 ;  /* 0x0000000908aa723e */ /* 0x004fe200000000ff */
[C---:B------:R-:W-:Y:S01]  /*9600*/  FMUL.FTZ R124, R2.reuse, R124 ;  /* 0x0000007c027c7220 */ /* 0x040fe20000410000 */
[----:B------:R-:W-:Y:S01]  /*9610*/  FMNMX.FTZ R0, R179, R0, !PT ;  /* 0x00000000b3007209 */ /* 0x000fe20007810000 */
[C---:B------:R-:W-:Y:S02]  /*9620*/  FMUL.FTZ R125, R2.reuse, R125 ;  /* 0x0000007d027d7220 */ /* 0x040fe40000410000 */
[----:B------:R-:W-:Y:S01]  /*9630*/  FMUL.FTZ R128, R2, R128 ;  /* 0x0000008002807220 */ /* 0x000fe20000410000 */
        /* <DEDUP_REMOVED lines=14> */
[----:B------:R-:W-:Y:S01]  /*9720*/  FMUL.FTZ R9, R2, R165 ;  /* 0x000000a502097220 */ /* 0x000fe20000410000 */
[C---:B------:R-:W-:Y:S01]  /*9730*/  FSETP.NEU.FTZ.AND P0, PT, R3.reuse, -INF , PT ;  /* 0xff8000000300780b */ /* 0x040fe20003f1d000 */
[----:B------:R-:W-:Y:S02]  /*9740*/  FADD.FTZ R14, R8, R0 ;  /* 0x00000000080e7221 */ /* 0x000fe40000010000 */
[C---:B------:R-:W-:Y:S01]  /*9750*/  FMUL.FTZ R4, R3.reuse, c[0x0][0x2d0] ;  /* 0x0000b40003047a20 */ /* 0x040fe20000410000 */
[----:B------:R-:W-:Y:S01]  /*9760*/  FSEL R0, R3, RZ, P0 ;  /* 0x000000ff03007208 */ /* 0x000fe20000000000 */
[----:B------:R-:W-:Y:S04]  /*9770*/  FMUL.FTZ R8, R2, R164 ;  /* 0x000000a402087220 */ /* 0x000fe80000410000 */
[----:B------:R-:W-:Y:S01]  /*9780*/  FADD.FTZ R0, -R0, R157 ;  /* 0x0000009d00007221 */ /* 0x000fe20000010100 */
[----:B------:R-:W-:Y:S01]  /*9790*/  FSEL R157, R4, RZ, P0 ;  /* 0x000000ff049d7208 */ /* 0x000fe20000000000 */
[----:B------:R-:W-:Y:S01]  /*97a0*/  FMUL.FTZ R4, R2, R160 ;  /* 0x000000a002047220 */ /* 0x000fe20000410000 */
[----:B------:R-:W-:Y:S01]  /*97b0*/  ISETP.GT.AND P0, PT, R222, R225, PT ;  /* 0x000000e1de00720c */ /* 0x000fe20003f04270 */
[----:B------:R-:W-:Y:S01]  /*97c0*/  FMUL.FTZ R0, R0, c[0x0][0x2d0] ;  /* 0x0000b40000007a20 */ /* 0x000fe20000410000 */
[----:B------:R1:W-:Y:S01]  /*97d0*/  MUFU.EX2 R160, R218 ;  /* 0x000000da00a07308 */ /* 0x0003e20000000800 */
[--C-:B------:R-:W-:Y:S02]  /*97e0*/  FFMA.FTZ R6, R6, c[0x0][0x2d0], -R157.reuse ;  /* 0x0000b40006067a23 */ /* 0x100fe4000001089d */
[--C-:B------:R-:W-:Y:S02]  /*97f0*/  FFMA.FTZ R7, R7, c[0x0][0x2d0], -R157.reuse ;  /* 0x0000b40007077a23 */ /* 0x100fe4000001089d */
[--C-:B------:R-:W-:Y:S02]  /*9800*/  FFMA.FTZ R10, R5, c[0x0][0x2d0], -R157.reuse ;  /* 0x0000b400050a7a23 */ /* 0x100fe4000001089d */
[----:B------:R-:W-:Y:S02]  /*9810*/  FMUL.FTZ R5, R2, R161 ;  /* 0x000000a102057220 */ /* 0x000fe40000410000 */
[--C-:B------:R-:W-:Y:S01]  /*9820*/  FFMA.FTZ R2, R11, c[0x0][0x2d0], -R157.reuse ;  /* 0x0000b4000b027a23 */ /* 0x100fe2000001089d */
[----:B------:R2:W-:Y:S10]  /*9830*/  MUFU.EX2 R141, R6 ;  /* 0x00000006008d7308 */ /* 0x0005f40000000800 */
[----:B------:R-:W3:Y:S01]  /*9840*/  MUFU.EX2 R0, R0 ;  /* 0x0000000000007308 */ /* 0x000ee20000000800 */
[----:B-1----:R-:W-:Y:S04]  /*9850*/  IADD3 R218, R222, -0x1, RZ ;  /* 0xffffffffdeda7810 */ /* 0x002fe80007ffe0ff */
[----:B------:R-:W-:Y:S05]  /*9860*/  MOV R222, R218 ;  /* 0x000000da00de7202 */ /* 0x000fea0000000f00 */
[----:B------:R-:W1:Y:S01]  /*9870*/  MUFU.EX2 R140, R7 ;  /* 0x00000007008c7308 */ /* 0x000e620000000800 */
[----:B--2---:R-:W-:Y:S04]  /*9880*/  FADD.FTZ R6, R18, R14 ;  /* 0x0000000e12067221 */ /* 0x004fe80000010000 */
[----:B------:R-:W-:Y:S05]  /*9890*/  FADD.FTZ R153, R15, R6 ;  /* 0x000000060f997221 */ /* 0x000fea0000010000 */
[----:B------:R2:W-:Y:S01]  /*98a0*/  MUFU.EX2 R152, R10 ;  /* 0x0000000a00987308 */ /* 0x0005e20000000800 */
[C---:B---3--:R-:W-:Y:S02]  /*98b0*/  FMUL.FTZ R14, R0.reuse, R134 ;  /* 0x00000086000e7220 */ /* 0x048fe40000410000 */
[C---:B------:R-:W-:Y:S02]  /*98c0*/  FMUL.FTZ R15, R0.reuse, R135 ;  /* 0x00000087000f7220 */ /* 0x040fe40000410000 */
[----:B------:R-:W3:Y:S01]  /*98d0*/  LDSM.16.MT88.4 R132, [R193] ;  /* 0x00000000c184783b */ /* 0x000ee20000004200 */
[C---:B------:R-:W-:Y:S04]  /*98e0*/  FMUL.FTZ R6, R0.reuse, R162 ;  /* 0x000000a200067220 */ /* 0x040fe80000410000 */
[----:B------:R-:W4:Y:S01]  /*98f0*/  MUFU.EX2 R149, R2 ;  /* 0x0000000200957308 */ /* 0x000f220000000800 */
[C---:B------:R-:W-:Y:S02]  /*9900*/  FMUL.FTZ R11, R0.reuse, R167 ;  /* 0x000000a7000b7220 */ /* 0x040fe40000410000 */
[----:B------:R-:W-:Y:S01]  /*9910*/  FMUL.FTZ R18, R0, R138 ;  /* 0x0000008a00127220 */ /* 0x000fe20000410000 */
[----:B-1----:R-:W-:Y:S01]  /*9920*/  F2FP.PACK_AB R169, R140, R141 ;  /* 0x0000008d8ca9723e */ /* 0x002fe200000000ff */
[C---:B------:R-:W-:Y:S02]  /*9930*/  FMUL.FTZ R7, R0.reuse, R163 ;  /* 0x000000a300077220 */ /* 0x040fe40000410000 */
[C---:B------:R-:W-:Y:S02]  /*9940*/  FMUL.FTZ R19, R0.reuse, R139 ;  /* 0x0000008b00137220 */ /* 0x040fe40000410000 */
[C---:B------:R-:W-:Y:S01]  /*9950*/  FMUL.FTZ R22, R0.reuse, R142 ;  /* 0x0000008e00167220 */ /* 0x040fe20000410000 */
[----:B------:R-:W-:Y:S01]  /*9960*/  MUFU.EX2 R161, R191 ;  /* 0x000000bf00a17308 */ /* 0x000fe20000000800 */
[C---:B------:R-:W-:Y:S02]  /*9970*/  FMUL.FTZ R23, R0.reuse, R143 ;  /* 0x0000008f00177220 */ /* 0x040fe40000410000 */
[C---:B------:R-:W-:Y:S02]  /*9980*/  FMUL.FTZ R26, R0.reuse, R146 ;  /* 0x00000092001a7220 */ /* 0x040fe40000410000 */
[C---:B--2---:R-:W-:Y:S02]  /*9990*/  FMUL.FTZ R10, R0.reuse, R166 ;  /* 0x000000a6000a7220 */ /* 0x044fe40000410000 */
[C---:B------:R-:W-:Y:S01]  /*99a0*/  FMUL.FTZ R27, R0.reuse, R147 ;  /* 0x00000093001b7220 */ /* 0x040fe20000410000 */
[----:B------:R-:W-:Y:S01]  /*99b0*/  LDSM.16.MT88.4 R164, [R192+0x1800] ;  /* 0x00180000c0a4783b */ /* 0x000fe20000004200 */
[C---:B------:R-:W-:Y:S01]  /*99c0*/  FMUL.FTZ R30, R0.reuse, R150 ;  /* 0x00000096001e7220 */ /* 0x040fe20000410000 */
[----:B------:R-:W-:Y:S01]  /*99d0*/  MUFU.EX2 R146, R185 ;  /* 0x000000b900927308 */ /* 0x000fe20000000800 */
[C---:B------:R-:W-:Y:S02]  /*99e0*/  FMUL.FTZ R31, R0.reuse, R151 ;  /* 0x00000097001f7220 */ /* 0x040fe40000410000 */
[C---:B------:R-:W-:Y:S01]  /*99f0*/  FMUL.FTZ R34, R0.reuse, R154 ;  /* 0x0000009a00227220 */ /* 0x040fe20000410000 */
[----:B----4-:R-:W-:Y:S01]  /*9a00*/  F2FP.PACK_AB R171, R149, R152 ;  /* 0x0000009895ab723e */ /* 0x010fe200000000ff */
[C---:B------:R-:W-:Y:S02]  /*9a10*/  FMUL.FTZ R35, R0.reuse, R155 ;  /* 0x0000009b00237220 */ /* 0x040fe40000410000 */
[C---:B------:R-:W-:Y:S02]  /*9a20*/  FMUL.FTZ R38, R0.reuse, R38 ;  /* 0x0000002600267220 */ /* 0x040fe40000410000 */
[C---:B------:R-:W-:Y:S01]  /*9a30*/  FMUL.FTZ R39, R0.reuse, R39 ;  /* 0x0000002700277220 */ /* 0x040fe20000410000 */
[----:B------:R-:W1:Y:S01]  /*9a40*/  MUFU.EX2 R147, R184 ;  /* 0x000000b800937308 */ /* 0x000e620000000800 */
[C---:B------:R-:W-:Y:S05]  /*9a50*/  HMMA.16816.F32 R4, R168.reuse, R172, R4 ;  /* 0x000000aca804723c */ /* 0x040fea0000001804 */
[C---:B------:R-:W-:Y:S02]  /*9a60*/  FMUL.FTZ R42, R0.reuse, R42 ;  /* 0x0000002a002a7220 */ /* 0x040fe40000410000 */
[C---:B------:R-:W-:Y:S01]  /*9a70*/  FMUL.FTZ R43, R0.reuse, R43 ;  /* 0x0000002b002b7220 */ /* 0x040fe20000410000 */
[C---:B------:R-:W-:Y:S01]  /*9a80*/  HMMA.16816.F32 R8, R168.reuse, R174, R8 ;  /* 0x000000aea808723c */ /* 0x040fe20000001808 */
[----:B------:R-:W-:Y:S03]  /*9a90*/  MUFU.EX2 R184, R190 ;  /* 0x000000be00b87308 */ /* 0x000fe60000000800 */
[C---:B------:R-:W-:Y:S02]  /*9aa0*/  FMUL.FTZ R46, R0.reuse, R46 ;  /* 0x0000002e002e7220 */ /* 0x040fe40000410000 */
[C---:B------:R-:W-:Y:S02]  /*9ab0*/  FMUL.FTZ R47, R0.reuse, R47 ;  /* 0x0000002f002f7220 */ /* 0x040fe40000410000 */
[C---:B---3--:R-:W-:Y:S03]  /*9ac0*/  HMMA.16816.F32 R12, R168.reuse, R132, R12 ;  /* 0x00000084a80c723c */ /* 0x048fe6000000180c */
[----:B------:R-:W-:Y:S01]  /*9ad0*/  MUFU.EX2 R185, R189 ;  /* 0x000000bd00b97308 */ /* 0x000fe20000000800 */
[C---:B------:R-:W-:Y:S02]  /*9ae0*/  FMUL.FTZ R50, R0.reuse, R50 ;  /* 0x0000003200327220 */ /* 0x040fe40000410000 */
[C---:B------:R-:W-:Y:S01]  /*9af0*/  FMUL.FTZ R51, R0.reuse, R51 ;  /* 0x0000003300337220 */ /* 0x040fe20000410000 */
[----:B-1----:R-:W-:Y:S01]  /*9b00*/  F2FP.PACK_AB R138, R147, R146 ;  /* 0x00000092938a723e */ /* 0x002fe200000000ff */
        /* <DEDUP_REMOVED lines=37> */
[----:B------:R-:W-:Y:S02]  /*9d60*/  FFMA.FTZ R2, R177, c[0x0][0x2d0], -R157 ;  /* 0x0000b400b1027a23 */ /* 0x000fe4000001089d */
[C---:B------:R-:W-:Y:S02]  /*9d70*/  FMUL.FTZ R118, R0.reuse, R118 ;  /* 0x0000007600767220 */ /* 0x040fe40000410000 */
[----:B------:R2:W-:Y:S01]  /*9d80*/  MUFU.EX2 R144, R2 ;  /* 0x0000000200907308 */ /* 0x0005e20000000800 */
        /* <DEDUP_REMOVED lines=9> */
[----:B------:R-:W1:Y:S03]  /*9e20*/  LDSM.16.MT88.4 R132, [R192+0x2000] ;  /* 0x00200000c084783b */ /* 0x000e660000004200 */
[----:B------:R-:W-:Y:S02]  /*9e30*/  FFMA.FTZ R0, R0, R239, R141 ;  /* 0x000000ef00007223 */ /* 0x000fe4000001008d */
[--C-:B--2---:R-:W-:Y:S02]  /*9e40*/  FFMA.FTZ R2, R176, c[0x0][0x2d0], -R157.reuse ;  /* 0x0000b400b0027a23 */ /* 0x104fe4000001089d */
[----:B------:R-:W-:Y:S02]  /*9e50*/  FADD.FTZ R0, R140, R0 ;  /* 0x000000008c007221 */ /* 0x000fe40000010000 */
[----:B------:R-:W-:Y:S01]  /*9e60*/  LDSM.16.MT88.4 R140, [R193+0x1000] ;  /* 0x00100000c18c783b */ /* 0x000fe20000004200 */
[----:B------:R-:W2:Y:S02]  /*9e70*/  MUFU.EX2 R145, R2 ;  /* 0x0000000200917308 */ /* 0x000ea40000000800 */
[----:B--2---:R-:W-:Y:S01]  /*9e80*/  F2FP.PACK_AB R137, R145, R144 ;  /* 0x000000909189723e */ /* 0x004fe200000000ff */
[--C-:B------:R-:W-:Y:S07]  /*9e90*/  FFMA.FTZ R2, R178, c[0x0][0x2d0], -R157.reuse ;  /* 0x0000b400b2027a23 */ /* 0x100fee000001089d */
[----:B------:R-:W-:Y:S01]  /*9ea0*/  MUFU.EX2 R178, R224 ;  /* 0x000000e000b27308 */ /* 0x000fe20000000800 */
[C---:B-1----:R-:W-:Y:S08]  /*9eb0*/  HMMA.16816.F32 R36, R168.reuse, R132, R36 ;  /* 0x00000084a824723c */ /* 0x042ff00000001824 */
[C---:B------:R-:W-:Y:S01]  /*9ec0*/  HMMA.16816.F32 R40, R168.reuse, R134, R40 ;  /* 0x00000086a828723c */ /* 0x040fe20000001828 */
[----:B------:R-:W1:Y:S01]  /*9ed0*/  LDSM.16.MT88.4 R132, [R193+0x2000] ;  /* 0x00200000c184783b */ /* 0x000e620000004200 */
[----:B------:R2:W-:Y:S02]  /*9ee0*/  MUFU.EX2 R150, R2 ;  /* 0x0000000200967308 */ /* 0x0005e40000000800 */
[--C-:B--2---:R-:W-:Y:S08]  /*9ef0*/  FFMA.FTZ R2, R179, c[0x0][0x2d0], -R157.reuse ;  /* 0x0000b400b3027a23 */ /* 0x104ff0000001089d */
[----:B------:R-:W-:Y:S10]  /*9f00*/  MUFU.EX2 R179, R221 ;  /* 0x000000dd00b37308 */ /* 0x000ff40000000800 */
[----:B------:R-:W2:Y:S01]  /*9f10*/  MUFU.EX2 R151, R2 ;  /* 0x0000000200977308 */ /* 0x000ea20000000800 */
[C---:B-1----:R-:W-:Y:S08]  /*9f20*/  HMMA.16816.F32 R44, R168.reuse, R132, R44 ;  /* 0x00000084a82c723c */ /* 0x042ff0000000182c */
[C---:B------:R-:W-:Y:S01]  /*9f30*/  HMMA.16816.F32 R48, R168.reuse, R134, R48 ;  /* 0x00000086a830723c */ /* 0x040fe20000001830 */
[----:B------:R-:W1:Y:S03]  /*9f40*/  LDSM.16.MT88.4 R132, [R196+0x2000] ;  /* 0x00200000c484783b */ /* 0x000e660000004200 */
[----:B--2---:R-:W-:Y:S01]  /*9f50*/  F2FP.PACK_AB R139, R151, R150 ;  /* 0x00000096978b723e */ /* 0x004fe200000000ff */
[--C-:B------:R-:W-:Y:S02]  /*9f60*/  FFMA.FTZ R2, R180, c[0x0][0x2d0], -R157.reuse ;  /* 0x0000b400b4027a23 */ /* 0x100fe4000001089d */
[----:B------:R-:W-:Y:S10]  /*9f70*/  MUFU.EX2 R180, R220 ;  /* 0x000000dc00b47308 */ /* 0x000ff40000000800 */
[----:B------:R2:W3:Y:S01]  /*9f80*/  MUFU.EX2 R148, R2 ;  /* 0x0000000200947308 */ /* 0x0004e20000000800 */
[C---:B-1----:R-:W-:Y:S08]  /*9f90*/  HMMA.16816.F32 R52, R168.reuse, R132, R52 ;  /* 0x00000084a834723c */ /* 0x042ff00000001834 */
[C---:B------:R-:W-:Y:S01]  /*9fa0*/  HMMA.16816.F32 R56, R168.reuse, R134, R56 ;  /* 0x00000086a838723c */ /* 0x040fe20000001838 */
[----:B------:R-:W1:Y:S03]  /*9fb0*/  LDSM.16.MT88.4 R132, [R195+0x2000] ;  /* 0x00200000c384783b */ /* 0x000e660000004200 */
[--C-:B--2---:R-:W-:Y:S02]  /*9fc0*/  FFMA.FTZ R2, R181, c[0x0][0x2d0], -R157.reuse ;  /* 0x0000b400b5027a23 */ /* 0x104fe4000001089d */
[----:B------:R-:W-:Y:S10]  /*9fd0*/  MUFU.EX2 R181, R219 ;  /* 0x000000db00b57308 */ /* 0x000ff40000000800 */
[----:B------:R2:W4:Y:S02]  /*9fe0*/  MUFU.EX2 R177, R2 ;  /* 0x0000000200b17308 */ /* 0x0005240000000800 */
[--C-:B--2---:R-:W-:Y:S01]  /*9ff0*/  FFMA.FTZ R2, R182, c[0x0][0x2d0], -R157.reuse ;  /* 0x0000b400b6027a23 */ /* 0x104fe2000001089d */
[C---:B-1----:R-:W-:Y:S07]  /*a000*/  HMMA.16816.F32 R60, R168.reuse, R132, R60 ;  /* 0x00000084a83c723c */ /* 0x042fee000000183c */
[----:B------:R1:W2:Y:S01]  /*a010*/  MUFU.EX2 R176, R2 ;  /* 0x0000000200b07308 */ /* 0x0002a20000000800 */
[C---:B------:R-:W-:Y:S01]  /*a020*/  HMMA.16816.F32 R64, R168.reuse, R134, R64 ;  /* 0x00000086a840723c */ /* 0x040fe20000001840 */
[----:B------:R-:W5:Y:S03]  /*a030*/  LDSM.16.MT88.4 R132, [R192+0x4000] ;  /* 0x00400000c084783b */ /* 0x000f660000004200 */
[----:B-1----:R-:W-:Y:S05]  /*a040*/  FFMA.FTZ R2, R183, c[0x0][0x2d0], -R157 ;  /* 0x0000b400b7027a23 */ /* 0x002fea000001089d */
[----:B------:R1:W-:Y:S01]  /*a050*/  MUFU.EX2 R175, R2 ;  /* 0x0000000200af7308 */ /* 0x0003e20000000800 */
[C---:B-----5:R-:W-:Y:S03]  /*a060*/  HMMA.16816.F32 R68, R168.reuse, R132, R68 ;  /* 0x00000084a844723c */ /* 0x060fe60000001844 */
[----:B-1----:R-:W-:Y:S05]  /*a070*/  FADD.FTZ R2, R152, R0 ;  /* 0x0000000098027221 */ /* 0x002fea0000010000 */
[C---:B------:R-:W-:Y:S01]  /*a080*/  HMMA.16816.F32 R72, R168.reuse, R134, R72 ;  /* 0x00000086a848723c */ /* 0x040fe20000001848 */
[----:B------:R-:W1:Y:S03]  /*a090*/  LDSM.16.MT88.4 R132, [R193+0x4000] ;  /* 0x00400000c184783b */ /* 0x000e660000004200 */
[----:B------:R-:W-:Y:S02]  /*a0a0*/  FADD.FTZ R0, R146, R153 ;  /* 0x0000009992007221 */ /* 0x000fe40000010000 */
[----:B------:R-:W-:Y:S02]  /*a0b0*/  FADD.FTZ R2, R149, R2 ;  /* 0x0000000295027221 */ /* 0x000fe40000010000 */
[----:B------:R-:W-:Y:S01]  /*a0c0*/  FADD.FTZ R149, R147, R0 ;  /* 0x0000000093957221 */ /* 0x000fe20000010000 */
[----:B------:R-:W-:Y:S03]  /*a0d0*/  LDSM.16.MT88.4 R152, [R195+0x1800] ;  /* 0x00180000c398783b */ /* 0x000fe60000004200 */
[----:B------:R-:W-:Y:S02]  /*a0e0*/  FADD.FTZ R2, R144, R2 ;  /* 0x0000000290027221 */ /* 0x000fe40000010000 */
[--C-:B------:R-:W-:Y:S04]  /*a0f0*/  FFMA.FTZ R0, R186, c[0x0][0x2d0], -R157.reuse ;  /* 0x0000b400ba007a23 */ /* 0x100fe8000001089d */
[----:B------:R5:W-:Y:S01]  /*a100*/  MUFU.EX2 R173, R0 ;  /* 0x0000000000ad7308 */ /* 0x000be20000000800 */
[C---:B-1----:R-:W-:Y:S03]  /*a110*/  HMMA.16816.F32 R76, R168.reuse, R132, R76 ;  /* 0x00000084a84c723c */ /* 0x042fe6000000184c */
[--C-:B-----5:R-:W-:Y:S06]  /*a120*/  FFMA.FTZ R0, R187, c[0x0][0x2d0], -R157.reuse ;  /* 0x0000b400bb007a23 */ /* 0x120fec000001089d */
[----:B------:R1:W5:Y:S01]  /*a130*/  MUFU.EX2 R172, R0 ;  /* 0x0000000000ac7308 */ /* 0x0003620000000800 */
[C---:B------:R-:W-:Y:S01]  /*a140*/  HMMA.16816.F32 R80, R168.reuse, R134, R80 ;  /* 0x00000086a850723c */ /* 0x040fe20000001850 */
[----:B------:R-:W2:Y:S02]  /*a150*/  LDSM.16.MT88.4 R132, [R196+0x4000] ;  /* 0x00400000c484783b */ /* 0x000ea40000004200 */
[--C-:B-1----:R-:W-:Y:S02]  /*a160*/  FFMA.FTZ R0, R188, c[0x0][0x2d0], -R157.reuse ;  /* 0x0000b400bc007a23 */ /* 0x102fe4000001089d */
[----:B------:R-:W-:Y:S04]  /*a170*/  FFMA.FTZ R157, R158, c[0x0][0x2d0], -R157 ;  /* 0x0000b4009e9d7a23 */ /* 0x000fe8000001089d */
[----:B------:R1:W-:Y:S10]  /*a180*/  MUFU.EX2 R158, R0 ;  /* 0x00000000009e7308 */ /* 0x0003f40000000800 */
[----:B------:R-:W3:Y:S01]  /*a190*/  MUFU.EX2 R157, R157 ;  /* 0x0000009d009d7308 */ /* 0x000ee20000000800 */
[C---:B--2---:R-:W-:Y:S08]  /*a1a0*/  HMMA.16816.F32 R84, R168.reuse, R132, R84 ;  /* 0x00000084a854723c */ /* 0x044ff00000001854 */
[C---:B------:R-:W-:Y:S01]  /*a1b0*/  HMMA.16816.F32 R88, R168.reuse, R134, R88 ;  /* 0x00000086a858723c */ /* 0x040fe20000001858 */
[----:B------:R-:W2:Y:S03]  /*a1c0*/  LDSM.16.MT88.4 R132, [R195+0x4000] ;  /* 0x00400000c384783b */ /* 0x000ea60000004200 */
[----:B-1----:R-:W-:Y:S02]  /*a1d0*/  FADD.FTZ R0, R145, R2 ;  /* 0x0000000291007221 */ /* 0x002fe40000010000 */
[----:B------:R-:W-:Y:S02]  /*a1e0*/  FADD.FTZ R2, R160, R149 ;  /* 0x00000095a0027221 */ /* 0x000fe40000010000 */
[----:B------:R-:W-:Y:S01]  /*a1f0*/  FADD.FTZ R0, R150, R0 ;  /* 0x0000000096007221 */ /* 0x000fe20000010000 */
[----:B------:R-:W-:Y:S03]  /*a200*/  LDSM.16.MT88.4 R144, [R196+0x1800] ;  /* 0x00180000c490783b */ /* 0x000fe60000004200 */
[----:B------:R-:W-:Y:S02]  /*a210*/  FADD.FTZ R174, R161, R2 ;  /* 0x00000002a1ae7221 */ /* 0x000fe40000010000 */
[----:B------:R-:W-:Y:S04]  /*a220*/  FADD.FTZ R0, R151, R0 ;  /* 0x0000000097007221 */ /* 0x000fe80000010000 */
[----:B---3--:R-:W-:Y:S04]  /*a230*/  FADD.FTZ R0, R148, R0 ;  /* 0x0000000094007221 */ /* 0x008fe80000010000 */
[----:B----4-:R-:W-:Y:S02]  /*a240*/  FADD.FTZ R2, R177, R0 ;  /* 0x00000000b1027221 */ /* 0x010fe40000010000 */
[----:B------:R-:W-:Y:S02]  /*a250*/  FADD.FTZ R0, R184, R174 ;  /* 0x000000aeb8007221 */ /* 0x000fe40000010000 */
[----:B------:R-:W-:Y:S02]  /*a260*/  FADD.FTZ R2, R176, R2 ;  /* 0x00000002b0027221 */ /* 0x000fe40000010000 */
[----:B------:R-:W-:Y:S01]  /*a270*/  FADD.FTZ R0, R185, R0 ;  /* 0x00000000b9007221 */ /* 0x000fe20000010000 */
        /* <DEDUP_REMOVED lines=17> */
[----:B-----5:R-:W-:Y:S02]  /*a390*/  F2FP.PACK_AB R169, R172, R173 ;  /* 0x000000adaca9723e */ /* 0x020fe400000000ff */
[----:B------:R-:W-:Y:S01]  /*a3a0*/  F2FP.PACK_AB R171, R157, R158 ;  /* 0x0000009e9dab723e */ /* 0x000fe200000000ff */
        /* <DEDUP_REMOVED lines=48> */
[----:B------:R-:W1:Y:S03]  /*a6b0*/  LDSM.16.MT88.4 R136, [R192+0x1000] ;  /* 0x00100000c088783b */ /* 0x000e660000004200 */
[----:B------:R-:W-:Y:S03]  /*a6c0*/  F2FP.PACK_AB R133, R177, R148 ;  /* 0x00000094b185723e */ /* 0x000fe600000000ff */
[----:B------:R-:W-:Y:S02]  /*a6d0*/  F2FP.PACK_AB R134, R185, R184 ;  /* 0x000000b8b986723e */ /* 0x000fe400000000ff */
[C---:B------:R-:W-:Y:S07]  /*a6e0*/  F2FP.PACK_AB R135, R175.reuse, R176 ;  /* 0x000000b0af87723e */ /* 0x040fee00000000ff */
        /* <DEDUP_REMOVED lines=47> */
[C---:B------:R-:W-:Y:S01]  /*a9e0*/  HMMA.16816.F32 R160, R168.reuse, R164, R4 ;  /* 0x000000a4a8a0723c */ /* 0x040fe20000001804 */
[----:B------:R-:W2:Y:S07]  /*a9f0*/  LDSM.16.MT88.4 R4, [R192+0x3800] ;  /* 0x00380000c004783b */ /* 0x000eae0000004200 */
[C---:B------:R-:W-:Y:S01]  /*aa00*/  HMMA.16816.F32 R164, R168.reuse, R166, R8 ;  /* 0x000000a6a8a4723c */ /* 0x040fe20000001808 */
[----:B------:R-:W3:Y:S07]  /*aa10*/  LDSM.16.MT88.4 R8, [R193+0x3800] ;  /* 0x00380000c108783b */ /* 0x000eee0000004200 */
[C---:B-1----:R-:W-:Y:S01]  /*aa20*/  HMMA.16816.F32 R132, R168.reuse, R136, R12 ;  /* 0x00000088a884723c */ /* 0x042fe2000000180c */
[----:B------:R-:W1:Y:S07]  /*aa30*/  LDSM.16.MT88.4 R12, [R196+0x3800] ;  /* 0x00380000c40c783b */ /* 0x000e6e0000004200 */
[C---:B------:R-:W-:Y:S01]  /*aa40*/  HMMA.16816.F32 R136, R168.reuse, R138, R16 ;  /* 0x0000008aa888723c */ /* 0x040fe20000001810 */
[----:B------:R-:W4:Y:S07]  /*aa50*/  LDSM.16.MT88.4 R16, [R195+0x3800] ;  /* 0x00380000c310783b */ /* 0x000f2e0000004200 */
[C---:B------:R-:W-:Y:S08]  /*aa60*/  HMMA.16816.F32 R140, R168.reuse, R144, R20 ;  /* 0x00000090a88c723c */ /* 0x040ff00000001814 */
        /* <DEDUP_REMOVED lines=32> */
[C---:B---3--:R-:W-:Y:S04]  /*ac70*/  HMMA.16816.F32 R108, R168.reuse, R8, R108 ;  /* 0x00000008a86c723c */ /* 0x048fe8000000186c */
[----:B------:R-:W-:Y:S02]  /*ac80*/  FADD.FTZ R2, R179, R2 ;  /* 0x00000002b3027221 */ /* 0x000fe40000010000 */
[----:B------:R-:W-:Y:S02]  /*ac90*/  FADD.FTZ R0, R172, R0 ;  /* 0x00000000ac007221 */ /* 0x000fe40000010000 */
[C---:B------:R-:W-:Y:S04]  /*aca0*/  HMMA.16816.F32 R112, R168.reuse, R10, R112 ;  /* 0x0000000aa870723c */ /* 0x040fe80000001870 */
[----:B------:R-:W-:Y:S02]  /*acb0*/  FADD.FTZ R2, R180, R2 ;  /* 0x00000002b4027221 */ /* 0x000fe40000010000 */
[----:B------:R-:W-:Y:S02]  /*acc0*/  FADD.FTZ R0, R158, R0 ;  /* 0x000000009e007221 */ /* 0x000fe40000010000 */
[C---:B-1----:R-:W-:Y:S04]  /*acd0*/  HMMA.16816.F32 R116, R168.reuse, R12, R116 ;  /* 0x0000000ca874723c */ /* 0x042fe80000001874 */
[----:B------:R-:W-:Y:S01]  /*ace0*/  FADD.FTZ R237, R181, R2 ;  /* 0x00000002b5ed7221 */ /* 0x000fe20000010000 */
[----:B------:R-:W-:Y:S01]  /*acf0*/  MOV R2, R156 ;  /* 0x0000009c00027202 */ /* 0x000fe20000000f00 */
[----:B------:R-:W-:Y:S01]  /*ad00*/  FADD.FTZ R239, R157, R0 ;  /* 0x000000009def7221 */ /* 0x000fe20000010000 */
[-C--:B------:R-:W-:Y:S01]  /*ad10*/  MOV R12, R3.reuse ;  /* 0x00000003000c7202 */ /* 0x080fe20000000f00 */
[C---:B------:R-:W-:Y:S04]  /*ad20*/  HMMA.16816.F32 R120, R168.reuse, R14, R120 ;  /* 0x0000000ea878723c */ /* 0x040fe80000001878 */
[----:B------:R-:W-:Y:S04]  /*ad30*/  MOV R157, R3 ;  /* 0x00000003009d7202 */ /* 0x000fe80000000f00 */
[C---:B----4-:R-:W-:Y:S08]  /*ad40*/  HMMA.16816.F32 R124, R168.reuse, R16, R124 ;  /* 0x00000010a87c723c */ /* 0x050ff0000000187c */
[----:B------:R-:W-:Y:S01]  /*ad50*/  HMMA.16816.F32 R128, R168, R18, R128 ;  /* 0x00000012a880723c */ /* 0x000fe20000001880 */
[----:B------:R-:W-:-:S07]  /*ad60*/  @P0 BRA `(.L_x_1697) ;  /* 0xffffc19000000947 */ /* 0x000fce000383ffff */
.L_x_1688:
        /* <DEDUP_REMOVED lines=21> */
.L_x_1700:
[----:B------:R-:W-:-:S04]  /*aec0*/  MOV R3, c[0x0][0x32c] ;  /* 0x0000cb0000037a02 */ /* 0x000fc80000000f00 */
[----:B------:R-:W-:-:S13]  /*aed0*/  ISETP.NE.AND P0, PT, R3, 0x1, PT ;  /* 0x000000010300780c */ /* 0x000fda0003f05270 */
[----:B------:R-:W-:-:S05]  /*aee0*/  @P0 IMAD.HI.U32 R3, R0, c[0x0][0x330], RZ ;  /* 0x0000cc0000030a27 */ /* 0x000fca00078e00ff */
[----:B------:R-:W-:Y:S02]  /*aef0*/  @P0 SHF.R.U32.HI R0, RZ, c[0x0][0x334], R3 ;  /* 0x0000cd00ff000a19 */ /* 0x000fe40000011603 */
.L_x_1701:
[----:B------:R-:W-:Y:S05]  /*af00*/  BSYNC B0 ;  /* 0x0000000000007941 */ /* 0x000fea0003800000 */
.L_x_1699:
[----:B------:R-:W-:-:S05]  /*af10*/  IMAD R0, R0, c[0x0][0x32c], RZ ;  /* 0x0000cb0000007a24 */ /* 0x000fca00078e02ff */
[----:B------:R-:W-:-:S04]  /*af20*/  IMNMX R2, R2, R0, !PT ;  /* 0x0000000002027217 */ /* 0x000fc80007800200 */
.L_x_1698:
        /* <DEDUP_REMOVED lines=10> */
.L_x_1703:
[----:B------:R-:W-:Y:S01]  /*afd0*/  ISETP.GT.AND P0, PT, R228, R220, PT ;  /* 0x000000dce400720c */ /* 0x000fe20003f04270 */
[----:B------:R-:W-:Y:S04]  /*afe0*/  DEPBAR.LE SB0, 0x0 ;  /* 0x000080000000791a */ /* 0x000fe80000000000 */
[----:B------:R-:W-:Y:S01]  /*aff0*/  WARPSYNC 0xffffffff ;  /* 0xffffffff00007948 */ /* 0x000fe20003800000 */
[----:B------:R-:W-:Y:S07]  /*b000*/  BAR.SYNC.DEFER_BLOCKING 0x0 ;  /* 0x0000000000007b1d */ /* 0x000fee0000010000 */
[----:B------:R-:W-:Y:S01]  /*b010*/  @!P0 SHF.R.S32.HI R0, RZ, 0x1f, R220 ;  /* 0x0000001fff008819 */ /* 0x000fe200000114dc */
[----:B------:R-:W-:Y:S01]  /*b020*/  @!P0 IMAD.WIDE.U32 R4, R220, c[0x0][0x208], RZ ;  /* 0x00008200dc048a25 */ /* 0x000fe200078e00ff */
[----:B------:R-:W-:Y:S02]  /*b030*/  @!P0 IADD3 R10, P1, R232, 0x40, RZ ;  /* 0x00000040e80a8810 */ /* 0x000fe40007f3e0ff */
[----:B------:R-:W-:Y:S01]  /*b040*/  @!P0 MOV R3, c[0x0][0x208] ;  /* 0x0000820000038a02 */ /* 0x000fe20000000f00 */
[----:B------:R-:W-:Y:S01]  /*b050*/  @!P0 IMAD R0, R0, c[0x0][0x208], RZ ;  /* 0x0000820000008a24 */ /* 0x000fe200078e02ff */
[----:B------:R-:W-:Y:S02]  /*b060*/  @!P0 SHF.L.U32 R2, R4, 0x6, RZ ;  /* 0x0000000604028819 */ /* 0x000fe400000006ff */
[----:B------:R-:W-:Y:S01]  /*b070*/  @!P0 IADD3.X R11, RZ, R234, RZ, P1, !PT ;  /* 0x000000eaff0b8210 */ /* 0x000fe20000ffe4ff */
[----:B------:R-:W-:Y:S05]  /*b080*/  @!P0 IMAD R0, R220, c[0x0][0x20c], R0 ;  /* 0x00008300dc008a24 */ /* 0x000fea00078e0200 */
[----:B------:R-:W-:Y:S02]  /*b090*/  @!P0 IADD3 R0, R5, R0, RZ ;  /* 0x0000000005008210 */ /* 0x000fe40007ffe0ff */
[----:B------:R-:W-:Y:S01]  /*b0a0*/  @!P0 MOV R5, c[0x0][0x20c] ;  /* 0x0000830000058a02 */ /* 0x000fe20000000f00 */
[----:B------:R-:W-:Y:S01]  /*b0b0*/  LDSM.16.M88.4 R32, [R198] ;  /* 0x00000000c620783b */ /* 0x000fe20000000200 */
[----:B------:R-:W-:Y:S02]  /*b0c0*/  @!P0 SHF.L.U64.HI R0, R4, 0x6, R0 ;  /* 0x0000000604008819 */ /* 0x000fe40000010200 */
[C---:B------:R-:W-:Y:S04]  /*b0d0*/  @!P0 LEA R4, P1, R3.reuse, R2, 0x5 ;  /* 0x0000000203048211 */ /* 0x040fe800078228ff */
[----:B------:R-:W-:Y:S01]  /*b0e0*/  @!P0 LEA.HI.X R3, R3, R0, R5, 0x5, P1 ;  /* 0x0000000003038211 */ /* 0x000fe200008f2c05 */
[----:B------:R-:W-:Y:S01]  /*b0f0*/  LDSM.16.M88.4 R16, [R159+0x800] ;  /* 0x000800009f10783b */ /* 0x000fe20000000200 */
[----:B------:R-:W-:Y:S04]  /*b100*/  @!P0 IADD3 R5, P1, R2, R232, RZ ;  /* 0x000000e802058210 */ /* 0x000fe80007f3e0ff */
[----:B------:R-:W-:Y:S02]  /*b110*/  @!P0 IADD3.X R7, R0, R234, RZ, P1, !PT ;  /* 0x000000ea00078210 */ /* 0x000fe40000ffe4ff */
[----:B------:R-:W-:Y:S01]  /*b120*/  @!P0 IADD3 R6, P1, R2, R10, RZ ;  /* 0x0000000a02068210 */ /* 0x000fe20007f3e0ff */
[----:B------:R-:W-:Y:S03]  /*b130*/  LDSM.16.M88.4 R24, [R159+0x1000] ;  /* 0x001000009f18783b */ /* 0x000fe60000000200 */
[----:B------:R-:W-:Y:S02]  /*b140*/  @!P0 IADD3.X R8, R0, R11, RZ, P1, !PT ;  /* 0x0000000b00088210 */ /* 0x000fe40000ffe4ff */
[C---:B------:R-:W-:Y:S02]  /*b150*/  @!P0 LEA R30, P1, R5.reuse, c[0x0][0x1f8], 0x1 ;  /* 0x00007e00051e8a11 */ /* 0x040fe400078208ff */
[----:B------:R-:W-:Y:S02]  /*b160*/  LDSM.16.M88.4 R168, [R159+0x1800] ;  /* 0x001800009fa8783b */ /* 0x000fe40000000200 */
[----:B------:R-:W-:Y:S02]  /*b170*/  @!P0 LEA.HI.X R31, R5, c[0x0][0x1fc], R7, 0x1, P1 ;  /* 0x00007f00051f8a11 */ /* 0x000fe400008f0c07 */
[C---:B------:R-:W-:Y:S03]  /*b180*/  @!P0 LEA R28, P1, R6.reuse, c[0x0][0x1f8], 0x1 ;  /* 0x00007e00061c8a11 */ /* 0x040fe600078208ff */
[----:B------:R-:W-:Y:S01]  /*b190*/  LDSM.16.M88.4 R172, [R199] ;  /* 0x00000000c7ac783b */ /* 0x000fe20000000200 */
[----:B------:R-:W-:Y:S02]  /*b1a0*/  @!P0 LEA.HI.X R29, R6, c[0x0][0x1fc], R8, 0x1, P1 ;  /* 0x00007f00061d8a11 */ /* 0x000fe400008f0c08 */
[----:B------:R-:W-:Y:S04]  /*b1b0*/  @!P0 IADD3 R6, P1, R232, 0x80, RZ ;  /* 0x00000080e8068810 */ /* 0x000fe80007f3e0ff */
[----:B------:R-:W-:Y:S01]  /*b1c0*/  @!P0 IADD3.X R8, RZ, R234, RZ, P1, !PT ;  /* 0x000000eaff088210 */ /* 0x000fe20000ffe4ff */
[----:B------:R-:W-:Y:S01]  /*b1d0*/  LDSM.16.M88.4 R176, [R202] ;  /* 0x00000000cab0783b */ /* 0x000fe20000000200 */
[----:B------:R-:W-:Y:S04]  /*b1e0*/  @!P0 IADD3 R5, P1, R2, R6, RZ ;  /* 0x0000000602058210 */ /* 0x000fe80007f3e0ff */
[----:B------:R-:W-:Y:S02]  /*b1f0*/  @!P0 IADD3.X R7, R0, R8, RZ, P1, !PT ;  /* 0x0000000800078210 */ /* 0x000fe40000ffe4ff */
[C---:B------:R-:W-:Y:S01]  /*b200*/  @!P0 LEA R14, P1, R5.reuse, c[0x0][0x1f8], 0x1 ;  /* 0x00007e00050e8a11 */ /* 0x040fe200078208ff */
[----:B------:R-:W-:Y:S03]  /*b210*/  LDSM.16.M88.4 R180, [R217] ;  /* 0x00000000d9b4783b */ /* 0x000fe60000000200 */
[----:B------:R-:W-:Y:S02]  /*b220*/  @!P0 LEA.HI.X R15, R5, c[0x0][0x1fc], R7, 0x1, P1 ;  /* 0x00007f00050f8a11 */ /* 0x000fe400008f0c07 */
[----:B------:R-:W-:Y:S02]  /*b230*/  @!P0 IADD3 R7, P1, R232, 0xc0, RZ ;  /* 0x000000c0e8078810 */ /* 0x000fe40007f3e0ff */
[----:B------:R-:W-:Y:S02]  /*b240*/  LDSM.16.M88.4 R184, [R216] ;  /* 0x00000000d8b8783b */ /* 0x000fe40000000200 */
[----:B------:R-:W-:Y:S02]  /*b250*/  @!P0 IADD3.X R9, RZ, R234, RZ, P1, !PT ;  /* 0x000000eaff098210 */ /* 0x000fe40000ffe4ff */
[----:B------:R-:W-:Y:S03]  /*b260*/  @!P0 IADD3 R2, P1, R2, R7, RZ ;  /* 0x0000000702028210 */ /* 0x000fe60007f3e0ff */
[----:B------:R-:W-:Y:S01]  /*b270*/  LDSM.16.M88.4 R188, [R215] ;  /* 0x00000000d7bc783b */ /* 0x000fe20000000200 */
[----:B------:R-:W-:Y:S02]  /*b280*/  @!P0 IADD3.X R0, R0, R9, RZ, P1, !PT ;  /* 0x0000000900008210 */ /* 0x000fe40000ffe4ff */
[C---:B------:R-:W-:Y:S04]  /*b290*/  @!P0 LEA R22, P1, R2.reuse, c[0x0][0x1f8], 0x1 ;  /* 0x00007e0002168a11 */ /* 0x040fe800078208ff */
[----:B------:R-:W-:Y:S02]  /*b2a0*/  @!P0 LEA.HI.X R23, R2, c[0x0][0x1fc], R0, 0x1, P1 ;  /* 0x00007f0002178a11 */ /* 0x000fe400008f0c00 */
[C---:B------:R-:W-:Y:S04]  /*b2b0*/  @!P0 IADD3 R2, P1, R4.reuse, R10, RZ ;  /* 0x0000000a04028210 */ /* 0x040fe80007f3e0ff */
[C---:B------:R-:W-:Y:S02]  /*b2c0*/  @!P0 IADD3.X R11, R3.reuse, R11, RZ, P1, !PT ;  /* 0x0000000b030b8210 */ /* 0x040fe40000ffe4ff */
[C---:B------:R-:W-:Y:S04]  /*b2d0*/  @!P0 IADD3 R5, P1, R4.reuse, R6, RZ ;  /* 0x0000000604058210 */ /* 0x040fe80007f3e0ff */
[C---:B------:R-:W-:Y:S02]  /*b2e0*/  @!P0 IADD3.X R8, R3.reuse, R8, RZ, P1, !PT ;  /* 0x0000000803088210 */ /* 0x040fe40000ffe4ff */
[C---:B------:R-:W-:Y:S04]  /*b2f0*/  @!P0 IADD3 R6, P1, R4.reuse, R7, RZ ;  /* 0x0000000704068210 */ /* 0x040fe80007f3e0ff */
[C---:B------:R-:W-:Y:S02]  /*b300*/  @!P0 IADD3.X R7, R3.reuse, R9, RZ, P1, !PT ;  /* 0x0000000903078210 */ /* 0x040fe40000ffe4ff */
[----:B------:R-:W-:Y:S04]  /*b310*/  @!P0 IADD3 R0, P1, R4, R232, RZ ;  /* 0x000000e804008210 */ /* 0x000fe80007f3e0ff */
[----:B------:R-:W-:Y:S02]  /*b320*/  @!P0 IADD3.X R3, R3, R234, RZ, P1, !PT ;  /* 0x000000ea03038210 */ /* 0x000fe40000ffe4ff */
[C---:B------:R-:W-:Y:S04]  /*b330*/  @!P0 LEA R12, P1, R0.reuse, c[0x0][0x1f8], 0x1 ;  /* 0x00007e00000c8a11 */ /* 0x040fe800078208ff */
[----:B------:R-:W-:Y:S02]  /*b340*/  @!P0 LEA.HI.X R13, R0, c[0x0][0x1fc], R3, 0x1, P1 ;  /* 0x00007f00000d8a11 */ /* 0x000fe400008f0c03 */
[C---:B------:R-:W-:Y:S04]  /*b350*/  @!P0 LEA R20, P1, R2.reuse, c[0x0][0x1f8], 0x1 ;  /* 0x00007e0002148a11 */ /* 0x040fe800078208ff */
[----:B------:R-:W-:Y:S02]  /*b360*/  @!P0 LEA.HI.X R21, R2, c[0x0][0x1fc], R11, 0x1, P1 ;  /* 0x00007f0002158a11 */ /* 0x000fe400008f0c0b */
[C---:B------:R-:W-:Y:S04]  /*b370*/  @!P0 LEA R2, P1, R5.reuse, c[0x0][0x1f8], 0x1 ;  /* 0x00007e0005028a11 */ /* 0x040fe800078208ff */
[----:B------:R-:W-:Y:S02]  /*b380*/  @!P0 LEA.HI.X R3, R5, c[0x0][0x1fc], R8, 0x1, P1 ;  /* 0x00007f0005038a11 */ /* 0x000fe400008f0c08 */
[----:B------:R-:W1:Y:S01]  /*b390*/  LDSM.16.M88.4 R8, [R159] ;  /* 0x000000009f08783b */ /* 0x000e620000000200 */
[C---:B------:R-:W-:Y:S04]  /*b3a0*/  @!P0 LEA R218, P1, R6.reuse, c[0x0][0x1f8], 0x1 ;  /* 0x00007e0006da8a11 */ /* 0x040fe800078208ff */
[----:B------:R-:W-:Y:S02]  /*b3b0*/  @!P0 LEA.HI.X R219, R6, c[0x0][0x1fc], R7, 0x1, P1 ;  /* 0x00007f0006db8a11 */ /* 0x000fe400008f0c07 */
[----:B------:R-:W-:Y:S01]  /*b3c0*/  @!PT LDS RZ, [RZ] ;  /* 0x00000000fffff984 */ /* 0x000fe20000000800 */
[----:B------:R-:W-:Y:S01]  /*b3d0*/  @!PT LDS RZ, [RZ] ;  /* 0x00000000fffff984 */ /* 0x000fe20000000800 */
[----:B------:R-:W-:Y:S01]  /*b3e0*/  @!PT LDS RZ, [RZ] ;  /* 0x00000000fffff984 */ /* 0x000fe20000000800 */
[----:B------:R2:W-:Y:S07]  /*b3f0*/  @!P0 LDGSTS.E.BYPASS.LTC128B.128 [R223+0x100], [R30.64], !P5 ;  /* 0x001000001edf8fae */ /* 0x0005ee000e901d46 */
[----:B------:R2:W-:Y:S07]  /*b400*/  @!P0 LDGSTS.E.BYPASS.LTC128B.128 [R223+0x2100], [R28.64], !P4 ;  /* 0x021000001cdf8fae */ /* 0x0005ee000e101d46 */
[----:B------:R3:W-:Y:S07]  /*b410*/  @!P0 LDGSTS.E.BYPASS.LTC128B.128 [R223+0x4100], [R14.64], !P3 ;  /* 0x041000000edf8fae */ /* 0x0007ee000d901d46 */
[----:B------:R4:W-:Y:S07]  /*b420*/  @!P0 LDGSTS.E.BYPASS.LTC128B.128 [R223+0x6100], [R22.64], !P2 ;  /* 0x0610000016df8fae */ /* 0x0009ee000d101d46 */
[----:B------:R3:W-:Y:S01]  /*b430*/  @!P0 LDGSTS.E.BYPASS.LTC128B.128 [R223+0x1100], [R12.64], !P5 ;  /* 0x011000000cdf8fae */ /* 0x0007e2000e901d46 */
[C---:B-1----:R-:W-:Y:S06]  /*b440*/  HMMA.16816.F32 R4, R32.reuse, R8, RZ ;  /* 0x000000082004723c */ /* 0x042fec00000018ff */
[----:B------:R4:W-:Y:S02]  /*b450*/  @!P0 LDGSTS.E.BYPASS.LTC128B.128 [R223+0x3100], [R20.64], !P4 ;  /* 0x0310000014df8fae */ /* 0x0009e4000e101d46 */
[C---:B------:R-:W-:Y:S05]  /*b460*/  HMMA.16816.F32 R8, R32.reuse, R10, RZ ;  /* 0x0000000a2008723c */ /* 0x040fea00000018ff */
[----:B------:R1:W-:Y:S07]  /*b470*/  @!P0 LDGSTS.E.BYPASS.LTC128B.128 [R223+0x5100], [R2.64], !P3 ;  /* 0x0510000002df8fae */ /* 0x0003ee000d901d46 */
[----:B------:R5:W-:Y:S01]  /*b480*/  @!P0 LDGSTS.E.BYPASS.LTC128B.128 [R223+0x7100], [R218.64], !P2 ;  /* 0x07100000dadf8fae */ /* 0x000be2000d101d46 */
[C---:B------:R-:W-:Y:S01]  /*b490*/  ISETP.GT.AND P0, PT, R220.reuse, R228, PT ;  /* 0x000000e4dc00720c */ /* 0x040fe20003f04270 */
[C---:B---3--:R-:W-:Y:S05]  /*b4a0*/  HMMA.16816.F32 R12, R32.reuse, R16, RZ ;  /* 0x00000010200c723c */ /* 0x048fea00000018ff */
[----:B------:R-:W0:Y:S03]  /*b4b0*/  LDGDEPBAR ;  /* 0x00000000000079af */ /* 0x000e260000000000 */
[C---:B------:R-:W-:Y:S08]  /*b4c0*/  HMMA.16816.F32 R16, R32.reuse, R18, RZ ;  /* 0x000000122010723c */ /* 0x040ff000000018ff */
[C---:B----4-:R-:W-:Y:S01]  /*b4d0*/  HMMA.16816.F32 R20, R32.reuse, R24, RZ ;  /* 0x000000182014723c */ /* 0x050fe200000018ff */
[----:B-----5:R-:W-:Y:S07]  /*b4e0*/  IADD3 R218, R220, -0x1, RZ ;  /* 0xffffffffdcda7810 */ /* 0x020fee0007ffe0ff */
[C---:B------:R-:W-:Y:S01]  /*b4f0*/  HMMA.16816.F32 R24, R32.reuse, R26, RZ ;  /* 0x0000001a2018723c */ /* 0x040fe200000018ff */
[----:B------:R-:W-:Y:S03]  /*b500*/  @P0 SHF.R.S32.HI R0, RZ, 0x1f, R218 ;  /* 0x0000001fff000819 */ /* 0x000fe600000114da */
[----:B-1----:R-:W-:Y:S04]  /*b510*/  @P0 IMAD.WIDE.U32 R2, R218, c[0x0][0x1e0], RZ ;  /* 0x00007800da020a25 */ /* 0x002fe800078e00ff */
[C---:B--2---:R-:W-:Y:S01]  /*b520*/  HMMA.16816.F32 R28, R32.reuse, R168, RZ ;  /* 0x000000a8201c723c */ /* 0x044fe200000018ff */
[----:B------:R-:W-:Y:S03]  /*b530*/  @P0 SHF.L.U32 R156, R2, 0x6, RZ ;  /* 0x00000006029c0819 */ /* 0x000fe600000006ff */
[----:B------:R-:W-:Y:S04]  /*b540*/  @P0 IMAD R0, R0, c[0x0][0x1e0], RZ ;  /* 0x0000780000000a24 */ /* 0x000fe800078e02ff */
[----:B------:R-:W-:Y:S01]  /*b550*/  HMMA.16816.F32 R32, R32, R170, RZ ;  /* 0x000000aa2020723c */ /* 0x000fe200000018ff */
[----:B------:R-:W-:Y:S03]  /*b560*/  LDSM.16.M88.4 R168, [R201] ;  /* 0x00000000c9a8783b */ /* 0x000fe60000000200 */
[----:B------:R-:W-:Y:S04]  /*b570*/  @P0 IMAD R0, R218, c[0x0][0x1e4], R0 ;  /* 0x00007900da000a24 */ /* 0x000fe800078e0200 */
[C---:B------:R-:W-:Y:S05]  /*b580*/  HMMA.16816.F32 R4, R172.reuse, R176, R4 ;  /* 0x000000b0ac04723c */ /* 0x040fea0000001804 */
[----:B------:R-:W-:Y:S02]  /*b590*/  @P0 IADD3 R0, R3, R0, RZ ;  /* 0x0000000003000210 */ /* 0x000fe40007ffe0ff */
[----:B------:R-:W-:Y:S01]  /*b5a0*/  @P0 MOV R3, c[0x0][0x1e4] ;  /* 0x0000790000030a02 */ /* 0x000fe20000000f00 */
[C---:B------:R-:W-:Y:S04]  /*b5b0*/  HMMA.16816.F32 R8, R172.reuse, R178, R8 ;  /* 0x000000b2ac08723c */ /* 0x040fe80000001808 */
[----:B------:R-:W-:Y:S02]  /*b5c0*/  @P0 SHF.L.U64.HI R176, R2, 0x6, R0 ;  /* 0x0000000602b00819 */ /* 0x000fe40000010200 */
[----:B------:R-:W-:Y:S02]  /*b5d0*/  @P0 IADD3 R0, P1, R156, R230, RZ ;  /* 0x000000e69c000210 */ /* 0x000fe40007f3e0ff */
[C---:B------:R-:W-:Y:S04]  /*b5e0*/  HMMA.16816.F32 R12, R172.reuse, R180, R12 ;  /* 0x000000b4ac0c723c */ /* 0x040fe8000000180c */
[-C--:B------:R-:W-:Y:S02]  /*b5f0*/  @P0 IADD3.X R2, R176, R229.reuse, RZ, P1, !PT ;  /* 0x000000e5b0020210 */ /* 0x080fe40000ffe4ff */
[C---:B------:R-:W-:Y:S02]  /*b600*/  @P0 LEA R226, P1, R0.reuse, c[0x0][0x1c8], 0x1 ;  /* 0x0000720000e20a11 */ /* 0x040fe400078208ff */
[C---:B------:R-:W-:Y:S04]  /*b610*/  HMMA.16816.F32 R16, R172.reuse, R182, R16 ;  /* 0x000000b6ac10723c */ /* 0x040fe80000001810 */
[----:B------:R-:W-:Y:S02]  /*b620*/  @P0 LEA.HI.X R227, R0, c[0x0][0x1cc], R2, 0x1, P1 ;  /* 0x0000730000e30a11 */ /* 0x000fe400008f0c02 */
[----:B------:R-:W-:Y:S02]  /*b630*/  @P0 IADD3 R180, P1, R230, 0x40, RZ ;  /* 0x00000040e6b40810 */ /* 0x000fe40007f3e0ff */
[C---:B------:R-:W-:Y:S04]  /*b640*/  HMMA.16816.F32 R20, R172.reuse, R184, R20 ;  /* 0x000000b8ac14723c */ /* 0x040fe80000001814 */
[----:B------:R-:W-:Y:S02]  /*b650*/  @P0 IADD3.X R181, RZ, R229, RZ, P1, !PT ;  /* 0x000000e5ffb50210 */ /* 0x000fe40000ffe4ff */
[----:B------:R-:W-:Y:S02]  /*b660*/  @P0 IADD3 R0, P1, R156, R180, RZ ;  /* 0x000000b49c000210 */ /* 0x000fe40007f3e0ff */
[C---:B------:R-:W-:Y:S04]  /*b670*/  HMMA.16816.F32 R24, R172.reuse, R186, R24 ;  /* 0x000000baac18723c */ /* 0x040fe80000001818 */
[----:B------:R-:W-:Y:S02]  /*b680*/  @P0 IADD3.X R2, R176, R181, RZ, P1, !PT ;  /* 0x000000b5b0020210 */ /* 0x000fe40000ffe4ff */
[C---:B------:R-:W-:Y:S02]  /*b690*/  @P0 LEA R224, P1, R0.reuse, c[0x0][0x1c8], 0x1 ;  /* 0x0000720000e00a11 */ /* 0x040fe400078208ff */
[C---:B------:R-:W-:Y:S04]  /*b6a0*/  HMMA.16816.F32 R28, R172.reuse, R188, R28 ;  /* 0x000000bcac1c723c */ /* 0x040fe8000000181c */
[----:B------:R-:W-:Y:S02]  /*b6b0*/  @P0 LEA.HI.X R225, R0, c[0x0][0x1cc], R2, 0x1, P1 ;  /* 0x0000730000e10a11 */ /* 0x000fe400008f0c02 */
[----:B------:R-:W-:Y:S02]  /*b6c0*/  @P0 IADD3 R178, P1, R230, 0x80, RZ ;  /* 0x00000080e6b20810 */ /* 0x000fe40007f3e0ff */
[----:B------:R-:W-:Y:S01]  /*b6d0*/  HMMA.16816.F32 R32, R172, R190, R32 ;  /* 0x000000beac20723c */ /* 0x000fe20000001820 */
[----:B------:R-:W1:Y:S03]  /*b6e0*/  LDSM.16.M88.4 R172, [R197] ;  /* 0x00000000c5ac783b */ /* 0x000e660000000200 */
[----:B------:R-:W-:Y:S02]  /*b6f0*/  @P0 IADD3.X R179, RZ, R229, RZ, P1, !PT ;  /* 0x000000e5ffb30210 */ /* 0x000fe40000ffe4ff */
[----:B------:R-:W-:Y:S06]  /*b700*/  @P0 IADD3 R0, P1, R156, R178, RZ ;  /* 0x000000b29c000210 */ /* 0x000fec0007f3e0ff */
[----:B------:R-:W-:Y:S02]  /*b710*/  @P0 IADD3.X R2, R176, R179, RZ, P1, !PT ;  /* 0x000000b3b0020210 */ /* 0x000fe40000ffe4ff */
[C---:B------:R-:W-:Y:S04]  /*b720*/  @P0 LEA R184, P1, R0.reuse, c[0x0][0x1c8], 0x1 ;  /* 0x0000720000b80a11 */ /* 0x040fe800078208ff */
[----:B------:R-:W-:Y:S02]  /*b730*/  @P0 LEA.HI.X R185, R0, c[0x0][0x1cc], R2, 0x1, P1 ;  /* 0x0000730000b90a11 */ /* 0x000fe400008f0c02 */
[----:B------:R-:W-:Y:S04]  /*b740*/  @P0 MOV R0, c[0x0][0x1e0] ;  /* 0x0000780000000a02 */ /* 0x000fe80000000f00 */
[C---:B------:R-:W-:Y:S04]  /*b750*/  @P0 LEA R2, P1, R0.reuse, R156, 0x5 ;  /* 0x0000009c00020211 */ /* 0x040fe800078228ff */
[----:B------:R-:W-:Y:S02]  /*b760*/  @P0 LEA.HI.X R0, R0, R176, R3, 0x5, P1 ;  /* 0x000000b000000211 */ /* 0x000fe400008f2c03 */
[----:B------:R-:W-:Y:S01]  /*b770*/  @P0 IADD3 R3, P1, R230, 0xc0, RZ ;  /* 0x000000c0e6030810 */ /* 0x000fe20007f3e0ff */
        /* <DEDUP_REMOVED lines=11> */
[----:B------:R-:W-:Y:S07]  /*b830*/  LDSM.16.M88.4 R168, [R200] ;  /* 0x00000000c8a8783b */ /* 0x000fee0000000200 */
[----:B------:R-:W1:Y:S02]  /*b840*/  LDSM.16.M88.4 R172, [R194] ;  /* 0x00000000c2ac783b */ /* 0x000e640000000200 */
        /* <DEDUP_REMOVED lines=11> */
[----:B------:R-:W-:Y:S07]  /*b900*/  LDSM.16.M88.4 R168, [R198+0x4000] ;  /* 0x00400000c6a8783b */ /* 0x000fee0000000200 */
[----:B------:R-:W1:Y:S02]  /*b910*/  LDSM.16.M88.4 R172, [R159+0x2000] ;  /* 0x002000009fac783b */ /* 0x000e640000000200 */
        /* <DEDUP_REMOVED lines=12> */
[----:B------:R-:W1:Y:S02]  /*b9e0*/  LDSM.16.M88.4 R172, [R214] ;  /* 0x00000000d6ac783b */ /* 0x000e640000000200 */
        /* <DEDUP_REMOVED lines=138> */
[----:B------:R-:W1:Y:S01]  /*c290*/  LDSM.16.M88.4 R172, [R194+0x7800] ;  /* 0x00780000c2ac783b */ /* 0x000e620000000200 */
[----:B------:R-:W-:Y:S06]  /*c2a0*/  DEPBAR.LE SB0, 0x0 ;  /* 0x000080000000791a */ /* 0x000fec0000000000 */
[----:B------:R-:W-:Y:S07]  /*c2b0*/  BAR.SYNC.DEFER_BLOCKING 0x0 ;  /* 0x0000000000007b1d */ /* 0x000fee0000010000 */
[----:B------:R-:W-:Y:S01]  /*c2c0*/  @!PT LDS RZ, [RZ] ;  /* 0x00000000fffff984 */ /* 0x000fe20000000800 */
[----:B------:R-:W-:Y:S01]  /*c2d0*/  @!PT LDS RZ, [RZ] ;  /* 0x00000000fffff984 */ /* 0x000fe20000000800 */
[----:B------:R-:W-:Y:S01]  /*c2e0*/  @!PT LDS RZ, [RZ] ;  /* 0x00000000fffff984 */ /* 0x000fe20000000800 */
[----:B------:R2:W-:Y:S07]  /*c2f0*/  @P0 LDGSTS.E.BYPASS.LTC128B.128 [R223+0x8100], [R226.64], !P5 ;  /* 0x08100000e2df0fae */ /* 0x0005ee000e901d46 */
[----:B------:R2:W-:Y:S01]  /*c300*/  @P0 LDGSTS.E.BYPASS.LTC128B.128 [R223+0xa100], [R224.64], !P4 ;  /* 0x0a100000e0df0fae */ /* 0x0005e2000e101d46 */
[C---:B-1----:R-:W-:Y:S06]  /*c310*/  HMMA.16816.F32 R28, R168.reuse, R172, R28 ;  /* 0x000000aca81c723c */ /* 0x042fec000000181c */
[----:B------:R1:W-:Y:S02]  /*c320*/  @P0 LDGSTS.E.BYPASS.LTC128B.128 [R223+0xc100], [R184.64], !P3 ;  /* 0x0c100000b8df0fae */ /* 0x0003e4000d901d46 */
[----:B------:R-:W-:Y:S07]  /*c330*/  HMMA.16816.F32 R32, R168, R174, R32 ;  /* 0x000000aea820723c */ /* 0x000fee0000001820 */
[----:B------:R-:W-:Y:S02]  /*c340*/  @P0 IADD3.X R168, RZ, R229, RZ, P1, !PT ;  /* 0x000000e5ffa80210 */ /* 0x000fe40000ffe4ff */
[----:B------:R-:W-:Y:S04]  /*c350*/  @P0 IADD3 R156, P1, R156, R3, RZ ;  /* 0x000000039c9c0210 */ /* 0x000fe80007f3e0ff */
[----:B------:R-:W-:Y:S02]  /*c360*/  @P0 IADD3.X R169, R176, R168, RZ, P1, !PT ;  /* 0x000000a8b0a90210 */ /* 0x000fe40000ffe4ff */
[C---:B------:R-:W-:Y:S04]  /*c370*/  @P0 LEA R176, P1, R156.reuse, c[0x0][0x1c8], 0x1 ;  /* 0x000072009cb00a11 */ /* 0x040fe800078208ff */
[----:B------:R-:W-:Y:S02]  /*c380*/  @P0 LEA.HI.X R177, R156, c[0x0][0x1cc], R169, 0x1, P1 ;  /* 0x000073009cb10a11 */ /* 0x000fe400008f0ca9 */
[----:B------:R-:W-:Y:S03]  /*c390*/  @P0 IADD3 R156, P1, R2, R180, RZ ;  /* 0x000000b4029c0210 */ /* 0x000fe60007f3e0ff */
[----:B------:R3:W-:Y:S01]  /*c3a0*/  @P0 LDGSTS.E.BYPASS.LTC128B.128 [R223+0xe100], [R176.64], !P2 ;  /* 0x0e100000b0df0fae */ /* 0x0007e2000d101d46 */
[----:B------:R-:W-:Y:S02]  /*c3b0*/  @P0 IADD3.X R170, R0, R181, RZ, P1, !PT ;  /* 0x000000b500aa0210 */ /* 0x000fe40000ffe4ff */
[----:B------:R-:W-:Y:S04]  /*c3c0*/  @P0 IADD3 R169, P1, R2, R178, RZ ;  /* 0x000000b202a90210 */ /* 0x000fe80007f3e0ff */
[----:B------:R-:W-:Y:S02]  /*c3d0*/  @P0 IADD3.X R171, R0, R179, RZ, P1, !PT ;  /* 0x000000b300ab0210 */ /* 0x000fe40000ffe4ff */
[----:B------:R-:W-:Y:S04]  /*c3e0*/  @P0 IADD3 R3, P1, R2, R3, RZ ;  /* 0x0000000302030210 */ /* 0x000fe80007f3e0ff */
[----:B------:R-:W-:Y:S02]  /*c3f0*/  @P0 IADD3.X R178, R0, R168, RZ, P1, !PT ;  /* 0x000000a800b20210 */ /* 0x000fe40000ffe4ff */
[----:B------:R-:W-:Y:S04]  /*c400*/  @P0 IADD3 R2, P1, R2, R230, RZ ;  /* 0x000000e602020210 */ /* 0x000fe80007f3e0ff */
[----:B------:R-:W-:Y:S02]  /*c410*/  @P0 IADD3.X R0, R0, R229, RZ, P1, !PT ;  /* 0x000000e500000210 */ /* 0x000fe40000ffe4ff */
[C---:B------:R-:W-:Y:S04]  /*c420*/  @P0 LEA R174, P1, R2.reuse, c[0x0][0x1c8], 0x1 ;  /* 0x0000720002ae0a11 */ /* 0x040fe800078208ff */
[----:B------:R-:W-:Y:S02]  /*c430*/  @P0 LEA.HI.X R175, R2, c[0x0][0x1cc], R0, 0x1, P1 ;  /* 0x0000730002af0a11 */ /* 0x000fe400008f0c00 */
[----:B------:R-:W-:Y:S02]  /*c440*/  FMNMX.FTZ R0, R4, R157, !PT ;  /* 0x0000009d04007209 */ /* 0x000fe40007810000 */
[----:B------:R-:W-:Y:S01]  /*c450*/  FMNMX.FTZ R2, R6, R158, !PT ;  /* 0x0000009e06027209 */ /* 0x000fe20007810000 */
[----:B------:R4:W-:Y:S01]  /*c460*/  @P0 LDGSTS.E.BYPASS.LTC128B.128 [R223+0x9100], [R174.64], !P5 ;  /* 0x09100000aedf0fae */ /* 0x0009e2000e901d46 */
        /* <DEDUP_REMOVED lines=17> */
[----:B------:R-:W-:Y:S02]  /*c580*/  @P0 LEA R172, P1, R156, c[0x0][0x1c8], 0x1 ;  /* 0x000072009cac0a11 */ /* 0x000fe400078208ff */
[----:B------:R-:W-:Y:S02]  /*c590*/  FMNMX.FTZ R0, R24, R0, !PT ;  /* 0x0000000018007209 */ /* 0x000fe40007810000 */
[----:B------:R-:W-:Y:S02]  /*c5a0*/  FMNMX.FTZ R2, R23, R2, !PT ;  /* 0x0000000217027209 */ /* 0x000fe40007810000 */
[----:B------:R-:W-:Y:S02]  /*c5b0*/  FMNMX.FTZ R0, R25, R0, !PT ;  /* 0x0000000019007209 */ /* 0x000fe40007810000 */
[----:B------:R-:W-:Y:S02]  /*c5c0*/  @P0 LEA.HI.X R173, R156, c[0x0][0x1cc], R170, 0x1, P1 ;  /* 0x000073009cad0a11 */ /* 0x000fe400008f0caa */
[C---:B------:R-:W-:Y:S02]  /*c5d0*/  @P0 LEA R170, P1, R169.reuse, c[0x0][0x1c8], 0x1 ;  /* 0x00007200a9aa0a11 */ /* 0x040fe400078208ff */
[----:B------:R-:W-:Y:S01]  /*c5e0*/  FMNMX.FTZ R0, R28, R0, !PT ;  /* 0x000000001c007209 */ /* 0x000fe20007810000 */
[----:B------:R4:W-:Y:S01]  /*c5f0*/  @P0 LDGSTS.E.BYPASS.LTC128B.128 [R223+0xb100], [R172.64], !P4 ;  /* 0x0b100000acdf0fae */ /* 0x0009e2000e101d46 */
[----:B------:R-:W-:Y:S02]  /*c600*/  FMNMX.FTZ R2, R26, R2, !PT ;  /* 0x000000021a027209 */ /* 0x000fe40007810000 */
[----:B------:R-:W-:Y:S02]  /*c610*/  @P0 LEA.HI.X R171, R169, c[0x0][0x1cc], R171, 0x1, P1 ;  /* 0x00007300a9ab0a11 */ /* 0x000fe400008f0cab */
[----:B------:R-:W-:Y:S02]  /*c620*/  @P0 LEA R168, P1, R3, c[0x0][0x1c8], 0x1 ;  /* 0x0000720003a80a11 */ /* 0x000fe400078208ff */
[----:B------:R-:W-:Y:S01]  /*c630*/  FMNMX.FTZ R0, R29, R0, !PT ;  /* 0x000000001d007209 */ /* 0x000fe20007810000 */
[----:B------:R5:W-:Y:S01]  /*c640*/  @P0 LDGSTS.E.BYPASS.LTC128B.128 [R223+0xd100], [R170.64], !P3 ;  /* 0x0d100000aadf0fae */ /* 0x000be2000d901d46 */
[----:B------:R-:W-:Y:S02]  /*c650*/  FMNMX.FTZ R2, R27, R2, !PT ;  /* 0x000000021b027209 */ /* 0x000fe40007810000 */
[----:B------:R-:W-:Y:S02]  /*c660*/  @P0 LEA.HI.X R169, R3, c[0x0][0x1cc], R178, 0x1, P1 ;  /* 0x0000730003a90a11 */ /* 0x000fe400008f0cb2 */
[----:B------:R-:W-:Y:S02]  /*c670*/  FMNMX.FTZ R3, R32, R0, !PT ;  /* 0x0000000020037209 */ /* 0x000fe40007810000 */
[----:B------:R-:W-:Y:S01]  /*c680*/  FMNMX.FTZ R2, R30, R2, !PT ;  /* 0x000000021e027209 */ /* 0x000fe20007810000 */
[----:B------:R5:W-:Y:S01]  /*c690*/  @P0 LDGSTS.E.BYPASS.LTC128B.128 [R223+0xf100], [R168.64], !P2 ;  /* 0x0f100000a8df0fae */ /* 0x000be2000d101d46 */
[----:B------:R-:W-:Y:S02]  /*c6a0*/  FMNMX.FTZ R3, R33, R3, !PT ;  /* 0x0000000321037209 */ /* 0x000fe40007810000 */
[----:B------:R-:W-:Y:S02]  /*c6b0*/  FMNMX.FTZ R0, R31, R2, !PT ;  /* 0x000000021f007209 */ /* 0x000fe40007810000 */
[----:B------:R-:W-:Y:S02]  /*c6c0*/  ISETP.GT.AND P0, PT, R220, R242, PT ;  /* 0x000000f2dc00720c */ /* 0x000fe40003f04270 */
[----:B------:R-:W1:Y:S01]  /*c6d0*/  SHFL.BFLY PT, R156, R3, 0x2, 0x1f ;  /* 0x0c401f00039c7f89 */ /* 0x000e6200000e0000 */
[----:B------:R-:W-:Y:S02]  /*c6e0*/  FMNMX.FTZ R0, R34, R0, !PT ;  /* 0x0000000022007209 */ /* 0x000fe40007810000 */
[----:B------:R-:W-:Y:S02]  /*c6f0*/  MOV R220, R218 ;  /* 0x000000da00dc7202 */ /* 0x000fe40000000f00 */
[----:B------:R-:W-:Y:S02]  /*c700*/  FMNMX.FTZ R0, R35, R0, !PT ;  /* 0x0000000023007209 */ /* 0x000fe40007810000 */
[----:B----4-:R-:W-:Y:S07]  /*c710*/  LDSM.16.MT88.4 R172, [R193] ;  /* 0x00000000c1ac783b */ /* 0x010fee0000004200 */
[----:B------:R-:W4:Y:S07]  /*c720*/  SHFL.BFLY PT, R2, R0, 0x2, 0x1f ;  /* 0x0c401f0000027f89 */ /* 0x000f2e00000e0000 */
[----:B-----5:R-:W-:Y:S01]  /*c730*/  LDSM.16.MT88.4 R168, [R192] ;  /* 0x00000000c0a8783b */ /* 0x020fe20000004200 */
[----:B-1----:R-:W-:Y:S06]  /*c740*/  FMNMX.FTZ R156, R3, R156, !PT ;  /* 0x0000009c039c7209 */ /* 0x002fec0007810000 */
[----:B------:R-:W0:Y:S07]  /*c750*/  LDGDEPBAR ;  /* 0x00000000000079af */ /* 0x000e2e0000000000 */
[----:B------:R-:W1:Y:S01]  /*c760*/  SHFL.BFLY PT, R178, R156, 0x1, 0x1f ;  /* 0x0c201f009cb27f89 */ /* 0x000e6200000e0000 */
[----:B----4-:R-:W-:Y:S06]  /*c770*/  FMNMX.FTZ R0, R0, R2, !PT ;  /* 0x0000000200007209 */ /* 0x010fec0007810000 */
[----:B------:R-:W4:Y:S01]  /*c780*/  SHFL.BFLY PT, R3, R0, 0x1, 0x1f ;  /* 0x0c201f0000037f89 */ /* 0x000f2200000e0000 */
[----:B-1----:R-:W-:Y:S06]  /*c790*/  FMNMX.FTZ R156, R156, R178, !PT ;  /* 0x000000b29c9c7209 */ /* 0x002fec0007810000 */
[----:B---3--:R-:W1:Y:S01]  /*c7a0*/  LDSM.16.MT88.4 R176, [R196] ;  /* 0x00000000c4b0783b */ /* 0x008e620000004200 */
[----:B------:R-:W-:Y:S01]  /*c7b0*/  FADD.FTZ R2, -R156, R157 ;  /* 0x0000009d9c027221 */ /* 0x000fe20000010100 */
[----:B----4-:R-:W-:Y:S03]  /*c7c0*/  FMNMX.FTZ R3, R0, R3, !PT ;  /* 0x0000000300037209 */ /* 0x010fe60007810000 */
[----:B------:R-:W-:Y:S04]  /*c7d0*/  FMUL.FTZ R0, R2, c[0x0][0x2d0] ;  /* 0x0000b40002007a20 */ /* 0x000fe80000410000 */
[----:B------:R3:W4:Y:S01]  /*c7e0*/  MUFU.EX2 R2, R0 ;  /* 0x0000000000027308 */ /* 0x0007220000000800 */
[----:B------:R-:W-:Y:S04]  /*c7f0*/  FMUL.FTZ R157, R3, c[0x0][0x2d0] ;  /* 0x0000b400039d7a20 */ /* 0x000fe80000410000 */
        /* <DEDUP_REMOVED lines=9> */
[----:B------:R-:W-:Y:S01]  /*c890*/  MUFU.EX2 R183, R7 ;  /* 0x0000000700b77308 */ /* 0x000fe20000000800 */
[--C-:B------:R-:W-:Y:S02]  /*c8a0*/  FFMA.FTZ R27, R27, c[0x0][0x2d0], -R157.reuse ;  /* 0x0000b4001b1b7a23 */ /* 0x100fe4000001089d */
[----:B---3--:R-:W-:Y:S02]  /*c8b0*/  FADD.FTZ R0, -R3, R158 ;  /* 0x0000009e03007221 */ /* 0x008fe40000010100 */
[----:B------:R-:W-:Y:S02]  /*c8c0*/  FMUL.FTZ R158, R156, c[0x0][0x2d0] ;  /* 0x0000b4009c9e7a20 */ /* 0x000fe40000410000 */
[----:B------:R-:W-:Y:S02]  /*c8d0*/  FMUL.FTZ R0, R0, c[0x0][0x2d0] ;  /* 0x0000b40000007a20 */ /* 0x000fe40000410000 */
[--C-:B------:R-:W-:Y:S01]  /*c8e0*/  FFMA.FTZ R4, R4, c[0x0][0x2d0], -R158.reuse ;  /* 0x0000b40004047a23 */ /* 0x100fe2000001089e */
[----:B------:R-:W-:Y:S01]  /*c8f0*/  MUFU.EX2 R180, R14 ;  /* 0x0000000e00b47308 */ /* 0x000fe20000000800 */
[--C-:B------:R-:W-:Y:S02]  /*c900*/  FFMA.FTZ R5, R5, c[0x0][0x2d0], -R158.reuse ;  /* 0x0000b40005057a23 */ /* 0x100fe4000001089e */
[C---:B----4-:R-:W-:Y:S02]  /*c910*/  FMUL.FTZ R132, R2.reuse, R132 ;  /* 0x0000008402847220 */ /* 0x050fe40000410000 */
        /* <DEDUP_REMOVED lines=9> */
[----:B------:R-:W4:Y:S01]  /*c9b0*/  MUFU.EX2 R0, R0 ;  /* 0x0000000000007308 */ /* 0x000f220000000800 */
        /* <DEDUP_REMOVED lines=8> */
[--C-:B---3--:R-:W-:Y:S02]  /*ca40*/  FFMA.FTZ R4, R8, c[0x0][0x2d0], -R158.reuse ;  /* 0x0000b40008047a23 */ /* 0x108fe4000001089e */
[C---:B------:R-:W-:Y:S02]  /*ca50*/  FMUL.FTZ R8, R2.reuse, R164 ;  /* 0x000000a402087220 */ /* 0x040fe40000410000 */
[C---:B------:R-:W-:Y:S01]  /*ca60*/  FMUL.FTZ R44, R2.reuse, R44 ;  /* 0x0000002c022c7220 */ /* 0x040fe20000410000 */
[----:B------:R3:W-:Y:S01]  /*ca70*/  MUFU.EX2 R236, R4 ;  /* 0x0000000400ec7308 */ /* 0x0007e20000000800 */
[C---:B------:R-:W-:Y:S02]  /*ca80*/  FMUL.FTZ R45, R2.reuse, R45 ;  /* 0x0000002d022d7220 */ /* 0x040fe40000410000 */
[----:B------:R-:W-:Y:S02]  /*ca90*/  FMUL.FTZ R48, R2, R48 ;  /* 0x0000003002307220 */ /* 0x000fe40000410000 */
[C---:B----4-:R-:W-:Y:S02]  /*caa0*/  FMUL.FTZ R6, R0.reuse, R162 ;  /* 0x000000a200067220 */ /* 0x050fe40000410000 */
[C---:B------:R-:W-:Y:S02]  /*cab0*/  FMUL.FTZ R7, R0.reuse, R163 ;  /* 0x000000a300077220 */ /* 0x040fe40000410000 */
[C---:B------:R-:W-:Y:S02]  /*cac0*/  FMUL.FTZ R134, R0.reuse, R134 ;  /* 0x0000008600867220 */ /* 0x040fe40000410000 */
[C---:B------:R-:W-:Y:S02]  /*cad0*/  FMUL.FTZ R135, R0.reuse, R135 ;  /* 0x0000008700877220 */ /* 0x040fe40000410000 */
[----:B------:R-:W-:Y:S02]  /*cae0*/  FMUL.FTZ R138, R0, R138 ;  /* 0x0000008a008a7220 */ /* 0x000fe40000410000 */
[----:B-----5:R-:W-:Y:S01]  /*caf0*/  FMUL.FTZ R5, R2, R161 ;  /* 0x000000a102057220 */ /* 0x020fe20000410000 */
[----:B------:R-:W-:Y:S01]  /*cb00*/  F2FP.PACK_AB R161, R183, R182 ;  /* 0x000000b6b7a1723e */ /* 0x000fe200000000ff */
[C---:B------:R-:W-:Y:S02]  /*cb10*/  FMUL.FTZ R139, R0.reuse, R139 ;  /* 0x0000008b008b7220 */ /* 0x040fe40000410000 */
[C---:B------:R-:W-:Y:S02]  /*cb20*/  FMUL.FTZ R142, R0.reuse, R142 ;  /* 0x0000008e008e7220 */ /* 0x040fe40000410000 */
[C---:B------:R-:W-:Y:S02]  /*cb30*/  FMUL.FTZ R143, R0.reuse, R143 ;  /* 0x0000008f008f7220 */ /* 0x040fe40000410000 */
[----:B------:R-:W-:Y:S02]  /*cb40*/  FMUL.FTZ R146, R0, R146 ;  /* 0x0000009200927220 */ /* 0x000fe40000410000 */
[--C-:B---3--:R-:W-:Y:S02]  /*cb50*/  FFMA.FTZ R4, R9, c[0x0][0x2d0], -R158.reuse ;  /* 0x0000b40009047a23 */ /* 0x108fe4000001089e */
[----:B------:R-:W-:Y:S02]  /*cb60*/  FMUL.FTZ R9, R2, R165 ;  /* 0x000000a502097220 */ /* 0x000fe40000410000 */
[----:B------:R-:W3:Y:S01]  /*cb70*/  MUFU.EX2 R235, R4 ;  /* 0x0000000400eb7308 */ /* 0x000ee20000000800 */
        /* <DEDUP_REMOVED lines=12> */
[----:B---3--:R-:W-:Y:S01]  /*cc40*/  F2FP.PACK_AB R162, R235, R236 ;  /* 0x000000eceba2723e */ /* 0x008fe200000000ff */
        /* <DEDUP_REMOVED lines=15> */
[----:B---3--:R-:W-:Y:S02]  /*cd40*/  FFMA.FTZ R4, R11, c[0x0][0x2d0], -R157 ;  /* 0x0000b4000b047a23 */ /* 0x008fe4000001089d */
[C---:B------:R-:W-:Y:S02]  /*cd50*/  FMUL.FTZ R11, R0.reuse, R167 ;  /* 0x000000a7000b7220 */ /* 0x040fe40000410000 */
[----:B------:R-:W3:Y:S01]  /*cd60*/  MUFU.EX2 R184, R4 ;  /* 0x0000000400b87308 */ /* 0x000ee20000000800 */
        /* <DEDUP_REMOVED lines=11> */
[--C-:B------:R-:W-:Y:S01]  /*ce20*/  FFMA.FTZ R13, R13, c[0x0][0x2d0], -R158.reuse ;  /* 0x0000b4000d0d7a23 */ /* 0x100fe2000001089e */
[----:B---3--:R-:W-:Y:S01]  /*ce30*/  F2FP.PACK_AB R163, R184, R181 ;  /* 0x000000b5b8a3723e */ /* 0x008fe200000000ff */
[----:B------:R-:W-:Y:S01]  /*ce40*/  FMUL.FTZ R4, R2, R160 ;  /* 0x000000a002047220 */ /* 0x000fe20000410000 */
[----:B------:R-:W-:Y:S01]  /*ce50*/  F2FP.PACK_AB R160, R222, R189 ;  /* 0x000000bddea0723e */ /* 0x000fe200000000ff */
[----:B------:R-:W-:Y:S01]  /*ce60*/  MUFU.EX2 R219, R13 ;  /* 0x0000000d00db7308 */ /* 0x000fe20000000800 */
[--C-:B------:R-:W-:Y:S02]  /*ce70*/  FFMA.FTZ R17, R17, c[0x0][0x2d0], -R158.reuse ;  /* 0x0000b40011117a23 */ /* 0x100fe4000001089e */
[--C-:B------:R-:W-:Y:S02]  /*ce80*/  FFMA.FTZ R20, R20, c[0x0][0x2d0], -R158.reuse ;  /* 0x0000b40014147a23 */ /* 0x100fe4000001089e */
[--C-:B------:R-:W-:Y:S01]  /*ce90*/  FFMA.FTZ R21, R21, c[0x0][0x2d0], -R158.reuse ;  /* 0x0000b40015157a23 */ /* 0x100fe2000001089e */
[C---:B------:R-:W-:Y:S04]  /*cea0*/  HMMA.16816.F32 R4, R160.reuse, R168, R4 ;  /* 0x000000a8a004723c */ /* 0x040fe80000001804 */
[----:B------:R-:W-:Y:S01]  /*ceb0*/  MUFU.EX2 R190, R17 ;  /* 0x0000001100be7308 */ /* 0x000fe20000000800 */
[--C-:B------:R-:W-:Y:S02]  /*cec0*/  FFMA.FTZ R29, R29, c[0x0][0x2d0], -R158.reuse ;  /* 0x0000b4001d1d7a23 */ /* 0x100fe4000001089e */
[C---:B------:R-:W-:Y:S01]  /*ced0*/  FMUL.FTZ R72, R2.reuse, R72 ;  /* 0x0000004802487220 */ /* 0x040fe20000410000 */
[C---:B------:R-:W-:Y:S01]  /*cee0*/  HMMA.16816.F32 R8, R160.reuse, R170, R8 ;  /* 0x000000aaa008723c */ /* 0x040fe20000001808 */
[----:B------:R-:W3:Y:S03]  /*cef0*/  LDSM.16.MT88.4 R168, [R192+0x2000] ;  /* 0x00200000c0a8783b */ /* 0x000ee60000004200 */
[----:B------:R-:W-:Y:S02]  /*cf00*/  FMUL.FTZ R73, R2, R73 ;  /* 0x0000004902497220 */ /* 0x000fe40000410000 */
[----:B------:R-:W-:Y:S01]  /*cf10*/  MUFU.EX2 R188, R20 ;  /* 0x0000001400bc7308 */ /* 0x000fe20000000800 */
[C---:B------:R-:W-:Y:S01]  /*cf20*/  FMUL.FTZ R74, R0.reuse, R74 ;  /* 0x0000004a004a7220 */ /* 0x040fe20000410000 */
[C---:B------:R-:W-:Y:S04]  /*cf30*/  HMMA.16816.F32 R132, R160.reuse, R172, R132 ;  /* 0x000000aca084723c */ /* 0x040fe80000001884 */
[----:B------:R-:W-:Y:S02]  /*cf40*/  FMUL.FTZ R75, R0, R75 ;  /* 0x0000004b004b7220 */ /* 0x000fe40000410000 */
[C---:B------:R-:W-:Y:S02]  /*cf50*/  FMUL.FTZ R76, R2.reuse, R76 ;  /* 0x0000004c024c7220 */ /* 0x040fe40000410000 */
[C---:B------:R-:W-:Y:S01]  /*cf60*/  HMMA.16816.F32 R136, R160.reuse, R174, R136 ;  /* 0x000000aea088723c */ /* 0x040fe20000001888 */
[----:B------:R-:W5:Y:S01]  /*cf70*/  LDSM.16.MT88.4 R172, [R193+0x2000] ;  /* 0x00200000c1ac783b */ /* 0x000f620000004200 */
[----:B------:R-:W-:Y:S02]  /*cf80*/  MUFU.EX2 R187, R21 ;  /* 0x0000001500bb7308 */ /* 0x000fe40000000800 */
[----:B------:R-:W-:Y:S02]  /*cf90*/  FMUL.FTZ R77, R2, R77 ;  /* 0x0000004d024d7220 */ /* 0x000fe40000410000 */
[C---:B------:R-:W-:Y:S02]  /*cfa0*/  FMUL.FTZ R78, R0.reuse, R78 ;  /* 0x0000004e004e7220 */ /* 0x040fe40000410000 */
[C---:B-1----:R-:W-:Y:S04]  /*cfb0*/  HMMA.16816.F32 R140, R160.reuse, R176, R140 ;  /* 0x000000b0a08c723c */ /* 0x042fe8000000188c */
[----:B------:R-:W-:Y:S01]  /*cfc0*/  MUFU.EX2 R176, R18 ;  /* 0x0000001200b07308 */ /* 0x000fe20000000800 */
[----:B------:R-:W-:Y:S02]  /*cfd0*/  FMUL.FTZ R79, R0, R79 ;  /* 0x0000004f004f7220 */ /* 0x000fe40000410000 */
[C---:B------:R-:W-:Y:S01]  /*cfe0*/  FMUL.FTZ R80, R2.reuse, R80 ;  /* 0x0000005002507220 */ /* 0x040fe20000410000 */
[C---:B------:R-:W-:Y:S04]  /*cff0*/  HMMA.16816.F32 R144, R160.reuse, R178, R144 ;  /* 0x000000b2a090723c */ /* 0x040fe80000001890 */
[----:B------:R-:W-:Y:S02]  /*d000*/  FMUL.FTZ R81, R2, R81 ;  /* 0x0000005102517220 */ /* 0x000fe40000410000 */
[----:B------:R-:W-:Y:S01]  /*d010*/  MUFU.EX2 R179, R15 ;  /* 0x0000000f00b37308 */ /* 0x000fe20000000800 */
[C---:B------:R-:W-:Y:S01]  /*d020*/  FMUL.FTZ R82, R0.reuse, R82 ;  /* 0x0000005200527220 */ /* 0x040fe20000410000 */
[C---:B----4-:R-:W-:Y:S04]  /*d030*/  HMMA.16816.F32 R148, R160.reuse, R164, R148 ;  /* 0x000000a4a094723c */ /* 0x050fe80000001894 */
[----:B------:R-:W-:Y:S02]  /*d040*/  FMUL.FTZ R83, R0, R83 ;  /* 0x0000005300537220 */ /* 0x000fe40000410000 */
[C---:B------:R-:W-:Y:S02]  /*d050*/  FMUL.FTZ R84, R2.reuse, R84 ;  /* 0x0000005402547220 */ /* 0x040fe40000410000 */
[C---:B------:R-:W-:Y:S01]  /*d060*/  HMMA.16816.F32 R152, R160.reuse, R166, R152 ;  /* 0x000000a6a098723c */ /* 0x040fe20000001898 */
[----:B------:R-:W1:Y:S01]  /*d070*/  LDSM.16.MT88.4 R164, [R196+0x2000] ;  /* 0x00200000c4a4783b */ /* 0x000e620000004200 */
[----:B------:R-:W-:Y:S02]  /*d080*/  MUFU.EX2 R177, R29 ;  /* 0x0000001d00b17308 */ /* 0x000fe40000000800 */
        /* <DEDUP_REMOVED lines=9> */
[C---:B-----5:R-:W-:Y:S04]  /*d120*/  HMMA.16816.F32 R44, R160.reuse, R172, R44 ;  /* 0x000000aca02c723c */ /* 0x060fe8000000182c */
[----:B------:R-:W-:Y:S02]  /*d130*/  FMUL.FTZ R91, R0, R91 ;  /* 0x0000005b005b7220 */ /* 0x000fe40000410000 */
[--C-:B------:R-:W-:Y:S02]  /*d140*/  FFMA.FTZ R12, R12, c[0x0][0x2d0], -R158.reuse ;  /* 0x0000b4000c0c7a23 */ /* 0x100fe4000001089e */
[C---:B------:R-:W-:Y:S01]  /*d150*/  HMMA.16816.F32 R48, R160.reuse, R174, R48 ;  /* 0x000000aea030723c */ /* 0x040fe20000001830 */
[----:B------:R-:W4:Y:S01]  /*d160*/  LDSM.16.MT88.4 R172, [R192+0x4000] ;  /* 0x00400000c0ac783b */ /* 0x000f220000004200 */
[----:B------:R5:W2:Y:S02]  /*d170*/  MUFU.EX2 R221, R12 ;  /* 0x0000000c00dd7308 */ /* 0x000aa40000000800 */
        /* <DEDUP_REMOVED lines=11> */
[C---:B---3--:R-:W-:Y:S04]  /*d230*/  HMMA.16816.F32 R60, R160.reuse, R168, R60 ;  /* 0x000000a8a03c723c */ /* 0x048fe8000000183c */
[--C-:B-----5:R-:W-:Y:S02]  /*d240*/  FFMA.FTZ R12, R16, c[0x0][0x2d0], -R158.reuse ;  /* 0x0000b400100c7a23 */ /* 0x120fe4000001089e */
[C---:B------:R-:W-:Y:S02]  /*d250*/  FMUL.FTZ R100, R2.reuse, R100 ;  /* 0x0000006402647220 */ /* 0x040fe40000410000 */
[C---:B------:R-:W-:Y:S01]  /*d260*/  HMMA.16816.F32 R64, R160.reuse, R170, R64 ;  /* 0x000000aaa040723c */ /* 0x040fe20000001840 */
[----:B------:R-:W3:Y:S01]  /*d270*/  LDSM.16.MT88.4 R168, [R196+0x4000] ;  /* 0x00400000c4a8783b */ /* 0x000ee20000004200 */
[----:B------:R5:W2:Y:S02]  /*d280*/  MUFU.EX2 R191, R12 ;  /* 0x0000000c00bf7308 */ /* 0x000aa40000000800 */
[----:B------:R-:W-:Y:S02]  /*d290*/  FMUL.FTZ R101, R2, R101 ;  /* 0x0000006502657220 */ /* 0x000fe40000410000 */
[C---:B------:R-:W-:Y:S02]  /*d2a0*/  FMUL.FTZ R102, R0.reuse, R102 ;  /* 0x0000006600667220 */ /* 0x040fe40000410000 */
[C---:B----4-:R-:W-:Y:S04]  /*d2b0*/  HMMA.16816.F32 R68, R160.reuse, R172, R68 ;  /* 0x000000aca044723c */ /* 0x050fe80000001844 */
[----:B------:R-:W-:Y:S02]  /*d2c0*/  FMUL.FTZ R103, R0, R103 ;  /* 0x0000006700677220 */ /* 0x000fe40000410000 */
[C---:B------:R-:W-:Y:S02]  /*d2d0*/  FMUL.FTZ R104, R2.reuse, R104 ;  /* 0x0000006802687220 */ /* 0x040fe40000410000 */
[C---:B------:R-:W-:Y:S01]  /*d2e0*/  HMMA.16816.F32 R72, R160.reuse, R174, R72 ;  /* 0x000000aea048723c */ /* 0x040fe20000001848 */
[----:B------:R-:W4:Y:S03]  /*d2f0*/  LDSM.16.MT88.4 R172, [R195+0x4000] ;  /* 0x00400000c3ac783b */ /* 0x000f260000004200 */
[----:B------:R-:W-:Y:S02]  /*d300*/  FMUL.FTZ R105, R2, R105 ;  /* 0x0000006902697220 */ /* 0x000fe40000410000 */
[C---:B------:R-:W-:Y:S02]  /*d310*/  FMUL.FTZ R106, R0.reuse, R106 ;  /* 0x0000006a006a7220 */ /* 0x040fe40000410000 */
[----:B------:R-:W-:Y:S01]  /*d320*/  FMUL.FTZ R107, R0, R107 ;  /* 0x0000006b006b7220 */ /* 0x000fe20000410000 */
[C---:B-1----:R-:W-:Y:S01]  /*d330*/  HMMA.16816.F32 R76, R160.reuse, R164, R76 ;  /* 0x000000a4a04c723c */ /* 0x042fe2000000184c */
[----:B-----5:R-:W-:Y:S02]  /*d340*/  LDSM.16.MT88.4 R12, [R195+0x6000] ;  /* 0x00600000c30c783b */ /* 0x020fe40000004200 */
        /* <DEDUP_REMOVED lines=30> */
[C---:B---3--:R-:W-:Y:S01]  /*d530*/  HMMA.16816.F32 R108, R160.reuse, R168, R108 ;  /* 0x000000a8a06c723c */ /* 0x048fe2000000186c */
[----:B------:R-:W-:Y:S03]  /*d540*/  MUFU.EX2 R169, R27 ;  /* 0x0000001b00a97308 */ /* 0x000fe60000000800 */
[----:B------:R-:W-:Y:S02]  /*d550*/  FMUL.FTZ R127, R0, R127 ;  /* 0x0000007f007f7220 */ /* 0x000fe40000410000 */
[C---:B------:R-:W-:Y:S02]  /*d560*/  FMUL.FTZ R128, R2.reuse, R128 ;  /* 0x0000008002807220 */ /* 0x040fe40000410000 */
[C---:B------:R-:W-:Y:S03]  /*d570*/  HMMA.16816.F32 R112, R160.reuse, R170, R112 ;  /* 0x000000aaa070723c */ /* 0x040fe60000001870 */
[----:B------:R-:W-:Y:S01]  /*d580*/  MUFU.EX2 R171, R22 ;  /* 0x0000001600ab7308 */ /* 0x000fe20000000800 */
[----:B------:R-:W-:Y:S02]  /*d590*/  FMUL.FTZ R129, R2, R129 ;  /* 0x0000008102817220 */ /* 0x000fe40000410000 */
[C---:B------:R-:W-:Y:S02]  /*d5a0*/  FMUL.FTZ R130, R0.reuse, R130 ;  /* 0x0000008200827220 */ /* 0x040fe40000410000 */
[C---:B----4-:R-:W-:Y:S04]  /*d5b0*/  HMMA.16816.F32 R116, R160.reuse, R172, R116 ;  /* 0x000000aca074723c */ /* 0x050fe80000001874 */
[----:B------:R-:W-:Y:S01]  /*d5c0*/  FMUL.FTZ R131, R0, R131 ;  /* 0x0000008300837220 */ /* 0x000fe20000410000 */
[----:B------:R3:W-:Y:S01]  /*d5d0*/  MUFU.EX2 R172, R23 ;  /* 0x0000001700ac7308 */ /* 0x0007e20000000800 */
[--C-:B------:R-:W-:Y:S02]  /*d5e0*/  FFMA.FTZ R32, R32, c[0x0][0x2d0], -R158.reuse ;  /* 0x0000b40020207a23 */ /* 0x100fe4000001089e */
[C---:B------:R-:W-:Y:S04]  /*d5f0*/  HMMA.16816.F32 R120, R160.reuse, R174, R120 ;  /* 0x000000aea078723c */ /* 0x040fe80000001878 */
[--C-:B------:R-:W-:Y:S03]  /*d600*/  FFMA.FTZ R33, R33, c[0x0][0x2d0], -R158.reuse ;  /* 0x0000b40021217a23 */ /* 0x100fe6000001089e */
[----:B------:R4:W5:Y:S01]  /*d610*/  MUFU.EX2 R175, R19 ;  /* 0x0000001300af7308 */ /* 0x0009620000000800 */
[C---:B------:R-:W-:Y:S07]  /*d620*/  HMMA.16816.F32 R124, R160.reuse, R12, R124 ;  /* 0x0000000ca07c723c */ /* 0x040fee000000187c */
[----:B--2---:R-:W-:Y:S01]  /*d630*/  F2FP.PACK_AB R12, R219, R221 ;  /* 0x000000dddb0c723e */ /* 0x004fe200000000ff */
[----:B------:R-:W-:Y:S01]  /*d640*/  HMMA.16816.F32 R128, R160, R14, R128 ;  /* 0x0000000ea080723c */ /* 0x000fe20000001880 */
[----:B------:R-:W-:Y:S01]  /*d650*/  LDSM.16.MT88.4 R160, [R196+0x800] ;  /* 0x00080000c4a0783b */ /* 0x000fe20000004200 */
[----:B------:R-:W-:Y:S02]  /*d660*/  MUFU.EX2 R174, R32 ;  /* 0x0000002000ae7308 */ /* 0x000fe40000000800 */
[----:B------:R-:W-:Y:S03]  /*d670*/  F2FP.PACK_AB R13, R179, R180 ;  /* 0x000000b4b30d723e */ /* 0x000fe600000000ff */
[----:B------:R-:W-:Y:S01]  /*d680*/  F2FP.PACK_AB R14, R190, R191 ;  /* 0x000000bfbe0e723e */ /* 0x000fe200000000ff */
[----:B---3--:R-:W-:Y:S04]  /*d690*/  LDSM.16.MT88.4 R20, [R193+0x1000] ;  /* 0x00100000c114783b */ /* 0x008fe80000004200 */
[----:B------:R-:W-:Y:S03]  /*d6a0*/  MUFU.EX2 R173, R33 ;  /* 0x0000002100ad7308 */ /* 0x000fe60000000800 */
[----:B----4-:R-:W2:Y:S01]  /*d6b0*/  LDSM.16.MT88.4 R16, [R193+0x800] ;  /* 0x00080000c110783b */ /* 0x010ea20000004200 */
[----:B-----5:R-:W-:Y:S07]  /*d6c0*/  F2FP.PACK_AB R15, R175, R176 ;  /* 0x000000b0af0f723e */ /* 0x020fee00000000ff */
        /* <DEDUP_REMOVED lines=40> */
[--C-:B------:R-:W-:Y:S01]  /*d950*/  FFMA.FTZ R16, R24, c[0x0][0x2d0], -R158.reuse ;  /* 0x0000b40018107a23 */ /* 0x100fe2000001089e */
[C---:B------:R-:W-:Y:S03]  /*d960*/  HMMA.16816.F32 R112, R12.reuse, R18, R112 ;  /* 0x000000120c70723c */ /* 0x040fe60000001870 */
[----:B------:R2:W-:Y:S05]  /*d970*/  MUFU.EX2 R186, R16 ;  /* 0x0000001000ba7308 */ /* 0x0005ea0000000800 */
[C---:B---3--:R-:W-:Y:S08]  /*d980*/  HMMA.16816.F32 R116, R12.reuse, R160, R116 ;  /* 0x000000a00c74723c */ /* 0x048ff00000001874 */
[C---:B------:R-:W-:Y:S01]  /*d990*/  HMMA.16816.F32 R120, R12.reuse, R162, R120 ;  /* 0x000000a20c78723c */ /* 0x040fe20000001878 */
[----:B------:R-:W-:Y:S07]  /*d9a0*/  LDSM.16.MT88.4 R160, [R195+0x1000] ;  /* 0x00100000c3a0783b */ /* 0x000fee0000004200 */
[C---:B-1----:R-:W-:Y:S04]  /*d9b0*/  HMMA.16816.F32 R124, R12.reuse, R164, R124 ;  /* 0x000000a40c7c723c */ /* 0x042fe8000000187c */
[--C-:B--2---:R-:W-:Y:S03]  /*d9c0*/  FFMA.FTZ R16, R25, c[0x0][0x2d0], -R158.reuse ;  /* 0x0000b40019107a23 */ /* 0x104fe6000001089e */
[----:B------:R-:W-:Y:S01]  /*d9d0*/  FFMA.FTZ R164, R28, c[0x0][0x2d0], -R158 ;  /* 0x0000b4001ca47a23 */ /* 0x000fe2000001089e */
[----:B------:R-:W-:Y:S01]  /*d9e0*/  HMMA.16816.F32 R128, R12, R166, R128 ;  /* 0x000000a60c80723c */ /* 0x000fe20000001880 */
[----:B------:R1:W2:Y:S03]  /*d9f0*/  MUFU.EX2 R185, R16 ;  /* 0x0000001000b97308 */ /* 0x0002a60000000800 */
[----:B------:R-:W-:Y:S02]  /*da00*/  FFMA.FTZ R28, R2, R237, R189 ;  /* 0x000000ed021c7223 */ /* 0x000fe400000100bd */
[--C-:B------:R-:W-:Y:S01]  /*da10*/  FFMA.FTZ R2, R30, c[0x0][0x2d0], -R157.reuse ;  /* 0x0000b4001e027a23 */ /* 0x100fe2000001089d */
[----:B------:R-:W-:Y:S02]  /*da20*/  F2FP.PACK_AB R12, R187, R188 ;  /* 0x000000bcbb0c723e */ /* 0x000fe400000000ff */
[----:B------:R-:W-:Y:S02]  /*da30*/  F2FP.PACK_AB R13, R172, R171 ;  /* 0x000000abac0d723e */ /* 0x000fe400000000ff */
[----:B------:R3:W-:Y:S10]  /*da40*/  MUFU.EX2 R178, R164 ;  /* 0x000000a400b27308 */ /* 0x0007f40000000800 */
[----:B------:R4:W-:Y:S01]  /*da50*/  MUFU.EX2 R158, R2 ;  /* 0x00000002009e7308 */ /* 0x0009e20000000800 */
[--C-:B-1----:R-:W-:Y:S01]  /*da60*/  FFMA.FTZ R16, R26, c[0x0][0x2d0], -R157.reuse ;  /* 0x0000b4001a107a23 */ /* 0x102fe2000001089d */
[----:B--2---:R-:W-:Y:S01]  /*da70*/  F2FP.PACK_AB R14, R185, R186 ;  /* 0x000000bab90e723e */ /* 0x004fe200000000ff */
[----:B------:R-:W-:Y:S07]  /*da80*/  LDSM.16.MT88.4 R24, [R196+0x1000] ;  /* 0x00100000c418783b */ /* 0x000fee0000004200 */
[----:B------:R1:W2:Y:S01]  /*da90*/  MUFU.EX2 R170, R16 ;  /* 0x0000001000aa7308 */ /* 0x0002a20000000800 */
[----:B---3--:R-:W-:Y:S01]  /*daa0*/  LDSM.16.MT88.4 R164, [R192+0x1800] ;  /* 0x00180000c0a4783b */ /* 0x008fe20000004200 */
[--C-:B----4-:R-:W-:Y:S08]  /*dab0*/  FFMA.FTZ R2, R31, c[0x0][0x2d0], -R157.reuse ;  /* 0x0000b4001f027a23 */ /* 0x110ff0000001089d */
[----:B------:R3:W4:Y:S01]  /*dac0*/  MUFU.EX2 R168, R2 ;  /* 0x0000000200a87308 */ /* 0x0007220000000800 */
[----:B-1----:R-:W1:Y:S01]  /*dad0*/  LDSM.16.MT88.4 R16, [R192+0x1000] ;  /* 0x00100000c010783b */ /* 0x002e620000004200 */
[----:B--2---:R-:W-:Y:S01]  /*dae0*/  F2FP.PACK_AB R15, R169, R170 ;  /* 0x000000aaa90f723e */ /* 0x004fe200000000ff */
[--C-:B---3--:R-:W-:Y:S02]  /*daf0*/  FFMA.FTZ R2, R34, c[0x0][0x2d0], -R157.reuse ;  /* 0x0000b40022027a23 */ /* 0x108fe4000001089d */
[----:B------:R-:W-:Y:S05]  /*db00*/  FFMA.FTZ R157, R35, c[0x0][0x2d0], -R157 ;  /* 0x0000b400239d7a23 */ /* 0x000fea000001089d */
[----:B------:R2:W-:Y:S10]  /*db10*/  MUFU.EX2 R33, R2 ;  /* 0x0000000200217308 */ /* 0x0005f40000000800 */
[----:B------:R3:W5:Y:S01]  /*db20*/  MUFU.EX2 R32, R157 ;  /* 0x0000009d00207308 */ /* 0x0007620000000800 */
[C---:B-1----:R-:W-:Y:S03]  /*db30*/  HMMA.16816.F32 R4, R12.reuse, R16, R4 ;  /* 0x000000100c04723c */ /* 0x042fe60000001804 */
[----:B--2---:R-:W-:Y:S05]  /*db40*/  FFMA.FTZ R2, R0, R239, R182 ;  /* 0x000000ef00027223 */ /* 0x004fea00000100b6 */
[C---:B------:R-:W-:Y:S01]  /*db50*/  HMMA.16816.F32 R8, R12.reuse, R18, R8 ;  /* 0x000000120c08723c */ /* 0x040fe20000001808 */
[----:B------:R-:W1:Y:S03]  /*db60*/  LDSM.16.MT88.4 R16, [R192+0x3000] ;  /* 0x00300000c010783b */ /* 0x000e660000004200 */
[----:B------:R-:W-:Y:S02]  /*db70*/  FADD.FTZ R0, R222, R28 ;  /* 0x0000001cde007221 */ /* 0x000fe40000010000 */
[----:B------:R-:W-:Y:S02]  /*db80*/  FADD.FTZ R2, R183, R2 ;  /* 0x00000002b7027221 */ /* 0x000fe40000010000 */
[C---:B------:R-:W-:Y:S01]  /*db90*/  HMMA.16816.F32 R132, R12.reuse, R20, R132 ;  /* 0x000000140c84723c */ /* 0x040fe20000001884 */
[----:B------:R-:W-:Y:S03]  /*dba0*/  LDSM.16.MT88.4 R28, [R195+0x3800] ;  /* 0x00380000c31c783b */ /* 0x000fe60000004200 */
[----:B---3--:R-:W-:Y:S01]  /*dbb0*/  MOV R157, R156 ;  /* 0x0000009c009d7202 */ /* 0x008fe20000000f00 */
[----:B------:R-:W-:Y:S02]  /*dbc0*/  FADD.FTZ R0, R236, R0 ;  /* 0x00000000ec007221 */ /* 0x000fe40000010000 */
[----:B------:R-:W-:Y:S01]  /*dbd0*/  FADD.FTZ R34, R181, R2 ;  /* 0x00000002b5227221 */ /* 0x000fe20000010000 */
[C---:B------:R-:W-:Y:S01]  /*dbe0*/  HMMA.16816.F32 R136, R12.reuse, R22, R136 ;  /* 0x000000160c88723c */ /* 0x040fe20000001888 */
[----:B------:R-:W2:Y:S03]  /*dbf0*/  LDSM.16.MT88.4 R20, [R193+0x3000] ;  /* 0x00300000c114783b */ /* 0x000ea60000004200 */
[----:B------:R-:W-:Y:S02]  /*dc00*/  FADD.FTZ R2, R235, R0 ;  /* 0x00000000eb027221 */ /* 0x000fe40000010000 */
[----:B------:R-:W-:Y:S02]  /*dc10*/  FADD.FTZ R0, R184, R34 ;  /* 0x00000022b8007221 */ /* 0x000fe40000010000 */
[C---:B------:R-:W-:Y:S04]  /*dc20*/  HMMA.16816.F32 R140, R12.reuse, R24, R140 ;  /* 0x000000180c8c723c */ /* 0x040fe8000000188c */
[----:B------:R-:W-:Y:S02]  /*dc30*/  FADD.FTZ R2, R221, R2 ;  /* 0x00000002dd027221 */ /* 0x000fe40000010000 */
[----:B------:R-:W-:Y:S02]  /*dc40*/  FADD.FTZ R0, R180, R0 ;  /* 0x00000000b4007221 */ /* 0x000fe40000010000 */
[C---:B------:R-:W-:Y:S01]  /*dc50*/  HMMA.16816.F32 R144, R12.reuse, R26, R144 ;  /* 0x0000001a0c90723c */ /* 0x040fe20000001890 */
[----:B------:R-:W3:Y:S03]  /*dc60*/  LDSM.16.MT88.4 R24, [R196+0x3000] ;  /* 0x00300000c418783b */ /* 0x000ee60000004200 */
[----:B------:R-:W-:Y:S02]  /*dc70*/  FADD.FTZ R2, R219, R2 ;  /* 0x00000002db027221 */ /* 0x000fe40000010000 */
[----:B------:R-:W-:Y:S02]  /*dc80*/  FADD.FTZ R0, R179, R0 ;  /* 0x00000000b3007221 */ /* 0x000fe40000010000 */
[C---:B------:R-:W-:Y:S04]  /*dc90*/  HMMA.16816.F32 R148, R12.reuse, R160, R148 ;  /* 0x000000a00c94723c */ /* 0x040fe80000001894 */
        /* <DEDUP_REMOVED lines=20> */
[C---:B---3--:R-:W-:Y:S08]  /*dde0*/  HMMA.16816.F32 R52, R12.reuse, R24, R52 ;  /* 0x000000180c34723c */ /* 0x048ff00000001834 */
[C---:B------:R-:W-:Y:S01]  /*ddf0*/  HMMA.16816.F32 R56, R12.reuse, R26, R56 ;  /* 0x0000001a0c38723c */ /* 0x040fe20000001838 */
[----:B------:R-:W3:Y:S07]  /*de00*/  LDSM.16.MT88.4 R24, [R196+0x5000] ;  /* 0x00500000c418783b */ /* 0x000eee0000004200 */
        /* <DEDUP_REMOVED lines=25> */
[----:B------:R-:W-:Y:S07]  /*dfa0*/  HMMA.16816.F32 R128, R12, R162, R128 ;  /* 0x000000a20c80723c */ /* 0x000fee0000001880 */
[----:B------:R-:W-:Y:S02]  /*dfb0*/  F2FP.PACK_AB R12, R177, R178 ;  /* 0x000000b2b10c723e */ /* 0x000fe400000000ff */
[----:B------:R-:W-:Y:S03]  /*dfc0*/  F2FP.PACK_AB R13, R168, R158 ;  /* 0x0000009ea80d723e */ /* 0x000fe600000000ff */
[----:B------:R-:W-:Y:S02]  /*dfd0*/  F2FP.PACK_AB R14, R173, R174 ;  /* 0x000000aead0e723e */ /* 0x000fe400000000ff */
[----:B-----5:R-:W-:Y:S07]  /*dfe0*/  F2FP.PACK_AB R15, R32, R33 ;  /* 0x00000021200f723e */ /* 0x020fee00000000ff */
[C---:B------:R-:W-:Y:S01]  /*dff0*/  HMMA.16816.F32 R160, R12.reuse, R164, R4 ;  /* 0x000000a40ca0723c */ /* 0x040fe20000001804 */
[----:B------:R-:W4:Y:S07]  /*e000*/  LDSM.16.MT88.4 R4, [R192+0x3800] ;  /* 0x00380000c004783b */ /* 0x000f2e0000004200 */
        /* <DEDUP_REMOVED lines=11> */
[C---:B----4-:R-:W-:Y:S08]  /*e0c0*/  HMMA.16816.F32 R36, R12.reuse, R4, R36 ;  /* 0x000000040c24723c */ /* 0x050ff00000001824 */
[C---:B------:R-:W-:Y:S01]  /*e0d0*/  HMMA.16816.F32 R40, R12.reuse, R6, R40 ;  /* 0x000000060c28723c */ /* 0x040fe20000001828 */
[----:B------:R-:W3:Y:S07]  /*e0e0*/  LDSM.16.MT88.4 R4, [R193+0x5800] ;  /* 0x00580000c104783b */ /* 0x000eee0000004200 */
[C---:B-----5:R-:W-:Y:S08]  /*e0f0*/  HMMA.16816.F32 R44, R12.reuse, R8, R44 ;  /* 0x000000080c2c723c */ /* 0x060ff0000000182c */
[C---:B------:R-:W-:Y:S01]  /*e100*/  HMMA.16816.F32 R48, R12.reuse, R10, R48 ;  /* 0x0000000a0c30723c */ /* 0x040fe20000001830 */
[----:B------:R-:W4:Y:S07]  /*e110*/  LDSM.16.MT88.4 R8, [R196+0x5800] ;  /* 0x00580000c408783b */ /* 0x000f2e0000004200 */
[C---:B-1----:R-:W-:Y:S08]  /*e120*/  HMMA.16816.F32 R52, R12.reuse, R16, R52 ;  /* 0x000000100c34723c */ /* 0x042ff00000001834 */
[C---:B------:R-:W-:Y:S01]  /*e130*/  HMMA.16816.F32 R56, R12.reuse, R18, R56 ;  /* 0x000000120c38723c */ /* 0x040fe20000001838 */
[----:B------:R-:W1:Y:S07]  /*e140*/  LDSM.16.MT88.4 R16, [R195+0x5800] ;  /* 0x00580000c310783b */ /* 0x000e6e0000004200 */
[C---:B------:R-:W-:Y:S08]  /*e150*/  HMMA.16816.F32 R60, R12.reuse, R28, R60 ;  /* 0x0000001c0c3c723c */ /* 0x040ff0000000183c */
[C---:B------:R-:W-:Y:S01]  /*e160*/  HMMA.16816.F32 R64, R12.reuse, R30, R64 ;  /* 0x0000001e0c40723c */ /* 0x040fe20000001840 */
[----:B------:R-:W5:Y:S07]  /*e170*/  LDSM.16.MT88.4 R28, [R193+0x7800] ;  /* 0x00780000c11c783b */ /* 0x000f6e0000004200 */
[C---:B--2---:R-:W-:Y:S08]  /*e180*/  HMMA.16816.F32 R68, R12.reuse, R20, R68 ;  /* 0x000000140c44723c */ /* 0x044ff00000001844 */
[C---:B------:R-:W-:Y:S01]  /*e190*/  HMMA.16816.F32 R72, R12.reuse, R22, R72 ;  /* 0x000000160c48723c */ /* 0x040fe20000001848 */
[----:B------:R-:W2:Y:S07]  /*e1a0*/  LDSM.16.MT88.4 R20, [R196+0x7800] ;  /* 0x00780000c414783b */ /* 0x000eae0000004200 */
[C---:B---3--:R-:W-:Y:S08]  /*e1b0*/  HMMA.16816.F32 R76, R12.reuse, R4, R76 ;  /* 0x000000040c4c723c */ /* 0x048ff0000000184c */
[C---:B------:R-:W-:Y:S01]  /*e1c0*/  HMMA.16816.F32 R80, R12.reuse, R6, R80 ;  /* 0x000000060c50723c */ /* 0x040fe20000001850 */
[----:B------:R-:W3:Y:S07]  /*e1d0*/  LDSM.16.MT88.4 R4, [R195+0x7800] ;  /* 0x00780000c304783b */ /* 0x000eee0000004200 */
[C---:B----4-:R-:W-:Y:S08]  /*e1e0*/  HMMA.16816.F32 R84, R12.reuse, R8, R84 ;  /* 0x000000080c54723c */ /* 0x050ff00000001854 */
[C---:B------:R-:W-:Y:S08]  /*e1f0*/  HMMA.16816.F32 R88, R12.reuse, R10, R88 ;  /* 0x0000000a0c58723c */ /* 0x040ff00000001858 */
[C---:B-1----:R-:W-:Y:S08]  /*e200*/  HMMA.16816.F32 R92, R12.reuse, R16, R92 ;  /* 0x000000100c5c723c */ /* 0x042ff0000000185c */
[C---:B------:R-:W-:Y:S08]  /*e210*/  HMMA.16816.F32 R96, R12.reuse, R18, R96 ;  /* 0x000000120c60723c */ /* 0x040ff00000001860 */
[C---:B------:R-:W-:Y:S08]  /*e220*/  HMMA.16816.F32 R100, R12.reuse, R24, R100 ;  /* 0x000000180c64723c */ /* 0x040ff00000001864 */
[C---:B------:R-:W-:Y:S08]  /*e230*/  HMMA.16816.F32 R104, R12.reuse, R26, R104 ;  /* 0x0000001a0c68723c */ /* 0x040ff00000001868 */
[C---:B-----5:R-:W-:Y:S08]  /*e240*/  HMMA.16816.F32 R108, R12.reuse, R28, R108 ;  /* 0x0000001c0c6c723c */ /* 0x060ff0000000186c */
[C---:B------:R-:W-:Y:S08]  /*e250*/  HMMA.16816.F32 R112, R12.reuse, R30, R112 ;  /* 0x0000001e0c70723c */ /* 0x040ff00000001870 */
[C---:B--2---:R-:W-:Y:S08]  /*e260*/  HMMA.16816.F32 R116, R12.reuse, R20, R116 ;  /* 0x000000140c74723c */ /* 0x044ff00000001874 */
[C---:B------:R-:W-:Y:S08]  /*e270*/  HMMA.16816.F32 R120, R12.reuse, R22, R120 ;  /* 0x000000160c78723c */ /* 0x040ff00000001878 */
[C---:B---3--:R-:W-:Y:S07]  /*e280*/  HMMA.16816.F32 R124, R12.reuse, R4, R124 ;  /* 0x000000040c7c723c */ /* 0x048fee000000187c */
[----:B------:R-:W-:Y:S01]  /*e290*/  FADD.FTZ R4, R178, R2 ;  /* 0x00000002b2047221 */ /* 0x000fe20000010000 */
[----:B------:R-:W-:Y:S04]  /*e2a0*/  HMMA.16816.F32 R128, R12, R6, R128 ;  /* 0x000000060c80723c */ /* 0x000fe80000001880 */
[----:B------:R-:W-:Y:S01]  /*e2b0*/  FADD.FTZ R2, R158, R0 ;  /* 0x000000009e027221 */ /* 0x000fe20000010000 */
[-C--:B------:R-:W-:Y:S01]  /*e2c0*/  MOV R158, R3.reuse ;  /* 0x00000003009e7202 */ /* 0x080fe20000000f00 */
[----:B------:R-:W-:Y:S01]  /*e2d0*/  FADD.FTZ R0, R177, R4 ;  /* 0x00000004b1007221 */ /* 0x000fe20000010000 */
[----:B------:R-:W-:Y:S01]  /*e2e0*/  MOV R12, R3 ;  /* 0x00000003000c7202 */ /* 0x000fe20000000f00 */
[----:B------:R-:W-:Y:S04]  /*e2f0*/  FADD.FTZ R4, R168, R2 ;  /* 0x00000002a8047221 */ /* 0x000fe80000010000 */
[----:B------:R-:W-:Y:S02]  /*e300*/  FADD.FTZ R2, R174, R0 ;  /* 0x00000000ae027221 */ /* 0x000fe40000010000 */
[----:B------:R-:W-:Y:S02]  /*e310*/  FADD.FTZ R0, R33, R4 ;  /* 0x0000000421007221 */ /* 0x000fe40000010000 */
[----:B------:R-:W-:Y:S02]  /*e320*/  FADD.FTZ R237, R173, R2 ;  /* 0x00000002aded7221 */ /* 0x000fe40000010000 */
[----:B------:R-:W-:Y:S01]  /*e330*/  FADD.FTZ R239, R32, R0 ;  /* 0x0000000020ef7221 */ /* 0x000fe20000010000 */
[----:B------:R-:W-:-:S05]  /*e340*/  @P0 BRA `(.L_x_1703) ;  /* 0xffffcc8000000947 */ /* 0x000fca000383ffff */
.L_x_1702:
[----:B------:R-:W-:-:S13]  /*e350*/  ISETP.GE.AND P0, PT, R218, R228, PT ;  /* 0x000000e4da00720c */ /* 0x000fda0003f06270 */
[----:B------:R-:W-:Y:S05]  /*e360*/  @!P0 BRA `(.L_x_1704) ;  /* 0x00003e8000008947 */ /* 0x000fea0003800000 */
[----:B------:R-:W-:Y:S02]  /*e370*/  MOV R157, R12 ;  /* 0x0000000c009d7202 */ /* 0x000fe40000000f00 */
[----:B------:R-:W-:Y:S02]  /*e380*/  MOV R2, R156 ;  /* 0x0000009c00027202 */ /* 0x000fe40000000f00 */
.L_x_1713:
[----:B------:R-:W-:Y:S01]  /*e390*/  SHF.R.S32.HI R0, RZ, 0x1f, R218 ;  /* 0x0000001fff007819 */ /* 0x000fe200000114da */
[----:B------:R-:W-:Y:S04]  /*e3a0*/  DEPBAR.LE SB0, 0x0 ;  /* 0x000080000000791a */ /* 0x000fe80000000000 */
[----:B------:R-:W-:Y:S01]  /*e3b0*/  WARPSYNC 0xffffffff ;  /* 0xffffffff00007948 */ /* 0x000fe20003800000 */
[----:B------:R-:W-:Y:S01]  /*e3c0*/  BAR.SYNC.DEFER_BLOCKING 0x0 ;  /* 0x0000000000007b1d */ /* 0x000fe20000010000 */
[----:B------:R-:W-:Y:S01]  /*e3d0*/  IMAD R0, R0, c[0x0][0x208], RZ ;  /* 0x0000820000007a24 */ /* 0x000fe200078e02ff */
[----:B------:R-:W-:Y:S01]  /*e3e0*/  IADD3 R14, P0, R232, 0x40, RZ ;  /* 0x00000040e80e7810 */ /* 0x000fe20007f1e0ff */
[C---:B------:R-:W-:Y:S04]  /*e3f0*/  IMAD.WIDE.U32 R6, R218.reuse, c[0x0][0x208], RZ ;  /* 0x00008200da067a25 */ /* 0x040fe800078e00ff */
[----:B------:R-:W-:Y:S02]  /*e400*/  IMAD R0, R218, c[0x0][0x20c], R0 ;  /* 0x00008300da007a24 */ /* 0x000fe400078e0200 */
[----:B------:R-:W-:Y:S01]  /*e410*/  IMAD.X R15, RZ, RZ, R234, P0 ;  /* 0x000000ffff0f7224 */ /* 0x000fe200000e06ea */
[----:B------:R-:W-:Y:S01]  /*e420*/  IADD3 R23, P0, R232, 0x80, RZ ;  /* 0x00000080e8177810 */ /* 0x000fe20007f1e0ff */
[----:B------:R-:W-:Y:S02]  /*e430*/  IMAD.IADD R0, R7, 0x1, R0 ;  /* 0x0000000107007824 */ /* 0x000fe400078e0200 */
[C---:B------:R-:W-:Y:S02]  /*e440*/  IMAD.SHL.U32 R4, R6.reuse, 0x40, RZ ;  /* 0x0000004006047824 */ /* 0x040fe400078e00ff */
[----:B------:R-:W-:Y:S01]  /*e450*/  IMAD.X R22, RZ, RZ, R234, P0 ;  /* 0x000000ffff167224 */ /* 0x000fe200000e06ea */
[----:B------:R-:W-:Y:S01]  /*e460*/  SHF.L.U64.HI R0, R6, 0x6, R0 ;  /* 0x0000000606007819 */ /* 0x000fe20000010200 */
[----:B------:R-:W-:Y:S01]  /*e470*/  IMAD.MOV.U32 R20, RZ, RZ, c[0x0][0x208] ;  /* 0x00008200ff147624 */ /* 0x000fe200078e00ff */
[----:B------:R-:W-:Y:S01]  /*e480*/  IADD3 R3, P0, R4, R232, RZ ;  /* 0x000000e804037210 */ /* 0x000fe20007f1e0ff */
[----:B------:R-:W-:Y:S04]  /*e490*/  IMAD.MOV.U32 R226, RZ, RZ, c[0x0][0x2c4] ;  /* 0x0000b100ffe27624 */ /* 0x000fe800078e00ff */
[----:B------:R-:W-:Y:S01]  /*e4a0*/  IMAD.X R5, R0, 0x1, R234, P0 ;  /* 0x0000000100057824 */ /* 0x000fe200000e06ea */
[C---:B------:R-:W-:Y:S01]  /*e4b0*/  LEA R6, P0, R3.reuse, c[0x0][0x1f8], 0x1 ;  /* 0x00007e0003067a11 */ /* 0x040fe200078008ff */
[----:B------:R-:W-:Y:S01]  /*e4c0*/  LDSM.16.M88.4 R32, [R198] ;  /* 0x00000000c620783b */ /* 0x000fe20000000200 */
[----:B------:R-:W-:Y:S01]  /*e4d0*/  ISETP.NE.AND P6, PT, R226, 0x1, PT ;  /* 0x00000001e200780c */ /* 0x000fe20003fc5270 */
[----:B------:R-:W-:Y:S01]  /*e4e0*/  ULDC UR4, c[0x0][0x324] ;  /* 0x0000c90000047ab9 */ /* 0x000fe20000000800 */
[----:B------:R-:W-:Y:S01]  /*e4f0*/  LEA.HI.X R7, R3, c[0x0][0x1fc], R5, 0x1, P0 ;  /* 0x00007f0003077a11 */ /* 0x000fe200000f0c05 */
[----:B------:R-:W-:Y:S01]  /*e500*/  ULOP3.LUT UR4, URZ, UR4, URZ, 0x33, !UPT ;  /* 0x000000043f047292 */ /* 0x000fe2000f8e333f */
[----:B------:R-:W1:Y:S01]  /*e510*/  LDSM.16.M88.4 R8, [R159] ;  /* 0x000000009f08783b */ /* 0x000e620000000200 */
[----:B------:R-:W-:Y:S04]  /*e520*/  IADD3 R3, P0, R4, R14, RZ ;  /* 0x0000000e04037210 */ /* 0x000fe80007f1e0ff */
[----:B------:R-:W2:Y:S01]  /*e530*/  LDSM.16.M88.4 R16, [R159+0x800] ;  /* 0x000800009f10783b */ /* 0x000ea20000000200 */
[----:B------:R-:W-:Y:S01]  /*e540*/  IMAD.X R13, R0, 0x1, R15, P0 ;  /* 0x00000001000d7824 */ /* 0x000fe200000e060f */
[----:B------:R-:W-:Y:S03]  /*e550*/  IADD3 R5, P0, R4, R23, RZ ;  /* 0x0000001704057210 */ /* 0x000fe60007f1e0ff */
[----:B------:R-:W3:Y:S05]  /*e560*/  LDSM.16.M88.4 R24, [R159+0x1000] ;  /* 0x001000009f18783b */ /* 0x000eea0000000200 */
[----:B------:R-:W4:Y:S05]  /*e570*/  LDSM.16.M88.4 R168, [R159+0x1800] ;  /* 0x001800009fa8783b */ /* 0x000f2a0000000200 */
[----:B------:R-:W-:Y:S05]  /*e580*/  LDSM.16.M88.4 R172, [R199] ;  /* 0x00000000c7ac783b */ /* 0x000fea0000000200 */
[----:B------:R-:W2:Y:S05]  /*e590*/  LDSM.16.M88.4 R176, [R202] ;  /* 0x00000000cab0783b */ /* 0x000eaa0000000200 */
[----:B------:R-:W1:Y:S05]  /*e5a0*/  LDSM.16.M88.4 R180, [R217] ;  /* 0x00000000d9b4783b */ /* 0x000e6a0000000200 */
[----:B------:R-:W1:Y:S05]  /*e5b0*/  LDSM.16.M88.4 R184, [R216] ;  /* 0x00000000d8b8783b */ /* 0x000e6a0000000200 */
[----:B------:R-:W1:Y:S05]  /*e5c0*/  LDSM.16.M88.4 R188, [R215] ;  /* 0x00000000d7bc783b */ /* 0x000e6a0000000200 */
[----:B------:R-:W-:Y:S01]  /*e5d0*/  @!PT LDS RZ, [RZ] ;  /* 0x00000000fffff984 */ /* 0x000fe20000000800 */
[----:B------:R-:W-:Y:S01]  /*e5e0*/  @!PT LDS RZ, [RZ] ;  /* 0x00000000fffff984 */ /* 0x000fe20000000800 */
[----:B------:R-:W-:Y:S01]  /*e5f0*/  @!PT LDS RZ, [RZ] ;  /* 0x00000000fffff984 */ /* 0x000fe20000000800 */
[----:B------:R2:W-:Y:S05]  /*e600*/  LDGSTS.E.BYPASS.LTC128B.128 [R223+0x100], [R6.64], !P5 ;  /* 0x0010000006df7fae */ /* 0x0005ea000e901d46 */
[----:B------:R-:W5:Y:S01]  /*e610*/  LDL R225, [R1+0x14] ;  /* 0x0000140001e17983 */ /* 0x000f620000100800 */
[----:B--2---:R-:W-:Y:S01]  /*e620*/  IMAD.X R7, R0, 0x1, R22, P0 ;  /* 0x0000000100077824 */ /* 0x004fe200000e0616 */
[C---:B------:R-:W-:Y:S04]  /*e630*/  LEA R12, P0, R3.reuse, c[0x0][0x1f8], 0x1 ;  /* 0x00007e00030c7a11 */ /* 0x040fe800078008ff */
[----:B------:R-:W-:Y:S02]  /*e640*/  LEA.HI.X R13, R3, c[0x0][0x1fc], R13, 0x1, P0 ;  /* 0x00007f00030d7a11 */ /* 0x000fe400000f0c0d */
[C---:B------:R-:W-:Y:S03]  /*e650*/  LEA R6, P0, R5.reuse, c[0x0][0x1f8], 0x1 ;  /* 0x00007e0005067a11 */ /* 0x040fe600078008ff */
[----:B------:R2:W-:Y:S01]  /*e660*/  LDGSTS.E.BYPASS.LTC128B.128 [R223+0x2100], [R12.64], !P4 ;  /* 0x021000000cdf7fae */ /* 0x0005e2000e101d46 */
[----:B------:R-:W-:Y:S01]  /*e670*/  LEA.HI.X R7, R5, c[0x0][0x1fc], R7, 0x1, P0 ;  /* 0x00007f0005077a11 */ /* 0x000fe200000f0c07 */
[----:B------:R-:W-:Y:S01]  /*e680*/  IMAD.MOV.U32 R5, RZ, RZ, c[0x0][0x20c] ;  /* 0x00008300ff057624 */ /* 0x000fe200078e00ff */
[----:B------:R-:W-:Y:S03]  /*e690*/  IADD3 R21, P0, R232, 0xc0, RZ ;  /* 0x000000c0e8157810 */ /* 0x000fe60007f1e0ff */
[----:B------:R1:W-:Y:S02]  /*e6a0*/  LDGSTS.E.BYPASS.LTC128B.128 [R223+0x4100], [R6.64], !P3 ;  /* 0x0410000006df7fae */ /* 0x0003e4000d901d46 */
[----:B------:R-:W-:Y:S01]  /*e6b0*/  IMAD.X R28, RZ, RZ, R234, P0 ;  /* 0x000000ffff1c7224 */ /* 0x000fe200000e06ea */
[C---:B------:R-:W-:Y:S04]  /*e6c0*/  LEA R3, P0, R20.reuse, R4, 0x5 ;  /* 0x0000000414037211 */ /* 0x040fe800078028ff */
[----:B------:R-:W-:Y:S02]  /*e6d0*/  LEA.HI.X R20, R20, R0, R5, 0x5, P0 ;  /* 0x0000000014147211 */ /* 0x000fe400000f2c05 */
[----:B------:R-:W-:Y:S05]  /*e6e0*/  IADD3 R5, P0, R4, R21, RZ ;  /* 0x0000001504057210 */ /* 0x000fea0007f1e0ff */
[----:B------:R-:W-:Y:S01]  /*e6f0*/  IMAD.X R0, R0, 0x1, R28, P0 ;  /* 0x0000000100007824 */ /* 0x000fe200000e061c */
[C---:B------:R-:W-:Y:S04]  /*e700*/  LEA R4, P0, R5.reuse, c[0x0][0x1f8], 0x1 ;  /* 0x00007e0005047a11 */ /* 0x040fe800078008ff */
[----:B------:R-:W-:Y:S05]  /*e710*/  LEA.HI.X R5, R5, c[0x0][0x1fc], R0, 0x1, P0 ;  /* 0x00007f0005057a11 */ /* 0x000fea00000f0c00 */
[----:B------:R2:W-:Y:S01]  /*e720*/  LDGSTS.E.BYPASS.LTC128B.128 [R223+0x6100], [R4.64], !P2 ;  /* 0x0610000004df7fae */ /* 0x0005e2000d101d46 */
[C---:B-1----:R-:W-:Y:S05]  /*e730*/  IADD3 R6, P0, R3.reuse, R14, RZ ;  /* 0x0000000e03067210 */ /* 0x042fea0007f1e0ff */
[C---:B------:R-:W-:Y:S01]  /*e740*/  IMAD.X R7, R20.reuse, 0x1, R15, P0 ;  /* 0x0000000114077824 */ /* 0x040fe200000e060f */
[C---:B------:R-:W-:Y:S05]  /*e750*/  IADD3 R0, P0, R3.reuse, R232, RZ ;  /* 0x000000e803007210 */ /* 0x040fea0007f1e0ff */
[----:B--2---:R-:W-:Y:S01]  /*e760*/  IMAD.X R4, R20, 0x1, R234, P0 ;  /* 0x0000000114047824 */ /* 0x004fe200000e06ea */
[C---:B------:R-:W-:Y:S04]  /*e770*/  LEA R12, P0, R0.reuse, c[0x0][0x1f8], 0x1 ;  /* 0x00007e00000c7a11 */ /* 0x040fe800078008ff */
[----:B------:R-:W-:Y:S02]  /*e780*/  LEA.HI.X R13, R0, c[0x0][0x1fc], R4, 0x1, P0 ;  /* 0x00007f00000d7a11 */ /* 0x000fe400000f0c04 */
[C---:B------:R-:W-:Y:S03]  /*e790*/  LEA R14, P0, R6.reuse, c[0x0][0x1f8], 0x1 ;  /* 0x00007e00060e7a11 */ /* 0x040fe600078008ff */
[----:B------:R1:W-:Y:S01]  /*e7a0*/  LDGSTS.E.BYPASS.LTC128B.128 [R223+0x1100], [R12.64], !P5 ;  /* 0x011000000cdf7fae */ /* 0x0003e2000e901d46 */
[----:B------:R-:W-:Y:S02]  /*e7b0*/  LEA.HI.X R15, R6, c[0x0][0x1fc], R7, 0x1, P0 ;  /* 0x00007f00060f7a11 */ /* 0x000fe400000f0c07 */
[C---:B------:R-:W-:Y:S03]  /*e7c0*/  IADD3 R0, P0, R3.reuse, R23, RZ ;  /* 0x0000001703007210 */ /* 0x040fe60007f1e0ff */
[----:B------:R1:W-:Y:S02]  /*e7d0*/  LDGSTS.E.BYPASS.LTC128B.128 [R223+0x3100], [R14.64], !P4 ;  /* 0x031000000edf7fae */ /* 0x0003e4000e101d46 */
[----:B------:R-:W-:Y:S01]  /*e7e0*/  IMAD.X R4, R20, 0x1, R22, P0 ;  /* 0x0000000114047824 */ /* 0x000fe200000e0616 */
[C---:B------:R-:W-:Y:S04]  /*e7f0*/  LEA R22, P0, R0.reuse, c[0x0][0x1f8], 0x1 ;  /* 0x00007e0000167a11 */ /* 0x040fe800078008ff */
[----:B------:R-:W-:Y:S02]  /*e800*/  LEA.HI.X R23, R0, c[0x0][0x1fc], R4, 0x1, P0 ;  /* 0x00007f0000177a11 */ /* 0x000fe400000f0c04 */
[C---:B------:R-:W-:Y:S03]  /*e810*/  HMMA.16816.F32 R4, R32.reuse, R8, RZ ;  /* 0x000000082004723c */ /* 0x040fe600000018ff */
[----:B------:R-:W-:Y:S01]  /*e820*/  IADD3 R3, P0, R3, R21, RZ ;  /* 0x0000001503037210 */ /* 0x000fe20007f1e0ff */
[----:B------:R3:W-:Y:S04]  /*e830*/  LDGSTS.E.BYPASS.LTC128B.128 [R223+0x5100], [R22.64], !P3 ;  /* 0x0510000016df7fae */ /* 0x0007e8000d901d46 */
[C---:B------:R-:W-:Y:S01]  /*e840*/  HMMA.16816.F32 R8, R32.reuse, R10, RZ ;  /* 0x0000000a2008723c */ /* 0x040fe200000018ff */
[----:B------:R-:W-:Y:S03]  /*e850*/  IMAD.X R0, R20, 0x1, R28, P0 ;  /* 0x0000000114007824 */ /* 0x000fe600000e061c */
[C---:B------:R-:W-:Y:S04]  /*e860*/  LEA R20, P0, R3.reuse, c[0x0][0x1f8], 0x1 ;  /* 0x00007e0003147a11 */ /* 0x040fe800078008ff */
[----:B------:R-:W-:Y:S01]  /*e870*/  LEA.HI.X R21, R3, c[0x0][0x1fc], R0, 0x1, P0 ;  /* 0x00007f0003157a11 */ /* 0x000fe200000f0c00 */
[C---:B-1----:R-:W-:Y:S01]  /*e880*/  HMMA.16816.F32 R12, R32.reuse, R16, RZ ;  /* 0x00000010200c723c */ /* 0x042fe200000018ff */
[C---:B------:R-:W-:Y:S03]  /*e890*/  ISETP.GT.AND P0, PT, R218.reuse, R228, PT ;  /* 0x000000e4da00720c */ /* 0x040fe60003f04270 */
[----:B------:R3:W-:Y:S04]  /*e8a0*/  LDGSTS.E.BYPASS.LTC128B.128 [R223+0x7100], [R20.64], !P2 ;  /* 0x0710000014df7fae */ /* 0x0007e8000d101d46 */
[C---:B------:R-:W-:Y:S01]  /*e8b0*/  HMMA.16816.F32 R16, R32.reuse, R18, RZ ;  /* 0x000000122010723c */ /* 0x040fe200000018ff */
[----:B------:R-:W0:Y:S05]  /*e8c0*/  LDGDEPBAR ;  /* 0x00000000000079af */ /* 0x000e2a0000000000 */
[----:B------:R-:W-:Y:S01]  /*e8d0*/  @P0 IADD3 R0, R218, -0x1, RZ ;  /* 0xffffffffda000810 */ /* 0x000fe20007ffe0ff */
[----:B------:R-:W-:Y:S05]  /*e8e0*/  @P0 IMAD.MOV.U32 R158, RZ, RZ, c[0x0][0x1e4] ;  /* 0x00007900ff9e0624 */ /* 0x000fea00078e00ff */
[----:B------:R-:W-:Y:S05]  /*e8f0*/  @P0 SHF.R.S32.HI R3, RZ, 0x1f, R0 ;  /* 0x0000001fff030819 */ /* 0x000fea0000011400 */
[----:B------:R-:W-:Y:S04]  /*e900*/  @P0 IMAD R3, R3, c[0x0][0x1e0], RZ ;  /* 0x0000780003030a24 */ /* 0x000fe800078e02ff */
[C---:B------:R-:W-:Y:S01]  /*e910*/  @P0 IMAD R3, R0.reuse, c[0x0][0x1e4], R3 ;  /* 0x0000790000030a24 */ /* 0x040fe200078e0203 */
[C---:B---3--:R-:W-:Y:S08]  /*e920*/  HMMA.16816.F32 R20, R32.reuse, R24, RZ ;  /* 0x000000182014723c */ /* 0x048ff000000018ff */
        /* <DEDUP_REMOVED lines=13> */
[C---:B------:R-:W-:Y:S01]  /*ea00*/  @P0 IMAD.X R3, R219.reuse, 0x1, R229, P1 ;  /* 0x00000001db030824 */ /* 0x040fe200008e06e5 */
[C---:B------:R-:W-:Y:S03]  /*ea10*/  @P0 LEA R220, P1, R0.reuse, c[0x0][0x1c8], 0x1 ;  /* 0x0000720000dc0a11 */ /* 0x040fe600078208ff */
[C---:B------:R-:W-:Y:S04]  /*ea20*/  HMMA.16816.F32 R16, R172.reuse, R182, R16 ;  /* 0x000000b6ac10723c */ /* 0x040fe80000001810 */
[----:B------:R-:W-:Y:S02]  /*ea30*/  @P0 LEA.HI.X R221, R0, c[0x0][0x1cc], R3, 0x1, P1 ;  /* 0x0000730000dd0a11 */ /* 0x000fe400008f0c03 */
[----:B------:R-:W-:Y:S02]  /*ea40*/  @P0 IADD3 R222, P1, R230, 0x40, RZ ;  /* 0x00000040e6de0810 */ /* 0x000fe40007f3e0ff */
[C---:B------:R-:W-:Y:S04]  /*ea50*/  HMMA.16816.F32 R20, R172.reuse, R184, R20 ;  /* 0x000000b8ac14723c */ /* 0x040fe80000001814 */
[----:B------:R-:W-:Y:S01]  /*ea60*/  @P0 IMAD.X R224, RZ, RZ, R229, P1 ;  /* 0x000000ffffe00224 */ /* 0x000fe200008e06e5 */
[----:B------:R-:W-:Y:S03]  /*ea70*/  @P0 IADD3 R0, P1, R156, R222, RZ ;  /* 0x000000de9c000210 */ /* 0x000fe60007f3e0ff */
[C---:B------:R-:W-:Y:S04]  /*ea80*/  HMMA.16816.F32 R24, R172.reuse, R186, R24 ;  /* 0x000000baac18723c */ /* 0x040fe80000001818 */
[C---:B------:R-:W-:Y:S01]  /*ea90*/  @P0 IMAD.X R3, R219.reuse, 0x1, R224, P1 ;  /* 0x00000001db030824 */ /* 0x040fe200008e06e0 */
[C---:B------:R-:W-:Y:S03]  /*eaa0*/  @P0 LEA R180, P1, R0.reuse, c[0x0][0x1c8], 0x1 ;  /* 0x0000720000b40a11 */ /* 0x040fe600078208ff */
[C---:B------:R-:W-:Y:S04]  /*eab0*/  HMMA.16816.F32 R28, R172.reuse, R188, R28 ;  /* 0x000000bcac1c723c */ /* 0x040fe8000000181c */
[----:B------:R-:W-:Y:S04]  /*eac0*/  @P0 LEA.HI.X R181, R0, c[0x0][0x1cc], R3, 0x1, P1 ;  /* 0x0000730000b50a11 */ /* 0x000fe800008f0c03 */
[----:B------:R-:W-:Y:S01]  /*ead0*/  HMMA.16816.F32 R32, R172, R190, R32 ;  /* 0x000000beac20723c */ /* 0x000fe20000001820 */
[----:B------:R-:W1:Y:S07]  /*eae0*/  LDSM.16.M88.4 R172, [R197] ;  /* 0x00000000c5ac783b */ /* 0x000e6e0000000200 */
[C---:B-1----:R-:W-:Y:S08]  /*eaf0*/  HMMA.16816.F32 R4, R168.reuse, R172, R4 ;  /* 0x000000aca804723c */ /* 0x042ff00000001804 */
[C---:B------:R-:W-:Y:S01]  /*eb00*/  HMMA.16816.F32 R8, R168.reuse, R174, R8 ;  /* 0x000000aea808723c */ /* 0x040fe20000001808 */
[----:B------:R-:W1:Y:S07]  /*eb10*/  LDSM.16.M88.4 R172, [R197+0x1000] ;  /* 0x00100000c5ac783b */ /* 0x000e6e0000000200 */
[C---:B------:R-:W-:Y:S08]  /*eb20*/  HMMA.16816.F32 R12, R168.reuse, R176, R12 ;  /* 0x000000b0a80c723c */ /* 0x040ff0000000180c */
[C---:B------:R-:W-:Y:S01]  /*eb30*/  HMMA.16816.F32 R16, R168.reuse, R178, R16 ;  /* 0x000000b2a810723c */ /* 0x040fe20000001810 */
[----:B------:R-:W2:Y:S07]  /*eb40*/  LDSM.16.M88.4 R176, [R197+0x1800] ;  /* 0x00180000c5b0783b */ /* 0x000eae0000000200 */
[C---:B-1----:R-:W-:Y:S08]  /*eb50*/  HMMA.16816.F32 R20, R168.reuse, R172, R20 ;  /* 0x000000aca814723c */ /* 0x042ff00000001814 */
[C---:B------:R-:W-:Y:S01]  /*eb60*/  HMMA.16816.F32 R24, R168.reuse, R174, R24 ;  /* 0x000000aea818723c */ /* 0x040fe20000001818 */
[----:B------:R-:W-:Y:S07]  /*eb70*/  LDSM.16.M88.4 R172, [R194] ;  /* 0x00000000c2ac783b */ /* 0x000fee0000000200 */
[C---:B--2---:R-:W-:Y:S08]  /*eb80*/  HMMA.16816.F32 R28, R168.reuse, R176, R28 ;  /* 0x000000b0a81c723c */ /* 0x044ff0000000181c */
[----:B------:R-:W-:Y:S01]  /*eb90*/  HMMA.16816.F32 R32, R168, R178, R32 ;  /* 0x000000b2a820723c */ /* 0x000fe20000001820 */
[----:B------:R-:W1:Y:S05]  /*eba0*/  LDSM.16.M88.4 R168, [R200] ;  /* 0x00000000c8a8783b */ /* 0x000e6a0000000200 */
[----:B------:R-:W2:Y:S02]  /*ebb0*/  LDSM.16.M88.4 R176, [R194+0x800] ;  /* 0x00080000c2b0783b */ /* 0x000ea40000000200 */
[C---:B-1----:R-:W-:Y:S08]  /*ebc0*/  HMMA.16816.F32 R4, R168.reuse, R172, R4 ;  /* 0x000000aca804723c */ /* 0x042ff00000001804 */
[C---:B------:R-:W-:Y:S01]  /*ebd0*/  HMMA.16816.F32 R8, R168.reuse, R174, R8 ;  /* 0x000000aea808723c */ /* 0x040fe20000001808 */
[----:B------:R-:W1:Y:S07]  /*ebe0*/  LDSM.16.M88.4 R172, [R194+0x1000] ;  /* 0x00100000c2ac783b */ /* 0x000e6e0000000200 */
[C---:B--2---:R-:W-:Y:S08]  /*ebf0*/  HMMA.16816.F32 R12, R168.reuse, R176, R12 ;  /* 0x000000b0a80c723c */ /* 0x044ff0000000180c */
[C---:B------:R-:W-:Y:S01]  /*ec00*/  HMMA.16816.F32 R16, R168.reuse, R178, R16 ;  /* 0x000000b2a810723c */ /* 0x040fe20000001810 */
[----:B------:R-:W2:Y:S07]  /*ec10*/  LDSM.16.M88.4 R176, [R194+0x1800] ;  /* 0x00180000c2b0783b */ /* 0x000eae0000000200 */
[C---:B-1----:R-:W-:Y:S08]  /*ec20*/  HMMA.16816.F32 R20, R168.reuse, R172, R20 ;  /* 0x000000aca814723c */ /* 0x042ff00000001814 */
[C---:B------:R-:W-:Y:S01]  /*ec30*/  HMMA.16816.F32 R24, R168.reuse, R174, R24 ;  /* 0x000000aea818723c */ /* 0x040fe20000001818 */
[----:B------:R-:W-:Y:S07]  /*ec40*/  LDSM.16.M88.4 R172, [R159+0x2000] ;  /* 0x002000009fac783b */ /* 0x000fee0000000200 */
[C---:B--2---:R-:W-:Y:S08]  /*ec50*/  HMMA.16816.F32 R28, R168.reuse, R176, R28 ;  /* 0x000000b0a81c723c */ /* 0x044ff0000000181c */
[----:B------:R-:W-:Y:S01]  /*ec60*/  HMMA.16816.F32 R32, R168, R178, R32 ;  /* 0x000000b2a820723c */ /* 0x000fe20000001820 */
[----:B------:R-:W1:Y:S05]  /*ec70*/  LDSM.16.M88.4 R168, [R198+0x4000] ;  /* 0x00400000c6a8783b */ /* 0x000e6a0000000200 */
        /* <DEDUP_REMOVED lines=9> */
[----:B------:R-:W-:Y:S07]  /*ed10*/  LDSM.16.M88.4 R172, [R214] ;  /* 0x00000000d6ac783b */ /* 0x000fee0000000200 */
[C---:B--2---:R-:W-:Y:S08]  /*ed20*/  HMMA.16816.F32 R28, R168.reuse, R176, R28 ;  /* 0x000000b0a81c723c */ /* 0x044ff0000000181c */
[----:B------:R-:W-:Y:S01]  /*ed30*/  HMMA.16816.F32 R32, R168, R178, R32 ;  /* 0x000000b2a820723c */ /* 0x000fe20000001820 */
[----:B------:R-:W1:Y:S05]  /*ed40*/  LDSM.16.M88.4 R168, [R199+0x4000] ;  /* 0x00400000c7a8783b */ /* 0x000e6a0000000200 */
[----:B------:R-:W2:Y:S02]  /*ed50*/  LDSM.16.M88.4 R176, [R213] ;  /* 0x00000000d5b0783b */ /* 0x000ea40000000200 */
[C---:B-1----:R-:W-:Y:S08]  /*ed60*/  HMMA.16816.F32 R4, R168.reuse, R172, R4 ;  /* 0x000000aca804723c */ /* 0x042ff00000001804 */
[C---:B------:R-:W-:Y:S01]  /*ed70*/  HMMA.16816.F32 R8, R168.reuse, R174, R8 ;  /* 0x000000aea808723c */ /* 0x040fe20000001808 */
[----:B------:R-:W1:Y:S07]  /*ed80*/  LDSM.16.M88.4 R172, [R212] ;  /* 0x00000000d4ac783b */ /* 0x000e6e0000000200 */
[C---:B--2---:R-:W-:Y:S08]  /*ed90*/  HMMA.16816.F32 R12, R168.reuse, R176, R12 ;  /* 0x000000b0a80c723c */ /* 0x044ff0000000180c */
[C---:B------:R-:W-:Y:S01]  /*eda0*/  HMMA.16816.F32 R16, R168.reuse, R178, R16 ;  /* 0x000000b2a810723c */ /* 0x040fe20000001810 */
[----:B------:R-:W2:Y:S07]  /*edb0*/  LDSM.16.M88.4 R176, [R211] ;  /* 0x00000000d3b0783b */ /* 0x000eae0000000200 */
        /* <DEDUP_REMOVED lines=129> */
[----:B------:R-:W2:Y:S01]  /*f5d0*/  LDSM.16.M88.4 R176, [R194+0x7800] ;  /* 0x00780000c2b0783b */ /* 0x000ea20000000200 */
[----:B------:R-:W-:Y:S04]  /*f5e0*/  DEPBAR.LE SB0, 0x0 ;  /* 0x000080000000791a */ /* 0x000fe80000000000 */
[----:B------:R-:W-:Y:S02]  /*f5f0*/  BAR.SYNC.DEFER_BLOCKING 0x0 ;  /* 0x0000000000007b1d */ /* 0x000fe40000010000 */
[C---:B-1----:R-:W-:Y:S04]  /*f600*/  HMMA.16816.F32 R20, R168.reuse, R172, R20 ;  /* 0x000000aca814723c */ /* 0x042fe80000001814 */
[----:B------:R-:W-:Y:S01]  /*f610*/  @!PT LDS RZ, [RZ] ;  /* 0x00000000fffff984 */ /* 0x000fe20000000800 */
[----:B------:R-:W-:Y:S01]  /*f620*/  @!PT LDS RZ, [RZ] ;  /* 0x00000000fffff984 */ /* 0x000fe20000000800 */
[----:B------:R-:W-:Y:S01]  /*f630*/  @!PT LDS RZ, [RZ] ;  /* 0x00000000fffff984 */ /* 0x000fe20000000800 */
[----:B------:R1:W-:Y:S03]  /*f640*/  @P0 LDGSTS.E.BYPASS.LTC128B.128 [R223+0x8100], [R220.64], !P5 ;  /* 0x08100000dcdf0fae */ /* 0x0003e6000e901d46 */
[----:B------:R-:W-:Y:S01]  /*f650*/  @P0 IADD3 R173, P1, R230, 0x80, RZ ;  /* 0x00000080e6ad0810 */ /* 0x000fe20007f3e0ff */
[C---:B------:R-:W-:Y:S01]  /*f660*/  HMMA.16816.F32 R24, R168.reuse, R174, R24 ;  /* 0x000000aea818723c */ /* 0x040fe20000001818 */
[----:B------:R3:W-:Y:S03]  /*f670*/  @P0 LDGSTS.E.BYPASS.LTC128B.128 [R223+0xa100], [R180.64], !P4 ;  /* 0x0a100000b4df0fae */ /* 0x0007e6000e101d46 */
[----:B------:R-:W-:Y:S01]  /*f680*/  @P0 IMAD.X R188, RZ, RZ, R229, P1 ;  /* 0x000000ffffbc0224 */ /* 0x000fe200008e06e5 */
[----:B------:R-:W-:Y:S03]  /*f690*/  @P0 IADD3 R0, P1, R156, R173, RZ ;  /* 0x000000ad9c000210 */ /* 0x000fe60007f3e0ff */
[C---:B--2---:R-:W-:Y:S04]  /*f6a0*/  HMMA.16816.F32 R28, R168.reuse, R176, R28 ;  /* 0x000000b0a81c723c */ /* 0x044fe8000000181c */
[C---:B------:R-:W-:Y:S01]  /*f6b0*/  @P0 IMAD.X R3, R219.reuse, 0x1, R188, P1 ;  /* 0x00000001db030824 */ /* 0x040fe200008e06bc */
[C---:B------:R-:W-:Y:S03]  /*f6c0*/  @P0 LEA R186, P1, R0.reuse, c[0x0][0x1c8], 0x1 ;  /* 0x0000720000ba0a11 */ /* 0x040fe600078208ff */
[----:B------:R-:W-:Y:S04]  /*f6d0*/  HMMA.16816.F32 R32, R168, R178, R32 ;  /* 0x000000b2a820723c */ /* 0x000fe80000001820 */
[----:B------:R-:W-:Y:S01]  /*f6e0*/  @P0 LEA.HI.X R187, R0, c[0x0][0x1cc], R3, 0x1, P1 ;  /* 0x0000730000bb0a11 */ /* 0x000fe200008f0c03 */
[----:B------:R-:W-:Y:S04]  /*f6f0*/  @P0 IMAD.MOV.U32 R0, RZ, RZ, c[0x0][0x1e0] ;  /* 0x00007800ff000624 */ /* 0x000fe800078e00ff */
[----:B------:R1:W-:Y:S03]  /*f700*/  @P0 LDGSTS.E.BYPASS.LTC128B.128 [R223+0xc100], [R186.64], !P3 ;  /* 0x0c100000badf0fae */ /* 0x0003e6000d901d46 */
[C---:B------:R-:W-:Y:S04]  /*f710*/  @P0 LEA R3, P1, R0.reuse, R156, 0x5 ;  /* 0x0000009c00030211 */ /* 0x040fe800078228ff */
[----:B------:R-:W-:Y:S02]  /*f720*/  @P0 LEA.HI.X R0, R0, R219, R158, 0x5, P1 ;  /* 0x000000db00000211 */ /* 0x000fe400008f2c9e */
[----:B------:R-:W-:Y:S05]  /*f730*/  @P0 IADD3 R158, P1, R230, 0xc0, RZ ;  /* 0x000000c0e69e0810 */ /* 0x000fea0007f3e0ff */
[--C-:B------:R-:W-:Y:S01]  /*f740*/  @P0 IMAD.X R172, RZ, RZ, R229.reuse, P1 ;  /* 0x000000ffffac0224 */ /* 0x100fe200008e06e5 */
[----:B------:R-:W-:Y:S05]  /*f750*/  @P0 IADD3 R156, P1, R156, R158, RZ ;  /* 0x0000009e9c9c0210 */ /* 0x000fea0007f3e0ff */
[----:B------:R-:W-:Y:S01]  /*f760*/  @P0 IMAD.X R174, R219, 0x1, R172, P1 ;  /* 0x00000001dbae0824 */ /* 0x000fe200008e06ac */
[C---:B------:R-:W-:Y:S04]  /*f770*/  @P0 LEA R184, P1, R156.reuse, c[0x0][0x1c8], 0x1 ;  /* 0x000072009cb80a11 */ /* 0x040fe800078208ff */
[----:B------:R-:W-:Y:S02]  /*f780*/  @P0 LEA.HI.X R185, R156, c[0x0][0x1cc], R174, 0x1, P1 ;  /* 0x000073009cb90a11 */ /* 0x000fe400008f0cae */
[C---:B------:R-:W-:Y:S03]  /*f790*/  @P0 IADD3 R156, P1, R3.reuse, R230, RZ ;  /* 0x000000e6039c0210 */ /* 0x040fe60007f3e0ff */
[----:B------:R1:W-:Y:S02]  /*f7a0*/  @P0 LDGSTS.E.BYPASS.LTC128B.128 [R223+0xe100], [R184.64], !P2 ;  /* 0x0e100000b8df0fae */ /* 0x0003e4000d101d46 */
[----:B------:R-:W-:Y:S01]  /*f7b0*/  @P0 IMAD.X R174, R0, 0x1, R229, P1 ;  /* 0x0000000100ae0824 */ /* 0x000fe200008e06e5 */
[C---:B------:R-:W-:Y:S04]  /*f7c0*/  @P0 LEA R182, P1, R156.reuse, c[0x0][0x1c8], 0x1 ;  /* 0x000072009cb60a11 */ /* 0x040fe800078208ff */
[----:B------:R-:W-:Y:S02]  /*f7d0*/  @P0 LEA.HI.X R183, R156, c[0x0][0x1cc], R174, 0x1, P1 ;  /* 0x000073009cb70a11 */ /* 0x000fe400008f0cae */
[C---:B------:R-:W-:Y:S03]  /*f7e0*/  @P0 IADD3 R156, P1, R3.reuse, R222, RZ ;  /* 0x000000de039c0210 */ /* 0x040fe60007f3e0ff */
[----:B------:R1:W-:Y:S02]  /*f7f0*/  @P0 LDGSTS.E.BYPASS.LTC128B.128 [R223+0x9100], [R182.64], !P5 ;  /* 0x09100000b6df0fae */ /* 0x0003e4000e901d46 */
[----:B------:R-:W-:Y:S01]  /*f800*/  @P0 IMAD.X R174, R0, 0x1, R224, P1 ;  /* 0x0000000100ae0824 */ /* 0x000fe200008e06e0 */
[C---:B---3--:R-:W-:Y:S04]  /*f810*/  @P0 LEA R180, P1, R156.reuse, c[0x0][0x1c8], 0x1 ;  /* 0x000072009cb40a11 */ /* 0x048fe800078208ff */
[----:B------:R-:W-:Y:S02]  /*f820*/  @P0 LEA.HI.X R181, R156, c[0x0][0x1cc], R174, 0x1, P1 ;  /* 0x000073009cb50a11 */ /* 0x000fe400008f0cae */
[C---:B------:R-:W-:Y:S03]  /*f830*/  @P0 IADD3 R156, P1, R3.reuse, R173, RZ ;  /* 0x000000ad039c0210 */ /* 0x040fe60007f3e0ff */
[----:B------:R1:W-:Y:S02]  /*f840*/  @P0 LDGSTS.E.BYPASS.LTC128B.128 [R223+0xb100], [R180.64], !P4 ;  /* 0x0b100000b4df0fae */ /* 0x0003e4000e101d46 */
[----:B------:R-:W-:Y:S01]  /*f850*/  @P0 IMAD.X R173, R0, 0x1, R188, P1 ;  /* 0x0000000100ad0824 */ /* 0x000fe200008e06bc */
[----:B------:R-:W-:Y:S01]  /*f860*/  @P0 IADD3 R3, P1, R3, R158, RZ ;  /* 0x0000009e03030210 */ /* 0x000fe20007f3e0ff */
[----:B------:R-:W-:Y:S04]  /*f870*/  IMAD.SHL.U32 R158, R218, 0x40, RZ ;  /* 0x00000040da9e7824 */ /* 0x000fe800078e00ff */
[----:B------:R-:W-:Y:S01]  /*f880*/  @P0 IMAD.X R0, R0, 0x1, R172, P1 ;  /* 0x0000000100000824 */ /* 0x000fe200008e06ac */
[C---:B------:R-:W-:Y:S01]  /*f890*/  @P0 LEA R176, P1, R156.reuse, c[0x0][0x1c8], 0x1 ;  /* 0x000072009cb00a11 */ /* 0x040fe200078208ff */
[----:B-----5:R-:W-:Y:S02]  /*f8a0*/  IMAD.IADD R172, R225, 0x1, R243 ;  /* 0x00000001e1ac7824 */ /* 0x020fe400078e02f3 */
        /* <DEDUP_REMOVED lines=15> */
[----:B--2---:R-:W-:Y:S02]  /*f9a0*/  IMAD.IADD R3, R173, 0x1, R156 ;  /* 0x00000001ad037824 */ /* 0x004fe400078e029c */
        /* <DEDUP_REMOVED lines=15> */
.L_x_1707:
[----:B------:R-:W-:Y:S04]  /*faa0*/  MOV R168, c[0x0][0x32c] ;  /* 0x0000cb0000a87a02 */ /* 0x000fe80000000f00 */
[----:B------:R-:W-:Y:S11]  /*fab0*/  ISETP.NE.AND P0, PT, R168, 0x1, PT ;  /* 0x00000001a800780c */ /* 0x000ff60003f05270 */
[----:B------:R-:W-:Y:S02]  /*fac0*/  @!UPT UIADD3 URZ, URZ, URZ, URZ ;  /* 0x0000003f3f3ff290 */ /* 0x000fe4000fffe03f */
[----:B------:R-:W-:Y:S05]  /*fad0*/  @P0 IMAD.HI.U32 R168, R156, c[0x0][0x330], RZ ;  /* 0x0000cc009ca80a27 */ /* 0x000fea00078e00ff */
[----:B------:R-:W-:Y:S02]  /*fae0*/  @P0 SHF.R.U32.HI R156, RZ, c[0x0][0x334], R168 ;  /* 0x0000cd00ff9c0a19 */ /* 0x000fe400000116a8 */
.L_x_1708:
[----:B------:R-:W-:Y:S05]  /*faf0*/  BSYNC B0 ;  /* 0x0000000000007941 */ /* 0x000fea0003800000 */
.L_x_1706:
[----:B------:R-:W-:Y:S04]  /*fb00*/  IMAD R156, R156, c[0x0][0x32c], -R158 ;  /* 0x0000cb009c9c7a24 */ /* 0x000fe800078e0a9e */
[----:B------:R-:W-:Y:S05]  /*fb10*/  IMAD.IADD R156, R156, 0x1, -R238 ;  /* 0x000000019c9c7824 */ /* 0x000fea00078e0aee */
[----:B------:R-:W-:Y:S02]  /*fb20*/  IMNMX R0, R0, R156, !PT ;  /* 0x0000009c00007217 */ /* 0x000fe40007800200 */
[----:B------:R-:W-:Y:S04]  /*fb30*/  IADD3 R156, R156, c[0x0][0x32c], RZ ;  /* 0x0000cb009c9c7a10 */ /* 0x000fe80007ffe0ff */
[----:B------:R-:W-:Y:S02]  /*fb40*/  IMNMX R3, R3, R156, PT ;  /* 0x0000009c03037217 */ /* 0x000fe40003800200 */
.L_x_1705:
        /* <DEDUP_REMOVED lines=66> */
.L_x_1711:
[----:B------:R-:W-:Y:S04]  /*ff70*/  MOV R21, c[0x0][0x32c] ;  /* 0x0000cb0000157a02 */ /* 0x000fe80000000f00 */
[----:B------:R-:W-:Y:S11]  /*ff80*/  ISETP.NE.AND P0, PT, R21, 0x1, PT ;  /* 0x000000011500780c */ /* 0x000ff60003f05270 */
[----:B------:R-:W-:Y:S02]  /*ff90*/  @!UPT UIADD3 URZ, URZ, URZ, URZ ;  /* 0x0000003f3f3ff290 */ /* 0x000fe4000fffe03f */
[----:B------:R-:W-:Y:S05]  /*ffa0*/  @P0 IMAD.HI.U32 R21, R0, c[0x0][0x330], RZ ;  /* 0x0000cc0000150a27 */ /* 0x000fea00078e00ff */
[----:B------:R-:W-:Y:S02]  /*ffb0*/  @P0 SHF.R.U32.HI R0, RZ, c[0x0][0x334], R21 ;  /* 0x0000cd00ff000a19 */ /* 0x000fe40000011615 */
.L_x_1712:
[----:B------:R-:W-:Y:S05]  /*ffc0*/  BSYNC B0 ;  /* 0x0000000000007941 */ /* 0x000fea0003800000 */
.L_x_1710:
[----:B------:R-:W-:Y:S04]  /*ffd0*/  IMAD R158, R0, c[0x0][0x32c], -R158 ;  /* 0x0000cb00009e7a24 */ /* 0x000fe800078e0a9e */
[----:B------:R-:W-:Y:S05]  /*ffe0*/  IMAD.IADD R0, R158, 0x1, -R238 ;  /* 0x000000019e007824 */ /* 0x000fea00078e0aee */
[----:B------:R-:W-:Y:S02]  /*fff0*/  IMNMX R3, R3, R0, !PT ;  /* 0x0000000003037217 */ /* 0x000fe40007800200 */
[----:B------:R-:W-:Y:S04]  /*10000*/  IADD3 R0, R0, c[0x0][0x32c], RZ ;  /* 0x0000cb0000007a10 */ /* 0x000fe80007ffe0ff */
[----:B------:R-:W-:Y:S02]  /*10010*/  IMNMX R4, R4, R0, PT ;  /* 0x0000000004047217 */ /* 0x000fe40003800200 */
.L_x_1709:
        /* <DEDUP_REMOVED lines=51> */
[--C-:B------:R-:W-:Y:S02]  /*10350*/  FFMA.FTZ R185, R12, c[0x0][0x2d0], -R2.reuse ;  /* 0x0000b4000cb97a23 */ /* 0x100fe40000010802 */
[----:B------:R-:W-:Y:S01]  /*10360*/  FFMA.FTZ R183, R8, c[0x0][0x2d0], -R2 ;  /* 0x0000b40008b77a23 */ /* 0x000fe20000010802 */
[C---:B------:R-:W-:Y:S02]  /*10370*/  ISETP.LT.OR P0, PT, R4.reuse, 0xa, P0 ;  /* 0x0000000a0400780c */ /* 0x040fe40000701670 */
[----:B------:R-:W1:Y:S02]  /*10380*/  MUFU.EX2 R2, R0 ;  /* 0x0000000000027308 */ /* 0x000e640000000800 */
[----:B------:R-:W-:Y:S02]  /*10390*/  FSEL R11, R11, -INF , !P0 ;  /* 0xff8000000b0b7808 */ /* 0x000fe40004000000 */
[C---:B------:R-:W-:Y:S04]  /*103a0*/  ISETP.GT.AND P0, PT, R3.reuse, 0x10, P1 ;  /* 0x000000100300780c */ /* 0x040fe80000f04270 */
[----:B------:R-:W-:Y:S02]  /*103b0*/  ISETP.LT.OR P0, PT, R4, 0x11, P0 ;  /* 0x000000110400780c */ /* 0x000fe40000701670 */
[----:B------:R-:W2:Y:S02]  /*103c0*/  MUFU.EX2 R8, R24 ;  /* 0x0000001800087308 */ /* 0x000ea40000000800 */
[----:B------:R-:W-:Y:S02]  /*103d0*/  FSEL R33, R14, -INF , !P0 ;  /* 0xff8000000e217808 */ /* 0x000fe40004000000 */
[----:B------:R-:W-:Y:S04]  /*103e0*/  ISETP.GT.AND P0, PT, R3, 0x11, P1 ;  /* 0x000000110300780c */ /* 0x000fe80000f04270 */
[----:B------:R-:W-:Y:S02]  /*103f0*/  ISETP.LT.OR P0, PT, R4, 0x12, P0 ;  /* 0x000000120400780c */ /* 0x000fe40000701670 */
[----:B------:R-:W-:Y:S02]  /*10400*/  MUFU.EX2 R17, R32 ;  /* 0x0000002000117308 */ /* 0x000fe40000000800 */
[----:B------:R-:W-:Y:S02]  /*10410*/  FSEL R15, R15, -INF , !P0 ;  /* 0xff8000000f0f7808 */ /* 0x000fe40004000000 */
[C---:B------:R-:W-:Y:S01]  /*10420*/  ISETP.GT.AND P0, PT, R3.reuse, 0x18, P1 ;  /* 0x000000180300780c */ /* 0x040fe20000f04270 */
[C---:B-1----:R-:W-:Y:S02]  /*10430*/  FFMA.FTZ R0, R2.reuse, R237, R9 ;  /* 0x000000ed02007223 */ /* 0x042fe40000010009 */
[----:B------:R-:W-:Y:S01]  /*10440*/  FMUL.FTZ R132, R2, R132 ;  /* 0x0000008402847220 */ /* 0x000fe20000410000 */
[----:B------:R-:W-:Y:S01]  /*10450*/  ISETP.LT.OR P0, PT, R4, 0x19, P0 ;  /* 0x000000190400780c */ /* 0x000fe20000701670 */
[C---:B------:R-:W-:Y:S01]  /*10460*/  FMUL.FTZ R133, R2.reuse, R133 ;  /* 0x0000008502857220 */ /* 0x040fe20000410000 */
[----:B------:R-:W-:Y:S01]  /*10470*/  MUFU.EX2 R178, R178 ;  /* 0x000000b200b27308 */ /* 0x000fe20000000800 */
[----:B------:R-:W-:Y:S01]  /*10480*/  FMUL.FTZ R136, R2, R136 ;  /* 0x0000008802887220 */ /* 0x000fe20000410000 */
[----:B------:R-:W-:Y:S01]  /*10490*/  FSEL R158, R18, -INF , !P0 ;  /* 0xff800000129e7808 */ /* 0x000fe20004000000 */
[C---:B------:R-:W-:Y:S01]  /*104a0*/  FMUL.FTZ R137, R2.reuse, R137 ;  /* 0x0000008902897220 */ /* 0x040fe20000410000 */
[----:B------:R-:W-:Y:S01]  /*104b0*/  ISETP.GT.AND P0, PT, R3, 0x19, P1 ;  /* 0x000000190300780c */ /* 0x000fe20000f04270 */
[----:B------:R-:W-:Y:S01]  /*104c0*/  FMUL.FTZ R140, R2, R140 ;  /* 0x0000008c028c7220 */ /* 0x000fe20000410000 */
[----:B--2---:R-:W-:Y:S01]  /*104d0*/  F2FP.PACK_AB R16, R8, R9 ;  /* 0x000000090810723e */ /* 0x004fe200000000ff */
[----:B------:R-:W-:Y:S01]  /*104e0*/  FMUL.FTZ R141, R2, R141 ;  /* 0x0000008d028d7220 */ /* 0x000fe20000410000 */
[----:B------:R-:W-:Y:S01]  /*104f0*/  ISETP.LT.OR P0, PT, R4, 0x1a, P0 ;  /* 0x0000001a0400780c */ /* 0x000fe20000701670 */
[C---:B------:R-:W-:Y:S01]  /*10500*/  FMUL.FTZ R144, R2.reuse, R144 ;  /* 0x0000009002907220 */ /* 0x040fe20000410000 */
[----:B------:R-:W-:Y:S01]  /*10510*/  MUFU.EX2 R9, R28 ;  /* 0x0000001c00097308 */ /* 0x000fe20000000800 */
[C---:B------:R-:W-:Y:S01]  /*10520*/  FMUL.FTZ R145, R2.reuse, R145 ;  /* 0x0000009102917220 */ /* 0x040fe20000410000 */
[----:B------:R-:W-:Y:S01]  /*10530*/  FSEL R168, R19, -INF , !P0 ;  /* 0xff80000013a87808 */ /* 0x000fe20004000000 */
[C---:B------:R-:W-:Y:S01]  /*10540*/  FMUL.FTZ R148, R2.reuse, R148 ;  /* 0x0000009402947220 */ /* 0x040fe20000410000 */
[C---:B------:R-:W-:Y:S01]  /*10550*/  ISETP.GT.AND P0, PT, R3.reuse, 0x20, P1 ;  /* 0x000000200300780c */ /* 0x040fe20000f04270 */
[C---:B------:R-:W-:Y:S02]  /*10560*/  FMUL.FTZ R149, R2.reuse, R149 ;  /* 0x0000009502957220 */ /* 0x040fe40000410000 */
[----:B------:R-:W-:Y:S01]  /*10570*/  FMUL.FTZ R152, R2, R152 ;  /* 0x0000009802987220 */ /* 0x000fe20000410000 */
[----:B------:R-:W-:Y:S01]  /*10580*/  ISETP.LT.OR P0, PT, R4, 0x21, P0 ;  /* 0x000000210400780c */ /* 0x000fe20000701670 */
[C---:B------:R-:W-:Y:S01]  /*10590*/  FMUL.FTZ R153, R2.reuse, R153 ;  /* 0x0000009902997220 */ /* 0x040fe20000410000 */
[----:B------:R-:W1:Y:S01]  /*105a0*/  MUFU.EX2 R19, R29 ;  /* 0x0000001d00137308 */ /* 0x000e620000000800 */
        /* <DEDUP_REMOVED lines=12> */
[----:B------:R-:W-:Y:S01]  /*10670*/  LDSM.16.MT88.4 R20, [R192] ;  /* 0x00000000c014783b */ /* 0x000fe20000004200 */
[----:B------:R-:W-:Y:S02]  /*10680*/  FMUL.FTZ R49, R2, R49 ;  /* 0x0000003102317220 */ /* 0x000fe40000410000 */
[----:B------:R-:W-:Y:S01]  /*10690*/  ISETP.LT.OR P0, PT, R4, 0x29, P0 ;  /* 0x000000290400780c */ /* 0x000fe20000701670 */
[C---:B------:R-:W-:Y:S02]  /*106a0*/  FMUL.FTZ R52, R2.reuse, R52 ;  /* 0x0000003402347220 */ /* 0x040fe40000410000 */
[----:B------:R-:W-:Y:S01]  /*106b0*/  FMUL.FTZ R53, R2, R53 ;  /* 0x0000003502357220 */ /* 0x000fe20000410000 */
[----:B------:R-:W-:Y:S01]  /*106c0*/  FSEL R171, R26, -INF , !P0 ;  /* 0xff8000001aab7808 */ /* 0x000fe20004000000 */
[C---:B------:R-:W-:Y:S01]  /*106d0*/  FMUL.FTZ R56, R2.reuse, R56 ;  /* 0x0000003802387220 */ /* 0x040fe20000410000 */
[----:B------:R-:W-:Y:S01]  /*106e0*/  ISETP.GT.AND P0, PT, R3, 0x29, P1 ;  /* 0x000000290300780c */ /* 0x000fe20000f04270 */
[C---:B------:R-:W-:Y:S01]  /*106f0*/  FMUL.FTZ R57, R2.reuse, R57 ;  /* 0x0000003902397220 */ /* 0x040fe20000410000 */
[----:B-1----:R-:W-:Y:S01]  /*10700*/  F2FP.PACK_AB R24, R17, R19 ;  /* 0x000000131118723e */ /* 0x002fe200000000ff */
        /* <DEDUP_REMOVED lines=36> */
[----:B------:R-:W1:Y:S01]  /*10950*/  MUFU.EX2 R8, R25 ;  /* 0x0000001900087308 */ /* 0x000e620000000800 */
        /* <DEDUP_REMOVED lines=18> */
[----:B------:R-:W-:Y:S01]  /*10a80*/  FMUL.FTZ R124, R2, R124 ;  /* 0x0000007c027c7220 */ /* 0x000fe20000410000 */
[----:B-1----:R-:W-:Y:S01]  /*10a90*/  F2FP.PACK_AB R18, R8, R9 ;  /* 0x000000090812723e */ /* 0x002fe200000000ff */
[----:B------:R-:W-:Y:S01]  /*10aa0*/  FMUL.FTZ R125, R2, R125 ;  /* 0x0000007d027d7220 */ /* 0x000fe20000410000 */
[----:B------:R-:W-:Y:S01]  /*10ab0*/  FMNMX.FTZ R0, R168, R0, !PT ;  /* 0x00000000a8007209 */ /* 0x000fe20007810000 */
[C---:B------:R-:W-:Y:S02]  /*10ac0*/  FMUL.FTZ R128, R2.reuse, R128 ;  /* 0x0000008002807220 */ /* 0x040fe40000410000 */
[----:B------:R-:W-:Y:S01]  /*10ad0*/  FMUL.FTZ R129, R2, R129 ;  /* 0x0000008102817220 */ /* 0x000fe20000410000 */
        /* <DEDUP_REMOVED lines=15> */
[C---:B------:R-:W-:Y:S02]  /*10bd0*/  FMUL.FTZ R4, R3.reuse, c[0x0][0x2d0] ;  /* 0x0000b40003047a20 */ /* 0x040fe40000410000 */
[----:B------:R-:W-:Y:S01]  /*10be0*/  FADD.FTZ R14, R8, R0 ;  /* 0x00000000080e7221 */ /* 0x000fe20000010000 */
[----:B------:R-:W-:Y:S01]  /*10bf0*/  FSEL R0, R3, RZ, P0 ;  /* 0x000000ff03007208 */ /* 0x000fe20000000000 */
[----:B------:R-:W-:Y:S01]  /*10c00*/  FMUL.FTZ R8, R2, R164 ;  /* 0x000000a402087220 */ /* 0x000fe20000410000 */
[----:B------:R-:W-:Y:S01]  /*10c10*/  FSEL R13, R4, RZ, P0 ;  /* 0x000000ff040d7208 */ /* 0x000fe20000000000 */
[----:B------:R-:W-:Y:S01]  /*10c20*/  FMUL.FTZ R4, R2, R160 ;  /* 0x000000a002047220 */ /* 0x000fe20000410000 */
[----:B------:R-:W-:Y:S01]  /*10c30*/  ISETP.GT.AND P0, PT, R218, R228, PT ;  /* 0x000000e4da00720c */ /* 0x000fe20003f04270 */
[----:B------:R-:W-:Y:S02]  /*10c40*/  FADD.FTZ R0, -R0, R157 ;  /* 0x0000009d00007221 */ /* 0x000fe40000010100 */
[--C-:B------:R-:W-:Y:S02]  /*10c50*/  FFMA.FTZ R6, R6, c[0x0][0x2d0], -R13.reuse ;  /* 0x0000b40006067a23 */ /* 0x100fe4000001080d */
[----:B------:R-:W-:Y:S02]  /*10c60*/  FMUL.FTZ R0, R0, c[0x0][0x2d0] ;  /* 0x0000b40000007a20 */ /* 0x000fe40000410000 */
[--C-:B------:R-:W-:Y:S01]  /*10c70*/  FFMA.FTZ R10, R5, c[0x0][0x2d0], -R13.reuse ;  /* 0x0000b400050a7a23 */ /* 0x100fe2000001080d */
[----:B------:R1:W-:Y:S01]  /*10c80*/  MUFU.EX2 R160, R6 ;  /* 0x0000000600a07308 */ /* 0x0003e20000000800 */
[----:B------:R-:W-:Y:S02]  /*10c90*/  FMUL.FTZ R5, R2, R161 ;  /* 0x000000a102057220 */ /* 0x000fe40000410000 */
[--C-:B------:R-:W-:Y:S02]  /*10ca0*/  FFMA.FTZ R2, R11, c[0x0][0x2d0], -R13.reuse ;  /* 0x0000b4000b027a23 */ /* 0x100fe4000001080d */
[--C-:B------:R-:W-:Y:S05]  /*10cb0*/  FFMA.FTZ R7, R7, c[0x0][0x2d0], -R13.reuse ;  /* 0x0000b40007077a23 */ /* 0x100fea000001080d */
[----:B------:R-:W2:Y:S10]  /*10cc0*/  MUFU.EX2 R31, R7 ;  /* 0x00000007001f7308 */ /* 0x000eb40000000800 */
[----:B------:R-:W-:Y:S01]  /*10cd0*/  MUFU.EX2 R30, R10 ;  /* 0x0000000a001e7308 */ /* 0x000fe20000000800 */
[----:B-1----:R-:W-:Y:S04]  /*10ce0*/  FADD.FTZ R6, R19, R14 ;  /* 0x0000000e13067221 */ /* 0x002fe80000010000 */
[----:B------:R-:W-:Y:S05]  /*10cf0*/  FADD.FTZ R164, R17, R6 ;  /* 0x0000000611a47221 */ /* 0x000fea0000010000 */
[----:B------:R-:W1:Y:S01]  /*10d00*/  MUFU.EX2 R0, R0 ;  /* 0x0000000000007308 */ /* 0x000e620000000800 */
[----:B--2---:R-:W-:Y:S09]  /*10d10*/  F2FP.PACK_AB R17, R31, R160 ;  /* 0x000000a01f11723e */ /* 0x004ff200000000ff */
[----:B------:R-:W2:Y:S10]  /*10d20*/  MUFU.EX2 R29, R2 ;  /* 0x00000002001d7308 */ /* 0x000eb40000000800 */
[----:B------:R-:W-:Y:S01]  /*10d30*/  MUFU.EX2 R161, R174 ;  /* 0x000000ae00a17308 */ /* 0x000fe20000000800 */
[C---:B-1----:R-:W-:Y:S02]  /*10d40*/  FMUL.FTZ R6, R0.reuse, R162 ;  /* 0x000000a200067220 */ /* 0x042fe40000410000 */
[C---:B------:R-:W-:Y:S02]  /*10d50*/  FMUL.FTZ R7, R0.reuse, R163 ;  /* 0x000000a300077220 */ /* 0x040fe40000410000 */
[C---:B------:R-:W-:Y:S02]  /*10d60*/  FMUL.FTZ R10, R0.reuse, R166 ;  /* 0x000000a6000a7220 */ /* 0x040fe40000410000 */
[C---:B------:R-:W-:Y:S03]  /*10d70*/  FMUL.FTZ R11, R0.reuse, R167 ;  /* 0x000000a7000b7220 */ /* 0x040fe60000410000 */
[----:B------:R-:W1:Y:S01]  /*10d80*/  MUFU.EX2 R162, R173 ;  /* 0x000000ad00a27308 */ /* 0x000e620000000800 */
[C---:B------:R-:W-:Y:S01]  /*10d90*/  FMUL.FTZ R134, R0.reuse, R134 ;  /* 0x0000008600867220 */ /* 0x040fe20000410000 */
[----:B--2---:R-:W-:Y:S01]  /*10da0*/  F2FP.PACK_AB R19, R29, R30 ;  /* 0x0000001e1d13723e */ /* 0x004fe200000000ff */
[C---:B------:R-:W-:Y:S02]  /*10db0*/  FMUL.FTZ R135, R0.reuse, R135 ;  /* 0x0000008700877220 */ /* 0x040fe40000410000 */
[C---:B------:R-:W-:Y:S02]  /*10dc0*/  FMUL.FTZ R138, R0.reuse, R138 ;  /* 0x0000008a008a7220 */ /* 0x040fe40000410000 */
[C---:B------:R-:W-:Y:S02]  /*10dd0*/  FMUL.FTZ R139, R0.reuse, R139 ;  /* 0x0000008b008b7220 */ /* 0x040fe40000410000 */
[C---:B------:R-:W-:Y:S01]  /*10de0*/  HMMA.16816.F32 R4, R16.reuse, R20, R4 ;  /* 0x000000141004723c */ /* 0x040fe20000001804 */
[----:B------:R-:W-:Y:S04]  /*10df0*/  MUFU.EX2 R163, R181 ;  /* 0x000000b500a37308 */ /* 0x000fe80000000800 */
[C---:B------:R-:W-:Y:S02]  /*10e00*/  FMUL.FTZ R142, R0.reuse, R142 ;  /* 0x0000008e008e7220 */ /* 0x040fe40000410000 */
[C---:B------:R-:W-:Y:S01]  /*10e10*/  FMUL.FTZ R143, R0.reuse, R143 ;  /* 0x0000008f008f7220 */ /* 0x040fe20000410000 */
[C---:B------:R-:W-:Y:S01]  /*10e20*/  HMMA.16816.F32 R8, R16.reuse, R22, R8 ;  /* 0x000000161008723c */ /* 0x040fe20000001808 */
[----:B------:R-:W2:Y:S02]  /*10e30*/  LDSM.16.MT88.4 R20, [R193] ;  /* 0x00000000c114783b */ /* 0x000ea40000004200 */
[----:B------:R-:W-:Y:S01]  /*10e40*/  MUFU.EX2 R173, R180 ;  /* 0x000000b400ad7308 */ /* 0x000fe20000000800 */
[----:B------:R-:W-:Y:S01]  /*10e50*/  FMUL.FTZ R146, R0, R146 ;  /* 0x0000009200927220 */ /* 0x000fe20000410000 */
[----:B-1----:R-:W-:Y:S01]  /*10e60*/  F2FP.PACK_AB R26, R162, R161 ;  /* 0x000000a1a21a723e */ /* 0x002fe200000000ff */
[C---:B------:R-:W-:Y:S02]  /*10e70*/  FMUL.FTZ R147, R0.reuse, R147 ;  /* 0x0000009300937220 */ /* 0x040fe40000410000 */
[C---:B------:R-:W-:Y:S04]  /*10e80*/  FMUL.FTZ R150, R0.reuse, R150 ;  /* 0x0000009600967220 */ /* 0x040fe80000410000 */
        /* <DEDUP_REMOVED lines=58> */
[----:B------:R-:W-:Y:S02]  /*11230*/  FFMA.FTZ R0, R0, R239, R160 ;  /* 0x000000ef00007223 */ /* 0x000fe400000100a0 */
[--C-:B------:R-:W-:Y:S02]  /*11240*/  FFMA.FTZ R2, R33, c[0x0][0x2d0], -R13.reuse ;  /* 0x0000b40021027a23 */ /* 0x100fe4000001080d */
[----:B------:R-:W-:Y:S02]  /*11250*/  FADD.FTZ R0, R31, R0 ;  /* 0x000000001f007221 */ /* 0x000fe40000010000 */
[----:B------:R2:W-:Y:S01]  /*11260*/  MUFU.EX2 R28, R2 ;  /* 0x00000002001c7308 */ /* 0x0005e20000000800 */
[C---:B-1----:R-:W-:Y:S08]  /*11270*/  HMMA.16816.F32 R148, R16.reuse, R20, R148 ;  /* 0x000000141094723c */ /* 0x042ff00000001894 */
[C---:B------:R-:W-:Y:S01]  /*11280*/  HMMA.16816.F32 R152, R16.reuse, R22, R152 ;  /* 0x000000161098723c */ /* 0x040fe20000001898 */
[----:B------:R-:W1:Y:S03]  /*11290*/  LDSM.16.MT88.4 R20, [R192+0x2000] ;  /* 0x00200000c014783b */ /* 0x000e660000004200 */
[--C-:B--2---:R-:W-:Y:S04]  /*112a0*/  FFMA.FTZ R2, R15, c[0x0][0x2d0], -R13.reuse ;  /* 0x0000b4000f027a23 */ /* 0x104fe8000001080d */
[----:B------:R-:W2:Y:S04]  /*112b0*/  MUFU.EX2 R157, R2 ;  /* 0x00000002009d7308 */ /* 0x000ea80000000800 */
[----:B--2---:R-:W-:Y:S01]  /*112c0*/  F2FP.PACK_AB R25, R157, R28 ;  /* 0x0000001c9d19723e */ /* 0x004fe200000000ff */
[C---:B-1----:R-:W-:Y:S03]  /*112d0*/  HMMA.16816.F32 R36, R16.reuse, R20, R36 ;  /* 0x000000141024723c */ /* 0x042fe60000001824 */
[--C-:B------:R-:W-:Y:S04]  /*112e0*/  FFMA.FTZ R2, R158, c[0x0][0x2d0], -R13.reuse ;  /* 0x0000b4009e027a23 */ /* 0x100fe8000001080d */
[----:B------:R1:W-:Y:S01]  /*112f0*/  MUFU.EX2 R32, R2 ;  /* 0x0000000200207308 */ /* 0x0003e20000000800 */
[C---:B------:R-:W-:Y:S01]  /*11300*/  HMMA.16816.F32 R40, R16.reuse, R22, R40 ;  /* 0x000000161028723c */ /* 0x040fe20000001828 */
[----:B------:R-:W2:Y:S03]  /*11310*/  LDSM.16.MT88.4 R20, [R193+0x2000] ;  /* 0x00200000c114783b */ /* 0x000ea60000004200 */
[--C-:B-1----:R-:W-:Y:S05]  /*11320*/  FFMA.FTZ R2, R168, c[0x0][0x2d0], -R13.reuse ;  /* 0x0000b400a8027a23 */ /* 0x102fea000001080d */
[----:B------:R-:W-:Y:S10]  /*11330*/  MUFU.EX2 R168, R185 ;  /* 0x000000b900a87308 */ /* 0x000ff40000000800 */
[----:B------:R-:W1:Y:S01]  /*11340*/  MUFU.EX2 R158, R2 ;  /* 0x00000002009e7308 */ /* 0x000e620000000800 */
[C---:B--2---:R-:W-:Y:S08]  /*11350*/  HMMA.16816.F32 R44, R16.reuse, R20, R44 ;  /* 0x00000014102c723c */ /* 0x044ff0000000182c */
[C---:B------:R-:W-:Y:S01]  /*11360*/  HMMA.16816.F32 R48, R16.reuse, R22, R48 ;  /* 0x000000161030723c */ /* 0x040fe20000001830 */
[----:B------:R-:W2:Y:S03]  /*11370*/  LDSM.16.MT88.4 R20, [R196+0x2000] ;  /* 0x00200000c414783b */ /* 0x000ea60000004200 */
[----:B-1----:R-:W-:Y:S01]  /*11380*/  F2FP.PACK_AB R27, R158, R32 ;  /* 0x000000209e1b723e */ /* 0x002fe200000000ff */
[--C-:B------:R-:W-:Y:S02]  /*11390*/  FFMA.FTZ R2, R169, c[0x0][0x2d0], -R13.reuse ;  /* 0x0000b400a9027a23 */ /* 0x100fe4000001080d */
[----:B------:R-:W1:Y:S10]  /*113a0*/  MUFU.EX2 R169, R184 ;  /* 0x000000b800a97308 */ /* 0x000e740000000800 */
[----:B------:R3:W-:Y:S01]  /*113b0*/  MUFU.EX2 R14, R2 ;  /* 0x00000002000e7308 */ /* 0x0007e20000000800 */
[C---:B--2---:R-:W-:Y:S08]  /*113c0*/  HMMA.16816.F32 R52, R16.reuse, R20, R52 ;  /* 0x000000141034723c */ /* 0x044ff00000001834 */
[C---:B------:R-:W-:Y:S01]  /*113d0*/  HMMA.16816.F32 R56, R16.reuse, R22, R56 ;  /* 0x000000161038723c */ /* 0x040fe20000001838 */
[----:B------:R-:W2:Y:S03]  /*113e0*/  LDSM.16.MT88.4 R20, [R195+0x2000] ;  /* 0x00200000c314783b */ /* 0x000ea60000004200 */
[--C-:B---3--:R-:W-:Y:S02]  /*113f0*/  FFMA.FTZ R2, R170, c[0x0][0x2d0], -R13.reuse ;  /* 0x0000b400aa027a23 */ /* 0x108fe4000001080d */
[----:B------:R-:W-:Y:S10]  /*11400*/  MUFU.EX2 R170, R183 ;  /* 0x000000b700aa7308 */ /* 0x000ff40000000800 */
[----:B------:R3:W-:Y:S02]  /*11410*/  MUFU.EX2 R35, R2 ;  /* 0x0000000200237308 */ /* 0x0007e40000000800 */
[--C-:B---3--:R-:W-:Y:S01]  /*11420*/  FFMA.FTZ R2, R171, c[0x0][0x2d0], -R13.reuse ;  /* 0x0000b400ab027a23 */ /* 0x108fe2000001080d */
[C---:B--2---:R-:W-:Y:S07]  /*11430*/  HMMA.16816.F32 R60, R16.reuse, R20, R60 ;  /* 0x00000014103c723c */ /* 0x044fee000000183c */
[----:B------:R-:W-:Y:S01]  /*11440*/  MUFU.EX2 R171, R182 ;  /* 0x000000b600ab7308 */ /* 0x000fe20000000800 */
[C---:B------:R-:W-:Y:S01]  /*11450*/  HMMA.16816.F32 R64, R16.reuse, R22, R64 ;  /* 0x000000161040723c */ /* 0x040fe20000001840 */
[----:B------:R-:W2:Y:S08]  /*11460*/  LDSM.16.MT88.4 R20, [R192+0x4000] ;  /* 0x00400000c014783b */ /* 0x000eb00000004200 */
[----:B------:R3:W-:Y:S03]  /*11470*/  MUFU.EX2 R34, R2 ;  /* 0x0000000200227308 */ /* 0x0007e60000000800 */
[--C-:B---3--:R-:W-:Y:S07]  /*11480*/  FFMA.FTZ R2, R172, c[0x0][0x2d0], -R13.reuse ;  /* 0x0000b400ac027a23 */ /* 0x108fee000001080d */
[----:B------:R3:W-:Y:S01]  /*11490*/  MUFU.EX2 R33, R2 ;  /* 0x0000000200217308 */ /* 0x0007e20000000800 */
[C---:B--2---:R-:W-:Y:S08]  /*114a0*/  HMMA.16816.F32 R68, R16.reuse, R20, R68 ;  /* 0x000000141044723c */ /* 0x044ff00000001844 */
[C---:B------:R-:W-:Y:S01]  /*114b0*/  HMMA.16816.F32 R72, R16.reuse, R22, R72 ;  /* 0x000000161048723c */ /* 0x040fe20000001848 */
[----:B------:R-:W2:Y:S03]  /*114c0*/  LDSM.16.MT88.4 R20, [R193+0x4000] ;  /* 0x00400000c114783b */ /* 0x000ea60000004200 */
[----:B---3--:R-:W-:Y:S02]  /*114d0*/  FADD.FTZ R2, R30, R0 ;  /* 0x000000001e027221 */ /* 0x008fe40000010000 */
[----:B------:R-:W-:Y:S03]  /*114e0*/  FADD.FTZ R0, R161, R164 ;  /* 0x000000a4a1007221 */ /* 0x000fe60000010000 */
[----:B------:R-:W-:Y:S03]  /*114f0*/  LDSM.16.MT88.4 R164, [R192+0x1800] ;  /* 0x00180000c0a4783b */ /* 0x000fe60000004200 */
[----:B------:R-:W-:Y:S02]  /*11500*/  FADD.FTZ R15, R162, R0 ;  /* 0x00000000a20f7221 */ /* 0x000fe40000010000 */
[--C-:B------:R-:W-:Y:S02]  /*11510*/  FFMA.FTZ R0, R175, c[0x0][0x2d0], -R13.reuse ;  /* 0x0000b400af007a23 */ /* 0x100fe4000001080d */
[----:B------:R-:W-:Y:S02]  /*11520*/  FADD.FTZ R2, R29, R2 ;  /* 0x000000021d027221 */ /* 0x000fe40000010000 */
[----:B------:R3:W-:Y:S02]  /*11530*/  MUFU.EX2 R31, R0 ;  /* 0x00000000001f7308 */ /* 0x0007e40000000800 */
[----:B------:R-:W-:Y:S01]  /*11540*/  FADD.FTZ R2, R28, R2 ;  /* 0x000000021c027221 */ /* 0x000fe20000010000 */
[C---:B--2---:R-:W-:Y:S03]  /*11550*/  HMMA.16816.F32 R76, R16.reuse, R20, R76 ;  /* 0x00000014104c723c */ /* 0x044fe6000000184c */
[--C-:B---3--:R-:W-:Y:S04]  /*11560*/  FFMA.FTZ R0, R176, c[0x0][0x2d0], -R13.reuse ;  /* 0x0000b400b0007a23 */ /* 0x108fe8000001080d */
[----:B------:R2:W3:Y:S01]  /*11570*/  MUFU.EX2 R30, R0 ;  /* 0x00000000001e7308 */ /* 0x0004e20000000800 */
[C---:B------:R-:W-:Y:S01]  /*11580*/  HMMA.16816.F32 R80, R16.reuse, R22, R80 ;  /* 0x000000161050723c */ /* 0x040fe20000001850 */
[----:B------:R-:W4:Y:S03]  /*11590*/  LDSM.16.MT88.4 R20, [R196+0x4000] ;  /* 0x00400000c414783b */ /* 0x000f260000004200 */
[--C-:B--2---:R-:W-:Y:S02]  /*115a0*/  FFMA.FTZ R0, R177, c[0x0][0x2d0], -R13.reuse ;  /* 0x0000b400b1007a23 */ /* 0x104fe4000001080d */
[----:B------:R-:W-:Y:S01]  /*115b0*/  FFMA.FTZ R13, R12, c[0x0][0x2d0], -R13 ;  /* 0x0000b4000c0d7a23 */ /* 0x000fe2000001080d */
[----:B-1----:R-:W-:Y:S02]  /*115c0*/  F2FP.PACK_AB R12, R169, R168 ;  /* 0x000000a8a90c723e */ /* 0x002fe400000000ff */
[----:B------:R1:W-:Y:S10]  /*115d0*/  MUFU.EX2 R29, R0 ;  /* 0x00000000001d7308 */ /* 0x0003f40000000800 */
[----:B------:R3:W2:Y:S01]  /*115e0*/  MUFU.EX2 R28, R13 ;  /* 0x0000000d001c7308 */ /* 0x0006a20000000800 */
[C---:B----4-:R-:W-:Y:S08]  /*115f0*/  HMMA.16816.F32 R84, R16.reuse, R20, R84 ;  /* 0x000000141054723c */ /* 0x050ff00000001854 */
[C---:B------:R-:W-:Y:S01]  /*11600*/  HMMA.16816.F32 R88, R16.reuse, R22, R88 ;  /* 0x000000161058723c */ /* 0x040fe20000001858 */
[----:B------:R-:W4:Y:S03]  /*11610*/  LDSM.16.MT88.4 R20, [R195+0x4000] ;  /* 0x00400000c314783b */ /* 0x000f260000004200 */
[----:B-1----:R-:W-:Y:S01]  /*11620*/  FADD.FTZ R0, R157, R2 ;  /* 0x000000029d007221 */ /* 0x002fe20000010000 */
[----:B------:R-:W-:Y:S01]  /*11630*/  MOV R157, R3 ;  /* 0x00000003009d7202 */ /* 0x000fe20000000f00 */
[----:B------:R-:W-:Y:S02]  /*11640*/  FADD.FTZ R2, R163, R15 ;  /* 0x0000000fa3027221 */ /* 0x000fe40000010000 */
[----:B------:R-:W-:Y:S01]  /*11650*/  FADD.FTZ R0, R32, R0 ;  /* 0x0000000020007221 */ /* 0x000fe20000010000 */
[----:B---3--:R-:W-:Y:S03]  /*11660*/  F2FP.PACK_AB R13, R30, R31 ;  /* 0x0000001f1e0d723e */ /* 0x008fe600000000ff */
[----:B------:R-:W-:Y:S01]  /*11670*/  FADD.FTZ R0, R158, R0 ;  /* 0x000000009e007221 */ /* 0x000fe20000010000 */
[----:B--2---:R-:W-:Y:S01]  /*11680*/  F2FP.PACK_AB R15, R28, R29 ;  /* 0x0000001d1c0f723e */ /* 0x004fe200000000ff */
[----:B------:R-:W-:Y:S02]  /*11690*/  FADD.FTZ R32, R173, R2 ;  /* 0x00000002ad207221 */ /* 0x000fe40000010000 */
[----:B------:R-:W-:Y:S04]  /*116a0*/  FADD.FTZ R0, R14, R0 ;  /* 0x000000000e007221 */ /* 0x000fe80000010000 */
[----:B------:R-:W-:Y:S02]  /*116b0*/  FADD.FTZ R2, R35, R0 ;  /* 0x0000000023027221 */ /* 0x000fe40000010000 */
[----:B------:R-:W-:Y:S02]  /*116c0*/  FADD.FTZ R0, R174, R32 ;  /* 0x00000020ae007221 */ /* 0x000fe40000010000 */
[----:B------:R-:W-:Y:S02]  /*116d0*/  FADD.FTZ R2, R34, R2 ;  /* 0x0000000222027221 */ /* 0x000fe40000010000 */
[C---:B------:R-:W-:Y:S01]  /*116e0*/  FADD.FTZ R0, R178.reuse, R0 ;  /* 0x00000000b2007221 */ /* 0x040fe20000010000 */
        /* <DEDUP_REMOVED lines=14> */
[----:B------:R-:W1:Y:S08]  /*117d0*/  LDSM.16.MT88.4 R16, [R192+0x800] ;  /* 0x00080000c010783b */ /* 0x000e700000004200 */
[----:B------:R-:W-:Y:S01]  /*117e0*/  LDSM.16.MT88.4 R20, [R192+0x1000] ;  /* 0x00100000c014783b */ /* 0x000fe20000004200 */
        /* <DEDUP_REMOVED lines=49> */
[----:B------:R-:W-:Y:S02]  /*11b00*/  F2FP.PACK_AB R17, R35, R14 ;  /* 0x0000000e2311723e */ /* 0x000fe400000000ff */
[----:B------:R-:W-:Y:S02]  /*11b10*/  F2FP.PACK_AB R14, R171, R170 ;  /* 0x000000aaab0e723e */ /* 0x000fe400000000ff */
[----:B------:R-:W-:Y:S04]  /*11b20*/  F2FP.PACK_AB R18, R178, R174 ;  /* 0x000000aeb212723e */ /* 0x000fe800000000ff */
[C---:B------:R-:W-:Y:S07]  /*11b30*/  F2FP.PACK_AB R19, R33.reuse, R34 ;  /* 0x000000222113723e */ /* 0x040fee00000000ff */
        /* <DEDUP_REMOVED lines=54> */
[C---:B------:R-:W-:Y:S01]  /*11ea0*/  HMMA.16816.F32 R136, R12.reuse, R22, R136 ;  /* 0x000000160c88723c */ /* 0x040fe20000001888 */
[----:B------:R-:W-:Y:S07]  /*11eb0*/  LDSM.16.MT88.4 R20, [R195+0x3800] ;  /* 0x00380000c314783b */ /* 0x000fee0000004200 */
[C---:B-1----:R-:W-:Y:S08]  /*11ec0*/  HMMA.16816.F32 R140, R12.reuse, R16, R140 ;  /* 0x000000100c8c723c */ /* 0x042ff0000000188c */
[C---:B------:R-:W-:Y:S01]  /*11ed0*/  HMMA.16816.F32 R144, R12.reuse, R18, R144 ;  /* 0x000000120c90723c */ /* 0x040fe20000001890 */
[----:B------:R-:W1:Y:S07]  /*11ee0*/  LDSM.16.MT88.4 R16, [R196+0x3800] ;  /* 0x00380000c410783b */ /* 0x000e6e0000004200 */
[C---:B---3--:R-:W-:Y:S08]  /*11ef0*/  HMMA.16816.F32 R148, R12.reuse, R24, R148 ;  /* 0x000000180c94723c */ /* 0x048ff00000001894 */
[C---:B------:R-:W-:Y:S08]  /*11f00*/  HMMA.16816.F32 R152, R12.reuse, R26, R152 ;  /* 0x0000001a0c98723c */ /* 0x040ff00000001898 */
        /* <DEDUP_REMOVED lines=24> */
[C---:B---3--:R-:W-:Y:S07]  /*12090*/  HMMA.16816.F32 R100, R12.reuse, R4, R100 ;  /* 0x000000040c64723c */ /* 0x048fee0000001864 */
[----:B------:R-:W-:Y:S01]  /*120a0*/  FADD.FTZ R4, R33, R2 ;  /* 0x0000000221047221 */ /* 0x000fe20000010000 */
[C---:B------:R-:W-:Y:S04]  /*120b0*/  HMMA.16816.F32 R104, R12.reuse, R6, R104 ;  /* 0x000000060c68723c */ /* 0x040fe80000001868 */
[----:B------:R-:W-:Y:S02]  /*120c0*/  FADD.FTZ R2, R168, R0 ;  /* 0x00000000a8027221 */ /* 0x000fe40000010000 */
[----:B------:R-:W-:Y:S02]  /*120d0*/  FADD.FTZ R0, R31, R4 ;  /* 0x000000041f007221 */ /* 0x000fe40000010000 */
[C---:B--2---:R-:W-:Y:S04]  /*120e0*/  HMMA.16816.F32 R108, R12.reuse, R8, R108 ;  /* 0x000000080c6c723c */ /* 0x044fe8000000186c */
[----:B------:R-:W-:Y:S02]  /*120f0*/  FADD.FTZ R2, R169, R2 ;  /* 0x00000002a9027221 */ /* 0x000fe40000010000 */
[----:B------:R-:W-:Y:S02]  /*12100*/  FADD.FTZ R0, R30, R0 ;  /* 0x000000001e007221 */ /* 0x000fe40000010000 */
[C---:B------:R-:W-:Y:S04]  /*12110*/  HMMA.16816.F32 R112, R12.reuse, R10, R112 ;  /* 0x0000000a0c70723c */ /* 0x040fe80000001870 */
[----:B------:R-:W-:Y:S02]  /*12120*/  FADD.FTZ R4, R170, R2 ;  /* 0x00000002aa047221 */ /* 0x000fe40000010000 */
[----:B------:R-:W-:Y:S01]  /*12130*/  FADD.FTZ R2, R29, R0 ;  /* 0x000000001d027221 */ /* 0x000fe20000010000 */
[----:B------:R-:W-:Y:S01]  /*12140*/  IADD3 R0, R218, -0x1, RZ ;  /* 0xffffffffda007810 */ /* 0x000fe20007ffe0ff */
[C---:B-1----:R-:W-:Y:S04]  /*12150*/  HMMA.16816.F32 R116, R12.reuse, R16, R116 ;  /* 0x000000100c74723c */ /* 0x042fe80000001874 */
[----:B------:R-:W-:Y:S01]  /*12160*/  FADD.FTZ R237, R171, R4 ;  /* 0x00000004abed7221 */ /* 0x000fe20000010000 */
[----:B------:R-:W-:Y:S01]  /*12170*/  MOV R218, R0 ;  /* 0x0000000000da7202 */ /* 0x000fe20000000f00 */
[----:B------:R-:W-:Y:S01]  /*12180*/  FADD.FTZ R239, R28, R2 ;  /* 0x000000021cef7221 */ /* 0x000fe20000010000 */
[----:B------:R-:W-:Y:S01]  /*12190*/  MOV R2, R156 ;  /* 0x0000009c00027202 */ /* 0x000fe20000000f00 */
[C---:B------:R-:W-:Y:S08]  /*121a0*/  HMMA.16816.F32 R120, R12.reuse, R18, R120 ;  /* 0x000000120c78723c */ /* 0x040ff00000001878 */
[C---:B----4-:R-:W-:Y:S08]  /*121b0*/  HMMA.16816.F32 R124, R12.reuse, R20, R124 ;  /* 0x000000140c7c723c */ /* 0x050ff0000000187c */
[----:B------:R-:W-:Y:S07]  /*121c0*/  HMMA.16816.F32 R128, R12, R22, R128 ;  /* 0x000000160c80723c */ /* 0x000fee0000001880 */
[----:B------:R-:W-:Y:S01]  /*121d0*/  MOV R12, R3 ;  /* 0x00000003000c7202 */ /* 0x000fe20000000f00 */
[----:B------:R-:W-:-:S05]  /*121e0*/  @P0 BRA `(.L_x_1713) ;  /* 0xffffc1a000000947 */ /* 0x000fca000383ffff */
.L_x_1704:
[----:B------:R-:W-:Y:S02]  /*121f0*/  @!UPT UIADD3 URZ, URZ, URZ, URZ ;  /* 0x0000003f3f3ff290 */ /* 0x000fe4000fffe03f */
[----:B------:R-:W-:Y:S02]  /*12200*/  MOV R7, 0x1f ;  /* 0x0000001f00077802 */ /* 0x000fe40000000f00 */
[----:B------:R-:W-:Y:S01]  /*12210*/  MOV R6, 0xffffffff ;  /* 0xffffffff00067802 */ /* 0x000fe20000000f00 */
[----:B------:R-:W-:Y:S06]  /*12220*/  BRA.DIV ~URZ, `(.L_x_1714) ;  /* 0x000066a27f007947 */ /* 0x000fec000b800000 */
[----:B------:R1:W2:Y:S02]  /*12230*/  SHFL.BFLY PT, R0, R237, 0x2, 0x1f ;  /* 0x0c401f00ed007f89 */ /* 0x0002a400000e0000 */
.L_x_1787:
[----:B--2---:R-:W-:Y:S01]  /*12240*/  FADD.FTZ R0, R0, R237 ;  /* 0x000000ed00007221 */ /* 0x004fe20000010000 */
[----:B------:R-:W-:Y:S05]  /*12250*/  BRA.DIV ~URZ, `(.L_x_1715) ;  /* 0x000066d27f007947 */ /* 0x000fea000b800000 */
[----:B------:R-:W2:Y:S04]  /*12260*/  SHFL.BFLY PT, R2, R239, 0x2, 0x1f ;  /* 0x0c401f00ef027f89 */ /* 0x000ea800000e0000 */
[----:B------:R-:W3:Y:S01]  /*12270*/  SHFL.BFLY PT, R5, R0, 0x1, 0x1f ;  /* 0x0c201f0000057f89 */ /* 0x000ee200000e0000 */
[----:B--2---:R-:W-:-:S02]  /*12280*/  FADD.FTZ R4, R2, R239 ;  /* 0x000000ef02047221 */ /* 0x004fc40000010000 */
[----:B---3--:R-:W-:-:S03]  /*12290*/  FADD.FTZ R0, R0, R5 ;  /* 0x0000000500007221 */ /* 0x008fc60000010000 */
[----:B------:R2:W3:Y:S04]  /*122a0*/  SHFL.BFLY PT, R3, R4, 0x1, 0x1f ;  /* 0x0c201f0004037f89 */ /* 0x0004e800000e0000 */
.L_x_1788:
[----:B------:R-:W-:Y:S01]  /*122b0*/  FSETP.NE.FTZ.AND P1, PT, R0, RZ, PT ;  /* 0x000000ff0000720b */ /* 0x000fe20003f35000 */
[----:B---3--:R-:W-:Y:S01]  /*122c0*/  FADD.FTZ R3, R3, R4 ;  /* 0x0000000403037221 */ /* 0x008fe20000010000 */
[----:B------:R-:W-:Y:S02]  /*122d0*/  MOV R2, RZ ;  /* 0x000000ff00027202 */ /* 0x000fe40000000f00 */
[----:B------:R-:W-:Y:S02]  /*122e0*/  MOV R21, 0xff800000 ;  /* 0xff80000000157802 */ /* 0x000fe40000000f00 */
[----:B------:R-:W-:Y:S02]  /*122f0*/  FSETP.NE.FTZ.AND P0, PT, R3, RZ, PT ;  /* 0x000000ff0300720b */ /* 0x000fe40003f15000 */
[----:B------:R-:W-:-:S05]  /*12300*/  MOV R20, 0xff800000 ;  /* 0xff80000000147802 */ /* 0x000fca0000000f00 */
[----:B------:R-:W3:Y:S01]  /*12310*/  @P1 MUFU.RCP R2, R0 ;  /* 0x0000000000021308 */ /* 0x000ee20000001000 */
[----:B--2---:R-:W-:-:S05]  /*12320*/  @P1 MOV R4, 0x3f317218 ;  /* 0x3f31721800041802 */ /* 0x004fca0000000f00 */
[----:B------:R-:W-:Y:S02]  /*12330*/  @P1 FMUL.FTZ R4, R4, c[0x0][0x2d0] ;  /* 0x0000b40004041a20 */ /* 0x000fe40000410000 */
[----:B------:R2:W4:Y:S01]  /*12340*/  @P1 MUFU.LG2 R5, R0 ;  /* 0x0000000000051308 */ /* 0x0005220000000c00 */
        /* <DEDUP_REMOVED lines=66> */
[----:B------:R3:W5:Y:S01]  /*12770*/  @P0 MUFU.LG2 R2, R3 ;  /* 0x0000000300020308 */ /* 0x0007620000000c00 */
[----:B----4-:R-:W-:-:S02]  /*12780*/  @P1 FMUL.FTZ R5, R5, 0.69314718246459960938 ;  /* 0x3f31721805051820 */ /* 0x010fc40000410000 */
[C---:B--2---:R-:W-:Y:S02]  /*12790*/  FMUL.FTZ R128, R0.reuse, R138 ;  /* 0x0000008a00807220 */ /* 0x044fe40000410000 */
[C---:B------:R-:W-:Y:S02]  /*127a0*/  FMUL.FTZ R129, R0.reuse, R139 ;  /* 0x0000008b00817220 */ /* 0x040fe40000410000 */
[C---:B------:R-:W-:Y:S02]  /*127b0*/  FMUL.FTZ R138, R0.reuse, R146 ;  /* 0x00000092008a7220 */ /* 0x040fe40000410000 */
[C---:B------:R-:W-:Y:S02]  /*127c0*/  FMUL.FTZ R139, R0.reuse, R147 ;  /* 0x00000093008b7220 */ /* 0x040fe40000410000 */
[C---:B------:R-:W-:Y:S02]  /*127d0*/  FMUL.FTZ R146, R0.reuse, R42 ;  /* 0x0000002a00927220 */ /* 0x040fe40000410000 */
[----:B------:R-:W-:-:S02]  /*127e0*/  FMUL.FTZ R147, R0, R43 ;  /* 0x0000002b00937220 */ /* 0x000fc40000410000 */
[C---:B------:R-:W-:Y:S01]  /*127f0*/  FMUL.FTZ R42, R0.reuse, R46 ;  /* 0x0000002e002a7220 */ /* 0x040fe20000410000 */
[----:B---3--:R-:W-:Y:S01]  /*12800*/  @P0 MOV R3, 0x3f317218 ;  /* 0x3f31721800030802 */ /* 0x008fe20000000f00 */
[----:B------:R-:W-:Y:S02]  /*12810*/  FMUL.FTZ R43, R0, R47 ;  /* 0x0000002f002b7220 */ /* 0x000fe40000410000 */
[----:B------:R-:W-:Y:S01]  /*12820*/  @P1 FFMA.FTZ R21, R4, R156, R5 ;  /* 0x0000009c04151223 */ /* 0x000fe20000010005 */
[----:B------:R-:W-:Y:S01]  /*12830*/  MOV R4, 0x1 ;  /* 0x0000000100047802 */ /* 0x000fe20000000f00 */
        /* <DEDUP_REMOVED lines=12> */
[----:B-----5:R-:W-:Y:S02]  /*12900*/  @P0 FMUL.FTZ R2, R2, 0.69314718246459960938 ;  /* 0x3f31721802020820 */ /* 0x020fe40000410000 */
        /* <DEDUP_REMOVED lines=47> */
.L_x_1661:
        /* <DEDUP_REMOVED lines=17> */
.L_x_1717:
[----:B------:R-:W-:Y:S05]  /*12d10*/  BSYNC B0 ;  /* 0x0000000000007941 */ /* 0x000fea0003800000 */
.L_x_1716:
        /* <DEDUP_REMOVED lines=19> */
[----:B------:R-:W-:Y:S02]  /*12e50*/  ISETP.NE.U32.AND P0, PT, RZ, c[0x0][0x508], PT ;  /* 0x00014200ff007a0c */ /* 0x000fe40003f05070 */
[----:B------:R-:W-:Y:S02]  /*12e60*/  ISETP.NE.U32.AND P2, PT, RZ, c[0x0][0x500], PT ;  /* 0x00014000ff007a0c */ /* 0x000fe40003f45070 */
[----:B------:R-:W-:-:S02]  /*12e70*/  ISETP.NE.AND.EX P1, PT, RZ, c[0x0][0x50c], PT, P0 ;  /* 0x00014300ff007a0c */ /* 0x000fc40003f25300 */
        /* <DEDUP_REMOVED lines=106> */
[----:B---3--:R-:W-:-:S03]  /*13520*/  F2FP.PACK_AB R3, R111, R110 ;  /* 0x0000006e6f03723e */ /* 0x008fc600000000ff */
[----:B------:R2:W-:Y:S01]  /*13530*/  STS [R10+0xc000], R4 ;  /* 0x00c000040a007388 */ /* 0x0005e20000000800 */
[----:B----4-:R-:W-:-:S03]  /*13540*/  F2FP.PACK_AB R2, R113, R112 ;  /* 0x000000707102723e */ /* 0x010fc600000000ff */
[----:B------:R3:W-:Y:S04]  /*13550*/  STS [R10+0xc400], R3 ;  /* 0x00c400030a007388 */ /* 0x0007e80000000800 */
[----:B------:R3:W-:Y:S01]  /*13560*/  STS [R7+0xc000], R2 ;  /* 0x00c0000207007388 */ /* 0x0007e20000000800 */
[----:B-1----:R-:W-:-:S03]  /*13570*/  F2FP.PACK_AB R0, R107, R106 ;  /* 0x0000006a6b00723e */ /* 0x002fc600000000ff */
[----:B------:R-:W4:Y:S01]  /*13580*/  LDL.LU R8, [R1+0x48] ;  /* 0x0000480001087983 */ /* 0x000f220000300800 */
[----:B------:R-:W-:-:S03]  /*13590*/  IMAD.MOV.U32 R12, RZ, RZ, c[0x0][0x388] ;  /* 0x0000e200ff0c7624 */ /* 0x000fc600078e00ff */
[----:B------:R1:W-:Y:S01]  /*135a0*/  STS [R7+0xc400], R0 ;  /* 0x00c4000007007388 */ /* 0x0003e20000000800 */
[----:B--2---:R-:W-:Y:S02]  /*135b0*/  F2FP.PACK_AB R4, R109, R108 ;  /* 0x0000006c6d04723e */ /* 0x004fe400000000ff */
[----:B---3--:R-:W-:-:S03]  /*135c0*/  F2FP.PACK_AB R3, R103, R102 ;  /* 0x000000666703723e */ /* 0x008fc600000000ff */
[----:B------:R2:W-:Y:S01]  /*135d0*/  STS [R6+0xc000], R4 ;  /* 0x00c0000406007388 */ /* 0x0005e20000000800 */
[----:B------:R-:W-:-:S03]  /*135e0*/  F2FP.PACK_AB R2, R101, R100 ;  /* 0x000000646502723e */ /* 0x000fc600000000ff */
[----:B------:R3:W-:Y:S04]  /*135f0*/  STS [R6+0xc400], R3 ;  /* 0x00c4000306007388 */ /* 0x0007e80000000800 */
[----:B------:R3:W-:Y:S01]  /*13600*/  STS [R5+0xc000], R2 ;  /* 0x00c0000205007388 */ /* 0x0007e20000000800 */
[----:B-1----:R-:W-:-:S05]  /*13610*/  F2FP.PACK_AB R0, R91, R90 ;  /* 0x0000005a5b00723e */ /* 0x002fca00000000ff */
[----:B------:R1:W-:Y:S01]  /*13620*/  STS [R5+0xc400], R0 ;  /* 0x00c4000005007388 */ /* 0x0003e20000000800 */
[----:B--2---:R-:W-:Y:S01]  /*13630*/  IMAD.MOV.U32 R4, RZ, RZ, 0x4 ;  /* 0x00000004ff047424 */ /* 0x004fe200078e00ff */
[----:B---3--:R-:W-:-:S03]  /*13640*/  F2FP.PACK_AB R3, R85, R84 ;  /* 0x000000545503723e */ /* 0x008fc600000000ff */
[----:B------:R-:W-:Y:S02]  /*13650*/  @P1 IMAD.WIDE R6, R247, R4, c[0x0][0x508] ;  /* 0x00014200f7061625 */ /* 0x000fe400078e0204 */
[----:B------:R-:W-:Y:S02]  /*13660*/  STS [R9+0xc000], R3 ;  /* 0x00c0000309007388 */ /* 0x000fe40000000800 */
[----:B------:R-:W-:Y:S01]  /*13670*/  IMAD.MOV.U32 R2, RZ, RZ, RZ ;  /* 0x000000ffff027224 */ /* 0x000fe200078e00ff */
[----:B-1----:R-:W-:Y:S01]  /*13680*/  F2FP.PACK_AB R0, R79, R78 ;  /* 0x0000004e4f00723e */ /* 0x002fe200000000ff */
[----:B------:R-:W-:-:S04]  /*13690*/  IMAD.WIDE R4, R247, R4, c[0x0][0x500] ;  /* 0x00014000f7047625 */ /* 0x000fc800078e0204 */
[----:B------:R1:W-:Y:S04]  /*136a0*/  STS [R9+0xc400], R0 ;  /* 0x00c4000009007388 */ /* 0x0003e80000000800 */
[----:B------:R-:W-:Y:S06]  /*136b0*/  BAR.SYNC.DEFER_BLOCKING 0x1, 0x100 ;  /* 0x0044000000007b1d */ /* 0x000fec0000010000 */
[----:B------:R2:W5:Y:S04]  /*136c0*/  @P1 LDG.E R12, [R6.64] ;  /* 0x00000006060c1981 */ /* 0x000568000c1e1900 */
[----:B------:R2:W5:Y:S01]  /*136d0*/  @P2 LDG.E R2, [R4.64] ;  /* 0x0000000604022981 */ /* 0x000562000c1e1900 */
[----:B----4-:R-:W-:-:S04]  /*136e0*/  ISETP.NE.AND P0, PT, R8, RZ, PT ;  /* 0x000000ff0800720c */ /* 0x010fc80003f05270 */
[----:B-1----:R-:W-:Y:S01]  /*136f0*/  SEL R0, R8, c[0x0][0x3d4], P0 ;  /* 0x0000f50008007a07 */ /* 0x002fe20000000000 */
[----:B------:R-:W-:Y:S05]  /*13700*/  @P1 BRA `(.L_x_1720) ;  /* 0x0000004000001947 */ /* 0x000fea0003800000 */
[----:B--2---:R-:W-:Y:S05]  /*13710*/  @!P2 BRA `(.L_x_1720) ;  /* 0x000000300000a947 */ /* 0x004fea0003800000 */
[----:B-----5:R1:W2:Y:S04]  /*13720*/  LDG.E R12, [R4.64] ;  /* 0x00000006040c7981 */ /* 0x0202a8000c1e1900 */
[----:B-1----:R-:W2:Y:S02]  /*13730*/  LDG.E R4, [R4.64+0x4] ;  /* 0x0000040604047981 */ /* 0x002ea4000c1e1900 */
[----:B--2---:R-:W-:Y:S02]  /*13740*/  IADD3 R12, -R12, R4, RZ ;  /* 0x000000040c0c7210 */ /* 0x004fe40007ffe1ff */
.L_x_1720:
[----:B--2---:R-:W2:Y:S04]  /*13750*/  LDL R3, [R1+0x14] ;  /* 0x0000140001037983 */ /* 0x004ea80000100800 */
[----:B------:R-:W3:Y:S04]  /*13760*/  LDL R115, [R1+0x18] ;  /* 0x0000180001737983 */ /* 0x000ee80000100800 */
[----:B------:R-:W4:Y:S04]  /*13770*/  LDL R13, [R1+0x4c] ;  /* 0x00004c00010d7983 */ /* 0x000f280000100800 */
[----:B------:R-:W4:Y:S01]  /*13780*/  LDL R118, [R1+0x54] ;  /* 0x0000540001767983 */ /* 0x000f220000100800 */
[----:B------:R-:W-:Y:S01]  /*13790*/  IMAD.MOV.U32 R10, RZ, RZ, 0x368 ;  /* 0x00000368ff0a7424 */ /* 0x000fe200078e00ff */
[----:B------:R-:W-:-:S04]  /*137a0*/  ISETP.GT.AND P2, PT, R0, 0x1, PT ;  /* 0x000000010000780c */ /* 0x000fc80003f44270 */
[----:B------:R-:W-:-:S04]  /*137b0*/  SEL R10, R10, 0x328, P2 ;  /* 0x000003280a0a7807 */ /* 0x000fc80001000000 */
[----:B------:R-:W1:Y:S08]  /*137c0*/  LDC.64 R6, c[0x0][R10+0x170] ;  /* 0x00005c000a067b82 */ /* 0x000e700000000a00 */
[----:B------:R1:W3:Y:S08]  /*137d0*/  LDC.64 R14, c[0x0][R10+0x168] ;  /* 0x00005a000a0e7b82 */ /* 0x0002f00000000a00 */
[----:B------:R1:W2:Y:S08]  /*137e0*/  LDC.64 R18, c[0x0][R10+0x178] ;  /* 0x00005e000a127b82 */ /* 0x0002b00000000a00 */
[----:B------:R1:W2:Y:S01]  /*137f0*/  LDC.64 R16, c[0x0][R10+0x160] ;  /* 0x000058000a107b82 */ /* 0x0002a20000000a00 */
[----:B------:R-:W-:Y:S01]  /*13800*/  ISETP.NE.U32.AND P0, PT, RZ, c[0x0][0x500], PT ;  /* 0x00014000ff007a0c */ /* 0x000fe20003f05070 */
[----:B------:R-:W-:-:S03]  /*13810*/  IMAD.MOV.U32 R0, RZ, RZ, c[0x0][0x4e8] ;  /* 0x00013a00ff007624 */ /* 0x000fc600078e00ff */
[----:B------:R-:W-:Y:S02]  /*13820*/  ISETP.NE.AND.EX P0, PT, RZ, c[0x0][0x504], PT, P0 ;  /* 0x00014100ff007a0c */ /* 0x000fe40003f05300 */
[----:B------:R-:W-:Y:S02]  /*13830*/  ISETP.NE.AND P3, PT, R0, 0x1, PT ;  /* 0x000000010000780c */ /* 0x000fe40003f65270 */
[----:B------:R-:W-:Y:S02]  /*13840*/  SHF.R.S32.HI R4, RZ, 0x1f, R247 ;  /* 0x0000001fff047819 */ /* 0x000fe400000114f7 */
[----:B------:R-:W-:Y:S02]  /*13850*/  SEL R0, R247, RZ, !P0 ;  /* 0x000000fff7007207 */ /* 0x000fe40004000000 */
[----:B------:R-:W-:Y:S01]  /*13860*/  SEL R5, R4, RZ, !P0 ;  /* 0x000000ff04057207 */ /* 0x000fe20004000000 */
[----:B------:R-:W2:Y:S02]  /*13870*/  S2R R119, SR_TID.X ;  /* 0x0000000000777919 */ /* 0x000ea40000002100 */
[----:B-1----:R-:W-:-:S04]  /*13880*/  IMAD R4, R7, R0, RZ ;  /* 0x0000000007047224 */ /* 0x002fc800078e02ff */
[C---:B------:R-:W-:Y:S02]  /*13890*/  IMAD R10, R6.reuse, R5, R4 ;  /* 0x00000005060a7224 */ /* 0x040fe400078e0204 */
[----:B------:R-:W-:Y:S01]  /*138a0*/  IMAD.WIDE.U32 R6, R6, R0, RZ ;  /* 0x0000000006067225 */ /* 0x000fe200078e00ff */
[----:B------:R-:W-:-:S03]  /*138b0*/  LOP3.LUT R252, R252, 0xfffffffb, RZ, 0xc0, !PT ;  /* 0xfffffffbfcfc7812 */ /* 0x000fc600078ec0ff */
[----:B--2---:R-:W-:-:S04]  /*138c0*/  IMAD.IADD R3, R3, 0x1, R243 ;  /* 0x0000000103037824 */ /* 0x004fc800078e02f3 */
[----:B------:R-:W-:-:S04]  /*138d0*/  @P3 IMAD.HI.U32 R5, R3, c[0x0][0x4ec], RZ ;  /* 0x00013b0003053a27 */ /* 0x000fc800078e00ff */
[----:B------:R-:W-:Y:S01]  /*138e0*/  IMAD.MOV.U32 R4, RZ, RZ, R3 ;  /* 0x000000ffff047224 */ /* 0x000fe200078e0003 */
[----:B------:R-:W-:Y:S01]  /*138f0*/  @P3 SHF.R.U32.HI R4, RZ, c[0x0][0x4f0], R5 ;  /* 0x00013c00ff043a19 */ /* 0x000fe20000011605 */
[----:B---3--:R-:W-:Y:S01]  /*13900*/  IMAD.WIDE.U32 R8, R14, R115, RZ ;  /* 0x000000730e087225 */ /* 0x008fe200078e00ff */
[----:B----4-:R-:W-:-:S03]  /*13910*/  SEL R5, R13, RZ, P2 ;  /* 0x000000ff0d057207 */ /* 0x010fc60001000000 */
[----:B------:R-:W-:Y:S01]  /*13920*/  IMAD R11, R15, R115, RZ ;  /* 0x000000730f0b7224 */ /* 0x000fe200078e02ff */
[----:B-----5:R-:W-:Y:S01]  /*13930*/  IADD3 R14, P1, P0, R6, R8, R2 ;  /* 0x00000008060e7210 */ /* 0x020fe2000783e002 */
[----:B------:R-:W-:Y:S01]  /*13940*/  IMAD.IADD R13, R7, 0x1, R10 ;  /* 0x00000001070d7824 */ /* 0x000fe200078e020a */
[----:B------:R-:W-:Y:S01]  /*13950*/  SHF.R.S32.HI R6, RZ, 0x1f, R2 ;  /* 0x0000001fff067819 */ /* 0x000fe20000011402 */
[----:B------:R-:W-:Y:S02]  /*13960*/  IMAD.IADD R7, R9, 0x1, R11 ;  /* 0x0000000109077824 */ /* 0x000fe400078e020b */
[----:B------:R-:W-:Y:S02]  /*13970*/  IMAD.MOV R10, RZ, RZ, -R4 ;  /* 0x000000ffff0a7224 */ /* 0x000fe400078e0a04 */
        /* <DEDUP_REMOVED lines=24> */
[----:B------:R-:W-:-:S02]  /*13b00*/  IMAD.IADD R15, R119, 0x1, -R15 ;  /* 0x00000001770f7824 */ /* 0x000fc400078e0a0f */
[----:B------:R-:W-:Y:S01]  /*13b10*/  IMAD.IADD R5, R118, 0x1, R243 ;  /* 0x0000000176057824 */ /* 0x000fe200078e02f3 */
[----:B------:R2:W-:Y:S02]  /*13b20*/  SHFL.IDX PT, R9, R4, 0x1, 0x1c1f ;  /* 0x003c1f0004097f89 */ /* 0x0005e400000e0000 */
[----:B------:R-:W-:Y:S02]  /*13b30*/  LOP3.LUT P0, RZ, R15, 0x3, RZ, 0xc0, !PT ;  /* 0x000000030fff7812 */ /* 0x000fe4000780c0ff */
[----:B------:R-:W3:Y:S01]  /*13b40*/  SHFL.IDX PT, R8, R8, 0x1, 0x1c1f ;  /* 0x003c1f0008087f89 */ /* 0x000ee200000e0000 */
[----:B------:R-:W-:Y:S01]  /*13b50*/  IADD3 R7, R5, 0x8, RZ ;  /* 0x0000000805077810 */ /* 0x000fe20007ffe0ff */
[----:B--2---:R-:W-:-:S05]  /*13b60*/  IMAD R4, R12, c[0x0][0x4e8], RZ ;  /* 0x00013a000c047a24 */ /* 0x004fca00078e02ff */
[-C--:B------:R-:W-:Y:S02]  /*13b70*/  ISETP.GE.OR P1, PT, R5, R4.reuse, P0 ;  /* 0x000000040500720c */ /* 0x080fe40000726670 */
[----:B------:R-:W-:-:S11]  /*13b80*/  ISETP.GE.OR P0, PT, R7, R4, P0 ;  /* 0x000000040700720c */ /* 0x000fd60000706670 */
[----:B-1----:R1:W-:Y:S01]  /*13b90*/  @!P1 ST.E [R10.64], R21 ;  /* 0x000000150a009985 */ /* 0x0023e2000c101906 */
[----:B------:R-:W-:-:S03]  /*13ba0*/  ISETP.GE.AND P1, PT, R7, R4, PT ;  /* 0x000000040700720c */ /* 0x000fc60003f26270 */
[----:B---3--:R1:W-:Y:S01]  /*13bb0*/  @!P0 ST.E [R8.64], R20 ;  /* 0x0000001408008985 */ /* 0x0083e2000c101906 */
[----:B------:R-:W-:-:S09]  /*13bc0*/  ISETP.GE.AND P0, PT, R5, R4, PT ;  /* 0x000000040500720c */ /* 0x000fd20003f06270 */
[----:B------:R-:W-:Y:S01]  /*13bd0*/  @P1 LOP3.LUT R252, R252, 0x4, RZ, 0xfc, !PT ;  /* 0x00000004fcfc1812 */ /* 0x000fe200078efcff */
        /* <DEDUP_REMOVED lines=32> */
[----:B--2---:R-:W-:-:S04]  /*13de0*/  IADD3 R5, R15, R243, RZ ;  /* 0x000000f30f057210 */ /* 0x004fc80007ffe0ff */
        /* <DEDUP_REMOVED lines=12> */
[----:B------:R-:W-:Y:S02]  /*13eb0*/  IADD3 R7, R9, R243, RZ ;  /* 0x000000f309077210 */ /* 0x000fe40007ffe0ff */
        /* <DEDUP_REMOVED lines=9> */
.L_x_1789:
[----:B------:R-:W-:Y:S05]  /*13f50*/  BRA.DIV ~URZ, `(.L_x_1723) ;  /* 0x00004b427f007947 */ /* 0x000fea000b800000 */
[----:B------:R3:W4:Y:S02]  /*13f60*/  SHFL.IDX PT, R0, R15, RZ, 0x181f ;  /* 0x00181fff0f007589 */ /* 0x00072400000e0000 */
.L_x_1790:
[----:B------:R-:W-:Y:S01]  /*13f70*/  ISETP.GE.AND P0, PT, R7, R4, PT ;  /* 0x000000040700720c */ /* 0x000fe20003f06270 */
[----:B------:R-:W-:-:S12]  /*13f80*/  BSSY B0, `(.L_x_1724) ;  /* 0x0000019000007945 */ /* 0x000fd80003800000 */
        /* <DEDUP_REMOVED lines=24> */
.L_x_1725:
[----:B------:R-:W-:Y:S05]  /*14110*/  BSYNC B0 ;  /* 0x0000000000007941 */ /* 0x000fea0003800000 */
.L_x_1724:
[----:B------:R-:W-:Y:S05]  /*14120*/  BRA.DIV ~URZ, `(.L_x_1726) ;  /* 0x000049d27f007947 */ /* 0x000fea000b800000 */
[----:B--2---:R2:W1:Y:S04]  /*14130*/  SHFL.IDX PT, R6, R14, 0x1, 0x181f ;  /* 0x00381f000e067f89 */ /* 0x00446800000e0000 */
[----:B----4-:R2:W4:Y:S02]  /*14140*/  SHFL.IDX PT, R0, R15, 0x1, 0x181f ;  /* 0x00381f000f007f89 */ /* 0x01052400000e0000 */
.L_x_1791:
[----:B------:R-:W-:Y:S01]  /*14150*/  IADD3 R2, R7, 0x20, RZ ;  /* 0x0000002007027810 */ /* 0x000fe20007ffe0ff */
[----:B------:R-:W-:Y:S03]  /*14160*/  BSSY B0, `(.L_x_1727) ;  /* 0x000001a000007945 */ /* 0x000fe60003800000 */
[----:B------:R-:W-:-:S13]  /*14170*/  ISETP.GE.AND P0, PT, R2, R4, PT ;  /* 0x000000040200720c */ /* 0x000fda0003f06270 */
[----:B------:R-:W-:Y:S05]  /*14180*/  @P0 BRA `(.L_x_1728) ;  /* 0x0000017000000947 */ /* 0x000fea0003800000 */
[----:B------:R-:W5:Y:S04]  /*14190*/  LDL.64 R22, [R1] ;  /* 0x0000000001167983 */ /* 0x000f680000100a00 */
        /* <DEDUP_REMOVED lines=22> */
.L_x_1728:
[----:B------:R-:W-:Y:S05]  /*14300*/  BSYNC B0 ;  /* 0x0000000000007941 */ /* 0x000fea0003800000 */
.L_x_1727:
[----:B------:R-:W-:Y:S05]  /*14310*/  BRA.DIV ~URZ, `(.L_x_1729) ;  /* 0x000048a27f007947 */ /* 0x000fea000b800000 */
[----:B-1----:R1:W2:Y:S02]  /*14320*/  SHFL.IDX PT, R6, R14, 0x2, 0x181f ;  /* 0x00581f000e067f89 */ /* 0x0022a400000e0000 */
.L_x_1792:
[----:B------:R-:W-:Y:S05]  /*14330*/  BRA.DIV ~URZ, `(.L_x_1730) ;  /* 0x000048f27f007947 */ /* 0x000fea000b800000 */
[----:B----4-:R4:W1:Y:S02]  /*14340*/  SHFL.IDX PT, R0, R15, 0x2, 0x181f ;  /* 0x00581f000f007f89 */ /* 0x01086400000e0000 */
.L_x_1793:
[----:B------:R-:W-:Y:S01]  /*14350*/  IADD3 R2, R7, 0x40, RZ ;  /* 0x0000004007027810 */ /* 0x000fe20007ffe0ff */
[----:B------:R-:W-:Y:S03]  /*14360*/  BSSY B0, `(.L_x_1731) ;  /* 0x000001a000007945 */ /* 0x000fe60003800000 */
        /* <DEDUP_REMOVED lines=25> */
.L_x_1732:
[----:B------:R-:W-:Y:S05]  /*14500*/  BSYNC B0 ;  /* 0x0000000000007941 */ /* 0x000fea0003800000 */
.L_x_1731:
[----:B------:R-:W-:Y:S05]  /*14510*/  BRA.DIV ~URZ, `(.L_x_1733) ;  /* 0x000047727f007947 */ /* 0x000fea000b800000 */
[----:B--2---:R2:W3:Y:S04]  /*14520*/  SHFL.IDX PT, R6, R14, 0x3, 0x181f ;  /* 0x00781f000e067f89 */ /* 0x0044e800000e0000 */
[----:B-1----:R2:W1:Y:S02]  /*14530*/  SHFL.IDX PT, R0, R15, 0x3, 0x181f ;  /* 0x00781f000f007f89 */ /* 0x00246400000e0000 */
.L_x_1794:
[----:B------:R-:W-:-:S04]  /*14540*/  IADD3 R2, R7, 0x60, RZ ;  /* 0x0000006007027810 */ /* 0x000fc80007ffe0ff */
[----:B------:R-:W-:-:S13]  /*14550*/  ISETP.GE.AND P0, PT, R2, R4, PT ;  /* 0x000000040200720c */ /* 0x000fda0003f06270 */
[----:B------:R-:W-:Y:S05]  /*14560*/  @P0 BRA `(.L_x_1734) ;  /* 0x00002c9000000947 */ /* 0x000fea0003800000 */
[----:B------:R-:W5:Y:S04]  /*14570*/  LDL.64 R16, [R1] ;  /* 0x0000000001107983 */ /* 0x000f680000100a00 */
[----:B--2---:R-:W2:Y:S04]  /*14580*/  LDL R13, [R1+0xc] ;  /* 0x00000c00010d7983 */ /* 0x004ea80000100800 */
[----:B----4-:R-:W4:Y:S04]  /*14590*/  LDL R11, [R1+0x8] ;  /* 0x00000800010b7983 */ /* 0x010f280000100800 */
[----:B---3--:R-:W3:Y:S04]  /*145a0*/  LDL R14, [R1+0x24] ;  /* 0x00002400010e7983 */ /* 0x008ee80000100800 */
[----:B------:R-:W3:Y:S04]  /*145b0*/  LDL R12, [R1+0x20] ;  /* 0x00002000010c7983 */ /* 0x000ee80000100800 */
[----:B------:R-:W3:Y:S01]  /*145c0*/  LDL R10, [R1+0x10] ;  /* 0x00001000010a7983 */ /* 0x000ee20000100800 */
[----:B-----5:R-:W-:-:S02]  /*145d0*/  ISETP.GE.AND P2, PT, R16, c[0x0][0x3c8], PT ;  /* 0x0000f20010007a0c */ /* 0x020fc40003f46270 */
[----:B--2---:R-:W-:Y:S02]  /*145e0*/  ISETP.GE.AND P1, PT, R13, c[0x0][0x3c8], PT ;  /* 0x0000f2000d007a0c */ /* 0x004fe40003f26270 */
[----:B----4-:R-:W-:-:S09]  /*145f0*/  ISETP.GE.AND P0, PT, R11, c[0x0][0x3c8], PT ;  /* 0x0000f2000b007a0c */ /* 0x010fd20003f06270 */
[CC--:B-1----:R-:W-:Y:S02]  /*14600*/  @!P2 LEA R8, P5, R16.reuse, R0.reuse, 0x1 ;  /* 0x000000001008a211 */ /* 0x0c2fe400078a08ff */
[----:B------:R-:W-:Y:S02]  /*14610*/  @!P1 LEA R4, P4, R13, R0, 0x1 ;  /* 0x000000000d049211 */ /* 0x000fe400078808ff */
[----:B------:R-:W-:Y:S02]  /*14620*/  @!P2 LEA.HI.X R9, R16, R6, R17, 0x1, P5 ;  /* 0x000000061009a211 */ /* 0x000fe400028f0c11 */
[----:B------:R-:W-:Y:S02]  /*14630*/  @!P0 LEA R2, P3, R11, R0, 0x1 ;  /* 0x000000000b028211 */ /* 0x000fe400078608ff */
[-C--:B---3--:R-:W-:Y:S02]  /*14640*/  @!P1 LEA.HI.X R5, R13, R6.reuse, R14, 0x1, P4 ;  /* 0x000000060d059211 */ /* 0x088fe400020f0c0e */
        /* <DEDUP_REMOVED lines=11> */
.L_x_1721:
        /* <DEDUP_REMOVED lines=8> */
[----:B------:R-:W-:-:S04]  /*14780*/  IMAD R2, R2, c[0x0][0x440], RZ ;  /* 0x0001100002027a24 */ /* 0x000fc800078e02ff */
        /* <DEDUP_REMOVED lines=25> */
.L_x_1795:
[----:B------:R-:W-:Y:S05]  /*14920*/  BRA.DIV ~URZ, `(.L_x_1736) ;  /* 0x000044927f007947 */ /* 0x000fea000b800000 */
[----:B------:R3:W4:Y:S02]  /*14930*/  SHFL.IDX PT, R0, R19, RZ, 0x1c1f ;  /* 0x001c1fff13007589 */ /* 0x00072400000e0000 */
.L_x_1796:
[----:B------:R-:W-:Y:S01]  /*14940*/  BSSY B0, `(.L_x_1737) ;  /* 0x00000c7000007945 */ /* 0x000fe20003800000 */
[----:B------:R-:W-:Y:S05]  /*14950*/  @P0 BRA `(.L_x_1738) ;  /* 0x00000c5000000947 */ /* 0x000fea0003800000 */
[C---:B------:R-:W-:Y:S02]  /*14960*/  ISETP.GE.AND P0, PT, R238.reuse, c[0x0][0x3c8], PT ;  /* 0x0000f200ee007a0c */ /* 0x040fe40003f06270 */
[C---:B------:R-:W-:Y:S02]  /*14970*/  IADD3 R10, R238.reuse, 0x8, RZ ;  /* 0x00000008ee0a7810 */ /* 0x040fe40007ffe0ff */
[----:B------:R-:W-:Y:S02]  /*14980*/  IADD3 R12, R238, 0x10, RZ ;  /* 0x00000010ee0c7810 */ /* 0x000fe40007ffe0ff */
[----:B------:R-:W-:Y:S02]  /*14990*/  ISETP.GE.AND P2, PT, R10, c[0x0][0x3c8], PT ;  /* 0x0000f2000a007a0c */ /* 0x000fe40003f46270 */
[----:B------:R-:W-:-:S02]  /*149a0*/  SHF.R.S32.HI R6, RZ, 0x1f, R238 ;  /* 0x0000001fff067819 */ /* 0x000fc400000114ee */
[----:B------:R-:W-:Y:S02]  /*149b0*/  ISETP.GE.AND P1, PT, R12, c[0x0][0x3c8], PT ;  /* 0x0000f2000c007a0c */ /* 0x000fe40003f26270 */
[C---:B------:R-:W-:Y:S02]  /*149c0*/  IADD3 R5, R238.reuse, 0x18, RZ ;  /* 0x00000018ee057810 */ /* 0x040fe40007ffe0ff */
[C---:B----4-:R-:W-:Y:S02]  /*149d0*/  @!P0 LEA R2, P3, R238.reuse, R0, 0x2 ;  /* 0x00000000ee028211 */ /* 0x050fe400078610ff */
[----:B------:R-:W-:Y:S02]  /*149e0*/  ISETP.GE.AND P4, PT, R5, c[0x0][0x3c8], PT ;  /* 0x0000f20005007a0c */ /* 0x000fe40003f86270 */
[C---:B--2---:R-:W-:Y:S02]  /*149f0*/  @!P0 LEA.HI.X R3, R238.reuse, R4, R6, 0x2, P3 ;  /* 0x00000004ee038211 */ /* 0x044fe400018f1406 */
[----:B------:R-:W-:-:S02]  /*14a00*/  IADD3 R13, R238, 0x8, RZ ;  /* 0x00000008ee0d7810 */ /* 0x000fc40007ffe0ff */
[----:B------:R-:W-:Y:S01]  /*14a10*/  SHF.R.S32.HI R7, RZ, 0x1f, R12 ;  /* 0x0000001fff077819 */ /* 0x000fe2000001140c */
[----:B------:R2:W-:Y:S01]  /*14a20*/  @!P0 ST.E.64 [R2.64], R22 ;  /* 0x0000001602008985 */ /* 0x0005e2000c101b06 */
[-C--:B------:R-:W-:Y:S02]  /*14a30*/  @!P2 LEA R8, P0, R10, R0.reuse, 0x2 ;  /* 0x000000000a08a211 */ /* 0x080fe400078010ff */
[----:B------:R-:W-:Y:S02]  /*14a40*/  SHF.R.S32.HI R13, RZ, 0x1f, R13 ;  /* 0x0000001fff0d7819 */ /* 0x000fe4000001140d */
[----:B------:R-:W-:Y:S02]  /*14a50*/  @!P1 LEA R6, P5, R12, R0, 0x2 ;  /* 0x000000000c069211 */ /* 0x000fe400078a10ff */
[-C--:B------:R-:W-:Y:S02]  /*14a60*/  @!P2 LEA.HI.X R9, R10, R4.reuse, R13, 0x2, P0 ;  /* 0x000000040a09a211 */ /* 0x080fe400000f140d */
[----:B------:R-:W-:-:S02]  /*14a70*/  @!P1 LEA.HI.X R7, R12, R4, R7, 0x2, P5 ;  /* 0x000000040c079211 */ /* 0x000fc400028f1407 */
[----:B------:R-:W-:Y:S01]  /*14a80*/  SHF.R.S32.HI R11, RZ, 0x1f, R5 ;  /* 0x0000001fff0b7819 */ /* 0x000fe20000011405 */
[----:B------:R4:W-:Y:S01]  /*14a90*/  @!P2 ST.E.64 [R8.64], R26 ;  /* 0x0000001a0800a985 */ /* 0x0009e2000c101b06 */
        /* <DEDUP_REMOVED lines=8> */
[C---:B------:R-:W-:Y:S02]  /*14b20*/  IADD3 R20, R238.reuse, 0xf8, RZ ;  /* 0x000000f8ee147810 */ /* 0x040fe40007ffe0ff */
[C---:B------:R-:W-:Y:S02]  /*14b30*/  IADD3 R118, R238.reuse, 0xe8, RZ ;  /* 0x000000e8ee767810 */ /* 0x040fe40007ffe0ff */
[C---:B--2---:R-:W-:Y:S02]  /*14b40*/  IADD3 R2, R238.reuse, 0x28, RZ ;  /* 0x00000028ee027810 */ /* 0x044fe40007ffe0ff */
[----:B------:R-:W-:Y:S02]  /*14b50*/  IADD3 R3, R238, 0x20, RZ ;  /* 0x00000020ee037810 */ /* 0x000fe40007ffe0ff */
[----:B------:R-:W-:Y:S02]  /*14b60*/  ISETP.GE.AND P6, PT, R2, c[0x0][0x3c8], PT ;  /* 0x0000f20002007a0c */ /* 0x000fe40003fc6270 */
[----:B------:R-:W-:-:S02]  /*14b70*/  ISETP.GE.AND P3, PT, R3, c[0x0][0x3c8], PT ;  /* 0x0000f20003007a0c */ /* 0x000fc40003f66270 */
[C---:B------:R-:W-:Y:S02]  /*14b80*/  IADD3 R23, R238.reuse, 0xd8, RZ ;  /* 0x000000d8ee177810 */ /* 0x040fe40007ffe0ff */
[C---:B------:R-:W-:Y:S02]  /*14b90*/  IADD3 R22, R238.reuse, 0xf0, RZ ;  /* 0x000000f0ee167810 */ /* 0x040fe40007ffe0ff */
[----:B----4-:R-:W-:Y:S02]  /*14ba0*/  SHF.R.S32.HI R9, RZ, 0x1f, R3 ;  /* 0x0000001fff097819 */ /* 0x010fe40000011403 */
[----:B------:R-:W-:Y:S02]  /*14bb0*/  SHF.R.S32.HI R118, RZ, 0x1f, R118 ;  /* 0x0000001fff767819 */ /* 0x000fe40000011476 */
[----:B-----5:R-:W-:Y:S02]  /*14bc0*/  IADD3 R6, R238, 0x30, RZ ;  /* 0x00000030ee067810 */ /* 0x020fe40007ffe0ff */
[----:B------:R-:W-:-:S02]  /*14bd0*/  SHF.R.S32.HI R7, RZ, 0x1f, R2 ;  /* 0x0000001fff077819 */ /* 0x000fc40000011402 */
[----:B------:R-:W-:Y:S02]  /*14be0*/  ISETP.GE.AND P2, PT, R6, c[0x0][0x3c8], PT ;  /* 0x0000f20006007a0c */ /* 0x000fe40003f46270 */
[CC--:B------:R-:W-:Y:S02]  /*14bf0*/  @!P6 LEA R12, P0, R2.reuse, R0.reuse, 0x2 ;  /* 0x00000000020ce211 */ /* 0x0c0fe400078010ff */
[C---:B------:R-:W-:Y:S02]  /*14c00*/  @!P3 LEA R8, P1, R3.reuse, R0, 0x2 ;  /* 0x000000000308b211 */ /* 0x040fe400078210ff */
[-C--:B------:R-:W-:Y:S02]  /*14c10*/  @!P6 LEA.HI.X R13, R2, R4.reuse, R7, 0x2, P0 ;  /* 0x00000004020de211 */ /* 0x080fe400000f1407 */
[----:B------:R-:W-:Y:S02]  /*14c20*/  IADD3 R2, R238, 0x48, RZ ;  /* 0x00000048ee027810 */ /* 0x000fe40007ffe0ff */
[----:B------:R-:W-:-:S02]  /*14c30*/  @!P3 LEA.HI.X R9, R3, R4, R9, 0x2, P1 ;  /* 0x000000040309b211 */ /* 0x000fc400008f1409 */
[----:B------:R-:W-:Y:S02]  /*14c40*/  IADD3 R3, R238, 0x40, RZ ;  /* 0x00000040ee037810 */ /* 0x000fe40007ffe0ff */
[----:B------:R-:W-:Y:S01]  /*14c50*/  ISETP.GE.AND P4, PT, R2, c[0x0][0x3c8], PT ;  /* 0x0000f20002007a0c */ /* 0x000fe20003f86270 */
[----:B------:R2:W-:Y:S01]  /*14c60*/  @!P3 ST.E.64 [R8.64], R28 ;  /* 0x0000001c0800b985 */ /* 0x0005e2000c101b06 */
[----:B------:R-:W-:Y:S02]  /*14c70*/  ISETP.GE.AND P3, PT, R3, c[0x0][0x3c8], PT ;  /* 0x0000f20003007a0c */ /* 0x000fe40003f66270 */
[----:B------:R-:W-:Y:S01]  /*14c80*/  SHF.R.S32.HI R7, RZ, 0x1f, R5 ;  /* 0x0000001fff077819 */ /* 0x000fe20000011405 */
[----:B------:R4:W-:Y:S01]  /*14c90*/  @!P6 ST.E.64 [R12.64], R34 ;  /* 0x000000220c00e985 */ /* 0x0009e2000c101b06 */
[----:B-1----:R-:W-:-:S04]  /*14ca0*/  @!P5 LEA R10, P0, R5, R0, 0x2 ;  /* 0x00000000050ad211 */ /* 0x002fc800078010ff */
[----:B------:R-:W-:Y:S02]  /*14cb0*/  @!P5 LEA.HI.X R11, R5, R4, R7, 0x2, P0 ;  /* 0x00000004050bd211 */ /* 0x000fe400000f1407 */
[----:B------:R-:W-:Y:S02]  /*14cc0*/  IADD3 R5, R238, 0x58, RZ ;  /* 0x00000058ee057810 */ /* 0x000fe40007ffe0ff */
[----:B------:R-:W-:Y:S02]  /*14cd0*/  SHF.R.S32.HI R7, RZ, 0x1f, R2 ;  /* 0x0000001fff077819 */ /* 0x000fe40000011402 */
[----:B------:R-:W-:-:S04]  /*14ce0*/  @!P4 LEA R14, P0, R2, R0, 0x2 ;  /* 0x00000000020ec211 */ /* 0x000fc800078010ff */
[----:B------:R-:W-:Y:S02]  /*14cf0*/  @!P4 LEA.HI.X R15, R2, R4, R7, 0x2, P0 ;  /* 0x00000004020fc211 */ /* 0x000fe400000f1407 */
[----:B------:R-:W-:Y:S02]  /*14d00*/  IADD3 R2, R238, 0x68, RZ ;  /* 0x00000068ee027810 */ /* 0x000fe40007ffe0ff */
[----:B------:R-:W-:Y:S02]  /*14d10*/  SHF.R.S32.HI R7, RZ, 0x1f, R5 ;  /* 0x0000001fff077819 */ /* 0x000fe40000011405 */
[----:B------:R-:W-:Y:S02]  /*14d20*/  ISETP.GE.AND P6, PT, R2, c[0x0][0x3c8], PT ;  /* 0x0000f20002007a0c */ /* 0x000fe40003fc6270 */
[----:B--2---:R-:W-:Y:S02]  /*14d30*/  SHF.R.S32.HI R9, RZ, 0x1f, R6 ;  /* 0x0000001fff097819 */ /* 0x004fe40000011406 */
[----:B------:R-:W-:-:S04]  /*14d40*/  @!P2 LEA R8, P1, R6, R0, 0x2 ;  /* 0x000000000608a211 */ /* 0x000fc800078210ff */
[----:B------:R-:W-:Y:S02]  /*14d50*/  @!P2 LEA.HI.X R9, R6, R4, R9, 0x2, P1 ;  /* 0x000000040609a211 */ /* 0x000fe400008f1409 */
[----:B------:R-:W-:-:S03]  /*14d60*/  IADD3 R6, R238, 0x50, RZ ;  /* 0x00000050ee067810 */ /* 0x000fc60007ffe0ff */
[----:B------:R1:W-:Y:S01]  /*14d70*/  @!P2 ST.E.64 [R8.64], R32 ;  /* 0x000000200800a985 */ /* 0x0003e2000c101b06 */
[----:B------:R-:W-:-:S03]  /*14d80*/  ISETP.GE.AND P2, PT, R6, c[0x0][0x3c8], PT ;  /* 0x0000f20006007a0c */ /* 0x000fc60003f46270 */
[----:B------:R2:W-:Y:S01]  /*14d90*/  @!P5 ST.E.64 [R10.64], R132 ;  /* 0x000000840a00d985 */ /* 0x0005e2000c101b06 */
[----:B------:R-:W-:-:S13]  /*14da0*/  ISETP.GE.AND P5, PT, R5, c[0x0][0x3c8], PT ;  /* 0x0000f20005007a0c */ /* 0x000fda0003fa6270 */
[----:B----4-:R-:W-:-:S04]  /*14db0*/  @!P5 LEA R12, P0, R5, R0, 0x2 ;  /* 0x00000000050cd211 */ /* 0x010fc800078010ff */
        /* <DEDUP_REMOVED lines=8> */
[----:B------:R-:W-:Y:S01]  /*14e40*/  @!P6 LEA.HI.X R11, R2, R4, R7, 0x2, P0 ;  /* 0x00000004020be211 */ /* 0x000fe200000f1407 */
[----:B------:R1:W-:Y:S01]  /*14e50*/  @!P3 ST.E.64 [R8.64], R36 ;  /* 0x000000240800b985 */ /* 0x0003e2000c101b06 */
[----:B------:R-:W-:Y:S02]  /*14e60*/  ISETP.GE.AND P3, PT, R3, c[0x0][0x3c8], PT ;  /* 0x0000f20003007a0c */ /* 0x000fe40003f66270 */
[----:B------:R-:W-:Y:S01]  /*14e70*/  IADD3 R2, R238, 0x88, RZ ;  /* 0x00000088ee027810 */ /* 0x000fe20007ffe0ff */
[----:B------:R-:W-:Y:S01]  /*14e80*/  @!P4 ST.E.64 [R14.64], R136 ;  /* 0x000000880e00c985 */ /* 0x000fe2000c101b06 */
[----:B------:R-:W-:-:S02]  /*14e90*/  ISETP.GE.AND P4, PT, R5, c[0x0][0x3c8], PT ;  /* 0x0000f20005007a0c */ /* 0x000fc40003f86270 */
[----:B------:R-:W-:Y:S02]  /*14ea0*/  SHF.R.S32.HI R7, RZ, 0x1f, R5 ;  /* 0x0000001fff077819 */ /* 0x000fe40000011405 */
[----:B-1----:R-:W-:Y:S02]  /*14eb0*/  SHF.R.S32.HI R9, RZ, 0x1f, R6 ;  /* 0x0000001fff097819 */ /* 0x002fe40000011406 */
[----:B------:R-:W-:-:S04]  /*14ec0*/  @!P2 LEA R8, P1, R6, R0, 0x2 ;  /* 0x000000000608a211 */ /* 0x000fc800078210ff */
[----:B------:R-:W-:Y:S02]  /*14ed0*/  @!P2 LEA.HI.X R9, R6, R4, R9, 0x2, P1 ;  /* 0x000000040609a211 */ /* 0x000fe400008f1409 */
[----:B------:R-:W-:-:S03]  /*14ee0*/  IADD3 R6, R238, 0x70, RZ ;  /* 0x00000070ee067810 */ /* 0x000fc60007ffe0ff */
[----:B------:R1:W-:Y:S01]  /*14ef0*/  @!P2 ST.E.64 [R8.64], R40 ;  /* 0x000000280800a985 */ /* 0x0003e2000c101b06 */
[----:B------:R-:W-:-:S03]  /*14f00*/  ISETP.GE.AND P2, PT, R6, c[0x0][0x3c8], PT ;  /* 0x0000f20006007a0c */ /* 0x000fc60003f46270 */
[----:B------:R2:W-:Y:S01]  /*14f10*/  @!P5 ST.E.64 [R12.64], R48 ;  /* 0x000000300c00d985 */ /* 0x0005e2000c101b06 */
        /* <DEDUP_REMOVED lines=20> */
[----:B------:R-:W-:-:S02]  /*15060*/  IADD3 R5, R238, 0xa0, RZ ;  /* 0x000000a0ee057810 */ /* 0x000fc40007ffe0ff */
[----:B------:R-:W-:Y:S01]  /*15070*/  SHF.R.S32.HI R2, RZ, 0x1f, R6 ;  /* 0x0000001fff027819 */ /* 0x000fe20000011406 */
[----:B------:R-:W-:Y:S01]  /*15080*/  @!P4 ST.E.64 [R12.64], R64 ;  /* 0x000000400c00c985 */ /* 0x000fe2000c101b06 */
[----:B------:R-:W-:Y:S02]  /*15090*/  ISETP.GE.AND P4, PT, R6, c[0x0][0x3c8], PT ;  /* 0x0000f20006007a0c */ /* 0x000fe40003f86270 */
[----:B------:R-:W-:Y:S02]  /*150a0*/  ISETP.GE.AND P3, PT, R5, c[0x0][0x3c8], PT ;  /* 0x0000f20005007a0c */ /* 0x000fe40003f66270 */
[-C--:B------:R-:W-:Y:S02]  /*150b0*/  @!P6 LEA R16, P0, R7, R0.reuse, 0x2 ;  /* 0x000000000710e211 */ /* 0x080fe400078010ff */
[----:B-1----:R-:W-:Y:S02]  /*150c0*/  SHF.R.S32.HI R9, RZ, 0x1f, R3 ;  /* 0x0000001fff097819 */ /* 0x002fe40000011403 */
[----:B------:R-:W-:-:S04]  /*150d0*/  @!P1 LEA R8, P2, R3, R0, 0x2 ;  /* 0x0000000003089211 */ /* 0x000fc800078410ff */
[----:B------:R-:W-:Y:S02]  /*150e0*/  @!P1 LEA.HI.X R9, R3, R4, R9, 0x2, P2 ;  /* 0x0000000403099211 */ /* 0x000fe400010f1409 */
[----:B------:R-:W-:-:S03]  /*150f0*/  IADD3 R3, R238, 0xa8, RZ ;  /* 0x000000a8ee037810 */ /* 0x000fc60007ffe0ff */
[----:B------:R1:W-:Y:S01]  /*15100*/  @!P1 ST.E.64 [R8.64], R60 ;  /* 0x0000003c08009985 */ /* 0x0003e2000c101b06 */
[----:B------:R-:W-:Y:S02]  /*15110*/  ISETP.GE.AND P2, PT, R3, c[0x0][0x3c8], PT ;  /* 0x0000f20003007a0c */ /* 0x000fe40003f46270 */
[C---:B------:R-:W-:Y:S01]  /*15120*/  @!P4 LEA R14, P1, R6.reuse, R0, 0x2 ;  /* 0x00000000060ec211 */ /* 0x040fe200078210ff */
[----:B------:R2:W-:Y:S03]  /*15130*/  @!P5 ST.E.64 [R10.64], R68 ;  /* 0x000000440a00d985 */ /* 0x0005e6000c101b06 */
[----:B------:R-:W-:Y:S02]  /*15140*/  @!P4 LEA.HI.X R15, R6, R4, R2, 0x2, P1 ;  /* 0x00000004060fc211 */ /* 0x000fe400008f1402 */
[----:B------:R-:W-:Y:S02]  /*15150*/  SHF.R.S32.HI R6, RZ, 0x1f, R5 ;  /* 0x0000001fff067819 */ /* 0x000fe40000011405 */
[----:B------:R-:W-:Y:S01]  /*15160*/  IADD3 R2, R238, 0xb0, RZ ;  /* 0x000000b0ee027810 */ /* 0x000fe20007ffe0ff */
[----:B------:R-:W-:Y:S01]  /*15170*/  @!P4 ST.E.64 [R14.64], R144 ;  /* 0x000000900e00c985 */ /* 0x000fe2000c101b06 */
[----:B------:R-:W-:-:S02]  /*15180*/  ISETP.GE.AND P4, PT, R23, c[0x0][0x3c8], PT ;  /* 0x0000f20017007a0c */ /* 0x000fc40003f86270 */
[----:B------:R-:W-:Y:S02]  /*15190*/  ISETP.GE.AND P1, PT, R2, c[0x0][0x3c8], PT ;  /* 0x0000f20002007a0c */ /* 0x000fe40003f26270 */
[----:B-1----:R-:W-:-:S04]  /*151a0*/  SHF.R.S32.HI R8, RZ, 0x1f, R7 ;  /* 0x0000001fff087819 */ /* 0x002fc80000011407 */
[----:B------:R-:W-:Y:S02]  /*151b0*/  @!P6 LEA.HI.X R17, R7, R4, R8, 0x2, P0 ;  /* 0x000000040711e211 */ /* 0x000fe400000f1408 */
[----:B------:R-:W-:-:S03]  /*151c0*/  @!P3 LEA R12, P0, R5, R0, 0x2 ;  /* 0x00000000050cb211 */ /* 0x000fc600078010ff */
[----:B------:R-:W-:Y:S01]  /*151d0*/  @!P6 ST.E.64 [R16.64], R140 ;  /* 0x0000008c1000e985 */ /* 0x000fe2000c101b06 */
[----:B------:R-:W-:Y:S02]  /*151e0*/  @!P3 LEA.HI.X R13, R5, R4, R6, 0x2, P0 ;  /* 0x00000004050db211 */ /* 0x000fe400000f1406 */
[----:B------:R-:W-:Y:S02]  /*151f0*/  SHF.R.S32.HI R5, RZ, 0x1f, R3 ;  /* 0x0000001fff057819 */ /* 0x000fe40000011403 */
[C---:B--2---:R-:W-:Y:S01]  /*15200*/  @!P2 LEA R10, P0, R3.reuse, R0, 0x2 ;  /* 0x00000000030aa211 */ /* 0x044fe200078010ff */
[----:B------:R1:W-:Y:S01]  /*15210*/  @!P3 ST.E.64 [R12.64], R76 ;  /* 0x0000004c0c00b985 */ /* 0x0003e2000c101b06 */
[C---:B------:R-:W-:Y:S02]  /*15220*/  IADD3 R6, R238.reuse, 0xb8, RZ ;  /* 0x000000b8ee067810 */ /* 0x040fe40007ffe0ff */
[----:B------:R-:W-:Y:S02]  /*15230*/  @!P2 LEA.HI.X R11, R3, R4, R5, 0x2, P0 ;  /* 0x00000004030ba211 */ /* 0x000fe400000f1405 */
[----:B------:R-:W-:-:S02]  /*15240*/  IADD3 R5, R238, 0xc0, RZ ;  /* 0x000000c0ee057810 */ /* 0x000fc40007ffe0ff */
[----:B------:R-:W-:Y:S01]  /*15250*/  ISETP.GE.AND P3, PT, R6, c[0x0][0x3c8], PT ;  /* 0x0000f20006007a0c */ /* 0x000fe20003f66270 */
[----:B------:R2:W-:Y:S01]  /*15260*/  @!P2 ST.E.64 [R10.64], R72 ;  /* 0x000000480a00a985 */ /* 0x0005e2000c101b06 */
[----:B------:R-:W-:Y:S02]  /*15270*/  ISETP.GE.AND P6, PT, R5, c[0x0][0x3c8], PT ;  /* 0x0000f20005007a0c */ /* 0x000fe40003fc6270 */
[----:B------:R-:W-:Y:S02]  /*15280*/  SHF.R.S32.HI R3, RZ, 0x1f, R2 ;  /* 0x0000001fff037819 */ /* 0x000fe40000011402 */
[C---:B------:R-:W-:Y:S02]  /*15290*/  @!P1 LEA R8, P0, R2.reuse, R0, 0x2 ;  /* 0x0000000002089211 */ /* 0x040fe400078010ff */
[----:B------:R-:W-:Y:S02]  /*152a0*/  SHF.R.S32.HI R7, RZ, 0x1f, R5 ;  /* 0x0000001fff077819 */ /* 0x000fe40000011405 */
[----:B------:R-:W-:-:S02]  /*152b0*/  @!P1 LEA.HI.X R9, R2, R4, R3, 0x2, P0 ;  /* 0x0000000402099211 */ /* 0x000fc400000f1403 */
[C---:B------:R-:W-:Y:S02]  /*152c0*/  IADD3 R2, R238.reuse, 0xd0, RZ ;  /* 0x000000d0ee027810 */ /* 0x040fe40007ffe0ff */
[----:B------:R-:W-:Y:S01]  /*152d0*/  IADD3 R3, R238, 0xc8, RZ ;  /* 0x000000c8ee037810 */ /* 0x000fe20007ffe0ff */
[----:B------:R4:W-:Y:S03]  /*152e0*/  @!P1 ST.E.64 [R8.64], R80 ;  /* 0x0000005008009985 */ /* 0x0009e6000c101b06 */
[----:B------:R-:W-:Y:S02]  /*152f0*/  ISETP.GE.AND P5, PT, R3, c[0x0][0x3c8], PT ;  /* 0x0000f20003007a0c */ /* 0x000fe40003fa6270 */
[----:B-1----:R-:W-:Y:S02]  /*15300*/  @!P3 LEA R12, P0, R6, R0, 0x2 ;  /* 0x00000000060cb211 */ /* 0x002fe400078010ff */
[----:B--2---:R-:W-:-:S02]  /*15310*/  SHF.R.S32.HI R11, RZ, 0x1f, R6 ;  /* 0x0000001fff0b7819 */ /* 0x004fc40000011406 */
[C---:B------:R-:W-:Y:S02]  /*15320*/  @!P6 LEA R10, P2, R5.reuse, R0, 0x2 ;  /* 0x00000000050ae211 */ /* 0x040fe400078410ff */
[-C--:B------:R-:W-:Y:S02]  /*15330*/  @!P3 LEA.HI.X R13, R6, R4.reuse, R11, 0x2, P0 ;  /* 0x00000004060db211 */ /* 0x080fe400000f140b */
[----:B------:R-:W-:Y:S02]  /*15340*/  @!P6 LEA.HI.X R11, R5, R4, R7, 0x2, P2 ;  /* 0x00000004050be211 */ /* 0x000fe400010f1407 */
[----:B------:R-:W-:Y:S01]  /*15350*/  ISETP.GE.AND P2, PT, R2, c[0x0][0x3c8], PT ;  /* 0x0000f20002007a0c */ /* 0x000fe20003f46270 */
[----:B------:R-:W-:Y:S01]  /*15360*/  @!P3 ST.E.64 [R12.64], R152 ;  /* 0x000000980c00b985 */ /* 0x000fe2000c101b06 */
[----:B------:R-:W-:Y:S02]  /*15370*/  SHF.R.S32.HI R5, RZ, 0x1f, R2 ;  /* 0x0000001fff057819 */ /* 0x000fe40000011402 */
[----:B------:R-:W-:Y:S01]  /*15380*/  ISETP.GE.AND P3, PT, R21, c[0x0][0x3c8], PT ;  /* 0x0000f20015007a0c */ /* 0x000fe20003f66270 */
[----:B------:R1:W-:Y:S01]  /*15390*/  @!P6 ST.E.64 [R10.64], R148 ;  /* 0x000000940a00e985 */ /* 0x0003e2000c101b06 */
[----:B----4-:R-:W-:-:S02]  /*153a0*/  SHF.R.S32.HI R9, RZ, 0x1f, R3 ;  /* 0x0000001fff097819 */ /* 0x010fc40000011403 */
[----:B------:R-:W-:-:S04]  /*153b0*/  @!P5 LEA R8, P1, R3, R0, 0x2 ;  /* 0x000000000308d211 */ /* 0x000fc800078210ff */
[----:B------:R-:W-:Y:S02]  /*153c0*/  @!P5 LEA.HI.X R9, R3, R4, R9, 0x2, P1 ;  /* 0x000000040309d211 */ /* 0x000fe400008f1409 */
[C---:B------:R-:W-:Y:S02]  /*153d0*/  @!P2 LEA R6, P0, R2.reuse, R0, 0x2 ;  /* 0x000000000206a211 */ /* 0x040fe400078010ff */
[----:B------:R-:W-:Y:S01]  /*153e0*/  SHF.R.S32.HI R3, RZ, 0x1f, R23 ;  /* 0x0000001fff037819 */ /* 0x000fe20000011417 */
[----:B------:R2:W-:Y:S01]  /*153f0*/  @!P5 ST.E.64 [R8.64], R88 ;  /* 0x000000580800d985 */ /* 0x0005e2000c101b06 */
[C---:B------:R-:W-:Y:S02]  /*15400*/  @!P2 LEA.HI.X R7, R2.reuse, R4, R5, 0x2, P0 ;  /* 0x000000040207a211 */ /* 0x040fe400000f1405 */
[----:B------:R-:W-:Y:S02]  /*15410*/  ISETP.GE.AND P0, PT, R2, c[0x0][0x3c8], PT ;  /* 0x0000f20002007a0c */ /* 0x000fe40003f06270 */
[----:B------:R-:W-:-:S02]  /*15420*/  @!P4 LEA R2, P5, R23, R0, 0x2 ;  /* 0x000000001702c211 */ /* 0x000fc400078a10ff */
[----:B------:R-:W-:Y:S02]  /*15430*/  ISETP.GE.AND P2, PT, R115, c[0x0][0x3c8], PT ;  /* 0x0000f20073007a0c */ /* 0x000fe40003f46270 */
[----:B------:R-:W-:Y:S02]  /*15440*/  @!P4 LEA.HI.X R3, R23, R4, R3, 0x2, P5 ;  /* 0x000000041703c211 */ /* 0x000fe400028f1403 */
[----:B------:R-:W-:Y:S02]  /*15450*/  ISETP.GE.AND P1, PT, R22, c[0x0][0x3c8], PT ;  /* 0x0000f20016007a0c */ /* 0x000fe40003f26270 */
[----:B------:R-:W-:-:S03]  /*15460*/  IADD3 R23, R238, 0xe0, RZ ;  /* 0x000000e0ee177810 */ /* 0x000fc60007ffe0ff */
[----:B------:R4:W-:Y:S01]  /*15470*/  @!P0 ST.E.64 [R6.64], R92 ;  /* 0x0000005c06008985 */ /* 0x0009e2000c101b06 */
[----:B------:R-:W-:Y:S02]  /*15480*/  ISETP.GE.AND P0, PT, R20, c[0x0][0x3c8], PT ;  /* 0x0000f20014007a0c */ /* 0x000fe40003f06270 */
[----:B------:R-:W-:Y:S01]  /*15490*/  SHF.R.S32.HI R23, RZ, 0x1f, R23 ;  /* 0x0000001fff177819 */ /* 0x000fe20000011417 */
[----:B------:R5:W-:Y:S01]  /*154a0*/  @!P4 ST.E.64 [R2.64], R96 ;  /* 0x000000600200c985 */ /* 0x000be2000c101b06 */
[----:B-1----:R-:W-:-:S04]  /*154b0*/  @!P3 LEA R10, P5, R21, R0, 0x2 ;  /* 0x00000000150ab211 */ /* 0x002fc800078a10ff */
[----:B------:R-:W-:Y:S02]  /*154c0*/  @!P3 LEA.HI.X R11, R21, R4, R23, 0x2, P5 ;  /* 0x00000004150bb211 */ /* 0x000fe400028f1417 */
[C---:B------:R-:W-:Y:S02]  /*154d0*/  IADD3 R23, R238.reuse, 0xf0, RZ ;  /* 0x000000f0ee177810 */ /* 0x040fe40007ffe0ff */
[C---:B--2---:R-:W-:Y:S01]  /*154e0*/  @!P2 LEA R8, P4, R115.reuse, R0, 0x2 ;  /* 0x000000007308a211 */ /* 0x044fe200078810ff */
[----:B------:R1:W-:Y:S01]  /*154f0*/  @!P3 ST.E.64 [R10.64], R112 ;  /* 0x000000700a00b985 */ /* 0x0003e2000c101b06 */
[----:B------:R-:W-:Y:S02]  /*15500*/  IADD3 R21, R238, 0xf8, RZ ;  /* 0x000000f8ee157810 */ /* 0x000fe40007ffe0ff */
[----:B------:R-:W-:Y:S02]  /*15510*/  SHF.R.S32.HI R23, RZ, 0x1f, R23 ;  /* 0x0000001fff177819 */ /* 0x000fe40000011417 */
[----:B------:R-:W-:-:S02]  /*15520*/  @!P2 LEA.HI.X R9, R115, R4, R118, 0x2, P4 ;  /* 0x000000047309a211 */ /* 0x000fc400020f1476 */
[----:B------:R-:W-:-:S03]  /*15530*/  SHF.R.S32.HI R21, RZ, 0x1f, R21 ;  /* 0x0000001fff157819 */ /* 0x000fc60000011415 */
[----:B------:R1:W-:Y:S01]  /*15540*/  @!P2 ST.E.64 [R8.64], R108 ;  /* 0x0000006c0800a985 */ /* 0x0003e2000c101b06 */
[-C--:B----4-:R-:W-:Y:S02]  /*15550*/  @!P1 LEA R6, P5, R22, R0.reuse, 0x2 ;  /* 0x0000000016069211 */ /* 0x090fe400078a10ff */
[----:B-----5:R-:W-:Y:S02]  /*15560*/  @!P0 LEA R2, P4, R20, R0, 0x2 ;  /* 0x0000000014028211 */ /* 0x020fe400078810ff */
[-C--:B------:R-:W-:Y:S02]  /*15570*/  @!P1 LEA.HI.X R7, R22, R4.reuse, R23, 0x2, P5 ;  /* 0x0000000416079211 */ /* 0x080fe400028f1417 */
[----:B------:R-:W-:-:S03]  /*15580*/  @!P0 LEA.HI.X R3, R20, R4, R21, 0x2, P4 ;  /* 0x0000000414038211 */ /* 0x000fc600020f1415 */
[----:B------:R1:W-:Y:S04]  /*15590*/  @!P1 ST.E.64 [R6.64], R100 ;  /* 0x0000006406009985 */ /* 0x0003e8000c101b06 */
[----:B------:R1:W-:Y:S02]  /*155a0*/  @!P0 ST.E.64 [R2.64], R84 ;  /* 0x0000005402008985 */ /* 0x0003e4000c101b06 */
.L_x_1738:
[----:B------:R-:W-:Y:S05]  /*155b0*/  BSYNC B0 ;  /* 0x0000000000007941 */ /* 0x000fea0003800000 */
.L_x_1737:
[----:B------:R-:W-:Y:S05]  /*155c0*/  BRA.DIV ~URZ, `(.L_x_1739) ;  /* 0x000038527f007947 */ /* 0x000fea000b800000 */
[----:B--2---:R2:W1:Y:S04]  /*155d0*/  SHFL.IDX PT, R4, R18, 0x1, 0x1c1f ;  /* 0x003c1f0012047f89 */ /* 0x00446800000e0000 */
[----:B----4-:R2:W4:Y:S02]  /*155e0*/  SHFL.IDX PT, R0, R19, 0x1, 0x1c1f ;  /* 0x003c1f0013007f89 */ /* 0x01052400000e0000 */
.L_x_1797:
        /* <DEDUP_REMOVED lines=8> */
[----:B-1----:R-:W-:Y:S02]  /*15670*/  SHF.R.S32.HI R2, RZ, 0x1f, R238 ;  /* 0x0000001fff027819 */ /* 0x002fe400000114ee */
[C---:B----4-:R-:W-:Y:S02]  /*15680*/  @!P2 LEA R6, P3, R238.reuse, R0, 0x2 ;  /* 0x00000000ee06a211 */ /* 0x050fe400078610ff */
[----:B------:R-:W-:Y:S02]  /*15690*/  ISETP.GE.AND P5, PT, R5, c[0x0][0x3c8], PT ;  /* 0x0000f20005007a0c */ /* 0x000fe40003fa6270 */
[C---:B------:R-:W-:Y:S02]  /*156a0*/  IADD3 R3, R238.reuse, 0x18, RZ ;  /* 0x00000018ee037810 */ /* 0x040fe40007ffe0ff */
[C---:B------:R-:W-:Y:S02]  /*156b0*/  @!P2 LEA.HI.X R7, R238.reuse, R4, R2, 0x2, P3 ;  /* 0x00000004ee07a211 */ /* 0x040fe400018f1402 */
[----:B------:R-:W-:-:S02]  /*156c0*/  IADD3 R15, R238, 0x8, RZ ;  /* 0x00000008ee0f7810 */ /* 0x000fc40007ffe0ff */
[----:B------:R-:W-:Y:S01]  /*156d0*/  ISETP.GE.AND P6, PT, R3, c[0x0][0x3c8], PT ;  /* 0x0000f20003007a0c */ /* 0x000fe20003fc6270 */
[----:B------:R1:W-:Y:S01]  /*156e0*/  @!P2 ST.E.64 [R6.64], R104 ;  /* 0x000000680600a985 */ /* 0x0003e2000c101b06 */
[----:B------:R-:W-:Y:S02]  /*156f0*/  SHF.R.S32.HI R15, RZ, 0x1f, R15 ;  /* 0x0000001fff0f7819 */ /* 0x000fe4000001140f */
[CC--:B------:R-:W-:Y:S02]  /*15700*/  @!P1 LEA R10, P2, R13.reuse, R0.reuse, 0x2 ;  /* 0x000000000d0a9211 */ /* 0x0c0fe400078410ff */
[----:B------:R-:W-:Y:S02]  /*15710*/  @!P0 LEA R8, P4, R14, R0, 0x2 ;  /* 0x000000000e088211 */ /* 0x000fe400078810ff */
[----:B------:R-:W-:Y:S02]  /*15720*/  @!P1 LEA.HI.X R11, R13, R4, R15, 0x2, P2 ;  /* 0x000000040d0b9211 */ /* 0x000fe400010f140f */
[----:B------:R-:W-:-:S02]  /*15730*/  SHF.R.S32.HI R13, RZ, 0x1f, R5 ;  /* 0x0000001fff0d7819 */ /* 0x000fc40000011405 */
[C---:B------:R-:W-:Y:S01]  /*15740*/  IADD3 R2, R238.reuse, 0x28, RZ ;  /* 0x00000028ee027810 */ /* 0x040fe20007ffe0ff */
[----:B------:R4:W-:Y:S01]  /*15750*/  @!P1 ST.E.64 [R10.64], R120 ;  /* 0x000000780a009985 */ /* 0x0009e2000c101b06 */
[----:B------:R-:W-:Y:S02]  /*15760*/  SHF.R.S32.HI R12, RZ, 0x1f, R3 ;  /* 0x0000001fff0c7819 */ /* 0x000fe40000011403 */
[C---:B------:R-:W-:Y:S02]  /*15770*/  @!P6 LEA R16, P3, R3.reuse, R0, 0x2 ;  /* 0x000000000310e211 */ /* 0x040fe400078610ff */
[----:B------:R-:W-:Y:S02]  /*15780*/  IADD3 R21, R238, 0xd8, RZ ;  /* 0x000000d8ee157810 */ /* 0x000fe40007ffe0ff */
[----:B------:R-:W-:Y:S02]  /*15790*/  @!P6 LEA.HI.X R17, R3, R4, R12, 0x2, P3 ;  /* 0x000000040311e211 */ /* 0x000fe400018f140c */
[----:B------:R-:W-:-:S02]  /*157a0*/  SHF.R.S32.HI R3, RZ, 0x1f, R2 ;  /* 0x0000001fff037819 */ /* 0x000fc40000011402 */
[C---:B------:R-:W-:Y:S02]  /*157b0*/  IADD3 R24, R238.reuse, 0xe0, RZ ;  /* 0x000000e0ee187810 */ /* 0x040fe40007ffe0ff */
[C---:B------:R-:W-:Y:S02]  /*157c0*/  IADD3 R22, R238.reuse, 0xe8, RZ ;  /* 0x000000e8ee167810 */ /* 0x040fe40007ffe0ff */
[C---:B------:R-:W-:Y:S02]  /*157d0*/  IADD3 R20, R238.reuse, 0xf0, RZ ;  /* 0x000000f0ee147810 */ /* 0x040fe40007ffe0ff */
[----:B-1----:R-:W-:Y:S02]  /*157e0*/  SHF.R.S32.HI R6, RZ, 0x1f, R14 ;  /* 0x0000001fff067819 */ /* 0x002fe4000001140e */
[----:B------:R-:W-:Y:S02]  /*157f0*/  IADD3 R7, R238, 0x30, RZ ;  /* 0x00000030ee077810 */ /* 0x000fe40007ffe0ff */
[----:B------:R-:W-:-:S02]  /*15800*/  @!P0 LEA.HI.X R9, R14, R4, R6, 0x2, P4 ;  /* 0x000000040e098211 */ /* 0x000fc400020f1406 */
[C---:B------:R-:W-:Y:S02]  /*15810*/  @!P5 LEA R14, P2, R5.reuse, R0, 0x2 ;  /* 0x00000000050ed211 */ /* 0x040fe400078410ff */
[----:B------:R-:W-:Y:S01]  /*15820*/  IADD3 R6, R238, 0x38, RZ ;  /* 0x00000038ee067810 */ /* 0x000fe20007ffe0ff */
[----:B------:R1:W-:Y:S01]  /*15830*/  @!P0 ST.E.64 [R8.64], R116 ;  /* 0x0000007408008985 */ /* 0x0003e2000c101b06 */
[----:B------:R-:W-:Y:S02]  /*15840*/  @!P5 LEA.HI.X R15, R5, R4, R13, 0x2, P2 ;  /* 0x00000004050fd211 */ /* 0x000fe400010f140d */
[----:B------:R-:W-:Y:S01]  /*15850*/  ISETP.GE.AND P2, PT, R2, c[0x0][0x3c8], PT ;  /* 0x0000f20002007a0c */ /* 0x000fe20003f46270 */
[----:B------:R5:W-:Y:S01]  /*15860*/  @!P6 ST.E.64 [R16.64], R128 ;  /* 0x000000801000e985 */ /* 0x000be2000c101b06 */
[----:B------:R-:W-:Y:S02]  /*15870*/  ISETP.GE.AND P4, PT, R7, c[0x0][0x3c8], PT ;  /* 0x0000f20007007a0c */ /* 0x000fe40003f86270 */
[----:B------:R-:W-:Y:S01]  /*15880*/  ISETP.GE.AND P3, PT, R6, c[0x0][0x3c8], PT ;  /* 0x0000f20006007a0c */ /* 0x000fe20003f66270 */
[----:B------:R2:W-:Y:S01]  /*15890*/  @!P5 ST.E.64 [R14.64], R124 ;  /* 0x0000007c0e00d985 */ /* 0x0005e2000c101b06 */
[----:B------:R-:W-:-:S02]  /*158a0*/  SHF.R.S32.HI R5, RZ, 0x1f, R7 ;  /* 0x0000001fff057819 */ /* 0x000fc40000011407 */
[C---:B------:R-:W-:Y:S02]  /*158b0*/  IADD3 R25, R238.reuse, 0xe0, RZ ;  /* 0x000000e0ee197810 */ /* 0x040fe40007ffe0ff */
[----:B------:R-:W-:Y:S02]  /*158c0*/  IADD3 R23, R238, 0xe8, RZ ;  /* 0x000000e8ee177810 */ /* 0x000fe40007ffe0ff */
[----:B------:R-:W-:Y:S02]  /*158d0*/  SHF.R.S32.HI R25, RZ, 0x1f, R25 ;  /* 0x0000001fff197819 */ /* 0x000fe40000011419 */
[CC--:B------:R-:W-:Y:S02]  /*158e0*/  @!P2 LEA R12, P1, R2.reuse, R0.reuse, 0x2 ;  /* 0x00000000020ca211 */ /* 0x0c0fe400078210ff */
[----:B----4-:R-:W-:Y:S02]  /*158f0*/  @!P4 LEA R10, P0, R7, R0, 0x2 ;  /* 0x00000000070ac211 */ /* 0x010fe400078010ff */
[----:B------:R-:W-:-:S02]  /*15900*/  @!P2 LEA.HI.X R13, R2, R4, R3, 0x2, P1 ;  /* 0x00000004020da211 */ /* 0x000fc400008f1403 */
[----:B------:R-:W-:Y:S02]  /*15910*/  @!P4 LEA.HI.X R11, R7, R4, R5, 0x2, P0 ;  /* 0x00000004070bc211 */ /* 0x000fe400000f1405 */
[C---:B------:R-:W-:Y:S02]  /*15920*/  IADD3 R5, R238.reuse, 0x48, RZ ;  /* 0x00000048ee057810 */ /* 0x040fe40007ffe0ff */
[C---:B------:R-:W-:Y:S02]  /*15930*/  IADD3 R3, R238.reuse, 0x50, RZ ;  /* 0x00000050ee037810 */ /* 0x040fe40007ffe0ff */
[----:B-1----:R-:W-:Y:S02]  /*15940*/  IADD3 R8, R238, 0x40, RZ ;  /* 0x00000040ee087810 */ /* 0x002fe40007ffe0ff */
[----:B------:R-:W-:Y:S02]  /*15950*/  SHF.R.S32.HI R9, RZ, 0x1f, R6 ;  /* 0x0000001fff097819 */ /* 0x000fe40000011406 */
[----:B-----5:R-:W-:-:S02]  /*15960*/  @!P3 LEA R16, P1, R6, R0, 0x2 ;  /* 0x000000000610b211 */ /* 0x020fc400078210ff */
[----:B------:R-:W-:Y:S02]  /*15970*/  ISETP.GE.AND P2, PT, R8, c[0x0][0x3c8], PT ;  /* 0x0000f20008007a0c */ /* 0x000fe40003f46270 */
[----:B------:R-:W-:Y:S02]  /*15980*/  @!P3 LEA.HI.X R17, R6, R4, R9, 0x2, P1 ;  /* 0x000000040611b211 */ /* 0x000fe400008f1409 */
[----:B------:R-:W-:Y:S02]  /*15990*/  ISETP.GE.AND P1, PT, R2, c[0x0][0x3c8], PT ;  /* 0x0000f20002007a0c */ /* 0x000fe40003f26270 */
[----:B------:R-:W-:Y:S02]  /*159a0*/  ISETP.GE.AND P6, PT, R5, c[0x0][0x3c8], PT ;  /* 0x0000f20005007a0c */ /* 0x000fe40003fc6270 */
[----:B------:R-:W-:Y:S02]  /*159b0*/  ISETP.GE.AND P5, PT, R3, c[0x0][0x3c8], PT ;  /* 0x0000f20003007a0c */ /* 0x000fe40003fa6270 */
[----:B------:R-:W-:-:S02]  /*159c0*/  SHF.R.S32.HI R7, RZ, 0x1f, R8 ;  /* 0x0000001fff077819 */ /* 0x000fc40000011408 */
[----:B------:R-:W-:Y:S02]  /*159d0*/  IADD3 R2, R238, 0x58, RZ ;  /* 0x00000058ee027810 */ /* 0x000fe40007ffe0ff */
[----:B--2---:R-:W-:Y:S02]  /*159e0*/  @!P2 LEA R14, P0, R8, R0, 0x2 ;  /* 0x00000000080ea211 */ /* 0x004fe400078010ff */
[----:B------:R-:W-:Y:S01]  /*159f0*/  IADD3 R6, R238, 0x60, RZ ;  /* 0x00000060ee067810 */ /* 0x000fe20007ffe0ff */
[----:B------:R1:W-:Y:S01]  /*15a00*/  @!P1 ST.E.64 [R12.64], R138 ;  /* 0x0000008a0c009985 */ /* 0x0003e2000c101b06 */
[----:B------:R-:W-:Y:S02]  /*15a10*/  @!P2 LEA.HI.X R15, R8, R4, R7, 0x2, P0 ;  /* 0x00000004080fa211 */ /* 0x000fe400000f1407 */
[----:B------:R-:W-:Y:S01]  /*15a20*/  SHF.R.S32.HI R8, RZ, 0x1f, R5 ;  /* 0x0000001fff087819 */ /* 0x000fe20000011405 */
[----:B------:R2:W-:Y:S01]  /*15a30*/  @!P4 ST.E.64 [R10.64], R134 ;  /* 0x000000860a00c985 */ /* 0x0005e2000c101b06 */
[----:B------:R-:W-:-:S02]  /*15a40*/  ISETP.GE.AND P4, PT, R2, c[0x0][0x3c8], PT ;  /* 0x0000f20002007a0c */ /* 0x000fc40003f86270 */
[----:B------:R-:W-:Y:S01]  /*15a50*/  SHF.R.S32.HI R7, RZ, 0x1f, R3 ;  /* 0x0000001fff077819 */ /* 0x000fe20000011403 */
[----:B------:R-:W-:Y:S01]  /*15a60*/  @!P3 ST.E.64 [R16.64], R142 ;  /* 0x0000008e1000b985 */ /* 0x000fe2000c101b06 */
[----:B------:R-:W-:Y:S02]  /*15a70*/  ISETP.GE.AND P3, PT, R3, c[0x0][0x3c8], PT ;  /* 0x0000f20003007a0c */ /* 0x000fe40003f66270 */
[----:B------:R-:W-:Y:S01]  /*15a80*/  SHF.R.S32.HI R9, RZ, 0x1f, R6 ;  /* 0x0000001fff097819 */ /* 0x000fe20000011406 */
[----:B------:R4:W-:Y:S01]  /*15a90*/  @!P2 ST.E.64 [R14.64], R38 ;  /* 0x000000260e00a985 */ /* 0x0009e2000c101b06 */
[C---:B------:R-:W-:Y:S02]  /*15aa0*/  ISETP.GE.AND P2, PT, R5.reuse, c[0x0][0x3c8], PT ;  /* 0x0000f20005007a0c */ /* 0x040fe40003f46270 */
[----:B------:R-:W-:Y:S02]  /*15ab0*/  SHF.R.S32.HI R23, RZ, 0x1f, R23 ;  /* 0x0000001fff177819 */ /* 0x000fe40000011417 */
[----:B-1----:R-:W-:-:S04]  /*15ac0*/  @!P6 LEA R12, P1, R5, R0, 0x2 ;  /* 0x00000000050ce211 */ /* 0x002fc800078210ff */
[----:B------:R-:W-:Y:S02]  /*15ad0*/  @!P6 LEA.HI.X R13, R5, R4, R8, 0x2, P1 ;  /* 0x00000004050de211 */ /* 0x000fe400008f1408 */
[C---:B--2---:R-:W-:Y:S02]  /*15ae0*/  @!P5 LEA R10, P0, R3.reuse, R0, 0x2 ;  /* 0x00000000030ad211 */ /* 0x044fe400078010ff */
[----:B------:R-:W-:Y:S01]  /*15af0*/  ISETP.GE.AND P6, PT, R6, c[0x0][0x3c8], PT ;  /* 0x0000f20006007a0c */ /* 0x000fe20003fc6270 */
[----:B------:R1:W-:Y:S01]  /*15b00*/  @!P2 ST.E.64 [R12.64], R146 ;  /* 0x000000920c00a985 */ /* 0x0003e2000c101b06 */
[----:B------:R-:W-:Y:S02]  /*15b10*/  IADD3 R8, R238, 0x68, RZ ;  /* 0x00000068ee087810 */ /* 0x000fe40007ffe0ff */
[----:B------:R-:W-:Y:S02]  /*15b20*/  @!P5 LEA.HI.X R11, R3, R4, R7, 0x2, P0 ;  /* 0x00000004030bd211 */ /* 0x000fe400000f1407 */
[----:B------:R-:W-:-:S02]  /*15b30*/  ISETP.GE.AND P5, PT, R8, c[0x0][0x3c8], PT ;  /* 0x0000f20008007a0c */ /* 0x000fc40003fa6270 */
[----:B----4-:R-:W-:Y:S01]  /*15b40*/  SHF.R.S32.HI R15, RZ, 0x1f, R2 ;  /* 0x0000001fff0f7819 */ /* 0x010fe20000011402 */
[----:B------:R2:W-:Y:S01]  /*15b50*/  @!P3 ST.E.64 [R10.64], R42 ;  /* 0x0000002a0a00b985 */ /* 0x0005e2000c101b06 */
[-C--:B------:R-:W-:Y:S02]  /*15b60*/  @!P4 LEA R16, P1, R2, R0.reuse, 0x2 ;  /* 0x000000000210c211 */ /* 0x080fe400078210ff */
[----:B------:R-:W-:Y:S02]  /*15b70*/  IADD3 R7, R238, 0x70, RZ ;  /* 0x00000070ee077810 */ /* 0x000fe40007ffe0ff */
[----:B------:R-:W-:Y:S02]  /*15b80*/  @!P6 LEA R14, P0, R6, R0, 0x2 ;  /* 0x00000000060ee211 */ /* 0x000fe400078010ff */
[-C--:B------:R-:W-:Y:S02]  /*15b90*/  @!P4 LEA.HI.X R17, R2, R4.reuse, R15, 0x2, P1 ;  /* 0x000000040211c211 */ /* 0x080fe400008f140f */
[----:B------:R-:W-:-:S02]  /*15ba0*/  @!P6 LEA.HI.X R15, R6, R4, R9, 0x2, P0 ;  /* 0x00000004060fe211 */ /* 0x000fc400000f1409 */
[----:B------:R-:W-:Y:S02]  /*15bb0*/  SHF.R.S32.HI R9, RZ, 0x1f, R8 ;  /* 0x0000001fff097819 */ /* 0x000fe40000011408 */
[----:B------:R-:W-:Y:S02]  /*15bc0*/  ISETP.GE.AND P4, PT, R7, c[0x0][0x3c8], PT ;  /* 0x0000f20007007a0c */ /* 0x000fe40003f86270 */
[----:B------:R-:W-:Y:S02]  /*15bd0*/  IADD3 R5, R238, 0x78, RZ ;  /* 0x00000078ee057810 */ /* 0x000fe40007ffe0ff */
[----:B------:R-:W-:Y:S02]  /*15be0*/  SHF.R.S32.HI R6, RZ, 0x1f, R7 ;  /* 0x0000001fff067819 */ /* 0x000fe40000011407 */
[----:B------:R-:W-:Y:S02]  /*15bf0*/  ISETP.GE.AND P3, PT, R5, c[0x0][0x3c8], PT ;  /* 0x0000f20005007a0c */ /* 0x000fe40003f66270 */
[----:B-1----:R-:W-:-:S02]  /*15c00*/  @!P5 LEA R12, P0, R8, R0, 0x2 ;  /* 0x00000000080cd211 */ /* 0x002fc400078010ff */
[----:B------:R-:W-:Y:S02]  /*15c10*/  IADD3 R3, R238, 0x80, RZ ;  /* 0x00000080ee037810 */ /* 0x000fe40007ffe0ff */
[----:B------:R-:W-:Y:S02]  /*15c20*/  @!P5 LEA.HI.X R13, R8, R4, R9, 0x2, P0 ;  /* 0x00000004080dd211 */ /* 0x000fe400000f1409 */
[----:B------:R-:W-:Y:S02]  /*15c30*/  ISETP.GE.AND P0, PT, R2, c[0x0][0x3c8], PT ;  /* 0x0000f20002007a0c */ /* 0x000fe40003f06270 */
[----:B--2---:R-:W-:Y:S02]  /*15c40*/  @!P4 LEA R10, P1, R7, R0, 0x2 ;  /* 0x00000000070ac211 */ /* 0x004fe400078210ff */
[----:B------:R-:W-:Y:S02]  /*15c50*/  ISETP.GE.AND P2, PT, R3, c[0x0][0x3c8], PT ;  /* 0x0000f20003007a0c */ /* 0x000fe40003f46270 */
[----:B------:R-:W-:-:S02]  /*15c60*/  @!P4 LEA.HI.X R11, R7, R4, R6, 0x2, P1 ;  /* 0x00000004070bc211 */ /* 0x000fc400008f1406 */
[C---:B------:R-:W-:Y:S02]  /*15c70*/  IADD3 R6, R238.reuse, 0x88, RZ ;  /* 0x00000088ee067810 */ /* 0x040fe40007ffe0ff */
[----:B------:R-:W-:Y:S02]  /*15c80*/  SHF.R.S32.HI R8, RZ, 0x1f, R5 ;  /* 0x0000001fff087819 */ /* 0x000fe40000011405 */
[----:B------:R-:W-:Y:S01]  /*15c90*/  IADD3 R2, R238, 0x90, RZ ;  /* 0x00000090ee027810 */ /* 0x000fe20007ffe0ff */
[----:B------:R1:W-:Y:S01]  /*15ca0*/  @!P0 ST.E.64 [R16.64], R50 ;  /* 0x0000003210008985 */ /* 0x0003e2000c101b06 */
[----:B------:R-:W-:Y:S02]  /*15cb0*/  ISETP.GE.AND P1, PT, R6, c[0x0][0x3c8], PT ;  /* 0x0000f20006007a0c */ /* 0x000fe40003f26270 */
[----:B------:R-:W-:Y:S01]  /*15cc0*/  SHF.R.S32.HI R7, RZ, 0x1f, R3 ;  /* 0x0000001fff077819 */ /* 0x000fe20000011403 */
[----:B------:R2:W-:Y:S01]  /*15cd0*/  @!P6 ST.E.64 [R14.64], R46 ;  /* 0x0000002e0e00e985 */ /* 0x0005e2000c101b06 */
[----:B------:R-:W-:-:S03]  /*15ce0*/  SHF.R.S32.HI R9, RZ, 0x1f, R6 ;  /* 0x0000001fff097819 */ /* 0x000fc60000011406 */
[----:B------:R-:W-:Y:S04]  /*15cf0*/  @!P5 ST.E.64 [R12.64], R58 ;  /* 0x0000003a0c00d985 */ /* 0x000fe8000c101b06 */
[----:B------:R4:W-:Y:S01]  /*15d00*/  @!P4 ST.E.64 [R10.64], R54 ;  /* 0x000000360a00c985 */ /* 0x0009e2000c101b06 */
[----:B-1----:R-:W-:-:S04]  /*15d10*/  @!P3 LEA R16, P0, R5, R0, 0x2 ;  /* 0x000000000510b211 */ /* 0x002fc800078010ff */
[----:B------:R-:W-:Y:S02]  /*15d20*/  @!P3 LEA.HI.X R17, R5, R4, R8, 0x2, P0 ;  /* 0x000000040511b211 */ /* 0x000fe400000f1408 */
[----:B------:R-:W-:Y:S02]  /*15d30*/  ISETP.GE.AND P0, PT, R2, c[0x0][0x3c8], PT ;  /* 0x0000f20002007a0c */ /* 0x000fe40003f06270 */
[C---:B--2---:R-:W-:Y:S01]  /*15d40*/  @!P2 LEA R14, P6, R3.reuse, R0, 0x2 ;  /* 0x00000000030ea211 */ /* 0x044fe200078c10ff */
[----:B------:R1:W-:Y:S01]  /*15d50*/  @!P3 ST.E.64 [R16.64], R66 ;  /* 0x000000421000b985 */ /* 0x0003e2000c101b06 */
[----:B------:R-:W-:Y:S02]  /*15d60*/  IADD3 R5, R238, 0x98, RZ ;  /* 0x00000098ee057810 */ /* 0x000fe40007ffe0ff */
[----:B------:R-:W-:Y:S02]  /*15d70*/  @!P2 LEA.HI.X R15, R3, R4, R7, 0x2, P6 ;  /* 0x00000004030fa211 */ /* 0x000fe400030f1407 */
[----:B----4-:R-:W-:-:S02]  /*15d80*/  @!P1 LEA R10, P5, R6, R0, 0x2 ;  /* 0x00000000060a9211 */ /* 0x010fc400078a10ff */
[----:B------:R-:W-:Y:S01]  /*15d90*/  ISETP.GE.AND P6, PT, R5, c[0x0][0x3c8], PT ;  /* 0x0000f20005007a0c */ /* 0x000fe20003fc6270 */
[----:B------:R-:W-:Y:S01]  /*15da0*/  @!P2 ST.E.64 [R14.64], R62 ;  /* 0x0000003e0e00a985 */ /* 0x000fe2000c101b06 */
[----:B------:R-:W-:Y:S02]  /*15db0*/  SHF.R.S32.HI R7, RZ, 0x1f, R2 ;  /* 0x0000001fff077819 */ /* 0x000fe40000011402 */
[----:B------:R-:W-:Y:S02]  /*15dc0*/  @!P0 LEA R8, P4, R2, R0, 0x2 ;  /* 0x0000000002088211 */ /* 0x000fe400078810ff */
[----:B------:R-:W-:Y:S02]  /*15dd0*/  IADD3 R3, R238, 0xa0, RZ ;  /* 0x000000a0ee037810 */ /* 0x000fe40007ffe0ff */
[-C--:B------:R-:W-:Y:S02]  /*15de0*/  @!P1 LEA.HI.X R11, R6, R4.reuse, R9, 0x2, P5 ;  /* 0x00000004060b9211 */ /* 0x080fe400028f1409 */
[----:B------:R-:W-:-:S02]  /*15df0*/  @!P0 LEA.HI.X R9, R2, R4, R7, 0x2, P4 ;  /* 0x0000000402098211 */ /* 0x000fc400020f1407 */
[----:B------:R-:W-:Y:S01]  /*15e00*/  ISETP.GE.AND P4, PT, R3, c[0x0][0x3c8], PT ;  /* 0x0000f20003007a0c */ /* 0x000fe20003f86270 */
[----:B------:R-:W-:Y:S01]  /*15e10*/  @!P1 ST.E.64 [R10.64], R74 ;  /* 0x0000004a0a009985 */ /* 0x000fe2000c101b06 */
[----:B------:R-:W-:Y:S02]  /*15e20*/  IADD3 R2, R238, 0xa8, RZ ;  /* 0x000000a8ee027810 */ /* 0x000fe40007ffe0ff */
[----:B------:R-:W-:Y:S01]  /*15e30*/  SHF.R.S32.HI R13, RZ, 0x1f, R5 ;  /* 0x0000001fff0d7819 */ /* 0x000fe20000011405 */
[----:B------:R2:W-:Y:S01]  /*15e40*/  @!P0 ST.E.64 [R8.64], R70 ;  /* 0x0000004608008985 */ /* 0x0005e2000c101b06 */
[----:B------:R-:W-:Y:S02]  /*15e50*/  ISETP.GE.AND P5, PT, R2, c[0x0][0x3c8], PT ;  /* 0x0000f20002007a0c */ /* 0x000fe40003fa6270 */
[----:B------:R-:W-:Y:S02]  /*15e60*/  @!P6 LEA R12, P3, R5, R0, 0x2 ;  /* 0x00000000050ce211 */ /* 0x000fe400078610ff */
[----:B------:R-:W-:-:S02]  /*15e70*/  IADD3 R7, R238, 0xb0, RZ ;  /* 0x000000b0ee077810 */ /* 0x000fc40007ffe0ff */
[----:B------:R-:W-:Y:S02]  /*15e80*/  @!P6 LEA.HI.X R13, R5, R4, R13, 0x2, P3 ;  /* 0x00000004050de211 */ /* 0x000fe400018f140d */
[----:B------:R-:W-:Y:S02]  /*15e90*/  SHF.R.S32.HI R6, RZ, 0x1f, R3 ;  /* 0x0000001fff067819 */ /* 0x000fe40000011403 */
[----:B------:R-:W-:Y:S01]  /*15ea0*/  @!P4 LEA R18, P2, R3, R0, 0x2 ;  /* 0x000000000312c211 */ /* 0x000fe200078410ff */
[----:B------:R4:W-:Y:S01]  /*15eb0*/  @!P6 ST.E.64 [R12.64], R150 ;  /* 0x000000960c00e985 */ /* 0x0009e2000c101b06 */
[----:B------:R-:W-:Y:S02]  /*15ec0*/  ISETP.GE.AND P3, PT, R7, c[0x0][0x3c8], PT ;  /* 0x0000f20007007a0c */ /* 0x000fe40003f66270 */
[----:B------:R-:W-:Y:S02]  /*15ed0*/  IADD3 R5, R238, 0xb8, RZ ;  /* 0x000000b8ee057810 */ /* 0x000fe40007ffe0ff */
[----:B---3--:R-:W-:-:S02]  /*15ee0*/  @!P4 LEA.HI.X R19, R3, R4, R6, 0x2, P2 ;  /* 0x000000040313c211 */ /* 0x008fc400010f1406 */
[----:B------:R-:W-:Y:S02]  /*15ef0*/  ISETP.GE.AND P2, PT, R5, c[0x0][0x3c8], PT ;  /* 0x0000f20005007a0c */ /* 0x000fe40003f46270 */
[----:B------:R-:W-:Y:S01]  /*15f00*/  SHF.R.S32.HI R6, RZ, 0x1f, R2 ;  /* 0x0000001fff067819 */ /* 0x000fe20000011402 */
[----:B------:R-:W-:Y:S01]  /*15f10*/  @!P4 ST.E.64 [R18.64], R160 ;  /* 0x000000a01200c985 */ /* 0x000fe2000c101b06 */
[----:B-1----:R-:W-:Y:S02]  /*15f20*/  @!P5 LEA R16, P1, R2, R0, 0x2 ;  /* 0x000000000210d211 */ /* 0x002fe400078210ff */
[----:B------:R-:W-:Y:S02]  /*15f30*/  IADD3 R3, R238, 0xc0, RZ ;  /* 0x000000c0ee037810 */ /* 0x000fe40007ffe0ff */
[----:B------:R-:W-:Y:S02]  /*15f40*/  @!P5 LEA.HI.X R17, R2, R4, R6, 0x2, P1 ;  /* 0x000000040211d211 */ /* 0x000fe400008f1406 */
[----:B------:R-:W-:-:S02]  /*15f50*/  ISETP.GE.AND P1, PT, R3, c[0x0][0x3c8], PT ;  /* 0x0000f20003007a0c */ /* 0x000fc40003f26270 */
[----:B--2---:R-:W-:Y:S02]  /*15f60*/  SHF.R.S32.HI R8, RZ, 0x1f, R7 ;  /* 0x0000001fff087819 */ /* 0x004fe40000011407 */
[C---:B------:R-:W-:Y:S02]  /*15f70*/  @!P3 LEA R14, P0, R7.reuse, R0, 0x2 ;  /* 0x00000000070eb211 */ /* 0x040fe400078010ff */
[----:B------:R-:W-:Y:S02]  /*15f80*/  ISETP.GE.AND P6, PT, R2, c[0x0][0x3c8], PT ;  /* 0x0000f20002007a0c */ /* 0x000fe40003fc6270 */
[----:B------:R-:W-:Y:S02]  /*15f90*/  IADD3 R6, R238, 0xc8, RZ ;  /* 0x000000c8ee067810 */ /* 0x000fe40007ffe0ff */
[----:B------:R-:W-:Y:S02]  /*15fa0*/  @!P3 LEA.HI.X R15, R7, R4, R8, 0x2, P0 ;  /* 0x00000004070fb211 */ /* 0x000fe400000f1408 */
[----:B------:R-:W-:-:S02]  /*15fb0*/  SHF.R.S32.HI R7, RZ, 0x1f, R5 ;  /* 0x0000001fff077819 */ /* 0x000fc40000011405 */
[C---:B----4-:R-:W-:Y:S02]  /*15fc0*/  @!P2 LEA R12, P0, R5.reuse, R0, 0x2 ;  /* 0x00000000050ca211 */ /* 0x050fe400078010ff */
[----:B------:R-:W-:Y:S02]  /*15fd0*/  ISETP.GE.AND P5, PT, R6, c[0x0][0x3c8], PT ;  /* 0x0000f20006007a0c */ /* 0x000fe40003fa6270 */
[----:B------:R-:W-:Y:S01]  /*15fe0*/  @!P2 LEA.HI.X R13, R5, R4, R7, 0x2, P0 ;  /* 0x00000004050da211 */ /* 0x000fe200000f1407 */
[----:B------:R-:W-:Y:S01]  /*15ff0*/  @!P6 ST.E.64 [R16.64], R156 ;  /* 0x0000009c1000e985 */ /* 0x000fe2000c101b06 */
[----:B------:R-:W-:Y:S02]  /*16000*/  SHF.R.S32.HI R5, RZ, 0x1f, R3 ;  /* 0x0000001fff057819 */ /* 0x000fe40000011403 */
[----:B------:R-:W-:Y:S01]  /*16010*/  @!P1 LEA R10, P0, R3, R0, 0x2 ;  /* 0x00000000030a9211 */ /* 0x000fe200078010ff */
[----:B------:R-:W-:Y:S01]  /*16020*/  @!P3 ST.E.64 [R14.64], R154 ;  /* 0x0000009a0e00b985 */ /* 0x000fe2000c101b06 */
[----:B------:R-:W-:-:S02]  /*16030*/  ISETP.GE.AND P3, PT, R21, c[0x0][0x3c8], PT ;  /* 0x0000f20015007a0c */ /* 0x000fc40003f66270 */
[----:B------:R-:W-:Y:S01]  /*16040*/  @!P1 LEA.HI.X R11, R3, R4, R5, 0x2, P0 ;  /* 0x00000004030b9211 */ /* 0x000fe200000f1405 */
[----:B------:R-:W-:Y:S01]  /*16050*/  @!P2 ST.E.64 [R12.64], R98 ;  /* 0x000000620c00a985 */ /* 0x000fe2000c101b06 */
[----:B------:R-:W-:Y:S02]  /*16060*/  IADD3 R3, R238, 0xd0, RZ ;  /* 0x000000d0ee037810 */ /* 0x000fe40007ffe0ff */
[----:B------:R-:W-:Y:S01]  /*16070*/  SHF.R.S32.HI R5, RZ, 0x1f, R6 ;  /* 0x0000001fff057819 */ /* 0x000fe20000011406 */
[----:B------:R1:W-:Y:S01]  /*16080*/  @!P1 ST.E.64 [R10.64], R82 ;  /* 0x000000520a009985 */ /* 0x0003e2000c101b06 */
[C---:B------:R-:W-:Y:S02]  /*16090*/  @!P5 LEA R8, P0, R6.reuse, R0, 0x2 ;  /* 0x000000000608d211 */ /* 0x040fe400078010ff */
[----:B------:R-:W-:Y:S02]  /*160a0*/  ISETP.GE.AND P4, PT, R3, c[0x0][0x3c8], PT ;  /* 0x0000f20003007a0c */ /* 0x000fe40003f86270 */
[----:B------:R-:W-:-:S02]  /*160b0*/  @!P5 LEA.HI.X R9, R6, R4, R5, 0x2, P0 ;  /* 0x000000040609d211 */ /* 0x000fc400000f1405 */
[----:B------:R-:W-:Y:S02]  /*160c0*/  SHF.R.S32.HI R5, RZ, 0x1f, R3 ;  /* 0x0000001fff057819 */ /* 0x000fe40000011403 */
[----:B------:R-:W-:Y:S01]  /*160d0*/  ISETP.GE.AND P2, PT, R24, c[0x0][0x3c8], PT ;  /* 0x0000f20018007a0c */ /* 0x000fe20003f46270 */
[----:B------:R2:W-:Y:S01]  /*160e0*/  @!P5 ST.E.64 [R8.64], R86 ;  /* 0x000000560800d985 */ /* 0x0005e2000c101b06 */
[----:B------:R-:W-:Y:S02]  /*160f0*/  ISETP.GE.AND P1, PT, R22, c[0x0][0x3c8], PT ;  /* 0x0000f20016007a0c */ /* 0x000fe40003f26270 */
[----:B------:R-:W-:-:S03]  /*16100*/  ISETP.GE.AND P0, PT, R20, c[0x0][0x3c8], PT ;  /* 0x0000f20014007a0c */ /* 0x000fc60003f06270 */
[----:B------:R-:W-:-:S04]  /*16110*/  @!P4 LEA R2, P6, R3, R0, 0x2 ;  /* 0x000000000302c211 */ /* 0x000fc800078c10ff */
[----:B------:R-:W-:Y:S02]  /*16120*/  @!P4 LEA.HI.X R3, R3, R4, R5, 0x2, P6 ;  /* 0x000000040303c211 */ /* 0x000fe400030f1405 */
[----:B------:R-:W-:-:S03]  /*16130*/  SHF.R.S32.HI R5, RZ, 0x1f, R21 ;  /* 0x0000001fff057819 */ /* 0x000fc60000011415 */
[----:B------:R3:W-:Y:S01]  /*16140*/  @!P4 ST.E.64 [R2.64], R94 ;  /* 0x0000005e0200c985 */ /* 0x0007e2000c101b06 */
[-C--:B-1----:R-:W-:Y:S02]  /*16150*/  @!P3 LEA R10, P5, R21, R0.reuse, 0x2 ;  /* 0x00000000150ab211 */ /* 0x082fe400078a10ff */
[----:B--2---:R-:W-:-:S04]  /*16160*/  @!P2 LEA R8, P6, R24, R0, 0x2 ;  /* 0x000000001808a211 */ /* 0x004fc800078c10ff */
[----:B------:R-:W-:-:S07]  /*16170*/  @!P2 LEA.HI.X R9, R24, R4, R25, 0x2, P6 ;  /* 0x000000041809a211 */ /* 0x000fce00030f1419 */
[----:B---3--:R-:W-:Y:S02]  /*16180*/  P2R R2, PR, RZ, 0x20 ;  /* 0x00000020ff027803 */ /* 0x008fe40000000000 */
[----:B------:R-:W-:Y:S02]  /*16190*/  @!P1 LEA R6, P5, R22, R0, 0x2 ;  /* 0x0000000016069211 */ /* 0x000fe400078a10ff */
[----:B------:R-:W-:Y:S02]  /*161a0*/  ISETP.NE.AND P4, PT, R2, RZ, PT ;  /* 0x000000ff0200720c */ /* 0x000fe40003f85270 */
[-C--:B------:R-:W-:Y:S02]  /*161b0*/  @!P1 LEA.HI.X R7, R22, R4.reuse, R23, 0x2, P5 ;  /* 0x0000000416079211 */ /* 0x080fe400028f1417 */
[----:B------:R-:W-:Y:S02]  /*161c0*/  @!P3 LEA.HI.X R11, R21, R4, R5, 0x2, P4 ;  /* 0x00000004150bb211 */ /* 0x000fe400020f1405 */
[----:B------:R-:W-:-:S02]  /*161d0*/  IADD3 R21, R238, 0xf0, RZ ;  /* 0x000000f0ee157810 */ /* 0x000fc40007ffe0ff */
[----:B------:R-:W-:Y:S01]  /*161e0*/  @!P0 LEA R2, P4, R20, R0, 0x2 ;  /* 0x0000000014028211 */ /* 0x000fe200078810ff */
[----:B------:R1:W-:Y:S01]  /*161f0*/  @!P3 ST.E.64 [R10.64], R110 ;  /* 0x0000006e0a00b985 */ /* 0x0003e2000c101b06 */
[----:B------:R-:W-:-:S03]  /*16200*/  SHF.R.S32.HI R21, RZ, 0x1f, R21 ;  /* 0x0000001fff157819 */ /* 0x000fc60000011415 */
[----:B------:R1:W-:Y:S01]  /*16210*/  @!P2 ST.E.64 [R8.64], R106 ;  /* 0x0000006a0800a985 */ /* 0x0003e2000c101b06 */
[----:B------:R-:W-:Y:S02]  /*16220*/  @!P0 LEA.HI.X R3, R20, R4, R21, 0x2, P4 ;  /* 0x0000000414038211 */ /* 0x000fe400020f1415 */
[----:B------:R-:W-:Y:S01]  /*16230*/  IADD3 R20, R238, 0xf8, RZ ;  /* 0x000000f8ee147810 */ /* 0x000fe20007ffe0ff */
[----:B------:R1:W-:Y:S04]  /*16240*/  @!P1 ST.E.64 [R6.64], R102 ;  /* 0x0000006606009985 */ /* 0x0003e8000c101b06 */
[----:B------:R1:W-:Y:S01]  /*16250*/  @!P0 ST.E.64 [R2.64], R90 ;  /* 0x0000005a02008985 */ /* 0x0003e2000c101b06 */
[----:B------:R-:W-:-:S13]  /*16260*/  ISETP.GE.AND P0, PT, R20, c[0x0][0x3c8], PT ;  /* 0x0000f20014007a0c */ /* 0x000fda0003f06270 */
[----:B------:R-:W-:Y:S05]  /*16270*/  @P0 BRA `(.L_x_1734) ;  /* 0x00000f8000000947 */ /* 0x000fea0003800000 */
[----:B------:R-:W-:Y:S02]  /*16280*/  IADD3 R21, R238, 0xf8, RZ ;  /* 0x000000f8ee157810 */ /* 0x000fe40007ffe0ff */
[----:B-1----:R-:W-:Y:S02]  /*16290*/  LEA R2, P0, R20, R0, 0x2 ;  /* 0x0000000014027211 */ /* 0x002fe400078010ff */
[----:B------:R-:W-:-:S04]  /*162a0*/  SHF.R.S32.HI R21, RZ, 0x1f, R21 ;  /* 0x0000001fff157819 */ /* 0x000fc80000011415 */
[----:B------:R-:W-:-:S05]  /*162b0*/  LEA.HI.X R3, R20, R4, R21, 0x2, P0 ;  /* 0x0000000414037211 */ /* 0x000fca00000f1415 */
[----:B------:R1:W-:Y:S01]  /*162c0*/  ST.E.64 [R2.64], R78 ;  /* 0x0000004e02007985 */ /* 0x0003e2000c101b06 */
[----:B------:R-:W-:Y:S05]  /*162d0*/  BRA `(.L_x_1734) ;  /* 0x00000f2000007947 */ /* 0x000fea0003800000 */
.L_x_1719:
[----:B------:R-:W-:Y:S01]  /*162e0*/  ISETP.NE.U32.AND P0, PT, RZ, c[0x0][0x508], PT ;  /* 0x00014200ff007a0c */ /* 0x000fe20003f05070 */
[----:B------:R-:W2:Y:S01]  /*162f0*/  LDL.LU R6, [R1+0x48] ;  /* 0x0000480001067983 */ /* 0x000ea20000300800 */
[----:B------:R-:W-:Y:S01]  /*16300*/  ISETP.NE.U32.AND P2, PT, RZ, c[0x0][0x500], PT ;  /* 0x00014000ff007a0c */ /* 0x000fe20003f45070 */
[----:B------:R-:W-:Y:S01]  /*16310*/  IMAD.MOV.U32 R4, RZ, RZ, 0x4 ;  /* 0x00000004ff047424 */ /* 0x000fe200078e00ff */
[----:B------:R-:W-:Y:S01]  /*16320*/  ISETP.NE.AND.EX P0, PT, RZ, c[0x0][0x50c], PT, P0 ;  /* 0x00014300ff007a0c */ /* 0x000fe20003f05300 */
[----:B------:R-:W-:Y:S01]  /*16330*/  IMAD.MOV.U32 R17, RZ, RZ, c[0x0][0x388] ;  /* 0x0000e200ff117624 */ /* 0x000fe200078e00ff */
[----:B------:R-:W-:Y:S01]  /*16340*/  ISETP.NE.AND.EX P2, PT, RZ, c[0x0][0x504], PT, P2 ;  /* 0x00014100ff007a0c */ /* 0x000fe20003f45320 */
[----:B------:R-:W-:Y:S02]  /*16350*/  IMAD.MOV.U32 R0, RZ, RZ, RZ ;  /* 0x000000ffff007224 */ /* 0x000fe400078e00ff */
[----:B------:R-:W-:-:S08]  /*16360*/  IMAD.WIDE R2, R247, R4, c[0x0][0x500] ;  /* 0x00014000f7027625 */ /* 0x000fd000078e0204 */
[----:B-1----:R-:W-:Y:S02]  /*16370*/  @P0 IMAD.WIDE R4, R247, R4, c[0x0][0x508] ;  /* 0x00014200f7040625 */ /* 0x002fe400078e0204 */
[----:B------:R1:W5:Y:S04]  /*16380*/  @P2 LDG.E R0, [R2.64] ;  /* 0x0000000602002981 */ /* 0x000368000c1e1900 */
        /* <DEDUP_REMOVED lines=8> */
.L_x_1740:
[----:B-1----:R-:W1:Y:S01]  /*16410*/  S2R R4, SR_TID.X ;  /* 0x0000000000047919 */ /* 0x002e620000002100 */
[----:B------:R-:W-:Y:S01]  /*16420*/  SHF.R.S32.HI R2, RZ, 0x1f, R247 ;  /* 0x0000001fff027819 */ /* 0x000fe200000114f7 */
[----:B------:R-:W-:Y:S01]  /*16430*/  BSSY B0, `(.L_x_1741) ;  /* 0x0000037000007945 */ /* 0x000fe20003800000 */
[----:B-----5:R-:W-:-:S02]  /*16440*/  SHF.R.S32.HI R13, RZ, 0x1f, R0 ;  /* 0x0000001fff0d7819 */ /* 0x020fc40000011400 */
[----:B------:R-:W-:Y:S02]  /*16450*/  SEL R3, R247, RZ, !P2 ;  /* 0x000000fff7037207 */ /* 0x000fe40005000000 */
[----:B------:R-:W-:Y:S02]  /*16460*/  SEL R20, R2, RZ, !P2 ;  /* 0x000000ff02147207 */ /* 0x000fe40005000000 */
[----:B-1----:R-:W-:-:S13]  /*16470*/  ISETP.GT.AND P0, PT, R4, 0x7f, PT ;  /* 0x0000007f0400780c */ /* 0x002fda0003f04270 */
[----:B------:R-:W-:Y:S05]  /*16480*/  @P0 BRA `(.L_x_1742) ;  /* 0x0000031000000947 */ /* 0x000fea0003800000 */
[----:B------:R-:W-:Y:S01]  /*16490*/  IMAD R2, R17, c[0x0][0x4e8], RZ ;  /* 0x00013a0011027a24 */ /* 0x000fe200078e02ff */
[----:B------:R-:W-:-:S04]  /*164a0*/  IADD3 R12, R243, R4, RZ ;  /* 0x00000004f30c7210 */ /* 0x000fc80007ffe0ff */
        /* <DEDUP_REMOVED lines=47> */
.L_x_1742:
[----:B------:R-:W-:Y:S05]  /*167a0*/  BSYNC B0 ;  /* 0x0000000000007941 */ /* 0x000fea0003800000 */
.L_x_1741:
[----:B------:R-:W-:-:S13]  /*167b0*/  ISETP.GT.AND P0, PT, R16, 0x1, PT ;  /* 0x000000011000780c */ /* 0x000fda0003f04270 */
[----:B------:R-:W-:Y:S05]  /*167c0*/  @P0 BRA `(.L_x_1734) ;  /* 0x00000a3000000947 */ /* 0x000fea0003800000 */
[----:B-1----:R-:W2:Y:S04]  /*167d0*/  LDL.LU R2, [R1+0x18] ;  /* 0x0000180001027983 */ /* 0x002ea80000300800 */
[----:B------:R-:W3:Y:S01]  /*167e0*/  LDL R6, [R1+0x50] ;  /* 0x0000500001067983 */ /* 0x000ee20000100800 */
[----:B------:R-:W-:-:S03]  /*167f0*/  MOV R4, c[0x0][0x4e8] ;  /* 0x00013a0000047a02 */ /* 0x000fc60000000f00 */
[----:B------:R-:W1:Y:S01]  /*16800*/  S2R R11, SR_TID.X ;  /* 0x00000000000b7919 */ /* 0x000e620000002100 */
[----:B------:R-:W-:Y:S01]  /*16810*/  ISETP.NE.AND P0, PT, R4, 0x1, PT ;  /* 0x000000010400780c */ /* 0x000fe20003f05270 */
[----:B------:R-:W-:Y:S01]  /*16820*/  IMAD.WIDE.U32 R4, R0, c[0x0][0x3a0], RZ ;  /* 0x0000e80000047a25 */ /* 0x000fe200078e00ff */
[----:B-1----:R-:W-:-:S04]  /*16830*/  SHF.R.S32.HI R10, RZ, 0x1f, R11 ;  /* 0x0000001fff0a7819 */ /* 0x002fc8000001140b */
[----:B------:R-:W-:-:S04]  /*16840*/  LEA.HI R10, R10, R11, RZ, 0x3 ;  /* 0x0000000b0a0a7211 */ /* 0x000fc800078f18ff */
[----:B------:R-:W-:-:S04]  /*16850*/  SHF.R.S32.HI R10, RZ, 0x3, R10 ;  /* 0x00000003ff0a7819 */ /* 0x000fc8000001140a */
[----:B------:R-:W-:Y:S02]  /*16860*/  IADD3 R14, R10, R243, RZ ;  /* 0x000000f30a0e7210 */ /* 0x000fe40007ffe0ff */
[----:B--2---:R-:W-:Y:S01]  /*16870*/  MOV R8, R2 ;  /* 0x0000000200087202 */ /* 0x004fe20000000f00 */
[----:B------:R-:W-:-:S04]  /*16880*/  IMAD R2, R13, c[0x0][0x3a0], RZ ;  /* 0x0000e8000d027a24 */ /* 0x000fc800078e02ff */
[----:B------:R-:W-:Y:S01]  /*16890*/  IMAD R0, R0, c[0x0][0x3a4], R2 ;  /* 0x0000e90000007a24 */ /* 0x000fe200078e0202 */
[----:B---3--:R-:W-:Y:S01]  /*168a0*/  IADD3 R2, R6, R243, RZ ;  /* 0x000000f306027210 */ /* 0x008fe20007ffe0ff */
[----:B------:R-:W-:-:S03]  /*168b0*/  IMAD R6, R20, c[0x0][0x3f0], RZ ;  /* 0x0000fc0014067a24 */ /* 0x000fc600078e02ff */
[----:B------:R-:W-:Y:S01]  /*168c0*/  IADD3 R5, R5, R0, RZ ;  /* 0x0000000005057210 */ /* 0x000fe20007ffe0ff */
[----:B------:R-:W-:-:S04]  /*168d0*/  @P0 IMAD.HI.U32 R7, R2, c[0x0][0x4ec], RZ ;  /* 0x00013b0002070a27 */ /* 0x000fc800078e00ff */
[----:B------:R-:W-:-:S04]  /*168e0*/  IMAD.WIDE.U32 R4, R8, c[0x0][0x3e8], R4 ;  /* 0x0000fa0008047a25 */ /* 0x000fc800078e0004 */
        /* <DEDUP_REMOVED lines=10> */
[----:B------:R-:W-:Y:S02]  /*16990*/  IMAD.MOV.U32 R2, RZ, RZ, R6 ;  /* 0x000000ffff027224 */ /* 0x000fe400078e0006 */
        /* <DEDUP_REMOVED lines=12> */
.L_x_1798:
[----:B------:R-:W-:Y:S05]  /*16a60*/  BRA.DIV ~URZ, `(.L_x_1744) ;  /* 0x000024e27f007947 */ /* 0x000fea000b800000 */
[----:B------:R3:W4:Y:S02]  /*16a70*/  SHFL.IDX PT, R0, R15, RZ, 0x181f ;  /* 0x00181fff0f007589 */ /* 0x00072400000e0000 */
.L_x_1799:
        /* <DEDUP_REMOVED lines=27> */
.L_x_1746:
[----:B------:R-:W-:Y:S05]  /*16c30*/  BSYNC B0 ;  /* 0x0000000000007941 */ /* 0x000fea0003800000 */
.L_x_1745:
[----:B------:R-:W-:Y:S05]  /*16c40*/  BRA.DIV ~URZ, `(.L_x_1747) ;  /* 0x000023627f007947 */ /* 0x000fea000b800000 */
[----:B--2---:R2:W1:Y:S04]  /*16c50*/  SHFL.IDX PT, R4, R12, 0x1, 0x181f ;  /* 0x00381f000c047f89 */ /* 0x00446800000e0000 */
[----:B----4-:R2:W4:Y:S02]  /*16c60*/  SHFL.IDX PT, R0, R15, 0x1, 0x181f ;  /* 0x00381f000f007f89 */ /* 0x01052400000e0000 */
.L_x_1800:
        /* <DEDUP_REMOVED lines=27> */
.L_x_1749:
[----:B------:R-:W-:Y:S05]  /*16e20*/  BSYNC B0 ;  /* 0x0000000000007941 */ /* 0x000fea0003800000 */
.L_x_1748:
[----:B------:R-:W-:Y:S05]  /*16e30*/  BRA.DIV ~URZ, `(.L_x_1750) ;  /* 0x000022327f007947 */ /* 0x000fea000b800000 */
[----:B-1----:R1:W2:Y:S02]  /*16e40*/  SHFL.IDX PT, R4, R12, 0x2, 0x181f ;  /* 0x00581f000c047f89 */ /* 0x0022a400000e0000 */
.L_x_1801:
[----:B------:R-:W-:Y:S05]  /*16e50*/  BRA.DIV ~URZ, `(.L_x_1751) ;  /* 0x000022827f007947 */ /* 0x000fea000b800000 */
[----:B----4-:R4:W1:Y:S02]  /*16e60*/  SHFL.IDX PT, R0, R15, 0x2, 0x181f ;  /* 0x00581f000f007f89 */ /* 0x01086400000e0000 */
.L_x_1802:
        /* <DEDUP_REMOVED lines=27> */
.L_x_1753:
[----:B------:R-:W-:Y:S05]  /*17020*/  BSYNC B0 ;  /* 0x0000000000007941 */ /* 0x000fea0003800000 */
.L_x_1752:
[----:B------:R-:W-:Y:S05]  /*17030*/  BRA.DIV ~URZ, `(.L_x_1754) ;  /* 0x000021027f007947 */ /* 0x000fea000b800000 */
[----:B--2---:R2:W3:Y:S04]  /*17040*/  SHFL.IDX PT, R4, R12, 0x3, 0x181f ;  /* 0x00781f000c047f89 */ /* 0x0044e800000e0000 */
[----:B-1----:R2:W1:Y:S02]  /*17050*/  SHFL.IDX PT, R0, R15, 0x3, 0x181f ;  /* 0x00781f000f007f89 */ /* 0x00246400000e0000 */
.L_x_1803:
[----:B------:R-:W-:-:S04]  /*17060*/  IADD3 R14, R14, 0x60, RZ ;  /* 0x000000600e0e7810 */ /* 0x000fc80007ffe0ff */
[----:B------:R-:W-:-:S13]  /*17070*/  ISETP.GE.AND P0, PT, R14, R13, PT ;  /* 0x0000000d0e00720c */ /* 0x000fda0003f06270 */
[----:B------:R-:W-:Y:S05]  /*17080*/  @P0 BRA `(.L_x_1734) ;  /* 0x0000017000000947 */ /* 0x000fea0003800000 */
[----:B------:R-:W5:Y:S04]  /*17090*/  LDL.64 R2, [R1] ;  /* 0x0000000001027983 */ /* 0x000f680000100a00 */
[----:B--2---:R-:W2:Y:S04]  /*170a0*/  LDL R17, [R1+0xc] ;  /* 0x00000c0001117983 */ /* 0x004ea80000100800 */
[----:B---34-:R-:W3:Y:S04]  /*170b0*/  LDL R15, [R1+0x8] ;  /* 0x00000800010f7983 */ /* 0x018ee80000100800 */
[----:B------:R-:W4:Y:S04]  /*170c0*/  LDL R5, [R1+0x10] ;  /* 0x0000100001057983 */ /* 0x000f280000100800 */
[----:B------:R-:W4:Y:S04]  /*170d0*/  LDL R18, [R1+0x24] ;  /* 0x0000240001127983 */ /* 0x000f280000100800 */
[----:B------:R-:W4:Y:S04]  /*170e0*/  LDL R16, [R1+0x20] ;  /* 0x0000200001107983 */ /* 0x000f280000100800 */
[----:B------:R-:W4:Y:S01]  /*170f0*/  LDL R12, [R1+0x1c] ;  /* 0x00001c00010c7983 */ /* 0x000f220000100800 */
[----:B-----5:R-:W-:-:S02]  /*17100*/  ISETP.GE.AND P3, PT, R2, c[0x0][0x3c8], PT ;  /* 0x0000f20002007a0c */ /* 0x020fc40003f66270 */
[----:B--2---:R-:W-:Y:S02]  /*17110*/  ISETP.GE.AND P2, PT, R17, c[0x0][0x3c8], PT ;  /* 0x0000f20011007a0c */ /* 0x004fe40003f46270 */
[----:B---3--:R-:W-:Y:S02]  /*17120*/  ISETP.GE.AND P1, PT, R15, c[0x0][0x3c8], PT ;  /* 0x0000f2000f007a0c */ /* 0x008fe40003f26270 */
[----:B----4-:R-:W-:-:S07]  /*17130*/  ISETP.GE.AND P0, PT, R5, c[0x0][0x3c8], PT ;  /* 0x0000f20005007a0c */ /* 0x010fce0003f06270 */
        /* <DEDUP_REMOVED lines=12> */
.L_x_1734:
[----:B------:R-:W-:Y:S05]  /*17200*/  BSYNC B1 ;  /* 0x0000000000017941 */ /* 0x000fea0003800000 */
.L_x_1718:
[----:B------:R-:W-:-:S13]  /*17210*/  ISETP.NE.AND P0, PT, RZ, UR5, PT ;  /* 0x00000005ff007c0c */ /* 0x000fda000bf05270 */
[----:B------:R-:W-:Y:S01]  /*17220*/  @P0 WARPSYNC 0xffffffff ;  /* 0xffffffff00000948 */ /* 0x000fe20003800000 */
[----:B------:R-:W-:Y:S06]  /*17230*/  @P0 BAR.SYNC.DEFER_BLOCKING 0x5, 0x100 ;  /* 0x0144000000000b1d */ /* 0x000fec0000010000 */
[----:B------:R-:W2:Y:S04]  /*17240*/  @P0 LDS.128 R244, [0x20100] ;  /* 0x02010000fff40984 */ /* 0x000ea80000000c00 */
[----:B------:R-:W-:Y:S06]  /*17250*/  @P0 BAR.ARV 0x4, 0x100 ;  /* 0x0104000000000b1d */ /* 0x000fec0000002000 */
[----:B------:R-:W-:Y:S05]  /*17260*/  @P0 BRA `(.L_x_1755) ;  /* 0x00000f6000000947 */ /* 0x000fea0003800000 */
[----:B-1--4-:R-:W1:Y:S01]  /*17270*/  S2R R0, SR_TID.X ;  /* 0x0000000000007919 */ /* 0x012e620000002100 */
[----:B------:R-:W-:Y:S01]  /*17280*/  IMAD.MOV.U32 R7, RZ, RZ, RZ ;  /* 0x000000ffff077224 */ /* 0x000fe200078e00ff */
[----:B-12---:R-:W-:-:S04]  /*17290*/  LOP3.LUT R14, R0, 0x1f, RZ, 0xc0, !PT ;  /* 0x0000001f000e7812 */ /* 0x006fc800078ec0ff */
[----:B------:R-:W-:Y:S01]  /*172a0*/  ISETP.NE.AND P6, PT, R14, 0x1f, PT ;  /* 0x0000001f0e00780c */ /* 0x000fe20003fc5270 */
[----:B------:R-:W-:Y:S10]  /*172b0*/  BRA.DIV ~URZ, `(.L_x_1756) ;  /* 0x00001f427f007947 */ /* 0x000ff4000b800000 */
[----:B------:R1:W2:Y:S02]  /*172c0*/  SHFL.IDX PT, R9, R114, RZ, 0x1f ;  /* 0x00001fff72097589 */ /* 0x0002a400000e0000 */
.L_x_1804:
[----:B------:R-:W-:Y:S05]  /*172d0*/  BRA.DIV ~URZ, `(.L_x_1757) ;  /* 0x00001f927f007947 */ /* 0x000fea000b800000 */
[----:B------:R4:W1:Y:S02]  /*172e0*/  SHFL.IDX PT, R8, R114, 0x1, 0x1f ;  /* 0x00201f0072087f89 */ /* 0x00086400000e0000 */
.L_x_1805:
[----:B------:R-:W-:Y:S02]  /*172f0*/  IMAD.IADD R0, R247, 0x1, R14 ;  /* 0x00000001f7007824 */ /* 0x000fe400078e020e */
[----:B---3--:R-:W-:-:S03]  /*17300*/  IMAD.MOV.U32 R6, RZ, RZ, RZ ;  /* 0x000000ffff067224 */ /* 0x008fc600078e00ff */
[----:B------:R-:W-:-:S13]  /*17310*/  ISETP.GE.OR P0, PT, R0, c[0x0][0x53c], !P6 ;  /* 0x00014f0000007a0c */ /* 0x000fda0007706670 */
[----:B------:R-:W-:Y:S01]  /*17320*/  @!P0 IMAD.MOV.U32 R2, RZ, RZ, 0x4 ;  /* 0x00000004ff028424 */ /* 0x000fe200078e00ff */
[----:B------:R-:W-:-:S03]  /*17330*/  @!P0 MOV R3, 0x4 ;  /* 0x0000000400038802 */ /* 0x000fc60000000f00 */
[----:B------:R-:W-:-:S04]  /*17340*/  @!P0 IMAD.WIDE R4, R0, R2, c[0x0][0x580] ;  /* 0x0001600000048625 */ /* 0x000fc800078e0202 */
[----:B------:R-:W-:Y:S01]  /*17350*/  @!P0 IMAD.WIDE R2, R0, R3, c[0x0][0x578] ;  /* 0x00015e0000028625 */ /* 0x000fe200078e0203 */
[----:B------:R-:W3:Y:S04]  /*17360*/  @!P0 LDG.E R6, [R4.64] ;  /* 0x0000000604068981 */ /* 0x000ee8000c1e1900 */
[----:B------:R-:W3:Y:S01]  /*17370*/  @!P0 LDG.E R7, [R2.64] ;  /* 0x0000000602078981 */ /* 0x000ee2000c1e1900 */
[C---:B------:R-:W-:Y:S02]  /*17380*/  ISETP.GE.U32.AND P4, PT, R14.reuse, 0x10, PT ;  /* 0x000000100e00780c */ /* 0x040fe40003f86070 */
[C---:B------:R-:W-:Y:S02]  /*17390*/  ISETP.GE.U32.AND P3, PT, R14.reuse, 0x8, PT ;  /* 0x000000080e00780c */ /* 0x040fe40003f66070 */
[----:B------:R-:W-:-:S02]  /*173a0*/  ISETP.GE.U32.AND P2, PT, R14, 0x4, PT ;  /* 0x000000040e00780c */ /* 0x000fc40003f46070 */
[C---:B------:R-:W-:Y:S02]  /*173b0*/  ISETP.GE.U32.AND P1, PT, R14.reuse, 0x2, PT ;  /* 0x000000020e00780c */ /* 0x040fe40003f26070 */
[----:B------:R-:W-:Y:S02]  /*173c0*/  ISETP.NE.AND P5, PT, R14, RZ, PT ;  /* 0x000000ff0e00720c */ /* 0x000fe40003fa5270 */
[----:B------:R-:W-:Y:S01]  /*173d0*/  MOV R13, RZ ;  /* 0x000000ff000d7202 */ /* 0x000fe20000000f00 */
[----:B---3--:R-:W-:Y:S01]  /*173e0*/  IMAD R0, R7, R6, RZ ;  /* 0x0000000607007224 */ /* 0x008fe200078e02ff */
[----:B------:R-:W-:Y:S07]  /*173f0*/  BRA.DIV ~URZ, `(.L_x_1758) ;  /* 0x00001ee27f007947 */ /* 0x000fee000b800000 */
[----:B------:R3:W4:Y:S02]  /*17400*/  SHFL.UP PT, R4, R0, 0x1, RZ ;  /* 0x0420000000047989 */ /* 0x00072400000e00ff */
.L_x_1806:
        /* <DEDUP_REMOVED lines=16> */
.L_x_1807:
[----:B----4-:R-:W-:Y:S01]  /*17510*/  IMAD R0, R0, c[0x0][0x538], RZ ;  /* 0x00014e0000007a24 */ /* 0x010fe200078e02ff */
[----:B------:R-:W-:Y:S04]  /*17520*/  BSSY B1, `(.L_x_1760) ;  /* 0x00000c5000017945 */ /* 0x000fe80003800000 */
[----:B-1----:R-:W-:-:S04]  /*17530*/  IADD3 R8, R0, R8, RZ ;  /* 0x0000000800087210 */ /* 0x002fc80007ffe0ff */
[----:B--2---:R-:W-:-:S13]  /*17540*/  ISETP.GT.AND P0, PT, R8, R9, PT ;  /* 0x000000090800720c */ /* 0x004fda0003f04270 */
[----:B------:R-:W-:Y:S05]  /*17550*/  @P0 BRA `(.L_x_1761) ;  /* 0x0000024000000947 */ /* 0x000fea0003800000 */
.L_x_1765:
        /* <DEDUP_REMOVED lines=9> */
[----:B---3--:R-:W-:-:S04]  /*175f0*/  @!P0 IMAD.WIDE R4, R0, R2, c[0x0][0x580] ;  /* 0x0001600000048625 */ /* 0x008fc800078e0202 */
[----:B------:R-:W-:Y:S01]  /*17600*/  @!P0 IMAD.WIDE R2, R0, R3, c[0x0][0x578] ;  /* 0x00015e0000028625 */ /* 0x000fe200078e0203 */
[----:B------:R-:W2:Y:S04]  /*17610*/  @!P0 LDG.E R6, [R4.64] ;  /* 0x0000000604068981 */ /* 0x000ea8000c1e1900 */
[----:B------:R-:W2:Y:S02]  /*17620*/  @!P0 LDG.E R7, [R2.64] ;  /* 0x0000000602078981 */ /* 0x000ea4000c1e1900 */
[----:B--2---:R-:W-:Y:S01]  /*17630*/  IMAD R0, R7, R6, RZ ;  /* 0x0000000607007224 */ /* 0x004fe200078e02ff */
[----:B------:R-:W-:Y:S05]  /*17640*/  BRA.DIV ~URZ, `(.L_x_1763) ;  /* 0x00001e727f007947 */ /* 0x000fea000b800000 */
[----:B------:R1:W2:Y:S02]  /*17650*/  SHFL.UP PT, R2, R0, 0x1, RZ ;  /* 0x0420000000027989 */ /* 0x0002a400000e00ff */
.L_x_1808:
        /* <DEDUP_REMOVED lines=16> */
.L_x_1809:
[----:B--2---:R-:W-:-:S05]  /*17760*/  IMAD R0, R0, c[0x0][0x538], RZ ;  /* 0x00014e0000007a24 */ /* 0x004fca00078e02ff */
[----:B------:R-:W-:-:S04]  /*17770*/  IADD3 R8, R0, R8, RZ ;  /* 0x0000000800087210 */ /* 0x000fc80007ffe0ff */
[----:B------:R-:W-:-:S13]  /*17780*/  ISETP.GT.AND P0, PT, R8, R9, PT ;  /* 0x000000090800720c */ /* 0x000fda0003f04270 */
[----:B-1----:R-:W-:Y:S05]  /*17790*/  @!P0 BRA `(.L_x_1765) ;  /* 0xfffffdc000008947 */ /* 0x002fea000383ffff */
.L_x_1761:
[----:B------:R-:W-:-:S05]  /*177a0*/  IADD3 R11, -R0, R8, RZ ;  /* 0x00000008000b7210 */ /* 0x000fca0007ffe1ff */
[----:B------:R-:W-:-:S05]  /*177b0*/  IMAD R0, R4, c[0x0][0x538], R11 ;  /* 0x00014e0004007a24 */ /* 0x000fca00078e020b */
[----:B------:R-:W-:Y:S01]  /*177c0*/  ISETP.GT.AND P0, PT, R0, R9, PT ;  /* 0x000000090000720c */ /* 0x000fe20003f04270 */
[----:B------:R-:W-:-:S12]  /*177d0*/  BRA.DIV ~URZ, `(.L_x_1766) ;  /* 0x00001ed27f007947 */ /* 0x000fd8000b800000 */
[----:B------:R-:W-:-:S04]  /*177e0*/  VOTE.ANY R12, PT, !P0 ;  /* 0x00000000000c7806 */ /* 0x000fc800040e0100 */
.L_x_1810:
[----:B------:R-:W1:Y:S02]  /*177f0*/  POPC R8, R12 ;  /* 0x0000000c00087309 */ /* 0x000e640000000000 */
[----:B-1----:R-:W-:Y:S01]  /*17800*/  IADD3 R247, R8, R247, RZ ;  /* 0x000000f708f77210 */ /* 0x002fe20007ffe0ff */
[----:B------:R-:W-:Y:S05]  /*17810*/  BRA.DIV ~URZ, `(.L_x_1767) ;  /* 0x00001ee27f007947 */ /* 0x000fea000b800000 */
[----:B------:R1:W2:Y:S04]  /*17820*/  SHFL.IDX PT, R10, R6, R8, 0x1f ;  /* 0x00001f08060a7589 */ /* 0x0002a800000e0000 */
[----:B------:R1:W4:Y:S02]  /*17830*/  SHFL.IDX PT, R7, R7, R8, 0x1f ;  /* 0x00001f0807077589 */ /* 0x00032400000e0000 */
.L_x_1811:
[----:B------:R-:W-:Y:S01]  /*17840*/  ISETP.NE.AND P0, PT, R12, RZ, PT ;  /* 0x000000ff0c00720c */ /* 0x000fe20003f05270 */
[----:B------:R-:W-:-:S12]  /*17850*/  BSSY B0, `(.L_x_1768) ;  /* 0x0000005000007945 */ /* 0x000fd80003800000 */
[----:B------:R-:W-:Y:S05]  /*17860*/  @!P0 BRA `(.L_x_1769) ;  /* 0x0000003000008947 */ /* 0x000fea0003800000 */
[----:B------:R-:W-:Y:S01]  /*17870*/  IADD3 R3, R8, -0x1, RZ ;  /* 0xffffffff08037810 */ /* 0x000fe20007ffe0ff */
[----:B------:R-:W-:Y:S05]  /*17880*/  BRA.DIV ~URZ, `(.L_x_1770) ;  /* 0x00001f427f007947 */ /* 0x000fea000b800000 */
[----:B------:R1:W3:Y:S02]  /*17890*/  SHFL.IDX PT, R13, R4, R3, 0x1f ;  /* 0x00001f03040d7589 */ /* 0x0002e400000e0000 */
.L_x_1769:
[----:B------:R-:W-:Y:S05]  /*178a0*/  BSYNC B0 ;  /* 0x0000000000007941 */ /* 0x000fea0003800000 */
.L_x_1768:
[----:B----4-:R-:W-:Y:S01]  /*178b0*/  ISETP.NE.AND P0, PT, R7, 0x1, PT ;  /* 0x000000010700780c */ /* 0x010fe20003f05270 */
[----:B---3--:R-:W-:Y:S01]  /*178c0*/  IMAD R244, R13, c[0x0][0x538], R11 ;  /* 0x00014e000df47a24 */ /* 0x008fe200078e020b */
[----:B------:R-:W-:Y:S04]  /*178d0*/  BSSY B0, `(.L_x_1771) ;  /* 0x0000082000007945 */ /* 0x000fe80003800000 */
[----:B-1----:R-:W-:-:S07]  /*178e0*/  IADD3 R8, -R244, R9, RZ ;  /* 0x00000009f4087210 */ /* 0x002fce0007ffe1ff */
[----:B------:R-:W-:Y:S05]  /*178f0*/  @!P0 BRA `(.L_x_1772) ;  /* 0x000003d000008947 */ /* 0x000fea0003800000 */
[-C--:B--2---:R-:W-:Y:S02]  /*17900*/  IABS R2, R10.reuse ;  /* 0x0000000a00027213 */ /* 0x084fe40000000000 */
[----:B------:R-:W-:Y:S02]  /*17910*/  IABS R9, R10 ;  /* 0x0000000a00097213 */ /* 0x000fe40000000000 */
[----:B------:R-:W1:Y:S08]  /*17920*/  I2F.RP R0, R2 ;  /* 0x0000000200007306 */ /* 0x000e700000209400 */
        /* <DEDUP_REMOVED lines=56> */
[----:B------:R-:W-:Y:S01]  /*17cb0*/  IMAD R246, R3, 0x10000, R0 ;  /* 0x0001000003f67824 */ /* 0x000fe200078e0200 */
[----:B------:R-:W-:Y:S05]  /*17cc0*/  BRA `(.L_x_1773) ;  /* 0x0000042000007947 */ /* 0x000fea0003800000 */
.L_x_1772:
        /* <DEDUP_REMOVED lines=39> */
[----:B------:R-:W-:Y:S02]  /*17f40*/  IABS R11, R0 ;  /* 0x00000000000b7213 */ /* 0x000fe40000000000 */
[----:B------:R-:W1:Y:S01]  /*17f50*/  I2F.RP R4, R3 ;  /* 0x0000000300047306 */ /* 0x000e620000209400 */
[----:B------:R-:W-:Y:S02]  /*17f60*/  MOV R7, R2 ;  /* 0x0000000200077202 */ /* 0x000fe40000000f00 */
[----:B------:R-:W-:-:S05]  /*17f70*/  IMAD.MOV R2, RZ, RZ, -R11 ;  /* 0x000000ffff027224 */ /* 0x000fca00078e0a0b */
[----:B-1----:R-:W1:Y:S02]  /*17f80*/  MUFU.RCP R4, R4 ;  /* 0x0000000400047308 */ /* 0x002e640000001000 */
[----:B-1----:R-:W-:-:S06]  /*17f90*/  IADD3 R4, R4, 0xffffffe, RZ ;  /* 0x0ffffffe04047810 */ /* 0x002fcc0007ffe0ff */
[----:B------:R-:W1:Y:S02]  /*17fa0*/  F2I.FTZ.U32.TRUNC.NTZ R5, R4 ;  /* 0x0000000400057305 */ /* 0x000e64000021f000 */
[----:B-1----:R-:W-:-:S04]  /*17fb0*/  IMAD.MOV R4, RZ, RZ, -R5 ;  /* 0x000000ffff047224 */ /* 0x002fc800078e0a05 */
[----:B------:R-:W-:Y:S02]  /*17fc0*/  IMAD R8, R4, R3, RZ ;  /* 0x0000000304087224 */ /* 0x000fe400078e02ff */
[----:B------:R-:W-:-:S04]  /*17fd0*/  IMAD.MOV.U32 R4, RZ, RZ, RZ ;  /* 0x000000ffff047224 */ /* 0x000fc800078e00ff */
[----:B------:R-:W-:-:S04]  /*17fe0*/  IMAD.HI.U32 R5, R5, R8, R4 ;  /* 0x0000000805057227 */ /* 0x000fc800078e0004 */
        /* <DEDUP_REMOVED lines=16> */
.L_x_1773:
[----:B------:R-:W-:Y:S05]  /*180f0*/  BSYNC B0 ;  /* 0x0000000000007941 */ /* 0x000fea0003800000 */
.L_x_1771:
[----:B------:R-:W-:-:S04]  /*18100*/  LOP3.LUT R2, RZ, R2, RZ, 0x33, !PT ;  /* 0x00000002ff027212 */ /* 0x000fc800078e33ff */
[----:B------:R-:W-:Y:S01]  /*18110*/  IADD3 R245, R2, R10, RZ ;  /* 0x0000000a02f57210 */ /* 0x000fe20007ffe0ff */
[----:B------:R-:W-:Y:S05]  /*18120*/  BRA `(.L_x_1774) ;  /* 0x0000004000007947 */ /* 0x000fea0003800000 */
.L_x_1762:
[----:B------:R-:W-:Y:S01]  /*18130*/  IMAD.MOV.U32 R244, RZ, RZ, R9 ;  /* 0x000000fffff47224 */ /* 0x000fe200078e0009 */
[----:B------:R-:W-:Y:S01]  /*18140*/  MOV R246, RZ ;  /* 0x000000ff00f67202 */ /* 0x000fe20000000f00 */
[----:B------:R-:W-:Y:S01]  /*18150*/  IMAD.MOV.U32 R245, RZ, RZ, RZ ;  /* 0x000000fffff57224 */ /* 0x000fe200078e00ff */
[----:B------:R-:W-:Y:S02]  /*18160*/  MOV R247, c[0x0][0x53c] ;  /* 0x00014f0000f77a02 */ /* 0x000fe40000000f00 */
.L_x_1774:
[----:B------:R-:W-:Y:S05]  /*18170*/  BSYNC B1 ;  /* 0x0000000000017941 */ /* 0x000fea0003800000 */
.L_x_1760:
[----:B------:R-:W-:Y:S01]  /*18180*/  WARPSYNC 0xffffffff ;  /* 0xffffffff00007948 */ /* 0x000fe20003800000 */
[----:B------:R-:W-:Y:S01]  /*18190*/  BAR.SYNC.DEFER_BLOCKING 0x4, 0x100 ;  /* 0x0104000000007b1d */ /* 0x000fe20000010000 */
[----:B------:R-:W-:-:S13]  /*181a0*/  ISETP.NE.AND P0, PT, R14, RZ, PT ;  /* 0x000000ff0e00720c */ /* 0x000fda0003f05270 */
[----:B------:R1:W-:Y:S04]  /*181b0*/  @!P0 STS.128 [0x20100], R244 ;  /* 0x020100f4ff008388 */ /* 0x0003e80000000c00 */
[----:B------:R-:W-:Y:S06]  /*181c0*/  BAR.ARV 0x5, 0x100 ;  /* 0x0144000000007b1d */ /* 0x000fec0000002000 */
.L_x_1755:
[----:B--2---:R-:W-:-:S13]  /*181d0*/  ISETP.GE.AND P0, PT, R247, c[0x0][0x53c], PT ;  /* 0x00014f00f7007a0c */ /* 0x004fda0003f06270 */
[----:B-1-34-:R-:W-:Y:S01]  /*181e0*/  @P0 CALL.REL.NOINC `(.L_x_1775) ;  /* 0x0000001000000944 */ /* 0x01afe20003c00000 */
[----:B------:R-:W-:Y:S05]  /*181f0*/  BRA `(.L_x_1776) ;  /* 0xfffe985000007947 */ /* 0x000fea000383ffff */
.L_x_1775:
[----:B------:R-:W-:Y:S05]  /*18200*/  EXIT ;  /* 0x000000000000794d */ /* 0x000fea0003800000 */
.L_x_1636:
[----:B------:R-:W-:Y:S01]  /*18210*/  IMAD.MOV.U32 R0, RZ, RZ, R5 ;  /* 0x000000ffff007224 */ /* 0x000fe200078e0005 */
[----:B------:R-:W-:Y:S02]  /*18220*/  MOV R2, 0x1 ;  /* 0x0000000100027802 */ /* 0x000fe40000000f00 */
[----:B------:R-:W-:Y:S02]  /*18230*/  MOV R3, 0x18250 ;  /* 0x0001825000037802 */ /* 0x000fe40000000f00 */
[----:B-1----:R-:W-:Y:S05]  /*18240*/  CALL.REL.NOINC `($__internal_36_$__cuda_sm70_shflsync_up_p) ;  /* 0x0000168000007944 */ /* 0x002fea0003c00000 */
[----:B------:R-:W-:Y:S01]  /*18250*/  MOV R0, R4 ;  /* 0x0000000400007202 */ /* 0x000fe20000000f00 */
[----:B------:R-:W-:Y:S05]  /*18260*/  BRA `(.L_x_1777) ;  /* 0xfffe81d000007947 */ /* 0x000fea000383ffff */
.L_x_1637:
[----:B------:R-:W-:Y:S01]  /*18270*/  IMAD.MOV.U32 R0, RZ, RZ, R5 ;  /* 0x000000ffff007224 */ /* 0x000fe200078e0005 */
[----:B------:R-:W-:Y:S02]  /*18280*/  MOV R2, 0x2 ;  /* 0x0000000200027802 */ /* 0x000fe40000000f00 */
[----:B------:R-:W-:Y:S02]  /*18290*/  MOV R3, 0x182b0 ;  /* 0x000182b000037802 */ /* 0x000fe40000000f00 */
[----:B-1----:R-:W-:Y:S05]  /*182a0*/  CALL.REL.NOINC `($__internal_36_$__cuda_sm70_shflsync_up_p) ;  /* 0x0000162000007944 */ /* 0x002fea0003c00000 */
[----:B------:R-:W-:Y:S01]  /*182b0*/  SEL R0, R4, RZ, P4 ;  /* 0x000000ff04007207 */ /* 0x000fe20002000000 */
[----:B------:R-:W-:Y:S01]  /*182c0*/  IMAD.MOV.U32 R2, RZ, RZ, 0x4 ;  /* 0x00000004ff027424 */ /* 0x000fe200078e00ff */
[----:B------:R-:W-:-:S03]  /*182d0*/  MOV R3, 0x18300 ;  /* 0x0001830000037802 */ /* 0x000fc60000000f00 */
[----:B------:R-:W-:Y:S02]  /*182e0*/  IMAD.IADD R0, R5, 0x1, R0 ;  /* 0x0000000105007824 */ /* 0x000fe400078e0200 */
[----:B------:R-:W-:Y:S05]  /*182f0*/  CALL.REL.NOINC `($__internal_36_$__cuda_sm70_shflsync_up_p) ;  /* 0x000015d000007944 */ /* 0x000fea0003c00000 */
        /* <DEDUP_REMOVED lines=13> */
[----:B------:R-:W-:Y:S01]  /*183d0*/  IMAD.IADD R4, R0, 0x1, R4 ;  /* 0x0000000100047824 */ /* 0x000fe200078e0204 */
[----:B------:R-:W-:-:S03]  /*183e0*/  MOV R0, 0x1f ;  /* 0x0000001f00007802 */ /* 0x000fc60000000f00 */
[----:B------:R-:W-:Y:S02]  /*183f0*/  IMAD.MOV.U32 R5, RZ, RZ, R4 ;  /* 0x000000ffff057224 */ /* 0x000fe400078e0004 */
[----:B------:R-:W-:Y:S05]  /*18400*/  CALL.REL.NOINC `($__internal_35_$__cuda_sm70_shflsync_idx_p) ;  /* 0x0000147000007944 */ /* 0x000fea0003c00000 */
[----:B------:R-:W-:Y:S05]  /*18410*/  BRA `(.L_x_1778) ;  /* 0xfffe812000007947 */ /* 0x000fea000383ffff */
.L_x_1639:
[----:B------:R-:W-:Y:S02]  /*18420*/  SEL R0, RZ, 0x1, P0 ;  /* 0x00000001ff007807 */ /* 0x000fe40000000000 */
[----:B------:R-:W-:Y:S02]  /*18430*/  MOV R2, 0x18450 ;  /* 0x0001845000027802 */ /* 0x000fe40000000f00 */
[----:B-1----:R-:W-:Y:S05]  /*18440*/  CALL.REL.NOINC `($__internal_37_$__cuda_sm70_votesync_ballot) ;  /* 0x000014f000007944 */ /* 0x002fea0003c00000 */
[----:B------:R-:W-:Y:S01]  /*18450*/  MOV R10, R0 ;  /* 0x00000000000a7202 */ /* 0x000fe20000000f00 */
[----:B------:R-:W-:Y:S05]  /*18460*/  BRA `(.L_x_1779) ;  /* 0xfffe816000007947 */ /* 0x000fea000383ffff */
.L_x_1640:
[----:B------:R-:W-:Y:S01]  /*18470*/  IMAD.MOV.U32 R5, RZ, RZ, R9 ;  /* 0x000000ffff057224 */ /* 0x000fe200078e0009 */
[----:B------:R-:W-:Y:S01]  /*18480*/  MOV R3, R7 ;  /* 0x0000000700037202 */ /* 0x000fe20000000f00 */
[----:B------:R-:W-:Y:S01]  /*18490*/  IMAD.MOV.U32 R0, RZ, RZ, 0x1f ;  /* 0x0000001fff007424 */ /* 0x000fe200078e00ff */
[----:B------:R-:W-:Y:S02]  /*184a0*/  MOV R2, 0x184c0 ;  /* 0x000184c000027802 */ /* 0x000fe40000000f00 */
[----:B------:R-:W-:Y:S05]  /*184b0*/  CALL.REL.NOINC `($__internal_35_$__cuda_sm70_shflsync_idx_p) ;  /* 0x000013c000007944 */ /* 0x000fea0003c00000 */
[----:B------:R-:W-:Y:S01]  /*184c0*/  IMAD.MOV.U32 R245, RZ, RZ, R0 ;  /* 0x000000fffff57224 */ /* 0x000fe200078e0000 */
[----:B------:R-:W-:Y:S01]  /*184d0*/  MOV R5, R8 ;  /* 0x0000000800057202 */ /* 0x000fe20000000f00 */
[----:B------:R-:W-:Y:S01]  /*184e0*/  IMAD.MOV.U32 R6, RZ, RZ, RZ ;  /* 0x000000ffff067224 */ /* 0x000fe200078e00ff */
[----:B------:R-:W-:Y:S01]  /*184f0*/  MOV R3, R7 ;  /* 0x0000000700037202 */ /* 0x000fe20000000f00 */
[----:B------:R-:W-:Y:S01]  /*18500*/  IMAD.MOV.U32 R0, RZ, RZ, 0x1f ;  /* 0x0000001fff007424 */ /* 0x000fe200078e00ff */
[----:B------:R-:W-:-:S02]  /*18510*/  MOV R2, 0x18530 ;  /* 0x0001853000027802 */ /* 0x000fc40000000f00 */
[----:B------:R-:W-:Y:S05]  /*18520*/  CALL.REL.NOINC `($__internal_35_$__cuda_sm70_shflsync_idx_p) ;  /* 0x0000135000007944 */ /* 0x000fea0003c00000 */
[----:B------:R-:W-:Y:S01]  /*18530*/  MOV R9, R0 ;  /* 0x0000000000097202 */ /* 0x000fe20000000f00 */
[----:B------:R-:W-:Y:S05]  /*18540*/  BRA `(.L_x_1780) ;  /* 0xfffe80e000007947 */ /* 0x000fea000383ffff */
.L_x_1643:
[----:B------:R-:W-:Y:S01]  /*18550*/  IMAD.MOV.U32 R5, RZ, RZ, R4 ;  /* 0x000000ffff057224 */ /* 0x000fe200078e0004 */
[----:B------:R-:W-:-:S02]  /*18560*/  MOV R0, 0x1f ;  /* 0x0000001f00007802 */ /* 0x000fc40000000f00 */
[----:B------:R-:W-:Y:S02]  /*18570*/  MOV R2, 0x18590 ;  /* 0x0001859000027802 */ /* 0x000fe40000000f00 */
[----:B-123--:R-:W-:Y:S05]  /*18580*/  CALL.REL.NOINC `($__internal_35_$__cuda_sm70_shflsync_idx_p) ;  /* 0x000012f000007944 */ /* 0x00efea0003c00000 */
[----:B------:R-:W-:Y:S01]  /*18590*/  MOV R6, R0 ;  /* 0x0000000000067202 */ /* 0x000fe20000000f00 */
[----:B------:R-:W-:Y:S05]  /*185a0*/  BRA `(.L_x_1642) ;  /* 0xfffe80e000007947 */ /* 0x000fea000383ffff */
.L_x_1662:
[----:B------:R-:W-:Y:S01]  /*185b0*/  IMAD.MOV.U32 R5, RZ, RZ, R14 ;  /* 0x000000ffff057224 */ /* 0x000fe200078e000e */
[----:B------:R-:W-:Y:S01]  /*185c0*/  MOV R3, RZ ;  /* 0x000000ff00037202 */ /* 0x000fe20000000f00 */
[----:B------:R-:W-:Y:S01]  /*185d0*/  IMAD.MOV.U32 R0, RZ, RZ, 0x181f ;  /* 0x0000181fff007424 */ /* 0x000fe200078e00ff */
[----:B------:R-:W-:Y:S02]  /*185e0*/  MOV R2, 0x18600 ;  /* 0x0001860000027802 */ /* 0x000fe40000000f00 */
[----:B------:R-:W-:Y:S05]  /*185f0*/  CALL.REL.NOINC `($__internal_35_$__cuda_sm70_shflsync_idx_p) ;  /* 0x0000128000007944 */ /* 0x000fea0003c00000 */
[----:B------:R-:W-:Y:S01]  /*18600*/  MOV R4, R0 ;  /* 0x0000000000047202 */ /* 0x000fe20000000f00 */
[----:B------:R-:W-:Y:S05]  /*18610*/  BRA `(.L_x_1781) ;  /* 0xfffea8a000007947 */ /* 0x000fea000383ffff */
.L_x_1663:
[----:B------:R-:W-:Y:S01]  /*18620*/  IMAD.MOV.U32 R5, RZ, RZ, R15 ;  /* 0x000000ffff057224 */ /* 0x000fe200078e000f */
[----:B------:R-:W-:Y:S01]  /*18630*/  MOV R3, RZ ;  /* 0x000000ff00037202 */ /* 0x000fe20000000f00 */
[----:B------:R-:W-:Y:S01]  /*18640*/  IMAD.MOV.U32 R0, RZ, RZ, 0x181f ;  /* 0x0000181fff007424 */ /* 0x000fe200078e00ff */
[----:B------:R-:W-:Y:S02]  /*18650*/  MOV R2, 0x18670 ;  /* 0x0001867000027802 */ /* 0x000fe40000000f00 */
[----:B-12---:R-:W-:Y:S05]  /*18660*/  CALL.REL.NOINC `($__internal_35_$__cuda_sm70_shflsync_idx_p) ;  /* 0x0000121000007944 */ /* 0x006fea0003c00000 */
[----:B------:R-:W-:Y:S05]  /*18670*/  BRA `(.L_x_1782) ;  /* 0xfffea86000007947 */ /* 0x000fea000383ffff */
.L_x_1666:
[----:B------:R-:W-:Y:S01]  /*18680*/  IMAD.MOV.U32 R5, RZ, RZ, R14 ;  /* 0x000000ffff057224 */ /* 0x000fe200078e000e */
[----:B---3--:R-:W-:Y:S01]  /*18690*/  MOV R3, 0x1 ;  /* 0x0000000100037802 */ /* 0x008fe20000000f00 */
[----:B----4-:R-:W-:Y:S01]  /*186a0*/  IMAD.MOV.U32 R0, RZ, RZ, 0x181f ;  /* 0x0000181fff007424 */ /* 0x010fe200078e00ff */
[----:B------:R-:W-:-:S02]  /*186b0*/  MOV R2, 0x186d0 ;  /* 0x000186d000027802 */ /* 0x000fc40000000f00 */
[----:B-12---:R-:W-:Y:S05]  /*186c0*/  CALL.REL.NOINC `($__internal_35_$__cuda_sm70_shflsync_idx_p) ;  /* 0x000011b000007944 */ /* 0x006fea0003c00000 */
[----:B------:R-:W-:Y:S01]  /*186d0*/  IMAD.MOV.U32 R4, RZ, RZ, R0 ;  /* 0x000000ffff047224 */ /* 0x000fe200078e0000 */
[----:B------:R-:W-:Y:S01]  /*186e0*/  MOV R3, 0x1 ;  /* 0x0000000100037802 */ /* 0x000fe20000000f00 */
[----:B------:R-:W-:Y:S01]  /*186f0*/  IMAD.MOV.U32 R5, RZ, RZ, R15 ;  /* 0x000000ffff057224 */ /* 0x000fe200078e000f */
[----:B------:R-:W-:-:S02]  /*18700*/  MOV R0, 0x181f ;  /* 0x0000181f00007802 */ /* 0x000fc40000000f00 */
[----:B------:R-:W-:Y:S02]  /*18710*/  MOV R2, 0x18730 ;  /* 0x0001873000027802 */ /* 0x000fe40000000f00 */
[----:B------:R-:W-:Y:S05]  /*18720*/  CALL.REL.NOINC `($__internal_35_$__cuda_sm70_shflsync_idx_p) ;  /* 0x0000115000007944 */ /* 0x000fea0003c00000 */
[----:B------:R-:W-:Y:S05]  /*18730*/  BRA `(.L_x_1783) ;  /* 0xfffea9d000007947 */ /* 0x000fea000383ffff */
.L_x_1669:
[----:B------:R-:W-:Y:S01]  /*18740*/  IMAD.MOV.U32 R5, RZ, RZ, R14 ;  /* 0x000000ffff057224 */ /* 0x000fe200078e000e */
[----:B-1----:R-:W-:Y:S01]  /*18750*/  MOV R3, 0x2 ;  /* 0x0000000200037802 */ /* 0x002fe20000000f00 */
[----:B----4-:R-:W-:Y:S01]  /*18760*/  IMAD.MOV.U32 R0, RZ, RZ, 0x181f ;  /* 0x0000181fff007424 */ /* 0x010fe200078e00ff */
[----:B------:R-:W-:Y:S02]  /*18770*/  MOV R2, 0x18790 ;  /* 0x0001879000027802 */ /* 0x000fe40000000f00 */
[----:B--2---:R-:W-:Y:S05]  /*18780*/  CALL.REL.NOINC `($__internal_35_$__cuda_sm70_shflsync_idx_p) ;  /* 0x000010f000007944 */ /* 0x004fea0003c00000 */
[----:B------:R-:W-:Y:S01]  /*18790*/  MOV R4, R0 ;  /* 0x0000000000047202 */ /* 0x000fe20000000f00 */
[----:B------:R-:W-:Y:S05]  /*187a0*/  BRA `(.L_x_1784) ;  /* 0xfffeab8000007947 */ /* 0x000fea000383ffff */
.L_x_1670:
[----:B------:R-:W-:Y:S01]  /*187b0*/  IMAD.MOV.U32 R5, RZ, RZ, R15 ;  /* 0x000000ffff057224 */ /* 0x000fe200078e000f */
[----:B------:R-:W-:Y:S01]  /*187c0*/  MOV R3, 0x2 ;  /* 0x0000000200037802 */ /* 0x000fe20000000f00 */
[----:B----4-:R-:W-:Y:S01]  /*187d0*/  IMAD.MOV.U32 R0, RZ, RZ, 0x181f ;  /* 0x0000181fff007424 */ /* 0x010fe200078e00ff */
[----:B------:R-:W-:Y:S02]  /*187e0*/  MOV R2, 0x18800 ;  /* 0x0001880000027802 */ /* 0x000fe40000000f00 */
[----:B-123--:R-:W-:Y:S05]  /*187f0*/  CALL.REL.NOINC `($__internal_35_$__cuda_sm70_shflsync_idx_p) ;  /* 0x0000108000007944 */ /* 0x00efea0003c00000 */
[----:B------:R-:W-:Y:S05]  /*18800*/  BRA `(.L_x_1785) ;  /* 0xfffeab4000007947 */ /* 0x000fea000383ffff */
.L_x_1673:
[----:B------:R-:W-:Y:S01]  /*18810*/  IMAD.MOV.U32 R5, RZ, RZ, R14 ;  /* 0x000000ffff057224 */ /* 0x000fe200078e000e */
[----:B-1----:R-:W-:Y:S01]  /*18820*/  MOV R3, 0x3 ;  /* 0x0000000300037802 */ /* 0x002fe20000000f00 */
[----:B------:R-:W-:Y:S01]  /*18830*/  IMAD.MOV.U32 R0, RZ, RZ, 0x181f ;  /* 0x0000181fff007424 */ /* 0x000fe200078e00ff */
[----:B------:R-:W-:-:S02]  /*18840*/  MOV R2, 0x18860 ;  /* 0x0001886000027802 */ /* 0x000fc40000000f00 */
[----:B--234-:R-:W-:Y:S05]  /*18850*/  CALL.REL.NOINC `($__internal_35_$__cuda_sm70_shflsync_idx_p) ;  /* 0x0000102000007944 */ /* 0x01cfea0003c00000 */
[----:B------:R-:W-:Y:S01]  /*18860*/  IMAD.MOV.U32 R4, RZ, RZ, R0 ;  /* 0x000000ffff047224 */ /* 0x000fe200078e0000 */
[----:B------:R-:W-:Y:S01]  /*18870*/  MOV R3, 0x3 ;  /* 0x0000000300037802 */ /* 0x000fe20000000f00 */
[----:B------:R-:W-:Y:S01]  /*18880*/  IMAD.MOV.U32 R5, RZ, RZ, R15 ;  /* 0x000000ffff057224 */ /* 0x000fe200078e000f */
[----:B------:R-:W-:-:S02]  /*18890*/  MOV R0, 0x181f ;  /* 0x0000181f00007802 */ /* 0x000fc40000000f00 */
[----:B------:R-:W-:Y:S02]  /*188a0*/  MOV R2, 0x188c0 ;  /* 0x000188c000027802 */ /* 0x000fe40000000f00 */
[----:B------:R-:W-:Y:S05]  /*188b0*/  CALL.REL.NOINC `($__internal_35_$__cuda_sm70_shflsync_idx_p) ;  /* 0x00000fc000007944 */ /* 0x000fea0003c00000 */
[----:B------:R-:W-:Y:S05]  /*188c0*/  BRA `(.L_x_1786) ;  /* 0xfffeacb000007947 */ /* 0x000fea000383ffff */
.L_x_1714:
[----:B------:R-:W-:Y:S01]  /*188d0*/  IMAD.MOV.U32 R2, RZ, RZ, R237 ;  /* 0x000000ffff027224 */ /* 0x000fe200078e00ed */
[----:B------:R-:W-:Y:S02]  /*188e0*/  MOV R5, 0x2 ;  /* 0x0000000200057802 */ /* 0x000fe40000000f00 */
[----:B------:R-:W-:Y:S02]  /*188f0*/  MOV R3, 0x18910 ;  /* 0x0001891000037802 */ /* 0x000fe40000000f00 */
[----:B------:R-:W-:Y:S05]  /*18900*/  CALL.REL.NOINC `($__internal_34_$__cuda_sm70_shflsync_bfly_p) ;  /* 0x00000f2000007944 */ /* 0x000fea0003c00000 */
[----:B------:R-:W-:Y:S01]  /*18910*/  MOV R0, R5 ;  /* 0x0000000500007202 */ /* 0x000fe20000000f00 */
[----:B------:R-:W-:Y:S05]  /*18920*/  BRA `(.L_x_1787) ;  /* 0xffff991000007947 */ /* 0x000fea000383ffff */
.L_x_1715:
[----:B------:R-:W-:Y:S01]  /*18930*/  IMAD.MOV.U32 R2, RZ, RZ, R0 ;  /* 0x000000ffff027224 */ /* 0x000fe200078e0000 */
[----:B------:R-:W-:Y:S02]  /*18940*/  MOV R5, 0x1 ;  /* 0x0000000100057802 */ /* 0x000fe40000000f00 */
[----:B------:R-:W-:Y:S02]  /*18950*/  MOV R3, 0x18970 ;  /* 0x0001897000037802 */ /* 0x000fe40000000f00 */
[----:B-1----:R-:W-:Y:S05]  /*18960*/  CALL.REL.NOINC `($__internal_34_$__cuda_sm70_shflsync_bfly_p) ;  /* 0x00000ec000007944 */ /* 0x002fea0003c00000 */
[----:B------:R-:W-:Y:S01]  /*18970*/  FADD.FTZ R0, R0, R5 ;  /* 0x0000000500007221 */ /* 0x000fe20000010000 */
[----:B------:R-:W-:Y:S02]  /*18980*/  MOV R2, R239 ;  /* 0x000000ef00027202 */ /* 0x000fe40000000f00 */
[----:B------:R-:W-:-:S02]  /*18990*/  MOV R5, 0x2 ;  /* 0x0000000200057802 */ /* 0x000fc40000000f00 */
[----:B------:R-:W-:Y:S02]  /*189a0*/  MOV R3, 0x189c0 ;  /* 0x000189c000037802 */ /* 0x000fe40000000f00 */
[----:B------:R-:W-:Y:S05]  /*189b0*/  CALL.REL.NOINC `($__internal_34_$__cuda_sm70_shflsync_bfly_p) ;  /* 0x00000e7000007944 */ /* 0x000fea0003c00000 */
[----:B------:R-:W-:Y:S01]  /*189c0*/  FADD.FTZ R4, R239, R5 ;  /* 0x00000005ef047221 */ /* 0x000fe20000010000 */
[----:B------:R-:W-:Y:S02]  /*189d0*/  MOV R5, 0x1 ;  /* 0x0000000100057802 */ /* 0x000fe40000000f00 */
[----:B------:R-:W-:Y:S02]  /*189e0*/  MOV R3, 0x18a10 ;  /* 0x00018a1000037802 */ /* 0x000fe40000000f00 */
[----:B------:R-:W-:Y:S02]  /*189f0*/  MOV R2, R4 ;  /* 0x0000000400027202 */ /* 0x000fe40000000f00 */
[----:B------:R-:W-:Y:S05]  /*18a00*/  CALL.REL.NOINC `($__internal_34_$__cuda_sm70_shflsync_bfly_p) ;  /* 0x00000e2000007944 */ /* 0x000fea0003c00000 */
[----:B------:R-:W-:Y:S01]  /*18a10*/  MOV R3, R5 ;  /* 0x0000000500037202 */ /* 0x000fe20000000f00 */
[----:B------:R-:W-:Y:S05]  /*18a20*/  BRA `(.L_x_1788) ;  /* 0xffff988000007947 */ /* 0x000fea000383ffff */
.L_x_1722:
[----:B-1-34-:R-:W-:Y:S01]  /*18a30*/  IMAD.MOV.U32 R5, RZ, RZ, R14 ;  /* 0x000000ffff057224 */ /* 0x01afe200078e000e */
[----:B------:R-:W-:Y:S01]  /*18a40*/  MOV R3, RZ ;  /* 0x000000ff00037202 */ /* 0x000fe20000000f00 */
[----:B------:R-:W-:Y:S01]  /*18a50*/  IMAD.MOV.U32 R0, RZ, RZ, 0x181f ;  /* 0x0000181fff007424 */ /* 0x000fe200078e00ff */
[----:B------:R-:W-:Y:S02]  /*18a60*/  MOV R2, 0x18a80 ;  /* 0x00018a8000027802 */ /* 0x000fe40000000f00 */
[----:B------:R-:W-:Y:S05]  /*18a70*/  CALL.REL.NOINC `($__internal_35_$__cuda_sm70_shflsync_idx_p) ;  /* 0x00000e0000007944 */ /* 0x000fea0003c00000 */
[----:B------:R-:W-:Y:S01]  /*18a80*/  MOV R6, R0 ;  /* 0x0000000000067202 */ /* 0x000fe20000000f00 */
[----:B------:R-:W-:Y:S05]  /*18a90*/  BRA `(.L_x_1789) ;  /* 0xffffb4b000007947 */ /* 0x000fea000383ffff */
.L_x_1723:
[----:B------:R-:W-:Y:S01]  /*18aa0*/  IMAD.MOV.U32 R5, RZ, RZ, R15 ;  /* 0x000000ffff057224 */ /* 0x000fe200078e000f */
[----:B------:R-:W-:Y:S01]  /*18ab0*/  MOV R3, RZ ;  /* 0x000000ff00037202 */ /* 0x000fe20000000f00 */
[----:B------:R-:W-:Y:S01]  /*18ac0*/  IMAD.MOV.U32 R0, RZ, RZ, 0x181f ;  /* 0x0000181fff007424 */ /* 0x000fe200078e00ff */
[----:B------:R-:W-:-:S02]  /*18ad0*/  MOV R2, 0x18af0 ;  /* 0x00018af000027802 */ /* 0x000fc40000000f00 */
[----:B-12---:R-:W-:Y:S05]  /*18ae0*/  CALL.REL.NOINC `($__internal_35_$__cuda_sm70_shflsync_idx_p) ;  /* 0x00000d9000007944 */ /* 0x006fea0003c00000 */
[----:B------:R-:W-:Y:S05]  /*18af0*/  BRA `(.L_x_1790) ;  /* 0xffffb47000007947 */ /* 0x000fea000383ffff */
.L_x_1726:
[----:B------:R-:W-:Y:S01]  /*18b00*/  IMAD.MOV.U32 R5, RZ, RZ, R14 ;  /* 0x000000ffff057224 */ /* 0x000fe200078e000e */
[----:B--2---:R-:W-:Y:S01]  /*18b10*/  MOV R3, 0x1 ;  /* 0x0000000100037802 */ /* 0x004fe20000000f00 */
[----:B----4-:R-:W-:Y:S01]  /*18b20*/  IMAD.MOV.U32 R0, RZ, RZ, 0x181f ;  /* 0x0000181fff007424 */ /* 0x010fe200078e00ff */
[----:B------:R-:W-:-:S02]  /*18b30*/  MOV R2, 0x18b50 ;  /* 0x00018b5000027802 */ /* 0x000fc40000000f00 */
[----:B-1-3--:R-:W-:Y:S05]  /*18b40*/  CALL.REL.NOINC `($__internal_35_$__cuda_sm70_shflsync_idx_p) ;  /* 0x00000d3000007944 */ /* 0x00afea0003c00000 */
[----:B------:R-:W-:Y:S01]  /*18b50*/  IMAD.MOV.U32 R6, RZ, RZ, R0 ;  /* 0x000000ffff067224 */ /* 0x000fe200078e0000 */
[----:B------:R-:W-:Y:S01]  /*18b60*/  MOV R3, 0x1 ;  /* 0x0000000100037802 */ /* 0x000fe20000000f00 */
[----:B------:R-:W-:Y:S01]  /*18b70*/  IMAD.MOV.U32 R5, RZ, RZ, R15 ;  /* 0x000000ffff057224 */ /* 0x000fe200078e000f */
[----:B------:R-:W-:-:S02]  /*18b80*/  MOV R0, 0x181f ;  /* 0x0000181f00007802 */ /* 0x000fc40000000f00 */
[----:B------:R-:W-:Y:S02]  /*18b90*/  MOV R2, 0x18bb0 ;  /* 0x00018bb000027802 */ /* 0x000fe40000000f00 */
[----:B------:R-:W-:Y:S05]  /*18ba0*/  CALL.REL.NOINC `($__internal_35_$__cuda_sm70_shflsync_idx_p) ;  /* 0x00000cd000007944 */ /* 0x000fea0003c00000 */
[----:B------:R-:W-:Y:S05]  /*18bb0*/  BRA `(.L_x_1791) ;  /* 0xffffb59000007947 */ /* 0x000fea000383ffff */
.L_x_1729:
[----:B------:R-:W-:Y:S01]  /*18bc0*/  IMAD.MOV.U32 R5, RZ, RZ, R14 ;  /* 0x000000ffff057224 */ /* 0x000fe200078e000e */
[----:B-1----:R-:W-:Y:S01]  /*18bd0*/  MOV R3, 0x2 ;  /* 0x0000000200037802 */ /* 0x002fe20000000f00 */
[----:B----4-:R-:W-:Y:S01]  /*18be0*/  IMAD.MOV.U32 R0, RZ, RZ, 0x181f ;  /* 0x0000181fff007424 */ /* 0x010fe200078e00ff */
[----:B------:R-:W-:Y:S02]  /*18bf0*/  MOV R2, 0x18c10 ;  /* 0x00018c1000027802 */ /* 0x000fe40000000f00 */
[----:B--23--:R-:W-:Y:S05]  /*18c00*/  CALL.REL.NOINC `($__internal_35_$__cuda_sm70_shflsync_idx_p) ;  /* 0x00000c7000007944 */ /* 0x00cfea0003c00000 */
[----:B------:R-:W-:Y:S01]  /*18c10*/  MOV R6, R0 ;  /* 0x0000000000067202 */ /* 0x000fe20000000f00 */
[----:B------:R-:W-:Y:S05]  /*18c20*/  BRA `(.L_x_1792) ;  /* 0xffffb70000007947 */ /* 0x000fea000383ffff */
.L_x_1730:
[----:B------:R-:W-:Y:S01]  /*18c30*/  IMAD.MOV.U32 R5, RZ, RZ, R15 ;  /* 0x000000ffff057224 */ /* 0x000fe200078e000f */
[----:B------:R-:W-:Y:S01]  /*18c40*/  MOV R3, 0x2 ;  /* 0x0000000200037802 */ /* 0x000fe20000000f00 */
[----:B----4-:R-:W-:Y:S01]  /*18c50*/  IMAD.MOV.U32 R0, RZ, RZ, 0x181f ;  /* 0x0000181fff007424 */ /* 0x010fe200078e00ff */
[----:B------:R-:W-:Y:S02]  /*18c60*/  MOV R2, 0x18c80 ;  /* 0x00018c8000027802 */ /* 0x000fe40000000f00 */
[----:B-123--:R-:W-:Y:S05]  /*18c70*/  CALL.REL.NOINC `($__internal_35_$__cuda_sm70_shflsync_idx_p) ;  /* 0x00000c0000007944 */ /* 0x00efea0003c00000 */
[----:B------:R-:W-:Y:S05]  /*18c80*/  BRA `(.L_x_1793) ;  /* 0xffffb6c000007947 */ /* 0x000fea000383ffff */
.L_x_1733:
        /* <DEDUP_REMOVED lines=12> */
.L_x_1735:
[----:B------:R-:W-:Y:S01]  /*18d50*/  IMAD.MOV.U32 R5, RZ, RZ, R18 ;  /* 0x000000ffff057224 */ /* 0x000fe200078e0012 */
[----:B------:R-:W-:Y:S01]  /*18d60*/  MOV R3, RZ ;  /* 0x000000ff00037202 */ /* 0x000fe20000000f00 */
[----:B------:R-:W-:Y:S01]  /*18d70*/  IMAD.MOV.U32 R0, RZ, RZ, 0x1c1f ;  /* 0x00001c1fff007424 */ /* 0x000fe200078e00ff */
[----:B------:R-:W-:Y:S02]  /*18d80*/  MOV R2, 0x18da0 ;  /* 0x00018da000027802 */ /* 0x000fe40000000f00 */
[----:B------:R-:W-:Y:S05]  /*18d90*/  CALL.REL.NOINC `($__internal_35_$__cuda_sm70_shflsync_idx_p) ;  /* 0x00000ae000007944 */ /* 0x000fea0003c00000 */
[----:B------:R-:W-:Y:S01]  /*18da0*/  MOV R4, R0 ;  /* 0x0000000000047202 */ /* 0x000fe20000000f00 */
[----:B------:R-:W-:Y:S05]  /*18db0*/  BRA `(.L_x_1795) ;  /* 0xffffbb6000007947 */ /* 0x000fea000383ffff */
.L_x_1736:
[----:B------:R-:W-:Y:S01]  /*18dc0*/  IMAD.MOV.U32 R5, RZ, RZ, R19 ;  /* 0x000000ffff057224 */ /* 0x000fe200078e0013 */
[----:B------:R-:W-:Y:S01]  /*18dd0*/  MOV R3, RZ ;  /* 0x000000ff00037202 */ /* 0x000fe20000000f00 */
[----:B------:R-:W-:Y:S01]  /*18de0*/  IMAD.MOV.U32 R0, RZ, RZ, 0x1c1f ;  /* 0x00001c1fff007424 */ /* 0x000fe200078e00ff */
[----:B------:R-:W-:Y:S02]  /*18df0*/  MOV R2, 0x18e10 ;  /* 0x00018e1000027802 */ /* 0x000fe40000000f00 */
[----:B-12---:R-:W-:Y:S05]  /*18e00*/  CALL.REL.NOINC `($__internal_35_$__cuda_sm70_shflsync_idx_p) ;  /* 0x00000a7000007944 */ /* 0x006fea0003c00000 */
[----:B------:R-:W-:Y:S05]  /*18e10*/  BRA `(.L_x_1796) ;  /* 0xffffbb2000007947 */ /* 0x000fea000383ffff */
.L_x_1739:
[----:B------:R-:W-:Y:S01]  /*18e20*/  IMAD.MOV.U32 R5, RZ, RZ, R18 ;  /* 0x000000ffff057224 */ /* 0x000fe200078e0012 */
[----:B-1----:R-:W-:Y:S01]  /*18e30*/  MOV R3, 0x1 ;  /* 0x0000000100037802 */ /* 0x002fe20000000f00 */
[----:B----4-:R-:W-:Y:S01]  /*18e40*/  IMAD.MOV.U32 R0, RZ, RZ, 0x1c1f ;  /* 0x00001c1fff007424 */ /* 0x010fe200078e00ff */
[----:B------:R-:W-:-:S02]  /*18e50*/  MOV R2, 0x18e70 ;  /* 0x00018e7000027802 */ /* 0x000fc40000000f00 */
[----:B--23--:R-:W-:Y:S05]  /*18e60*/  CALL.REL.NOINC `($__internal_35_$__cuda_sm70_shflsync_idx_p) ;  /* 0x00000a1000007944 */ /* 0x00cfea0003c00000 */
[----:B------:R-:W-:Y:S01]  /*18e70*/  IMAD.MOV.U32 R4, RZ, RZ, R0 ;  /* 0x000000ffff047224 */ /* 0x000fe200078e0000 */
[----:B------:R-:W-:Y:S01]  /*18e80*/  MOV R3, 0x1 ;  /* 0x0000000100037802 */ /* 0x000fe20000000f00 */
[----:B------:R-:W-:Y:S01]  /*18e90*/  IMAD.MOV.U32 R5, RZ, RZ, R19 ;  /* 0x000000ffff057224 */ /* 0x000fe200078e0013 */
[----:B------:R-:W-:-:S02]  /*18ea0*/  MOV R0, 0x1c1f ;  /* 0x00001c1f00007802 */ /* 0x000fc40000000f00 */
[----:B------:R-:W-:Y:S02]  /*18eb0*/  MOV R2, 0x18ed0 ;  /* 0x00018ed000027802 */ /* 0x000fe40000000f00 */
[----:B------:R-:W-:Y:S05]  /*18ec0*/  CALL.REL.NOINC `($__internal_35_$__cuda_sm70_shflsync_idx_p) ;  /* 0x000009b000007944 */ /* 0x000fea0003c00000 */
[----:B------:R-:W-:Y:S05]  /*18ed0*/  BRA `(.L_x_1797) ;  /* 0xffffc71000007947 */ /* 0x000fea000383ffff */
.L_x_1743:
[----:B------:R-:W-:Y:S01]  /*18ee0*/  IMAD.MOV.U32 R5, RZ, RZ, R12 ;  /* 0x000000ffff057224 */ /* 0x000fe200078e000c */
[----:B------:R-:W-:Y:S01]  /*18ef0*/  MOV R3, RZ ;  /* 0x000000ff00037202 */ /* 0x000fe20000000f00 */
[----:B------:R-:W-:Y:S01]  /*18f00*/  IMAD.MOV.U32 R0, RZ, RZ, 0x181f ;  /* 0x0000181fff007424 */ /* 0x000fe200078e00ff */
[----:B------:R-:W-:Y:S02]  /*18f10*/  MOV R2, 0x18f30 ;  /* 0x00018f3000027802 */ /* 0x000fe40000000f00 */
[----:B------:R-:W-:Y:S05]  /*18f20*/  CALL.REL.NOINC `($__internal_35_$__cuda_sm70_shflsync_idx_p) ;  /* 0x0000095000007944 */ /* 0x000fea0003c00000 */
[----:B------:R-:W-:Y:S01]  /*18f30*/  MOV R4, R0 ;  /* 0x0000000000047202 */ /* 0x000fe20000000f00 */
[----:B------:R-:W-:Y:S05]  /*18f40*/  BRA `(.L_x_1798) ;  /* 0xffffdb1000007947 */ /* 0x000fea000383ffff */
.L_x_1744:
[----:B------:R-:W-:Y:S01]  /*18f50*/  IMAD.MOV.U32 R5, RZ, RZ, R15 ;  /* 0x000000ffff057224 */ /* 0x000fe200078e000f */
[----:B------:R-:W-:Y:S01]  /*18f60*/  MOV R3, RZ ;  /* 0x000000ff00037202 */ /* 0x000fe20000000f00 */
[----:B------:R-:W-:Y:S01]  /*18f70*/  IMAD.MOV.U32 R0, RZ, RZ, 0x181f ;  /* 0x0000181fff007424 */ /* 0x000fe200078e00ff */
[----:B------:R-:W-:Y:S02]  /*18f80*/  MOV R2, 0x18fa0 ;  /* 0x00018fa000027802 */ /* 0x000fe40000000f00 */
[----:B-12---:R-:W-:Y:S05]  /*18f90*/  CALL.REL.NOINC `($__internal_35_$__cuda_sm70_shflsync_idx_p) ;  /* 0x000008e000007944 */ /* 0x006fea0003c00000 */
[----:B------:R-:W-:Y:S05]  /*18fa0*/  BRA `(.L_x_1799) ;  /* 0xffffdad000007947 */ /* 0x000fea000383ffff */
.L_x_1747:
        /* <DEDUP_REMOVED lines=12> */
.L_x_1750:
[----:B------:R-:W-:Y:S01]  /*19070*/  IMAD.MOV.U32 R5, RZ, RZ, R12 ;  /* 0x000000ffff057224 */ /* 0x000fe200078e000c */
[----:B-1----:R-:W-:Y:S01]  /*19080*/  MOV R3, 0x2 ;  /* 0x0000000200037802 */ /* 0x002fe20000000f00 */
[----:B----4-:R-:W-:Y:S01]  /*19090*/  IMAD.MOV.U32 R0, RZ, RZ, 0x181f ;  /* 0x0000181fff007424 */ /* 0x010fe200078e00ff */
[----:B------:R-:W-:Y:S02]  /*190a0*/  MOV R2, 0x190c0 ;  /* 0x000190c000027802 */ /* 0x000fe40000000f00 */
[----:B--23--:R-:W-:Y:S05]  /*190b0*/  CALL.REL.NOINC `($__internal_35_$__cuda_sm70_shflsync_idx_p) ;  /* 0x000007c000007944 */ /* 0x00cfea0003c00000 */
[----:B------:R-:W-:Y:S01]  /*190c0*/  MOV R4, R0 ;  /* 0x0000000000047202 */ /* 0x000fe20000000f00 */
[----:B------:R-:W-:Y:S05]  /*190d0*/  BRA `(.L_x_1801) ;  /* 0xffffdd7000007947 */ /* 0x000fea000383ffff */
.L_x_1751:
[----:B------:R-:W-:Y:S01]  /*190e0*/  IMAD.MOV.U32 R5, RZ, RZ, R15 ;  /* 0x000000ffff057224 */ /* 0x000fe200078e000f */
[----:B------:R-:W-:Y:S01]  /*190f0*/  MOV R3, 0x2 ;  /* 0x0000000200037802 */ /* 0x000fe20000000f00 */
[----:B----4-:R-:W-:Y:S01]  /*19100*/  IMAD.MOV.U32 R0, RZ, RZ, 0x181f ;  /* 0x0000181fff007424 */ /* 0x010fe200078e00ff */
[----:B------:R-:W-:Y:S02]  /*19110*/  MOV R2, 0x19130 ;  /* 0x0001913000027802 */ /* 0x000fe40000000f00 */
[----:B-123--:R-:W-:Y:S05]  /*19120*/  CALL.REL.NOINC `($__internal_35_$__cuda_sm70_shflsync_idx_p) ;  /* 0x0000075000007944 */ /* 0x00efea0003c00000 */
[----:B------:R-:W-:Y:S05]  /*19130*/  BRA `(.L_x_1802) ;  /* 0xffffdd3000007947 */ /* 0x000fea000383ffff */
.L_x_1754:
        /* <DEDUP_REMOVED lines=12> */
.L_x_1756:
[----:B------:R-:W-:Y:S01]  /*19200*/  IMAD.MOV.U32 R5, RZ, RZ, R114 ;  /* 0x000000ffff057224 */ /* 0x000fe200078e0072 */
[----:B------:R-:W-:Y:S01]  /*19210*/  MOV R3, RZ ;  /* 0x000000ff00037202 */ /* 0x000fe20000000f00 */
[----:B------:R-:W-:Y:S01]  /*19220*/  IMAD.MOV.U32 R0, RZ, RZ, 0x1f ;  /* 0x0000001fff007424 */ /* 0x000fe200078e00ff */
[----:B------:R-:W-:Y:S02]  /*19230*/  MOV R2, 0x19250 ;  /* 0x0001925000027802 */ /* 0x000fe40000000f00 */
[----:B---3--:R-:W-:Y:S05]  /*19240*/  CALL.REL.NOINC `($__internal_35_$__cuda_sm70_shflsync_idx_p) ;  /* 0x0000063000007944 */ /* 0x008fea0003c00000 */
[----:B------:R-:W-:Y:S01]  /*19250*/  MOV R9, R0 ;  /* 0x0000000000097202 */ /* 0x000fe20000000f00 */
[----:B------:R-:W-:Y:S05]  /*19260*/  BRA `(.L_x_1804) ;  /* 0xffffe06000007947 */ /* 0x000fea000383ffff */
.L_x_1757:
[----:B------:R-:W-:Y:S01]  /*19270*/  IMAD.MOV.U32 R5, RZ, RZ, R114 ;  /* 0x000000ffff057224 */ /* 0x000fe200078e0072 */
[----:B------:R-:W-:Y:S01]  /*19280*/  MOV R3, 0x1 ;  /* 0x0000000100037802 */ /* 0x000fe20000000f00 */
[----:B------:R-:W-:Y:S01]  /*19290*/  IMAD.MOV.U32 R0, RZ, RZ, 0x1f ;  /* 0x0000001fff007424 */ /* 0x000fe200078e00ff */
[----:B------:R-:W-:Y:S02]  /*192a0*/  MOV R2, 0x192c0 ;  /* 0x000192c000027802 */ /* 0x000fe40000000f00 */
[----:B-123--:R-:W-:Y:S05]  /*192b0*/  CALL.REL.NOINC `($__internal_35_$__cuda_sm70_shflsync_idx_p) ;  /* 0x000005c000007944 */ /* 0x00efea0003c00000 */
[----:B------:R-:W-:Y:S01]  /*192c0*/  MOV R8, R0 ;  /* 0x0000000000087202 */ /* 0x000fe20000000f00 */
[----:B------:R-:W-:Y:S05]  /*192d0*/  BRA `(.L_x_1805) ;  /* 0xffffe01000007947 */ /* 0x000fea000383ffff */
.L_x_1758:
[----:B------:R-:W-:Y:S02]  /*192e0*/  MOV R2, 0x1 ;  /* 0x0000000100027802 */ /* 0x000fe40000000f00 */
[----:B------:R-:W-:-:S02]  /*192f0*/  MOV R3, 0x19310 ;  /* 0x0001931000037802 */ /* 0x000fc40000000f00 */
[----:B-12-4-:R-:W-:Y:S05]  /*19300*/  CALL.REL.NOINC `($__internal_36_$__cuda_sm70_shflsync_up_p) ;  /* 0x000005c000007944 */ /* 0x016fea0003c00000 */
[----:B------:R-:W-:Y:S05]  /*19310*/  BRA `(.L_x_1806) ;  /* 0xffffe0f000007947 */ /* 0x000fea000383ffff */
.L_x_1759:
[----:B------:R-:W-:Y:S02]  /*19320*/  MOV R2, 0x2 ;  /* 0x0000000200027802 */ /* 0x000fe40000000f00 */
[----:B------:R-:W-:-:S02]  /*19330*/  MOV R3, 0x19350 ;  /* 0x0001935000037802 */ /* 0x000fc40000000f00 */
[----:B-12---:R-:W-:Y:S05]  /*19340*/  CALL.REL.NOINC `($__internal_36_$__cuda_sm70_shflsync_up_p) ;  /* 0x0000058000007944 */ /* 0x006fea0003c00000 */
[----:B------:R-:W-:Y:S01]  /*19350*/  SEL R3, R4, RZ, P1 ;  /* 0x000000ff04037207 */ /* 0x000fe20000800000 */
[----:B------:R-:W-:-:S04]  /*19360*/  IMAD.MOV.U32 R2, RZ, RZ, 0x4 ;  /* 0x00000004ff027424 */ /* 0x000fc800078e00ff */
[----:B------:R-:W-:Y:S01]  /*19370*/  IMAD.IADD R0, R0, 0x1, R3 ;  /* 0x0000000100007824 */ /* 0x000fe200078e0203 */
[----:B------:R-:W-:Y:S02]  /*19380*/  MOV R3, 0x193a0 ;  /* 0x000193a000037802 */ /* 0x000fe40000000f00 */
        /* <DEDUP_REMOVED lines=19> */
.L_x_1763:
[----:B------:R-:W-:Y:S02]  /*194c0*/  MOV R2, 0x1 ;  /* 0x0000000100027802 */ /* 0x000fe40000000f00 */
[----:B------:R-:W-:Y:S02]  /*194d0*/  MOV R3, 0x194f0 ;  /* 0x000194f000037802 */ /* 0x000fe40000000f00 */
[----:B------:R-:W-:Y:S05]  /*194e0*/  CALL.REL.NOINC `($__internal_36_$__cuda_sm70_shflsync_up_p) ;  /* 0x000003e000007944 */ /* 0x000fea0003c00000 */
[----:B------:R-:W-:Y:S01]  /*194f0*/  MOV R2, R4 ;  /* 0x0000000400027202 */ /* 0x000fe20000000f00 */
[----:B------:R-:W-:Y:S05]  /*19500*/  BRA `(.L_x_1808) ;  /* 0xffffe15000007947 */ /* 0x000fea000383ffff */
.L_x_1764:
[----:B------:R-:W-:Y:S02]  /*19510*/  MOV R2, 0x2 ;  /* 0x0000000200027802 */ /* 0x000fe40000000f00 */
        /* <DEDUP_REMOVED lines=25> */
.L_x_1766:
[----:B------:R-:W-:Y:S02]  /*196b0*/  SEL R0, RZ, 0x1, P0 ;  /* 0x00000001ff007807 */ /* 0x000fe40000000000 */
[----:B------:R-:W-:Y:S02]  /*196c0*/  MOV R2, 0x196e0 ;  /* 0x000196e000027802 */ /* 0x000fe40000000f00 */
[----:B---3--:R-:W-:Y:S05]  /*196d0*/  CALL.REL.NOINC `($__internal_37_$__cuda_sm70_votesync_ballot) ;  /* 0x0000026000007944 */ /* 0x008fea0003c00000 */
[----:B------:R-:W-:Y:S01]  /*196e0*/  MOV R12, R0 ;  /* 0x00000000000c7202 */ /* 0x000fe20000000f00 */
[----:B------:R-:W-:Y:S05]  /*196f0*/  BRA `(.L_x_1810) ;  /* 0xffffe0f000007947 */ /* 0x000fea000383ffff */
.L_x_1767:
[----:B------:R-:W-:Y:S01]  /*19700*/  IMAD.MOV.U32 R5, RZ, RZ, R6 ;  /* 0x000000ffff057224 */ /* 0x000fe200078e0006 */
[----:B------:R-:W-:Y:S01]  /*19710*/  MOV R3, R8 ;  /* 0x0000000800037202 */ /* 0x000fe20000000f00 */
[----:B------:R-:W-:Y:S01]  /*19720*/  IMAD.MOV.U32 R0, RZ, RZ, 0x1f ;  /* 0x0000001fff007424 */ /* 0x000fe200078e00ff */
[----:B------:R-:W-:Y:S02]  /*19730*/  MOV R2, 0x19750 ;  /* 0x0001975000027802 */ /* 0x000fe40000000f00 */
[----:B---3--:R-:W-:Y:S05]  /*19740*/  CALL.REL.NOINC `($__internal_35_$__cuda_sm70_shflsync_idx_p) ;  /* 0x0000013000007944 */ /* 0x008fea0003c00000 */
[----:B------:R-:W-:Y:S01]  /*19750*/  IMAD.MOV.U32 R10, RZ, RZ, R0 ;  /* 0x000000ffff0a7224 */ /* 0x000fe200078e0000 */
[----:B------:R-:W-:Y:S01]  /*19760*/  MOV R3, R8 ;  /* 0x0000000800037202 */ /* 0x000fe20000000f00 */
[----:B------:R-:W-:Y:S01]  /*19770*/  IMAD.MOV.U32 R5, RZ, RZ, R7 ;  /* 0x000000ffff057224 */ /* 0x000fe200078e0007 */
[----:B------:R-:W-:Y:S02]  /*19780*/  MOV R0, 0x1f ;  /* 0x0000001f00007802 */ /* 0x000fe40000000f00 */
[----:B------:R-:W-:-:S02]  /*19790*/  MOV R2, 0x197b0 ;  /* 0x000197b000027802 */ /* 0x000fc40000000f00 */
[----:B------:R-:W-:Y:S05]  /*197a0*/  CALL.REL.NOINC `($__internal_35_$__cuda_sm70_shflsync_idx_p) ;  /* 0x000000d000007944 */ /* 0x000fea0003c00000 */
[----:B------:R-:W-:Y:S01]  /*197b0*/  MOV R7, R0 ;  /* 0x0000000000077202 */ /* 0x000fe20000000f00 */
[----:B------:R-:W-:Y:S05]  /*197c0*/  BRA `(.L_x_1811) ;  /* 0xffffe07000007947 */ /* 0x000fea000383ffff */
.L_x_1770:
[----:B------:R-:W-:Y:S01]  /*197d0*/  IMAD.MOV.U32 R5, RZ, RZ, R4 ;  /* 0x000000ffff057224 */ /* 0x000fe200078e0004 */
[----:B------:R-:W-:-:S02]  /*197e0*/  MOV R0, 0x1f ;  /* 0x0000001f00007802 */ /* 0x000fc40000000f00 */
[----:B------:R-:W-:Y:S02]  /*197f0*/  MOV R2, 0x19810 ;  /* 0x0001981000027802 */ /* 0x000fe40000000f00 */
[----:B-1234-:R-:W-:Y:S05]  /*19800*/  CALL.REL.NOINC `($__internal_35_$__cuda_sm70_shflsync_idx_p) ;  /* 0x0000007000007944 */ /* 0x01efea0003c00000 */
[----:B------:R-:W-:Y:S01]  /*19810*/  MOV R13, R0 ;  /* 0x00000000000d7202 */ /* 0x000fe20000000f00 */
[----:B------:R-:W-:Y:S05]  /*19820*/  BRA `(.L_x_1769) ;  /* 0xffffe07000007947 */ /* 0x000fea000383ffff */
        .weak           $__internal_34_$__cuda_sm70_shflsync_bfly_p
        .type           $__internal_34_$__cuda_sm70_shflsync_bfly_p,@function
        .size           $__internal_34_$__cuda_sm70_shflsync_bfly_p,($__internal_35_$__cuda_sm70_shflsync_idx_p - $__internal_34_$__cuda_sm70_shflsync_bfly_p)
$__internal_34_$__cuda_sm70_shflsync_bfly_p:
[----:B------:R-:W-:Y:S04]  /*19830*/  WARPSYNC R6 ;  /* 0x0000000600007348 */ /* 0x000fe80003800000 */
[----:B------:R1:W2:Y:S02]  /*19840*/  SHFL.BFLY PT, R5, R2, R5, R7 ;  /* 0x0c00000502057389 */ /* 0x0002a400000e0007 */
[----:B-1----:R-:W-:Y:S02]  /*19850*/  MOV R2, R3 ;  /* 0x0000000300027202 */ /* 0x002fe40000000f00 */
[----:B------:R-:W-:-:S04]  /*19860*/  MOV R3, 0x0 ;  /* 0x0000000000037802 */ /* 0x000fc80000000f00 */
[----:B--2---:R-:W-:Y:S05]  /*19870*/  RET.REL.NODEC R2 `(_ZN7cutlass13device_kernelIN5flash19enable_sm80_to_sm89INS1_16FlashAttnFwdSm80INS1_25CollectiveMainloopFwdSm80ILi8ELi1ELb0EN4cute5tupleIJNS5_1CILi128EEENS7_ILi64EEENS7_ILi256EEEEEELi256ENS_6half_tEfNS_4arch4Sm80ELb0ELb1ELb0ELb1ELb0ELb0ELb1ELb1EEENS1_21CollectiveEpilogueFwdINS6_IJS8_SA_S9_EEENS6_IJNS7_ILi1EEESI_SI_EEESC_SE_Li256ELb1ELb1ELb1ELb0EEENS1_36VarlenDynamicPersistentTileSchedulerILi128ELi64ELi256ELi256ELb1ELb1ELb0ELb1ELb0ELb1EEEEEEEEEvNT_6ParamsE) ;  /* 0xfffe678002007950 */ /* 0x004fea0003c3ffff */
        .weak           $__internal_35_$__cuda_sm70_shflsync_idx_p
        .type           $__internal_35_$__cuda_sm70_shflsync_idx_p,@function
        .size           $__internal_35_$__cuda_sm70_shflsync_idx_p,($__internal_36_$__cuda_sm70_shflsync_up_p - $__internal_35_$__cuda_sm70_shflsync_idx_p)
$__internal_35_$__cuda_sm70_shflsync_idx_p:
[----:B------:R-:W-:-:S04]  /*19880*/  MOV R115, 0xffffffff ;  /* 0xffffffff00737802 */ /* 0x000fc80000000f00 */
[----:B------:R-:W-:Y:S04]  /*19890*/  WARPSYNC R115 ;  /* 0x0000007300007348 */ /* 0x000fe80003800000 */
[----:B------:R1:W2:Y:S02]  /*198a0*/  SHFL.IDX PT, R0, R5, R3, R0 ;  /* 0x0000000305007389 */ /* 0x0002a400000e0000 */
[----:B-1----:R-:W-:-:S04]  /*198b0*/  MOV R3, 0x0 ;  /* 0x0000000000037802 */ /* 0x002fc80000000f00 */
[----:B--2---:R-:W-:Y:S05]  /*198c0*/  RET.REL.NODEC R2 `(_ZN7cutlass13device_kernelIN5flash19enable_sm80_to_sm89INS1_16FlashAttnFwdSm80INS1_25CollectiveMainloopFwdSm80ILi8ELi1ELb0EN4cute5tupleIJNS5_1CILi128EEENS7_ILi64EEENS7_ILi256EEEEEELi256ENS_6half_tEfNS_4arch4Sm80ELb0ELb1ELb0ELb1ELb0ELb0ELb1ELb1EEENS1_21CollectiveEpilogueFwdINS6_IJS8_SA_S9_EEENS6_IJNS7_ILi1EEESI_SI_EEESC_SE_Li256ELb1ELb1ELb1ELb0EEENS1_36VarlenDynamicPersistentTileSchedulerILi128ELi64ELi256ELi256ELb1ELb1ELb0ELb1ELb0ELb1EEEEEEEEEvNT_6ParamsE) ;  /* 0xfffe673002007950 */ /* 0x004fea0003c3ffff */
        .weak           $__internal_36_$__cuda_sm70_shflsync_up_p
        .type           $__internal_36_$__cuda_sm70_shflsync_up_p,@function
        .size           $__internal_36_$__cuda_sm70_shflsync_up_p,($__internal_37_$__cuda_sm70_votesync_ballot - $__internal_36_$__cuda_sm70_shflsync_up_p)
$__internal_36_$__cuda_sm70_shflsync_up_p:
[----:B------:R-:W-:Y:S02]  /*198d0*/  IMAD.MOV.U32 R4, RZ, RZ, RZ ;  /* 0x000000ffff047224 */ /* 0x000fe400078e00ff */
[----:B------:R-:W-:-:S04]  /*198e0*/  IMAD.MOV.U32 R10, RZ, RZ, -0x1 ;  /* 0xffffffffff0a7424 */ /* 0x000fc800078e00ff */
[----:B------:R-:W-:Y:S04]  /*198f0*/  WARPSYNC R10 ;  /* 0x0000000a00007348 */ /* 0x000fe80003800000 */
[----:B------:R1:W2:Y:S02]  /*19900*/  SHFL.UP PT, R4, R0, R2, R4 ;  /* 0x0400000200047389 */ /* 0x0002a400000e0004 */
[----:B-1----:R-:W-:Y:S02]  /*19910*/  MOV R2, R3 ;  /* 0x0000000300027202 */ /* 0x002fe40000000f00 */
[----:B------:R-:W-:-:S04]  /*19920*/  MOV R3, 0x0 ;  /* 0x0000000000037802 */ /* 0x000fc80000000f00 */
[----:B--2---:R-:W-:Y:S05]  /*19930*/  RET.REL.NODEC R2 `(_ZN7cutlass13device_kernelIN5flash19enable_sm80_to_sm89INS1_16FlashAttnFwdSm80INS1_25CollectiveMainloopFwdSm80ILi8ELi1ELb0EN4cute5tupleIJNS5_1CILi128EEENS7_ILi64EEENS7_ILi256EEEEEELi256ENS_6half_tEfNS_4arch4Sm80ELb0ELb1ELb0ELb1ELb0ELb0ELb1ELb1EEENS1_21CollectiveEpilogueFwdINS6_IJS8_SA_S9_EEENS6_IJNS7_ILi1EEESI_SI_EEESC_SE_Li256ELb1ELb1ELb1ELb0EEENS1_36VarlenDynamicPersistentTileSchedulerILi128ELi64ELi256ELi256ELb1ELb1ELb0ELb1ELb0ELb1EEEEEEEEEvNT_6ParamsE) ;  /* 0xfffe66c002007950 */ /* 0x004fea0003c3ffff */
        .weak           $__internal_37_$__cuda_sm70_votesync_ballot
        .type           $__internal_37_$__cuda_sm70_votesync_ballot,@function
        .size           $__internal_37_$__cuda_sm70_votesync_ballot,(.L_x_2604 - $__internal_37_$__cuda_sm70_votesync_ballot)
$__internal_37_$__cuda_sm70_votesync_ballot:
[----:B------:R-:W-:Y:S01]  /*19940*/  ISETP.NE.U32.AND P0, PT, R0, 0x1, PT ;  /* 0x000000010000780c */ /* 0x000fe20003f05070 */
[----:B------:R-:W-:-:S04]  /*19950*/  IMAD.MOV.U32 R3, RZ, RZ, -0x1 ;  /* 0xffffffffff037424 */ /* 0x000fc800078e00ff */
[----:B------:R-:W-:Y:S08]  /*19960*/  WARPSYNC R3 ;  /* 0x0000000300007348 */ /* 0x000ff00003800000 */
[----:B------:R-:W-:-:S04]  /*19970*/  VOTE.ANY R0, PT, !P0 ;  /* 0x0000000000007806 */ /* 0x000fc800040e0100 */
[----:B------:R-:W-:Y:S01]  /*19980*/  LOP3.LUT R0, R0, R3, RZ, 0xc0, !PT ;  /* 0x0000000300007212 */ /* 0x000fe200078ec0ff */
[----:B------:R-:W-:-:S04]  /*19990*/  IMAD.MOV.U32 R3, RZ, RZ, 0x0 ;  /* 0x00000000ff037424 */ /* 0x000fc800078e00ff */
[----:B------:R-:W-:Y:S05]  /*199a0*/  RET.REL.NODEC R2 `(_ZN7cutlass13device_kernelIN5flash19enable_sm80_to_sm89INS1_16FlashAttnFwdSm80INS1_25CollectiveMainloopFwdSm80ILi8ELi1ELb0EN4cute5tupleIJNS5_1CILi128EEENS7_ILi64EEENS7_ILi256EEEEEELi256ENS_6half_tEfNS_4arch4Sm80ELb0ELb1ELb0ELb1ELb0ELb0ELb1ELb1EEENS1_21CollectiveEpilogueFwdINS6_IJS8_SA_S9_EEENS6_IJNS7_ILi1EEESI_SI_EEESC_SE_Li256ELb1ELb1ELb1ELb0EEENS1_36VarlenDynamicPersistentTileSchedulerILi128ELi64ELi256ELi256ELb1ELb1ELb0ELb1ELb0ELb1EEEEEEEEEvNT_6ParamsE) ;  /* 0xfffe665002007950 */ /* 0x000fea0003c3ffff */
.L_x_1812:
        /* <DEDUP_REMOVED lines=13> */
.L_x_2604:


//--------------------- .text._ZN7cutlass13device_kernelIN5flash19enable_sm80_to_sm89INS1_16FlashAttnFwdSm80INS1_25CollectiveMainloopFwdSm80ILi8ELi1ELb0EN4cute5tupleIJNS5_1CILi128EEENS7_ILi48EEENS7_ILi256EEEEEELi256ENS_6half_tEfNS_4arch4Sm80ELb0ELb1ELb0ELb1ELb0ELb1ELb1ELb1EEENS1_21CollectiveEpilogueFwdINS6_IJS8_SA_S9_EEENS6_IJNS7_ILi1EEESI_SI_EEESC_SE_Li256ELb1ELb1ELb1ELb0EEENS1_36VarlenDynamicPersistentTileSchedulerILi128ELi48ELi256ELi256ELb1ELb1ELb0ELb1ELb0ELb1EEEEEEEEEvNT_6ParamsE --------------------------
	.section	.text._ZN7cutlass13device_kernelIN5flash19enable_sm80_to_sm89INS1_16FlashAttnFwdSm80INS1_25CollectiveMainloopFwdSm80ILi8ELi1ELb0EN4cute5tupleIJNS5_1CILi128EEENS7_ILi48EEENS7_ILi256EEEEEELi256ENS_6half_tEfNS_4arch4Sm80ELb0ELb1ELb0ELb1ELb0ELb1ELb1ELb1EEENS1_21CollectiveEpilogueFwdINS6_IJS8_SA_S9_EEENS6_IJNS7_ILi1EEESI_SI_EEESC_SE_Li256ELb1ELb1ELb1ELb0EEENS1_36VarlenDynamicPersistentTileSchedulerILi128ELi48ELi256ELi256ELb1ELb1ELb0ELb1ELb0ELb1EEEEEEEEEvNT_6ParamsE,"ax",@progbits
	.sectioninfo	@"SHI_REGISTERS=255"
	.align	128
.text._ZN7cutlass13device_kernelIN5flash19enable_sm80_to_sm89INS1_16FlashAttnFwdSm80INS1_25CollectiveMainloopFwdSm80ILi8ELi1ELb0EN4cute5tupleIJNS5_1CILi128EEENS7_ILi48EEENS7_ILi256EEEEEELi256ENS_6half_tEfNS_4arch4Sm80ELb0ELb1ELb0ELb1ELb0ELb1ELb1ELb1EEENS1_21CollectiveEpilogueFwdINS6_IJS8_SA_S9_EEENS6_IJNS7_ILi1EEESI_SI_EEESC_SE_Li256ELb1ELb1ELb1ELb0EEENS1_36VarlenDynamicPersistentTileSchedulerILi128ELi48ELi256ELi256ELb1ELb1ELb0ELb1ELb0ELb1EEEEEEEEEvNT_6ParamsE:
        .type           _ZN7cutlass13device_kernelIN5flash19enable_sm80_to_sm89INS1_16FlashAttnFwdSm80INS1_25CollectiveMainloopFwdSm80ILi8ELi1ELb0EN4cute5tupleIJNS5_1CILi128EEENS7_ILi48EEENS7_ILi256EEEEEELi256ENS_6half_tEfNS_4arch4Sm80ELb0ELb1ELb0ELb1ELb0ELb1ELb1ELb1EEENS1_21CollectiveEpilogueFwdINS6_IJS8_SA_S9_EEENS6_IJNS7_ILi1EEESI_SI_EEESC_SE_Li256ELb1ELb1ELb1ELb0EEENS1_36VarlenDynamicPersistentTileSchedulerILi128ELi48ELi256ELi256ELb1ELb1ELb0ELb1ELb0ELb1EEEEEEEEEvNT_6ParamsE,@function
        .size           _ZN7cutlass13device_kernelIN5flash19enable_sm80_to_sm89INS1_16FlashAttnFwdSm80INS1_25CollectiveMainloopFwdSm80ILi8ELi1ELb0EN4cute5tupleIJNS5_1CILi128EEENS7_ILi48EEENS7_ILi256EEEEEELi256ENS_6half_tEfNS_4arch4Sm80ELb0ELb1ELb0ELb1ELb0ELb1ELb1ELb1EEENS1_21CollectiveEpilogueFwdINS6_IJS8_SA_S9_EEENS6_IJNS7_ILi1EEESI_SI_EEESC_SE_Li256ELb1ELb1ELb1ELb0EEENS1_36VarlenDynamicPersistentTileSchedulerILi128ELi48ELi256ELi256ELb1ELb1ELb0ELb1ELb0ELb1EEEEEEEEEvNT_6ParamsE,(.L_x_2609 - _ZN7cutlass13device_kernelIN5flash19enable_sm80_to_sm89INS1_16FlashAttnFwdSm80INS1_25CollectiveMainloopFwdSm80ILi8ELi1ELb0EN4cute5tupleIJNS5_1CILi128EEENS7_ILi48EEENS7_ILi256EEEEEELi256ENS_6half_tEfNS_4arch4Sm80ELb0ELb1ELb0ELb1ELb0ELb1ELb1ELb1EEENS1_21CollectiveEpilogueFwdINS6_IJS8_SA_S9_EEENS6_IJNS7_ILi1EEESI_SI_EEESC_SE_Li256ELb1ELb1ELb1ELb0EEENS1_36VarlenDynamicPersistentTileSchedulerILi128ELi48ELi256ELi256ELb1ELb1ELb0ELb1ELb0ELb1EEEEEEEEEvNT_6ParamsE)
        .other          _ZN7cutlass13device_kernelIN5flash19enable_sm80_to_sm89INS1_16FlashAttnFwdSm80INS1_25CollectiveMainloopFwdSm80ILi8ELi1ELb0EN4cute5tupleIJNS5_1CILi128EEENS7_ILi48EEENS7_ILi256EEEEEELi256ENS_6half_tEfNS_4arch4Sm80ELb0ELb1ELb0ELb1ELb0ELb1ELb1ELb1EEENS1_21CollectiveEpilogueFwdINS6_IJS8_SA_S9_EEENS6_IJNS7_ILi1EEESI_SI_EEESC_SE_Li256ELb1ELb1ELb1ELb0EEENS1_36VarlenDynamicPersistentTileSchedulerILi128ELi48ELi256ELi256ELb1ELb1ELb0ELb1ELb0ELb1EEEEEEEEEvNT_6ParamsE,@"STO_CUDA_ENTRY STV_DEFAULT"
_ZN7cutlass13device_kernelIN5flash19enable_sm80_to_sm89INS1_16FlashAttnFwdSm80INS1_25CollectiveMainloopFwdSm80ILi8ELi1ELb0EN4cute5tupleIJNS5_1CILi128EEENS7_ILi48EEENS7_ILi256EEEEEELi256ENS_6half_tEfNS_4arch4Sm80ELb0ELb1ELb0ELb1ELb0ELb1ELb1ELb1EEENS1_21CollectiveEpilogueFwdINS6_IJS8_SA_S9_EEENS6_IJNS7_ILi1EEESI_SI_EEESC_SE_Li256ELb1ELb1ELb1ELb0EEENS1_36VarlenDynamicPersistentTileSchedulerILi128ELi48ELi256ELi256ELb1ELb1ELb0ELb1ELb0ELb1EEEEEEEEEvNT_6ParamsE:
        /* <DEDUP_REMOVED lines=53> */
.L_x_1818:
        /* <DEDUP_REMOVED lines=17> */
.L_x_2083:
        /* <DEDUP_REMOVED lines=16> */
.L_x_2084:
[----:B---3--:R-:W-:-:S05]  /*0560*/  IMAD R0, R0, c[0x0][0x538], RZ ;  /* 0x00014e0000007a24 */ /* 0x008fca00078e02ff */
[----:B------:R-:W-:-:S04]  /*0570*/  IADD3 R6, R0, R6, RZ ;  /* 0x0000000600067210 */ /* 0x000fc80007ffe0ff */
[----:B------:R-:W-:-:S13]  /*0580*/  ISETP.GT.AND P0, PT, R6, UR4, PT ;  /* 0x0000000406007c0c */ /* 0x000fda000bf04270 */
[----:B-12---:R-:W-:Y:S05]  /*0590*/  @!P0 BRA `(.L_x_1818) ;  /* 0xfffffdb000008947 */ /* 0x006fea000383ffff */
.L_x_1814:
[----:B------:R-:W-:-:S05]  /*05a0*/  IADD3 R12, -R0, R6, RZ ;  /* 0x00000006000c7210 */ /* 0x000fca0007ffe1ff */
[----:B------:R-:W-:-:S05]  /*05b0*/  IMAD R0, R4, c[0x0][0x538], R12 ;  /* 0x00014e0004007a24 */ /* 0x000fca00078e020c */
[----:B------:R-:W-:Y:S01]  /*05c0*/  ISETP.GT.AND P0, PT, R0, UR4, PT ;  /* 0x0000000400007c0c */ /* 0x000fe2000bf04270 */
[----:B------:R-:W-:-:S12]  /*05d0*/  BRA.DIV ~URZ, `(.L_x_1819) ;  /* 0x000254827f007947 */ /* 0x000fd8000b800000 */
[----:B------:R-:W-:-:S04]  /*05e0*/  VOTE.ANY R11, PT, !P0 ;  /* 0x00000000000b7806 */ /* 0x000fc800040e0100 */
.L_x_2085:
[----:B------:R-:W1:Y:S02]  /*05f0*/  POPC R0, R11 ;  /* 0x0000000b00007309 */ /* 0x000e640000000000 */
[----:B-12---:R-:W-:Y:S01]  /*0600*/  IADD3 R251, R0, R7, RZ ;  /* 0x0000000700fb7210 */ /* 0x006fe20007ffe0ff */
[----:B------:R-:W-:Y:S05]  /*0610*/  BRA.DIV ~URZ, `(.L_x_1820) ;  /* 0x000254927f007947 */ /* 0x000fea000b800000 */
[----:B------:R1:W2:Y:S01]  /*0620*/  SHFL.IDX PT, R249, R10, R0, 0x1f ;  /* 0x00001f000af97589 */ /* 0x0002a200000e0000 */
[----:B------:R-:W-:-:S03]  /*0630*/  MOV R6, RZ ;  /* 0x000000ff00067202 */ /* 0x000fc60000000f00 */
[----:B------:R1:W3:Y:S04]  /*0640*/  SHFL.IDX PT, R10, R8, R0, 0x1f ;  /* 0x00001f00080a7589 */ /* 0x0002e800000e0000 */
.L_x_2086:
[----:B------:R-:W-:Y:S01]  /*0650*/  ISETP.NE.AND P0, PT, R11, RZ, PT ;  /* 0x000000ff0b00720c */ /* 0x000fe20003f05270 */
[----:B------:R-:W-:-:S12]  /*0660*/  BSSY B0, `(.L_x_1821) ;  /* 0x0000005000007945 */ /* 0x000fd80003800000 */
[----:B------:R-:W-:Y:S05]  /*0670*/  @!P0 BRA `(.L_x_1822) ;  /* 0x0000003000008947 */ /* 0x000fea0003800000 */
[----:B------:R-:W-:Y:S01]  /*0680*/  IADD3 R5, R0, -0x1, RZ ;  /* 0xffffffff00057810 */ /* 0x000fe20007ffe0ff */
[----:B------:R-:W-:Y:S05]  /*0690*/  BRA.DIV ~URZ, `(.L_x_1823) ;  /* 0x000254f27f007947 */ /* 0x000fea000b800000 */
[----:B------:R4:W1:Y:S02]  /*06a0*/  SHFL.IDX PT, R6, R4, R5, 0x1f ;  /* 0x00001f0504067589 */ /* 0x00086400000e0000 */
.L_x_1822:
[----:B------:R-:W-:Y:S05]  /*06b0*/  BSYNC B0 ;  /* 0x0000000000007941 */ /* 0x000fea0003800000 */
.L_x_1821:
        /* <DEDUP_REMOVED lines=67> */
.L_x_1825:
        /* <DEDUP_REMOVED lines=68> */
.L_x_1826:
[----:B------:R-:W-:Y:S05]  /*0f30*/  BSYNC B0 ;  /* 0x0000000000007941 */ /* 0x000fea0003800000 */
.L_x_1824:
[----:B------:R-:W-:-:S04]  /*0f40*/  LOP3.LUT R0, RZ, R0, RZ, 0x33, !PT ;  /* 0x00000000ff007212 */ /* 0x000fc800078e33ff */
[----:B------:R-:W-:Y:S01]  /*0f50*/  IADD3 R249, R0, R249, RZ ;  /* 0x000000f900f97210 */ /* 0x000fe20007ffe0ff */
[----:B------:R-:W-:Y:S05]  /*0f60*/  BRA `(.L_x_1827) ;  /* 0x0000004000007947 */ /* 0x000fea0003800000 */
.L_x_1815:
[----:B--2---:R-:W-:Y:S01]  /*0f70*/  IMAD.MOV.U32 R249, RZ, RZ, RZ ;  /* 0x000000fffff97224 */ /* 0x004fe200078e00ff */
[----:B------:R-:W-:Y:S01]  /*0f80*/  MOV R250, RZ ;  /* 0x000000ff00fa7202 */ /* 0x000fe20000000f00 */
[----:B------:R-:W-:Y:S01]  /*0f90*/  IMAD.U32 R248, RZ, RZ, UR4 ;  /* 0x00000004fff87e24 */ /* 0x000fe2000f8e00ff */
[----:B------:R-:W-:Y:S02]  /*0fa0*/  MOV R251, c[0x0][0x53c] ;  /* 0x00014f0000fb7a02 */ /* 0x000fe40000000f00 */
.L_x_1827:
[----:B------:R-:W-:Y:S01]  /*0fb0*/  ISETP.NE.AND P0, PT, R14, RZ, PT ;  /* 0x000000ff0e00720c */ /* 0x000fe20003f05270 */
[----:B------:R-:W-:-:S12]  /*0fc0*/  WARPSYNC 0xffffffff ;  /* 0xffffffff00007948 */ /* 0x000fd80003800000 */
[----:B------:R1:W-:Y:S04]  /*0fd0*/  @!P0 STS.128 [0x20080], R248 ;  /* 0x020080f8ff008388 */ /* 0x0003e80000000c00 */
[----:B------:R-:W-:Y:S06]  /*0fe0*/  BAR.ARV 0x5, 0x100 ;  /* 0x0144000000007b1d */ /* 0x000fec0000002000 */
.L_x_1813:
[----:B-12---:R-:W-:-:S13]  /*0ff0*/  ISETP.GE.AND P0, PT, R251, c[0x0][0x53c], PT ;  /* 0x00014f00fb007a0c */ /* 0x006fda0003f06270 */
[----:B------:R-:W-:Y:S05]  /*1000*/  @P0 EXIT ;  /* 0x000000000000094d */ /* 0x000fea0003800000 */
[----:B------:R-:W-:-:S04]  /*1010*/  SHF.R.S32.HI R3, RZ, 0x1f, R13 ;  /* 0x0000001fff037819 */ /* 0x000fc8000001140d */
[CC--:B------:R-:W-:Y:S02]  /*1020*/  LEA.HI R2, R3.reuse, R13.reuse, RZ, 0x4 ;  /* 0x0000000d03027211 */ /* 0x0c0fe400078f20ff */
[CC--:B------:R-:W-:Y:S02]  /*1030*/  LEA.HI R0, R3.reuse, R13.reuse, RZ, 0x2 ;  /* 0x0000000d03007211 */ /* 0x0c0fe400078f10ff */
[CC--:B------:R-:W-:Y:S02]  /*1040*/  LEA.HI R11, R3.reuse, R13.reuse, RZ, 0x3 ;  /* 0x0000000d030b7211 */ /* 0x0c0fe400078f18ff */
[CC--:B------:R-:W-:Y:S02]  /*1050*/  LEA.HI R15, R3.reuse, R13.reuse, RZ, 0x6 ;  /* 0x0000000d030f7211 */ /* 0x0c0fe400078f30ff */
[----:B------:R-:W-:Y:S02]  /*1060*/  LEA.HI R14, R3, R13, RZ, 0x5 ;  /* 0x0000000d030e7211 */ /* 0x000fe400078f28ff */
[----:B------:R-:W-:-:S02]  /*1070*/  LOP3.LUT R3, R2, 0xfffffff0, RZ, 0xc0, !PT ;  /* 0xfffffff002037812 */ /* 0x000fc400078ec0ff */
[--C-:B------:R-:W-:Y:S02]  /*1080*/  SHF.R.S32.HI R7, RZ, 0x2, R0.reuse ;  /* 0x00000002ff077819 */ /* 0x100fe40000011400 */
[----:B------:R-:W-:Y:S01]  /*1090*/  SHF.R.S32.HI R5, RZ, 0x1f, R0 ;  /* 0x0000001fff057819 */ /* 0x000fe20000011400 */
[----:B------:R-:W-:Y:S01]  /*10a0*/  IMAD.IADD R3, R13, 0x1, -R3 ;  /* 0x000000010d037824 */ /* 0x000fe200078e0a03 */
[----:B------:R-:W-:Y:S02]  /*10b0*/  LOP3.LUT R0, R0, 0xfffffffc, RZ, 0xc0, !PT ;  /* 0xfffffffc00007812 */ /* 0x000fe400078ec0ff */
[----:B------:R-:W-:Y:S02]  /*10c0*/  SHF.R.S32.HI R4, RZ, 0x4, R2 ;  /* 0x00000004ff047819 */ /* 0x000fe40000011402 */
[----:B------:R-:W-:Y:S01]  /*10d0*/  LOP3.LUT R6, R11, 0xfffffff8, RZ, 0xc0, !PT ;  /* 0xfffffff80b067812 */ /* 0x000fe200078ec0ff */
[----:B------:R-:W-:Y:S01]  /*10e0*/  IMAD.IADD R9, R13, 0x1, -R0 ;  /* 0x000000010d097824 */ /* 0x000fe200078e0a00 */
[----:B------:R-:W-:-:S02]  /*10f0*/  SHF.R.S32.HI R229, RZ, 0x3, R11 ;  /* 0x00000003ffe57819 */ /* 0x000fc4000001140b */
[----:B------:R-:W-:Y:S01]  /*1100*/  LEA.HI R2, R2, R4, RZ, 0x1 ;  /* 0x0000000402027211 */ /* 0x000fe200078f08ff */
[----:B------:R-:W-:Y:S01]  /*1110*/  IMAD.IADD R164, R13, 0x1, -R6 ;  /* 0x000000010da47824 */ /* 0x000fe200078e0a06 */
[----:B------:R-:W-:Y:S01]  /*1120*/  LOP3.LUT R8, R14, 0xffffffe0, RZ, 0xc0, !PT ;  /* 0xffffffe00e087812 */ /* 0x000fe200078ec0ff */
[----:B------:R-:W-:Y:S01]  /*1130*/  IMAD.SHL.U32 R0, R229, 0x40, RZ ;  /* 0x00000040e5007824 */ /* 0x000fe200078e00ff */
[----:B------:R-:W-:Y:S01]  /*1140*/  SHF.R.S32.HI R12, RZ, 0x1f, R3 ;  /* 0x0000001fff0c7819 */ /* 0x000fe20000011403 */
[----:B------:R-:W-:Y:S01]  /*1150*/  IMAD.SHL.U32 R136, R164, 0x8, RZ ;  /* 0x00000008a4887824 */ /* 0x000fe200078e00ff */
[----:B------:R-:W-:Y:S01]  /*1160*/  LOP3.LUT R2, R2, 0xfffffffe, RZ, 0xc0, !PT ;  /* 0xfffffffe02027812 */ /* 0x000fe200078ec0ff */
[----:B------:R-:W-:Y:S01]  /*1170*/  IMAD.IADD R19, R13, 0x1, -R8 ;  /* 0x000000010d137824 */ /* 0x000fe200078e0a08 */
[----:B------:R-:W-:Y:S01]  /*1180*/  LEA.HI R5, R5, R7, RZ, 0x3 ;  /* 0x0000000705057211 */ /* 0x000fe200078f18ff */
[----:B------:R-:W-:Y:S01]  /*1190*/  IMAD.SHL.U32 R8, R164, 0x40, RZ ;  /* 0x00000040a4087824 */ /* 0x000fe200078e00ff */
[----:B------:R-:W-:Y:S01]  /*11a0*/  LOP3.LUT R0, R0, 0x1c0, RZ, 0xc0, !PT ;  /* 0x000001c000007812 */ /* 0x000fe200078ec0ff */
[----:B------:R-:W-:Y:S01]  /*11b0*/  IMAD.IADD R13, R4, 0x1, -R2 ;  /* 0x00000001040d7824 */ /* 0x000fe200078e0a02 */
[----:B------:R-:W-:Y:S01]  /*11c0*/  LEA.HI R12, R12, R3, RZ, 0x3 ;  /* 0x000000030c0c7211 */ /* 0x000fe200078f18ff */
[----:B------:R-:W-:Y:S01]  /*11d0*/  STL [R1+0x30], R19 ;  /* 0x0000301301007387 */ /* 0x000fe20000100800 */
[----:B------:R-:W-:Y:S01]  /*11e0*/  LOP3.LUT R2, R5, 0xfffffff8, RZ, 0xc0, !PT ;  /* 0xfffffff805027812 */ /* 0x000fe200078ec0ff */
[----:B------:R-:W-:Y:S01]  /*11f0*/  IMAD.SHL.U32 R164, R164, 0x4, RZ ;  /* 0x00000004a4a47824 */ /* 0x000fe200078e00ff */
[----:B------:R-:W-:-:S02]  /*1200*/  LOP3.LUT R6, R0, 0x38, R136, 0xf8, !PT ;  /* 0x0000003800067812 */ /* 0x000fc400078ef888 */
[----:B------:R-:W-:Y:S01]  /*1210*/  SHF.R.U32.HI R4, RZ, 0x3, R0 ;  /* 0x00000003ff047819 */ /* 0x000fe20000011600 */
[----:B------:R-:W-:Y:S01]  /*1220*/  IMAD.IADD R0, R7, 0x1, -R2 ;  /* 0x0000000107007824 */ /* 0x000fe200078e0a02 */
[----:B------:R-:W-:Y:S02]  /*1230*/  LOP3.LUT R5, R12, 0xfffffff8, RZ, 0xc0, !PT ;  /* 0xfffffff80c057812 */ /* 0x000fe400078ec0ff */
[----:B------:R-:W-:Y:S02]  /*1240*/  LOP3.LUT R10, R6, R4, RZ, 0x3c, !PT ;  /* 0x00000004060a7212 */ /* 0x000fe400078e3cff */
[----:B------:R-:W-:Y:S01]  /*1250*/  LOP3.LUT R4, R8, 0x1c0, RZ, 0xc0, !PT ;  /* 0x000001c008047812 */ /* 0x000fe200078ec0ff */
[----:B------:R-:W-:Y:S01]  /*1260*/  IMAD.IADD R8, R3, 0x1, -R5 ;  /* 0x0000000103087824 */ /* 0x000fe200078e0a05 */
[--C-:B------:R-:W-:Y:S01]  /*1270*/  SHF.R.S32.HI R2, RZ, 0x5, R14.reuse ;  /* 0x00000005ff027819 */ /* 0x100fe2000001140e */
[----:B------:R-:W-:Y:S01]  /*1280*/  IMAD.SHL.U32 R5, R15, 0x8, RZ ;  /* 0x000000080f057824 */ /* 0x000fe200078e00ff */
[----:B------:R-:W-:-:S02]  /*1290*/  SHF.R.S32.HI R3, RZ, 0x1f, R14 ;  /* 0x0000001fff037819 */ /* 0x000fc4000001140e */
[----:B------:R-:W-:Y:S02]  /*12a0*/  LOP3.LUT R7, R4, 0x8, R11, 0xf8, !PT ;  /* 0x0000000804077812 */ /* 0x000fe400078ef80b */
[----:B------:R-:W-:Y:S02]  /*12b0*/  SHF.R.U32.HI R4, RZ, 0x3, R4 ;  /* 0x00000003ff047819 */ /* 0x000fe40000011604 */
[----:B------:R-:W-:Y:S02]  /*12c0*/  LEA.HI R3, R3, R2, RZ, 0x3 ;  /* 0x0000000203037211 */ /* 0x000fe400078f18ff */
[----:B------:R-:W-:Y:S02]  /*12d0*/  LOP3.LUT R6, R0, 0x1, RZ, 0xc0, !PT ;  /* 0x0000000100067812 */ /* 0x000fe400078ec0ff */
[----:B------:R-:W-:Y:S01]  /*12e0*/  LOP3.LUT R14, R7, R4, RZ, 0x3c, !PT ;  /* 0x00000004070e7212 */ /* 0x000fe200078e3cff */
[----:B------:R-:W-:Y:S01]  /*12f0*/  IMAD.SHL.U32 R7, R2, 0x400, RZ ;  /* 0x0000040002077824 */ /* 0x000fe200078e00ff */
[----:B------:R-:W-:-:S02]  /*1300*/  LOP3.LUT R4, R3, 0xffffff8, RZ, 0xc0, !PT ;  /* 0x0ffffff803047812 */ /* 0x000fc400078ec0ff */
[----:B------:R-:W-:Y:S01]  /*1310*/  ISETP.NE.U32.AND P0, PT, R6, 0x1, PT ;  /* 0x000000010600780c */ /* 0x000fe20003f05070 */
[----:B------:R-:W-:Y:S01]  /*1320*/  IMAD.SHL.U32 R6, R13, 0x8, RZ ;  /* 0x000000080d067824 */ /* 0x000fe200078e00ff */
[----:B------:R-:W-:Y:S02]  /*1330*/  LEA.HI R3, R9, R9, RZ, 0x1 ;  /* 0x0000000909037211 */ /* 0x000fe400078f08ff */
[C---:B------:R-:W-:Y:S01]  /*1340*/  R2P PR, R0.reuse, 0x6 ;  /* 0x0000000600007804 */ /* 0x040fe20000000000 */
[----:B------:R-:W-:Y:S01]  /*1350*/  IMAD.SHL.U32 R0, R0, 0x40, RZ ;  /* 0x0000004000007824 */ /* 0x000fe200078e00ff */
[----:B------:R-:W-:Y:S02]  /*1360*/  LOP3.LUT R3, R3, 0x1ffffffe, RZ, 0xc0, !PT ;  /* 0x1ffffffe03037812 */ /* 0x000fe400078ec0ff */
[----:B------:R-:W-:Y:S02]  /*1370*/  SHF.R.S32.HI R11, RZ, 0x1f, R19 ;  /* 0x0000001fff0b7819 */ /* 0x000fe40000011413 */
[----:B------:R-:W-:Y:S01]  /*1380*/  LOP3.LUT R5, R5, 0xfffffe00, RZ, 0xc0, !PT ;  /* 0xfffffe0005057812 */ /* 0x000fe200078ec0ff */
[----:B------:R-:W-:Y:S01]  /*1390*/  IMAD.IADD R252, R9, 0x1, -R3 ;  /* 0x0000000109fc7824 */ /* 0x000fe200078e0a03 */
[----:B------:R-:W-:Y:S01]  /*13a0*/  LEA.HI R11, R11, R19, RZ, 0x2 ;  /* 0x000000130b0b7211 */ /* 0x000fe200078f10ff */
[----:B------:R-:W-:Y:S01]  /*13b0*/  IMAD.SHL.U32 R3, R8, 0x40, RZ ;  /* 0x0000004008037824 */ /* 0x000fe200078e00ff */
[----:B------:R-:W-:-:S02]  /*13c0*/  LOP3.LUT R0, R0, 0x1c0, RZ, 0xc0, !PT ;  /* 0x000001c000007812 */ /* 0x000fc400078ec0ff */
[----:B------:R-:W-:Y:S01]  /*13d0*/  LOP3.LUT R217, R10, R5, RZ, 0xfc, !PT ;  /* 0x000000050ad97212 */ /* 0x000fe200078efcff */
[----:B------:R-:W-:Y:S01]  /*13e0*/  IMAD.IADD R10, R2, 0x1, -R4 ;  /* 0x00000001020a7824 */ /* 0x000fe200078e0a04 */
[----:B------:R-:W-:Y:S01]  /*13f0*/  SHF.R.S32.HI R4, RZ, 0x2, R11 ;  /* 0x00000002ff047819 */ /* 0x000fe2000001140b */
[--C-:B------:R-:W-:Y:S01]  /*1400*/  IMAD R5, R9, 0x2, R7.reuse ;  /* 0x0000000209057824 */ /* 0x100fe200078e0207 */
[----:B------:R-:W-:Y:S01]  /*1410*/  LEA.HI R2, R0, R0, RZ, 0x1d ;  /* 0x0000000000027211 */ /* 0x000fe200078fe8ff */
[----:B------:R-:W-:Y:S01]  /*1420*/  IMAD.SHL.U32 R217, R217, 0x2, RZ ;  /* 0x00000002d9d97824 */ /* 0x000fe200078e00ff */
[----:B------:R-:W-:Y:S01]  /*1430*/  LOP3.LUT R0, R3, 0x1c0, RZ, 0xc0, !PT ;  /* 0x000001c003007812 */ /* 0x000fe200078ec0ff */
[----:B------:R-:W-:Y:S01]  /*1440*/  IMAD R18, R10, 0x10, R4 ;  /* 0x000000100a127824 */ /* 0x000fe200078e0204 */
[----:B------:R-:W-:Y:S01]  /*1450*/  LOP3.LUT P4, RZ, R8, 0x2, RZ, 0xc0, !PT ;  /* 0x0000000208ff7812 */ /* 0x000fe2000788c0ff */
[----:B------:R-:W-:Y:S01]  /*1460*/  IMAD.IADD R2, R5, 0x1, R2 ;  /* 0x0000000105027824 */ /* 0x000fe200078e0202 */
[----:B------:R-:W-:Y:S01]  /*1470*/  LOP3.LUT R3, R0, 0x8, R6, 0xf8, !PT ;  /* 0x0000000800037812 */ /* 0x000fe200078ef806 */
[----:B------:R-:W-:Y:S01]  /*1480*/  IMAD.SHL.U32 R4, R12, 0x40, RZ ;  /* 0x000000400c047824 */ /* 0x000fe200078e00ff */
[----:B------:R-:W-:Y:S01]  /*1490*/  SHF.R.U32.HI R0, RZ, 0x3, R0 ;  /* 0x00000003ff007819 */ /* 0x000fe20000011600 */
[----:B------:R-:W-:Y:S01]  /*14a0*/  IMAD.SHL.U32 R17, R2, 0x2, RZ ;  /* 0x0000000202117824 */ /* 0x000fe200078e00ff */
[----:B------:R-:W-:Y:S01]  /*14b0*/  LOP3.LUT P3, RZ, R8, 0x4, RZ, 0xc0, !PT ;  /* 0x0000000408ff7812 */ /* 0x000fe2000786c0ff */
[----:B------:R-:W-:Y:S01]  /*14c0*/  IMAD.MOV.U32 R8, RZ, RZ, 0x40 ;  /* 0x00000040ff087424 */ /* 0x000fe200078e00ff */
[----:B------:R-:W-:Y:S01]  /*14d0*/  LOP3.LUT R2, R3, R0, RZ, 0x3c, !PT ;  /* 0x0000000003027212 */ /* 0x000fe200078e3cff */
[----:B------:R-:W-:Y:S01]  /*14e0*/  IMAD R0, R13, 0x200, R14 ;  /* 0x000002000d007824 */ /* 0x000fe200078e020e */
[----:B------:R-:W-:Y:S01]  /*14f0*/  LOP3.LUT R4, R4, 0xfffffe00, RZ, 0xc0, !PT ;  /* 0xfffffe0004047812 */ /* 0x000fe200078ec0ff */
[----:B------:R1:W-:Y:S01]  /*1500*/  STL [R1+0x38], R18 ;  /* 0x0000381201007387 */ /* 0x0003e20000100800 */
[----:B------:R-:W-:Y:S01]  /*1510*/  IADD3 R5, R17, 0x80, RZ ;  /* 0x0000008011057810 */ /* 0x000fe20007ffe0ff */
[----:B------:R-:W-:Y:S01]  /*1520*/  IMAD R252, R252, 0x8, R18 ;  /* 0x00000008fcfc7824 */ /* 0x000fe200078e0212 */
[CC--:B------:R-:W-:Y:S01]  /*1530*/  IADD3 R3, R2.reuse, R4.reuse, R7 ;  /* 0x0000000402037210 */ /* 0x0c0fe20007ffe007 */
[----:B------:R-:W-:Y:S01]  /*1540*/  IMAD.MOV.U32 R7, RZ, RZ, 0x20 ;  /* 0x00000020ff077424 */ /* 0x000fe200078e00ff */
[----:B------:R-:W-:Y:S01]  /*1550*/  LOP3.LUT R4, R2, R4, RZ, 0xfc, !PT ;  /* 0x0000000402047212 */ /* 0x000fe200078efcff */
[----:B------:R-:W-:Y:S01]  /*1560*/  STL [R1+0x8], R17 ;  /* 0x0000081101007387 */ /* 0x000fe20000100800 */
[----:B------:R-:W-:-:S02]  /*1570*/  IADD3 R2, R229, 0x20, RZ ;  /* 0x00000020e5027810 */ /* 0x000fc40007ffe0ff */
[----:B------:R-:W-:Y:S02]  /*1580*/  LOP3.LUT R2, R11, 0x7ffffffc, RZ, 0xc0, !PT ;  /* 0x7ffffffc0b027812 */ /* 0x000fe400078ec0ff */
[----:B------:R-:W-:Y:S02]  /*1590*/  SEL R6, R7, 0xffffffe0, !P1 ;  /* 0xffffffe007067807 */ /* 0x000fe40004800000 */
[----:B------:R-:W-:Y:S01]  /*15a0*/  IADD3 R16, R17, 0x70, RZ ;  /* 0x0000007011107810 */ /* 0x000fe20007ffe0ff */
[----:B------:R-:W-:Y:S01]  /*15b0*/  IMAD.IADD R2, R19, 0x1, -R2 ;  /* 0x0000000113027824 */ /* 0x000fe200078e0a02 */
[----:B------:R-:W-:Y:S02]  /*15c0*/  @P0 IADD3 R16, R5, 0x10, RZ ;  /* 0x0000001005100810 */ /* 0x000fe40007ffe0ff */
[----:B------:R-:W-:Y:S01]  /*15d0*/  SEL R5, R8, 0xffffffc0, !P2 ;  /* 0xffffffc008057807 */ /* 0x000fe20005000000 */
[----:B------:R-:W-:Y:S01]  /*15e0*/  IMAD.SHL.U32 R241, R2, 0x2, RZ ;  /* 0x0000000202f17824 */ /* 0x000fe200078e00ff */
[----:B------:R-:W-:Y:S01]  /*15f0*/  SEL R2, R7, 0xffffffe0, !P4 ;  /* 0xffffffe007027807 */ /* 0x000fe20006000000 */
[----:B------:R-:W-:Y:S01]  /*1600*/  STL [R1+0xc], R16 ;  /* 0x00000c1001007387 */ /* 0x000fe20000100800 */
[----:B------:R-:W-:-:S02]  /*1610*/  LEA R171, R0, 0xa080, 0x1 ;  /* 0x0000a08000ab7811 */ /* 0x000fc400078e08ff */
[C---:B------:R-:W-:Y:S02]  /*1620*/  IADD3 R15, R241.reuse, 0x10, RZ ;  /* 0x00000010f10f7810 */ /* 0x040fe40007ffe0ff */
[C---:B------:R-:W-:Y:S02]  /*1630*/  IADD3 R13, R241.reuse, 0x20, RZ ;  /* 0x00000020f10d7810 */ /* 0x040fe40007ffe0ff */
[C---:B------:R-:W-:Y:S02]  /*1640*/  IADD3 R7, R241.reuse, 0x48, RZ ;  /* 0x00000048f1077810 */ /* 0x040fe40007ffe0ff */
[C---:B-1----:R-:W-:Y:S02]  /*1650*/  IADD3 R18, R241.reuse, 0x8, RZ ;  /* 0x00000008f1127810 */ /* 0x042fe40007ffe0ff */
[----:B------:R-:W-:Y:S02]  /*1660*/  SHF.R.S32.HI R7, RZ, 0x1f, R15 ;  /* 0x0000001fff077819 */ /* 0x000fe4000001140f */
[----:B------:R-:W-:-:S02]  /*1670*/  IADD3 R14, R241, 0x18, RZ ;  /* 0x00000018f10e7810 */ /* 0x000fc40007ffe0ff */
[----:B------:R-:W-:Y:S01]  /*1680*/  SHF.R.S32.HI R7, RZ, 0x1f, R13 ;  /* 0x0000001fff077819 */ /* 0x000fe2000001140d */
[----:B------:R-:W-:Y:S01]  /*1690*/  IMAD.IADD R7, R17, 0x1, R6 ;  /* 0x0000000111077824 */ /* 0x000fe200078e0206 */
[----:B------:R-:W-:Y:S01]  /*16a0*/  IADD3 R11, R241, 0x30, RZ ;  /* 0x00000030f10b7810 */ /* 0x000fe20007ffe0ff */
[----:B------:R-:W-:Y:S01]  /*16b0*/  IMAD.IADD R6, R6, 0x1, R16 ;  /* 0x0000000106067824 */ /* 0x000fe200078e0210 */
[----:B------:R-:W-:Y:S02]  /*16c0*/  SEL R0, R8, 0xffffffc0, !P3 ;  /* 0xffffffc008007807 */ /* 0x000fe40005800000 */
[----:B------:R-:W-:Y:S01]  /*16d0*/  SHF.R.S32.HI R8, RZ, 0x1f, R18 ;  /* 0x0000001fff087819 */ /* 0x000fe20000011412 */
[----:B------:R1:W-:Y:S01]  /*16e0*/  STL [R1+0x14], R7 ;  /* 0x0000140701007387 */ /* 0x0003e20000100800 */
[----:B------:R-:W-:Y:S02]  /*16f0*/  SHF.R.S32.HI R8, RZ, 0x1f, R14 ;  /* 0x0000001fff087819 */ /* 0x000fe4000001140e */
[----:B------:R-:W-:Y:S01]  /*1700*/  LEA R196, R3, 0x10080, 0x1 ;  /* 0x0001008003c47811 */ /* 0x000fe200078e08ff */
[----:B------:R-:W-:Y:S01]  /*1710*/  IMAD.IADD R3, R5, 0x1, R16 ;  /* 0x0000000105037824 */ /* 0x000fe200078e0210 */
[----:B------:R-:W-:-:S02]  /*1720*/  LEA R192, R4, 0x4080, 0x1 ;  /* 0x0000408004c07811 */ /* 0x000fc400078e08ff */
[----:B------:R-:W-:Y:S01]  /*1730*/  SHF.R.S32.HI R8, RZ, 0x1f, R11 ;  /* 0x0000001fff087819 */ /* 0x000fe2000001140b */
[--C-:B------:R-:W-:Y:S01]  /*1740*/  IMAD.IADD R8, R17, 0x1, R5.reuse ;  /* 0x0000000111087824 */ /* 0x100fe200078e0205 */
[----:B------:R-:W-:Y:S01]  /*1750*/  IADD3 R166, R164, 0x40, RZ ;  /* 0x00000040a4a67810 */ /* 0x000fe20007ffe0ff */
[----:B------:R-:W-:Y:S01]  /*1760*/  IMAD.IADD R197, R196, 0x1, R2 ;  /* 0x00000001c4c57824 */ /* 0x000fe200078e0202 */
[C---:B------:R-:W-:Y:S01]  /*1770*/  IADD3 R12, R241.reuse, 0x28, RZ ;  /* 0x00000028f10c7810 */ /* 0x040fe20007ffe0ff */
[----:B------:R-:W-:Y:S01]  /*1780*/  IMAD.IADD R193, R2, 0x1, R192 ;  /* 0x0000000102c17824 */ /* 0x000fe200078e02c0 */
[----:B------:R2:W-:Y:S01]  /*1790*/  STL [R1+0x24], R8 ;  /* 0x0000240801007387 */ /* 0x0005e20000100800 */
[----:B------:R-:W-:Y:S01]  /*17a0*/  IMAD.IADD R2, R6, 0x1, R5 ;  /* 0x0000000106027824 */ /* 0x000fe200078e0205 */
[C---:B------:R-:W-:Y:S01]  /*17b0*/  IADD3 R10, R241.reuse, 0x38, RZ ;  /* 0x00000038f10a7810 */ /* 0x040fe20007ffe0ff */
[----:B------:R-:W-:Y:S01]  /*17c0*/  IMAD.IADD R139, R164, 0x1, R166 ;  /* 0x00000001a48b7824 */ /* 0x000fe200078e02a6 */
[----:B------:R-:W-:Y:S01]  /*17d0*/  IADD3 R9, R241, 0x40, RZ ;  /* 0x00000040f1097810 */ /* 0x000fe20007ffe0ff */
        /* <DEDUP_REMOVED lines=8> */
[----:B-1----:R-:W-:Y:S01]  /*1860*/  IMAD.IADD R7, R5, 0x1, R7 ;  /* 0x0000000105077824 */ /* 0x002fe200078e0207 */
[----:B------:R-:W-:-:S02]  /*1870*/  SHF.R.S32.HI R12, RZ, 0x1f, R12 ;  /* 0x0000001fff0c7819 */ /* 0x000fc4000001140c */
[----:B------:R-:W-:Y:S02]  /*1880*/  SHF.R.S32.HI R10, RZ, 0x1f, R10 ;  /* 0x0000001fff0a7819 */ /* 0x000fe4000001140a */
[----:B------:R2:W-:Y:S01]  /*1890*/  STL [R1+0x20], R7 ;  /* 0x0000200701007387 */ /* 0x0005e20000100800 */
[----:B------:R-:W-:-:S03]  /*18a0*/  SHF.R.S32.HI R9, RZ, 0x1f, R9 ;  /* 0x0000001fff097819 */ /* 0x000fc60000011409 */
[----:B------:R2:W-:Y:S04]  /*18b0*/  STL [R1+0x1c], R3 ;  /* 0x00001c0301007387 */ /* 0x0005e80000100800 */
[----:B------:R2:W-:Y:S04]  /*18c0*/  STL [R1+0x10], R6 ;  /* 0x0000100601007387 */ /* 0x0005e80000100800 */
[----:B------:R2:W-:Y:S02]  /*18d0*/  STL [R1+0x18], R2 ;  /* 0x0000180201007387 */ /* 0x0005e40000100800 */
.L_x_2082:
        /* <DEDUP_REMOVED lines=9> */
[----:B--2---:R-:W-:Y:S01]  /*1970*/  IMAD.WIDE R6, R251, R14, c[0x0][0x348] ;  /* 0x0000d200fb067625 */ /* 0x004fe200078e020e */
[----:B------:R-:W-:-:S02]  /*1980*/  ISETP.NE.U32.AND P4, PT, RZ, c[0x0][0x350], PT ;  /* 0x0000d400ff007a0c */ /* 0x000fc40003f85070 */
[----:B------:R-:W-:Y:S01]  /*1990*/  ISETP.NE.U32.AND P3, PT, RZ, c[0x0][0x358], PT ;  /* 0x0000d600ff007a0c */ /* 0x000fe20003f65070 */
[CC--:B------:R-:W-:Y:S01]  /*19a0*/  IMAD.WIDE R4, R251.reuse, R14.reuse, c[0x0][0x350] ;  /* 0x0000d400fb047625 */ /* 0x0c0fe200078e020e */
[----:B------:R-:W-:Y:S02]  /*19b0*/  ISETP.NE.AND.EX P1, PT, RZ, c[0x0][0x34c], PT, P1 ;  /* 0x0000d300ff007a0c */ /* 0x000fe40003f25310 */
[----:B------:R-:W-:Y:S01]  /*19c0*/  ISETP.NE.AND.EX P4, PT, RZ, c[0x0][0x354], PT, P4 ;  /* 0x0000d500ff007a0c */ /* 0x000fe20003f85340 */
[----:B------:R-:W-:Y:S01]  /*19d0*/  @P2 IMAD.WIDE R10, R251, R14, c[0x0][0x370] ;  /* 0x0000dc00fb0a2625 */ /* 0x000fe200078e020e */
[----:B------:R-:W-:-:S03]  /*19e0*/  ISETP.NE.AND.EX P3, PT, RZ, c[0x0][0x35c], PT, P3 ;  /* 0x0000d700ff007a0c */ /* 0x000fc60003f65330 */
[CC--:B------:R-:W-:Y:S01]  /*19f0*/  @P0 IMAD.WIDE R8, R251.reuse, R14.reuse, c[0x0][0x360] ;  /* 0x0000d800fb080625 */ /* 0x0c0fe200078e020e */
[----:B------:R1:W5:Y:S03]  /*1a00*/  @P2 LDG.E R159, [R10.64] ;  /* 0x000000060a9f2981 */ /* 0x000366000c1e1900 */
[----:B------:R-:W-:Y:S01]  /*1a10*/  IMAD.WIDE R2, R251, R14, c[0x0][0x358] ;  /* 0x0000d600fb027625 */ /* 0x000fe200078e020e */
[----:B------:R1:W5:Y:S04]  /*1a20*/  @P0 LDG.E R239, [R8.64] ;  /* 0x0000000608ef0981 */ /* 0x000368000c1e1900 */
[----:B------:R1:W5:Y:S04]  /*1a30*/  @P1 LDG.E R176, [R6.64] ;  /* 0x0000000606b01981 */ /* 0x000368000c1e1900 */
[----:B------:R1:W5:Y:S04]  /*1a40*/  @P4 LDG.E R158, [R4.64] ;  /* 0x00000006049e4981 */ /* 0x000368000c1e1900 */
[----:B------:R1:W5:Y:S01]  /*1a50*/  @P3 LDG.E R13, [R2.64] ;  /* 0x00000006020d3981 */ /* 0x000362000c1e1900 */
[----:B------:R-:W-:-:S05]  /*1a60*/  LOP3.LUT R25, R250, 0xffff, RZ, 0xc0, !PT ;  /* 0x0000fffffa197812 */ /* 0x000fca00078ec0ff */
[----:B------:R1:W-:Y:S01]  /*1a70*/  STL [R1], R25 ;  /* 0x0000001901007387 */ /* 0x0003e20000100800 */
[----:B------:R-:W-:Y:S01]  /*1a80*/  YIELD ;  /* 0x0000000000007946 */ /* 0x000fe20003800000 */
[----:B------:R-:W-:Y:S05]  /*1a90*/  @P0 BRA `(.L_x_1828) ;  /* 0x0000005000000947 */ /* 0x000fea0003800000 */
[----:B-----5:R-:W-:Y:S01]  /*1aa0*/  MOV R239, c[0x0][0x168] ;  /* 0x00005a0000ef7a02 */ /* 0x020fe20000000f00 */
[----:B------:R-:W-:Y:S05]  /*1ab0*/  @!P1 BRA `(.L_x_1828) ;  /* 0x0000003000009947 */ /* 0x000fea0003800000 */
[----:B-1----:R-:W2:Y:S04]  /*1ac0*/  LDG.E R8, [R6.64] ;  /* 0x0000000606087981 */ /* 0x002ea8000c1e1900 */
[----:B------:R-:W2:Y:S02]  /*1ad0*/  LDG.E R0, [R6.64+0x4] ;  /* 0x0000040606007981 */ /* 0x000ea4000c1e1900 */
[----:B--2---:R-:W-:Y:S02]  /*1ae0*/  IADD3 R239, -R8, R0, RZ ;  /* 0x0000000008ef7210 */ /* 0x004fe40007ffe1ff */
.L_x_1828:
[----:B------:R-:W-:-:S04]  /*1af0*/  ISETP.NE.U32.AND P0, PT, RZ, c[0x0][0x368], PT ;  /* 0x0000da00ff007a0c */ /* 0x000fc80003f05070 */
[----:B------:R-:W-:-:S13]  /*1b00*/  ISETP.NE.AND.EX P0, PT, RZ, c[0x0][0x36c], PT, P0 ;  /* 0x0000db00ff007a0c */ /* 0x000fda0003f05300 */
[----:B------:R-:W-:Y:S05]  /*1b10*/  @!P0 BRA `(.L_x_1829) ;  /* 0x0000003000008947 */ /* 0x000fea0003800000 */
[----:B-1----:R-:W-:-:S05]  /*1b20*/  IMAD.WIDE R4, R251, R14, c[0x0][0x368] ;  /* 0x0000da00fb047625 */ /* 0x002fca00078e020e */
[----:B------:R1:W5:Y:S01]  /*1b30*/  LDG.E R11, [R4.64] ;  /* 0x00000006040b7981 */ /* 0x000362000c1e1900 */
[----:B------:R-:W-:Y:S05]  /*1b40*/  BRA `(.L_x_1830) ;  /* 0x0000005000007947 */ /* 0x000fea0003800000 */
.L_x_1829:
[----:B-1----:R-:W-:Y:S01]  /*1b50*/  MOV R11, c[0x0][0x1d0] ;  /* 0x00007400000b7a02 */ /* 0x002fe20000000f00 */
[----:B------:R-:W-:Y:S05]  /*1b60*/  @!P4 BRA `(.L_x_1830) ;  /* 0x000000300000c947 */ /* 0x000fea0003800000 */
[----:B------:R-:W2:Y:S04]  /*1b70*/  LDG.E R6, [R4.64] ;  /* 0x0000000604067981 */ /* 0x000ea8000c1e1900 */
[----:B------:R-:W2:Y:S02]  /*1b80*/  LDG.E R0, [R4.64+0x4] ;  /* 0x0000040604007981 */ /* 0x000ea4000c1e1900 */
[----:B--2---:R-:W-:Y:S02]  /*1b90*/  IADD3 R11, -R6, R0, RZ ;  /* 0x00000000060b7210 */ /* 0x004fe40007ffe1ff */
.L_x_1830:
[----:B-1----:R1:W2:Y:S04]  /*1ba0*/  @P3 LDG.E R5, [R2.64] ;  /* 0x0000000602053981 */ /* 0x0022a8000c1e1900 */
[----:B------:R1:W2:Y:S01]  /*1bb0*/  @P3 LDG.E R4, [R2.64+0x4] ;  /* 0x0000040602043981 */ /* 0x0002a2000c1e1900 */
[----:B------:R-:W-:Y:S01]  /*1bc0*/  ISETP.NE.U32.AND P0, PT, RZ, c[0x0][0x378], PT ;  /* 0x0000de00ff007a0c */ /* 0x000fe20003f05070 */
[----:B-----5:R-:W-:-:S03]  /*1bd0*/  IMAD.MOV.U32 R154, RZ, RZ, R11 ;  /* 0x000000ffff9a7224 */ /* 0x020fc600078e000b */
[----:B------:R-:W-:Y:S01]  /*1be0*/  ISETP.NE.AND.EX P0, PT, RZ, c[0x0][0x37c], PT, P0 ;  /* 0x0000df00ff007a0c */ /* 0x000fe20003f05300 */
[----:B------:R-:W-:Y:S02]  /*1bf0*/  IMAD.MOV.U32 R6, RZ, RZ, c[0x0][0x2c4] ;  /* 0x0000b100ff067624 */ /* 0x000fe400078e00ff */
[----:B------:R-:W-:-:S03]  /*1c00*/  IMAD.SHL.U32 R243, R249, 0x80, RZ ;  /* 0x00000080f9f37824 */ /* 0x000fc600078e00ff */
[----:B------:R-:W-:Y:S01]  /*1c10*/  ISETP.NE.AND P2, PT, R6, 0x1, PT ;  /* 0x000000010600780c */ /* 0x000fe20003f45270 */
[----:B------:R-:W-:Y:S02]  /*1c20*/  IMAD.MOV.U32 R0, RZ, RZ, c[0x0][0x228] ;  /* 0x00008a00ff007624 */ /* 0x000fe400078e00ff */
[----:B------:R-:W-:Y:S02]  /*1c30*/  IMAD.IADD R12, R11, 0x1, -R159 ;  /* 0x000000010b0c7824 */ /* 0x000fe400078e0a9f */
[----:B------:R-:W-:Y:S02]  /*1c40*/  IMAD.MOV.U32 R6, RZ, RZ, c[0x0][0x32c] ;  /* 0x0000cb00ff067624 */ /* 0x000fe400078e00ff */
[----:B-1----:R-:W-:-:S05]  /*1c50*/  @P0 IMAD.WIDE R2, R251, R14, c[0x0][0x378] ;  /* 0x0000de00fb020625 */ /* 0x002fca00078e020e */
[----:B------:R1:W5:Y:S01]  /*1c60*/  @P0 LDG.E R154, [R2.64] ;  /* 0x00000006029a0981 */ /* 0x000362000c1e1900 */
[----:B------:R-:W-:Y:S02]  /*1c70*/  ISETP.GE.AND P1, PT, R6, 0x1, PT ;  /* 0x000000010600780c */ /* 0x000fe40003f26270 */
[----:B------:R-:W-:-:S04]  /*1c80*/  LOP3.LUT R212, R212, 0xfffff7ff, RZ, 0xc0, !PT ;  /* 0xfffff7ffd4d47812 */ /* 0x000fc800078ec0ff */
[----:B------:R-:W-:-:S04]  /*1c90*/  @P2 LOP3.LUT R212, R212, 0x800, RZ, 0xfc, !PT ;  /* 0x00000800d4d42812 */ /* 0x000fc800078efcff */
[----:B------:R-:W-:-:S04]  /*1ca0*/  LOP3.LUT R212, R212, 0xffffefff, RZ, 0xc0, !PT ;  /* 0xffffefffd4d47812 */ /* 0x000fc800078ec0ff */
[----:B------:R-:W-:Y:S02]  /*1cb0*/  @P1 LOP3.LUT R212, R212, 0x1000, RZ, 0xfc, !PT ;  /* 0x00001000d4d41812 */ /* 0x000fe400078efcff */
[----:B-1----:R-:W-:Y:S01]  /*1cc0*/  IADD3 R2, R243, 0x7f, RZ ;  /* 0x0000007ff3027810 */ /* 0x002fe20007ffe0ff */
[----:B--2---:R-:W-:-:S04]  /*1cd0*/  @P3 IMAD.IADD R0, R4, 0x1, -R5 ;  /* 0x0000000104003824 */ /* 0x004fc800078e0a05 */
[----:B------:R-:W-:-:S04]  /*1ce0*/  @P2 IMAD.HI.U32 R4, R2, c[0x0][0x2c8], RZ ;  /* 0x0000b20002042a27 */ /* 0x000fc800078e00ff */
[----:B------:R-:W-:Y:S01]  /*1cf0*/  IMAD.IADD R240, R12, 0x1, R0 ;  /* 0x000000010cf07824 */ /* 0x000fe200078e0200 */
[----:B------:R-:W-:-:S04]  /*1d00*/  @P2 SHF.R.U32.HI R2, RZ, c[0x0][0x2cc], R4 ;  /* 0x0000b300ff022a19 */ /* 0x000fc80000011604 */
[C---:B------:R-:W-:Y:S02]  /*1d10*/  IADD3 R3, R240.reuse, 0x2f, RZ ;  /* 0x0000002ff0037810 */ /* 0x040fe40007ffe0ff */
[----:B------:R-:W-:-:S03]  /*1d20*/  IADD3 R4, R240, 0x1, -R239 ;  /* 0x00000001f0047810 */ /* 0x000fc60007ffe8ef */
[----:B------:R-:W-:-:S04]  /*1d30*/  IMAD.HI R3, R3, 0x2aaaaaab, RZ ;  /* 0x2aaaaaab03037827 */ /* 0x000fc800078e02ff */
[----:B------:R-:W-:Y:S01]  /*1d40*/  IMAD.IADD R2, R4, 0x1, R2 ;  /* 0x0000000104027824 */ /* 0x000fe200078e0202 */
[----:B------:R-:W-:-:S04]  /*1d50*/  SHF.R.U32.HI R5, RZ, 0x1f, R3 ;  /* 0x0000001fff057819 */ /* 0x000fc80000011603 */
[----:B------:R-:W-:Y:S02]  /*1d60*/  LEA.HI.SX32 R162, R3, R5, 0x1d ;  /* 0x0000000503a27211 */ /* 0x000fe400078feaff */
        /* <DEDUP_REMOVED lines=12> */
.L_x_1833:
[----:B------:R-:W-:-:S13]  /*1e30*/  ISETP.NE.AND P0, PT, R6, 0x1, PT ;  /* 0x000000010600780c */ /* 0x000fda0003f05270 */
[----:B------:R-:W-:-:S05]  /*1e40*/  @P0 IMAD.HI.U32 R2, R3, c[0x0][0x330], RZ ;  /* 0x0000cc0003020a27 */ /* 0x000fca00078e00ff */
[----:B------:R-:W-:Y:S02]  /*1e50*/  @P0 SHF.R.U32.HI R3, RZ, c[0x0][0x334], R2 ;  /* 0x0000cd00ff030a19 */ /* 0x000fe40000011602 */
.L_x_1834:
[----:B------:R-:W-:Y:S05]  /*1e60*/  BSYNC B0 ;  /* 0x0000000000007941 */ /* 0x000fea0003800000 */
.L_x_1832:
[----:B------:R-:W-:-:S05]  /*1e70*/  IMAD R3, R3, R6, c[0x0][0x32c] ;  /* 0x0000cb0003037624 */ /* 0x000fca00078e0206 */
[----:B------:R-:W-:-:S04]  /*1e80*/  IMNMX R4, R4, R3, PT ;  /* 0x0000000304047217 */ /* 0x000fc80003800200 */
.L_x_1831:
[----:B------:R-:W-:Y:S01]  /*1e90*/  IADD3 R4, R4, 0x2f, RZ ;  /* 0x0000002f04047810 */ /* 0x000fe20007ffe0ff */
[----:B------:R-:W-:-:S04]  /*1ea0*/  @P2 IMAD.HI.U32 R3, R243, c[0x0][0x2c8], RZ ;  /* 0x0000b200f3032a27 */ /* 0x000fc800078e00ff */
[----:B------:R-:W-:-:S04]  /*1eb0*/  IMAD.HI R4, R4, 0x2aaaaaab, RZ ;  /* 0x2aaaaaab04047827 */ /* 0x000fc800078e02ff */
[----:B------:R-:W-:Y:S01]  /*1ec0*/  IMAD.MOV.U32 R2, RZ, RZ, R243 ;  /* 0x000000ffff027224 */ /* 0x000fe200078e00f3 */
[----:B------:R-:W-:Y:S01]  /*1ed0*/  @P2 SHF.R.U32.HI R2, RZ, c[0x0][0x2cc], R3 ;  /* 0x0000b300ff022a19 */ /* 0x000fe20000011603 */
[----:B------:R-:W-:Y:S01]  /*1ee0*/  IMAD.IADD R161, R240, 0x1, -R239 ;  /* 0x00000001f0a17824 */ /* 0x000fe200078e0aef */
[----:B------:R-:W-:-:S03]  /*1ef0*/  SHF.R.U32.HI R3, RZ, 0x1f, R4 ;  /* 0x0000001fff037819 */ /* 0x000fc60000011604 */
        /* <DEDUP_REMOVED lines=14> */
.L_x_1837:
[----:B------:R-:W-:-:S13]  /*1fe0*/  ISETP.NE.AND P0, PT, R6, 0x1, PT ;  /* 0x000000010600780c */ /* 0x000fda0003f05270 */
[----:B------:R-:W-:-:S05]  /*1ff0*/  @P0 IMAD.HI.U32 R4, R2, c[0x0][0x330], RZ ;  /* 0x0000cc0002040a27 */ /* 0x000fca00078e00ff */
[----:B------:R-:W-:Y:S02]  /*2000*/  @P0 SHF.R.U32.HI R2, RZ, c[0x0][0x334], R4 ;  /* 0x0000cd00ff020a19 */ /* 0x000fe40000011604 */
.L_x_1838:
[----:B------:R-:W-:Y:S05]  /*2010*/  BSYNC B0 ;  /* 0x0000000000007941 */ /* 0x000fea0003800000 */
.L_x_1836:
[----:B------:R-:W-:-:S05]  /*2020*/  IMAD R2, R2, c[0x0][0x32c], RZ ;  /* 0x0000cb0002027a24 */ /* 0x000fca00078e02ff */
[----:B------:R-:W-:-:S04]  /*2030*/  IMNMX R3, R3, R2, !PT ;  /* 0x0000000203037217 */ /* 0x000fc80007800200 */
.L_x_1835:
[C---:B------:R-:W-:Y:S01]  /*2040*/  LOP3.LUT R4, R250.reuse, 0xff000000, RZ, 0xc0, !PT ;  /* 0xff000000fa047812 */ /* 0x040fe200078ec0ff */
[----:B------:R-:W-:Y:S01]  /*2050*/  IMAD.HI R3, R3, 0x2aaaaaab, RZ ;  /* 0x2aaaaaab03037827 */ /* 0x000fe200078e02ff */
[----:B------:R-:W-:Y:S01]  /*2060*/  LOP3.LUT R5, R250, 0xff0000, RZ, 0xc0, !PT ;  /* 0x00ff0000fa057812 */ /* 0x000fe200078ec0ff */
[----:B------:R-:W-:Y:S01]  /*2070*/  BSSY B0, `(.L_x_1839) ;  /* 0x000002d000007945 */ /* 0x000fe20003800000 */
[----:B------:R-:W-:Y:S02]  /*2080*/  SHF.R.U32.HI R4, RZ, 0x8, R4 ;  /* 0x00000008ff047819 */ /* 0x000fe40000011604 */
[----:B------:R-:W-:Y:S02]  /*2090*/  SHF.R.U32.HI R2, RZ, 0x1f, R3 ;  /* 0x0000001fff027819 */ /* 0x000fe40000011603 */
[----:B------:R-:W-:Y:S02]  /*20a0*/  LEA.HI R4, R5, R4, RZ, 0x10 ;  /* 0x0000000405047211 */ /* 0x000fe400078f80ff */
[----:B------:R-:W-:Y:S01]  /*20b0*/  LEA.HI.SX32 R3, R3, R2, 0x1d ;  /* 0x0000000203037211 */ /* 0x000fe200078feaff */
[----:B------:R-:W-:Y:S01]  /*20c0*/  IMAD.MOV.U32 R2, RZ, RZ, RZ ;  /* 0x000000ffff027224 */ /* 0x000fe200078e00ff */
[----:B------:R-:W-:-:S02]  /*20d0*/  SHF.R.U32.HI R6, RZ, 0x10, R4 ;  /* 0x00000010ff067819 */ /* 0x000fc40000011604 */
[----:B------:R-:W-:Y:S02]  /*20e0*/  LOP3.LUT R15, R4, 0xff, RZ, 0xc0, !PT ;  /* 0x000000ff040f7812 */ /* 0x000fe400078ec0ff */
[----:B------:R-:W-:Y:S01]  /*20f0*/  IMNMX R5, RZ, R3, !PT ;  /* 0x00000003ff057217 */ /* 0x000fe20007800200 */
[----:B------:R1:W-:Y:S01]  /*2100*/  STL [R1+0x28], R6 ;  /* 0x0000280601007387 */ /* 0x0003e20000100800 */
[C---:B------:R-:W-:Y:S02]  /*2110*/  ISETP.NE.AND P1, PT, R6.reuse, RZ, PT ;  /* 0x000000ff0600720c */ /* 0x040fe40003f25270 */
[----:B------:R-:W-:Y:S01]  /*2120*/  ISETP.GT.AND P0, PT, R7, R5, PT ;  /* 0x000000050700720c */ /* 0x000fe20003f04270 */
[----:B------:R1:W-:Y:S01]  /*2130*/  STL [R1+0x2c], R15 ;  /* 0x00002c0f01007387 */ /* 0x0003e20000100800 */
[----:B------:R-:W-:-:S11]  /*2140*/  SEL R145, R6, c[0x0][0x338], P1 ;  /* 0x0000ce0006917a07 */ /* 0x000fd60000800000 */
[----:B------:R-:W-:Y:S05]  /*2150*/  @!P0 BRA `(.L_x_1840) ;  /* 0x000001e000008947 */ /* 0x000fea0003800000 */
[----:B------:R-:W-:Y:S02]  /*2160*/  IABS R2, R145 ;  /* 0x0000009100027213 */ /* 0x000fe40000000000 */
[----:B-1----:R-:W-:-:S03]  /*2170*/  IADD3 R6, R145, -0x1, R7 ;  /* 0xffffffff91067810 */ /* 0x002fc60007ffe007 */
[----:B------:R-:W-:Y:S02]  /*2180*/  IMAD.MOV.U32 R4, RZ, RZ, R2 ;  /* 0x000000ffff047224 */ /* 0x000fe400078e0002 */
[----:B------:R-:W-:Y:S02]  /*2190*/  IMAD.IADD R6, R6, 0x1, -R5 ;  /* 0x0000000106067824 */ /* 0x000fe400078e0a05 */
[----:B------:R-:W1:Y:S03]  /*21a0*/  I2F.RP R2, R4 ;  /* 0x0000000400027306 */ /* 0x000e660000209400 */
[----:B------:R-:W-:-:S05]  /*21b0*/  IABS R10, R6 ;  /* 0x00000006000a7213 */ /* 0x000fca0000000000 */
[----:B-1----:R-:W1:Y:S02]  /*21c0*/  MUFU.RCP R2, R2 ;  /* 0x0000000200027308 */ /* 0x002e640000001000 */
[----:B-1----:R-:W-:-:S06]  /*21d0*/  IADD3 R2, R2, 0xffffffe, RZ ;  /* 0x0ffffffe02027810 */ /* 0x002fcc0007ffe0ff */
[----:B------:R-:W1:Y:S02]  /*21e0*/  F2I.FTZ.U32.TRUNC.NTZ R3, R2 ;  /* 0x0000000200037305 */ /* 0x000e64000021f000 */
[----:B-1----:R-:W-:-:S04]  /*21f0*/  IMAD.MOV R2, RZ, RZ, -R3 ;  /* 0x000000ffff027224 */ /* 0x002fc800078e0a03 */
[----:B------:R-:W-:Y:S01]  /*2200*/  IMAD.MOV.U32 R8, RZ, RZ, R2 ;  /* 0x000000ffff087224 */ /* 0x000fe200078e0002 */
[----:B------:R-:W-:-:S03]  /*2210*/  IABS R2, R145 ;  /* 0x0000009100027213 */ /* 0x000fc60000000000 */
[----:B------:R-:W-:Y:S02]  /*2220*/  IMAD R8, R8, R4, RZ ;  /* 0x0000000408087224 */ /* 0x000fe400078e02ff */
[----:B------:R-:W-:Y:S01]  /*2230*/  IMAD.MOV R9, RZ, RZ, -R2 ;  /* 0x000000ffff097224 */ /* 0x000fe200078e0a02 */
[----:B------:R-:W-:-:S05]  /*2240*/  MOV R2, RZ ;  /* 0x000000ff00027202 */ /* 0x000fca0000000f00 */
        /* <DEDUP_REMOVED lines=15> */
.L_x_1840:
[----:B------:R-:W-:Y:S05]  /*2340*/  BSYNC B0 ;  /* 0x0000000000007941 */ /* 0x000fea0003800000 */
.L_x_1839:
[----:B------:R-:W-:Y:S01]  /*2350*/  IMAD R3, R15, R2, R5 ;  /* 0x000000020f037224 */ /* 0x000fe200078e0205 */
[----:B-1----:R-:W1:Y:S01]  /*2360*/  S2R R6, SR_TID.X ;  /* 0x0000000000067919 */ /* 0x002e620000002100 */
[----:B------:R-:W-:Y:S02]  /*2370*/  IADD3 R24, R229, 0x20, RZ ;  /* 0x00000020e5187810 */ /* 0x000fe40007ffe0ff */
[C---:B------:R-:W-:Y:S01]  /*2380*/  IMAD.IADD R2, R3.reuse, 0x1, R2 ;  /* 0x0000000103027824 */ /* 0x040fe200078e0202 */
[----:B------:R-:W-:Y:S01]  /*2390*/  SHF.R.S32.HI R137, RZ, 0x1f, R136 ;  /* 0x0000001fff897819 */ /* 0x000fe20000011488 */
        /* <DEDUP_REMOVED lines=9> */
[----:B-1----:R-:W-:Y:S02]  /*2430*/  SHF.R.S32.HI R187, RZ, 0x1f, R6 ;  /* 0x0000001fffbb7819 */ /* 0x002fe40000011406 */
[----:B------:R-:W-:Y:S02]  /*2440*/  LOP3.LUT R169, R4, 0x1c0, RZ, 0xc0, !PT ;  /* 0x000001c004a97812 */ /* 0x000fe400078ec0ff */
[----:B------:R-:W-:-:S02]  /*2450*/  LEA.HI R4, R187, R6, RZ, 0x6 ;  /* 0x00000006bb047211 */ /* 0x000fc400078f30ff */
[----:B------:R-:W-:Y:S02]  /*2460*/  SHF.R.U32.HI R179, RZ, 0x3, R169 ;  /* 0x00000003ffb37819 */ /* 0x000fe400000116a9 */
[----:B------:R-:W-:Y:S01]  /*2470*/  LOP3.LUT R5, R169, 0x38, R136, 0xf8, !PT ;  /* 0x00000038a9057812 */ /* 0x000fe200078ef888 */
[----:B------:R-:W-:Y:S02]  /*2480*/  IMAD.SHL.U32 R4, R4, 0x8, RZ ;  /* 0x0000000804047824 */ /* 0x000fe400078e00ff */
[----:B------:R-:W-:Y:S01]  /*2490*/  @P0 IADD3 R3, R2, 0x2f, RZ ;  /* 0x0000002f02030810 */ /* 0x000fe20007ffe0ff */
[----:B------:R-:W-:Y:S02]  /*24a0*/  IMAD.MOV.U32 R2, RZ, RZ, R140 ;  /* 0x000000ffff027224 */ /* 0x000fe400078e008c */
[----:B------:R-:W-:Y:S01]  /*24b0*/  LOP3.LUT R170, R4, 0xfffffe00, RZ, 0xc0, !PT ;  /* 0xfffffe0004aa7812 */ /* 0x000fe200078ec0ff */
[----:B------:R-:W-:Y:S02]  /*24c0*/  IMAD.SHL.U32 R4, R24, 0x40, RZ ;  /* 0x0000004018047824 */ /* 0x000fe400078e00ff */
[----:B------:R-:W-:-:S03]  /*24d0*/  @P0 IMAD.HI R3, R3, 0x2aaaaaab, RZ ;  /* 0x2aaaaaab03030827 */ /* 0x000fc600078e02ff */
[----:B------:R-:W-:Y:S02]  /*24e0*/  LOP3.LUT R155, R4, 0x1c0, RZ, 0xc0, !PT ;  /* 0x000001c0049b7812 */ /* 0x000fe400078ec0ff */
[----:B------:R-:W-:-:S04]  /*24f0*/  @P0 SHF.R.U32.HI R6, RZ, 0x1f, R3 ;  /* 0x0000001fff060819 */ /* 0x000fc80000011603 */
[----:B------:R-:W-:Y:S02]  /*2500*/  @P0 LEA.HI.SX32 R2, R3, R6, 0x1d ;  /* 0x0000000603020211 */ /* 0x000fe400078feaff */
[----:B------:R-:W-:Y:S02]  /*2510*/  LOP3.LUT R3, R5, R179, RZ, 0x3c, !PT ;  /* 0x000000b305037212 */ /* 0x000fe400078e3cff */
[----:B------:R-:W-:-:S03]  /*2520*/  ISETP.GT.AND P0, PT, R2, R140, PT ;  /* 0x0000008c0200720c */ /* 0x000fc60003f04270 */
[----:B------:R-:W-:-:S04]  /*2530*/  IMAD.IADD R3, R170, 0x1, R3 ;  /* 0x00000001aa037824 */ /* 0x000fc800078e0203 */
[----:B------:R-:W-:-:S06]  /*2540*/  IMAD.SHL.U32 R213, R3, 0x2, RZ ;  /* 0x0000000203d57824 */ /* 0x000fcc00078e00ff */
[----:B------:R-:W-:Y:S05]  /*2550*/  @!P0 BRA `(.L_x_1841) ;  /* 0x0000679000008947 */ /* 0x000fea0003800000 */
[----:B------:R-:W-:-:S04]  /*2560*/  ISETP.NE.U32.AND P2, PT, RZ, c[0x0][0x340], PT ;  /* 0x0000d000ff007a0c */ /* 0x000fc80003f45070 */
[----:B------:R-:W-:-:S13]  /*2570*/  ISETP.NE.AND.EX P2, PT, RZ, c[0x0][0x344], PT, P2 ;  /* 0x0000d100ff007a0c */ /* 0x000fda0003f45320 */
[----:B------:R-:W-:-:S05]  /*2580*/  @P2 IMAD.WIDE R4, R251, R14, c[0x0][0x340] ;  /* 0x0000d000fb042625 */ /* 0x000fca00078e020e */
[----:B------:R1:W2:Y:S01]  /*2590*/  @P2 LDG.E R10, [R4.64] ;  /* 0x00000006040a2981 */ /* 0x0002a2000c1e1900 */
[----:B------:R-:W-:Y:S01]  /*25a0*/  SHF.R.S32.HI R22, RZ, 0x1f, R229 ;  /* 0x0000001fff167819 */ /* 0x000fe200000114e5 */
[----:B------:R-:W-:Y:S01]  /*25b0*/  IMAD.IADD R16, R11, 0x1, R158 ;  /* 0x000000010b107824 */ /* 0x000fe200078e029e */
[C---:B------:R-:W-:Y:S01]  /*25c0*/  IADD3 R129, P0, R229.reuse, R13, RZ ;  /* 0x0000000de5817210 */ /* 0x040fe20007f1e0ff */
[----:B------:R-:W-:Y:S01]  /*25d0*/  IMAD.MOV.U32 R163, RZ, RZ, c[0x0][0x238] ;  /* 0x00008e00ffa37624 */ /* 0x000fe200078e00ff */
[----:B------:R-:W-:Y:S01]  /*25e0*/  MOV R148, 0x30 ;  /* 0x0000003000947802 */ /* 0x000fe20000000f00 */
[----:B------:R-:W-:Y:S01]  /*25f0*/  IMAD.WIDE.U32 R182, R229, c[0x0][0x1e0], RZ ;  /* 0x00007800e5b67a25 */ /* 0x000fe200078e00ff */
[----:B------:R-:W-:Y:S02]  /*2600*/  LEA.HI.X.SX32 R142, R13, R22, 0x1, P0 ;  /* 0x000000160d8e7211 */ /* 0x000fe400000f0eff */
[----:B------:R-:W-:Y:S01]  /*2610*/  IADD3 R36, R2, -0x1, RZ ;  /* 0xffffffff02247810 */ /* 0x000fe20007ffe0ff */
[C---:B------:R-:W-:Y:S01]  /*2620*/  IMAD R175, R148.reuse, c[0x0][0x23c], RZ ;  /* 0x00008f0094af7a24 */ /* 0x040fe200078e02ff */
[----:B------:R-:W-:Y:S01]  /*2630*/  SHF.R.S32.HI R21, RZ, 0x1f, R16 ;  /* 0x0000001fff157819 */ /* 0x000fe20000011410 */
[----:B------:R-:W-:Y:S01]  /*2640*/  IMAD.WIDE.U32 R146, R148, c[0x0][0x238], RZ ;  /* 0x00008e0094927a25 */ /* 0x000fe200078e00ff */
[----:B------:R-:W-:-:S02]  /*2650*/  SHF.R.S32.HI R9, RZ, 0x1f, R36 ;  /* 0x0000001fff097819 */ /* 0x000fc40000011424 */
[----:B------:R-:W-:Y:S01]  /*2660*/  SEL R20, R251, RZ, !P3 ;  /* 0x000000fffb147207 */ /* 0x000fe20005800000 */
[----:B------:R-:W-:Y:S01]  /*2670*/  IMAD.WIDE.U32 R2, R129, c[0x0][0x238], R136 ;  /* 0x00008e0081027a25 */ /* 0x000fe200078e0088 */
[----:B------:R-:W-:Y:S02]  /*2680*/  IADD3 R175, R147, R175, RZ ;  /* 0x000000af93af7210 */ /* 0x000fe40007ffe0ff */
[----:B------:R-:W-:Y:S01]  /*2690*/  MOV R160, 0x5 ;  /* 0x0000000500a07802 */ /* 0x000fe20000000f00 */
[----:B------:R-:W-:Y:S01]  /*26a0*/  IMAD R7, R21, c[0x0][0x1e0], RZ ;  /* 0x0000780015077a24 */ /* 0x000fe200078e02ff */
[----:B------:R-:W-:Y:S01]  /*26b0*/  SHF.L.U32 R185, R163, 0x5, RZ ;  /* 0x00000005a3b97819 */ /* 0x000fe200000006ff */
[----:B------:R-:W-:Y:S01]  /*26c0*/  IMAD R8, R175, R36, RZ ;  /* 0x00000024af087224 */ /* 0x000fe200078e02ff */
[----:B------:R-:W-:Y:S01]  /*26d0*/  SHF.L.U64.HI R163, R163, R160, c[0x0][0x23c] ;  /* 0x00008f00a3a37619 */ /* 0x000fe200000102a0 */
[----:B------:R-:W-:Y:S01]  /*26e0*/  IMAD R7, R16, c[0x0][0x1e4], R7 ;  /* 0x0000790010077a24 */ /* 0x000fe200078e0207 */
[----:B------:R-:W-:Y:S01]  /*26f0*/  ISETP.GE.AND P6, PT, R139, c[0x0][0x1d4], PT ;  /* 0x000075008b007a0c */ /* 0x000fe20003fc6270 */
[----:B-1----:R-:W-:Y:S01]  /*2700*/  IMAD R4, R142, c[0x0][0x238], RZ ;  /* 0x00008e008e047a24 */ /* 0x002fe200078e02ff */
[----:B------:R-:W-:Y:S01]  /*2710*/  ISETP.GE.AND P5, PT, R230, c[0x0][0x1d4], PT ;  /* 0x00007500e6007a0c */ /* 0x000fe20003fa6270 */
[----:B------:R-:W-:Y:S01]  /*2720*/  IMAD R11, R9, R146, R8 ;  /* 0x00000092090b7224 */ /* 0x000fe200078e0208 */
[----:B------:R-:W-:Y:S01]  /*2730*/  SHF.R.S32.HI R9, RZ, 0x1f, R251 ;  /* 0x0000001fff097819 */ /* 0x000fe200000114fb */
[----:B------:R-:W-:Y:S01]  /*2740*/  IMAD R6, R129, c[0x0][0x23c], R4 ;  /* 0x00008f0081067a24 */ /* 0x000fe200078e0204 */
[----:B------:R-:W-:Y:S01]  /*2750*/  SHF.R.S32.HI R165, RZ, 0x1f, R164 ;  /* 0x0000001fffa57819 */ /* 0x000fe200000114a4 */
[----:B------:R-:W-:Y:S01]  /*2760*/  IMAD.WIDE.U32 R4, R16, c[0x0][0x1e0], RZ ;  /* 0x0000780010047a25 */ /* 0x000fe200078e00ff */
[----:B------:R-:W-:-:S02]  /*2770*/  SEL R19, R9, RZ, !P3 ;  /* 0x000000ff09137207 */ /* 0x000fc40005800000 */
[----:B------:R-:W-:Y:S01]  /*2780*/  MOV R178, c[0x0][0x280] ;  /* 0x0000a00000b27a02 */ /* 0x000fe20000000f00 */
[----:B------:R-:W-:Y:S01]  /*2790*/  IMAD.IADD R3, R3, 0x1, R6 ;  /* 0x0000000103037824 */ /* 0x000fe200078e0206 */
[----:B------:R-:W-:Y:S01]  /*27a0*/  IADD3 R5, R5, R7, RZ ;  /* 0x0000000705057210 */ /* 0x000fe20007ffe0ff */
[----:B------:R-:W-:Y:S01]  /*27b0*/  IMAD R6, R36, -0x30, R0 ;  /* 0xffffffd024067824 */ /* 0x000fe200078e0200 */
[----:B------:R-:W-:Y:S01]  /*27c0*/  MOV R177, c[0x0][0x290] ;  /* 0x0000a40000b17a02 */ /* 0x000fe20000000f00 */
[----:B------:R-:W-:Y:S01]  /*27d0*/  IMAD.WIDE.U32 R2, R25, c[0x0][0x240], R2 ;  /* 0x0000900019027a25 */ /* 0x000fe200078e0002 */
[-C--:B------:R-:W-:Y:S02]  /*27e0*/  SHF.L.U64.HI R157, R178, R160.reuse, c[0x0][0x284] ;  /* 0x0000a100b29d7619 */ /* 0x080fe400000102a0 */
[----:B------:R-:W-:Y:S01]  /*27f0*/  IMNMX R6, R6, 0x30, PT ;  /* 0x0000003006067817 */ /* 0x000fe20003800200 */
[----:B------:R-:W-:Y:S01]  /*2800*/  IMAD.WIDE.U32 R12, R229, c[0x0][0x280], R136 ;  /* 0x0000a000e50c7a25 */ /* 0x000fe200078e0088 */
[----:B------:R-:W-:-:S02]  /*2810*/  SHF.L.U64.HI R156, R177, R160, c[0x0][0x294] ;  /* 0x0000a500b19c7619 */ /* 0x000fc400000102a0 */
[----:B------:R-:W-:Y:S01]  /*2820*/  SHF.R.U32.HI R23, RZ, 0x3, R155 ;  /* 0x00000003ff177819 */ /* 0x000fe2000001169b */
[----:B------:R-:W-:Y:S01]  /*2830*/  IMAD.IADD R8, R6, 0x1, -R229 ;  /* 0x0000000106087824 */ /* 0x000fe200078e0ae5 */
[----:B------:R-:W-:Y:S01]  /*2840*/  SHF.L.U32 R178, R178, 0x5, RZ ;  /* 0x00000005b2b27819 */ /* 0x000fe200000006ff */
[C---:B------:R-:W-:Y:S01]  /*2850*/  IMAD.WIDE.U32 R6, R25.reuse, c[0x0][0x1e8], R4 ;  /* 0x00007a0019067a25 */ /* 0x040fe200078e0004 */
[----:B------:R-:W-:Y:S02]  /*2860*/  MOV R4, R2 ;  /* 0x0000000200047202 */ /* 0x000fe40000000f00 */
[C---:B------:R-:W-:Y:S01]  /*2870*/  ISETP.GE.AND P1, PT, R8.reuse, 0x1, PT ;  /* 0x000000010800780c */ /* 0x040fe20003f26270 */
[----:B------:R-:W-:Y:S01]  /*2880*/  IMAD R5, R25, c[0x0][0x244], R3 ;  /* 0x0000910019057a24 */ /* 0x000fe200078e0203 */
[----:B------:R-:W-:Y:S01]  /*2890*/  ISETP.GT.AND P0, PT, R8, 0x20, PT ;  /* 0x000000200800780c */ /* 0x000fe20003f04270 */
[----:B------:R-:W-:Y:S01]  /*28a0*/  IMAD R8, R19, c[0x0][0x248], RZ ;  /* 0x0000920013087a24 */ /* 0x000fe200078e02ff */
[----:B------:R-:W-:Y:S01]  /*28b0*/  SHF.L.U32 R177, R177, 0x5, RZ ;  /* 0x00000005b1b17819 */ /* 0x000fe200000006ff */
[----:B------:R-:W-:-:S04]  /*28c0*/  IMAD.WIDE.U32 R124, R20, c[0x0][0x248], R4 ;  /* 0x00009200147c7a25 */ /* 0x000fc800078e0004 */
[----:B------:R-:W-:Y:S02]  /*28d0*/  IMAD R8, R20, c[0x0][0x24c], R8 ;  /* 0x0000930014087a24 */ /* 0x000fe400078e0208 */
[----:B------:R-:W-:Y:S02]  /*28e0*/  IMAD.MOV.U32 R122, RZ, RZ, R124 ;  /* 0x000000ffff7a7224 */ /* 0x000fe400078e007c */
[----:B------:R-:W-:Y:S01]  /*28f0*/  IMAD R7, R25, c[0x0][0x1ec], R7 ;  /* 0x00007b0019077a24 */ /* 0x000fe200078e0207 */
[----:B------:R-:W-:Y:S01]  /*2900*/  IADD3 R123, R125, R8, RZ ;  /* 0x000000087d7b7210 */ /* 0x000fe20007ffe0ff */
[----:B------:R-:W-:Y:S02]  /*2910*/  IMAD R4, R22, c[0x0][0x1e0], RZ ;  /* 0x0000780016047a24 */ /* 0x000fe400078e02ff */
[----:B------:R-:W-:-:S04]  /*2920*/  IMAD.WIDE.U32 R14, R229, c[0x0][0x290], R136 ;  /* 0x0000a400e50e7a25 */ /* 0x000fc800078e0088 */
[----:B------:R-:W-:Y:S02]  /*2930*/  IMAD R8, R229, c[0x0][0x1e4], R4 ;  /* 0x00007900e5087a24 */ /* 0x000fe400078e0204 */
[C---:B------:R-:W-:Y:S02]  /*2940*/  IMAD R172, R148.reuse, c[0x0][0x1e4], RZ ;  /* 0x0000790094ac7a24 */ /* 0x040fe400078e02ff */
[----:B------:R-:W-:Y:S01]  /*2950*/  IMAD R173, R148, c[0x0][0x284], RZ ;  /* 0x0000a10094ad7a24 */ /* 0x000fe200078e02ff */
[----:B------:R-:W-:Y:S01]  /*2960*/  IADD3 R141, R183, R8, RZ ;  /* 0x00000008b78d7210 */ /* 0x000fe20007ffe0ff */
[----:B------:R-:W-:Y:S02]  /*2970*/  IMAD R8, R22, c[0x0][0x280], RZ ;  /* 0x0000a00016087a24 */ /* 0x000fe400078e02ff */
[----:B------:R-:W-:Y:S02]  /*2980*/  IMAD R174, R148, c[0x0][0x294], RZ ;  /* 0x0000a50094ae7a24 */ /* 0x000fe400078e02ff */
[----:B------:R-:W-:-:S02]  /*2990*/  IMAD R8, R229, c[0x0][0x284], R8 ;  /* 0x0000a100e5087a24 */ /* 0x000fc400078e0208 */
[----:B------:R-:W-:-:S04]  /*29a0*/  IMAD.WIDE.U32 R152, R148, c[0x0][0x1e0], RZ ;  /* 0x0000780094987a25 */ /* 0x000fc800078e00ff */
[----:B------:R-:W-:Y:S01]  /*29b0*/  IMAD.WIDE.U32 R150, R148, c[0x0][0x280], RZ ;  /* 0x0000a00094967a25 */ /* 0x000fe200078e00ff */
[----:B------:R-:W-:-:S03]  /*29c0*/  IADD3 R172, R153, R172, RZ ;  /* 0x000000ac99ac7210 */ /* 0x000fc60007ffe0ff */
[----:B------:R-:W-:-:S04]  /*29d0*/  IMAD.WIDE.U32 R148, R148, c[0x0][0x290], RZ ;  /* 0x0000a40094947a25 */ /* 0x000fc800078e00ff */
[----:B------:R-:W-:Y:S01]  /*29e0*/  IMAD.MOV.U32 R186, RZ, RZ, c[0x0][0x27c] ;  /* 0x00009f00ffba7624 */ /* 0x000fe200078e00ff */
[----:B------:R-:W-:Y:S01]  /*29f0*/  IADD3 R174, R149, R174, RZ ;  /* 0x000000ae95ae7210 */ /* 0x000fe20007ffe0ff */
[----:B------:R-:W-:Y:S01]  /*2a00*/  IMAD.IADD R173, R151, 0x1, R173 ;  /* 0x0000000197ad7824 */ /* 0x000fe200078e02ad */
[--C-:B--2---:R-:W-:Y:S01]  /*2a10*/  @P2 SHF.R.S32.HI R3, RZ, 0x1f, R10.reuse ;  /* 0x0000001fff032819 */ /* 0x104fe2000001140a */
[----:B------:R-:W-:Y:S01]  /*2a20*/  @P2 IMAD.MOV.U32 R2, RZ, RZ, R10 ;  /* 0x000000ffff022224 */ /* 0x000fe200078e000a */
[----:B------:R-:W-:Y:S01]  /*2a30*/  @!P2 MOV R2, R251 ;  /* 0x000000fb0002a202 */ /* 0x000fe20000000f00 */
[----:B------:R-:W-:Y:S02]  /*2a40*/  @!P2 IMAD.MOV.U32 R3, RZ, RZ, R9 ;  /* 0x000000ffff03a224 */ /* 0x000fe400078e0009 */
[----:B------:R-:W-:Y:S01]  /*2a50*/  IMAD R10, R22, c[0x0][0x290], RZ ;  /* 0x0000a400160a7a24 */ /* 0x000fe200078e02ff */
[----:B------:R-:W-:Y:S02]  /*2a60*/  SEL R18, R2, RZ, !P4 ;  /* 0x000000ff02127207 */ /* 0x000fe40006000000 */
[----:B------:R-:W-:Y:S01]  /*2a70*/  SEL R17, R3, RZ, !P4 ;  /* 0x000000ff03117207 */ /* 0x000fe20006000000 */
[----:B------:R-:W-:-:S04]  /*2a80*/  IMAD.WIDE.U32 R2, R36, R146, R122 ;  /* 0x0000009224027225 */ /* 0x000fc800078e007a */
[----:B------:R-:W-:Y:S01]  /*2a90*/  IMAD R5, R17, c[0x0][0x1f0], RZ ;  /* 0x00007c0011057a24 */ /* 0x000fe200078e02ff */
[----:B------:R-:W-:Y:S01]  /*2aa0*/  @P1 LEA R4, P3, R2, c[0x0][0x220], 0x1 ;  /* 0x0000880002041a11 */ /* 0x000fe200078608ff */
[----:B------:R-:W-:Y:S02]  /*2ab0*/  IMAD.IADD R3, R3, 0x1, R11 ;  /* 0x0000000103037824 */ /* 0x000fe400078e020b */
[----:B------:R-:W-:Y:S01]  /*2ac0*/  IMAD.WIDE.U32 R90, R18, c[0x0][0x1f0], R6 ;  /* 0x00007c00125a7a25 */ /* 0x000fe200078e0006 */
[----:B------:R-:W-:-:S03]  /*2ad0*/  @P0 IADD3 R6, P2, R185, R2, RZ ;  /* 0x00000002b9060210 */ /* 0x000fc60007f5e0ff */
[----:B------:R-:W-:Y:S01]  /*2ae0*/  IMAD R7, R18, c[0x0][0x1f4], R5 ;  /* 0x00007d0012077a24 */ /* 0x000fe200078e0205 */
[----:B------:R-:W-:Y:S01]  /*2af0*/  @P1 LEA.HI.X R5, R2, c[0x0][0x224], R3, 0x1, P3 ;  /* 0x0000890002051a11 */ /* 0x000fe200018f0c03 */
[----:B------:R-:W-:Y:S01]  /*2b00*/  @P0 IMAD.X R3, R3, 0x1, R163, P2 ;  /* 0x0000000103030824 */ /* 0x000fe200010e06a3 */
[C---:B------:R-:W-:Y:S01]  /*2b10*/  @P0 LEA R2, P4, R6.reuse, c[0x0][0x220], 0x1 ;  /* 0x0000880006020a11 */ /* 0x040fe200078808ff */
[----:B------:R-:W-:Y:S01]  /*2b20*/  IMAD R10, R229, c[0x0][0x294], R10 ;  /* 0x0000a500e50a7a24 */ /* 0x000fe200078e020a */
[----:B------:R-:W-:Y:S02]  /*2b30*/  IADD3 R89, R91, R7, RZ ;  /* 0x000000075b597210 */ /* 0x000fe40007ffe0ff */
[----:B------:R-:W-:Y:S01]  /*2b40*/  @P0 LEA.HI.X R3, R6, c[0x0][0x224], R3, 0x1, P4 ;  /* 0x0000890006030a11 */ /* 0x000fe200020f0c03 */
[----:B------:R-:W-:Y:S01]  /*2b50*/  IMAD.WIDE.U32 R6, R229, c[0x0][0x290], R164 ;  /* 0x0000a400e5067a25 */ /* 0x000fe200078e00a4 */
[----:B------:R-:W-:Y:S02]  /*2b60*/  ISETP.GE.AND P4, PT, R136, c[0x0][0x1d4], PT ;  /* 0x0000750088007a0c */ /* 0x000fe40003f86270 */
[----:B------:R-:W-:Y:S01]  /*2b70*/  IADD3 R121, P3, P2, R90, R182, R136 ;  /* 0x000000b65a797210 */ /* 0x000fe20007a7e088 */
[----:B------:R-:W-:Y:S01]  /*2b80*/  IMAD.IADD R9, R7, 0x1, R10 ;  /* 0x0000000107097824 */ /* 0x000fe200078e020a */
[----:B------:R-:W-:-:S02]  /*2b90*/  P2R R115, PR, RZ, 0x10 ;  /* 0x00000010ff737803 */ /* 0x000fc40000000000 */
[----:B------:R-:W-:Y:S02]  /*2ba0*/  IADD3.X R120, R89, R141, R137, P3, P2 ;  /* 0x0000008d59787210 */ /* 0x000fe40001fe4489 */
[----:B------:R-:W-:Y:S02]  /*2bb0*/  ISETP.NE.AND P2, PT, R115, RZ, PT ;  /* 0x000000ff7300720c */ /* 0x000fe40003f45270 */
[----:B------:R-:W-:Y:S02]  /*2bc0*/  ISETP.GE.AND P4, PT, R231, c[0x0][0x1d4], PT ;  /* 0x00007500e7007a0c */ /* 0x000fe40003f86270 */
[----:B------:R-:W-:-:S09]  /*2bd0*/  IADD3 R7, R8, R13, RZ ;  /* 0x0000000d08077210 */ /* 0x000fd20007ffe0ff */
        /* <DEDUP_REMOVED lines=11> */
[----:B------:R-:W-:-:S03]  /*2c90*/  ISETP.GE.AND P0, PT, R136, c[0x0][0x27c], PT ;  /* 0x00009f0088007a0c */ /* 0x000fc60003f06270 */
[----:B------:R-:W0:Y:S01]  /*2ca0*/  LDGDEPBAR ;  /* 0x00000000000079af */ /* 0x000e220000000000 */
[----:B------:R-:W-:Y:S01]  /*2cb0*/  WARPSYNC 0xffffffff ;  /* 0xffffffff00007948 */ /* 0x000fe20003800000 */
[----:B-1----:R-:W-:-:S05]  /*2cc0*/  IMAD.WIDE.U32 R4, R229, c[0x0][0x280], R164 ;  /* 0x0000a000e5047a25 */ /* 0x002fca00078e00a4 */
[----:B------:R-:W-:Y:S02]  /*2cd0*/  IADD3 R11, R5, R8, RZ ;  /* 0x00000008050b7210 */ /* 0x000fe40007ffe0ff */
[----:B------:R-:W-:Y:S01]  /*2ce0*/  IADD3 R5, R10, R15, RZ ;  /* 0x0000000f0a057210 */ /* 0x000fe20007ffe0ff */
[----:B------:R-:W-:Y:S01]  /*2cf0*/  IMAD.MOV.U32 R10, RZ, RZ, R4 ;  /* 0x000000ffff0a7224 */ /* 0x000fe200078e0004 */
[----:B------:R-:W-:Y:S01]  /*2d00*/  MOV R8, R6 ;  /* 0x0000000600087202 */ /* 0x000fe20000000f00 */
[----:B------:R-:W-:Y:S01]  /*2d10*/  IMAD.MOV.U32 R4, RZ, RZ, R14 ;  /* 0x000000ffff047224 */ /* 0x000fe200078e000e */
[----:B------:R-:W-:Y:S01]  /*2d20*/  MOV R6, R12 ;  /* 0x0000000c00067202 */ /* 0x000fe20000000f00 */
[----:B-----5:R-:W-:Y:S01]  /*2d30*/  IMAD.WIDE.U32 R106, R154, c[0x0][0x280], R10 ;  /* 0x0000a0009a6a7a25 */ /* 0x020fe200078e000a */
[----:B--2---:R-:W-:-:S03]  /*2d40*/  SHF.R.S32.HI R3, RZ, 0x1f, R24 ;  /* 0x0000001fff037819 */ /* 0x004fc60000011418 */
[C---:B------:R-:W-:Y:S01]  /*2d50*/  IMAD.WIDE.U32 R102, R154.reuse, c[0x0][0x290], R8 ;  /* 0x0000a4009a667a25 */ /* 0x040fe200078e0008 */
[----:B------:R-:W-:Y:S02]  /*2d60*/  SHF.R.S32.HI R2, RZ, 0x1f, R154 ;  /* 0x0000001fff027819 */ /* 0x000fe4000001149a */
[----:B------:R-:W-:Y:S01]  /*2d70*/  LEA.HI R3, R3, R24, RZ, 0x3 ;  /* 0x0000001803037211 */ /* 0x000fe200078f18ff */
[----:B------:R-:W-:-:S04]  /*2d80*/  IMAD.WIDE.U32 R100, R154, c[0x0][0x290], R4 ;  /* 0x0000a4009a647a25 */ /* 0x000fc800078e0004 */
[C---:B------:R-:W-:Y:S02]  /*2d90*/  IMAD R12, R2.reuse, c[0x0][0x280], RZ ;  /* 0x0000a000020c7a24 */ /* 0x040fe400078e02ff */
[----:B------:R-:W-:Y:S01]  /*2da0*/  IMAD R13, R2, c[0x0][0x290], RZ ;  /* 0x0000a400020d7a24 */ /* 0x000fe200078e02ff */
[----:B------:R-:W-:Y:S01]  /*2db0*/  SHF.L.U32 R2, R3, 0x6, RZ ;  /* 0x0000000603027819 */ /* 0x000fe200000006ff */
[C---:B------:R-:W-:Y:S02]  /*2dc0*/  IMAD R12, R154.reuse, c[0x0][0x284], R12 ;  /* 0x0000a1009a0c7a24 */ /* 0x040fe400078e020c */
[----:B------:R-:W-:Y:S01]  /*2dd0*/  IMAD R3, R154, c[0x0][0x294], R13 ;  /* 0x0000a5009a037a24 */ /* 0x000fe200078e020d */
[----:B------:R-:W-:Y:S01]  /*2de0*/  LOP3.LUT R2, R2, 0xfffffe00, RZ, 0xc0, !PT ;  /* 0xfffffe0002027812 */ /* 0x000fe200078ec0ff */
[----:B------:R-:W-:Y:S01]  /*2df0*/  IMAD.WIDE.U32 R104, R154, c[0x0][0x280], R6 ;  /* 0x0000a0009a687a25 */ /* 0x000fe200078e0006 */
[----:B------:R-:W-:Y:S02]  /*2e00*/  IADD3 R119, R107, R12, RZ ;  /* 0x0000000c6b777210 */ /* 0x000fe40007ffe0ff */
[----:B------:R-:W-:Y:S01]  /*2e10*/  IADD3 R118, R103, R3, RZ ;  /* 0x0000000367767210 */ /* 0x000fe20007ffe0ff */
[----:B------:R-:W-:Y:S01]  /*2e20*/  IMAD.SHL.U32 R14, R186, 0x2, RZ ;  /* 0x00000002ba0e7824 */ /* 0x000fe200078e00ff */
[----:B------:R-:W-:Y:S01]  /*2e30*/  IADD3 R116, R3, R101, RZ ;  /* 0x0000006503747210 */ /* 0x000fe20007ffe0ff */
[----:B------:R-:W-:-:S02]  /*2e40*/  IMAD.IADD R117, R12, 0x1, R105 ;  /* 0x000000010c757824 */ /* 0x000fc400078e0269 */
[----:B------:R-:W-:Y:S01]  /*2e50*/  SEL R3, RZ, c[0x0][0x27c], !P0 ;  /* 0x00009f00ff037a07 */ /* 0x000fe20004000000 */
[----:B------:R-:W-:Y:S01]  /*2e60*/  IMAD.WIDE.U32 R4, R25, c[0x0][0x260], R136 ;  /* 0x0000980019047a25 */ /* 0x000fe200078e0088 */
[----:B------:R-:W-:Y:S01]  /*2e70*/  IADD3 R10, -R14, c[0x0][0x1d4], RZ ;  /* 0x000075000e0a7a10 */ /* 0x000fe20007ffe1ff */
[----:B------:R-:W-:Y:S01]  /*2e80*/  BAR.SYNC.DEFER_BLOCKING 0x0 ;  /* 0x0000000000007b1d */ /* 0x000fe20000010000 */
[----:B------:R-:W-:Y:S01]  /*2e90*/  IADD3 R144, P1, R229, R16, RZ ;  /* 0x00000010e5907210 */ /* 0x000fe20007f3e0ff */
[----:B------:R-:W-:Y:S01]  /*2ea0*/  IMAD.IADD R3, R136, 0x1, R3 ;  /* 0x0000000188037824 */ /* 0x000fe200078e0203 */
[CC--:B------:R-:W-:Y:S01]  /*2eb0*/  SEL R11, R14.reuse, R10.reuse, !P0 ;  /* 0x0000000a0e0b7207 */ /* 0x0c0fe20004000000 */
[----:B------:R-:W-:Y:S01]  /*2ec0*/  IMAD R9, R25, c[0x0][0x264], R5 ;  /* 0x0000990019097a24 */ /* 0x000fe200078e0205 */
[----:B------:R-:W-:Y:S01]  /*2ed0*/  ISETP.GE.AND P0, PT, R139, c[0x0][0x27c], PT ;  /* 0x00009f008b007a0c */ /* 0x000fe20003f06270 */
[----:B------:R-:W-:Y:S01]  /*2ee0*/  IMAD.MOV.U32 R8, RZ, RZ, R4 ;  /* 0x000000ffff087224 */ /* 0x000fe200078e0004 */
[----:B------:R-:W-:Y:S01]  /*2ef0*/  SHF.R.S32.HI R5, RZ, 0x1f, R3 ;  /* 0x0000001fff057819 */ /* 0x000fe20000011403 */
[----:B------:R-:W-:Y:S01]  /*2f00*/  IMAD.WIDE.U32 R6, R25, c[0x0][0x210], R136 ;  /* 0x0000840019067a25 */ /* 0x000fe200078e0088 */
[----:B------:R-:W-:Y:S01]  /*2f10*/  SEL R10, R14, R10, !P0 ;  /* 0x0000000a0e0a7207 */ /* 0x000fe20004000000 */
[----:B------:R-:W-:Y:S01]  /*2f20*/  ULDC.U8 UR4, c[0x0][0x298] ;  /* 0x0000a60000047ab9 */ /* 0x000fe20000000000 */
[-C--:B------:R-:W-:Y:S01]  /*2f30*/  LEA.HI R4, R5, R3.reuse, RZ, 0x3 ;  /* 0x0000000305047211 */ /* 0x080fe200078f18ff */
[----:B------:R-:W-:Y:S01]  /*2f40*/  IMAD R7, R25, c[0x0][0x214], R7 ;  /* 0x0000850019077a24 */ /* 0x000fe200078e0207 */
[----:B------:R-:W-:Y:S01]  /*2f50*/  LEA.HI R14, R5, R3, RZ, 0x6 ;  /* 0x00000003050e7211 */ /* 0x000fe200078f30ff */
[----:B------:R-:W-:Y:S01]  /*2f60*/  IMAD R5, R17, c[0x0][0x218], RZ ;  /* 0x0000860011057a24 */ /* 0x000fe200078e02ff */
[----:B------:R-:W-:Y:S01]  /*2f70*/  SEL R3, RZ, c[0x0][0x27c], !P0 ;  /* 0x00009f00ff037a07 */ /* 0x000fe20004000000 */
[----:B------:R-:W-:Y:S01]  /*2f80*/  IMAD.WIDE.U32 R98, R20, c[0x0][0x268], R8 ;  /* 0x00009a0014627a25 */ /* 0x000fe200078e0008 */
[----:B------:R-:W-:-:S02]  /*2f90*/  SHF.R.S32.HI R13, RZ, 0x1f, R10 ;  /* 0x0000001fff0d7819 */ /* 0x000fc4000001140a */
[----:B------:R-:W-:Y:S01]  /*2fa0*/  SHF.R.S32.HI R8, RZ, 0x6, R14 ;  /* 0x00000006ff087819 */ /* 0x000fe2000001140e */
[----:B------:R-:W-:Y:S01]  /*2fb0*/  IMAD.IADD R3, R139, 0x1, R3 ;  /* 0x000000018b037824 */ /* 0x000fe200078e0203 */
[----:B------:R-:W-:Y:S01]  /*2fc0*/  LEA.HI R13, R13, R10, RZ, 0x4 ;  /* 0x0000000a0d0d7211 */ /* 0x000fe200078f20ff */
[C---:B------:R-:W-:Y:S01]  /*2fd0*/  IMAD.WIDE.U32 R96, R18.reuse, c[0x0][0x218], R6 ;  /* 0x0000860012607a25 */ /* 0x040fe200078e0006 */
[--C-:B------:R-:W-:Y:S02]  /*2fe0*/  LOP3.LUT R7, R169, 0x38, R4.reuse, 0xf8, !PT ;  /* 0x00000038a9077812 */ /* 0x100fe400078ef804 */
[----:B------:R-:W-:Y:S01]  /*2ff0*/  LOP3.LUT R6, R155, 0x38, R4, 0xf8, !PT ;  /* 0x000000389b067812 */ /* 0x000fe200078ef804 */
[----:B------:R-:W-:Y:S01]  /*3000*/  IMAD R17, R18, c[0x0][0x21c], R5 ;  /* 0x0000870012117a24 */ /* 0x000fe200078e0205 */
[----:B------:R-:W-:Y:S01]  /*3010*/  SHF.R.S32.HI R5, RZ, 0x1f, R3 ;  /* 0x0000001fff057819 */ /* 0x000fe20000011403 */
[C---:B------:R-:W-:Y:S01]  /*3020*/  IMAD R10, R8.reuse, 0xc00, R170 ;  /* 0x00000c00080a7824 */ /* 0x040fe200078e02aa */
[----:B------:R-:W-:Y:S01]  /*3030*/  SHF.R.S32.HI R12, RZ, 0x1f, R11 ;  /* 0x0000001fff0c7819 */ /* 0x000fe2000001140b */
[----:B------:R-:W-:Y:S01]  /*3040*/  IMAD R9, R8, 0xc00, R2 ;  /* 0x00000c0008097824 */ /* 0x000fe200078e0202 */
[----:B------:R-:W-:Y:S01]  /*3050*/  LOP3.LUT R8, R7, R179, RZ, 0x3c, !PT ;  /* 0x000000b307087212 */ /* 0x000fe200078e3cff */
[----:B------:R-:W-:Y:S01]  /*3060*/  IMAD.MOV.U32 R184, RZ, RZ, c[0x0][0x1e0] ;  /* 0x00007800ffb87624 */ /* 0x000fe200078e00ff */
[----:B------:R-:W-:Y:S01]  /*3070*/  LOP3.LUT R6, R6, R23, RZ, 0x3c, !PT ;  /* 0x0000001706067212 */ /* 0x000fe200078e3cff */
[----:B------:R-:W-:Y:S01]  /*3080*/  IMAD.WIDE.U32 R180, R24, c[0x0][0x1e0], RZ ;  /* 0x0000780018b47a25 */ /* 0x000fe200078e00ff */
[----:B------:R-:W-:-:S02]  /*3090*/  LEA.HI R7, R5, R3, RZ, 0x6 ;  /* 0x0000000305077211 */ /* 0x000fc400078f30ff */
[----:B------:R-:W-:Y:S01]  /*30a0*/  LEA.HI R3, R5, R3, RZ, 0x3 ;  /* 0x0000000305037211 */ /* 0x000fe200078f18ff */
[----:B------:R-:W-:Y:S01]  /*30b0*/  IMAD.IADD R15, R9, 0x1, R6 ;  /* 0x00000001090f7824 */ /* 0x000fe200078e0206 */
[----:B------:R-:W-:Y:S01]  /*30c0*/  LEA.HI R12, R12, R11, RZ, 0x4 ;  /* 0x0000000b0c0c7211 */ /* 0x000fe200078f20ff */
[----:B------:R-:W-:Y:S01]  /*30d0*/  IMAD R11, R19, c[0x0][0x268], RZ ;  /* 0x00009a00130b7a24 */ /* 0x000fe200078e02ff */
[----:B------:R-:W-:Y:S01]  /*30e0*/  SHF.R.S32.HI R5, RZ, 0x6, R7 ;  /* 0x00000006ff057819 */ /* 0x000fe20000011407 */
[----:B------:R-:W-:Y:S01]  /*30f0*/  IMAD.IADD R16, R10, 0x1, R8 ;  /* 0x000000010a107824 */ /* 0x000fe200078e0208 */
[----:B------:R-:W-:Y:S01]  /*3100*/  LOP3.LUT R7, R169, 0x38, R3, 0xf8, !PT ;  /* 0x00000038a9077812 */ /* 0x000fe200078ef803 */
[----:B------:R-:W-:Y:S01]  /*3110*/  IMAD R19, R20, c[0x0][0x26c], R11 ;  /* 0x00009b0014137a24 */ /* 0x000fe200078e020b */
[----:B------:R-:W-:Y:S01]  /*3120*/  LOP3.LUT R6, R155, 0x38, R3, 0xf8, !PT ;  /* 0x000000389b067812 */ /* 0x000fe200078ef803 */
[C---:B------:R-:W-:Y:S01]  /*3130*/  IMAD R11, R5.reuse, 0xc00, R2 ;  /* 0x00000c00050b7824 */ /* 0x040fe200078e0202 */
        /* <DEDUP_REMOVED lines=16> */
[----:B------:R-:W-:Y:S01]  /*3240*/  LEA.HI R5, R8, R5, RZ, 0x3 ;  /* 0x0000000508057211 */ /* 0x000fe200078f18ff */
[----:B------:R-:W-:Y:S01]  /*3250*/  IMAD.SHL.U32 R134, R16, 0x2, RZ ;  /* 0x0000000210867824 */ /* 0x000fe200078e00ff */
[----:B------:R-:W-:Y:S01]  /*3260*/  LEA.HI R6, R7, R6, RZ, 0x3 ;  /* 0x0000000607067211 */ /* 0x000fe200078f18ff */
[----:B------:R-:W-:Y:S01]  /*3270*/  IMAD.SHL.U32 R133, R15, 0x2, RZ ;  /* 0x000000020f857824 */ /* 0x000fe200078e00ff */
[C---:B------:R-:W-:Y:S01]  /*3280*/  LOP3.LUT R9, R155.reuse, 0x38, R94, 0xf8, !PT ;  /* 0x000000389b097812 */ /* 0x040fe200078ef85e */
[----:B------:R-:W-:Y:S01]  /*3290*/  IMAD.SHL.U32 R132, R14, 0x2, RZ ;  /* 0x000000020e847824 */ /* 0x000fe200078e00ff */
[--C-:B------:R-:W-:Y:S01]  /*32a0*/  LOP3.LUT R10, R155, 0x38, R93.reuse, 0xf8, !PT ;  /* 0x000000389b0a7812 */ /* 0x100fe200078ef85d */
[----:B------:R-:W-:Y:S01]  /*32b0*/  IMAD.SHL.U32 R131, R13, 0x2, RZ ;  /* 0x000000020d837824 */ /* 0x000fe200078e00ff */
[----:B------:R-:W-:-:S02]  /*32c0*/  LOP3.LUT R7, R169, 0x38, R93, 0xf8, !PT ;  /* 0x00000038a9077812 */ /* 0x000fc400078ef85d */
[----:B------:R-:W-:Y:S02]  /*32d0*/  SHF.R.S32.HI R6, RZ, 0x3, R6 ;  /* 0x00000003ff067819 */ /* 0x000fe40000011406 */
[----:B------:R-:W-:Y:S02]  /*32e0*/  SHF.R.S32.HI R5, RZ, 0x3, R5 ;  /* 0x00000003ff057819 */ /* 0x000fe40000011405 */
[-C--:B------:R-:W-:Y:S01]  /*32f0*/  LOP3.LUT R11, R9, R23.reuse, RZ, 0x3c, !PT ;  /* 0x00000017090b7212 */ /* 0x080fe200078e3cff */
[C---:B------:R-:W-:Y:S01]  /*3300*/  IMAD R8, R6.reuse, 0xc00, R2 ;  /* 0x00000c0006087824 */ /* 0x040fe200078e0202 */
[----:B------:R-:W-:Y:S01]  /*3310*/  LOP3.LUT R9, R169, 0x38, R94, 0xf8, !PT ;  /* 0x00000038a9097812 */ /* 0x000fe200078ef85e */
[----:B------:R-:W-:Y:S01]  /*3320*/  IMAD R6, R6, 0xc00, R170 ;  /* 0x00000c0006067824 */ /* 0x000fe200078e02aa */
[----:B------:R-:W-:Y:S02]  /*3330*/  LOP3.LUT R12, R10, R23, RZ, 0x3c, !PT ;  /* 0x000000170a0c7212 */ /* 0x000fe400078e3cff */
[-C--:B------:R-:W-:Y:S01]  /*3340*/  LOP3.LUT R10, R7, R179.reuse, RZ, 0x3c, !PT ;  /* 0x000000b3070a7212 */ /* 0x080fe200078e3cff */
[----:B------:R-:W-:Y:S01]  /*3350*/  IMAD R7, R5, 0xc00, R2 ;  /* 0x00000c0005077824 */ /* 0x000fe200078e0202 */
[----:B------:R-:W-:Y:S01]  /*3360*/  LOP3.LUT R2, R9, R179, RZ, 0x3c, !PT ;  /* 0x000000b309027212 */ /* 0x000fe200078e3cff */
[----:B------:R-:W-:Y:S01]  /*3370*/  IMAD R5, R5, 0xc00, R170 ;  /* 0x00000c0005057824 */ /* 0x000fe200078e02aa */
[----:B------:R-:W-:Y:S01]  /*3380*/  SHF.R.S32.HI R18, RZ, 0x1f, R24 ;  /* 0x0000001fff127819 */ /* 0x000fe20000011418 */
[----:B------:R-:W-:Y:S01]  /*3390*/  IMAD.IADD R8, R8, 0x1, R12 ;  /* 0x0000000108087824 */ /* 0x000fe200078e020c */
[----:B------:R-:W-:Y:S01]  /*33a0*/  ISETP.NE.AND P0, PT, RZ, UR4, PT ;  /* 0x00000004ff007c0c */ /* 0x000fe2000bf05270 */
[----:B------:R-:W-:Y:S01]  /*33b0*/  IMAD.IADD R5, R5, 0x1, R2 ;  /* 0x0000000105057824 */ /* 0x000fe200078e0202 */
[----:B------:R-:W-:Y:S01]  /*33c0*/  LOP3.LUT R110, R4, 0xfffffff8, RZ, 0xc0, !PT ;  /* 0xfffffff8046e7812 */ /* 0x000fe200078ec0ff */
[----:B------:R-:W-:Y:S01]  /*33d0*/  IMAD R2, R18, c[0x0][0x1e0], RZ ;  /* 0x0000780012027a24 */ /* 0x000fe200078e02ff */
[----:B------:R-:W-:Y:S01]  /*33e0*/  LOP3.LUT R109, R3, 0xfffffff8, RZ, 0xc0, !PT ;  /* 0xfffffff8036d7812 */ /* 0x000fe200078ec0ff */
[----:B------:R-:W-:Y:S01]  /*33f0*/  IMAD.IADD R7, R7, 0x1, R11 ;  /* 0x0000000107077824 */ /* 0x000fe200078e020b */
[----:B------:R-:W-:Y:S01]  /*3400*/  SHF.L.U64.HI R160, R184, R160, c[0x0][0x1e4] ;  /* 0x00007900b8a07619 */ /* 0x000fe200000102a0 */
[----:B------:R-:W-:Y:S01]  /*3410*/  IMAD.IADD R6, R6, 0x1, R10 ;  /* 0x0000000106067824 */ /* 0x000fe200078e020a */
[----:B------:R-:W-:Y:S01]  /*3420*/  P2R R138, PR, RZ, 0x1 ;  /* 0x00000001ff8a7803 */ /* 0x000fe20000000000 */
[----:B------:R-:W-:Y:S01]  /*3430*/  IMAD R2, R24, c[0x0][0x1e4], R2 ;  /* 0x0000790018027a24 */ /* 0x000fe200078e0202 */
[----:B------:R-:W-:Y:S01]  /*3440*/  SHF.R.S32.HI R114, RZ, 0x1f, R110 ;  /* 0x0000001fff727819 */ /* 0x000fe2000001146e */
[----:B------:R-:W-:Y:S01]  /*3450*/  IMAD.SHL.U32 R184, R184, 0x20, RZ ;  /* 0x00000020b8b87824 */ /* 0x000fe200078e00ff */
[----:B------:R-:W-:Y:S01]  /*3460*/  SHF.R.S32.HI R113, RZ, 0x1f, R109 ;  /* 0x0000001fff717819 */ /* 0x000fe2000001146d */
[----:B------:R-:W-:Y:S01]  /*3470*/  IMAD.IADD R135, R181, 0x1, R2 ;  /* 0x00000001b5877824 */ /* 0x000fe200078e0202 */
[----:B------:R-:W-:Y:S01]  /*3480*/  SHF.R.S32.HI R112, RZ, 0x1f, R93 ;  /* 0x0000001fff707819 */ /* 0x000fe2000001145d */
[----:B------:R-:W-:Y:S01]  /*3490*/  IMAD.SHL.U32 R130, R8, 0x2, RZ ;  /* 0x0000000208827824 */ /* 0x000fe200078e00ff */
[----:B------:R-:W-:Y:S01]  /*34a0*/  SHF.R.S32.HI R111, RZ, 0x1f, R94 ;  /* 0x0000001fff6f7819 */ /* 0x000fe2000001145e */
[----:B------:R-:W-:Y:S01]  /*34b0*/  IMAD.SHL.U32 R128, R7, 0x2, RZ ;  /* 0x0000000207807824 */ /* 0x000fe200078e00ff */
[----:B------:R-:W-:Y:S01]  /*34c0*/  ISETP.GE.AND P0, PT, R186, 0x1, PT ;  /* 0x00000001ba00780c */ /* 0x000fe20003f06270 */
[----:B------:R-:W-:-:S02]  /*34d0*/  IMAD.SHL.U32 R127, R6, 0x2, RZ ;  /* 0x00000002067f7824 */ /* 0x000fc400078e00ff */
[----:B------:R-:W-:Y:S02]  /*34e0*/  IMAD.SHL.U32 R126, R5, 0x2, RZ ;  /* 0x00000002057e7824 */ /* 0x000fe400078e00ff */
.L_x_1882:
        /* <DEDUP_REMOVED lines=76> */
.L_x_1846:
[----:B------:R-:W-:Y:S05]  /*39b0*/  BSYNC B0 ;  /* 0x0000000000007941 */ /* 0x000fea0003800000 */
.L_x_1845:
        /* <DEDUP_REMOVED lines=68> */
.L_x_1848:
[----:B------:R-:W-:Y:S05]  /*3e00*/  BSYNC B0 ;  /* 0x0000000000007941 */ /* 0x000fea0003800000 */
.L_x_1847:
        /* <DEDUP_REMOVED lines=83> */
.L_x_1852:
[----:B------:R-:W-:Y:S05]  /*4340*/  BSYNC B0 ;  /* 0x0000000000007941 */ /* 0x000fea0003800000 */
.L_x_1851:
        /* <DEDUP_REMOVED lines=56> */
.L_x_1854:
[----:B------:R-:W-:Y:S05]  /*46d0*/  BSYNC B0 ;  /* 0x0000000000007941 */ /* 0x000fea0003800000 */
.L_x_1853:
        /* <DEDUP_REMOVED lines=56> */
.L_x_1856:
[----:B------:R-:W-:Y:S05]  /*4a60*/  BSYNC B0 ;  /* 0x0000000000007941 */ /* 0x000fea0003800000 */
.L_x_1855:
        /* <DEDUP_REMOVED lines=55> */
.L_x_1850:
[----:B------:R-:W-:Y:S05]  /*4de0*/  BSYNC B1 ;  /* 0x0000000000017941 */ /* 0x000fea0003800000 */
.L_x_1849:
        /* <DEDUP_REMOVED lines=57> */
.L_x_1859:
[----:B------:R-:W-:Y:S05]  /*5180*/  BSYNC B0 ;  /* 0x0000000000007941 */ /* 0x000fea0003800000 */
.L_x_1858:
        /* <DEDUP_REMOVED lines=56> */
.L_x_1861:
[----:B------:R-:W-:Y:S05]  /*5510*/  BSYNC B0 ;  /* 0x0000000000007941 */ /* 0x000fea0003800000 */
.L_x_1860:
        /* <DEDUP_REMOVED lines=56> */
.L_x_1863:
[----:B------:R-:W-:Y:S05]  /*58a0*/  BSYNC B0 ;  /* 0x0000000000007941 */ /* 0x000fea0003800000 */
.L_x_1862:
        /* <DEDUP_REMOVED lines=56> */
.L_x_1844:
        /* <DEDUP_REMOVED lines=36> */
.L_x_1865:
[----:B------:R-:W-:Y:S05]  /*5e70*/  BSYNC B0 ;  /* 0x0000000000007941 */ /* 0x000fea0003800000 */
.L_x_1864:
        /* <DEDUP_REMOVED lines=30> */
[----:B------:R-:W-:Y:S01]  /*6060*/  CS2R R22, SRZ ;  /* 0x0000000000167805 */ /* 0x000fe2000001ff00 */
[----:B------:R-:W-:Y:S01]  /*6070*/  CS2R R20, SRZ ;  /* 0x0000000000147805 */ /* 0x000fe2000001ff00 */
        /* <DEDUP_REMOVED lines=27> */
.L_x_1867:
[----:B------:R-:W-:Y:S05]  /*6230*/  BSYNC B0 ;  /* 0x0000000000007941 */ /* 0x000fea0003800000 */
.L_x_1866:
        /* <DEDUP_REMOVED lines=48> */
[----:B------:R-:W-:Y:S01]  /*6540*/  @!P0 HADD2.F32 R47, -RZ, R47.H0_H0 ;  /* 0x2000002fff2f8230 */ /* 0x000fe20000004100 */
[----:B-1----:R-:W-:Y:S02]  /*6550*/  @!P0 MOV R37, R56 ;  /* 0x0000003800258202 */ /* 0x002fe40000000f00 */
[----:B--2---:R-:W-:Y:S02]  /*6560*/  @!P0 MOV R4, R12 ;  /* 0x0000000c00048202 */ /* 0x004fe40000000f00 */
[----:B------:R-:W-:Y:S01]  /*6570*/  @!P0 SHF.R.U64 R38, R40, 0x10, R41 ;  /* 0x0000001028268819 */ /* 0x000fe20000001229 */
[----:B------:R-:W-:Y:S01]  /*6580*/  @!P0 HADD2.F32 R6, -RZ, R37.H0_H0 ;  /* 0x20000025ff068230 */ /* 0x000fe20000004100 */
[----:B------:R-:W-:Y:S01]  /*6590*/  @!P0 SHF.R.U32.HI R28, RZ, 0x10, R7 ;  /* 0x00000010ff1c8819 */ /* 0x000fe20000011607 */
[----:B------:R-:W-:Y:S01]  /*65a0*/  @!P0 HADD2.F32 R3, -RZ, R4.H0_H0 ;  /* 0x20000004ff038230 */ /* 0x000fe20000004100 */
[----:B------:R-:W-:Y:S01]  /*65b0*/  @!P0 SHF.R.U32.HI R9, RZ, 0x10, R5 ;  /* 0x00000010ff098819 */ /* 0x000fe20000011605 */
[----:B------:R-:W-:Y:S01]  /*65c0*/  @!P0 HADD2.F32 R7, -RZ, R39.H0_H0 ;  /* 0x20000027ff078230 */ /* 0x000fe20000004100 */
[CC--:B------:R-:W-:Y:S01]  /*65d0*/  @!P0 FMUL.FTZ R40, R6.reuse, R2.reuse ;  /* 0x0000000206288220 */ /* 0x0c0fe20000410000 */
[----:B------:R-:W-:Y:S01]  /*65e0*/  @!P0 HADD2.F32 R5, -RZ, R8.H0_H0 ;  /* 0x20000008ff058230 */ /* 0x000fe20000004100 */
[C---:B------:R-:W-:Y:S01]  /*65f0*/  @!P0 FMUL.FTZ R2, R3.reuse, R2 ;  /* 0x0000000203028220 */ /* 0x040fe20000410000 */
[----:B------:R-:W-:Y:S01]  /*6600*/  @!P0 HADD2.F32 R37, -RZ, R37.H1_H1 ;  /* 0x30000025ff258230 */ /* 0x000fe20000004100 */
[-C--:B------:R-:W-:Y:S01]  /*6610*/  @!P0 FFMA.FTZ R87, R3, R7.reuse, -R40 ;  /* 0x0000000703578223 */ /* 0x080fe20000010828 */
[----:B------:R-:W-:Y:S01]  /*6620*/  @!P0 HADD2.F32 R4, -RZ, R4.H1_H1 ;  /* 0x30000004ff048230 */ /* 0x000fe20000004100 */
[----:B------:R-:W-:Y:S01]  /*6630*/  @!P0 FFMA.FTZ R2, R6, R7, R2 ;  /* 0x0000000706028223 */ /* 0x000fe20000010002 */
[----:B------:R-:W-:Y:S01]  /*6640*/  @!P0 HADD2.F32 R38, -RZ, R38.H0_H0 ;  /* 0x20000026ff268230 */ /* 0x000fe20000004100 */
[----:B------:R-:W-:Y:S01]  /*6650*/  @!P0 IMAD.MOV.U32 R6, RZ, RZ, R57 ;  /* 0x000000ffff068224 */ /* 0x000fe200078e0039 */
        /* <DEDUP_REMOVED lines=10> */
[----:B------:R-:W-:Y:S01]  /*6700*/  @!P0 HADD2.F32 R7, -RZ, R5.H0_H0 ;  /* 0x20000005ff078230 */ /* 0x000fe20000004100 */
[----:B------:R-:W-:Y:S01]  /*6710*/  @!P0 F2FP.PACK_AB R37, R86, R87 ;  /* 0x000000575625823e */ /* 0x000fe200000000ff */
[----:B------:R-:W-:Y:S01]  /*6720*/  @!P0 HADD2.F32 R9, -RZ, R9.H0_H0 ;  /* 0x20000009ff098230 */ /* 0x000fe20000004100 */
[-C--:B------:R-:W-:Y:S01]  /*6730*/  @!P0 FMUL.FTZ R8, R39, R4.reuse ;  /* 0x0000000427088220 */ /* 0x080fe20000410000 */
[----:B------:R-:W-:Y:S01]  /*6740*/  @!P0 HADD2.F32 R41, -RZ, R6.H1_H1 ;  /* 0x30000006ff298230 */ /* 0x000fe20000004100 */
[C---:B------:R-:W-:Y:S01]  /*6750*/  @!P0 FMUL.FTZ R4, R7.reuse, R4 ;  /* 0x0000000407048220 */ /* 0x040fe20000410000 */
[----:B------:R-:W-:Y:S01]  /*6760*/  @!P0 MOV R12, R37 ;  /* 0x00000025000c8202 */ /* 0x000fe20000000f00 */
[----:B------:R-:W-:Y:S01]  /*6770*/  @!P0 FFMA.FTZ R84, R7, R40, -R8 ;  /* 0x0000002807548223 */ /* 0x000fe20000010808 */
[----:B------:R-:W-:Y:S01]  /*6780*/  @!P0 MOV R7, R14 ;  /* 0x0000000e00078202 */ /* 0x000fe20000000f00 */
[----:B------:R-:W-:Y:S01]  /*6790*/  @!P0 IMAD.MOV.U32 R8, RZ, RZ, R58 ;  /* 0x000000ffff088224 */ /* 0x000fe200078e003a */
[----:B------:R-:W-:Y:S01]  /*67a0*/  @!P0 HADD2.F32 R6, -RZ, R5.H1_H1 ;  /* 0x30000005ff068230 */ /* 0x000fe20000004100 */
[-C--:B------:R-:W-:Y:S01]  /*67b0*/  @!P0 FMUL.FTZ R10, R41, R9.reuse ;  /* 0x00000009290a8220 */ /* 0x080fe20000410000 */
[--C-:B------:R-:W-:Y:S01]  /*67c0*/  @!P0 SHF.R.U64 R46, R42, 0x10, R43.reuse ;  /* 0x000000102a2e8819 */ /* 0x100fe2000000122b */
[----:B------:R-:W-:Y:S01]  /*67d0*/  @!P0 FFMA.FTZ R4, R39, R40, R4 ;  /* 0x0000002827048223 */ /* 0x000fe20000010004 */
[----:B------:R-:W-:Y:S01]  /*67e0*/  @!P0 HADD2.F32 R42, -RZ, R44.H0_H0 ;  /* 0x2000002cff2a8230 */ /* 0x000fe20000004100 */
[C---:B------:R-:W-:Y:S01]  /*67f0*/  @!P0 FMUL.FTZ R5, R6.reuse, R9 ;  /* 0x0000000906058220 */ /* 0x040fe20000410000 */
[----:B------:R-:W-:Y:S01]  /*6800*/  @!P0 HADD2.F32 R9, -RZ, R7.H0_H0 ;  /* 0x20000007ff098230 */ /* 0x000fe20000004100 */
[----:B------:R-:W-:Y:S01]  /*6810*/  @!P0 SHF.R.U32.HI R49, RZ, 0x10, R43 ;  /* 0x00000010ff318819 */ /* 0x000fe2000001162b */
[--C-:B------:R-:W-:Y:S01]  /*6820*/  @!P0 HADD2.F32 R43, -RZ, R8.reuse.H0_H0 ;  /* 0x20000008ff2b8230 */ /* 0x100fe20000004100 */
[-C--:B------:R-:W-:Y:S01]  /*6830*/  @!P0 FFMA.FTZ R83, R6, R42.reuse, -R10 ;  /* 0x0000002a06538223 */ /* 0x080fe2000001080a */
[----:B------:R-:W-:Y:S01]  /*6840*/  @!P0 HADD2.F32 R6, -RZ, R29.H0_H0 ;  /* 0x2000001dff068230 */ /* 0x000fe20000004100 */
[----:B------:R-:W-:Y:S01]  /*6850*/  @!P0 FFMA.FTZ R5, R41, R42, R5 ;  /* 0x0000002a29058223 */ /* 0x000fe20000010005 */
[----:B------:R-:W-:Y:S02]  /*6860*/  @!P0 HADD2.F32 R44, -RZ, R45.H0_H0 ;  /* 0x2000002dff2c8230 */ /* 0x000fe40000004100 */
[----:B------:R-:W-:Y:S01]  /*6870*/  @!P0 HADD2.F32 R10, -RZ, R11.H0_H0 ;  /* 0x2000000bff0a8230 */ /* 0x000fe20000004100 */
[-C--:B------:R-:W-:Y:S01]  /*6880*/  @!P0 FMUL.FTZ R11, R43, R6.reuse ;  /* 0x000000062b0b8220 */ /* 0x080fe20000410000 */
[----:B------:R-:W-:Y:S01]  /*6890*/  @!P0 HADD2.F32 R45, -RZ, R8.H1_H1 ;  /* 0x30000008ff2d8230 */ /* 0x000fe20000004100 */
[----:B------:R-:W-:Y:S01]  /*68a0*/  @!P0 FMUL.FTZ R6, R9, R6 ;  /* 0x0000000609068220 */ /* 0x000fe20000410000 */
[----:B------:R-:W-:Y:S01]  /*68b0*/  @!P0 F2FP.PACK_AB R38, R83, R84 ;  /* 0x000000545326823e */ /* 0x000fe200000000ff */
[----:B------:R-:W-:Y:S01]  /*68c0*/  @!P0 FFMA.FTZ R82, R9, R44, -R11 ;  /* 0x0000002c09528223 */ /* 0x000fe2000001080b */
[----:B------:R-:W-:Y:S01]  /*68d0*/  @!P0 MOV R11, R59 ;  /* 0x0000003b000b8202 */ /* 0x000fe20000000f00 */
[----:B------:R-:W-:Y:S01]  /*68e0*/  @!P0 FMUL.FTZ R48, R45, R10 ;  /* 0x0000000a2d308220 */ /* 0x000fe20000410000 */
[----:B------:R-:W-:Y:S01]  /*68f0*/  @!P0 HADD2.F32 R46, -RZ, R46.H0_H0 ;  /* 0x2000002eff2e8230 */ /* 0x000fe20000004100 */
[----:B------:R-:W-:Y:S01]  /*6900*/  @!P0 IMAD.MOV.U32 R9, RZ, RZ, R15 ;  /* 0x000000ffff098224 */ /* 0x000fe200078e000f */
[----:B------:R-:W-:Y:S01]  /*6910*/  @!P0 HADD2.F32 R8, -RZ, R7.H1_H1 ;  /* 0x30000007ff088230 */ /* 0x000fe20000004100 */
[----:B------:R-:W-:Y:S01]  /*6920*/  @!P0 FFMA.FTZ R6, R43, R44, R6 ;  /* 0x0000002c2b068223 */ /* 0x000fe20000010006 */
[----:B------:R-:W-:Y:S01]  /*6930*/  @!P0 MOV R13, R38 ;  /* 0x00000026000d8202 */ /* 0x000fe20000000f00 */
[----:B------:R-:W-:Y:S01]  /*6940*/  @!P0 HADD2.F32 R49, -RZ, R49.H0_H0 ;  /* 0x20000031ff318230 */ /* 0x000fe20000004100 */
[----:B------:R-:W-:Y:S01]  /*6950*/  @!P0 F2FP.PACK_AB R4, R5, R4 ;  /* 0x000000040504823e */ /* 0x000fe200000000ff */
[C---:B------:R-:W-:Y:S01]  /*6960*/  @!P0 FMUL.FTZ R7, R8.reuse, R10 ;  /* 0x0000000a08078220 */ /* 0x040fe20000410000 */
[----:B------:R-:W-:Y:S01]  /*6970*/  @!P0 HADD2.F32 R10, -RZ, R9.H1_H1 ;  /* 0x30000009ff0a8230 */ /* 0x000fe20000004100 */
[-C--:B------:R-:W-:Y:S01]  /*6980*/  @!P0 FFMA.FTZ R81, R8, R46.reuse, -R48 ;  /* 0x0000002e08518223 */ /* 0x080fe20000010830 */
[----:B------:R-:W-:Y:S01]  /*6990*/  @!P0 HADD2.F32 R48, -RZ, R11.H1_H1 ;  /* 0x3000000bff308230 */ /* 0x000fe20000004100 */
[----:B------:R-:W-:Y:S01]  /*69a0*/  @!P0 FFMA.FTZ R7, R45, R46, R7 ;  /* 0x0000002e2d078223 */ /* 0x000fe20000010007 */
[----:B------:R-:W-:Y:S01]  /*69b0*/  @!P0 HADD2.F32 R8, -RZ, R29.H1_H1 ;  /* 0x3000001dff088230 */ /* 0x000fe20000004100 */
[----:B------:R-:W-:Y:S01]  /*69c0*/  @!P0 IMAD.MOV.U32 R57, RZ, RZ, R4 ;  /* 0x000000ffff398224 */ /* 0x000fe200078e0004 */
[----:B------:R-:W-:Y:S01]  /*69d0*/  @!P0 HADD2.F32 R29, -RZ, R11.H0_H0 ;  /* 0x2000000bff1d8230 */ /* 0x000fe20000004100 */
[----:B------:R-:W-:Y:S01]  /*69e0*/  @!P0 FMUL.FTZ R80, R48, R28 ;  /* 0x0000001c30508220 */ /* 0x000fe20000410000 */
[----:B------:R-:W-:Y:S03]  /*69f0*/  @!P0 HADD2.F32 R11, -RZ, R9.H0_H0 ;  /* 0x20000009ff0b8230 */ /* 0x000fe60000004100 */
[-C--:B------:R-:W-:Y:S02]  /*6a00*/  @!P0 FMUL.FTZ R9, R29, R8.reuse ;  /* 0x000000081d098220 */ /* 0x080fe40000410000 */
[C---:B------:R-:W-:Y:S02]  /*6a10*/  @!P0 FFMA.FTZ R80, R10.reuse, R49, -R80 ;  /* 0x000000310a508223 */ /* 0x040fe40000010850 */
[C---:B------:R-:W-:Y:S02]  /*6a20*/  @!P0 FMUL.FTZ R8, R11.reuse, R8 ;  /* 0x000000080b088220 */ /* 0x040fe40000410000 */
[-C--:B------:R-:W-:Y:S02]  /*6a30*/  @!P0 FFMA.FTZ R11, R11, R47.reuse, -R9 ;  /* 0x0000002f0b0b8223 */ /* 0x080fe40000010809 */
        /* <DEDUP_REMOVED lines=15> */
.L_x_1871:
[----:B------:R-:W-:Y:S05]  /*6b30*/  BSYNC B0 ;  /* 0x0000000000007941 */ /* 0x000fea0003800000 */
.L_x_1870:
        /* <DEDUP_REMOVED lines=19> */
[--C-:B------:R-:W-:Y:S01]  /*6c70*/  @!P0 HADD2.F32 R8, -RZ, R50.reuse.H0_H0 ;  /* 0x20000032ff088230 */ /* 0x100fe20000004100 */
[----:B--2---:R-:W-:Y:S01]  /*6c80*/  @!P0 MOV R9, R44 ;  /* 0x0000002c00098202 */ /* 0x004fe20000000f00 */
[----:B------:R-:W-:Y:S01]  /*6c90*/  @!P0 HADD2.F32 R5, -RZ, R5.H0_H0 ;  /* 0x20000005ff058230 */ /* 0x000fe20000004100 */
[----:B-1----:R-:W-:Y:S01]  /*6ca0*/  @!P0 MOV R4, R12 ;  /* 0x0000000c00048202 */ /* 0x002fe20000000f00 */
[----:B------:R-:W-:Y:S01]  /*6cb0*/  @!P0 HADD2.F32 R28, -RZ, R50.H1_H1 ;  /* 0x30000032ff1c8230 */ /* 0x000fe20000004100 */
[----:B------:R-:W-:Y:S01]  /*6cc0*/  @!P0 SHF.R.U32.HI R6, RZ, 0x10, R17 ;  /* 0x00000010ff068819 */ /* 0x000fe20000011611 */
[--C-:B------:R-:W-:Y:S01]  /*6cd0*/  @!P0 HADD2.F32 R7, -RZ, R9.reuse.H0_H0 ;  /* 0x20000009ff078230 */ /* 0x100fe20000004100 */
[----:B------:R-:W-:Y:S01]  /*6ce0*/  @!P0 SHF.R.U64 R10, R18, 0x10, R19 ;  /* 0x00000010120a8819 */ /* 0x000fe20000001213 */
[--C-:B------:R-:W-:Y:S01]  /*6cf0*/  @!P0 HADD2.F32 R3, -RZ, R4.reuse.H0_H0 ;  /* 0x20000004ff038230 */ /* 0x100fe20000004100 */
[----:B------:R-:W-:Y:S01]  /*6d00*/  @!P0 MOV R42, R47 ;  /* 0x0000002f002a8202 */ /* 0x000fe20000000f00 */
[----:B------:R-:W-:Y:S01]  /*6d10*/  @!P0 HADD2.F32 R17, -RZ, R9.H1_H1 ;  /* 0x30000009ff118230 */ /* 0x000fe20000004100 */
[-C--:B------:R-:W-:Y:S01]  /*6d20*/  @!P0 FMUL.FTZ R18, R7, R2.reuse ;  /* 0x0000000207128220 */ /* 0x080fe20000410000 */
[----:B------:R-:W-:Y:S01]  /*6d30*/  @!P0 HADD2.F32 R4, -RZ, R4.H1_H1 ;  /* 0x30000004ff048230 */ /* 0x000fe20000004100 */
[----:B------:R-:W-:Y:S01]  /*6d40*/  @!P0 IMAD.MOV.U32 R9, RZ, RZ, R45 ;  /* 0x000000ffff098224 */ /* 0x000fe200078e002d */
[--C-:B------:R-:W-:Y:S01]  /*6d50*/  @!P0 SHF.R.U64 R40, R54, 0x10, R55.reuse ;  /* 0x0000001036288819 */ /* 0x100fe20000001237 */
[C---:B------:R-:W-:Y:S01]  /*6d60*/  @!P0 FMUL.FTZ R2, R3.reuse, R2 ;  /* 0x0000000203028220 */ /* 0x040fe20000410000 */
[----:B------:R-:W-:Y:S01]  /*6d70*/  @!P0 SHF.R.U32.HI R43, RZ, 0x10, R55 ;  /* 0x00000010ff2b8819 */ /* 0x000fe20000011637 */
[----:B------:R-:W-:Y:S01]  /*6d80*/  @!P0 FFMA.FTZ R55, R3, R8, -R18 ;  /* 0x0000000803378223 */ /* 0x000fe20000010812 */
[----:B------:R-:W-:Y:S01]  /*6d90*/  @!P0 HADD2.F32 R18, -RZ, R16.H0_H0 ;  /* 0x20000010ff128230 */ /* 0x000fe20000004100 */
[-C--:B------:R-:W-:Y:S01]  /*6da0*/  @!P0 FMUL.FTZ R16, R17, R5.reuse ;  /* 0x0000000511108220 */ /* 0x080fe20000410000 */
        /* <DEDUP_REMOVED lines=9> */
[----:B------:R-:W-:Y:S01]  /*6e40*/  @!P0 SHF.R.U32.HI R37, RZ, 0x10, R53 ;  /* 0x00000010ff258819 */ /* 0x000fe20000011635 */
[----:B------:R-:W-:Y:S01]  /*6e50*/  @!P0 HADD2.F32 R29, -RZ, R9.H1_H1 ;  /* 0x30000009ff1d8230 */ /* 0x000fe20000004100 */
[-C--:B------:R-:W-:Y:S01]  /*6e60*/  @!P0 FMUL.FTZ R16, R19, R4.reuse ;  /* 0x0000000413108220 */ /* 0x080fe20000410000 */
[----:B------:R-:W-:Y:S01]  /*6e70*/  @!P0 HADD2.F32 R8, -RZ, R6.H0_H0 ;  /* 0x20000006ff088230 */ /* 0x000fe20000004100 */
[C---:B------:R-:W-:Y:S01]  /*6e80*/  @!P0 FMUL.FTZ R4, R7.reuse, R4 ;  /* 0x0000000407048220 */ /* 0x040fe20000410000 */
[----:B------:R-:W-:Y:S01]  /*6e90*/  @!P0 F2FP.PACK_AB R17, R54, R55 ;  /* 0x000000373611823e */ /* 0x000fe200000000ff */
[----:B------:R-:W-:Y:S01]  /*6ea0*/  @!P0 FFMA.FTZ R53, R7, R28, -R16 ;  /* 0x0000001c07358223 */ /* 0x000fe20000010810 */
[----:B------:R-:W-:Y:S01]  /*6eb0*/  @!P0 MOV R7, R14 ;  /* 0x0000000e00078202 */ /* 0x000fe20000000f00 */
[----:B------:R-:W-:Y:S01]  /*6ec0*/  @!P0 IMAD.MOV.U32 R16, RZ, RZ, R46 ;  /* 0x000000ffff108224 */ /* 0x000fe200078e002e */
[----:B------:R-:W-:Y:S01]  /*6ed0*/  @!P0 HADD2.F32 R30, -RZ, R37.H0_H0 ;  /* 0x20000025ff1e8230 */ /* 0x000fe20000004100 */
[----:B------:R-:W-:Y:S01]  /*6ee0*/  @!P0 FMUL.FTZ R9, R29, R8 ;  /* 0x000000081d098220 */ /* 0x000fe20000410000 */
[----:B------:R-:W-:Y:S01]  /*6ef0*/  @!P0 HADD2.F32 R6, -RZ, R5.H1_H1 ;  /* 0x30000005ff068230 */ /* 0x000fe20000004100 */
[----:B------:R-:W-:Y:S01]  /*6f00*/  @!P0 FFMA.FTZ R4, R19, R28, R4 ;  /* 0x0000001c13048223 */ /* 0x000fe20000010004 */
[----:B------:R-:W-:Y:S01]  /*6f10*/  @!P0 MOV R12, R17 ;  /* 0x00000011000c8202 */ /* 0x000fe20000000f00 */
[----:B------:R-:W-:Y:S02]  /*6f20*/  @!P0 HADD2.F32 R37, -RZ, R16.H0_H0 ;  /* 0x20000010ff258230 */ /* 0x000fe40000004100 */
[C---:B------:R-:W-:Y:S01]  /*6f30*/  @!P0 FMUL.FTZ R5, R6.reuse, R8 ;  /* 0x0000000806058220 */ /* 0x040fe20000410000 */
[----:B------:R-:W-:Y:S01]  /*6f40*/  @!P0 HADD2.F32 R10, -RZ, R10.H0_H0 ;  /* 0x2000000aff0a8230 */ /* 0x000fe20000004100 */
[-C--:B------:R-:W-:Y:S01]  /*6f50*/  @!P0 FFMA.FTZ R52, R6, R30.reuse, -R9 ;  /* 0x0000001e06348223 */ /* 0x080fe20000010809 */
[----:B------:R-:W-:Y:S01]  /*6f60*/  @!P0 HADD2.F32 R6, -RZ, R31.H0_H0 ;  /* 0x2000001fff068230 */ /* 0x000fe20000004100 */
[----:B------:R-:W-:Y:S01]  /*6f70*/  @!P0 FFMA.FTZ R5, R29, R30, R5 ;  /* 0x0000001e1d058223 */ /* 0x000fe20000010005 */
[----:B------:R-:W-:Y:S02]  /*6f80*/  @!P0 HADD2.F32 R39, -RZ, R16.H1_H1 ;  /* 0x30000010ff278230 */ /* 0x000fe40000004100 */
[----:B------:R-:W-:Y:S01]  /*6f90*/  @!P0 HADD2.F32 R9, -RZ, R7.H0_H0 ;  /* 0x20000007ff098230 */ /* 0x000fe20000004100 */
[----:B------:R-:W-:Y:S01]  /*6fa0*/  @!P0 FMUL.FTZ R41, R37, R6 ;  /* 0x0000000625298220 */ /* 0x000fe20000410000 */
[----:B------:R-:W-:Y:S01]  /*6fb0*/  @!P0 HADD2.F32 R38, -RZ, R51.H0_H0 ;  /* 0x20000033ff268230 */ /* 0x000fe20000004100 */
[----:B------:R-:W-:Y:S01]  /*6fc0*/  @!P0 FMUL.FTZ R16, R39, R10 ;  /* 0x0000000a27108220 */ /* 0x000fe20000410000 */
[----:B------:R-:W-:Y:S01]  /*6fd0*/  @!P0 HADD2.F32 R40, -RZ, R40.H0_H0 ;  /* 0x20000028ff288230 */ /* 0x000fe20000004100 */
[C---:B------:R-:W-:Y:S01]  /*6fe0*/  @!P0 FMUL.FTZ R6, R9.reuse, R6 ;  /* 0x0000000609068220 */ /* 0x040fe20000410000 */
[----:B------:R-:W-:Y:S01]  /*6ff0*/  @!P0 HADD2.F32 R8, -RZ, R7.H1_H1 ;  /* 0x30000007ff088230 */ /* 0x000fe20000004100 */
[----:B------:R-:W-:Y:S01]  /*7000*/  @!P0 FFMA.FTZ R50, R9, R38, -R41 ;  /* 0x0000002609328223 */ /* 0x000fe20000010829 */
[----:B------:R-:W-:Y:S01]  /*7010*/  @!P0 F2FP.PACK_AB R18, R52, R53 ;  /* 0x000000353412823e */ /* 0x000fe200000000ff */
[----:B------:R-:W-:Y:S01]  /*7020*/  @!P0 IMAD.MOV.U32 R9, RZ, RZ, R15 ;  /* 0x000000ffff098224 */ /* 0x000fe200078e000f */
[----:B------:R-:W-:Y:S01]  /*7030*/  @!P0 F2FP.PACK_AB R4, R5, R4 ;  /* 0x000000040504823e */ /* 0x000fe200000000ff */
[C---:B------:R-:W-:Y:S01]  /*7040*/  @!P0 FMUL.FTZ R7, R8.reuse, R10 ;  /* 0x0000000a08078220 */ /* 0x040fe20000410000 */
[----:B------:R-:W-:Y:S01]  /*7050*/  @!P0 MOV R13, R18 ;  /* 0x00000012000d8202 */ /* 0x000fe20000000f00 */
[----:B------:R-:W-:Y:S01]  /*7060*/  @!P0 FFMA.FTZ R49, R8, R40, -R16 ;  /* 0x0000002808318223 */ /* 0x000fe20000010810 */
[----:B------:R-:W-:Y:S01]  /*7070*/  @!P0 HADD2.F32 R16, -RZ, R11.H0_H0 ;  /* 0x2000000bff108230 */ /* 0x000fe20000004100 */
[----:B------:R-:W-:Y:S01]  /*7080*/  @!P0 FFMA.FTZ R6, R37, R38, R6 ;  /* 0x0000002625068223 */ /* 0x000fe20000010006 */
[----:B------:R-:W-:Y:S01]  /*7090*/  @!P0 HADD2.F32 R8, -RZ, R31.H1_H1 ;  /* 0x3000001fff088230 */ /* 0x000fe20000004100 */
[----:B------:R-:W-:Y:S01]  /*70a0*/  @!P0 FFMA.FTZ R7, R39, R40, R7 ;  /* 0x0000002827078223 */ /* 0x000fe20000010007 */
[--C-:B------:R-:W-:Y:S01]  /*70b0*/  @!P0 HADD2.F32 R31, -RZ, R42.reuse.H0_H0 ;  /* 0x2000002aff1f8230 */ /* 0x100fe20000004100 */
[----:B------:R-:W-:Y:S01]  /*70c0*/  @!P0 IMAD.MOV.U32 R45, RZ, RZ, R4 ;  /* 0x000000ffff2d8224 */ /* 0x000fe200078e0004 */
[----:B------:R-:W-:Y:S02]  /*70d0*/  @!P0 HADD2.F32 R42, -RZ, R42.H1_H1 ;  /* 0x3000002aff2a8230 */ /* 0x000fe40000004100 */
[----:B------:R-:W-:Y:S02]  /*70e0*/  @!P0 HADD2.F32 R10, -RZ, R9.H1_H1 ;  /* 0x30000009ff0a8230 */ /* 0x000fe40000004100 */
[----:B------:R-:W-:Y:S01]  /*70f0*/  @!P0 HADD2.F32 R41, -RZ, R51.H1_H1 ;  /* 0x30000033ff298230 */ /* 0x000fe20000004100 */
[----:B------:R-:W-:Y:S01]  /*7100*/  @!P0 FMUL.FTZ R48, R42, R16 ;  /* 0x000000102a308220 */ /* 0x000fe20000410000 */
[----:B------:R-:W-:Y:S01]  /*7110*/  @!P0 HADD2.F32 R11, -RZ, R9.H0_H0 ;  /* 0x20000009ff0b8230 */ /* 0x000fe20000004100 */
[-C--:B------:R-:W-:Y:S01]  /*7120*/  @!P0 FMUL.FTZ R9, R31, R8.reuse ;  /* 0x000000081f098220 */ /* 0x080fe20000410000 */
[----:B------:R-:W-:Y:S03]  /*7130*/  @!P0 HADD2.F32 R43, -RZ, R43.H0_H0 ;  /* 0x2000002bff2b8230 */ /* 0x000fe60000004100 */
        /* <DEDUP_REMOVED lines=18> */
.L_x_1869:
[----:B------:R-:W-:Y:S05]  /*7260*/  BSYNC B1 ;  /* 0x0000000000017941 */ /* 0x000fea0003800000 */
.L_x_1868:
        /* <DEDUP_REMOVED lines=23> */
[----:B------:R-:W-:Y:S01]  /*73e0*/  @!P0 HADD2.F32 R8, -RZ, R68.H0_H0 ;  /* 0x20000044ff088230 */ /* 0x000fe20000004100 */
        /* <DEDUP_REMOVED lines=12> */
[----:B------:R-:W-:Y:S01]  /*74b0*/  @!P0 SHF.R.U32.HI R11, RZ, 0x10, R23 ;  /* 0x00000010ff0b8819 */ /* 0x000fe20000011617 */
[----:B------:R-:W-:Y:S01]  /*74c0*/  @!P0 HADD2.F32 R20, -RZ, R68.H1_H1 ;  /* 0x30000044ff148230 */ /* 0x000fe20000004100 */
[----:B------:R-:W-:Y:S01]  /*74d0*/  @!P0 FFMA.FTZ R54, R3, R8, -R19 ;  /* 0x0000000803368223 */ /* 0x000fe20000010813 */
[----:B------:R-:W-:Y:S01]  /*74e0*/  @!P0 HADD2.F32 R28, -RZ, R69.H0_H0 ;  /* 0x20000045ff1c8230 */ /* 0x000fe20000004100 */
[-C--:B------:R-:W-:Y:S01]  /*74f0*/  @!P0 FMUL.FTZ R19, R17, R5.reuse ;  /* 0x0000000511138220 */ /* 0x080fe20000410000 */
[----:B------:R-:W-:Y:S01]  /*7500*/  @!P0 SHF.R.U32.HI R38, RZ, 0x10, R63 ;  /* 0x00000010ff268819 */ /* 0x000fe2000001163f */
        /* <DEDUP_REMOVED lines=10> */
[----:B------:R-:W-:Y:S01]  /*75b0*/  @!P0 SHF.R.U64 R10, R22, 0x10, R23 ;  /* 0x00000010160a8819 */ /* 0x000fe20000001217 */
[----:B------:R-:W-:Y:S01]  /*75c0*/  @!P0 HADD2.F32 R21, -RZ, R9.H1_H1 ;  /* 0x30000009ff158230 */ /* 0x000fe20000004100 */
[----:B------:R-:W-:Y:S01]  /*75d0*/  @!P0 SHF.R.U64 R30, R62, 0x10, R63 ;  /* 0x000000103e1e8819 */ /* 0x000fe2000000123f */
[----:B------:R-:W-:Y:S01]  /*75e0*/  @!P0 HADD2.F32 R22, -RZ, R16.H0_H0 ;  /* 0x20000010ff168230 */ /* 0x000fe20000004100 */
[-C--:B------:R-:W-:Y:S01]  /*75f0*/  @!P0 FMUL.FTZ R16, R19, R4.reuse ;  /* 0x0000000413108220 */ /* 0x080fe20000410000 */
[----:B------:R-:W-:Y:S01]  /*7600*/  @!P0 HADD2.F32 R8, -RZ, R6.H0_H0 ;  /* 0x20000006ff088230 */ /* 0x000fe20000004100 */
[----:B------:R-:W-:Y:S01]  /*7610*/  @!P0 FMUL.FTZ R4, R7, R4 ;  /* 0x0000000407048220 */ /* 0x000fe20000410000 */
[----:B------:R-:W-:Y:S01]  /*7620*/  @!P0 F2FP.PACK_AB R17, R53, R54 ;  /* 0x000000363511823e */ /* 0x000fe200000000ff */
[----:B------:R-:W-:Y:S01]  /*7630*/  @!P0 FFMA.FTZ R52, R7, R20, -R16 ;  /* 0x0000001407348223 */ /* 0x000fe20000010810 */
[----:B------:R-:W-:Y:S01]  /*7640*/  @!P0 MOV R7, R14 ;  /* 0x0000000e00078202 */ /* 0x000fe20000000f00 */
[----:B------:R-:W-:Y:S01]  /*7650*/  @!P0 IMAD.MOV.U32 R16, RZ, RZ, R42 ;  /* 0x000000ffff108224 */ /* 0x000fe200078e002a */
[----:B------:R-:W-:Y:S01]  /*7660*/  @!P0 HADD2.F32 R6, -RZ, R5.H1_H1 ;  /* 0x30000005ff068230 */ /* 0x000fe20000004100 */
[----:B------:R-:W-:Y:S01]  /*7670*/  @!P0 FMUL.FTZ R9, R21, R8 ;  /* 0x0000000815098220 */ /* 0x000fe20000410000 */
[----:B------:R-:W-:Y:S01]  /*7680*/  @!P0 MOV R12, R17 ;  /* 0x00000011000c8202 */ /* 0x000fe20000000f00 */
[----:B------:R-:W-:Y:S01]  /*7690*/  @!P0 FFMA.FTZ R4, R19, R20, R4 ;  /* 0x0000001413048223 */ /* 0x000fe20000010004 */
[----:B------:R-:W-:Y:S01]  /*76a0*/  @!P0 HADD2.F32 R23, -RZ, R16.H0_H0 ;  /* 0x20000010ff178230 */ /* 0x000fe20000004100 */
[C---:B------:R-:W-:Y:S01]  /*76b0*/  @!P0 FMUL.FTZ R5, R6.reuse, R8 ;  /* 0x0000000806058220 */ /* 0x040fe20000410000 */
[----:B------:R-:W-:Y:S01]  /*76c0*/  @!P0 HADD2.F32 R10, -RZ, R10.H0_H0 ;  /* 0x2000000aff0a8230 */ /* 0x000fe20000004100 */
[-C--:B------:R-:W-:Y:S01]  /*76d0*/  @!P0 FFMA.FTZ R51, R6, R22.reuse, -R9 ;  /* 0x0000001606338223 */ /* 0x080fe20000010809 */
[----:B------:R-:W-:Y:S01]  /*76e0*/  @!P0 HADD2.F32 R6, -RZ, R33.H0_H0 ;  /* 0x20000021ff068230 */ /* 0x000fe20000004100 */
[----:B------:R-:W-:Y:S01]  /*76f0*/  @!P0 FFMA.FTZ R5, R21, R22, R5 ;  /* 0x0000001615058223 */ /* 0x000fe20000010005 */
[----:B------:R-:W-:Y:S02]  /*7700*/  @!P0 HADD2.F32 R29, -RZ, R16.H1_H1 ;  /* 0x30000010ff1d8230 */ /* 0x000fe40000004100 */
[--C-:B------:R-:W-:Y:S01]  /*7710*/  @!P0 HADD2.F32 R9, -RZ, R7.reuse.H0_H0 ;  /* 0x20000007ff098230 */ /* 0x100fe20000004100 */
[----:B------:R-:W-:Y:S01]  /*7720*/  @!P0 FMUL.FTZ R31, R23, R6 ;  /* 0x00000006171f8220 */ /* 0x000fe20000410000 */
[----:B------:R-:W-:Y:S01]  /*7730*/  @!P0 HADD2.F32 R30, -RZ, R30.H0_H0 ;  /* 0x2000001eff1e8230 */ /* 0x000fe20000004100 */
[----:B------:R-:W-:Y:S01]  /*7740*/  @!P0 FMUL.FTZ R16, R29, R10 ;  /* 0x0000000a1d108220 */ /* 0x000fe20000410000 */
[----:B------:R-:W-:Y:S01]  /*7750*/  @!P0 HADD2.F32 R8, -RZ, R7.H1_H1 ;  /* 0x30000007ff088230 */ /* 0x000fe20000004100 */
[----:B------:R-:W-:Y:S01]  /*7760*/  @!P0 FMUL.FTZ R6, R9, R6 ;  /* 0x0000000609068220 */ /* 0x000fe20000410000 */
[----:B------:R-:W-:Y:S01]  /*7770*/  @!P0 F2FP.PACK_AB R18, R51, R52 ;  /* 0x000000343312823e */ /* 0x000fe200000000ff */
[----:B------:R-:W-:Y:S01]  /*7780*/  @!P0 FFMA.FTZ R48, R9, R28, -R31 ;  /* 0x0000001c09308223 */ /* 0x000fe2000001081f */
[----:B------:R-:W-:Y:S01]  /*7790*/  @!P0 F2FP.PACK_AB R4, R5, R4 ;  /* 0x000000040504823e */ /* 0x000fe200000000ff */
[----:B------:R-:W-:Y:S01]  /*77a0*/  @!P0 IMAD.MOV.U32 R9, RZ, RZ, R15 ;  /* 0x000000ffff098224 */ /* 0x000fe200078e000f */
[----:B------:R-:W-:Y:S01]  /*77b0*/  @!P0 MOV R13, R18 ;  /* 0x00000012000d8202 */ /* 0x000fe20000000f00 */
[C---:B------:R-:W-:Y:S01]  /*77c0*/  @!P0 FMUL.FTZ R7, R8.reuse, R10 ;  /* 0x0000000a08078220 */ /* 0x040fe20000410000 */
[----:B------:R-:W-:Y:S01]  /*77d0*/  @!P0 HADD2.F32 R31, -RZ, R37.H0_H0 ;  /* 0x20000025ff1f8230 */ /* 0x000fe20000004100 */
[----:B------:R-:W-:Y:S01]  /*77e0*/  @!P0 FFMA.FTZ R39, R8, R30, -R16 ;  /* 0x0000001e08278223 */ /* 0x000fe20000010810 */
[----:B------:R-:W-:Y:S01]  /*77f0*/  @!P0 HADD2.F32 R16, -RZ, R11.H0_H0 ;  /* 0x2000000bff108230 */ /* 0x000fe20000004100 */
[----:B------:R-:W-:Y:S01]  /*7800*/  @!P0 FFMA.FTZ R6, R23, R28, R6 ;  /* 0x0000001c17068223 */ /* 0x000fe20000010006 */
[----:B------:R-:W-:Y:S01]  /*7810*/  @!P0 HADD2.F32 R8, -RZ, R33.H1_H1 ;  /* 0x30000021ff088230 */ /* 0x000fe20000004100 */
[----:B------:R-:W-:Y:S01]  /*7820*/  @!P0 FFMA.FTZ R7, R29, R30, R7 ;  /* 0x0000001e1d078223 */ /* 0x000fe20000010007 */
[----:B------:R-:W-:Y:S01]  /*7830*/  @!P0 HADD2.F32 R33, -RZ, R37.H1_H1 ;  /* 0x30000025ff218230 */ /* 0x000fe20000004100 */
[----:B------:R-:W-:Y:S01]  /*7840*/  @!P0 IMAD.MOV.U32 R41, RZ, RZ, R4 ;  /* 0x000000ffff298224 */ /* 0x000fe200078e0004 */
[----:B------:R-:W-:Y:S02]  /*7850*/  @!P0 HADD2.F32 R10, -RZ, R9.H1_H1 ;  /* 0x30000009ff0a8230 */ /* 0x000fe40000004100 */
[----:B------:R-:W-:Y:S02]  /*7860*/  @!P0 HADD2.F32 R32, -RZ, R69.H1_H1 ;  /* 0x30000045ff208230 */ /* 0x000fe40000004100 */
[----:B------:R-:W-:Y:S01]  /*7870*/  @!P0 HADD2.F32 R11, -RZ, R9.H0_H0 ;  /* 0x20000009ff0b8230 */ /* 0x000fe20000004100 */
[----:B------:R-:W-:Y:S01]  /*7880*/  @!P0 FMUL.FTZ R9, R31, R8 ;  /* 0x000000081f098220 */ /* 0x000fe20000410000 */
[----:B------:R-:W-:Y:S01]  /*7890*/  @!P0 HADD2.F32 R37, -RZ, R38.H0_H0 ;  /* 0x20000026ff258230 */ /* 0x000fe20000004100 */
        /* <DEDUP_REMOVED lines=19> */
.L_x_1873:
[----:B------:R-:W-:Y:S05]  /*79d0*/  BSYNC B0 ;  /* 0x0000000000007941 */ /* 0x000fea0003800000 */
.L_x_1872:
[----:B------:R-:W-:Y:S11]  /*79e0*/  ISETP.GE.AND P0, PT, R139, c[0x0][0x1d4], PT ;  /* 0x000075008b007a0c */ /* 0x000ff60003f06270 */
[----:B------:R-:W-:Y:S02]  /*79f0*/  @!UPT UIADD3 URZ, URZ, URZ, URZ ;  /* 0x0000003f3f3ff290 */ /* 0x000fe4000fffe03f */
[----:B------:R-:W-:-:S05]  /*7a00*/  @P0 BRA `(.L_x_1857) ;  /* 0x000009c000000947 */ /* 0x000fca0003800000 */
[----:B-1----:R-:W-:Y:S01]  /*7a10*/  LDS.128 R40, [R128+0xa080] ;  /* 0x00a0800080287984 */ /* 0x002fe20000000c00 */
[----:B------:R-:W-:Y:S04]  /*7a20*/  IADD3 R2, P1, P0, R90, R49, R109 ;  /* 0x000000315a027210 */ /* 0x000fe8000783e06d */
[----:B------:R-:W-:Y:S02]  /*7a30*/  IADD3.X R3, R89, R50, R113, P1, P0 ;  /* 0x0000003259037210 */ /* 0x000fe40000fe0471 */
[C---:B------:R-:W-:Y:S01]  /*7a40*/  LEA R38, P0, R2.reuse, c[0x0][0x1c8], 0x1 ;  /* 0x0000720002267a11 */ /* 0x040fe200078008ff */
[----:B------:R-:W1:Y:S03]  /*7a50*/  LDS.128 R12, [R131+0xa080] ;  /* 0x00a08000830c7984 */ /* 0x000e660000000c00 */
[----:B------:R-:W-:Y:S02]  /*7a60*/  LEA.HI.X R39, R2, c[0x0][0x1cc], R3, 0x1, P0 ;  /* 0x0000730002277a11 */ /* 0x000fe400000f0c03 */
[----:B------:R-:W-:Y:S11]  /*7a70*/  ISETP.GE.AND P0, PT, R139, c[0x0][0x27c], PT ;  /* 0x00009f008b007a0c */ /* 0x000ff60003f06270 */
[----:B------:R-:W-:Y:S02]  /*7a80*/  @!UPT UIADD3 URZ, URZ, URZ, URZ ;  /* 0x0000003f3f3ff290 */ /* 0x000fe4000fffe03f */
[--C-:B------:R-:W-:Y:S01]  /*7a90*/  @!P0 HADD2.F32 R2, -RZ, R34.reuse.H0_H0 ;  /* 0x20000022ff028230 */ /* 0x100fe20000004100 */
[--C-:B------:R-:W-:Y:S01]  /*7aa0*/  @!P0 SHF.R.U32.HI R8, RZ, 0x10, R25.reuse ;  /* 0x00000010ff088819 */ /* 0x100fe20000011619 */
[----:B------:R-:W-:Y:S01]  /*7ab0*/  @!P0 HADD2.F32 R3, -RZ, R34.H1_H1 ;  /* 0x30000022ff038230 */ /* 0x000fe20000004100 */
[----:B------:R-:W-:Y:S01]  /*7ac0*/  @!P0 SHF.R.U64 R9, R24, 0x10, R25 ;  /* 0x0000001018098819 */ /* 0x000fe20000001219 */
[--C-:B------:R-:W-:Y:S01]  /*7ad0*/  @!P0 HADD2.F32 R17, -RZ, R70.reuse.H0_H0 ;  /* 0x20000046ff118230 */ /* 0x100fe20000004100 */
[--C-:B------:R-:W-:Y:S01]  /*7ae0*/  @!P0 SHF.R.U64 R11, R26, 0x10, R27.reuse ;  /* 0x000000101a0b8819 */ /* 0x100fe2000000121b */
[----:B------:R-:W-:Y:S01]  /*7af0*/  @!P0 HADD2.F32 R20, -RZ, R70.H1_H1 ;  /* 0x30000046ff148230 */ /* 0x000fe20000004100 */
[----:B------:R-:W-:Y:S01]  /*7b00*/  @!P0 SHF.R.U32.HI R10, RZ, 0x10, R27 ;  /* 0x00000010ff0a8819 */ /* 0x000fe2000001161b */
[----:B------:R-:W-:Y:S01]  /*7b10*/  @!P0 HADD2.F32 R9, -RZ, R9.H0_H0 ;  /* 0x20000009ff098230 */ /* 0x000fe20000004100 */
[--C-:B------:R-:W-:Y:S01]  /*7b20*/  @!P0 SHF.R.U64 R24, R64, 0x10, R65.reuse ;  /* 0x0000001040188819 */ /* 0x100fe20000001241 */
[----:B------:R-:W-:Y:S01]  /*7b30*/  @!P0 HADD2.F32 R28, -RZ, R71.H0_H0 ;  /* 0x20000047ff1c8230 */ /* 0x000fe20000004100 */
[----:B------:R-:W-:Y:S01]  /*7b40*/  @!P0 SHF.R.U32.HI R22, RZ, 0x10, R65 ;  /* 0x00000010ff168819 */ /* 0x000fe20000011641 */
[----:B------:R-:W-:Y:S01]  /*7b50*/  @!P0 HADD2.F32 R10, -RZ, R10.H0_H0 ;  /* 0x2000000aff0a8230 */ /* 0x000fe20000004100 */
[--C-:B------:R-:W-:Y:S02]  /*7b60*/  @!P0 SHF.R.U32.HI R25, RZ, 0x10, R67.reuse ;  /* 0x00000010ff198819 */ /* 0x100fe40000011643 */
[----:B------:R-:W-:Y:S01]  /*7b70*/  @!P0 SHF.R.U64 R26, R66, 0x10, R67 ;  /* 0x00000010421a8819 */ /* 0x000fe20000001243 */
[----:B------:R-:W-:Y:S02]  /*7b80*/  @!P0 HADD2.F32 R22, -RZ, R22.H0_H0 ;  /* 0x20000016ff168230 */ /* 0x000fe40000004100 */
[----:B------:R-:W-:Y:S02]  /*7b90*/  @!P0 HADD2.F32 R30, -RZ, R25.H0_H0 ;  /* 0x20000019ff1e8230 */ /* 0x000fe40000004100 */
[----:B------:R-:W-:Y:S01]  /*7ba0*/  @!P0 HADD2.F32 R26, -RZ, R26.H0_H0 ;  /* 0x2000001aff1a8230 */ /* 0x000fe20000004100 */
[----:B-1----:R-:W-:Y:S02]  /*7bb0*/  @!P0 MOV R7, R12 ;  /* 0x0000000c00078202 */ /* 0x002fe40000000f00 */
[----:B------:R-:W-:Y:S02]  /*7bc0*/  @!P0 MOV R23, R40 ;  /* 0x0000002800178202 */ /* 0x000fe40000000f00 */
[----:B------:R-:W-:Y:S01]  /*7bd0*/  @!P0 MOV R18, R41 ;  /* 0x0000002900128202 */ /* 0x000fe20000000f00 */
[----:B------:R-:W-:Y:S01]  /*7be0*/  @!P0 HADD2.F32 R4, -RZ, R7.H0_H0 ;  /* 0x20000007ff048230 */ /* 0x000fe20000004100 */
[----:B------:R-:W-:Y:S01]  /*7bf0*/  @!P0 MOV R6, R13 ;  /* 0x0000000d00068202 */ /* 0x000fe20000000f00 */
[--C-:B------:R-:W-:Y:S01]  /*7c00*/  @!P0 HADD2.F32 R16, -RZ, R23.reuse.H0_H0 ;  /* 0x20000017ff108230 */ /* 0x100fe20000004100 */
[----:B------:R-:W-:Y:S01]  /*7c10*/  @!P0 MOV R25, R42 ;  /* 0x0000002a00198202 */ /* 0x000fe20000000f00 */
[----:B------:R-:W-:Y:S02]  /*7c20*/  @!P0 HADD2.F32 R19, -RZ, R18.H0_H0 ;  /* 0x20000012ff138230 */ /* 0x000fe40000004100 */
[--C-:B------:R-:W-:Y:S01]  /*7c30*/  @!P0 HADD2.F32 R5, -RZ, R6.reuse.H0_H0 ;  /* 0x20000006ff058230 */ /* 0x100fe20000004100 */
[-C--:B------:R-:W-:Y:S02]  /*7c40*/  @!P0 FMUL.FTZ R27, R16, R2.reuse ;  /* 0x00000002101b8220 */ /* 0x080fe40000410000 */
[C---:B------:R-:W-:Y:S02]  /*7c50*/  @!P0 FMUL.FTZ R2, R4.reuse, R2 ;  /* 0x0000000204028220 */ /* 0x040fe40000410000 */
[----:B------:R-:W-:Y:S02]  /*7c60*/  @!P0 FMUL.FTZ R21, R19, R3 ;  /* 0x0000000313158220 */ /* 0x000fe40000410000 */
[-C--:B------:R-:W-:Y:S02]  /*7c70*/  @!P0 FFMA.FTZ R45, R4, R17.reuse, -R27 ;  /* 0x00000011042d8223 */ /* 0x080fe4000001081b */
[----:B------:R-:W-:Y:S01]  /*7c80*/  @!P0 FFMA.FTZ R2, R16, R17, R2 ;  /* 0x0000001110028223 */ /* 0x000fe20000010002 */
[----:B------:R-:W-:Y:S01]  /*7c90*/  @!P0 HADD2.F32 R17, -RZ, R23.H1_H1 ;  /* 0x30000017ff118230 */ /* 0x000fe20000004100 */
[C---:B------:R-:W-:Y:S01]  /*7ca0*/  @!P0 FMUL.FTZ R4, R5.reuse, R3 ;  /* 0x0000000305048220 */ /* 0x040fe20000410000 */
[----:B------:R-:W-:Y:S01]  /*7cb0*/  @!P0 HADD2.F32 R3, -RZ, R6.H1_H1 ;  /* 0x30000006ff038230 */ /* 0x000fe20000004100 */
[----:B------:R-:W-:Y:S01]  /*7cc0*/  @!P0 FFMA.FTZ R44, R5, R20, -R21 ;  /* 0x00000014052c8223 */ /* 0x000fe20000010815 */
[----:B------:R-:W-:Y:S02]  /*7cd0*/  @!P0 HADD2.F32 R21, -RZ, R18.H1_H1 ;  /* 0x30000012ff158230 */ /* 0x000fe40000004100 */
[----:B------:R-:W-:Y:S02]  /*7ce0*/  @!P0 HADD2.F32 R5, -RZ, R8.H0_H0 ;  /* 0x20000008ff058230 */ /* 0x000fe40000004100 */
[----:B------:R-:W-:Y:S02]  /*7cf0*/  @!P0 HADD2.F32 R18, -RZ, R24.H0_H0 ;  /* 0x20000018ff128230 */ /* 0x000fe40000004100 */
[----:B------:R-:W-:Y:S01]  /*7d00*/  @!P0 HADD2.F32 R6, -RZ, R7.H1_H1 ;  /* 0x30000007ff068230 */ /* 0x000fe20000004100 */
[----:B------:R-:W-:Y:S01]  /*7d10*/  @!P0 FMUL.FTZ R8, R21, R5 ;  /* 0x0000000515088220 */ /* 0x000fe20000410000 */
[----:B------:R-:W-:Y:S01]  /*7d20*/  @!P0 HADD2.F32 R24, -RZ, R71.H1_H1 ;  /* 0x30000047ff188230 */ /* 0x000fe20000004100 */
[----:B------:R-:W-:Y:S01]  /*7d30*/  @!P0 FMUL.FTZ R7, R17, R9 ;  /* 0x0000000911078220 */ /* 0x000fe20000410000 */
[--C-:B------:R-:W-:Y:S01]  /*7d40*/  @!P0 HADD2.F32 R23, -RZ, R25.reuse.H0_H0 ;  /* 0x20000019ff178230 */ /* 0x100fe20000004100 */
[C---:B------:R-:W-:Y:S01]  /*7d50*/  @!P0 FFMA.FTZ R37, R3.reuse, R22, -R8 ;  /* 0x0000001603258223 */ /* 0x040fe20000010808 */
[----:B------:R-:W-:Y:S01]  /*7d60*/  @!P0 HADD2.F32 R25, -RZ, R25.H1_H1 ;  /* 0x30000019ff198230 */ /* 0x000fe20000004100 */
[----:B------:R-:W-:Y:S02]  /*7d70*/  @!P0 IMAD.MOV.U32 R8, RZ, RZ, R43 ;  /* 0x000000ffff088224 */ /* 0x000fe400078e002b */
[CC--:B------:R-:W-:Y:S01]  /*7d80*/  @!P0 FFMA.FTZ R34, R6.reuse, R18.reuse, -R7 ;  /* 0x0000001206228223 */ /* 0x0c0fe20000010807 */
[----:B------:R-:W-:Y:S01]  /*7d90*/  @!P0 MOV R7, R15 ;  /* 0x0000000f00078202 */ /* 0x000fe20000000f00 */
[----:B------:R-:W-:Y:S01]  /*7da0*/  @!P0 FMUL.FTZ R5, R3, R5 ;  /* 0x0000000503058220 */ /* 0x000fe20000410000 */
[--C-:B------:R-:W-:Y:S01]  /*7db0*/  @!P0 HADD2.F32 R27, -RZ, R8.reuse.H0_H0 ;  /* 0x20000008ff1b8230 */ /* 0x100fe20000004100 */
[----:B------:R-:W-:Y:S01]  /*7dc0*/  @!P0 FMUL.FTZ R3, R6, R9 ;  /* 0x0000000906038220 */ /* 0x000fe20000410000 */
[----:B------:R-:W-:Y:S02]  /*7dd0*/  @!P0 HADD2.F32 R6, -RZ, R35.H0_H0 ;  /* 0x20000023ff068230 */ /* 0x000fe40000004100 */
[--C-:B------:R-:W-:Y:S01]  /*7de0*/  @!P0 HADD2.F32 R9, -RZ, R7.reuse.H0_H0 ;  /* 0x20000007ff098230 */ /* 0x100fe20000004100 */
[----:B------:R-:W-:Y:S01]  /*7df0*/  @!P0 FFMA.FTZ R3, R17, R18, R3 ;  /* 0x0000001211038223 */ /* 0x000fe20000010003 */
[----:B------:R-:W-:Y:S01]  /*7e00*/  @!P0 HADD2.F32 R29, -RZ, R8.H1_H1 ;  /* 0x30000008ff1d8230 */ /* 0x000fe20000004100 */
[-C--:B------:R-:W-:Y:S01]  /*7e10*/  @!P0 FMUL.FTZ R16, R27, R6.reuse ;  /* 0x000000061b108220 */ /* 0x080fe20000410000 */
[----:B------:R-:W-:Y:S01]  /*7e20*/  @!P0 HADD2.F32 R7, -RZ, R7.H1_H1 ;  /* 0x30000007ff078230 */ /* 0x000fe20000004100 */
[----:B------:R-:W-:Y:S01]  /*7e30*/  @!P0 FMUL.FTZ R8, R9, R6 ;  /* 0x0000000609088220 */ /* 0x000fe20000410000 */
[----:B------:R-:W-:Y:S01]  /*7e40*/  @!P0 F2FP.PACK_AB R17, R34, R45 ;  /* 0x0000002d2211823e */ /* 0x000fe200000000ff */
[----:B------:R-:W-:Y:S01]  /*7e50*/  @!P0 FMUL.FTZ R6, R29, R10 ;  /* 0x0000000a1d068220 */ /* 0x000fe20000410000 */
[----:B------:R-:W-:Y:S01]  /*7e60*/  @!P0 F2FP.PACK_AB R18, R37, R44 ;  /* 0x0000002c2512823e */ /* 0x000fe200000000ff */
[----:B------:R-:W-:Y:S01]  /*7e70*/  @!P0 FFMA.FTZ R33, R9, R28, -R16 ;  /* 0x0000001c09218223 */ /* 0x000fe20000010810 */
[----:B------:R-:W-:Y:S01]  /*7e80*/  @!P0 HADD2.F32 R16, -RZ, R11.H0_H0 ;  /* 0x2000000bff108230 */ /* 0x000fe20000004100 */
[C---:B------:R-:W-:Y:S01]  /*7e90*/  @!P0 FMUL.FTZ R9, R7.reuse, R10 ;  /* 0x0000000a07098220 */ /* 0x040fe20000410000 */
[----:B------:R-:W-:Y:S01]  /*7ea0*/  @!P0 MOV R13, R18 ;  /* 0x00000012000d8202 */ /* 0x000fe20000000f00 */
[----:B------:R-:W-:Y:S01]  /*7eb0*/  @!P0 FFMA.FTZ R32, R7, R30, -R6 ;  /* 0x0000001e07208223 */ /* 0x000fe20000010806 */
[----:B------:R-:W-:Y:S01]  /*7ec0*/  @!P0 MOV R7, R14 ;  /* 0x0000000e00078202 */ /* 0x000fe20000000f00 */
[----:B------:R-:W-:Y:S01]  /*7ed0*/  @!P0 FMUL.FTZ R31, R25, R16 ;  /* 0x00000010191f8220 */ /* 0x000fe20000410000 */
[----:B------:R-:W-:Y:S01]  /*7ee0*/  @!P0 HADD2.F32 R6, -RZ, R35.H1_H1 ;  /* 0x30000023ff068230 */ /* 0x000fe20000004100 */
[----:B------:R-:W-:Y:S02]  /*7ef0*/  @!P0 FFMA.FTZ R4, R19, R20, R4 ;  /* 0x0000001413048223 */ /* 0x000fe40000010004 */
[--C-:B------:R-:W-:Y:S01]  /*7f00*/  @!P0 HADD2.F32 R11, -RZ, R7.reuse.H0_H0 ;  /* 0x20000007ff0b8230 */ /* 0x100fe20000004100 */
[----:B------:R-:W-:Y:S01]  /*7f10*/  @!P0 FFMA.FTZ R5, R21, R22, R5 ;  /* 0x0000001615058223 */ /* 0x000fe20000010005 */
[----:B------:R-:W-:Y:S01]  /*7f20*/  @!P0 HADD2.F32 R10, -RZ, R7.H1_H1 ;  /* 0x30000007ff0a8230 */ /* 0x000fe20000004100 */
[-C--:B------:R-:W-:Y:S02]  /*7f30*/  @!P0 FMUL.FTZ R7, R23, R6.reuse ;  /* 0x0000000617078220 */ /* 0x080fe40000410000 */
[----:B------:R-:W-:Y:S01]  /*7f40*/  @!P0 FMUL.FTZ R6, R11, R6 ;  /* 0x000000060b068220 */ /* 0x000fe20000410000 */
[----:B------:R-:W-:Y:S01]  /*7f50*/  @!P0 F2FP.PACK_AB R4, R5, R4 ;  /* 0x000000040504823e */ /* 0x000fe200000000ff */
[----:B------:R-:W-:Y:S02]  /*7f60*/  @!P0 FFMA.FTZ R11, R11, R24, -R7 ;  /* 0x000000180b0b8223 */ /* 0x000fe40000010807 */
[C---:B------:R-:W-:Y:S01]  /*7f70*/  @!P0 FFMA.FTZ R31, R10.reuse, R26, -R31 ;  /* 0x0000001a0a1f8223 */ /* 0x040fe2000001081f */
[----:B------:R-:W-:Y:S01]  /*7f80*/  @!P0 MOV R41, R4 ;  /* 0x0000000400298202 */ /* 0x000fe20000000f00 */
        /* <DEDUP_REMOVED lines=26> */
.L_x_1843:
        /* <DEDUP_REMOVED lines=22> */
.L_x_1875:
[----:B------:R-:W-:Y:S05]  /*8290*/  BSYNC B0 ;  /* 0x0000000000007941 */ /* 0x000fea0003800000 */
.L_x_1874:
        /* <DEDUP_REMOVED lines=19> */
.L_x_1857:
[----:B------:R-:W-:Y:S05]  /*83d0*/  BSYNC B2 ;  /* 0x0000000000027941 */ /* 0x000fea0003800000 */
.L_x_1842:
[----:B-1----:R-:W-:Y:S01]  /*83e0*/  IMAD.WIDE.U32 R4, R36, 0x30, RZ ;  /* 0x0000003024047825 */ /* 0x002fe200078e00ff */
[----:B------:R-:W-:Y:S01]  /*83f0*/  ISETP.NE.AND P3, PT, R115, RZ, PT ;  /* 0x000000ff7300720c */ /* 0x000fe20003f65270 */
[----:B------:R-:W-:Y:S02]  /*8400*/  BSSY B0, `(.L_x_1876) ;  /* 0x0000045000007945 */ /* 0x000fe40003800000 */
[----:B--2---:R-:W-:Y:S01]  /*8410*/  IMAD R3, R92, 0x30, RZ ;  /* 0x000000305c037824 */ /* 0x004fe200078e02ff */
[-C--:B------:R-:W-:Y:S03]  /*8420*/  IADD3 R2, P0, R129, R4.reuse, RZ ;  /* 0x0000000481027210 */ /* 0x080fe60007f1e0ff */
[----:B------:R-:W-:Y:S04]  /*8430*/  IMAD.IADD R3, R5, 0x1, R3 ;  /* 0x0000000105037824 */ /* 0x000fe800078e0203 */
[C---:B------:R-:W-:Y:S01]  /*8440*/  IMAD.X R5, R3.reuse, 0x1, R142, P0 ;  /* 0x0000000103057824 */ /* 0x040fe200000e068e */
[----:B------:R-:W-:Y:S04]  /*8450*/  IADD3 R16, P0, R144, R4, RZ ;  /* 0x0000000490107210 */ /* 0x000fe80007f1e0ff */
[----:B------:R-:W-:Y:S01]  /*8460*/  IADD3.X R17, R3, R143, RZ, P0, !PT ;  /* 0x0000008f03117210 */ /* 0x000fe200007fe4ff */
[----:B------:R-:W-:Y:S05]  /*8470*/  IMAD.IADD R3, R88, 0x1, -R229 ;  /* 0x0000000158037824 */ /* 0x000fea00078e0ae5 */
[C---:B------:R-:W-:Y:S11]  /*8480*/  ISETP.GE.AND P0, PT, R3.reuse, 0x21, PT ;  /* 0x000000210300780c */ /* 0x040ff60003f06270 */
[----:B------:R-:W-:Y:S02]  /*8490*/  @!UPT UIADD3 URZ, URZ, URZ, URZ ;  /* 0x0000003f3f3ff290 */ /* 0x000fe4000fffe03f */
[C---:B------:R-:W-:Y:S04]  /*84a0*/  @P0 IADD3 R6, P1, R2.reuse, 0x20, RZ ;  /* 0x0000002002060810 */ /* 0x040fe80007f3e0ff */
[----:B------:R-:W-:Y:S02]  /*84b0*/  @P0 IADD3.X R7, RZ, R5, RZ, P1, !PT ;  /* 0x00000005ff070210 */ /* 0x000fe40000ffe4ff */
[----:B------:R-:W-:Y:S03]  /*84c0*/  ISETP.GE.AND P1, PT, R3, 0x1, PT ;  /* 0x000000010300780c */ /* 0x000fe60003f26270 */
[----:B------:R-:W-:Y:S10]  /*84d0*/  @P0 IMAD R7, R7, c[0x0][0x258], RZ ;  /* 0x0000960007070a24 */ /* 0x000ff400078e02ff */
[----:B------:R-:W-:Y:S01]  /*84e0*/  @P1 IMAD R3, R5, c[0x0][0x258], RZ ;  /* 0x0000960005031a24 */ /* 0x000fe200078e02ff */
[----:B------:R-:W-:Y:S01]  /*84f0*/  @P1 MOV R5, R108 ;  /* 0x0000006c00051202 */ /* 0x000fe20000000f00 */
[----:B------:R-:W-:Y:S04]  /*8500*/  @P1 IMAD.MOV.U32 R4, RZ, RZ, R98 ;  /* 0x000000ffff041224 */ /* 0x000fe800078e0062 */
[C---:B------:R-:W-:Y:S04]  /*8510*/  @P1 IMAD.WIDE.U32 R4, R2.reuse, c[0x0][0x258], R4 ;  /* 0x0000960002041a25 */ /* 0x040fe800078e0004 */
[----:B------:R-:W-:Y:S04]  /*8520*/  @P1 IMAD R2, R2, c[0x0][0x25c], R3 ;  /* 0x0000970002021a24 */ /* 0x000fe800078e0203 */
[----:B------:R-:W-:Y:S01]  /*8530*/  @P1 IMAD.IADD R3, R5, 0x1, R2 ;  /* 0x0000000105031824 */ /* 0x000fe200078e0202 */
[C---:B------:R-:W-:Y:S01]  /*8540*/  @P1 LEA R2, P2, R4.reuse, c[0x0][0x250], 0x1 ;  /* 0x0000940004021a11 */ /* 0x040fe200078408ff */
[----:B------:R-:W-:Y:S03]  /*8550*/  @P0 IMAD.MOV.U32 R5, RZ, RZ, R108 ;  /* 0x000000ffff050224 */ /* 0x000fe600078e006c */
[----:B------:R-:W-:Y:S02]  /*8560*/  @P1 LEA.HI.X R3, R4, c[0x0][0x254], R3, 0x1, P2 ;  /* 0x0000950004031a11 */ /* 0x000fe400010f0c03 */
[----:B------:R-:W-:Y:S03]  /*8570*/  @P0 MOV R4, R98 ;  /* 0x0000006200040202 */ /* 0x000fe60000000f00 */
[----:B------:R-:W-:Y:S01]  /*8580*/  @!PT LDS RZ, [RZ] ;  /* 0x00000000fffff984 */ /* 0x000fe20000000800 */
[----:B------:R-:W-:Y:S01]  /*8590*/  @!PT LDS RZ, [RZ] ;  /* 0x00000000fffff984 */ /* 0x000fe20000000800 */
[----:B------:R-:W-:Y:S01]  /*85a0*/  @!PT LDS RZ, [RZ] ;  /* 0x00000000fffff984 */ /* 0x000fe20000000800 */
[----:B------:R1:W-:Y:S02]  /*85b0*/  @P1 LDGSTS.E.BYPASS.LTC128B.128 [R213+0x4080], [R2.64], !P3 ;  /* 0x0408000002d51fae */ /* 0x0003e4000d901d46 */
[C---:B------:R-:W-:Y:S02]  /*85c0*/  @P0 IMAD.WIDE.U32 R4, R6.reuse, c[0x0][0x258], R4 ;  /* 0x0000960006040a25 */ /* 0x040fe400078e0004 */
[----:B------:R1:W-:Y:S02]  /*85d0*/  @P1 LDGSTS.E.BYPASS.LTC128B.128 [R213+0x5880], [R2.64+0x80], !P6 ;  /* 0x0588008002d51fae */ /* 0x0003e4000f101d46 */
[----:B------:R-:W-:Y:S02]  /*85e0*/  @P0 IMAD R6, R6, c[0x0][0x25c], R7 ;  /* 0x0000970006060a24 */ /* 0x000fe400078e0207 */
[----:B------:R1:W-:Y:S03]  /*85f0*/  @P1 LDGSTS.E.BYPASS.LTC128B.128 [R213+0x7080], [R2.64+0x100], !P5 ;  /* 0x0708010002d51fae */ /* 0x0003e6000e901d46 */
[----:B------:R-:W-:Y:S01]  /*8600*/  @P0 IADD3 R5, R5, R6, RZ ;  /* 0x0000000605050210 */ /* 0x000fe20007ffe0ff */
[----:B------:R1:W-:Y:S01]  /*8610*/  @P1 LDGSTS.E.BYPASS.LTC128B.128 [R213+0x8880], [R2.64+0x180], !P4 ;  /* 0x0888018002d51fae */ /* 0x0003e2000e101d46 */
[C---:B------:R-:W-:Y:S04]  /*8620*/  @P0 LEA R6, P2, R4.reuse, c[0x0][0x250], 0x1 ;  /* 0x0000940004060a11 */ /* 0x040fe800078408ff */
[----:B------:R-:W-:Y:S05]  /*8630*/  @P0 LEA.HI.X R7, R4, c[0x0][0x254], R5, 0x1, P2 ;  /* 0x0000950004070a11 */ /* 0x000fea00010f0c05 */
[----:B------:R1:W-:Y:S04]  /*8640*/  @P0 LDGSTS.E.BYPASS.LTC128B.128 [R217+0x5080], [R6.64], !P3 ;  /* 0x0508000006d90fae */ /* 0x0003e8000d901d46 */
[----:B------:R1:W-:Y:S04]  /*8650*/  @P0 LDGSTS.E.BYPASS.LTC128B.128 [R217+0x6880], [R6.64+0x80], !P6 ;  /* 0x0688008006d90fae */ /* 0x0003e8000f101d46 */
[----:B------:R1:W-:Y:S04]  /*8660*/  @P0 LDGSTS.E.BYPASS.LTC128B.128 [R217+0x8080], [R6.64+0x100], !P5 ;  /* 0x0808010006d90fae */ /* 0x0003e8000e901d46 */
[----:B------:R1:W-:Y:S01]  /*8670*/  @P0 LDGSTS.E.BYPASS.LTC128B.128 [R217+0x9880], [R6.64+0x180], !P4 ;  /* 0x0988018006d90fae */ /* 0x0003e2000e101d46 */
[----:B------:R-:W-:Y:S03]  /*8680*/  ISETP.GT.AND P0, PT, R88, R229, PT ;  /* 0x000000e55800720c */ /* 0x000fe60003f04270 */
[----:B------:R-:W0:Y:S01]  /*8690*/  LDGDEPBAR ;  /* 0x00000000000079af */ /* 0x000e220000000000 */
[----:B------:R-:W-:Y:S04]  /*86a0*/  DEPBAR.LE SB0, 0x0 ;  /* 0x000080000000791a */ /* 0x000fe80000000000 */
[----:B------:R-:W-:Y:S06]  /*86b0*/  BAR.SYNC.DEFER_BLOCKING 0x0 ;  /* 0x0000000000007b1d */ /* 0x000fec0000010000 */
[----:B------:R-:W-:-:S05]  /*86c0*/  @!P0 BRA `(.L_x_1877) ;  /* 0x0000018000008947 */ /* 0x000fca0003800000 */
[----:B-1----:R-:W-:Y:S02]  /*86d0*/  IMAD.MOV.U32 R4, RZ, RZ, R96 ;  /* 0x000000ffff047224 */ /* 0x002fe400078e0060 */
[----:B------:R-:W-:Y:S02]  /*86e0*/  IMAD.MOV.U32 R5, RZ, RZ, R95 ;  /* 0x000000ffff057224 */ /* 0x000fe400078e005f */
[----:B------:R-:W-:Y:S02]  /*86f0*/  IMAD R2, R17, c[0x0][0x208], RZ ;  /* 0x0000820011027a24 */ /* 0x000fe400078e02ff */
[C---:B------:R-:W-:Y:S04]  /*8700*/  IMAD.WIDE.U32 R4, R16.reuse, c[0x0][0x208], R4 ;  /* 0x0000820010047a25 */ /* 0x040fe800078e0004 */
[----:B------:R-:W-:Y:S04]  /*8710*/  IMAD R2, R16, c[0x0][0x20c], R2 ;  /* 0x0000830010027a24 */ /* 0x000fe800078e0202 */
        /* <DEDUP_REMOVED lines=19> */
.L_x_1877:
[----:B-1----:R-:W-:Y:S05]  /*8850*/  BSYNC B0 ;  /* 0x0000000000007941 */ /* 0x002fea0003800000 */
.L_x_1876:
[----:B------:R-:W-:Y:S01]  /*8860*/  ISETP.GE.AND P0, PT, R188, R88, PT ;  /* 0x00000058bc00720c */ /* 0x000fe20003f06270 */
[----:B------:R-:W-:Y:S01]  /*8870*/  @!UPT UIADD3 URZ, URZ, URZ, URZ ;  /* 0x0000003f3f3ff290 */ /* 0x000fe2000fffe03f */
[----:B------:R-:W-:Y:S11]  /*8880*/  BSSY B0, `(.L_x_1878) ;  /* 0x000001c000007945 */ /* 0x000ff60003800000 */
[----:B------:R-:W-:-:S05]  /*8890*/  @P0 BRA `(.L_x_1879) ;  /* 0x000001a000000947 */ /* 0x000fca0003800000 */
[----:B------:R-:W-:Y:S01]  /*88a0*/  IADD3 R2, P0, R16, 0x20, RZ ;  /* 0x0000002010027810 */ /* 0x000fe20007f1e0ff */
        /* <DEDUP_REMOVED lines=25> */
.L_x_1879:
[----:B------:R-:W-:Y:S05]  /*8a40*/  BSYNC B0 ;  /* 0x0000000000007941 */ /* 0x000fea0003800000 */
.L_x_1878:
        /* <DEDUP_REMOVED lines=23> */
[----:B------:R-:W-:Y:S11]  /*8bc0*/  ISETP.NE.AND P2, PT, R115, RZ, PT ;  /* 0x000000ff7300720c */ /* 0x000ff60003f45270 */
        /* <DEDUP_REMOVED lines=12> */
.L_x_1881:
[----:B------:R-:W-:Y:S05]  /*8c90*/  BSYNC B0 ;  /* 0x0000000000007941 */ /* 0x000fea0003800000 */
.L_x_1880:
[----:B------:R-:W0:Y:S01]  /*8ca0*/  LDGDEPBAR ;  /* 0x00000000000079af */ /* 0x000e220000000000 */
[----:B------:R-:W-:Y:S01]  /*8cb0*/  IADD3 R36, R36, -0x1, RZ ;  /* 0xffffffff24247810 */ /* 0x000fe20007ffe0ff */
[----:B------:R-:W-:-:S05]  /*8cc0*/  @P3 BRA `(.L_x_1882) ;  /* 0xffffa82000003947 */ /* 0x000fca000383ffff */
[----:B------:R-:W-:Y:S01]  /*8cd0*/  WARPSYNC 0xffffffff ;  /* 0xffffffff00007948 */ /* 0x000fe20003800000 */
[----:B------:R-:W-:Y:S06]  /*8ce0*/  BAR.SYNC.DEFER_BLOCKING 0x0 ;  /* 0x0000000000007b1d */ /* 0x000fec0000010000 */
.L_x_1841:
[----:B------:R-:W-:Y:S01]  /*8cf0*/  IMAD.MOV.U32 R0, RZ, RZ, c[0x0][0x2c4] ;  /* 0x0000b100ff007624 */ /* 0x000fe200078e00ff */
[----:B-1----:R-:W-:Y:S01]  /*8d00*/  IADD3 R2, R240, 0x1, -R239 ;  /* 0x00000001f0027810 */ /* 0x002fe20007ffe8ef */
[----:B------:R-:W-:-:S02]  /*8d10*/  IMAD.MOV.U32 R4, RZ, RZ, c[0x0][0x32c] ;  /* 0x0000cb00ff047624 */ /* 0x000fc400078e00ff */
        /* <DEDUP_REMOVED lines=20> */
.L_x_1885:
[----:B------:R-:W-:-:S13]  /*8e60*/  ISETP.NE.AND P0, PT, R4, 0x1, PT ;  /* 0x000000010400780c */ /* 0x000fda0003f05270 */
[----:B------:R-:W-:-:S05]  /*8e70*/  @P0 IMAD.HI.U32 R0, R2, c[0x0][0x330], RZ ;  /* 0x0000cc0002000a27 */ /* 0x000fca00078e00ff */
[----:B------:R-:W-:Y:S02]  /*8e80*/  @P0 SHF.R.U32.HI R2, RZ, c[0x0][0x334], R0 ;  /* 0x0000cd00ff020a19 */ /* 0x000fe40000011600 */
.L_x_1886:
[----:B------:R-:W-:Y:S05]  /*8e90*/  BSYNC B0 ;  /* 0x0000000000007941 */ /* 0x000fea0003800000 */
.L_x_1884:
[----:B------:R-:W-:-:S05]  /*8ea0*/  IMAD R2, R2, R4, c[0x0][0x32c] ;  /* 0x0000cb0002027624 */ /* 0x000fca00078e0204 */
[----:B------:R-:W-:-:S04]  /*8eb0*/  IMNMX R3, R3, R2, PT ;  /* 0x0000000203037217 */ /* 0x000fc80003800200 */
.L_x_1883:
[----:B------:R-:W-:Y:S01]  /*8ec0*/  IADD3 R3, R3, 0x2f, RZ ;  /* 0x0000002f03037810 */ /* 0x000fe20007ffe0ff */
[----:B------:R-:W-:-:S04]  /*8ed0*/  @P3 IMAD.HI.U32 R2, R243, c[0x0][0x2c8], RZ ;  /* 0x0000b200f3023a27 */ /* 0x000fc800078e00ff */
[----:B------:R-:W-:-:S04]  /*8ee0*/  IMAD.HI R3, R3, 0x2aaaaaab, RZ ;  /* 0x2aaaaaab03037827 */ /* 0x000fc800078e02ff */
[----:B------:R-:W-:Y:S01]  /*8ef0*/  IMAD.MOV.U32 R0, RZ, RZ, R243 ;  /* 0x000000ffff007224 */ /* 0x000fe200078e00f3 */
[----:B------:R-:W-:Y:S02]  /*8f00*/  @P3 SHF.R.U32.HI R0, RZ, c[0x0][0x2cc], R2 ;  /* 0x0000b300ff003a19 */ /* 0x000fe40000011602 */
        /* <DEDUP_REMOVED lines=16> */
.L_x_1889:
[----:B------:R-:W-:-:S04]  /*9010*/  MOV R3, c[0x0][0x32c] ;  /* 0x0000cb0000037a02 */ /* 0x000fc80000000f00 */
[----:B------:R-:W-:-:S13]  /*9020*/  ISETP.NE.AND P0, PT, R3, 0x1, PT ;  /* 0x000000010300780c */ /* 0x000fda0003f05270 */
[----:B------:R-:W-:-:S05]  /*9030*/  @P0 IMAD.HI.U32 R3, R0, c[0x0][0x330], RZ ;  /* 0x0000cc0000030a27 */ /* 0x000fca00078e00ff */
[----:B------:R-:W-:Y:S02]  /*9040*/  @P0 SHF.R.U32.HI R0, RZ, c[0x0][0x334], R3 ;  /* 0x0000cd00ff000a19 */ /* 0x000fe40000011603 */
.L_x_1890:
[----:B------:R-:W-:Y:S05]  /*9050*/  BSYNC B0 ;  /* 0x0000000000007941 */ /* 0x000fea0003800000 */
.L_x_1888:
[----:B------:R-:W-:-:S05]  /*9060*/  IMAD R0, R0, c[0x0][0x32c], RZ ;  /* 0x0000cb0000007a24 */ /* 0x000fca00078e02ff */
[----:B------:R-:W-:-:S05]  /*9070*/  IMNMX R2, R2, R0, !PT ;  /* 0x0000000002027217 */ /* 0x000fca0007800200 */
.L_x_1887:
[----:B------:R-:W-:Y:S01]  /*9080*/  IMAD.HI R2, R2, 0x2aaaaaab, RZ ;  /* 0x2aaaaaab02027827 */ /* 0x000fe200078e02ff */
[----:B------:R-:W-:Y:S04]  /*9090*/  BSSY B0, `(.L_x_1891) ;  /* 0x0000025000007945 */ /* 0x000fe80003800000 */
[----:B------:R-:W-:-:S04]  /*90a0*/  SHF.R.U32.HI R0, RZ, 0x1f, R2 ;  /* 0x0000001fff007819 */ /* 0x000fc80000011602 */
[----:B------:R-:W-:Y:S01]  /*90b0*/  LEA.HI.SX32 R2, R2, R0, 0x1d ;  /* 0x0000000002027211 */ /* 0x000fe200078feaff */
[----:B------:R-:W-:-:S03]  /*90c0*/  IMAD.MOV.U32 R0, RZ, RZ, RZ ;  /* 0x000000ffff007224 */ /* 0x000fc600078e00ff */
[----:B------:R-:W-:-:S04]  /*90d0*/  IMNMX R5, RZ, R2, !PT ;  /* 0x00000002ff057217 */ /* 0x000fc80007800200 */
        /* <DEDUP_REMOVED lines=32> */
.L_x_1892:
[----:B------:R-:W-:Y:S05]  /*92e0*/  BSYNC B0 ;  /* 0x0000000000007941 */ /* 0x000fea0003800000 */
.L_x_1891:
        /* <DEDUP_REMOVED lines=66> */
[----:B--2---:R-:W-:-:S04]  /*9710*/  IMAD R232, R2, R0, R5 ;  /* 0x0000000002e87224 */ /* 0x004fc800078e0205 */
[--C-:B------:R-:W-:Y:S01]  /*9720*/  IMAD.IADD R2, R232, 0x1, R0.reuse ;  /* 0x00000001e8027824 */ /* 0x100fe200078e0200 */
[----:B------:R-:W-:-:S04]  /*9730*/  PRMT R0, RZ, 0x7610, R0 ;  /* 0x00007610ff007816 */ /* 0x000fc80000000000 */
[----:B------:R-:W-:-:S04]  /*9740*/  IMNMX R18, R6, R2, PT ;  /* 0x0000000206127217 */ /* 0x000fc80003800200 */
[----:B------:R-:W-:Y:S01]  /*9750*/  ISETP.GT.AND P0, PT, R18, R232, PT ;  /* 0x000000e81200720c */ /* 0x000fe20003f04270 */
[----:B------:R1:W-:-:S12]  /*9760*/  STL [R1+0x4], R18 ;  /* 0x0000041201007387 */ /* 0x0003d80000100800 */
[----:B------:R-:W-:Y:S05]  /*9770*/  @!P0 BRA `(.L_x_1893) ;  /* 0x00016d4000008947 */ /* 0x000fea0003800000 */
[----:B------:R-:W2:Y:S01]  /*9780*/  LDL R19, [R1] ;  /* 0x0000000001137983 */ /* 0x000ea20000100800 */
[----:B------:R-:W-:-:S03]  /*9790*/  ISETP.NE.U32.AND P0, PT, RZ, c[0x0][0x340], PT ;  /* 0x0000d000ff007a0c */ /* 0x000fc60003f05070 */
[----:B------:R-:W3:Y:S01]  /*97a0*/  S2R R7, SR_TID.X ;  /* 0x0000000000077919 */ /* 0x000ee20000002100 */
[----:B------:R-:W-:-:S13]  /*97b0*/  ISETP.NE.AND.EX P1, PT, RZ, c[0x0][0x344], PT, P0 ;  /* 0x0000d100ff007a0c */ /* 0x000fda0003f25300 */
[----:B------:R-:W-:-:S04]  /*97c0*/  @P1 IMAD.MOV.U32 R2, RZ, RZ, 0x4 ;  /* 0x00000004ff021424 */ /* 0x000fc800078e00ff */
[----:B------:R-:W-:-:S05]  /*97d0*/  @P1 IMAD.WIDE R2, R251, R2, c[0x0][0x340] ;  /* 0x0000d000fb021625 */ /* 0x000fca00078e0202 */
[----:B------:R3:W4:Y:S01]  /*97e0*/  @P1 LDG.E R17, [R2.64] ;  /* 0x0000000602111981 */ /* 0x000722000c1e1900 */
[----:B------:R-:W-:Y:S02]  /*97f0*/  SHF.R.S32.HI R0, RZ, 0x1f, R176 ;  /* 0x0000001fff007819 */ /* 0x000fe400000114b0 */
[----:B------:R-:W-:Y:S02]  /*9800*/  ISETP.NE.U32.AND P0, PT, RZ, c[0x0][0x348], PT ;  /* 0x0000d200ff007a0c */ /* 0x000fe40003f05070 */
[----:B------:R-:W-:Y:S01]  /*9810*/  SHF.R.S32.HI R15, RZ, 0x1f, R251 ;  /* 0x0000001fff0f7819 */ /* 0x000fe200000114fb */
[----:B------:R-:W-:Y:S01]  /*9820*/  IMAD R0, R0, c[0x0][0x178], RZ ;  /* 0x00005e0000007a24 */ /* 0x000fe200078e02ff */
[----:B------:R-:W-:Y:S02]  /*9830*/  ISETP.NE.AND.EX P0, PT, RZ, c[0x0][0x34c], PT, P0 ;  /* 0x0000d300ff007a0c */ /* 0x000fe40003f05300 */
[----:B------:R-:W-:Y:S01]  /*9840*/  SHF.R.S32.HI R9, RZ, 0x1f, R229 ;  /* 0x0000001fff097819 */ /* 0x000fe200000114e5 */
[----:B------:R-:W-:Y:S01]  /*9850*/  IMAD R0, R176, c[0x0][0x17c], R0 ;  /* 0x00005f00b0007a24 */ /* 0x000fe200078e0200 */
[----:B------:R-:W-:-:S02]  /*9860*/  SEL R6, R15, RZ, !P0 ;  /* 0x000000ff0f067207 */ /* 0x000fc40004000000 */
[----:B------:R-:W-:Y:S02]  /*9870*/  ISETP.GE.AND P2, PT, R136, c[0x0][0x1d4], PT ;  /* 0x0000750088007a0c */ /* 0x000fe40003f46270 */
[----:B------:R-:W-:Y:S01]  /*9880*/  LOP3.LUT R212, R212, 0xfffffdff, RZ, 0xc0, !PT ;  /* 0xfffffdffd4d47812 */ /* 0x000fe200078ec0ff */
[----:B------:R-:W-:Y:S01]  /*9890*/  IMAD R6, R6, c[0x0][0x1c0], RZ ;  /* 0x0000700006067a24 */ /* 0x000fe200078e02ff */
[----:B------:R-:W-:Y:S02]  /*98a0*/  IADD3 R122, R18, -0x1, RZ ;  /* 0xffffffff127a7810 */ /* 0x000fe40007ffe0ff */
[----:B------:R-:W-:Y:S02]  /*98b0*/  ISETP.GE.AND P4, PT, R230, c[0x0][0x198], PT ;  /* 0x00006600e6007a0c */ /* 0x000fe40003f86270 */
[----:B---3--:R-:W-:-:S04]  /*98c0*/  LEA.HI R2, R187, R7, RZ, 0x3 ;  /* 0x00000007bb027211 */ /* 0x008fc800078f18ff */
[----:B------:R-:W-:Y:S01]  /*98d0*/  LOP3.LUT R4, R2, 0xfffffff8, RZ, 0xc0, !PT ;  /* 0xfffffff802047812 */ /* 0x000fe200078ec0ff */
[----:B------:R-:W-:-:S04]  /*98e0*/  IMAD.WIDE.U32 R2, R176, c[0x0][0x178], RZ ;  /* 0x00005e00b0027a25 */ /* 0x000fc800078e00ff */
[----:B------:R-:W-:Y:S01]  /*98f0*/  IMAD.IADD R100, R7, 0x1, -R4 ;  /* 0x0000000107647824 */ /* 0x000fe200078e0a04 */
[----:B------:R-:W-:Y:S01]  /*9900*/  SEL R4, R251, RZ, !P0 ;  /* 0x000000fffb047207 */ /* 0x000fe20004000000 */
[----:B------:R-:W-:-:S03]  /*9910*/  IMAD.IADD R3, R3, 0x1, R0 ;  /* 0x0000000103037824 */ /* 0x000fc600078e0200 */
[----:B------:R-:W-:-:S05]  /*9920*/  LEA R0, R100, R229, 0x5 ;  /* 0x000000e564007211 */ /* 0x000fca00078e28ff */
[----:B------:R-:W-:-:S04]  /*9930*/  IMAD.IADD R5, R243, 0x1, R0 ;  /* 0x00000001f3057824 */ /* 0x000fc800078e0200 */
[----:B------:R-:W-:-:S04]  /*9940*/  @P3 IMAD.HI.U32 R7, R5, c[0x0][0x2c8], RZ ;  /* 0x0000b20005073a27 */ /* 0x000fc800078e00ff */
[----:B------:R-:W-:Y:S01]  /*9950*/  IMAD.MOV.U32 R0, RZ, RZ, R5 ;  /* 0x000000ffff007224 */ /* 0x000fe200078e0005 */
[----:B------:R-:W-:Y:S01]  /*9960*/  @P3 SHF.R.U32.HI R0, RZ, c[0x0][0x2cc], R7 ;  /* 0x0000b300ff003a19 */ /* 0x000fe20000011607 */
[----:B------:R-:W-:Y:S01]  /*9970*/  IMAD R7, R4, c[0x0][0x1c4], R6 ;  /* 0x0000710004077a24 */ /* 0x000fe200078e0206 */
[----:B------:R-:W-:Y:S02]  /*9980*/  ISETP.GE.AND P3, PT, R139, c[0x0][0x1d4], PT ;  /* 0x000075008b007a0c */ /* 0x000fe40003f66270 */
[--C-:B------:R-:W-:Y:S01]  /*9990*/  SHF.R.S32.HI R6, RZ, 0x1f, R0.reuse ;  /* 0x0000001fff067819 */ /* 0x100fe20000011400 */
[----:B------:R-:W-:-:S04]  /*99a0*/  IMAD.MOV R8, RZ, RZ, -R0 ;  /* 0x000000ffff087224 */ /* 0x000fc800078e0a00 */
[----:B------:R-:W-:Y:S02]  /*99b0*/  IMAD R6, R6, c[0x0][0x1b0], RZ ;  /* 0x00006c0006067a24 */ /* 0x000fe400078e02ff */
[----:B------:R-:W-:Y:S02]  /*99c0*/  IMAD R5, R8, c[0x0][0x2c4], R5 ;  /* 0x0000b10008057a24 */ /* 0x000fe400078e0205 */
[----:B------:R-:W-:Y:S02]  /*99d0*/  IMAD R14, R0, c[0x0][0x1b4], R6 ;  /* 0x00006d00000e7a24 */ /* 0x000fe400078e0206 */
[----:B------:R-:W-:-:S04]  /*99e0*/  @P3 LOP3.LUT R212, R212, 0x200, RZ, 0xfc, !PT ;  /* 0x00000200d4d43812 */ /* 0x000fc800078efcff */
[----:B------:R-:W-:-:S04]  /*99f0*/  LOP3.LUT R212, R212, 0xfffffbff, RZ, 0xc0, !PT ;  /* 0xfffffbffd4d47812 */ /* 0x000fc800078ec0ff */
[----:B------:R-:W-:-:S04]  /*9a00*/  @P2 LOP3.LUT R212, R212, 0x400, RZ, 0xfc, !PT ;  /* 0x00000400d4d42812 */ /* 0x000fc800078efcff */
[----:B------:R-:W-:Y:S01]  /*9a10*/  LOP3.LUT R212, R212, 0xfffffeff, RZ, 0xc0, !PT ;  /* 0xfffffeffd4d47812 */ /* 0x000fe200078ec0ff */
[----:B--2---:R-:W-:-:S04]  /*9a20*/  IMAD.WIDE.U32 R2, R19, c[0x0][0x1b8], R2 ;  /* 0x00006e0013027a25 */ /* 0x004fc800078e0002 */
[----:B------:R-:W-:-:S04]  /*9a30*/  IMAD R3, R19, c[0x0][0x1bc], R3 ;  /* 0x00006f0013037a24 */ /* 0x000fc800078e0203 */
[----:B------:R-:W-:Y:S01]  /*9a40*/  IMAD.WIDE.U32 R2, R4, c[0x0][0x1c0], R2 ;  /* 0x0000700004027a25 */ /* 0x000fe200078e0002 */
[----:B------:R-:W-:-:S04]  /*9a50*/  IADD3 R4, P0, R229, R11, RZ ;  /* 0x0000000be5047210 */ /* 0x000fc80007f1e0ff */
[----:B------:R-:W-:Y:S02]  /*9a60*/  IADD3 R3, R3, R7, RZ ;  /* 0x0000000703037210 */ /* 0x000fe40007ffe0ff */
[----:B------:R-:W-:-:S03]  /*9a70*/  LEA.HI.X.SX32 R12, R11, R9, 0x1, P0 ;  /* 0x000000090b0c7211 */ /* 0x000fc600000f0eff */
[----:B------:R-:W-:-:S04]  /*9a80*/  IMAD.WIDE.U32 R6, R0, c[0x0][0x1b0], R2 ;  /* 0x00006c0000067a25 */ /* 0x000fc800078e0002 */
[----:B------:R-:W-:Y:S02]  /*9a90*/  IMAD.MOV.U32 R2, RZ, RZ, R136 ;  /* 0x000000ffff027224 */ /* 0x000fe400078e0088 */
[----:B------:R-:W-:Y:S02]  /*9aa0*/  IMAD.MOV.U32 R3, RZ, RZ, R137 ;  /* 0x000000ffff037224 */ /* 0x000fe400078e0089 */
[----:B------:R-:W-:Y:S02]  /*9ab0*/  IMAD R0, R12, c[0x0][0x208], RZ ;  /* 0x000082000c007a24 */ /* 0x000fe400078e02ff */
[----:B------:R-:W-:-:S04]  /*9ac0*/  IMAD.WIDE.U32 R10, R4, c[0x0][0x1e0], R2 ;  /* 0x00007800040a7a25 */ /* 0x000fc800078e0002 */
[----:B------:R-:W-:Y:S01]  /*9ad0*/  IMAD.WIDE.U32 R8, R4, c[0x0][0x208], R2 ;  /* 0x0000820004087a25 */ /* 0x000fe200078e0002 */
[----:B------:R-:W-:Y:S02]  /*9ae0*/  SHF.R.S32.HI R2, RZ, 0x1f, R5 ;  /* 0x0000001fff027819 */ /* 0x000fe40000011405 */
[----:B------:R-:W-:Y:S01]  /*9af0*/  IADD3 R3, R7, R14, RZ ;  /* 0x0000000e07037210 */ /* 0x000fe20007ffe0ff */
[----:B------:R-:W-:Y:S01]  /*9b00*/  IMAD R13, R12, c[0x0][0x1e0], RZ ;  /* 0x000078000c0d7a24 */ /* 0x000fe200078e02ff */
[----:B------:R-:W-:Y:S01]  /*9b10*/  SEL R7, RZ, 0xffffffff, P3 ;  /* 0xffffffffff077807 */ /* 0x000fe20001800000 */
[----:B------:R-:W-:Y:S01]  /*9b20*/  IMAD R12, R4, c[0x0][0x20c], R0 ;  /* 0x00008300040c7a24 */ /* 0x000fe200078e0200 */
[----:B------:R-:W-:Y:S01]  /*9b30*/  ISETP.GE.AND P3, PT, R230, c[0x0][0x1d4], PT ;  /* 0x00007500e6007a0c */ /* 0x000fe20003f66270 */
[----:B------:R-:W-:Y:S02]  /*9b40*/  IMAD R0, R2, c[0x0][0x1a8], RZ ;  /* 0x00006a0002007a24 */ /* 0x000fe400078e02ff */
[----:B------:R-:W-:Y:S01]  /*9b50*/  IMAD.MOV.U32 R2, RZ, RZ, R6 ;  /* 0x000000ffff027224 */ /* 0x000fe200078e0006 */
[----:B------:R-:W-:Y:S01]  /*9b60*/  MOV R6, R10 ;  /* 0x0000000a00067202 */ /* 0x000fe20000000f00 */
[----:B------:R-:W-:-:S02]  /*9b70*/  IMAD R0, R5, c[0x0][0x1ac], R0 ;  /* 0x00006b0005007a24 */ /* 0x000fc400078e0200 */
[----:B------:R-:W-:-:S04]  /*9b80*/  IMAD.WIDE.U32 R2, R5, c[0x0][0x1a8], R2 ;  /* 0x00006a0005027a25 */ /* 0x000fc800078e0002 */
[----:B------:R-:W-:Y:S01]  /*9b90*/  IMAD.IADD R0, R3, 0x1, R0 ;  /* 0x0000000103007824 */ /* 0x000fe200078e0200 */
[----:B------:R-:W-:Y:S01]  /*9ba0*/  LEA R16, P0, R2, c[0x0][0x160], 0x1 ;  /* 0x0000580002107a11 */ /* 0x000fe200078008ff */
[----:B------:R-:W-:Y:S01]  /*9bb0*/  IMAD.IADD R5, R9, 0x1, R12 ;  /* 0x0000000109057824 */ /* 0x000fe200078e020c */
[----:B----4-:R-:W-:Y:S01]  /*9bc0*/  @P1 SHF.R.S32.HI R3, RZ, 0x1f, R17 ;  /* 0x0000001fff031819 */ /* 0x010fe20000011411 */
[----:B------:R-:W-:Y:S01]  /*9bd0*/  IMAD R13, R4, c[0x0][0x1e4], R13 ;  /* 0x00007900040d7a24 */ /* 0x000fe200078e020d */
[----:B------:R-:W-:Y:S01]  /*9be0*/  LEA.HI.X R12, R2, c[0x0][0x164], R0, 0x1, P0 ;  /* 0x00005900020c7a11 */ /* 0x000fe200000f0c00 */
[----:B------:R-:W-:Y:S01]  /*9bf0*/  IMAD.SHL.U32 R7, R7, 0x2, RZ ;  /* 0x0000000207077824 */ /* 0x000fe200078e00ff */
[----:B------:R-:W-:Y:S01]  /*9c00*/  SEL R4, RZ, 0x1, P2 ;  /* 0x00000001ff047807 */ /* 0x000fe20001000000 */
[----:B------:R-:W-:Y:S01]  /*9c10*/  @P1 IMAD.MOV.U32 R2, RZ, RZ, R17 ;  /* 0x000000ffff021224 */ /* 0x000fe200078e0011 */
[----:B------:R-:W-:Y:S01]  /*9c20*/  ISETP.NE.U32.AND P0, PT, RZ, c[0x0][0x350], PT ;  /* 0x0000d400ff007a0c */ /* 0x000fe20003f05070 */
[----:B------:R-:W-:Y:S01]  /*9c30*/  @!P1 IMAD.MOV.U32 R3, RZ, RZ, R15 ;  /* 0x000000ffff039224 */ /* 0x000fe200078e000f */
[----:B------:R-:W-:Y:S01]  /*9c40*/  LOP3.LUT R14, R7, 0x2, R4, 0xe2, !PT ;  /* 0x00000002070e7812 */ /* 0x000fe200078ee204 */
[----:B------:R-:W-:Y:S01]  /*9c50*/  IMAD.MOV.U32 R4, RZ, RZ, R8 ;  /* 0x000000ffff047224 */ /* 0x000fe200078e0008 */
[----:B------:R-:W-:Y:S01]  /*9c60*/  @!P1 MOV R2, R251 ;  /* 0x000000fb00029202 */ /* 0x000fe20000000f00 */
[----:B------:R-:W-:Y:S01]  /*9c70*/  IMAD.IADD R15, R229, 0x1, R243 ;  /* 0x00000001e50f7824 */ /* 0x000fe200078e02f3 */
[----:B------:R-:W-:Y:S01]  /*9c80*/  ISETP.NE.AND.EX P0, PT, RZ, c[0x0][0x354], PT, P0 ;  /* 0x0000d500ff007a0c */ /* 0x000fe20003f05300 */
[----:B------:R-:W-:Y:S01]  /*9c90*/  IMAD.WIDE.U32 R4, R19, c[0x0][0x210], R4 ;  /* 0x0000840013047a25 */ /* 0x000fe200078e0004 */
[----:B------:R-:W-:-:S02]  /*9ca0*/  IADD3 R7, R11, R13, RZ ;  /* 0x0000000d0b077210 */ /* 0x000fc40007ffe0ff */
[----:B------:R-:W-:Y:S01]  /*9cb0*/  ISETP.GE.AND P2, PT, R231, c[0x0][0x1d4], PT ;  /* 0x00007500e7007a0c */ /* 0x000fe20003f46270 */
[C---:B------:R-:W-:Y:S01]  /*9cc0*/  IMAD R5, R19.reuse, c[0x0][0x214], R5 ;  /* 0x0000850013057a24 */ /* 0x040fe200078e0205 */
[----:B------:R-:W-:Y:S01]  /*9cd0*/  SEL R0, R2, RZ, !P0 ;  /* 0x000000ff02007207 */ /* 0x000fe20004000000 */
[C---:B------:R-:W-:Y:S01]  /*9ce0*/  IMAD.WIDE.U32 R6, R19.reuse, c[0x0][0x1e8], R6 ;  /* 0x00007a0013067a25 */ /* 0x040fe200078e0006 */
[----:B------:R-:W-:Y:S02]  /*9cf0*/  SEL R9, RZ, 0x4, P3 ;  /* 0x00000004ff097807 */ /* 0x000fe40001800000 */
[----:B------:R-:W-:Y:S01]  /*9d00*/  SEL R8, RZ, 0x8, P2 ;  /* 0x00000008ff087807 */ /* 0x000fe20001000000 */
[----:B------:R-:W-:Y:S01]  /*9d10*/  IMAD R7, R19, c[0x0][0x1ec], R7 ;  /* 0x00007b0013077a24 */ /* 0x000fe200078e0207 */
[----:B------:R-:W-:Y:S01]  /*9d20*/  SEL R2, R3, RZ, !P0 ;  /* 0x000000ff03027207 */ /* 0x000fe20004000000 */
[----:B------:R-:W-:Y:S01]  /*9d30*/  IMAD.WIDE.U32 R236, R0, c[0x0][0x218], R4 ;  /* 0x0000860000ec7a25 */ /* 0x000fe200078e0004 */
[----:B------:R-:W-:-:S02]  /*9d40*/  LOP3.LUT R127, R8, R14, R9, 0xfe, !PT ;  /* 0x0000000e087f7212 */ /* 0x000fc400078efe09 */
[----:B------:R-:W-:Y:S01]  /*9d50*/  @P3 LOP3.LUT R212, R212, 0x100, RZ, 0xfc, !PT ;  /* 0x00000100d4d43812 */ /* 0x000fe200078efcff */
[C---:B------:R-:W-:Y:S01]  /*9d60*/  IMAD R8, R2.reuse, c[0x0][0x1f0], RZ ;  /* 0x00007c0002087a24 */ /* 0x040fe200078e02ff */
[----:B------:R-:W-:Y:S01]  /*9d70*/  ISETP.GE.AND P1, PT, R139, c[0x0][0x198], PT ;  /* 0x000066008b007a0c */ /* 0x000fe20003f26270 */
[----:B------:R-:W-:Y:S01]  /*9d80*/  IMAD R3, R2, c[0x0][0x218], RZ ;  /* 0x0000860002037a24 */ /* 0x000fe200078e02ff */
[----:B------:R-:W-:Y:S01]  /*9d90*/  LOP3.LUT R212, R212, 0xffffff7f, RZ, 0xc0, !PT ;  /* 0xffffff7fd4d47812 */ /* 0x000fe200078ec0ff */
[----:B------:R-:W-:Y:S01]  /*9da0*/  IMAD.WIDE.U32 R234, R0, c[0x0][0x1f0], R6 ;  /* 0x00007c0000ea7a25 */ /* 0x000fe200078e0006 */
[----:B------:R-:W-:Y:S02]  /*9db0*/  ISETP.GE.AND P3, PT, R231, c[0x0][0x198], PT ;  /* 0x00006600e7007a0c */ /* 0x000fe40003f66270 */
[----:B------:R-:W-:Y:S01]  /*9dc0*/  @P2 LOP3.LUT R212, R212, 0x80, RZ, 0xfc, !PT ;  /* 0x00000080d4d42812 */ /* 0x000fe200078efcff */
[----:B------:R-:W-:Y:S01]  /*9dd0*/  IMAD R2, R0, c[0x0][0x1f4], R8 ;  /* 0x00007d0000027a24 */ /* 0x000fe200078e0208 */
[----:B------:R-:W-:Y:S01]  /*9de0*/  ISETP.GE.AND P2, PT, R136, c[0x0][0x198], PT ;  /* 0x0000660088007a0c */ /* 0x000fe20003f46270 */
[----:B------:R-:W-:-:S03]  /*9df0*/  IMAD R0, R0, c[0x0][0x21c], R3 ;  /* 0x0000870000007a24 */ /* 0x000fc600078e0203 */
[----:B------:R-:W-:Y:S01]  /*9e00*/  IADD3 R233, R235, R2, RZ ;  /* 0x00000002ebe97210 */ /* 0x000fe20007ffe0ff */
[----:B------:R-:W-:Y:S01]  /*9e10*/  IMAD.IADD R238, R237, 0x1, R0 ;  /* 0x00000001edee7824 */ /* 0x000fe200078e0200 */
[----:B------:R-:W-:Y:S05]  /*9e20*/  BRA.DIV ~URZ, `(.L_x_1894) ;  /* 0x0001bdc27f007947 */ /* 0x000fea000b800000 */
[----:B------:R2:W3:Y:S02]  /*9e30*/  SHFL.IDX PT, R4, R12, RZ, 0x181f ;  /* 0x00181fff0c047589 */ /* 0x0004e400000e0000 */
.L_x_2087:
[----:B------:R-:W-:Y:S05]  /*9e40*/  BRA.DIV ~URZ, `(.L_x_1895) ;  /* 0x0001be127f007947 */ /* 0x000fea000b800000 */
[----:B------:R4:W1:Y:S02]  /*9e50*/  SHFL.IDX PT, R2, R16, RZ, 0x181f ;  /* 0x00181fff10027589 */ /* 0x00086400000e0000 */
.L_x_2088:
        /* <DEDUP_REMOVED lines=10> */
[----:B-1----:R-:W-:-:S04]  /*9f00*/  LEA R10, P0, R136, R2, 0x1 ;  /* 0x00000002880a7211 */ /* 0x002fc800078008ff */
[----:B---3--:R-:W-:Y:S02]  /*9f10*/  LEA.HI.X R11, R136, R4, R137, 0x1, P0 ;  /* 0x00000004880b7211 */ /* 0x008fe400000f0c89 */
        /* <DEDUP_REMOVED lines=13> */
.L_x_1897:
[----:B------:R-:W-:Y:S05]  /*9ff0*/  BSYNC B0 ;  /* 0x0000000000007941 */ /* 0x000fea0003800000 */
.L_x_1896:
[----:B------:R-:W-:Y:S05]  /*a000*/  BRA.DIV ~URZ, `(.L_x_1898) ;  /* 0x0001bcc27f007947 */ /* 0x000fea000b800000 */
[----:B---3--:R3:W2:Y:S04]  /*a010*/  SHFL.IDX PT, R4, R12, 0x1, 0x181f ;  /* 0x00381f000c047f89 */ /* 0x0086a800000e0000 */
[----:B-1----:R3:W1:Y:S02]  /*a020*/  SHFL.IDX PT, R2, R16, 0x1, 0x181f ;  /* 0x00381f0010027f89 */ /* 0x00266400000e0000 */
.L_x_2089:
[----:B------:R-:W-:Y:S01]  /*a030*/  IADD3 R3, R15, 0x20, RZ ;  /* 0x000000200f037810 */ /* 0x000fe20007ffe0ff */
[----:B------:R-:W-:Y:S01]  /*a040*/  BSSY B0, `(.L_x_1899) ;  /* 0x0000014000007945 */ /* 0x000fe20003800000 */
[----:B------:R-:W-:Y:S02]  /*a050*/  LOP3.LUT R212, R212, 0xfffffffe, RZ, 0xc0, !PT ;  /* 0xfffffffed4d47812 */ /* 0x000fe400078ec0ff */
[----:B------:R-:W-:-:S13]  /*a060*/  ISETP.GE.AND P0, PT, R3, R41, PT ;  /* 0x000000290300720c */ /* 0x000fda0003f06270 */
[----:B------:R-:W-:Y:S01]  /*a070*/  @P0 LOP3.LUT R212, R212, 0x1, RZ, 0xfc, !PT ;  /* 0x00000001d4d40812 */ /* 0x000fe200078efcff */
        /* <DEDUP_REMOVED lines=16> */
.L_x_1900:
[----:B------:R-:W-:Y:S05]  /*a180*/  BSYNC B0 ;  /* 0x0000000000007941 */ /* 0x000fea0003800000 */
.L_x_1899:
[----:B------:R-:W-:Y:S05]  /*a190*/  BRA.DIV ~URZ, `(.L_x_1901) ;  /* 0x0001bc027f007947 */ /* 0x000fea000b800000 */
[----:B--2---:R2:W3:Y:S02]  /*a1a0*/  SHFL.IDX PT, R4, R12, 0x2, 0x181f ;  /* 0x00581f000c047f89 */ /* 0x0044e400000e0000 */
.L_x_2090:
[----:B------:R-:W-:Y:S05]  /*a1b0*/  BRA.DIV ~URZ, `(.L_x_1902) ;  /* 0x0001bc527f007947 */ /* 0x000fea000b800000 */
[----:B-1----:R1:W2:Y:S02]  /*a1c0*/  SHFL.IDX PT, R2, R16, 0x2, 0x181f ;  /* 0x00581f0010027f89 */ /* 0x0022a400000e0000 */
.L_x_2091:
[----:B------:R-:W-:Y:S01]  /*a1d0*/  IADD3 R3, R15, 0x40, RZ ;  /* 0x000000400f037810 */ /* 0x000fe20007ffe0ff */
[----:B------:R-:W-:Y:S01]  /*a1e0*/  BSSY B0, `(.L_x_1903) ;  /* 0x0000014000007945 */ /* 0x000fe20003800000 */
[----:B------:R-:W-:Y:S02]  /*a1f0*/  LOP3.LUT R212, R212, 0xfffffffd, RZ, 0xc0, !PT ;  /* 0xfffffffdd4d47812 */ /* 0x000fe400078ec0ff */
[----:B------:R-:W-:-:S13]  /*a200*/  ISETP.GE.AND P0, PT, R3, R41, PT ;  /* 0x000000290300720c */ /* 0x000fda0003f06270 */
[----:B------:R-:W-:Y:S01]  /*a210*/  @P0 LOP3.LUT R212, R212, 0x2, RZ, 0xfc, !PT ;  /* 0x00000002d4d40812 */ /* 0x000fe200078efcff */
[----:B------:R-:W-:Y:S05]  /*a220*/  @P0 BRA `(.L_x_1904) ;  /* 0x000000f000000947 */ /* 0x000fea0003800000 */
[----:B--2---:R-:W-:-:S04]  /*a230*/  LEA R10, P0, R136, R2, 0x1 ;  /* 0x00000002880a7211 */ /* 0x004fc800078008ff */
        /* <DEDUP_REMOVED lines=14> */
.L_x_1904:
[----:B------:R-:W-:Y:S05]  /*a320*/  BSYNC B0 ;  /* 0x0000000000007941 */ /* 0x000fea0003800000 */
.L_x_1903:
[----:B------:R-:W-:Y:S05]  /*a330*/  BRA.DIV ~URZ, `(.L_x_1905) ;  /* 0x0001bb427f007947 */ /* 0x000fea000b800000 */
[----:B---3--:R3:W1:Y:S04]  /*a340*/  SHFL.IDX PT, R4, R12, 0x3, 0x181f ;  /* 0x00781f000c047f89 */ /* 0x00866800000e0000 */
[----:B--2---:R3:W2:Y:S02]  /*a350*/  SHFL.IDX PT, R2, R16, 0x3, 0x181f ;  /* 0x00781f0010027f89 */ /* 0x0046a400000e0000 */
.L_x_2092:
[----:B---3--:R-:W3:Y:S01]  /*a360*/  LDL R147, [R1+0x4] ;  /* 0x0000040001937983 */ /* 0x008ee20000100800 */
[----:B------:R-:W-:Y:S01]  /*a370*/  IADD3 R3, R15, 0x60, RZ ;  /* 0x000000600f037810 */ /* 0x000fe20007ffe0ff */
[----:B------:R-:W-:Y:S01]  /*a380*/  IMAD.MOV.U32 R101, RZ, RZ, 0x30 ;  /* 0x00000030ff657424 */ /* 0x000fe200078e00ff */
[----:B------:R-:W-:Y:S01]  /*a390*/  SHF.R.S32.HI R133, RZ, 0x1f, R122 ;  /* 0x0000001fff857819 */ /* 0x000fe2000001147a */
[----:B------:R-:W-:Y:S01]  /*a3a0*/  IMAD.MOV.U32 R134, RZ, RZ, R234 ;  /* 0x000000ffff867224 */ /* 0x000fe200078e00ea */
[----:B------:R-:W-:Y:S01]  /*a3b0*/  ISETP.GE.AND P5, PT, R3, R41, PT ;  /* 0x000000290300720c */ /* 0x000fe20003fa6270 */
[----:B------:R-:W-:Y:S01]  /*a3c0*/  IMAD.MOV.U32 R135, RZ, RZ, R233 ;  /* 0x000000ffff877224 */ /* 0x000fe200078e00e9 */
[----:B-1--4-:R-:W-:Y:S01]  /*a3d0*/  P2R R16, PR, RZ, 0x40 ;  /* 0x00000040ff107803 */ /* 0x012fe20000000000 */
[----:B------:R-:W-:Y:S01]  /*a3e0*/  IMAD.MOV.U32 R140, RZ, RZ, c[0x0][0x2c4] ;  /* 0x0000b100ff8c7624 */ /* 0x000fe200078e00ff */
[----:B------:R-:W-:-:S09]  /*a3f0*/  LOP3.LUT P6, RZ, R212, 0x400, RZ, 0xc0, !PT ;  /* 0x00000400d4ff7812 */ /* 0x000fd200078cc0ff */
[----:B--2---:R-:W-:-:S04]  /*a400*/  @!P5 LEA R12, P0, R230, R2, 0x1 ;  /* 0x00000002e60cd211 */ /* 0x004fc800078008ff */
[----:B------:R-:W-:Y:S02]  /*a410*/  @!P5 LEA.HI.X R13, R230, R4, R13, 0x1, P0 ;  /* 0x00000004e60dd211 */ /* 0x000fe400000f0c0d */
        /* <DEDUP_REMOVED lines=8> */
[C---:B------:R-:W-:Y:S01]  /*a4a0*/  @!P5 LEA R10, P0, R231.reuse, R2, 0x1 ;  /* 0x00000002e70ad211 */ /* 0x040fe200078008ff */
[----:B------:R-:W-:Y:S02]  /*a4b0*/  IMAD.WIDE.U32 R2, R122, c[0x0][0x1e0], RZ ;  /* 0x000078007a027a25 */ /* 0x000fe400078e00ff */
[----:B------:R2:W-:Y:S01]  /*a4c0*/  @!P5 LDGSTS.E.BYPASS.LTC128B.128 [R217+0x17080], [R6.64], !P1 ;  /* 0x1708000006d9dfae */ /* 0x0005e2000c901d46 */
[----:B------:R-:W-:Y:S01]  /*a4d0*/  @!P5 LEA.HI.X R11, R231, R4, R14, 0x1, P0 ;  /* 0x00000004e70bd211 */ /* 0x000fe200000f0c0e */
[----:B------:R-:W-:Y:S02]  /*a4e0*/  IMAD R4, R133, c[0x0][0x1e0], RZ ;  /* 0x0000780085047a24 */ /* 0x000fe400078e02ff */
[----:B------:R4:W-:Y:S01]  /*a4f0*/  @!P5 LDGSTS.E.BYPASS.LTC128B.128 [R217+0x1b080], [R12.64], !P4 ;  /* 0x1b0800000cd9dfae */ /* 0x0009e2000e101d46 */
[----:B------:R-:W-:Y:S01]  /*a500*/  LOP3.LUT P4, RZ, R212, 0x80, RZ, 0xc0, !PT ;  /* 0x00000080d4ff7812 */ /* 0x000fe2000788c0ff */
[----:B------:R-:W-:-:S02]  /*a510*/  IMAD R4, R122, c[0x0][0x1e4], R4 ;  /* 0x000079007a047a24 */ /* 0x000fc400078e0204 */
[----:B------:R4:W-:Y:S01]  /*a520*/  @!P5 LDGSTS.E.BYPASS.LTC128B.128 [R217+0x1f080], [R10.64], !P3 ;  /* 0x1f0800000ad9dfae */ /* 0x0009e2000d901d46 */
[----:B------:R-:W-:Y:S01]  /*a530*/  LOP3.LUT P3, RZ, R212, 0x100, RZ, 0xc0, !PT ;  /* 0x00000100d4ff7812 */ /* 0x000fe2000786c0ff */
[----:B------:R-:W-:Y:S02]  /*a540*/  IMAD.IADD R4, R3, 0x1, R4 ;  /* 0x0000000103047824 */ /* 0x000fe400078e0204 */
[----:B------:R-:W-:Y:S01]  /*a550*/  IMAD.WIDE.U32 R2, R2, 0x30, R134 ;  /* 0x0000003002027825 */ /* 0x000fe200078e0086 */
[----:B------:R-:W0:Y:S01]  /*a560*/  LDGDEPBAR ;  /* 0x00000000000079af */ /* 0x000e220000000000 */
[----:B------:R-:W-:Y:S02]  /*a570*/  WARPSYNC 0xffffffff ;  /* 0xffffffff00007948 */ /* 0x000fe40003800000 */
[----:B------:R-:W-:-:S04]  /*a580*/  IMAD R5, R4, 0x30, RZ ;  /* 0x0000003004057824 */ /* 0x000fc800078e02ff */
[----:B------:R-:W-:Y:S02]  /*a590*/  IMAD.IADD R3, R3, 0x1, R5 ;  /* 0x0000000103037824 */ /* 0x000fe400078e0205 */
[----:B--2---:R-:W-:-:S04]  /*a5a0*/  IMAD.MOV.U32 R7, RZ, RZ, 0x20 ;  /* 0x00000020ff077424 */ /* 0x004fc800078e00ff */
[----:B-1----:R-:W-:Y:S01]  /*a5b0*/  IMAD R8, R7, c[0x0][0x1e4], RZ ;  /* 0x0000790007087a24 */ /* 0x002fe200078e02ff */
[----:B------:R-:W-:Y:S01]  /*a5c0*/  BAR.SYNC.DEFER_BLOCKING 0x0 ;  /* 0x0000000000007b1d */ /* 0x000fe20000010000 */
[----:B---3--:R-:W-:-:S04]  /*a5d0*/  IMAD R101, R147, -0x30, R101 ;  /* 0xffffffd093657824 */ /* 0x008fc800078e0265 */
[----:B------:R-:W-:-:S05]  /*a5e0*/  IMAD.IADD R132, R240, 0x1, R101 ;  /* 0x00000001f0847824 */ /* 0x000fca00078e0265 */
[----:B------:R-:W-:-:S05]  /*a5f0*/  IMNMX R6, R132, 0x30, PT ;  /* 0x0000003084067817 */ /* 0x000fca0003800200 */
[----:B------:R-:W-:Y:S02]  /*a600*/  IMAD.IADD R4, R6, 0x1, -R229 ;  /* 0x0000000106047824 */ /* 0x000fe400078e0ae5 */
[----:B------:R-:W-:-:S03]  /*a610*/  IMAD.WIDE.U32 R6, R7, c[0x0][0x1e0], RZ ;  /* 0x0000780007067a25 */ /* 0x000fc600078e00ff */
[----:B------:R-:W-:-:S13]  /*a620*/  ISETP.GE.AND P0, PT, R4, 0x21, PT ;  /* 0x000000210400780c */ /* 0x000fda0003f06270 */
        /* <DEDUP_REMOVED lines=11> */
[----:B------:R-:W-:Y:S02]  /*a6e0*/  LOP3.LUT P2, RZ, R212, 0x200, RZ, 0xc0, !PT ;  /* 0x00000200d4ff7812 */ /* 0x000fe4000784c0ff */
[----:B------:R-:W-:-:S11]  /*a6f0*/  ISETP.NE.AND P6, PT, R16, RZ, PT ;  /* 0x000000ff1000720c */ /* 0x000fd60003fc5270 */
[----:B------:R4:W-:Y:S04]  /*a700*/  @P1 LDGSTS.E.BYPASS.LTC128B.128 [R213+0xb880], [R4.64+0x80], !P2 ;  /* 0x0b88008004d51fae */ /* 0x0009e8000d101d46 */
[----:B------:R4:W-:Y:S04]  /*a710*/  @P1 LDGSTS.E.BYPASS.LTC128B.128 [R213+0xd080], [R4.64+0x100], !P3 ;  /* 0x0d08010004d51fae */ /* 0x0009e8000d901d46 */
[----:B------:R4:W-:Y:S01]  /*a720*/  @P1 LDGSTS.E.BYPASS.LTC128B.128 [R213+0xe880], [R4.64+0x180], !P4 ;  /* 0x0e88018004d51fae */ /* 0x0009e2000e101d46 */
[----:B------:R-:W-:-:S13]  /*a730*/  LOP3.LUT P1, RZ, R212, 0x400, RZ, 0xc0, !PT ;  /* 0x00000400d4ff7812 */ /* 0x000fda000782c0ff */
        /* <DEDUP_REMOVED lines=9> */
.L_x_1906:
[----:B------:R-:W-:Y:S01]  /*a7d0*/  ULDC.U8 UR4, c[0x0][0x298] ;  /* 0x0000a60000047ab9 */ /* 0x000fe20000000000 */
[----:B----45:R-:W-:Y:S01]  /*a7e0*/  SHF.R.S32.HI R2, RZ, 0x1f, R154 ;  /* 0x0000001fff027819 */ /* 0x030fe2000001149a */
[----:B------:R-:W-:Y:S01]  /*a7f0*/  IMAD.WIDE.U32 R6, R154, c[0x0][0x280], RZ ;  /* 0x0000a0009a067a25 */ /* 0x000fe200078e00ff */
[----:B------:R-:W-:Y:S01]  /*a800*/  ISETP.NE.AND P0, PT, RZ, UR4, PT ;  /* 0x00000004ff007c0c */ /* 0x000fe2000bf05270 */
[----:B------:R-:W-:Y:S01]  /*a810*/  BSSY B2, `(.L_x_1907) ;  /* 0x00008f0000027945 */ /* 0x000fe20003800000 */
[----:B------:R-:W-:Y:S01]  /*a820*/  IADD3 R138, R229, 0x60, RZ ;  /* 0x00000060e58a7810 */ /* 0x000fe20007ffe0ff */
[C---:B------:R-:W-:Y:S02]  /*a830*/  IMAD R3, R2.reuse, c[0x0][0x280], RZ ;  /* 0x0000a00002037a24 */ /* 0x040fe400078e02ff */
[----:B------:R-:W-:Y:S02]  /*a840*/  IMAD R2, R2, c[0x0][0x290], RZ ;  /* 0x0000a40002027a24 */ /* 0x000fe400078e02ff */
[----:B------:R-:W-:-:S02]  /*a850*/  IMAD R3, R154, c[0x0][0x284], R3 ;  /* 0x0000a1009a037a24 */ /* 0x000fc400078e0203 */
[----:B------:R-:W-:Y:S01]  /*a860*/  IMAD R8, R154, c[0x0][0x294], R2 ;  /* 0x0000a5009a087a24 */ /* 0x000fe200078e0202 */
[----:B------:R-:W-:Y:S01]  /*a870*/  LEA R2, R100, R15, 0x5 ;  /* 0x0000000f64027211 */ /* 0x000fe200078e28ff */
[----:B------:R-:W-:Y:S01]  /*a880*/  IMAD.WIDE.U32 R4, R154, c[0x0][0x290], RZ ;  /* 0x0000a4009a047a25 */ /* 0x000fe200078e00ff */
[----:B------:R-:W-:-:S04]  /*a890*/  IADD3 R3, R3, R7, RZ ;  /* 0x0000000703037210 */ /* 0x000fc80007ffe0ff */
[----:B------:R-:W-:Y:S01]  /*a8a0*/  IADD3 R8, R8, R5, RZ ;  /* 0x0000000508087210 */ /* 0x000fe20007ffe0ff */
[----:B------:R-:W-:Y:S05]  /*a8b0*/  @!P0 BRA `(.L_x_1908) ;  /* 0x000045a000008947 */ /* 0x000fea0003800000 */
[----:B------:R-:W-:Y:S01]  /*a8c0*/  ISETP.NE.AND P1, PT, R140, 0x1, PT ;  /* 0x000000018c00780c */ /* 0x000fe20003f25270 */
[----:B------:R-:W-:Y:S01]  /*a8d0*/  IMAD.MOV.U32 R7, RZ, RZ, R3 ;  /* 0x000000ffff077224 */ /* 0x000fe200078e0003 */
[----:B------:R-:W-:Y:S01]  /*a8e0*/  BSSY B0, `(.L_x_1909) ;  /* 0x000004f000007945 */ /* 0x000fe20003800000 */
[----:B------:R-:W-:Y:S01]  /*a8f0*/  SHF.R.S32.HI R34, RZ, 0x1f, R164 ;  /* 0x0000001fff227819 */ /* 0x000fe200000114a4 */
[----:B------:R-:W-:Y:S01]  /*a900*/  CS2R R64, SRZ ;  /* 0x0000000000407805 */ /* 0x000fe2000001ff00 */
        /* <DEDUP_REMOVED lines=8> */
[----:B------:R-:W-:Y:S01]  /*a990*/  @P1 IMAD.HI.U32 R0, R2, c[0x0][0x2c8], RZ ;  /* 0x0000b20002001a27 */ /* 0x000fe200078e00ff */
[----:B------:R-:W-:Y:S01]  /*a9a0*/  CS2R R38, SRZ ;  /* 0x0000000000267805 */ /* 0x000fe2000001ff00 */
[----:B------:R-:W-:Y:S01]  /*a9b0*/  CS2R R28, SRZ ;  /* 0x00000000001c7805 */ /* 0x000fe2000001ff00 */
[----:B------:R-:W-:-:S02]  /*a9c0*/  CS2R R24, SRZ ;  /* 0x0000000000187805 */ /* 0x000fc4000001ff00 */
[----:B------:R-:W-:-:S04]  /*a9d0*/  @P1 SHF.R.U32.HI R2, RZ, c[0x0][0x2cc], R0 ;  /* 0x0000b300ff021a19 */ /* 0x000fc80000011600 */
        /* <DEDUP_REMOVED lines=23> */
[----:B------:R-:W-:-:S09]  /*ab50*/  ISETP.GE.AND P1, PT, R166, c[0x0][0x27c], PT ;  /* 0x00009f00a6007a0c */ /* 0x000fd20003f26270 */
[C---:B------:R-:W-:Y:S01]  /*ab60*/  @!P3 IMAD.SHL.U32 R6, R164.reuse, 0x2, RZ ;  /* 0x00000002a406b824 */ /* 0x040fe200078e00ff */
[----:B------:R-:W-:-:S04]  /*ab70*/  @!P3 SHF.L.U64.HI R5, R164, 0x1, R34 ;  /* 0x00000001a405b819 */ /* 0x000fc80000010222 */
[----:B--2---:R-:W-:-:S05]  /*ab80*/  @!P3 IADD3 R18, P0, R3, R6, RZ ;  /* 0x000000060312b210 */ /* 0x004fca0007f1e0ff */
[----:B----4-:R-:W-:Y:S01]  /*ab90*/  @!P3 IMAD.X R19, R4, 0x1, R5, P0 ;  /* 0x000000010413b824 */ /* 0x010fe200000e0605 */
        /* <DEDUP_REMOVED lines=33> */
[----:B------:R-:W-:-:S05]  /*adb0*/  @!P0 IMAD.X R5, R2, 0x1, R20, P4 ;  /* 0x0000000102058824 */ /* 0x000fca00020e0614 */
[----:B------:R1:W5:Y:S03]  /*adc0*/  @!P0 LD.E.64 R44, [R4.64] ;  /* 0x00000006042c8980 */ /* 0x000366000c101b00 */
.L_x_1910:
[----:B------:R-:W-:Y:S05]  /*add0*/  BSYNC B0 ;  /* 0x0000000000007941 */ /* 0x000fea0003800000 */
.L_x_1909:
        /* <DEDUP_REMOVED lines=84> */
.L_x_1912:
[----:B------:R-:W-:Y:S05]  /*b320*/  BSYNC B0 ;  /* 0x0000000000007941 */ /* 0x000fea0003800000 */
.L_x_1911:
        /* <DEDUP_REMOVED lines=88> */
.L_x_1914:
[----:B------:R-:W-:Y:S05]  /*b8b0*/  BSYNC B0 ;  /* 0x0000000000007941 */ /* 0x000fea0003800000 */
.L_x_1913:
[----:B----45:R-:W-:Y:S01]  /*b8c0*/  IMAD.MOV.U32 R2, RZ, RZ, R74 ;  /* 0x000000ffff027224 */ /* 0x030fe200078e004a */
[----:B---3--:R-:W-:Y:S01]  /*b8d0*/  MOV R3, R71 ;  /* 0x0000004700037202 */ /* 0x008fe20000000f00 */
[----:B-1----:R-:W-:Y:S01]  /*b8e0*/  IMAD.MOV.U32 R0, RZ, RZ, R75 ;  /* 0x000000ffff007224 */ /* 0x002fe200078e004b */
[----:B------:R-:W-:Y:S01]  /*b8f0*/  MOV R8, R68 ;  /* 0x0000004400087202 */ /* 0x000fe20000000f00 */
[----:B--2---:R-:W-:Y:S01]  /*b900*/  IMAD.MOV.U32 R4, RZ, RZ, R70 ;  /* 0x000000ffff047224 */ /* 0x004fe200078e0046 */
        /* <DEDUP_REMOVED lines=8> */
[----:B------:R-:W-:Y:S01]  /*b990*/  CS2R R82, SRZ ;  /* 0x0000000000527805 */ /* 0x000fe2000001ff00 */
        /* <DEDUP_REMOVED lines=9> */
[----:B------:R-:W-:Y:S01]  /*ba30*/  PRMT R108, R3, 0x7610, R108 ;  /* 0x00007610036c7816 */ /* 0x000fe2000000006c */
[----:B------:R-:W1:Y:S01]  /*ba40*/  SHFL.IDX PT, R4, R33, 0x3, 0x181f ;  /* 0x00781f0021047f89 */ /* 0x000e6200000e0000 */
[----:B------:R-:W-:Y:S01]  /*ba50*/  PRMT R112, R2, 0x5410, R0 ;  /* 0x0000541002707816 */ /* 0x000fe20000000000 */
[----:B------:R-:W-:Y:S01]  /*ba60*/  CS2R R18, SRZ ;  /* 0x0000000000127805 */ /* 0x000fe2000001ff00 */
[----:B------:R-:W-:Y:S01]  /*ba70*/  MOV R5, R63 ;  /* 0x0000003f00057202 */ /* 0x000fe20000000f00 */
[----:B------:R2:W3:Y:S01]  /*ba80*/  SHFL.IDX PT, R3, R35, 0x3, 0x181f ;  /* 0x00781f0023037f89 */ /* 0x0004e200000e0000 */
[----:B------:R-:W-:Y:S01]  /*ba90*/  CS2R R86, SRZ ;  /* 0x0000000000567805 */ /* 0x000fe2000001ff00 */
[----:B------:R-:W-:Y:S01]  /*baa0*/  CS2R R84, SRZ ;  /* 0x0000000000547805 */ /* 0x000fe2000001ff00 */
[----:B------:R-:W-:Y:S01]  /*bab0*/  CS2R R80, SRZ ;  /* 0x0000000000507805 */ /* 0x000fe2000001ff00 */
[----:B------:R4:W1:Y:S04]  /*bac0*/  SHFL.IDX PT, R2, R30, 0x3, 0x181f ;  /* 0x00781f001e027f89 */ /* 0x00086800000e0000 */
[----:B------:R1:W3:Y:S01]  /*bad0*/  SHFL.IDX PT, R0, R32, 0x3, 0x181f ;  /* 0x00781f0020007f89 */ /* 0x0002e200000e0000 */
[----:B--2---:R-:W-:-:S02]  /*bae0*/  PRMT R35, R8, 0x5410, R7 ;  /* 0x0000541008237816 */ /* 0x004fc40000000007 */
[----:B----4-:R-:W-:Y:S01]  /*baf0*/  PRMT R30, R6, 0x5410, R5 ;  /* 0x00005410061e7816 */ /* 0x010fe20000000005 */
[----:B-1----:R-:W-:Y:S01]  /*bb00*/  CS2R R32, SRZ ;  /* 0x0000000000207805 */ /* 0x002fe2000001ff00 */
[----:B------:R-:W-:Y:S05]  /*bb10*/  @P5 BRA `(.L_x_1916) ;  /* 0x000002c000005947 */ /* 0x000fea0003800000 */
[----:B---3--:R-:W-:Y:S01]  /*bb20*/  ISETP.GE.AND P2, PT, R168, c[0x0][0x27c], PT ;  /* 0x00009f00a8007a0c */ /* 0x008fe20003f46270 */
[----:B------:R-:W-:Y:S01]  /*bb30*/  CS2R R78, SRZ ;  /* 0x00000000004e7805 */ /* 0x000fe2000001ff00 */
[----:B------:R-:W-:Y:S01]  /*bb40*/  ISETP.GE.AND P1, PT, R166, c[0x0][0x27c], PT ;  /* 0x00009f00a6007a0c */ /* 0x000fe20003f26270 */
[----:B------:R-:W-:Y:S01]  /*bb50*/  CS2R R80, SRZ ;  /* 0x0000000000507805 */ /* 0x000fe2000001ff00 */
[----:B------:R-:W-:-:S09]  /*bb60*/  ISETP.GE.AND P3, PT, R164, c[0x0][0x27c], PT ;  /* 0x00009f00a4007a0c */ /* 0x000fd20003f66270 */
        /* <DEDUP_REMOVED lines=14> */
[----:B------:R-:W-:Y:S01]  /*bc50*/  CS2R R86, SRZ ;  /* 0x0000000000567805 */ /* 0x000fe2000001ff00 */
[----:B------:R2:W5:Y:S01]  /*bc60*/  @!P2 LD.E.64 R80, [R16.64] ;  /* 0x000000061050a980 */ /* 0x000562000c101b00 */
        /* <DEDUP_REMOVED lines=11> */
[----:B------:R-:W-:Y:S01]  /*bd20*/  ISETP.GE.AND P0, PT, R167, c[0x0][0x27c], PT ;  /* 0x00009f00a7007a0c */ /* 0x000fe20003f06270 */
[----:B-1----:R-:W-:-:S03]  /*bd30*/  CS2R R18, SRZ ;  /* 0x0000000000127805 */ /* 0x002fc6000001ff00 */
[----:B------:R2:W5:Y:S04]  /*bd40*/  @!P3 LD.E.64 R32, [R8.64] ;  /* 0x000000060820b980 */ /* 0x000568000c101b00 */
[----:B------:R2:W5:Y:S05]  /*bd50*/  @!P3 LD.E.64 R18, [R10.64] ;  /* 0x000000060a12b980 */ /* 0x00056a000c101b00 */
        /* <DEDUP_REMOVED lines=8> */
.L_x_1916:
[----:B---3--:R-:W-:Y:S05]  /*bde0*/  BSYNC B0 ;  /* 0x0000000000007941 */ /* 0x008fea0003800000 */
.L_x_1915:
        /* <DEDUP_REMOVED lines=78> */
.L_x_1920:
[----:B------:R-:W-:Y:S05]  /*c2d0*/  BSYNC B0 ;  /* 0x0000000000007941 */ /* 0x000fea0003800000 */
.L_x_1919:
        /* <DEDUP_REMOVED lines=45> */
.L_x_1922:
[----:B------:R-:W-:Y:S05]  /*c5b0*/  BSYNC B0 ;  /* 0x0000000000007941 */ /* 0x000fea0003800000 */
.L_x_1921:
        /* <DEDUP_REMOVED lines=45> */
.L_x_1924:
[----:B------:R-:W-:Y:S05]  /*c890*/  BSYNC B0 ;  /* 0x0000000000007941 */ /* 0x000fea0003800000 */
.L_x_1923:
        /* <DEDUP_REMOVED lines=44> */
.L_x_1918:
[----:B------:R-:W-:Y:S05]  /*cb60*/  BSYNC B1 ;  /* 0x0000000000017941 */ /* 0x000fea0003800000 */
.L_x_1917:
        /* <DEDUP_REMOVED lines=49> */
.L_x_1928:
[----:B------:R-:W-:Y:S05]  /*ce80*/  BSYNC B0 ;  /* 0x0000000000007941 */ /* 0x000fea0003800000 */
.L_x_1927:
        /* <DEDUP_REMOVED lines=45> */
.L_x_1930:
[----:B------:R-:W-:Y:S05]  /*d160*/  BSYNC B0 ;  /* 0x0000000000007941 */ /* 0x000fea0003800000 */
.L_x_1929:
        /* <DEDUP_REMOVED lines=45> */
.L_x_1932:
[----:B------:R-:W-:Y:S05]  /*d440*/  BSYNC B0 ;  /* 0x0000000000007941 */ /* 0x000fea0003800000 */
.L_x_1931:
        /* <DEDUP_REMOVED lines=44> */
.L_x_1926:
[----:B------:R-:W-:Y:S05]  /*d710*/  BSYNC B1 ;  /* 0x0000000000017941 */ /* 0x000fea0003800000 */
.L_x_1925:
        /* <DEDUP_REMOVED lines=49> */
.L_x_1936:
[----:B------:R-:W-:Y:S05]  /*da30*/  BSYNC B0 ;  /* 0x0000000000007941 */ /* 0x000fea0003800000 */
.L_x_1935:
        /* <DEDUP_REMOVED lines=45> */
.L_x_1938:
[----:B------:R-:W-:Y:S05]  /*dd10*/  BSYNC B0 ;  /* 0x0000000000007941 */ /* 0x000fea0003800000 */
.L_x_1937:
        /* <DEDUP_REMOVED lines=45> */
.L_x_1940:
[----:B------:R-:W-:Y:S05]  /*dff0*/  BSYNC B0 ;  /* 0x0000000000007941 */ /* 0x000fea0003800000 */
.L_x_1939:
        /* <DEDUP_REMOVED lines=44> */
.L_x_1934:
[----:B------:R-:W-:Y:S05]  /*e2c0*/  BSYNC B1 ;  /* 0x0000000000017941 */ /* 0x000fea0003800000 */
.L_x_1933:
        /* <DEDUP_REMOVED lines=47> */
.L_x_1943:
[----:B------:R-:W-:Y:S05]  /*e5c0*/  BSYNC B0 ;  /* 0x0000000000007941 */ /* 0x000fea0003800000 */
.L_x_1942:
        /* <DEDUP_REMOVED lines=45> */
.L_x_1945:
[----:B------:R-:W-:Y:S05]  /*e8a0*/  BSYNC B0 ;  /* 0x0000000000007941 */ /* 0x000fea0003800000 */
.L_x_1944:
        /* <DEDUP_REMOVED lines=45> */
.L_x_1947:
[----:B------:R-:W-:Y:S05]  /*eb80*/  BSYNC B0 ;  /* 0x0000000000007941 */ /* 0x000fea0003800000 */
.L_x_1946:
        /* <DEDUP_REMOVED lines=45> */
.L_x_1908:
[----:B------:R-:W-:Y:S01]  /*ee60*/  ISETP.NE.AND P0, PT, R140, 0x1, PT ;  /* 0x000000018c00780c */ /* 0x000fe20003f05270 */
[----:B------:R-:W-:Y:S01]  /*ee70*/  IMAD.MOV.U32 R7, RZ, RZ, R3 ;  /* 0x000000ffff077224 */ /* 0x000fe200078e0003 */
        /* <DEDUP_REMOVED lines=9> */
[----:B------:R-:W-:-:S02]  /*ef10*/  CS2R R16, SRZ ;  /* 0x0000000000107805 */ /* 0x000fc4000001ff00 */
        /* <DEDUP_REMOVED lines=47> */
.L_x_1949:
[----:B------:R-:W-:Y:S05]  /*f210*/  BSYNC B0 ;  /* 0x0000000000007941 */ /* 0x000fea0003800000 */
.L_x_1948:
[----:B-12--5:R-:W-:Y:S01]  /*f220*/  IMAD.MOV.U32 R3, RZ, RZ, R34 ;  /* 0x000000ffff037224 */ /* 0x026fe200078e0022 */
[----:B------:R-:W-:Y:S01]  /*f230*/  LOP3.LUT P0, RZ, R212, 0x1, RZ, 0xc0, !PT ;  /* 0x00000001d4ff7812 */ /* 0x000fe2000780c0ff */
[----:B------:R-:W-:Y:S01]  /*f240*/  IMAD.MOV.U32 R2, RZ, RZ, R35 ;  /* 0x000000ffff027224 */ /* 0x000fe200078e0023 */
[----:B------:R1:W2:Y:S01]  /*f250*/  SHFL.IDX PT, R11, R13, 0x1, 0x181f ;  /* 0x00381f000d0b7f89 */ /* 0x0002a200000e0000 */
[----:B----4-:R-:W-:Y:S01]  /*f260*/  IMAD.MOV.U32 R5, RZ, RZ, R32 ;  /* 0x000000ffff057224 */ /* 0x010fe200078e0020 */
        /* <DEDUP_REMOVED lines=27> */
[----:B------:R-:W-:Y:S01]  /*f420*/  CS2R R60, SRZ ;  /* 0x00000000003c7805 */ /* 0x000fe2000001ff00 */
[----:B------:R1:W3:Y:S01]  /*f430*/  SHFL.IDX PT, R4, R25, 0x1, 0x181f ;  /* 0x00381f0019047f89 */ /* 0x0002e200000e0000 */
[----:B------:R-:W-:Y:S01]  /*f440*/  PRMT R40, R6, 0x7610, R40 ;  /* 0x0000761006287816 */ /* 0x000fe20000000028 */
[----:B------:R-:W-:Y:S01]  /*f450*/  CS2R R46, SRZ ;  /* 0x00000000002e7805 */ /* 0x000fe2000001ff00 */
[----:B------:R-:W-:Y:S01]  /*f460*/  PRMT R27, R3, 0x7610, R27 ;  /* 0x00007610031b7816 */ /* 0x000fe2000000001b */
[----:B---3--:R1:W3:Y:S01]  /*f470*/  SHFL.IDX PT, R10, R14, 0x1, 0x181f ;  /* 0x00381f000e0a7f89 */ /* 0x0082e200000e0000 */
[----:B------:R-:W-:Y:S01]  /*f480*/  PRMT R12, R2, 0x7610, R12 ;  /* 0x00007610020c7816 */ /* 0x000fe2000000000c */
        /* <DEDUP_REMOVED lines=13> */
[----:B------:R-:W-:-:S05]  /*f560*/  @!P1 IADD3 R8, P0, R4, R2, RZ ;  /* 0x0000000204089210 */ /* 0x000fca0007f1e0ff */
[--C-:B----4-:R-:W-:Y:S01]  /*f570*/  @!P1 IMAD.X R9, R5, 0x1, R3.reuse, P0 ;  /* 0x0000000105099824 */ /* 0x110fe200000e0603 */
        /* <DEDUP_REMOVED lines=17> */
.L_x_1951:
[----:B--2---:R-:W-:Y:S05]  /*f690*/  BSYNC B0 ;  /* 0x0000000000007941 */ /* 0x004fea0003800000 */
.L_x_1950:
[----:B----45:R-:W-:Y:S01]  /*f6a0*/  IMAD.MOV.U32 R5, RZ, RZ, R62 ;  /* 0x000000ffff057224 */ /* 0x030fe200078e003e */
[----:B------:R-:W-:Y:S01]  /*f6b0*/  LOP3.LUT P0, RZ, R212, 0x2, RZ, 0xc0, !PT ;  /* 0x00000002d4ff7812 */ /* 0x000fe2000780c0ff */
[----:B------:R-:W-:Y:S01]  /*f6c0*/  IMAD.MOV.U32 R3, RZ, RZ, R60 ;  /* 0x000000ffff037224 */ /* 0x000fe200078e003c */
[----:B------:R-:W-:Y:S01]  /*f6d0*/  MOV R6, R51 ;  /* 0x0000003300067202 */ /* 0x000fe20000000f00 */
        /* <DEDUP_REMOVED lines=24> */
[----:B------:R2:W1:Y:S01]  /*f860*/  SHFL.IDX PT, R4, R25, 0x2, 0x181f ;  /* 0x00581f0019047f89 */ /* 0x00046200000e0000 */
        /* <DEDUP_REMOVED lines=15> */
[----:B----4-:R-:W-:Y:S01]  /*f960*/  ISETP.GE.AND P1, PT, R136, c[0x0][0x27c], PT ;  /* 0x00009f0088007a0c */ /* 0x010fe20003f26270 */
        /* <DEDUP_REMOVED lines=25> */
.L_x_1953:
[----:B----4-:R-:W-:Y:S05]  /*fb00*/  BSYNC B0 ;  /* 0x0000000000007941 */ /* 0x010fea0003800000 */
.L_x_1952:
[----:B-1---5:R-:W-:Y:S01]  /*fb10*/  IMAD.MOV.U32 R3, RZ, RZ, R74 ;  /* 0x000000ffff037224 */ /* 0x022fe200078e004a */
[----:B------:R-:W-:Y:S01]  /*fb20*/  MOV R6, R71 ;  /* 0x0000004700067202 */ /* 0x000fe20000000f00 */
[----:B------:R-:W-:Y:S01]  /*fb30*/  IMAD.MOV.U32 R5, RZ, RZ, R72 ;  /* 0x000000ffff057224 */ /* 0x000fe200078e0048 */
[----:B------:R1:W4:Y:S01]  /*fb40*/  SHFL.IDX PT, R11, R13, 0x3, 0x181f ;  /* 0x00781f000d0b7f89 */ /* 0x00032200000e0000 */
[----:B------:R-:W-:Y:S01]  /*fb50*/  IMAD.MOV.U32 R2, RZ, RZ, R75 ;  /* 0x000000ffff027224 */ /* 0x000fe200078e004b */
        /* <DEDUP_REMOVED lines=15> */
[----:B------:R-:W-:Y:S01]  /*fc50*/  CS2R R96, SRZ ;  /* 0x0000000000607805 */ /* 0x000fe2000001ff00 */
[----:B------:R-:W-:Y:S01]  /*fc60*/  PRMT R120, R120, 0x5410, R3 ;  /* 0x0000541078787816 */ /* 0x000fe20000000003 */
[----:B------:R-:W-:Y:S01]  /*fc70*/  IMAD.MOV.U32 R3, RZ, RZ, R76 ;  /* 0x000000ffff037224 */ /* 0x000fe200078e004c */
[----:B------:R-:W-:Y:S01]  /*fc80*/  PRMT R118, R118, 0x5410, R2 ;  /* 0x0000541076767816 */ /* 0x000fe20000000002 */
[----:B------:R-:W-:Y:S01]  /*fc90*/  IMAD.MOV.U32 R2, RZ, RZ, R77 ;  /* 0x000000ffff027224 */ /* 0x000fe200078e004d */
[----:B------:R-:W-:Y:S01]  /*fca0*/  PRMT R115, R4, 0x7610, R115 ;  /* 0x0000761004737816 */ /* 0x000fe20000000073 */
[----:B------:R1:W2:Y:S01]  /*fcb0*/  SHFL.IDX PT, R5, R15, 0x3, 0x181f ;  /* 0x00781f000f057f89 */ /* 0x0002a200000e0000 */
[----:B------:R-:W-:Y:S01]  /*fcc0*/  PRMT R119, R119, 0x5410, R3 ;  /* 0x0000541077777816 */ /* 0x000fe20000000003 */
[----:B------:R-:W-:Y:S01]  /*fcd0*/  IMAD.MOV.U32 R3, RZ, RZ, R68 ;  /* 0x000000ffff037224 */ /* 0x000fe200078e0044 */
[----:B------:R-:W-:Y:S01]  /*fce0*/  PRMT R118, R2, 0x7610, R118 ;  /* 0x0000761002767816 */ /* 0x000fe20000000076 */
[----:B------:R-:W-:Y:S01]  /*fcf0*/  IMAD.MOV.U32 R2, RZ, RZ, R69 ;  /* 0x000000ffff027224 */ /* 0x000fe200078e0045 */
        /* <DEDUP_REMOVED lines=19> */
[--C-:B--2---:R-:W-:Y:S01]  /*fe30*/  @!P1 IMAD.X R9, R5, 0x1, R3.reuse, P0 ;  /* 0x0000000105099824 */ /* 0x104fe200000e0603 */
        /* <DEDUP_REMOVED lines=17> */
.L_x_1955:
[----:B----4-:R-:W-:Y:S05]  /*ff50*/  BSYNC B0 ;  /* 0x0000000000007941 */ /* 0x010fea0003800000 */
.L_x_1954:
        /* <DEDUP_REMOVED lines=40> */
[----:B--2---:R-:W1:Y:S01]  /*101e0*/  LDS.128 R4, [R213+0x10080] ;  /* 0x01008000d5047984 */ /* 0x004e620000000c00 */
        /* <DEDUP_REMOVED lines=10> */
[----:B------:R-:W-:-:S02]  /*10290*/  SHF.R.U64 R41, R18, 0x10, R19 ;  /* 0x0000001012297819 */ /* 0x000fc40000001213 */
[----:B------:R-:W-:Y:S02]  /*102a0*/  IADD3 R0, R2, R0, R170 ;  /* 0x0000000002007210 */ /* 0x000fe40007ffe0aa */
[--C-:B------:R-:W-:Y:S02]  /*102b0*/  SHF.R.U32.HI R25, RZ, 0x10, R21.reuse ;  /* 0x00000010ff197819 */ /* 0x100fe40000011615 */
[----:B------:R-:W-:Y:S01]  /*102c0*/  SHF.L.U32 R29, R0, 0x1, RZ ;  /* 0x00000001001d7819 */ /* 0x000fe200000006ff */
[----:B------:R-:W-:Y:S01]  /*102d0*/  HADD2.F32 R0, -RZ, R12.H0_H0 ;  /* 0x2000000cff007230 */ /* 0x000fe20000004100 */
[----:B------:R-:W-:Y:S01]  /*102e0*/  SHF.R.U64 R54, R20, 0x10, R21 ;  /* 0x0000001014367819 */ /* 0x000fe20000001215 */
[----:B------:R-:W-:Y:S01]  /*102f0*/  HADD2.F32 R88, -RZ, R25.H0_H0 ;  /* 0x20000019ff587230 */ /* 0x000fe20000004100 */
[----:B------:R-:W-:Y:S01]  /*10300*/  SHF.R.U64 R53, R22, 0x10, R23 ;  /* 0x0000001016357819 */ /* 0x000fe20000001217 */
[----:B---3--:R-:W2:Y:S01]  /*10310*/  LDS.128 R8, [R29+0x10080] ;  /* 0x010080001d087984 */ /* 0x008ea20000000c00 */
[----:B------:R-:W-:Y:S01]  /*10320*/  SHF.R.U32.HI R22, RZ, 0x10, R19 ;  /* 0x00000010ff167819 */ /* 0x000fe20000011613 */
[----:B------:R-:W-:Y:S01]  /*10330*/  HADD2.F32 R54, -RZ, R54.H0_H0 ;  /* 0x20000036ff367230 */ /* 0x000fe20000004100 */
        /* <DEDUP_REMOVED lines=9> */
[--C-:B------:R-:W-:Y:S02]  /*103d0*/  HADD2.F32 R6, -RZ, R27.reuse.H1_H1 ;  /* 0x3000001bff067230 */ /* 0x100fe40000004100 */
[--C-:B------:R-:W-:Y:S02]  /*103e0*/  HADD2.F32 R19, -RZ, R4.reuse.H0_H0 ;  /* 0x20000004ff137230 */ /* 0x100fe40000004100 */
[----:B------:R-:W-:Y:S02]  /*103f0*/  HADD2.F32 R21, -RZ, R4.H1_H1 ;  /* 0x30000004ff157230 */ /* 0x000fe40000004100 */
[----:B------:R-:W-:Y:S02]  /*10400*/  HADD2.F32 R4, -RZ, R27.H0_H0 ;  /* 0x2000001bff047230 */ /* 0x000fe40000004100 */
        /* <DEDUP_REMOVED lines=11> */
[----:B------:R-:W-:Y:S02]  /*104c0*/  HADD2.F32 R5, -RZ, R28.H0_H0 ;  /* 0x2000001cff057230 */ /* 0x000fe40000004100 */
        /* <DEDUP_REMOVED lines=47> */
.L_x_1959:
[----:B------:R-:W-:Y:S05]  /*107c0*/  BSYNC B0 ;  /* 0x0000000000007941 */ /* 0x000fea0003800000 */
.L_x_1958:
        /* <DEDUP_REMOVED lines=11> */
[----:B--2---:R-:W-:Y:S02]  /*10880*/  SHF.L.U32 R5, R0, 0x3, RZ ;  /* 0x0000000300057819 */ /* 0x004fe400000006ff */
        /* <DEDUP_REMOVED lines=68> */
[-C--:B------:R-:W-:Y:S02]  /*10cd0*/  FMUL.FTZ R2, R20, R10.reuse ;  /* 0x0000000a14027220 */ /* 0x080fe40000410000 */
[C---:B------:R-:W-:Y:S02]  /*10ce0*/  FMUL.FTZ R12, R9.reuse, R10 ;  /* 0x0000000a090c7220 */ /* 0x040fe40000410000 */
[----:B------:R-:W-:Y:S02]  /*10cf0*/  FFMA.FTZ R22, R9, R37, R2 ;  /* 0x0000002509167223 */ /* 0x000fe40000010002 */
[----:B------:R-:W-:Y:S02]  /*10d00*/  FFMA.FTZ R30, R8, R0, R4 ;  /* 0x00000000081e7223 */ /* 0x000fe40000010004 */
        /* <DEDUP_REMOVED lines=21> */
.L_x_1957:
[----:B------:R-:W-:Y:S05]  /*10e60*/  BSYNC B1 ;  /* 0x0000000000017941 */ /* 0x000fea0003800000 */
.L_x_1956:
[----:B------:R-:W-:Y:S01]  /*10e70*/  IADD3 R2, R229, 0x20, RZ ;  /* 0x00000020e5027810 */ /* 0x000fe20007ffe0ff */
[----:B------:R-:W-:Y:S01]  /*10e80*/  BSSY B1, `(.L_x_1960) ;  /* 0x00000d7000017945 */ /* 0x000fe20003800000 */
[----:B------:R-:W-:Y:S02]  /*10e90*/  SHF.R.S32.HI R52, RZ, 0x3, R89 ;  /* 0x00000003ff347819 */ /* 0x000fe40000011459 */
        /* <DEDUP_REMOVED lines=10> */
[----:B------:R-:W-:Y:S02]  /*10f40*/  MOV R3, c[0x0][0x27c] ;  /* 0x00009f0000037a02 */ /* 0x000fe40000000f00 */
[----:B------:R-:W-:Y:S02]  /*10f50*/  LOP3.LUT R0, R155, 0x38, R136, 0xf8, !PT ;  /* 0x000000389b007812 */ /* 0x000fe400078ef888 */
[----:B------:R-:W-:Y:S02]  /*10f60*/  LEA.HI R3, R3, R100, RZ, 0x1d ;  /* 0x0000006403037211 */ /* 0x000fe400078fe8ff */
[----:B------:R-:W-:Y:S02]  /*10f70*/  SHF.R.U32.HI R23, RZ, 0x10, R49 ;  /* 0x00000010ff177819 */ /* 0x000fe40000011631 */
[----:B-1----:R-:W-:Y:S02]  /*10f80*/  SHF.R.S32.HI R4, RZ, 0x1f, R3 ;  /* 0x0000001fff047819 */ /* 0x002fe40000011403 */
[----:B------:R-:W-:-:S02]  /*10f90*/  SHF.L.U32 R2, R3, 0x3, RZ ;  /* 0x0000000303027819 */ /* 0x000fc400000006ff */
[----:B------:R-:W-:Y:S02]  /*10fa0*/  LEA.HI R4, R4, R3, RZ, 0x3 ;  /* 0x0000000304047211 */ /* 0x000fe400078f18ff */
[----:B------:R-:W-:Y:S02]  /*10fb0*/  LOP3.LUT R3, R20, R0, R43, 0xf6, !PT ;  /* 0x0000000014037212 */ /* 0x000fe400078ef62b */
[----:B------:R-:W-:Y:S02]  /*10fc0*/  LOP3.LUT R2, R155, 0x38, R2, 0xf8, !PT ;  /* 0x000000389b027812 */ /* 0x000fe400078ef802 */
[----:B------:R-:W-:Y:S02]  /*10fd0*/  SHF.L.U32 R0, R4, 0xa, RZ ;  /* 0x0000000a04007819 */ /* 0x000fe400000006ff */
[----:B------:R-:W-:Y:S02]  /*10fe0*/  LOP3.LUT R2, R2, R43, RZ, 0x3c, !PT ;  /* 0x0000002b02027212 */ /* 0x000fe400078e3cff */
[----:B------:R-:W-:-:S02]  /*10ff0*/  LOP3.LUT R0, R0, 0x7fffe000, RZ, 0xc0, !PT ;  /* 0x7fffe00000007812 */ /* 0x000fc400078ec0ff */
[----:B------:R-:W-:Y:S02]  /*11000*/  LEA R31, R3, 0x10080, 0x1 ;  /* 0x00010080031f7811 */ /* 0x000fe400078e08ff */
[----:B------:R-:W-:Y:S02]  /*11010*/  IADD3 R0, R2, R0, R20 ;  /* 0x0000000002007210 */ /* 0x000fe40007ffe014 */
[----:B------:R-:W-:Y:S01]  /*11020*/  SHF.R.U32.HI R24, RZ, 0x10, R45 ;  /* 0x00000010ff187819 */ /* 0x000fe2000001162d */
[----:B--2---:R-:W1:Y:S01]  /*11030*/  LDS.128 R4, [R31] ;  /* 0x000000001f047984 */ /* 0x004e620000000c00 */
[----:B------:R-:W-:Y:S01]  /*11040*/  SHF.L.U32 R29, R0, 0x1, RZ ;  /* 0x00000001001d7819 */ /* 0x000fe200000006ff */
[----:B------:R-:W-:Y:S01]  /*11050*/  HADD2.F32 R0, -RZ, R106.H0_H0 ;  /* 0x2000006aff007230 */ /* 0x000fe20000004100 */
[----:B------:R-:W-:Y:S01]  /*11060*/  SHF.R.U32.HI R25, RZ, 0x10, R51 ;  /* 0x00000010ff197819 */ /* 0x000fe20000011633 */
[----:B------:R-:W-:Y:S01]  /*11070*/  HADD2.F32 R42, -RZ, R24.H0_H0 ;  /* 0x20000018ff2a7230 */ /* 0x000fe20000004100 */
[----:B------:R-:W-:Y:S01]  /*11080*/  SHF.R.U64 R33, R48, 0x10, R49 ;  /* 0x0000001030217819 */ /* 0x000fe20000001231 */
[----:B---3--:R-:W2:Y:S01]  /*11090*/  LDS.128 R8, [R29+0x10080] ;  /* 0x010080001d087984 */ /* 0x008ea20000000c00 */
[----:B------:R-:W-:-:S02]  /*110a0*/  SHF.R.U32.HI R27, RZ, 0x10, R47 ;  /* 0x00000010ff1b7819 */ /* 0x000fc4000001162f */
[----:B------:R-:W-:Y:S02]  /*110b0*/  SHF.R.U64 R34, R50, 0x10, R51 ;  /* 0x0000001032227819 */ /* 0x000fe40000001233 */
[----:B------:R-:W-:Y:S01]  /*110c0*/  SHF.R.U64 R37, R44, 0x10, R45 ;  /* 0x000000102c257819 */ /* 0x000fe2000000122d */
[----:B------:R-:W-:Y:S01]  /*110d0*/  HADD2.F32 R41, -RZ, R27.H0_H0 ;  /* 0x2000001bff297230 */ /* 0x000fe20000004100 */
[----:B------:R-:W-:Y:S01]  /*110e0*/  SHF.R.U64 R39, R46, 0x10, R47 ;  /* 0x000000102e277819 */ /* 0x000fe2000000122f */
[----:B-1----:R-:W-:Y:S02]  /*110f0*/  HADD2.F32 R18, -RZ, R5.H0_H0 ;  /* 0x20000005ff127230 */ /* 0x002fe40000004100 */
[--C-:B------:R-:W-:Y:S02]  /*11100*/  HADD2.F32 R16, -RZ, R7.reuse.H0_H0 ;  /* 0x20000007ff107230 */ /* 0x100fe40000004100 */
[----:B------:R-:W-:Y:S02]  /*11110*/  HADD2.F32 R15, -RZ, R7.H1_H1 ;  /* 0x30000007ff0f7230 */ /* 0x000fe40000004100 */
[----:B--2---:R-:W-:-:S02]  /*11120*/  HADD2.F32 R3, -RZ, R9.H0_H0 ;  /* 0x20000009ff037230 */ /* 0x004fc40000004100 */
[----:B------:R-:W-:Y:S02]  /*11130*/  HADD2.F32 R2, -RZ, R9.H1_H1 ;  /* 0x30000009ff027230 */ /* 0x000fe40000004100 */
[--C-:B------:R-:W-:Y:S01]  /*11140*/  HADD2.F32 R9, -RZ, R8.reuse.H0_H0 ;  /* 0x20000008ff097230 */ /* 0x100fe20000004100 */
[-C--:B------:R-:W-:Y:S01]  /*11150*/  FMUL.FTZ R32, R3, R0.reuse ;  /* 0x0000000003207220 */ /* 0x080fe20000410000 */
[----:B------:R-:W-:Y:S02]  /*11160*/  HADD2.F32 R13, -RZ, R8.H1_H1 ;  /* 0x30000008ff0d7230 */ /* 0x000fe40000004100 */
[--C-:B------:R-:W-:Y:S02]  /*11170*/  HADD2.F32 R8, -RZ, R11.reuse.H0_H0 ;  /* 0x2000000bff087230 */ /* 0x100fe40000004100 */
[----:B------:R-:W-:Y:S02]  /*11180*/  HADD2.F32 R7, -RZ, R11.H1_H1 ;  /* 0x3000000bff077230 */ /* 0x000fe40000004100 */
[----:B------:R-:W-:Y:S01]  /*11190*/  HADD2.F32 R14, -RZ, R5.H1_H1 ;  /* 0x30000005ff0e7230 */ /* 0x000fe20000004100 */
[----:B------:R-:W-:Y:S01]  /*111a0*/  FMUL.FTZ R5, R18, R0 ;  /* 0x0000000012057220 */ /* 0x000fe20000410000 */
[----:B------:R-:W-:-:S02]  /*111b0*/  HADD2.F32 R11, -RZ, R23.H0_H0 ;  /* 0x20000017ff0b7230 */ /* 0x000fc40000004100 */
[--C-:B------:R-:W-:Y:S02]  /*111c0*/  HADD2.F32 R17, -RZ, R6.reuse.H0_H0 ;  /* 0x20000006ff117230 */ /* 0x100fe40000004100 */
        /* <DEDUP_REMOVED lines=8> */
[----:B------:R-:W-:-:S02]  /*11250*/  HADD2.F32 R4, -RZ, R106.H1_H1 ;  /* 0x3000006aff047230 */ /* 0x000fc40000004100 */
[--C-:B------:R-:W-:Y:S02]  /*11260*/  HADD2.F32 R5, -RZ, R108.reuse.H1_H1 ;  /* 0x3000006cff057230 */ /* 0x100fe40000004100 */
[----:B------:R-:W-:Y:S01]  /*11270*/  HADD2.F32 R0, -RZ, R108.H0_H0 ;  /* 0x2000006cff007230 */ /* 0x000fe20000004100 */
[-C--:B------:R-:W-:Y:S01]  /*11280*/  FMUL.FTZ R3, R19, R4.reuse ;  /* 0x0000000413037220 */ /* 0x080fe20000410000 */
[----:B------:R-:W-:Y:S01]  /*11290*/  HADD2.F32 R2, -RZ, R107.H1_H1 ;  /* 0x3000006bff027230 */ /* 0x000fe20000004100 */
[C---:B------:R-:W-:Y:S01]  /*112a0*/  FMUL.FTZ R28, R9.reuse, R4 ;  /* 0x00000004091c7220 */ /* 0x040fe20000410000 */
[----:B------:R-:W-:Y:S01]  /*112b0*/  HADD2.F32 R23, -RZ, R25.H0_H0 ;  /* 0x20000019ff177230 */ /* 0x000fe20000004100 */
[----:B------:R-:W-:Y:S01]  /*112c0*/  FFMA.FTZ R35, R9, R5, R3 ;  /* 0x0000000509237223 */ /* 0x000fe20000010003 */
[--C-:B------:R-:W-:Y:S01]  /*112d0*/  HADD2.F32 R3, -RZ, R109.reuse.H0_H0 ;  /* 0x2000006dff037230 */ /* 0x100fe20000004100 */
[-C--:B------:R-:W-:Y:S01]  /*112e0*/  FMUL.FTZ R9, R16, R0.reuse ;  /* 0x0000000010097220 */ /* 0x080fe20000410000 */
[----:B------:R-:W-:Y:S01]  /*112f0*/  HADD2.F32 R12, -RZ, R10.H0_H0 ;  /* 0x2000000aff0c7230 */ /* 0x000fe20000004100 */
[C---:B------:R-:W-:Y:S01]  /*11300*/  FMUL.FTZ R24, R8.reuse, R0 ;  /* 0x0000000008187220 */ /* 0x040fe20000410000 */
[----:B------:R-:W-:Y:S01]  /*11310*/  HADD2.F32 R4, -RZ, R109.H1_H1 ;  /* 0x3000006dff047230 */ /* 0x000fe20000004100 */
[----:B------:R-:W-:Y:S01]  /*11320*/  FFMA.FTZ R25, R8, R3, R9 ;  /* 0x0000000308197223 */ /* 0x000fe20000010009 */
[----:B------:R-:W-:Y:S01]  /*11330*/  HADD2.F32 R8, -RZ, R33.H0_H0 ;  /* 0x20000021ff087230 */ /* 0x000fe20000004100 */
[-C--:B------:R-:W-:Y:S01]  /*11340*/  FMUL.FTZ R11, R17, R2.reuse ;  /* 0x00000002110b7220 */ /* 0x080fe20000410000 */
[----:B------:R-:W-:Y:S01]  /*11350*/  HADD2.F32 R9, -RZ, R34.H0_H0 ;  /* 0x20000022ff097230 */ /* 0x000fe20000004100 */
[----:B------:R-:W-:Y:S01]  /*11360*/  FMUL.FTZ R0, R15, R23 ;  /* 0x000000170f007220 */ /* 0x000fe20000410000 */
[----:B------:R-:W-:Y:S01]  /*11370*/  HADD2.F32 R34, -RZ, R37.H0_H0 ;  /* 0x20000025ff227230 */ /* 0x000fe20000004100 */
[C---:B------:R-:W-:Y:S01]  /*11380*/  FMUL.FTZ R26, R12.reuse, R2 ;  /* 0x000000020c1a7220 */ /* 0x040fe20000410000 */
[----:B------:R-:W-:Y:S01]  /*11390*/  HADD2.F32 R10, -RZ, R10.H1_H1 ;  /* 0x3000000aff0a7230 */ /* 0x000fe20000004100 */
[----:B------:R-:W-:Y:S01]  /*113a0*/  FFMA.FTZ R36, R12, R4, R11 ;  /* 0x000000040c247223 */ /* 0x000fe2000001000b */
[----:B------:R-:W-:Y:S01]  /*113b0*/  HADD2.F32 R33, -RZ, R39.H0_H0 ;  /* 0x20000027ff217230 */ /* 0x000fe20000004100 */
[----:B------:R-:W-:-:S02]  /*113c0*/  FMUL.FTZ R2, R22, R8 ;  /* 0x0000000816027220 */ /* 0x000fc40000410000 */
[C---:B------:R-:W-:Y:S02]  /*113d0*/  FMUL.FTZ R11, R7.reuse, R23 ;  /* 0x00000017070b7220 */ /* 0x040fe40000410000 */
[----:B------:R-:W-:Y:S02]  /*113e0*/  FFMA.FTZ R23, R7, R41, R0 ;  /* 0x0000002907177223 */ /* 0x000fe40000010000 */
[----:B------:R-:W-:Y:S02]  /*113f0*/  FMUL.FTZ R7, R13, R8 ;  /* 0x000000080d077220 */ /* 0x000fe40000410000 */
        /* <DEDUP_REMOVED lines=20> */
[----:B------:R1:W-:Y:S04]  /*11540*/  STS.128 [R31], R8 ;  /* 0x000000081f007388 */ /* 0x0003e80000000c00 */
[----:B------:R1:W-:Y:S02]  /*11550*/  STS.128 [R29+0x10080], R4 ;  /* 0x010080041d007388 */ /* 0x0003e40000000c00 */
.L_x_1963:
[----:B------:R-:W-:Y:S05]  /*11560*/  BSYNC B0 ;  /* 0x0000000000007941 */ /* 0x000fea0003800000 */
.L_x_1962:
        /* <DEDUP_REMOVED lines=10> */
[----:B--2---:R-:W-:Y:S02]  /*11610*/  SHF.L.U32 R5, R0, 0x3, RZ ;  /* 0x0000000300057819 */ /* 0x004fe400000006ff */
[----:B------:R-:W-:Y:S02]  /*11620*/  LEA.HI R4, R4, R0, RZ, 0x3 ;  /* 0x0000000004047211 */ /* 0x000fe400078f18ff */
[----:B------:R-:W-:Y:S02]  /*11630*/  IADD3 R0, R2, R3, R20 ;  /* 0x0000000302007210 */ /* 0x000fe40007ffe014 */
[----:B------:R-:W-:-:S02]  /*11640*/  LOP3.LUT R3, R155, 0x38, R5, 0xf8, !PT ;  /* 0x000000389b037812 */ /* 0x000fc400078ef805 */
[----:B------:R-:W-:Y:S02]  /*11650*/  SHF.L.U32 R2, R4, 0xa, RZ ;  /* 0x0000000a04027819 */ /* 0x000fe400000006ff */
[----:B------:R-:W-:Y:S02]  /*11660*/  LOP3.LUT R3, R3, R43, RZ, 0x3c, !PT ;  /* 0x0000002b03037212 */ /* 0x000fe400078e3cff */
[----:B------:R-:W-:Y:S02]  /*11670*/  LOP3.LUT R2, R2, 0x7fffe000, RZ, 0xc0, !PT ;  /* 0x7fffe00002027812 */ /* 0x000fe400078ec0ff */
[----:B------:R-:W-:Y:S02]  /*11680*/  LEA R32, R0, 0x10080, 0x1 ;  /* 0x0001008000207811 */ /* 0x000fe400078e08ff */
        /* <DEDUP_REMOVED lines=9> */
[----:B------:R-:W-:Y:S01]  /*11720*/  HADD2.F32 R0, -RZ, R110.H1_H1 ;  /* 0x3000006eff007230 */ /* 0x000fe20000004100 */
[----:B------:R-:W-:Y:S01]  /*11730*/  SHF.R.U32.HI R23, RZ, 0x10, R63 ;  /* 0x00000010ff177819 */ /* 0x000fe2000001163f */
[----:B------:R-:W-:Y:S01]  /*11740*/  HADD2.F32 R41, -RZ, R21.H0_H0 ;  /* 0x20000015ff297230 */ /* 0x000fe20000004100 */
[----:B------:R-:W-:Y:S01]  /*11750*/  SHF.R.U64 R25, R56, 0x10, R57 ;  /* 0x0000001038197819 */ /* 0x000fe20000001239 */
[----:B------:R-:W-:Y:S01]  /*11760*/  HADD2.F32 R22, -RZ, R22.H0_H0 ;  /* 0x20000016ff167230 */ /* 0x000fe20000004100 */
[----:B------:R-:W-:Y:S01]  /*11770*/  SHF.R.U64 R35, R60, 0x10, R61 ;  /* 0x000000103c237819 */ /* 0x000fe2000000123d */
[----:B------:R-:W-:Y:S01]  /*11780*/  HADD2.F32 R40, -RZ, R23.H0_H0 ;  /* 0x20000017ff287230 */ /* 0x000fe20000004100 */
[----:B------:R-:W-:-:S02]  /*11790*/  SHF.R.U64 R30, R58, 0x10, R59 ;  /* 0x000000103a1e7819 */ /* 0x000fc4000000123b */
        /* <DEDUP_REMOVED lines=20> */
[----:B------:R-:W-:Y:S01]  /*118e0*/  HADD2.F32 R6, -RZ, R111.H0_H0 ;  /* 0x2000006fff067230 */ /* 0x000fe20000004100 */
        /* <DEDUP_REMOVED lines=23> */
[-C--:B------:R-:W-:Y:S02]  /*11a60*/  FMUL.FTZ R2, R20, R10.reuse ;  /* 0x0000000a14027220 */ /* 0x080fe40000410000 */
[----:B------:R-:W-:-:S02]  /*11a70*/  FMUL.FTZ R12, R9, R10 ;  /* 0x0000000a090c7220 */ /* 0x000fc40000410000 */
[----:B------:R-:W-:Y:S02]  /*11a80*/  FFMA.FTZ R22, R9, R39, R2 ;  /* 0x0000002709167223 */ /* 0x000fe40000010002 */
[----:B------:R-:W-:Y:S02]  /*11a90*/  FFMA.FTZ R30, R8, R0, R4 ;  /* 0x00000000081e7223 */ /* 0x000fe40000010004 */
        /* <DEDUP_REMOVED lines=21> */
.L_x_1961:
[----:B------:R-:W-:Y:S05]  /*11bf0*/  BSYNC B1 ;  /* 0x0000000000017941 */ /* 0x000fea0003800000 */
.L_x_1960:
        /* <DEDUP_REMOVED lines=14> */
[----:B-12---:R-:W-:Y:S02]  /*11ce0*/  MOV R5, c[0x0][0x27c] ;  /* 0x00009f0000057a02 */ /* 0x006fe40000000f00 */
        /* <DEDUP_REMOVED lines=20> */
[----:B------:R-:W-:Y:S01]  /*11e30*/  SHF.R.U64 R29, R68, 0x10, R69 ;  /* 0x00000010441d7819 */ /* 0x000fe20000001245 */
[----:B---3--:R-:W2:Y:S01]  /*11e40*/  LDS.128 R8, [R30+0x10080] ;  /* 0x010080001e087984 */ /* 0x008ea20000000c00 */
[----:B------:R-:W-:Y:S01]  /*11e50*/  SHF.R.U32.HI R26, RZ, 0x10, R67 ;  /* 0x00000010ff1a7819 */ /* 0x000fe20000011643 */
[----:B------:R-:W-:Y:S01]  /*11e60*/  HADD2.F32 R24, -RZ, R25.H0_H0 ;  /* 0x20000019ff187230 */ /* 0x000fe20000004100 */
[----:B------:R-:W-:-:S02]  /*11e70*/  SHF.R.U64 R35, R70, 0x10, R71 ;  /* 0x0000001046237819 */ /* 0x000fc40000001247 */
[----:B------:R-:W-:Y:S01]  /*11e80*/  SHF.R.U64 R38, R64, 0x10, R65 ;  /* 0x0000001040267819 */ /* 0x000fe20000001241 */
[----:B------:R-:W-:Y:S01]  /*11e90*/  HADD2.F32 R42, -RZ, R26.H0_H0 ;  /* 0x2000001aff2a7230 */ /* 0x000fe20000004100 */
        /* <DEDUP_REMOVED lines=18> */
[----:B------:R-:W-:Y:S01]  /*11fc0*/  HADD2.F32 R9, -RZ, R8.H0_H0 ;  /* 0x20000008ff097230 */ /* 0x000fe20000004100 */
[C---:B------:R-:W-:Y:S01]  /*11fd0*/  FFMA.FTZ R39, R3.reuse, R43, R2 ;  /* 0x0000002b03277223 */ /* 0x040fe20000010002 */
[--C-:B------:R-:W-:Y:S01]  /*11fe0*/  HADD2.F32 R6, -RZ, R116.reuse.H1_H1 ;  /* 0x30000074ff067230 */ /* 0x100fe20000004100 */
[----:B------:R-:W-:Y:S01]  /*11ff0*/  FMUL.FTZ R4, R20, R5 ;  /* 0x0000000514047220 */ /* 0x000fe20000410000 */
[----:B------:R-:W-:Y:S01]  /*12000*/  HADD2.F32 R2, -RZ, R116.H0_H0 ;  /* 0x20000074ff027230 */ /* 0x000fe20000004100 */
[----:B------:R-:W-:Y:S01]  /*12010*/  FMUL.FTZ R33, R3, R17 ;  /* 0x0000001103217220 */ /* 0x000fe20000410000 */
[----:B------:R-:W-:Y:S01]  /*12020*/  HADD2.F32 R13, -RZ, R8.H1_H1 ;  /* 0x30000008ff0d7230 */ /* 0x000fe20000004100 */
[C---:B------:R-:W-:Y:S01]  /*12030*/  FFMA.FTZ R36, R9.reuse, R6, R4 ;  /* 0x0000000609247223 */ /* 0x040fe20000010004 */
[----:B------:R-:W-:Y:S01]  /*12040*/  HADD2.F32 R8, -RZ, R11.H0_H0 ;  /* 0x2000000bff087230 */ /* 0x000fe20000004100 */
[----:B------:R-:W-:Y:S01]  /*12050*/  FMUL.FTZ R31, R9, R5 ;  /* 0x00000005091f7220 */ /* 0x000fe20000410000 */
[----:B------:R-:W-:Y:S01]  /*12060*/  HADD2.F32 R3, -RZ, R115.H1_H1 ;  /* 0x30000073ff037230 */ /* 0x000fe20000004100 */
[-C--:B------:R-:W-:Y:S01]  /*12070*/  FMUL.FTZ R9, R15, R2.reuse ;  /* 0x000000020f097220 */ /* 0x080fe20000410000 */
[--C-:B------:R-:W-:Y:S01]  /*12080*/  HADD2.F32 R4, -RZ, R117.reuse.H0_H0 ;  /* 0x20000075ff047230 */ /* 0x100fe20000004100 */
[----:B------:R-:W-:Y:S01]  /*12090*/  FMUL.FTZ R25, R8, R2 ;  /* 0x0000000208197220 */ /* 0x000fe20000410000 */
[--C-:B------:R-:W-:Y:S01]  /*120a0*/  HADD2.F32 R12, -RZ, R10.reuse.H0_H0 ;  /* 0x2000000aff0c7230 */ /* 0x100fe20000004100 */
[----:B------:R-:W-:Y:S01]  /*120b0*/  FMUL.FTZ R17, R16, R3 ;  /* 0x0000000310117220 */ /* 0x000fe20000410000 */
[----:B------:R-:W-:Y:S01]  /*120c0*/  HADD2.F32 R5, -RZ, R117.H1_H1 ;  /* 0x30000075ff057230 */ /* 0x000fe20000004100 */
[----:B------:R-:W-:Y:S01]  /*120d0*/  FFMA.FTZ R27, R8, R4, R9 ;  /* 0x00000004081b7223 */ /* 0x000fe20000010009 */
[----:B------:R-:W-:Y:S01]  /*120e0*/  HADD2.F32 R11, -RZ, R11.H1_H1 ;  /* 0x3000000bff0b7230 */ /* 0x000fe20000004100 */
[-C--:B------:R-:W-:Y:S01]  /*120f0*/  FMUL.FTZ R2, R14, R24.reuse ;  /* 0x000000180e027220 */ /* 0x080fe20000410000 */
[----:B------:R-:W-:Y:S01]  /*12100*/  HADD2.F32 R8, -RZ, R29.H0_H0 ;  /* 0x2000001dff087230 */ /* 0x000fe20000004100 */
[C---:B------:R-:W-:Y:S01]  /*12110*/  FFMA.FTZ R37, R12.reuse, R5, R17 ;  /* 0x000000050c257223 */ /* 0x040fe20000010011 */
[----:B------:R-:W-:Y:S01]  /*12120*/  HADD2.F32 R9, -RZ, R35.H0_H0 ;  /* 0x20000023ff097230 */ /* 0x000fe20000004100 */
[----:B------:R-:W-:Y:S01]  /*12130*/  FMUL.FTZ R28, R12, R3 ;  /* 0x000000030c1c7220 */ /* 0x000fe20000410000 */
[----:B------:R-:W-:Y:S01]  /*12140*/  HADD2.F32 R10, -RZ, R10.H1_H1 ;  /* 0x3000000aff0a7230 */ /* 0x000fe20000004100 */
[C---:B------:R-:W-:Y:S01]  /*12150*/  FMUL.FTZ R17, R11.reuse, R24 ;  /* 0x000000180b117220 */ /* 0x040fe20000410000 */
[----:B------:R-:W-:Y:S01]  /*12160*/  HADD2.F32 R35, -RZ, R40.H0_H0 ;  /* 0x20000028ff237230 */ /* 0x000fe20000004100 */
[----:B------:R-:W-:-:S02]  /*12170*/  FFMA.FTZ R24, R11, R42, R2 ;  /* 0x0000002a0b187223 */ /* 0x000fc40000010002 */
[-C--:B------:R-:W-:Y:S02]  /*12180*/  FMUL.FTZ R3, R23, R8.reuse ;  /* 0x0000000817037220 */ /* 0x080fe40000410000 */
[-C--:B------:R-:W-:Y:S02]  /*12190*/  FMUL.FTZ R2, R22, R9.reuse ;  /* 0x0000000916027220 */ /* 0x080fe40000410000 */
[C---:B------:R-:W-:Y:S02]  /*121a0*/  FMUL.FTZ R11, R13.reuse, R8 ;  /* 0x000000080d0b7220 */ /* 0x040fe40000410000 */
[C---:B------:R-:W-:Y:S02]  /*121b0*/  FMUL.FTZ R8, R10.reuse, R9 ;  /* 0x000000090a087220 */ /* 0x040fe40000410000 */
[----:B------:R-:W-:Y:S02]  /*121c0*/  FFMA.FTZ R26, R13, R38, R3 ;  /* 0x000000260d1a7223 */ /* 0x000fe40000010003 */
[----:B------:R-:W-:-:S02]  /*121d0*/  FFMA.FTZ R29, R10, R35, R2 ;  /* 0x000000230a1d7223 */ /* 0x000fc40000010002 */
        /* <DEDUP_REMOVED lines=12> */
[----:B------:R-:W-:Y:S02]  /*122a0*/  F2FP.PACK_AB R11, R2, R3 ;  /* 0x00000003020b723e */ /* 0x000fe400000000ff */
[----:B------:R-:W-:Y:S02]  /*122b0*/  F2FP.PACK_AB R8, R6, R13 ;  /* 0x0000000d0608723e */ /* 0x000fe400000000ff */
[----:B------:R-:W-:Y:S02]  /*122c0*/  F2FP.PACK_AB R10, R10, R12 ;  /* 0x0000000c0a0a723e */ /* 0x000fe400000000ff */
[----:B------:R-:W-:-:S03]  /*122d0*/  F2FP.PACK_AB R6, R29, R37 ;  /* 0x000000251d06723e */ /* 0x000fc600000000ff */
[----:B------:R1:W-:Y:S04]  /*122e0*/  STS.128 [R32], R8 ;  /* 0x0000000820007388 */ /* 0x0003e80000000c00 */
[----:B------:R1:W-:Y:S02]  /*122f0*/  STS.128 [R30+0x10080], R4 ;  /* 0x010080041e007388 */ /* 0x0003e40000000c00 */
.L_x_1967:
[----:B------:R-:W-:Y:S05]  /*12300*/  BSYNC B0 ;  /* 0x0000000000007941 */ /* 0x000fea0003800000 */
.L_x_1966:
[----:B------:R-:W-:-:S13]  /*12310*/  ISETP.GE.AND P0, PT, R139, c[0x0][0x27c], PT ;  /* 0x00009f008b007a0c */ /* 0x000fda0003f06270 */
[----:B------:R-:W-:Y:S05]  /*12320*/  @P0 BRA `(.L_x_1965) ;  /* 0x0000066000000947 */ /* 0x000fea0003800000 */
[----:B------:R-:W-:Y:S02]  /*12330*/  MOV R2, c[0x0][0x27c] ;  /* 0x00009f0000027a02 */ /* 0x000fe40000000f00 */
[----:B-1----:R-:W-:Y:S02]  /*12340*/  LEA.HI R4, R91, R139, RZ, 0x6 ;  /* 0x0000008b5b047211 */ /* 0x002fe400078f30ff */
[----:B------:R-:W-:Y:S02]  /*12350*/  LEA.HI R2, R2, R52, RZ, 0x1d ;  /* 0x0000003402027211 */ /* 0x000fe400078fe8ff */
[----:B------:R-:W-:Y:S02]  /*12360*/  LOP3.LUT R3, R0, 0x38, R89, 0xf8, !PT ;  /* 0x0000003800037812 */ /* 0x000fe400078ef859 */
[----:B--2---:R-:W-:Y:S02]  /*12370*/  SHF.R.S32.HI R5, RZ, 0x1f, R2 ;  /* 0x0000001fff057819 */ /* 0x004fe40000011402 */
        /* <DEDUP_REMOVED lines=97> */
.L_x_1965:
[----:B------:R-:W-:Y:S05]  /*12990*/  BSYNC B1 ;  /* 0x0000000000017941 */ /* 0x000fea0003800000 */
.L_x_1964:
        /* <DEDUP_REMOVED lines=59> */
[C---:B------:R-:W-:Y:S01]  /*12d50*/  FFMA.FTZ R39, R3.reuse, R43, R2 ;  /* 0x0000002b03277223 */ /* 0x040fe20000010002 */
[--C-:B------:R-:W-:Y:S01]  /*12d60*/  HADD2.F32 R6, -RZ, R125.reuse.H1_H1 ;  /* 0x3000007dff067230 */ /* 0x100fe20000004100 */
[----:B------:R-:W-:Y:S01]  /*12d70*/  FMUL.FTZ R4, R18, R5 ;  /* 0x0000000512047220 */ /* 0x000fe20000410000 */
[----:B------:R-:W-:Y:S01]  /*12d80*/  HADD2.F32 R2, -RZ, R125.H0_H0 ;  /* 0x2000007dff027230 */ /* 0x000fe20000004100 */
[----:B------:R-:W-:Y:S01]  /*12d90*/  FMUL.FTZ R33, R3, R21 ;  /* 0x0000001503217220 */ /* 0x000fe20000410000 */
[----:B------:R-:W-:Y:S01]  /*12da0*/  HADD2.F32 R13, -RZ, R8.H1_H1 ;  /* 0x30000008ff0d7230 */ /* 0x000fe20000004100 */
[C---:B------:R-:W-:Y:S01]  /*12db0*/  FFMA.FTZ R36, R9.reuse, R6, R4 ;  /* 0x0000000609247223 */ /* 0x040fe20000010004 */
[----:B------:R-:W-:Y:S01]  /*12dc0*/  HADD2.F32 R3, -RZ, R124.H1_H1 ;  /* 0x3000007cff037230 */ /* 0x000fe20000004100 */
[----:B------:R-:W-:Y:S01]  /*12dd0*/  FMUL.FTZ R31, R9, R5 ;  /* 0x00000005091f7220 */ /* 0x000fe20000410000 */
[--C-:B------:R-:W-:Y:S01]  /*12de0*/  HADD2.F32 R8, -RZ, R11.reuse.H0_H0 ;  /* 0x2000000bff087230 */ /* 0x100fe20000004100 */
[-C--:B------:R-:W-:Y:S01]  /*12df0*/  FMUL.FTZ R9, R15, R2.reuse ;  /* 0x000000020f097220 */ /* 0x080fe20000410000 */
[----:B------:R-:W-:Y:S01]  /*12e00*/  HADD2.F32 R4, -RZ, R126.H0_H0 ;  /* 0x2000007eff047230 */ /* 0x000fe20000004100 */
[----:B------:R-:W-:Y:S01]  /*12e10*/  FMUL.FTZ R21, R16, R3 ;  /* 0x0000000310157220 */ /* 0x000fe20000410000 */
[----:B------:R-:W-:Y:S01]  /*12e20*/  HADD2.F32 R12, -RZ, R10.H0_H0 ;  /* 0x2000000aff0c7230 */ /* 0x000fe20000004100 */
[C---:B------:R-:W-:Y:S01]  /*12e30*/  FMUL.FTZ R25, R8.reuse, R2 ;  /* 0x0000000208197220 */ /* 0x040fe20000410000 */
[----:B------:R-:W-:Y:S01]  /*12e40*/  HADD2.F32 R5, -RZ, R126.H1_H1 ;  /* 0x3000007eff057230 */ /* 0x000fe20000004100 */
[----:B------:R-:W-:Y:S01]  /*12e50*/  FFMA.FTZ R27, R8, R4, R9 ;  /* 0x00000004081b7223 */ /* 0x000fe20000010009 */
[----:B------:R-:W-:Y:S01]  /*12e60*/  HADD2.F32 R11, -RZ, R11.H1_H1 ;  /* 0x3000000bff0b7230 */ /* 0x000fe20000004100 */
[-C--:B------:R-:W-:Y:S01]  /*12e70*/  FMUL.FTZ R2, R14, R24.reuse ;  /* 0x000000180e027220 */ /* 0x080fe20000410000 */
[----:B------:R-:W-:Y:S01]  /*12e80*/  HADD2.F32 R8, -RZ, R29.H0_H0 ;  /* 0x2000001dff087230 */ /* 0x000fe20000004100 */
[C---:B------:R-:W-:Y:S01]  /*12e90*/  FFMA.FTZ R37, R12.reuse, R5, R21 ;  /* 0x000000050c257223 */ /* 0x040fe20000010015 */
[----:B------:R-:W-:Y:S01]  /*12ea0*/  HADD2.F32 R9, -RZ, R35.H0_H0 ;  /* 0x20000023ff097230 */ /* 0x000fe20000004100 */
[C---:B------:R-:W-:Y:S01]  /*12eb0*/  FMUL.FTZ R21, R11.reuse, R24 ;  /* 0x000000180b157220 */ /* 0x040fe20000410000 */
[----:B------:R-:W-:Y:S01]  /*12ec0*/  HADD2.F32 R10, -RZ, R10.H1_H1 ;  /* 0x3000000aff0a7230 */ /* 0x000fe20000004100 */
[----:B------:R-:W-:Y:S01]  /*12ed0*/  FMUL.FTZ R28, R12, R3 ;  /* 0x000000030c1c7220 */ /* 0x000fe20000410000 */
        /* <DEDUP_REMOVED lines=23> */
[----:B------:R-:W-:-:S03]  /*13050*/  F2FP.PACK_AB R6, R29, R37 ;  /* 0x000000251d06723e */ /* 0x000fc600000000ff */
[----:B------:R1:W-:Y:S04]  /*13060*/  STS.128 [R32], R8 ;  /* 0x0000000820007388 */ /* 0x0003e80000000c00 */
[----:B------:R1:W-:Y:S02]  /*13070*/  STS.128 [R30+0x10080], R4 ;  /* 0x010080041e007388 */ /* 0x0003e40000000c00 */
.L_x_1969:
[----:B------:R-:W-:Y:S05]  /*13080*/  BSYNC B0 ;  /* 0x0000000000007941 */ /* 0x000fea0003800000 */
.L_x_1968:
[----:B------:R-:W-:-:S13]  /*13090*/  ISETP.GE.AND P0, PT, R139, c[0x0][0x27c], PT ;  /* 0x00009f008b007a0c */ /* 0x000fda0003f06270 */
[----:B------:R-:W-:Y:S05]  /*130a0*/  @P0 BRA `(.L_x_1941) ;  /* 0x0000066000000947 */ /* 0x000fea0003800000 */
[----:B------:R-:W-:Y:S02]  /*130b0*/  MOV R2, c[0x0][0x27c] ;  /* 0x00009f0000027a02 */ /* 0x000fe40000000f00 */
[----:B-1----:R-:W-:Y:S02]  /*130c0*/  LEA.HI R4, R91, R139, RZ, 0x6 ;  /* 0x0000008b5b047211 */ /* 0x002fe400078f30ff */
[----:B------:R-:W-:Y:S02]  /*130d0*/  LEA.HI R2, R2, R52, RZ, 0x1d ;  /* 0x0000003402027211 */ /* 0x000fe400078fe8ff */
[----:B------:R-:W-:Y:S02]  /*130e0*/  SHF.L.U32 R6, R4, 0x7, RZ ;  /* 0x0000000704067819 */ /* 0x000fe400000006ff */
[----:B------:R-:W-:Y:S02]  /*130f0*/  SHF.R.S32.HI R4, RZ, 0x1f, R2 ;  /* 0x0000001fff047819 */ /* 0x000fe40000011402 */
[----:B--2---:R-:W-:-:S02]  /*13100*/  SHF.L.U32 R5, R2, 0x3, RZ ;  /* 0x0000000302057819 */ /* 0x004fc400000006ff */
        /* <DEDUP_REMOVED lines=27> */
[--C-:B--2---:R-:W-:Y:S01]  /*132c0*/  HADD2.F32 R15, -RZ, R7.reuse.H0_H0 ;  /* 0x20000007ff0f7230 */ /* 0x104fe20000004100 */
[----:B------:R-:W-:Y:S01]  /*132d0*/  FMUL.FTZ R33, R3, R0 ;  /* 0x0000000003217220 */ /* 0x000fe20000410000 */
[----:B------:R-:W-:Y:S02]  /*132e0*/  HADD2.F32 R14, -RZ, R7.H1_H1 ;  /* 0x30000007ff0e7230 */ /* 0x000fe40000004100 */
[--C-:B------:R-:W-:Y:S02]  /*132f0*/  HADD2.F32 R9, -RZ, R8.reuse.H0_H0 ;  /* 0x20000008ff097230 */ /* 0x100fe40000004100 */
[----:B------:R-:W-:-:S02]  /*13300*/  HADD2.F32 R13, -RZ, R8.H1_H1 ;  /* 0x30000008ff0d7230 */ /* 0x000fc40000004100 */
[----:B------:R-:W-:Y:S02]  /*13310*/  HADD2.F32 R18, -RZ, R5.H0_H0 ;  /* 0x20000005ff127230 */ /* 0x000fe40000004100 */
        /* <DEDUP_REMOVED lines=16> */
[----:B------:R-:W-:Y:S01]  /*13420*/  HADD2.F32 R2, -RZ, R129.H1_H1 ;  /* 0x30000081ff027230 */ /* 0x000fe20000004100 */
[-C--:B------:R-:W-:Y:S01]  /*13430*/  FMUL.FTZ R3, R19, R4.reuse ;  /* 0x0000000413037220 */ /* 0x080fe20000410000 */
[----:B------:R-:W-:Y:S01]  /*13440*/  HADD2.F32 R0, -RZ, R130.H0_H0 ;  /* 0x20000082ff007230 */ /* 0x000fe20000004100 */
[C---:B------:R-:W-:Y:S01]  /*13450*/  FMUL.FTZ R28, R9.reuse, R4 ;  /* 0x00000004091c7220 */ /* 0x040fe20000410000 */
[----:B------:R-:W-:Y:S01]  /*13460*/  HADD2.F32 R12, -RZ, R10.H0_H0 ;  /* 0x2000000aff0c7230 */ /* 0x000fe20000004100 */
[----:B------:R-:W-:Y:S01]  /*13470*/  FFMA.FTZ R40, R9, R5, R3 ;  /* 0x0000000509287223 */ /* 0x000fe20000010003 */
[--C-:B------:R-:W-:Y:S01]  /*13480*/  HADD2.F32 R4, -RZ, R131.reuse.H1_H1 ;  /* 0x30000083ff047230 */ /* 0x100fe20000004100 */
[----:B------:R-:W-:Y:S01]  /*13490*/  FMUL.FTZ R11, R16, R2 ;  /* 0x00000002100b7220 */ /* 0x000fe20000410000 */
[----:B------:R-:W-:Y:S01]  /*134a0*/  HADD2.F32 R3, -RZ, R131.H0_H0 ;  /* 0x20000083ff037230 */ /* 0x000fe20000004100 */
[----:B------:R-:W-:Y:S01]  /*134b0*/  FMUL.FTZ R9, R15, R0 ;  /* 0x000000000f097220 */ /* 0x000fe20000410000 */
[----:B------:R-:W-:Y:S01]  /*134c0*/  HADD2.F32 R22, -RZ, R24.H0_H0 ;  /* 0x20000018ff167230 */ /* 0x000fe20000004100 */
[----:B------:R-:W-:Y:S01]  /*134d0*/  FFMA.FTZ R30, R12, R4, R11 ;  /* 0x000000040c1e7223 */ /* 0x000fe2000001000b */
        /* <DEDUP_REMOVED lines=8> */
[----:B------:R-:W-:Y:S01]  /*13560*/  HADD2.F32 R35, -RZ, R38.H0_H0 ;  /* 0x20000026ff237230 */ /* 0x000fe20000004100 */
[----:B------:R-:W-:-:S02]  /*13570*/  FFMA.FTZ R23, R7, R41, R0 ;  /* 0x0000002907177223 */ /* 0x000fc40000010000 */
[-C--:B------:R-:W-:Y:S02]  /*13580*/  FMUL.FTZ R0, R20, R11.reuse ;  /* 0x0000000b14007220 */ /* 0x080fe40000410000 */
[----:B------:R-:W-:Y:S02]  /*13590*/  FMUL.FTZ R22, R7, R22 ;  /* 0x0000001607167220 */ /* 0x000fe40000410000 */
        /* <DEDUP_REMOVED lines=23> */
.L_x_1941:
[----:B------:R-:W-:Y:S05]  /*13710*/  BSYNC B2 ;  /* 0x0000000000027941 */ /* 0x000fea0003800000 */
.L_x_1907:
[----:B-1----:R-:W1:Y:S01]  /*13720*/  S2R R6, SR_TID.X ;  /* 0x0000000000067919 */ /* 0x002e620000002100 */
[----:B------:R-:W-:Y:S01]  /*13730*/  IMAD R0, R133, c[0x0][0x208], RZ ;  /* 0x0000820085007a24 */ /* 0x000fe200078e02ff */
[----:B------:R-:W-:Y:S01]  /*13740*/  IADD3 R200, R171, 0x20, RZ ;  /* 0x00000020abc87810 */ /* 0x000fe20007ffe0ff */
[----:B----4-:R-:W-:Y:S01]  /*13750*/  IMAD.WIDE.U32 R2, R122, c[0x0][0x208], RZ ;  /* 0x000082007a027a25 */ /* 0x010fe200078e00ff */
[----:B------:R-:W-:-:S04]  /*13760*/  DEPBAR.LE SB0, 0x0 ;  /* 0x000080000000791a */ /* 0x000fc80000000000 */
[----:B------:R-:W-:Y:S01]  /*13770*/  IMAD R0, R122, c[0x0][0x20c], R0 ;  /* 0x000083007a007a24 */ /* 0x000fe200078e0200 */
[----:B------:R-:W-:Y:S01]  /*13780*/  BAR.SYNC.DEFER_BLOCKING 0x0 ;  /* 0x0000000000007b1d */ /* 0x000fe20000010000 */
[----:B------:R-:W-:Y:S01]  /*13790*/  IMAD.MOV.U32 R4, RZ, RZ, R236 ;  /* 0x000000ffff047224 */ /* 0x000fe200078e00ec */
[----:B------:R-:W-:Y:S01]  /*137a0*/  LOP3.LUT P3, RZ, R127, 0x1, RZ, 0xc0, !PT ;  /* 0x000000017fff7812 */ /* 0x000fe2000786c0ff */
[----:B------:R-:W-:Y:S01]  /*137b0*/  IMAD.IADD R0, R3, 0x1, R0 ;  /* 0x0000000103007824 */ /* 0x000fe200078e0200 */
[C---:B------:R-:W-:Y:S01]  /*137c0*/  LOP3.LUT P2, RZ, R127.reuse, 0x2, RZ, 0xc0, !PT ;  /* 0x000000027fff7812 */ /* 0x040fe2000784c0ff */
[----:B--2---:R-:W-:Y:S01]  /*137d0*/  IMAD.MOV.U32 R5, RZ, RZ, R238 ;  /* 0x000000ffff057224 */ /* 0x004fe200078e00ee */
[----:B------:R-:W-:Y:S01]  /*137e0*/  LOP3.LUT P1, RZ, R127, 0x4, RZ, 0xc0, !PT ;  /* 0x000000047fff7812 */ /* 0x000fe2000782c0ff */
[----:B------:R-:W-:Y:S01]  /*137f0*/  IMAD R0, R0, 0x30, RZ ;  /* 0x0000003000007824 */ /* 0x000fe200078e02ff */
[----:B------:R-:W-:Y:S01]  /*13800*/  LOP3.LUT R212, R212, 0xffffffbf, RZ, 0xc0, !PT ;  /* 0xffffffbfd4d47812 */ /* 0x000fe200078ec0ff */
[----:B------:R-:W-:Y:S01]  /*13810*/  IMAD.WIDE.U32 R4, R2, 0x30, R4 ;  /* 0x0000003002047825 */ /* 0x000fe200078e0004 */
[----:B------:R-:W-:Y:S03]  /*13820*/  BSSY B0, `(.L_x_1970) ;  /* 0x00000fe000007945 */ /* 0x000fe60003800000 */
[----:B------:R-:W-:Y:S01]  /*13830*/  IMAD.IADD R0, R5, 0x1, R0 ;  /* 0x0000000105007824 */ /* 0x000fe200078e0200 */
[----:B------:R-:W-:-:S02]  /*13840*/  LEA R2, P0, R4, c[0x0][0x1f8], 0x1 ;  /* 0x00007e0004027a11 */ /* 0x000fc400078008ff */
[----:B-1----:R-:W-:Y:S02]  /*13850*/  ISETP.GT.AND P5, PT, R6, 0x7f, PT ;  /* 0x0000007f0600780c */ /* 0x002fe40003fa4270 */
[----:B------:R-:W-:Y:S01]  /*13860*/  LEA.HI.X R3, R4, c[0x0][0x1fc], R0, 0x1, P0 ;  /* 0x00007f0004037a11 */ /* 0x000fe200000f0c00 */
[----:B------:R-:W-:Y:S01]  /*13870*/  IMAD.MOV.U32 R0, RZ, RZ, 0x40 ;  /* 0x00000040ff007424 */ /* 0x000fe200078e00ff */
[----:B------:R-:W-:Y:S01]  /*13880*/  LOP3.LUT P0, RZ, R100, 0x2, RZ, 0xc0, !PT ;  /* 0x0000000264ff7812 */ /* 0x000fe2000780c0ff */
[----:B---3--:R-:W-:Y:S04]  /*13890*/  LDSM.16.M88.4 R8, [R196] ;  /* 0x00000000c408783b */ /* 0x008fe80000000200 */
[----:B------:R-:W1:Y:S04]  /*138a0*/  LDSM.16.M88.4 R16, [R171] ;  /* 0x00000000ab10783b */ /* 0x000e680000000200 */
[----:B------:R-:W-:Y:S01]  /*138b0*/  @!P5 IMAD.MOV.U32 R5, RZ, RZ, c[0x0][0x208] ;  /* 0x00008200ff05d624 */ /* 0x000fe200078e00ff */
[----:B------:R-:W-:Y:S01]  /*138c0*/  @P5 LOP3.LUT R212, R212, 0x40, RZ, 0xfc, !PT ;  /* 0x00000040d4d45812 */ /* 0x000fe200078efcff */
[----:B------:R-:W-:Y:S01]  /*138d0*/  @!P5 IMAD.MOV.U32 R6, RZ, RZ, c[0x0][0x20c] ;  /* 0x00008300ff06d624 */ /* 0x000fe200078e00ff */
[----:B------:R-:W2:Y:S01]  /*138e0*/  LDSM.16.M88.4 R20, [R171+0x800] ;  /* 0x00080000ab14783b */ /* 0x000ea20000000200 */
[----:B------:R-:W-:-:S02]  /*138f0*/  @P0 IADD3 R200, R171, -0x20, RZ ;  /* 0xffffffe0abc80810 */ /* 0x000fc40007ffe0ff */
[----:B------:R-:W-:Y:S01]  /*13900*/  LOP3.LUT P0, RZ, R100, 0x4, RZ, 0xc0, !PT ;  /* 0x0000000464ff7812 */ /* 0x000fe2000780c0ff */
[----:B------:R-:W3:Y:S01]  /*13910*/  LDSM.16.M88.4 R24, [R171+0x1000] ;  /* 0x00100000ab18783b */ /* 0x000ee20000000200 */
[----:B------:R-:W-:Y:S02]  /*13920*/  IADD3 R211, R200, 0x1000, RZ ;  /* 0x00001000c8d37810 */ /* 0x000fe40007ffe0ff */
[----:B------:R-:W-:Y:S01]  /*13930*/  SEL R0, R0, 0xffffffc0, !P0 ;  /* 0xffffffc000007807 */ /* 0x000fe20004000000 */
[----:B------:R-:W-:Y:S01]  /*13940*/  LDSM.16.M88.4 R12, [R197] ;  /* 0x00000000c50c783b */ /* 0x000fe20000000200 */
[C---:B------:R-:W-:Y:S02]  /*13950*/  @!P5 LEA R4, P0, R5.reuse, R2, 0x6 ;  /* 0x000000020504d211 */ /* 0x040fe400078030ff */
[C---:B------:R-:W-:Y:S01]  /*13960*/  IADD3 R210, R200.reuse, 0x800, RZ ;  /* 0x00000800c8d27810 */ /* 0x040fe20007ffe0ff */
[----:B------:R-:W4:Y:S01]  /*13970*/  LDSM.16.M88.4 R40, [R200] ;  /* 0x00000000c828783b */ /* 0x000f220000000200 */
[----:B------:R-:W-:Y:S01]  /*13980*/  @!P5 LEA.HI.X R5, R5, R3, R6, 0x6, P0 ;  /* 0x000000030505d211 */ /* 0x000fe200000f3406 */
[--C-:B------:R-:W-:Y:S01]  /*13990*/  IMAD.IADD R170, R171, 0x1, R0.reuse ;  /* 0x00000001abaa7824 */ /* 0x100fe200078e0200 */
[----:B------:R-:W-:Y:S01]  /*139a0*/  IADD3 R6, R101, R240, -R229 ;  /* 0x000000f065067210 */ /* 0x000fe20007ffe8e5 */
[----:B------:R-:W3:Y:S01]  /*139b0*/  LDSM.16.M88.4 R48, [R200+0x800] ;  /* 0x00080000c830783b */ /* 0x000ee20000000200 */
[C---:B------:R-:W-:Y:S01]  /*139c0*/  IMAD.IADD R169, R200.reuse, 0x1, R0 ;  /* 0x00000001c8a97824 */ /* 0x040fe200078e0200 */
[----:B------:R-:W-:-:S02]  /*139d0*/  IADD3 R209, R200, 0x4800, RZ ;  /* 0x00004800c8d17810 */ /* 0x000fc40007ffe0ff */
[C---:B------:R-:W-:Y:S01]  /*139e0*/  ISETP.LT.OR P0, PT, R6.reuse, 0x1, !P3 ;  /* 0x000000010600780c */ /* 0x040fe20005f01670 */
[----:B------:R-:W3:Y:S01]  /*139f0*/  LDSM.16.M88.4 R56, [R200+0x1000] ;  /* 0x00100000c838783b */ /* 0x000ee20000000200 */
[----:B------:R-:W-:Y:S02]  /*13a00*/  @!P5 ISETP.LT.OR P3, PT, R6, 0x21, !P3 ;  /* 0x000000210600d80c */ /* 0x000fe40005f61670 */
[C---:B------:R-:W-:Y:S02]  /*13a10*/  IADD3 R208, R200.reuse, 0x5800, RZ ;  /* 0x00005800c8d07810 */ /* 0x040fe40007ffe0ff */
[C---:B------:R-:W-:Y:S02]  /*13a20*/  IADD3 R207, R200.reuse, 0x5000, RZ ;  /* 0x00005000c8cf7810 */ /* 0x040fe40007ffe0ff */
[C---:B------:R-:W-:Y:S02]  /*13a30*/  IADD3 R206, R200.reuse, 0x3000, RZ ;  /* 0x00003000c8ce7810 */ /* 0x040fe40007ffe0ff */
[----:B------:R-:W-:-:S02]  /*13a40*/  IADD3 R205, R200, 0x4000, RZ ;  /* 0x00004000c8cd7810 */ /* 0x000fc40007ffe0ff */
[----:B------:R-:W-:Y:S01]  /*13a50*/  IADD3 R204, R200, 0x3800, RZ ;  /* 0x00003800c8cc7810 */ /* 0x000fe20007ffe0ff */
[----:B------:R-:W-:Y:S01]  /*13a60*/  @!PT LDS RZ, [RZ] ;  /* 0x00000000fffff984 */ /* 0x000fe20000000800 */
[----:B------:R-:W-:Y:S01]  /*13a70*/  @!PT LDS RZ, [RZ] ;  /* 0x00000000fffff984 */ /* 0x000fe20000000800 */
[----:B------:R-:W-:Y:S01]  /*13a80*/  @!PT LDS RZ, [RZ] ;  /* 0x00000000fffff984 */ /* 0x000fe20000000800 */
[----:B------:R3:W-:Y:S01]  /*13a90*/  LDGSTS.E.BYPASS.LTC128B.128 [R213+0x4080], [R2.64], !P0 ;  /* 0x0408000002d57fae */ /* 0x0007e2000c101d46 */
[C---:B------:R-:W-:Y:S02]  /*13aa0*/  ISETP.LT.OR P0, PT, R6.reuse, 0x1, !P2 ;  /* 0x000000010600780c */ /* 0x040fe40005701670 */
[----:B------:R-:W-:Y:S01]  /*13ab0*/  @!P5 ISETP.LT.OR P2, PT, R6, 0x21, !P2 ;  /* 0x000000210600d80c */ /* 0x000fe20005741670 */
[----:B-1----:R-:W-:Y:S01]  /*13ac0*/  HMMA.16816.F32 R32, R8, R16, RZ ;  /* 0x000000100820723c */ /* 0x002fe200000018ff */
[C---:B------:R-:W-:Y:S02]  /*13ad0*/  IADD3 R203, R200.reuse, 0x1800, RZ ;  /* 0x00001800c8cb7810 */ /* 0x040fe40007ffe0ff */
[C---:B------:R-:W-:Y:S02]  /*13ae0*/  IADD3 R202, R200.reuse, 0x2800, RZ ;  /* 0x00002800c8ca7810 */ /* 0x040fe40007ffe0ff */
[----:B------:R-:W-:-:S03]  /*13af0*/  IADD3 R201, R200, 0x2000, RZ ;  /* 0x00002000c8c97810 */ /* 0x000fc60007ffe0ff */
[----:B------:R-:W-:Y:S02]  /*13b00*/  HMMA.16816.F32 R16, R8, R18, RZ ;  /* 0x000000120810723c */ /* 0x000fe400000018ff */
[----:B------:R1:W-:Y:S01]  /*13b10*/  LDGSTS.E.BYPASS.LTC128B.128 [R213+0x5880], [R2.64+0x80], !P0 ;  /* 0x0588008002d57fae */ /* 0x0003e2000c101d46 */
[C---:B------:R-:W-:Y:S02]  /*13b20*/  ISETP.LT.OR P0, PT, R6.reuse, 0x1, !P1 ;  /* 0x000000010600780c */ /* 0x040fe40004f01670 */
[----:B------:R-:W-:-:S03]  /*13b30*/  @!P5 ISETP.LT.OR P1, PT, R6, 0x21, !P1 ;  /* 0x000000210600d80c */ /* 0x000fc60004f21670 */
[C---:B--2---:R-:W-:Y:S08]  /*13b40*/  HMMA.16816.F32 R28, R8.reuse, R20, RZ ;  /* 0x00000014081c723c */ /* 0x044ff000000018ff */
[----:B------:R1:W-:Y:S01]  /*13b50*/  LDGSTS.E.BYPASS.LTC128B.128 [R213+0x7080], [R2.64+0x100], !P0 ;  /* 0x0708010002d57fae */ /* 0x0003e2000c101d46 */
[----:B------:R-:W-:Y:S01]  /*13b60*/  LOP3.LUT P0, RZ, R127, 0x8, RZ, 0xc0, !PT ;  /* 0x000000087fff7812 */ /* 0x000fe2000780c0ff */
[----:B------:R-:W-:Y:S03]  /*13b70*/  HMMA.16816.F32 R20, R8, R22, RZ ;  /* 0x000000160814723c */ /* 0x000fe600000018ff */
[----:B------:R-:W-:-:S02]  /*13b80*/  ISETP.LT.OR P4, PT, R6, 0x1, !P0 ;  /* 0x000000010600780c */ /* 0x000fc40004781670 */
[----:B------:R-:W-:-:S03]  /*13b90*/  @!P5 ISETP.LT.OR P0, PT, R6, 0x21, !P0 ;  /* 0x000000210600d80c */ /* 0x000fc60004701670 */
[C---:B---3--:R-:W-:Y:S08]  /*13ba0*/  HMMA.16816.F32 R36, R8.reuse, R24, RZ ;  /* 0x000000180824723c */ /* 0x048ff000000018ff */
[----:B------:R1:W-:Y:S01]  /*13bb0*/  LDGSTS.E.BYPASS.LTC128B.128 [R213+0x8880], [R2.64+0x180], !P4 ;  /* 0x0888018002d57fae */ /* 0x0003e2000e101d46 */
[----:B------:R-:W-:Y:S03]  /*13bc0*/  HMMA.16816.F32 R8, R8, R26, RZ ;  /* 0x0000001a0808723c */ /* 0x000fe600000018ff */
[----:B------:R2:W-:Y:S04]  /*13bd0*/  @!P5 LDGSTS.E.BYPASS.LTC128B.128 [R217+0x5080], [R4.64], !P3 ;  /* 0x0508000004d9dfae */ /* 0x0005e8000d901d46 */
[----:B------:R2:W-:Y:S01]  /*13be0*/  @!P5 LDGSTS.E.BYPASS.LTC128B.128 [R217+0x6880], [R4.64+0x80], !P2 ;  /* 0x0688008004d9dfae */ /* 0x0005e2000d101d46 */
[C---:B----4-:R-:W-:Y:S03]  /*13bf0*/  HMMA.16816.F32 R16, R12.reuse, R42, R16 ;  /* 0x0000002a0c10723c */ /* 0x050fe60000001810 */
[----:B------:R2:W-:Y:S04]  /*13c00*/  @!P5 LDGSTS.E.BYPASS.LTC128B.128 [R217+0x8080], [R4.64+0x100], !P1 ;  /* 0x0808010004d9dfae */ /* 0x0005e8000c901d46 */
[----:B------:R2:W-:Y:S01]  /*13c10*/  @!P5 LDGSTS.E.BYPASS.LTC128B.128 [R217+0x9880], [R4.64+0x180], !P0 ;  /* 0x0988018004d9dfae */ /* 0x0005e2000c101d46 */
[----:B------:R-:W-:Y:S01]  /*13c20*/  HMMA.16816.F32 R44, R12, R40, R32 ;  /* 0x000000280c2c723c */ /* 0x000fe20000001820 */
[----:B------:R-:W-:-:S02]  /*13c30*/  ISETP.GT.AND P0, PT, R122, R232, PT ;  /* 0x000000e87a00720c */ /* 0x000fc40003f04270 */
[----:B------:R-:W-:Y:S04]  /*13c40*/  LDSM.16.M88.4 R52, [R170] ;  /* 0x00000000aa34783b */ /* 0x000fe80000000200 */
[----:B------:R-:W-:Y:S01]  /*13c50*/  LDSM.16.M88.4 R60, [R170+0x800] ;  /* 0x00080000aa3c783b */ /* 0x000fe20000000200 */
[C---:B------:R-:W-:Y:S03]  /*13c60*/  HMMA.16816.F32 R24, R12.reuse, R48, R28 ;  /* 0x000000300c18723c */ /* 0x040fe6000000181c */
[----:B------:R-:W-:Y:S04]  /*13c70*/  LDSM.16.M88.4 R64, [R170+0x1000] ;  /* 0x00100000aa40783b */ /* 0x000fe80000000200 */
[----:B------:R-:W-:Y:S01]  /*13c80*/  LDSM.16.M88.4 R40, [R171+0x1800] ;  /* 0x00180000ab28783b */ /* 0x000fe20000000200 */
[C---:B------:R-:W-:Y:S03]  /*13c90*/  HMMA.16816.F32 R28, R12.reuse, R50, R20 ;  /* 0x000000320c1c723c */ /* 0x040fe60000001814 */
[----:B------:R-:W-:Y:S04]  /*13ca0*/  LDSM.16.M88.4 R20, [R169] ;  /* 0x00000000a914783b */ /* 0x000fe80000000200 */
[----:B------:R-:W-:Y:S01]  /*13cb0*/  LDSM.16.M88.4 R48, [R169+0x800] ;  /* 0x00080000a930783b */ /* 0x000fe20000000200 */
[C---:B------:R-:W-:Y:S03]  /*13cc0*/  HMMA.16816.F32 R32, R12.reuse, R56, R36 ;  /* 0x000000380c20723c */ /* 0x040fe60000001824 */
[----:B--2---:R-:W2:Y:S04]  /*13cd0*/  LDSM.16.M88.4 R4, [R199] ;  /* 0x00000000c704783b */ /* 0x004ea80000000200 */
[----:B------:R-:W0:Y:S01]  /*13ce0*/  LDGDEPBAR ;  /* 0x00000000000079af */ /* 0x000e220000000000 */
[----:B------:R-:W-:Y:S03]  /*13cf0*/  HMMA.16816.F32 R12, R12, R58, R8 ;  /* 0x0000003a0c0c723c */ /* 0x000fe60000001808 */
[----:B------:R-:W3:Y:S04]  /*13d00*/  LDSM.16.M88.4 R8, [R198] ;  /* 0x00000000c608783b */ /* 0x000ee80000000200 */
[----:B------:R-:W4:Y:S01]  /*13d10*/  LDSM.16.M88.4 R56, [R169+0x1000] ;  /* 0x00100000a938783b */ /* 0x000f220000000200 */
[C---:B--2---:R-:W-:Y:S08]  /*13d20*/  HMMA.16816.F32 R16, R4.reuse, R54, R16 ;  /* 0x000000360410723c */ /* 0x044ff00000001810 */
[C---:B------:R-:W-:Y:S01]  /*13d30*/  HMMA.16816.F32 R36, R4.reuse, R52, R44 ;  /* 0x000000340424723c */ /* 0x040fe2000000182c */
[----:B------:R-:W-:Y:S04]  /*13d40*/  LDSM.16.M88.4 R52, [R171+0x2000] ;  /* 0x00200000ab34783b */ /* 0x000fe80000000200 */
[----:B------:R-:W-:Y:S03]  /*13d50*/  LDSM.16.M88.4 R44, [R200+0x2000] ;  /* 0x00200000c82c783b */ /* 0x000fe60000000200 */
[C---:B------:R-:W-:Y:S08]  /*13d60*/  HMMA.16816.F32 R24, R4.reuse, R60, R24 ;  /* 0x0000003c0418723c */ /* 0x040ff00000001818 */
[C---:B------:R-:W-:Y:S01]  /*13d70*/  HMMA.16816.F32 R28, R4.reuse, R62, R28 ;  /* 0x0000003e041c723c */ /* 0x040fe2000000181c */
[----:B------:R-:W-:Y:S07]  /*13d80*/  LDSM.16.M88.4 R60, [R171+0x2800] ;  /* 0x00280000ab3c783b */ /* 0x000fee0000000200 */
[C---:B------:R-:W-:Y:S08]  /*13d90*/  HMMA.16816.F32 R32, R4.reuse, R64, R32 ;  /* 0x000000400420723c */ /* 0x040ff00000001820 */
[----:B------:R-:W-:Y:S01]  /*13da0*/  HMMA.16816.F32 R12, R4, R66, R12 ;  /* 0x00000042040c723c */ /* 0x000fe2000000180c */
[----:B------:R-:W2:Y:S04]  /*13db0*/  LDSM.16.M88.4 R4, [R196+0x4000] ;  /* 0x00400000c404783b */ /* 0x000ea80000000200 */
[----:B------:R-:W-:Y:S03]  /*13dc0*/  LDSM.16.M88.4 R64, [R170+0x4000] ;  /* 0x00400000aa40783b */ /* 0x000fe60000000200 */
[C---:B---3--:R-:W-:Y:S08]  /*13dd0*/  HMMA.16816.F32 R16, R8.reuse, R22, R16 ;  /* 0x000000160810723c */ /* 0x048ff00000001810 */
[C---:B------:R-:W-:Y:S01]  /*13de0*/  HMMA.16816.F32 R36, R8.reuse, R20, R36 ;  /* 0x000000140824723c */ /* 0x040fe20000001824 */
[----:B------:R-:W-:Y:S07]  /*13df0*/  LDSM.16.M88.4 R20, [R200+0x1800] ;  /* 0x00180000c814783b */ /* 0x000fee0000000200 */
[C---:B------:R-:W-:Y:S08]  /*13e00*/  HMMA.16816.F32 R24, R8.reuse, R48, R24 ;  /* 0x000000300818723c */ /* 0x040ff00000001818 */
[C---:B------:R-:W-:Y:S01]  /*13e10*/  HMMA.16816.F32 R28, R8.reuse, R50, R28 ;  /* 0x00000032081c723c */ /* 0x040fe2000000181c */
[----:B------:R-:W-:Y:S07]  /*13e20*/  LDSM.16.M88.4 R48, [R170+0x2000] ;  /* 0x00200000aa30783b */ /* 0x000fee0000000200 */
[C---:B----4-:R-:W-:Y:S08]  /*13e30*/  HMMA.16816.F32 R32, R8.reuse, R56, R32 ;  /* 0x000000380820723c */ /* 0x050ff00000001820 */
[----:B------:R-:W-:Y:S01]  /*13e40*/  HMMA.16816.F32 R12, R8, R58, R12 ;  /* 0x0000003a080c723c */ /* 0x000fe2000000180c */
[----:B------:R-:W3:Y:S04]  /*13e50*/  LDSM.16.M88.4 R8, [R197+0x4000] ;  /* 0x00400000c508783b */ /* 0x000ee80000000200 */
        /* <DEDUP_REMOVED lines=30> */
[----:B------:R-:W1:Y:S03]  /*14040*/  LDSM.16.M88.4 R52, [R171+0x3800] ;  /* 0x00380000ab34783b */ /* 0x000e660000000200 */
        /* <DEDUP_REMOVED lines=20> */
[C---:B---3--:R-:W-:Y:S08]  /*14190*/  HMMA.16816.F32 R16, R8.reuse, R22, R16 ;  /* 0x000000160810723c */ /* 0x048ff00000001810 */
[C---:B------:R-:W-:Y:S08]  /*141a0*/  HMMA.16816.F32 R36, R8.reuse, R20, R36 ;  /* 0x000000140824723c */ /* 0x040ff00000001824 */
[C---:B------:R-:W-:Y:S08]  /*141b0*/  HMMA.16816.F32 R24, R8.reuse, R48, R24 ;  /* 0x000000300818723c */ /* 0x040ff00000001818 */
[C---:B------:R-:W-:Y:S01]  /*141c0*/  HMMA.16816.F32 R28, R8.reuse, R50, R28 ;  /* 0x00000032081c723c */ /* 0x040fe2000000181c */
[----:B------:R-:W-:Y:S07]  /*141d0*/  LDSM.16.M88.4 R48, [R169+0x3800] ;  /* 0x00380000a930783b */ /* 0x000fee0000000200 */
[C---:B----4-:R-:W-:Y:S08]  /*141e0*/  HMMA.16816.F32 R32, R8.reuse, R56, R32 ;  /* 0x000000380820723c */ /* 0x050ff00000001820 */
        /* <DEDUP_REMOVED lines=38> */
[C---:B------:R-:W-:Y:S08]  /*14450*/  HMMA.16816.F32 R20, R12.reuse, R54, R20 ;  /* 0x000000360c14723c */ /* 0x040ff00000001814 */
        /* <DEDUP_REMOVED lines=25> */
[----:B------:R-:W-:Y:S01]  /*145f0*/  IMAD R2, R2, c[0x0][0x1e0], RZ ;  /* 0x0000780002027a24 */ /* 0x000fe200078e02ff */
[C---:B------:R-:W-:Y:S02]  /*14600*/  LOP3.LUT P6, RZ, R212.reuse, 0x100, RZ, 0xc0, !PT ;  /* 0x00000100d4ff7812 */ /* 0x040fe400078cc0ff */
[----:B------:R-:W-:Y:S01]  /*14610*/  LOP3.LUT P5, RZ, R212, 0x80, RZ, 0xc0, !PT ;  /* 0x00000080d4ff7812 */ /* 0x000fe200078ac0ff */
        /* <DEDUP_REMOVED lines=30> */
.L_x_1971:
[----:B------:R-:W-:Y:S05]  /*14800*/  BSYNC B0 ;  /* 0x0000000000007941 */ /* 0x000fea0003800000 */
.L_x_1970:
[----:B------:R-:W-:Y:S01]  /*14810*/  ISETP.NE.AND P0, PT, R140, 0x1, PT ;  /* 0x000000018c00780c */ /* 0x000fe20003f05270 */
[----:B------:R-:W-:Y:S01]  /*14820*/  IMAD.IADD R0, R252, 0x1, R243 ;  /* 0x00000001fc007824 */ /* 0x000fe200078e02f3 */
[----:B------:R-:W-:Y:S01]  /*14830*/  ULDC UR4, c[0x0][0x324] ;  /* 0x0000c90000047ab9 */ /* 0x000fe20000000800 */
[----:B------:R-:W-:Y:S01]  /*14840*/  IMAD.MOV.U32 R20, RZ, RZ, c[0x0][0x32c] ;  /* 0x0000cb00ff147624 */ /* 0x000fe200078e00ff */
[----:B------:R-:W-:Y:S01]  /*14850*/  ULOP3.LUT UR4, URZ, UR4, URZ, 0x33, !UPT ;  /* 0x000000043f047292 */ /* 0x000fe2000f8e333f */
[----:B-1----:R-:W-:Y:S01]  /*14860*/  IMAD.MOV.U32 R4, RZ, RZ, R0 ;  /* 0x000000ffff047224 */ /* 0x002fe200078e0000 */
[----:B------:R-:W-:Y:S01]  /*14870*/  IADD3 R7, -R241, R132, RZ ;  /* 0x00000084f1077210 */ /* 0x000fe20007ffe1ff */
[----:B------:R-:W0:Y:S01]  /*14880*/  LDGDEPBAR ;  /* 0x00000000000079af */ /* 0x000e220000000000 */
[----:B------:R-:W-:-:S05]  /*14890*/  IMAD.IADD R8, R101, 0x1, -R241 ;  /* 0x0000000165087824 */ /* 0x000fca00078e0af1 */
[----:B------:R-:W-:Y:S01]  /*148a0*/  @P0 IMAD.HI.U32 R2, R0, c[0x0][0x2c8], RZ ;  /* 0x0000b20000020a27 */ /* 0x000fe200078e00ff */
[----:B------:R-:W-:-:S04]  /*148b0*/  IADD3 R0, -R241, 0x1, R132 ;  /* 0x00000001f1007810 */ /* 0x000fc80007ffe184 */
[----:B------:R-:W-:Y:S01]  /*148c0*/  @P0 SHF.R.U32.HI R4, RZ, c[0x0][0x2cc], R2 ;  /* 0x0000b300ff040a19 */ /* 0x000fe20000011602 */
[----:B------:R-:W-:Y:S01]  /*148d0*/  IMAD.IADD R0, R0, 0x1, -R239 ;  /* 0x0000000100007824 */ /* 0x000fe200078e0aef */
[----:B------:R-:W-:-:S03]  /*148e0*/  ISETP.GE.AND P0, PT, R20, 0x1, PT ;  /* 0x000000011400780c */ /* 0x000fc60003f06270 */
[----:B------:R-:W1:Y:S01]  /*148f0*/  SHFL.IDX PT, R3, R4, RZ, 0x1c1f ;  /* 0x001c1fff04037589 */ /* 0x000e6200000e0000 */
        /* <DEDUP_REMOVED lines=17> */
.L_x_1974:
[----:B------:R-:W-:-:S04]  /*14a10*/  MOV R9, c[0x0][0x32c] ;  /* 0x0000cb0000097a02 */ /* 0x000fc80000000f00 */
[----:B------:R-:W-:-:S13]  /*14a20*/  ISETP.NE.AND P0, PT, R9, 0x1, PT ;  /* 0x000000010900780c */ /* 0x000fda0003f05270 */
[----:B------:R-:W-:-:S05]  /*14a30*/  @P0 IMAD.HI.U32 R9, R3, c[0x0][0x330], RZ ;  /* 0x0000cc0003090a27 */ /* 0x000fca00078e00ff */
[----:B------:R-:W-:Y:S02]  /*14a40*/  @P0 SHF.R.U32.HI R3, RZ, c[0x0][0x334], R9 ;  /* 0x0000cd00ff030a19 */ /* 0x000fe40000011609 */
.L_x_1975:
[----:B------:R-:W-:Y:S05]  /*14a50*/  BSYNC B0 ;  /* 0x0000000000007941 */ /* 0x000fea0003800000 */
.L_x_1973:
[----:B------:R-:W-:-:S05]  /*14a60*/  IMAD R3, R3, c[0x0][0x32c], R8 ;  /* 0x0000cb0003037a24 */ /* 0x000fca00078e0208 */
[----:B------:R-:W-:Y:S02]  /*14a70*/  IADD3 R9, R3, c[0x0][0x32c], RZ ;  /* 0x0000cb0003097a10 */ /* 0x000fe40007ffe0ff */
[----:B------:R-:W-:Y:S02]  /*14a80*/  IMNMX R0, R0, R3, !PT ;  /* 0x0000000300007217 */ /* 0x000fe40007800200 */
[----:B------:R-:W-:Y:S02]  /*14a90*/  IMNMX R2, R2, R9, PT ;  /* 0x0000000902027217 */ /* 0x000fe40003800200 */
.L_x_1972:
        /* <DEDUP_REMOVED lines=20> */
[C---:B------:R-:W-:Y:S02]  /*14be0*/  ISETP.GE.AND P1, PT, R101.reuse, 0x12, PT ;  /* 0x000000126500780c */ /* 0x040fe40003f26270 */
[----:B------:R-:W-:Y:S02]  /*14bf0*/  ISETP.LT.OR P0, PT, R2, 0x11, P0 ;  /* 0x000000110200780c */ /* 0x000fe40000701670 */
[----:B------:R-:W-:-:S02]  /*14c00*/  ISETP.GE.AND P5, PT, R101, 0x1a, PT ;  /* 0x0000001a6500780c */ /* 0x000fc40003fa6270 */
[----:B------:R-:W-:Y:S02]  /*14c10*/  FSEL R19, R24, -INF , !P0 ;  /* 0xff80000018137808 */ /* 0x000fe40004000000 */
[----:B------:R-:W-:Y:S02]  /*14c20*/  ISETP.GT.AND P0, PT, R0, 0x11, !P1 ;  /* 0x000000110000780c */ /* 0x000fe40004f04270 */
[C---:B------:R-:W-:Y:S02]  /*14c30*/  ISETP.GE.AND P4, PT, R101.reuse, 0x21, PT ;  /* 0x000000216500780c */ /* 0x040fe40003f86270 */
        /* <DEDUP_REMOVED lines=45> */
.L_x_1978:
[----:B------:R-:W-:-:S04]  /*14f10*/  MOV R4, c[0x0][0x32c] ;  /* 0x0000cb0000047a02 */ /* 0x000fc80000000f00 */
[----:B------:R-:W-:-:S13]  /*14f20*/  ISETP.NE.AND P0, PT, R4, 0x1, PT ;  /* 0x000000010400780c */ /* 0x000fda0003f05270 */
[----:B------:R-:W-:-:S05]  /*14f30*/  @P0 IMAD.HI.U32 R4, R3, c[0x0][0x330], RZ ;  /* 0x0000cc0003040a27 */ /* 0x000fca00078e00ff */
[----:B------:R-:W-:Y:S02]  /*14f40*/  @P0 SHF.R.U32.HI R3, RZ, c[0x0][0x334], R4 ;  /* 0x0000cd00ff030a19 */ /* 0x000fe40000011604 */
.L_x_1979:
[----:B------:R-:W-:Y:S05]  /*14f50*/  BSYNC B0 ;  /* 0x0000000000007941 */ /* 0x000fea0003800000 */
.L_x_1977:
[----:B------:R-:W-:-:S05]  /*14f60*/  IMAD R3, R3, c[0x0][0x32c], R8 ;  /* 0x0000cb0003037a24 */ /* 0x000fca00078e0208 */
[----:B------:R-:W-:Y:S02]  /*14f70*/  IADD3 R4, R3, c[0x0][0x32c], RZ ;  /* 0x0000cb0003047a10 */ /* 0x000fe40007ffe0ff */
[----:B------:R-:W-:Y:S02]  /*14f80*/  IMNMX R0, R0, R3, !PT ;  /* 0x0000000300007217 */ /* 0x000fe40007800200 */
[----:B------:R-:W-:Y:S02]  /*14f90*/  IMNMX R2, R2, R4, PT ;  /* 0x0000000402027217 */ /* 0x000fe40003800200 */
.L_x_1976:
[----:B------:R-:W-:Y:S01]  /*14fa0*/  ISETP.GT.AND P0, PT, R0, RZ, !P1 ;  /* 0x000000ff0000720c */ /* 0x000fe20004f04270 */
[----:B------:R-:W-:Y:S01]  /*14fb0*/  LDSM.16.MT88.4 R48, [R195] ;  /* 0x00000000c330783b */ /* 0x000fe20000004200 */
        /* <DEDUP_REMOVED lines=13> */
[----:B------:R-:W-:Y:S03]  /*15090*/  LDSM.16.MT88.4 R32, [R192+0x800] ;  /* 0x00080000c020783b */ /* 0x000fe60000004200 */
[----:B------:R-:W-:Y:S01]  /*150a0*/  ISETP.GT.AND P0, PT, R0, 0x8, !P0 ;  /* 0x000000080000780c */ /* 0x000fe20004704270 */
[----:B-----5:R-:W-:Y:S03]  /*150b0*/  LDSM.16.MT88.4 R152, [R193+0x1000] ;  /* 0x00100000c198783b */ /* 0x020fe60000004200 */
[----:B------:R-:W-:-:S04]  /*150c0*/  ISETP.LT.OR P0, PT, R2, 0x9, P0 ;  /* 0x000000090200780c */ /* 0x000fc80000701670 */
[----:B------:R-:W-:Y:S02]  /*150d0*/  FSEL R6, R46, -INF , !P0 ;  /* 0xff8000002e067808 */ /* 0x000fe40004000000 */
        /* <DEDUP_REMOVED lines=25> */
[----:B------:R-:W-:Y:S03]  /*15270*/  LDSM.16.MT88.4 R28, [R193+0x800] ;  /* 0x00080000c11c783b */ /* 0x000fe60000004200 */
        /* <DEDUP_REMOVED lines=37> */
[----:B-1----:R-:W-:Y:S01]  /*154d0*/  FMNMX.FTZ R132, R0, R3, !PT ;  /* 0x0000000300847209 */ /* 0x002fe20007810000 */
[----:B------:R-:W-:Y:S02]  /*154e0*/  FFMA.FTZ R3, R14, c[0x0][0x2d0], -R2 ;  /* 0x0000b4000e037a23 */ /* 0x000fe40000010802 */
[----:B------:R-:W1:Y:S01]  /*154f0*/  LDSM.16.MT88.4 R12, [R192] ;  /* 0x00000000c00c783b */ /* 0x000e620000004200 */
[C---:B------:R-:W-:Y:S01]  /*15500*/  FSETP.NEU.FTZ.AND P0, PT, R132.reuse, -INF , PT ;  /* 0xff8000008400780b */ /* 0x040fe20003f1d000 */
[----:B------:R2:W-:Y:S01]  /*15510*/  MUFU.EX2 R91, R3 ;  /* 0x00000003005b7308 */ /* 0x0005e20000000800 */
[----:B------:R-:W-:-:S05]  /*15520*/  FMUL.FTZ R0, R132, c[0x0][0x2d0] ;  /* 0x0000b40084007a20 */ /* 0x000fca0000410000 */
[----:B------:R-:W-:Y:S01]  /*15530*/  FSEL R0, R0, RZ, P0 ;  /* 0x000000ff00007208 */ /* 0x000fe20000000000 */
[----:B--2---:R-:W-:-:S04]  /*15540*/  FFMA.FTZ R3, R16, c[0x0][0x2d0], -R2 ;  /* 0x0000b40010037a23 */ /* 0x004fc80000010802 */
        /* <DEDUP_REMOVED lines=16> */
[----:B---3--:R-:W-:Y:S01]  /*15650*/  FFMA.FTZ R3, R8, c[0x0][0x2d0], -R0 ;  /* 0x0000b40008037a23 */ /* 0x008fe20000010800 */
[----:B------:R-:W-:-:S05]  /*15660*/  F2FP.PACK_AB R8, R90, R91 ;  /* 0x0000005b5a08723e */ /* 0x000fca00000000ff */
[----:B------:R3:W4:Y:S02]  /*15670*/  MUFU.EX2 R215, R3 ;  /* 0x0000000300d77308 */ /* 0x0007240000000800 */
[----:B---3--:R-:W-:Y:S01]  /*15680*/  FFMA.FTZ R3, R22, c[0x0][0x2d0], -R2 ;  /* 0x0000b40016037a23 */ /* 0x008fe20000010802 */
[----:B----4-:R-:W-:-:S05]  /*15690*/  F2FP.PACK_AB R11, R215, R216 ;  /* 0x000000d8d70b723e */ /* 0x010fca00000000ff */
[----:B------:R3:W-:Y:S02]  /*156a0*/  MUFU.EX2 R218, R3 ;  /* 0x0000000300da7308 */ /* 0x0007e40000000800 */
[C---:B-1----:R-:W-:Y:S08]  /*156b0*/  HMMA.16816.F32 R44, R8.reuse, R12, RZ ;  /* 0x0000000c082c723c */ /* 0x042ff000000018ff */
[----:B------:R-:W-:Y:S01]  /*156c0*/  HMMA.16816.F32 R36, R8, R14, RZ ;  /* 0x0000000e0824723c */ /* 0x000fe200000018ff */
[----:B---3--:R-:W-:-:S04]  /*156d0*/  FFMA.FTZ R3, R23, c[0x0][0x2d0], -R2 ;  /* 0x0000b40017037a23 */ /* 0x008fc80000010802 */
[----:B------:R1:W-:Y:S03]  /*156e0*/  MUFU.EX2 R228, R3 ;  /* 0x0000000300e47308 */ /* 0x0003e60000000800 */
[C---:B------:R-:W-:Y:S08]  /*156f0*/  HMMA.16816.F32 R12, R8.reuse, R48, RZ ;  /* 0x00000030080c723c */ /* 0x040ff000000018ff */
[----:B--2---:R-:W-:Y:S01]  /*15700*/  HMMA.16816.F32 R16, R8, R6, RZ ;  /* 0x000000060810723c */ /* 0x004fe200000018ff */
[----:B-1----:R-:W-:-:S07]  /*15710*/  FFMA.FTZ R3, R24, c[0x0][0x2d0], -R2 ;  /* 0x0000b40018037a23 */ /* 0x002fce0000010802 */
[----:B------:R-:W-:Y:S01]  /*15720*/  HMMA.16816.F32 R60, R8, R50, RZ ;  /* 0x00000032083c723c */ /* 0x000fe200000018ff */
[----:B------:R-:W1:Y:S01]  /*15730*/  LDSM.16.MT88.4 R24, [R194] ;  /* 0x00000000c218783b */ /* 0x000e620000004200 */
[----:B------:R2:W3:Y:S02]  /*15740*/  MUFU.EX2 R219, R3 ;  /* 0x0000000300db7308 */ /* 0x0004e40000000800 */
[----:B--2---:R-:W-:Y:S01]  /*15750*/  FFMA.FTZ R3, R21, c[0x0][0x2d0], -R0 ;  /* 0x0000b40015037a23 */ /* 0x004fe20000010800 */
[----:B---3--:R-:W-:-:S05]  /*15760*/  F2FP.PACK_AB R6, R219, R228 ;  /* 0x000000e4db06723e */ /* 0x008fca00000000ff */
[----:B------:R2:W-:Y:S02]  /*15770*/  MUFU.EX2 R214, R3 ;  /* 0x0000000300d67308 */ /* 0x0005e40000000800 */
[--C-:B--2---:R-:W-:Y:S02]  /*15780*/  FFMA.FTZ R3, R20, c[0x0][0x2d0], -R0.reuse ;  /* 0x0000b40014037a23 */ /* 0x104fe40000010800 */
[C---:B------:R-:W-:Y:S04]  /*15790*/  HMMA.16816.F32 R20, R8.reuse, R4, RZ ;  /* 0x000000040814723c */ /* 0x040fe800000018ff */
[----:B------:R2:W3:Y:S03]  /*157a0*/  MUFU.EX2 R135, R3 ;  /* 0x0000000300877308 */ /* 0x0004e60000000800 */
[----:B------:R-:W-:Y:S01]  /*157b0*/  F2FP.PACK_AB R4, R218, R250 ;  /* 0x000000fada04723e */ /* 0x000fe200000000ff */
[----:B-1----:R-:W-:Y:S01]  /*157c0*/  HMMA.16816.F32 R48, R8, R24, RZ ;  /* 0x000000180830723c */ /* 0x002fe200000018ff */
[----:B--2---:R-:W-:Y:S01]  /*157d0*/  FFMA.FTZ R3, R40, c[0x0][0x2d0], -R0 ;  /* 0x0000b40028037a23 */ /* 0x004fe20000010800 */
[----:B---3--:R-:W-:-:S03]  /*157e0*/  F2FP.PACK_AB R5, R135, R214 ;  /* 0x000000d68705723e */ /* 0x008fc600000000ff */
[----:B------:R1:W-:Y:S02]  /*157f0*/  MUFU.EX2 R138, R3 ;  /* 0x00000003008a7308 */ /* 0x0003e40000000800 */
[----:B-1----:R-:W-:Y:S02]  /*15800*/  FFMA.FTZ R3, R41, c[0x0][0x2d0], -R0 ;  /* 0x0000b40029037a23 */ /* 0x002fe40000010800 */
[----:B------:R-:W-:Y:S04]  /*15810*/  LDSM.16.MT88.4 R40, [R192+0x2000] ;  /* 0x00200000c028783b */ /* 0x000fe80000004200 */
[----:B------:R-:W1:Y:S02]  /*15820*/  MUFU.EX2 R133, R3 ;  /* 0x0000000300857308 */ /* 0x000e640000000800 */
[----:B-1----:R-:W-:-:S07]  /*15830*/  F2FP.PACK_AB R7, R133, R138 ;  /* 0x0000008a8507723e */ /* 0x002fce00000000ff */
[----:B------:R-:W-:Y:S08]  /*15840*/  HMMA.16816.F32 R52, R4, R72, R12 ;  /* 0x000000480434723c */ /* 0x000ff0000000180c */
[----:B------:R-:W-:Y:S08]  /*15850*/  HMMA.16816.F32 R12, R8, R76, RZ ;  /* 0x0000004c080c723c */ /* 0x000ff000000018ff */
[C---:B------:R-:W-:Y:S01]  /*15860*/  HMMA.16816.F32 R160, R4.reuse, R34, R36 ;  /* 0x0000002204a0723c */ /* 0x040fe20000001824 */
[----:B------:R-:W-:Y:S07]  /*15870*/  LDSM.16.MT88.4 R36, [R193+0x2000] ;  /* 0x00200000c124783b */ /* 0x000fee0000004200 */
[----:B------:R-:W-:Y:S01]  /*15880*/  IMAD.MOV.U32 R110, RZ, RZ, R52 ;  /* 0x000000ffff6e7224 */ /* 0x000fe200078e0034 */
[----:B------:R-:W-:Y:S01]  /*15890*/  HMMA.16816.F32 R72, R4, R74, R60 ;  /* 0x0000004a0448723c */ /* 0x000fe2000000183c */
[----:B------:R-:W-:Y:S01]  /*158a0*/  IMAD.MOV.U32 R109, RZ, RZ, R53 ;  /* 0x000000ffff6d7224 */ /* 0x000fe200078e0035 */
[----:B------:R-:W-:Y:S01]  /*158b0*/  LDSM.16.MT88.4 R60, [R195+0x3800] ;  /* 0x00380000c33c783b */ /* 0x000fe20000004200 */
[----:B------:R-:W-:-:S02]  /*158c0*/  IMAD.MOV.U32 R108, RZ, RZ, R54 ;  /* 0x000000ffff6c7224 */ /* 0x000fc400078e0036 */
[----:B------:R-:W-:Y:S02]  /*158d0*/  IMAD.MOV.U32 R3, RZ, RZ, R55 ;  /* 0x000000ffff037224 */ /* 0x000fe400078e0037 */
[----:B------:R-:W1:Y:S01]  /*158e0*/  LDSM.16.MT88.4 R52, [R195+0x2000] ;  /* 0x00200000c334783b */ /* 0x000e620000004200 */
[C---:B------:R-:W-:Y:S03]  /*158f0*/  HMMA.16816.F32 R140, R4.reuse, R32, R44 ;  /* 0x00000020048c723c */ /* 0x040fe6000000182c */
[----:B------:R-:W2:Y:S05]  /*15900*/  LDSM.16.MT88.4 R44, [R194+0x800] ;  /* 0x00080000c22c783b */ /* 0x000eaa0000004200 */
[C---:B------:R-:W-:Y:S08]  /*15910*/  HMMA.16816.F32 R148, R4.reuse, R28, R20 ;  /* 0x0000001c0494723c */ /* 0x040ff00000001814 */
[----:B------:R-:W-:Y:S01]  /*15920*/  HMMA.16816.F32 R156, R4, R30, R16 ;  /* 0x0000001e049c723c */ /* 0x000fe20000001810 */
[----:B------:R-:W-:Y:S01]  /*15930*/  IMAD.MOV.U32 R118, RZ, RZ, R72 ;  /* 0x000000ffff767224 */ /* 0x000fe200078e0048 */
[----:B------:R-:W-:Y:S01]  /*15940*/  MOV R116, R74 ;  /* 0x0000004a00747202 */ /* 0x000fe20000000f00 */
[----:B------:R-:W-:-:S02]  /*15950*/  IMAD.MOV.U32 R117, RZ, RZ, R73 ;  /* 0x000000ffff757224 */ /* 0x000fc400078e0049 */
[----:B------:R-:W-:Y:S02]  /*15960*/  IMAD.MOV.U32 R111, RZ, RZ, R75 ;  /* 0x000000ffff6f7224 */ /* 0x000fe400078e004b */
[----:B------:R-:W-:Y:S01]  /*15970*/  LDSM.16.MT88.4 R72, [R193+0x3000] ;  /* 0x00300000c148783b */ /* 0x000fe20000004200 */
[C---:B------:R-:W-:Y:S08]  /*15980*/  HMMA.16816.F32 R32, R8.reuse, R26, RZ ;  /* 0x0000001a0820723c */ /* 0x040ff000000018ff */
[C---:B------:R-:W-:Y:S08]  /*15990*/  HMMA.16816.F32 R28, R8.reuse, R56, RZ ;  /* 0x00000038081c723c */ /* 0x040ff000000018ff */
[----:B------:R-:W-:Y:S08]  /*159a0*/  HMMA.16816.F32 R24, R8, R58, RZ ;  /* 0x0000003a0818723c */ /* 0x000ff000000018ff */
[----:B-1----:R-:W-:Y:S08]  /*159b0*/  HMMA.16816.F32 R12, R4, R52, R12 ;  /* 0x00000034040c723c */ /* 0x002ff0000000180c */
[C---:B------:R-:W-:Y:S08]  /*159c0*/  HMMA.16816.F32 R56, R8.reuse, R78, RZ ;  /* 0x0000004e0838723c */ /* 0x040ff000000018ff */
[C---:B------:R-:W-:Y:S08]  /*159d0*/  HMMA.16816.F32 R20, R8.reuse, R64, RZ ;  /* 0x000000400814723c */ /* 0x040ff000000018ff */
[----:B------:R-:W-:Y:S01]  /*159e0*/  HMMA.16816.F32 R16, R8, R66, RZ ;  /* 0x000000420810723c */ /* 0x000fe200000018ff */
[----:B------:R-:W1:Y:S01]  /*159f0*/  LDSM.16.MT88.4 R64, [R194+0x1800] ;  /* 0x00180000c240783b */ /* 0x000e620000004200 */
[----:B------:R-:W-:Y:S01]  /*15a00*/  IMAD.MOV.U32 R130, RZ, RZ, R12 ;  /* 0x000000ffff827224 */ /* 0x000fe200078e000c */
[----:B------:R-:W-:Y:S01]  /*15a10*/  MOV R128, R14 ;  /* 0x0000000e00807202 */ /* 0x000fe20000000f00 */
[----:B------:R-:W-:-:S02]  /*15a20*/  IMAD.MOV.U32 R129, RZ, RZ, R13 ;  /* 0x000000ffff817224 */ /* 0x000fc400078e000d */
[----:B------:R-:W-:Y:S02]  /*15a30*/  IMAD.MOV.U32 R127, RZ, RZ, R15 ;  /* 0x000000ffff7f7224 */ /* 0x000fe400078e000f */
[C---:B------:R-:W-:Y:S01]  /*15a40*/  HMMA.16816.F32 R12, R4.reuse, R54, R56 ;  /* 0x00000036040c723c */ /* 0x040fe20000001838 */
[----:B------:R-:W-:Y:S04]  /*15a50*/  LDSM.16.MT88.4 R56, [R194+0x3000] ;  /* 0x00300000c238783b */ /* 0x000fe80000004200 */
[----:B------:R-:W-:Y:S03]  /*15a60*/  LDSM.16.MT88.4 R52, [R192+0x3800] ;  /* 0x00380000c034783b */ /* 0x000fe60000004200 */
[C---:B------:R-:W-:Y:S08]  /*15a70*/  HMMA.16816.F32 R28, R4.reuse, R40, R28 ;  /* 0x00000028041c723c */ /* 0x040ff0000000181c */
[C---:B------:R-:W-:Y:S01]  /*15a80*/  HMMA.16816.F32 R188, R4.reuse, R38, R16 ;  /* 0x0000002604bc723c */ /* 0x040fe20000001810 */
[----:B------:R-:W3:Y:S07]  /*15a90*/  LDSM.16.MT88.4 R16, [R194+0x2000] ;  /* 0x00200000c210783b */ /* 0x000eee0000004200 */
[----:B--2---:R-:W-:Y:S01]  /*15aa0*/  HMMA.16816.F32 R244, R4, R44, R48 ;  /* 0x0000002c04f4723c */ /* 0x004fe20000001830 */
[----:B------:R-:W2:Y:S01]  /*15ab0*/  LDSM.16.MT88.4 R48, [R193+0x3800] ;  /* 0x00380000c130783b */ /* 0x000ea20000004200 */
[----:B------:R-:W-:-:S02]  /*15ac0*/  IMAD.MOV.U32 R146, RZ, RZ, R12 ;  /* 0x000000ffff927224 */ /* 0x000fc400078e000c */
[----:B------:R-:W-:Y:S02]  /*15ad0*/  IMAD.MOV.U32 R145, RZ, RZ, R13 ;  /* 0x000000ffff917224 */ /* 0x000fe400078e000d */
[----:B------:R-:W-:Y:S02]  /*15ae0*/  IMAD.MOV.U32 R144, RZ, RZ, R14 ;  /* 0x000000ffff907224 */ /* 0x000fe400078e000e */
[----:B------:R-:W-:Y:S01]  /*15af0*/  HMMA.16816.F32 R224, R4, R36, R20 ;  /* 0x0000002404e0723c */ /* 0x000fe20000001814 */
[----:B------:R-:W4:Y:S01]  /*15b00*/  LDSM.16.MT88.4 R20, [R195+0x3000] ;  /* 0x00300000c314783b */ /* 0x000f220000004200 */
[----:B------:R-:W-:Y:S02]  /*15b10*/  IMAD.MOV.U32 R131, RZ, RZ, R15 ;  /* 0x000000ffff837224 */ /* 0x000fe400078e000f */
[----:B------:R-:W-:Y:S02]  /*15b20*/  IMAD.MOV.U32 R122, RZ, RZ, R28 ;  /* 0x000000ffff7a7224 */ /* 0x000fe400078e001c */
[----:B------:R-:W-:-:S02]  /*15b30*/  IMAD.MOV.U32 R121, RZ, RZ, R29 ;  /* 0x000000ffff797224 */ /* 0x000fc400078e001d */
[----:B-1----:R-:W-:Y:S01]  /*15b40*/  HMMA.16816.F32 R12, R8, R64, RZ ;  /* 0x00000040080c723c */ /* 0x002fe200000018ff */
[----:B------:R-:W-:Y:S02]  /*15b50*/  IMAD.MOV.U32 R120, RZ, RZ, R30 ;  /* 0x000000ffff787224 */ /* 0x000fe400078e001e */
[----:B------:R-:W-:-:S05]  /*15b60*/  IMAD.MOV.U32 R119, RZ, RZ, R31 ;  /* 0x000000ffff777224 */ /* 0x000fca00078e001f */
[C---:B------:R-:W-:Y:S08]  /*15b70*/  HMMA.16816.F32 R220, R4.reuse, R46, R32 ;  /* 0x0000002e04dc723c */ /* 0x040ff00000001820 */
[----:B------:R-:W-:Y:S08]  /*15b80*/  HMMA.16816.F32 R24, R4, R42, R24 ;  /* 0x0000002a0418723c */ /* 0x000ff00000001818 */
[C---:B------:R-:W-:Y:S01]  /*15b90*/  HMMA.16816.F32 R44, R8.reuse, R66, RZ ;  /* 0x00000042082c723c */ /* 0x040fe200000018ff */
[----:B------:R-:W1:Y:S07]  /*15ba0*/  LDSM.16.MT88.4 R64, [R194+0x3800] ;  /* 0x00380000c240783b */ /* 0x000e6e0000004200 */
[C---:B------:R-:W-:Y:S08]  /*15bb0*/  HMMA.16816.F32 R40, R8.reuse, R68, RZ ;  /* 0x000000440828723c */ /* 0x040ff000000018ff */
[----:B------:R-:W-:Y:S01]  /*15bc0*/  HMMA.16816.F32 R36, R8, R70, RZ ;  /* 0x000000460824723c */ /* 0x000fe200000018ff */
[----:B------:R-:W1:Y:S01]  /*15bd0*/  LDSM.16.MT88.4 R68, [R192+0x4800] ;  /* 0x00480000c044783b */ /* 0x000e620000004200 */
[----:B------:R-:W-:Y:S01]  /*15be0*/  MOV R126, R24 ;  /* 0x00000018007e7202 */ /* 0x000fe20000000f00 */
[----:B------:R-:W-:-:S02]  /*15bf0*/  IMAD.MOV.U32 R125, RZ, RZ, R25 ;  /* 0x000000ffff7d7224 */ /* 0x000fc400078e0019 */
[----:B------:R-:W-:Y:S02]  /*15c00*/  IMAD.MOV.U32 R124, RZ, RZ, R26 ;  /* 0x000000ffff7c7224 */ /* 0x000fe400078e001a */
[----:B------:R-:W-:Y:S01]  /*15c10*/  IMAD.MOV.U32 R123, RZ, RZ, R27 ;  /* 0x000000ffff7b7224 */ /* 0x000fe200078e001b */
[C---:B------:R-:W-:Y:S08]  /*15c20*/  HMMA.16816.F32 R32, R8.reuse, R72, RZ ;  /* 0x000000480820723c */ /* 0x040ff000000018ff */
[----:B------:R-:W-:Y:S08]  /*15c30*/  HMMA.16816.F32 R28, R8, R74, RZ ;  /* 0x0000004a081c723c */ /* 0x000ff000000018ff */
[----:B---3--:R-:W-:Y:S08]  /*15c40*/  HMMA.16816.F32 R180, R4, R16, R12 ;  /* 0x0000001004b4723c */ /* 0x008ff0000000180c */
[----:B------:R-:W-:Y:S08]  /*15c50*/  HMMA.16816.F32 R12, R8, R56, RZ ;  /* 0x00000038080c723c */ /* 0x000ff000000018ff */
[----:B--2---:R-:W-:Y:S01]  /*15c60*/  HMMA.16816.F32 R76, R4, R48, R32 ;  /* 0x00000030044c723c */ /* 0x004fe20000001820 */
[----:B------:R-:W2:Y:S06]  /*15c70*/  LDSM.16.MT88.4 R32, [R192+0x5000] ;  /* 0x00500000c020783b */ /* 0x000eac0000004200 */
[----:B------:R-:W-:Y:S01]  /*15c80*/  IMAD.MOV.U32 R48, RZ, RZ, R110 ;  /* 0x000000ffff307224 */ /* 0x000fe200078e006e */
[----:B----4-:R-:W-:Y:S01]  /*15c90*/  HMMA.16816.F32 R24, R8, R20, RZ ;  /* 0x000000140818723c */ /* 0x010fe200000018ff */
[----:B------:R-:W-:-:S07]  /*15ca0*/  MOV R49, R109 ;  /* 0x0000006d00317202 */ /* 0x000fce0000000f00 */
[C---:B------:R-:W-:Y:S01]  /*15cb0*/  HMMA.16816.F32 R96, R4.reuse, R50, R28 ;  /* 0x000000320460723c */ /* 0x040fe2000000181c */
[----:B------:R-:W3:Y:S06]  /*15cc0*/  LDSM.16.MT88.4 R28, [R193+0x4800] ;  /* 0x00480000c11c783b */ /* 0x000eec0000004200 */
[----:B------:R-:W-:Y:S01]  /*15cd0*/  IMAD.MOV.U32 R50, RZ, RZ, R108 ;  /* 0x000000ffff327224 */ /* 0x000fe200078e006c */
[----:B-1----:R-:W-:Y:S01]  /*15ce0*/  HMMA.16816.F32 R92, R4, R64, R12 ;  /* 0x00000040045c723c */ /* 0x002fe2000000180c */
[----:B------:R-:W-:Y:S02]  /*15cf0*/  IMAD.MOV.U32 R51, RZ, RZ, R3 ;  /* 0x000000ffff337224 */ /* 0x000fe400078e0003 */
[----:B------:R-:W-:-:S05]  /*15d00*/  FFMA.FTZ R3, R88, c[0x0][0x2d0], -R2 ;  /* 0x0000b40058037a23 */ /* 0x000fca0000010802 */
[----:B------:R-:W-:Y:S07]  /*15d10*/  HMMA.16816.F32 R12, R8, R68, RZ ;  /* 0x00000044080c723c */ /* 0x000fee00000018ff */
[----:B------:R-:W-:Y:S01]  /*15d20*/  IMAD.MOV.U32 R68, RZ, RZ, R146 ;  /* 0x000000ffff447224 */ /* 0x000fe200078e0092 */
[----:B------:R-:W-:Y:S01]  /*15d30*/  HMMA.16816.F32 R112, R4, R60, R24 ;  /* 0x0000003c0470723c */ /* 0x000fe20000001818 */
[----:B------:R-:W1:Y:S01]  /*15d40*/  LDSM.16.MT88.4 R24, [R193+0x5000] ;  /* 0x00500000c118783b */ /* 0x000e620000004200 */
[----:B------:R-:W-:-:S05]  /*15d50*/  IMAD.MOV.U32 R69, RZ, RZ, R145 ;  /* 0x000000ffff457224 */ /* 0x000fca00078e0091 */
[----:B------:R-:W-:Y:S01]  /*15d60*/  MOV R61, R147 ;  /* 0x00000093003d7202 */ /* 0x000fe20000000f00 */
[----:B------:R-:W-:Y:S07]  /*15d70*/  HMMA.16816.F32 R72, R4, R18, R44 ;  /* 0x000000120448723c */ /* 0x000fee000000182c */
[----:B------:R-:W-:Y:S01]  /*15d80*/  MOV R47, R123 ;  /* 0x0000007b002f7202 */ /* 0x000fe20000000f00 */
[----:B------:R-:W-:Y:S01]  /*15d90*/  HMMA.16816.F32 R16, R8, R22, RZ ;  /* 0x000000160810723c */ /* 0x000fe200000018ff */
[----:B------:R-:W-:-:S02]  /*15da0*/  IMAD.MOV.U32 R44, RZ, RZ, R126 ;  /* 0x000000ffff2c7224 */ /* 0x000fc400078e007e */
[----:B------:R-:W-:Y:S02]  /*15db0*/  IMAD.MOV.U32 R45, RZ, RZ, R125 ;  /* 0x000000ffff2d7224 */ /* 0x000fe400078e007d */
[----:B------:R-:W-:-:S03]  /*15dc0*/  IMAD.MOV.U32 R46, RZ, RZ, R124 ;  /* 0x000000ffff2e7224 */ /* 0x000fc600078e007c */
[----:B--2---:R-:W-:Y:S08]  /*15dd0*/  HMMA.16816.F32 R172, R4, R32, R12 ;  /* 0x0000002004ac723c */ /* 0x004ff0000000180c */
[C---:B---3--:R-:W-:Y:S08]  /*15de0*/  HMMA.16816.F32 R12, R8.reuse, R30, RZ ;  /* 0x0000001e080c723c */ /* 0x048ff000000018ff */
[----:B------:R-:W-:Y:S01]  /*15df0*/  HMMA.16816.F32 R20, R8, R58, RZ ;  /* 0x0000003a0814723c */ /* 0x000fe200000018ff */
[----:B------:R-:W-:Y:S07]  /*15e00*/  LDSM.16.MT88.4 R56, [R195+0x2800] ;  /* 0x00280000c338783b */ /* 0x000fee0000004200 */
[C---:B------:R-:W-:Y:S07]  /*15e10*/  HMMA.16816.F32 R184, R4.reuse, R52, R40 ;  /* 0x0000003404b8723c */ /* 0x040fee0000001828 */
[----:B------:R-:W-:Y:S01]  /*15e20*/  MOV R40, R118 ;  /* 0x0000007600287202 */ /* 0x000fe20000000f00 */
[----:B------:R-:W-:Y:S01]  /*15e30*/  HMMA.16816.F32 R176, R4, R54, R36 ;  /* 0x0000003604b0723c */ /* 0x000fe20000001824 */
[----:B------:R-:W-:Y:S01]  /*15e40*/  IMAD.MOV.U32 R41, RZ, RZ, R117 ;  /* 0x000000ffff297224 */ /* 0x000fe200078e0075 */
[----:B------:R-:W-:Y:S01]  /*15e50*/  MOV R53, R129 ;  /* 0x0000008100357202 */ /* 0x000fe20000000f00 */
[----:B------:R-:W-:-:S02]  /*15e60*/  IMAD.MOV.U32 R42, RZ, RZ, R116 ;  /* 0x000000ffff2a7224 */ /* 0x000fc400078e0074 */
[----:B------:R-:W-:Y:S02]  /*15e70*/  IMAD.MOV.U32 R43, RZ, RZ, R111 ;  /* 0x000000ffff2b7224 */ /* 0x000fe400078e006f */
[----:B------:R-:W-:Y:S01]  /*15e80*/  IMAD.MOV.U32 R39, RZ, RZ, R119 ;  /* 0x000000ffff277224 */ /* 0x000fe200078e0077 */
[----:B------:R-:W-:Y:S01]  /*15e90*/  HMMA.16816.F32 R104, R4, R62, R16 ;  /* 0x0000003e0468723c */ /* 0x000fe20000001810 */
[----:B------:R-:W-:Y:S02]  /*15ea0*/  IMAD.MOV.U32 R36, RZ, RZ, R122 ;  /* 0x000000ffff247224 */ /* 0x000fe400078e007a */
[----:B------:R-:W-:Y:S02]  /*15eb0*/  IMAD.MOV.U32 R37, RZ, RZ, R121 ;  /* 0x000000ffff257224 */ /* 0x000fe400078e0079 */
[----:B------:R-:W-:Y:S02]  /*15ec0*/  IMAD.MOV.U32 R38, RZ, RZ, R120 ;  /* 0x000000ffff267224 */ /* 0x000fe400078e0078 */
[----:B------:R-:W-:Y:S01]  /*15ed0*/  IMAD.MOV.U32 R55, RZ, RZ, R127 ;  /* 0x000000ffff377224 */ /* 0x000fe200078e007f */
[----:B------:R-:W-:Y:S01]  /*15ee0*/  HMMA.16816.F32 R16, R8, R28, RZ ;  /* 0x0000001c0810723c */ /* 0x000fe200000018ff */
[----:B------:R-:W2:Y:S01]  /*15ef0*/  LDSM.16.MT88.4 R28, [R195+0x4800] ;  /* 0x00480000c31c783b */ /* 0x000ea20000004200 */
[----:B------:R-:W-:-:S02]  /*15f00*/  IMAD.MOV.U32 R52, RZ, RZ, R130 ;  /* 0x000000ffff347224 */ /* 0x000fc400078e0082 */
[----:B------:R-:W-:-:S04]  /*15f10*/  IMAD.MOV.U32 R54, RZ, RZ, R128 ;  /* 0x000000ffff367224 */ /* 0x000fc800078e0080 */
[C---:B-1----:R-:W-:Y:S01]  /*15f20*/  HMMA.16816.F32 R116, R4.reuse, R26, R12 ;  /* 0x0000001a0474723c */ /* 0x042fe2000000180c */
[----:B------:R-:W1:Y:S07]  /*15f30*/  LDSM.16.MT88.4 R12, [R194+0x4800] ;  /* 0x00480000c20c783b */ /* 0x000e6e0000004200 */
[----:B------:R-:W-:Y:S01]  /*15f40*/  HMMA.16816.F32 R100, R4, R66, R20 ;  /* 0x000000420464723c */ /* 0x000fe20000001814 */
[----:B------:R-:W-:Y:S07]  /*15f50*/  LDSM.16.MT88.4 R64, [R194+0x2800] ;  /* 0x00280000c240783b */ /* 0x000fee0000004200 */
[----:B------:R-:W-:Y:S07]  /*15f60*/  HMMA.16816.F32 R20, R8, R70, RZ ;  /* 0x000000460814723c */ /* 0x000fee00000018ff */
[----:B------:R-:W-:Y:S01]  /*15f70*/  IMAD.MOV.U32 R70, RZ, RZ, R144 ;  /* 0x000000ffff467224 */ /* 0x000fe200078e0090 */
[----:B------:R-:W-:Y:S01]  /*15f80*/  HMMA.16816.F32 R108, R4, R24, R16 ;  /* 0x00000018046c723c */ /* 0x000fe20000001810 */
[----:B------:R-:W3:Y:S01]  /*15f90*/  LDSM.16.MT88.4 R24, [R195+0x5000] ;  /* 0x00500000c318783b */ /* 0x000ee20000004200 */
[----:B------:R-:W-:-:S03]  /*15fa0*/  IMAD.MOV.U32 R71, RZ, RZ, R131 ;  /* 0x000000ffff477224 */ /* 0x000fc600078e0083 */
[----:B------:R-:W-:Y:S03]  /*15fb0*/  LDSM.16.MT88.4 R144, [R192+0x1000] ;  /* 0x00100000c090783b */ /* 0x000fe60000004200 */
[----:B--2---:R-:W-:Y:S08]  /*15fc0*/  HMMA.16816.F32 R16, R8, R30, RZ ;  /* 0x0000001e0810723c */ /* 0x004ff000000018ff */
[----:B------:R-:W-:Y:S01]  /*15fd0*/  HMMA.16816.F32 R120, R4, R34, R20 ;  /* 0x000000220478723c */ /* 0x000fe20000001814 */
[----:B------:R-:W-:Y:S07]  /*15fe0*/  LDSM.16.MT88.4 R32, [R194+0x1000] ;  /* 0x00100000c220783b */ /* 0x000fee0000004200 */
[C---:B------:R-:W-:Y:S08]  /*15ff0*/  HMMA.16816.F32 R20, R8.reuse, R28, RZ ;  /* 0x0000001c0814723c */ /* 0x040ff000000018ff */
[C---:B-1----:R-:W-:Y:S08]  /*16000*/  HMMA.16816.F32 R28, R8.reuse, R12, RZ ;  /* 0x0000000c081c723c */ /* 0x042ff000000018ff */
[----:B------:R-:W-:Y:S01]  /*16010*/  HMMA.16816.F32 R8, R8, R14, RZ ;  /* 0x0000000e0808723c */ /* 0x000fe200000018ff */
[----:B------:R-:W1:Y:S07]  /*16020*/  LDSM.16.MT88.4 R12, [R194+0x5000] ;  /* 0x00500000c20c783b */ /* 0x000e6e0000004200 */
[C---:B---3--:R-:W-:Y:S08]  /*16030*/  HMMA.16816.F32 R20, R4.reuse, R24, R20 ;  /* 0x000000180414723c */ /* 0x048ff00000001814 */
[C---:B------:R-:W-:Y:S07]  /*16040*/  HMMA.16816.F32 R16, R4.reuse, R26, R16 ;  /* 0x0000001a0410723c */ /* 0x040fee0000001810 */
[----:B------:R-:W-:Y:S01]  /*16050*/  IMAD.MOV.U32 R27, RZ, RZ, R61 ;  /* 0x000000ffff1b7224 */ /* 0x000fe200078e003d */
[C---:B-1----:R-:W-:Y:S08]  /*16060*/  HMMA.16816.F32 R124, R4.reuse, R12, R28 ;  /* 0x0000000c047c723c */ /* 0x042ff0000000181c */
[----:B------:R-:W-:Y:S01]  /*16070*/  HMMA.16816.F32 R12, R4, R14, R8 ;  /* 0x0000000e040c723c */ /* 0x000fe20000001808 */
[----:B------:R1:W-:Y:S01]  /*16080*/  MUFU.EX2 R7, R3 ;  /* 0x0000000300077308 */ /* 0x0003e20000000800 */
[----:B------:R-:W-:Y:S05]  /*16090*/  LDSM.16.MT88.4 R8, [R194+0x5800] ;  /* 0x00580000c208783b */ /* 0x000fea0000004200 */
[----:B------:R-:W-:-:S04]  /*160a0*/  FADD.FTZ R6, R91, R90 ;  /* 0x0000005a5b067221 */ /* 0x000fc80000010000 */
[----:B------:R-:W-:-:S04]  /*160b0*/  FADD.FTZ R6, R249, R6 ;  /* 0x00000006f9067221 */ /* 0x000fc80000010000 */
[----:B------:R-:W-:Y:S02]  /*160c0*/  FADD.FTZ R6, R242, R6 ;  /* 0x00000006f2067221 */ /* 0x000fe40000010000 */
[----:B-1----:R-:W-:Y:S02]  /*160d0*/  FFMA.FTZ R3, R87, c[0x0][0x2d0], -R2 ;  /* 0x0000b40057037a23 */ /* 0x002fe40000010802 */
[----:B------:R-:W-:Y:S02]  /*160e0*/  FADD.FTZ R6, R250, R6 ;  /* 0x00000006fa067221 */ /* 0x000fe40000010000 */
[----:B------:R1:W2:Y:S02]  /*160f0*/  MUFU.EX2 R24, R3 ;  /* 0x0000000300187308 */ /* 0x0002a40000000800 */
[----:B------:R-:W-:-:S04]  /*16100*/  FADD.FTZ R6, R218, R6 ;  /* 0x00000006da067221 */ /* 0x000fc80000010000 */
[----:B------:R-:W-:-:S04]  /*16110*/  FADD.FTZ R6, R228, R6 ;  /* 0x00000006e4067221 */ /* 0x000fc80000010000 */
[----:B------:R-:W-:Y:S02]  /*16120*/  FADD.FTZ R6, R219, R6 ;  /* 0x00000006db067221 */ /* 0x000fe40000010000 */
[--C-:B-1----:R-:W-:Y:S01]  /*16130*/  FFMA.FTZ R3, R86, c[0x0][0x2d0], -R2.reuse ;  /* 0x0000b40056037a23 */ /* 0x102fe20000010802 */
[----:B--2---:R-:W-:Y:S01]  /*16140*/  F2FP.PACK_AB R128, R24, R7 ;  /* 0x000000071880723e */ /* 0x004fe200000000ff */
[----:B------:R-:W-:Y:S02]  /*16150*/  FFMA.FTZ R2, R85, c[0x0][0x2d0], -R2 ;  /* 0x0000b40055027a23 */ /* 0x000fe40000010802 */
[----:B------:R-:W-:Y:S01]  /*16160*/  MUFU.EX2 R26, R3 ;  /* 0x00000003001a7308 */ /* 0x000fe20000000800 */
[----:B------:R-:W-:-:S04]  /*16170*/  FADD.FTZ R7, R7, R6 ;  /* 0x0000000607077221 */ /* 0x000fc80000010000 */
[----:B------:R-:W-:-:S03]  /*16180*/  FADD.FTZ R7, R24, R7 ;  /* 0x0000000718077221 */ /* 0x000fc60000010000 */
[----:B------:R1:W2:Y:S02]  /*16190*/  MUFU.EX2 R25, R2 ;  /* 0x0000000200197308 */ /* 0x0002a40000000800 */
[----:B-1----:R-:W-:Y:S01]  /*161a0*/  FFMA.FTZ R2, R81, c[0x0][0x2d0], -R0 ;  /* 0x0000b40051027a23 */ /* 0x002fe20000010800 */
[----:B--2---:R-:W-:-:S05]  /*161b0*/  F2FP.PACK_AB R130, R25, R26 ;  /* 0x0000001a1982723e */ /* 0x004fca00000000ff */
[----:B------:R1:W-:Y:S02]  /*161c0*/  MUFU.EX2 R5, R2 ;  /* 0x0000000200057308 */ /* 0x0003e40000000800 */
[----:B-1----:R-:W-:-:S06]  /*161d0*/  FFMA.FTZ R2, R82, c[0x0][0x2d0], -R0 ;  /* 0x0000b40052027a23 */ /* 0x002fcc0000010800 */
[----:B------:R1:W2:Y:S02]  /*161e0*/  MUFU.EX2 R4, R2 ;  /* 0x0000000200047308 */ /* 0x0002a40000000800 */
[--C-:B-1----:R-:W-:Y:S01]  /*161f0*/  FFMA.FTZ R2, R83, c[0x0][0x2d0], -R0.reuse ;  /* 0x0000b40053027a23 */ /* 0x102fe20000010800 */
[----:B--2---:R-:W-:Y:S01]  /*16200*/  F2FP.PACK_AB R129, R4, R5 ;  /* 0x000000050481723e */ /* 0x004fe200000000ff */
[----:B------:R-:W-:-:S04]  /*16210*/  FFMA.FTZ R0, R84, c[0x0][0x2d0], -R0 ;  /* 0x0000b40054007a23 */ /* 0x000fc80000010800 */
[----:B------:R-:W-:Y:S08]  /*16220*/  MUFU.EX2 R3, R2 ;  /* 0x0000000200037308 */ /* 0x000ff00000000800 */
[----:B------:R1:W2:Y:S02]  /*16230*/  MUFU.EX2 R2, R0 ;  /* 0x0000000000027308 */ /* 0x0002a40000000800 */
[----:B-1----:R-:W-:Y:S01]  /*16240*/  FADD.FTZ R0, R80, R89 ;  /* 0x0000005950007221 */ /* 0x002fe20000010000 */
[----:B--2---:R-:W-:Y:S01]  /*16250*/  F2FP.PACK_AB R131, R2, R3 ;  /* 0x000000030283723e */ /* 0x004fe200000000ff */
[----:B------:R-:W1:Y:S02]  /*16260*/  LDSM.16.MT88.4 R80, [R193+0x4000] ;  /* 0x00400000c150783b */ /* 0x000e640000004200 */
[----:B------:R-:W-:-:S02]  /*16270*/  FADD.FTZ R0, R216, R0 ;  /* 0x00000000d8007221 */ /* 0x000fc40000010000 */
[----:B------:R-:W2:Y:S02]  /*16280*/  LDSM.16.MT88.4 R88, [R195+0x4000] ;  /* 0x00400000c358783b */ /* 0x000ea40000004200 */
[----:B------:R-:W-:Y:S01]  /*16290*/  HMMA.16816.F32 R140, R128, R144, R140 ;  /* 0x00000090808c723c */ /* 0x000fe2000000188c */
[----:B------:R-:W-:-:S04]  /*162a0*/  FADD.FTZ R0, R215, R0 ;  /* 0x00000000d7007221 */ /* 0x000fc80000010000 */
[----:B------:R-:W-:Y:S01]  /*162b0*/  FADD.FTZ R0, R214, R0 ;  /* 0x00000000d6007221 */ /* 0x000fe20000010000 */
[----:B------:R-:W-:Y:S02]  /*162c0*/  IADD3 R214, R27, -0x2, RZ ;  /* 0xfffffffe1bd67810 */ /* 0x000fe40007ffe0ff */
[----:B------:R-:W-:Y:S01]  /*162d0*/  HMMA.16816.F32 R144, R128, R146, R160 ;  /* 0x000000928090723c */ /* 0x000fe200000018a0 */
[----:B------:R-:W3:Y:S01]  /*162e0*/  LDSM.16.MT88.4 R160, [R195+0x1000] ;  /* 0x00100000c3a0783b */ /* 0x000ee20000004200 */
[----:B------:R-:W-:-:S04]  /*162f0*/  FADD.FTZ R0, R135, R0 ;  /* 0x0000000087007221 */ /* 0x000fc80000010000 */
[----:B------:R-:W-:Y:S02]  /*16300*/  FADD.FTZ R0, R138, R0 ;  /* 0x000000008a007221 */ /* 0x000fe40000010000 */
[----:B------:R-:W-:Y:S02]  /*16310*/  HMMA.16816.F32 R148, R128, R152, R148 ;  /* 0x000000988094723c */ /* 0x000fe40000001894 */
[----:B------:R-:W-:-:S04]  /*16320*/  FADD.FTZ R0, R133, R0 ;  /* 0x0000000085007221 */ /* 0x000fc80000010000 */
[----:B------:R-:W-:Y:S01]  /*16330*/  FADD.FTZ R5, R5, R0 ;  /* 0x0000000005057221 */ /* 0x000fe20000010000 */
[----:B------:R-:W-:Y:S01]  /*16340*/  MOV R0, R243 ;  /* 0x000000f300007202 */ /* 0x000fe20000000f00 */
[C---:B------:R-:W-:Y:S02]  /*16350*/  HMMA.16816.F32 R152, R128.reuse, R154, R156 ;  /* 0x0000009a8098723c */ /* 0x040fe4000000189c */
[----:B------:R-:W-:Y:S02]  /*16360*/  FADD.FTZ R5, R4, R5 ;  /* 0x0000000504057221 */ /* 0x000fe40000010000 */
[----:B------:R-:W-:Y:S02]  /*16370*/  IMAD.IADD R4, R240, 0x1, -R239 ;  /* 0x00000001f0047824 */ /* 0x000fe400078e0aef */
[----:B------:R-:W-:Y:S02]  /*16380*/  FADD.FTZ R3, R3, R5 ;  /* 0x0000000503037221 */ /* 0x000fe40000010000 */
[----:B------:R-:W-:Y:S02]  /*16390*/  HMMA.16816.F32 R60, R128, R64, R180 ;  /* 0x00000040803c723c */ /* 0x000fe400000018b4 */
[----:B------:R-:W-:-:S06]  /*163a0*/  FADD.FTZ R228, R2, R3 ;  /* 0x0000000302e47221 */ /* 0x000fcc0000010000 */
[C---:B-1----:R-:W-:Y:S08]  /*163b0*/  HMMA.16816.F32 R76, R128.reuse, R80, R76 ;  /* 0x00000050804c723c */ /* 0x042ff0000000184c */
[C---:B------:R-:W-:Y:S01]  /*163c0*/  HMMA.16816.F32 R80, R128.reuse, R82, R96 ;  /* 0x000000528050723c */ /* 0x040fe20000001860 */
[----:B------:R-:W1:Y:S07]  /*163d0*/  LDSM.16.MT88.4 R96, [R194+0x4000] ;  /* 0x00400000c260783b */ /* 0x000e6e0000004200 */
[C---:B--2---:R-:W-:Y:S01]  /*163e0*/  HMMA.16816.F32 R84, R128.reuse, R88, R112 ;  /* 0x000000588054723c */ /* 0x044fe20000001870 */
[----:B------:R-:W-:Y:S07]  /*163f0*/  LDSM.16.MT88.4 R112, [R193+0x5800] ;  /* 0x00580000c170783b */ /* 0x000fee0000004200 */
[C---:B------:R-:W-:Y:S01]  /*16400*/  HMMA.16816.F32 R88, R128.reuse, R90, R104 ;  /* 0x0000005a8058723c */ /* 0x040fe20000001868 */
[----:B------:R-:W2:Y:S07]  /*16410*/  LDSM.16.MT88.4 R104, [R192+0x5800] ;  /* 0x00580000c068783b */ /* 0x000eae0000004200 */
[C---:B---3--:R-:W-:Y:S01]  /*16420*/  HMMA.16816.F32 R156, R128.reuse, R160, R48 ;  /* 0x000000a0809c723c */ /* 0x048fe20000001830 */
[----:B------:R-:W-:Y:S07]  /*16430*/  LDSM.16.MT88.4 R48, [R193+0x2800] ;  /* 0x00280000c130783b */ /* 0x000fee0000004200 */
[C---:B------:R-:W-:Y:S01]  /*16440*/  HMMA.16816.F32 R160, R128.reuse, R162, R40 ;  /* 0x000000a280a0723c */ /* 0x040fe20000001828 */
[----:B------:R-:W3:Y:S07]  /*16450*/  LDSM.16.MT88.4 R40, [R192+0x2800] ;  /* 0x00280000c028783b */ /* 0x000eee0000004200 */
[C---:B------:R-:W-:Y:S01]  /*16460*/  HMMA.16816.F32 R64, R128.reuse, R66, R72 ;  /* 0x000000428040723c */ /* 0x040fe20000001848 */
[----:B------:R-:W4:Y:S07]  /*16470*/  LDSM.16.MT88.4 R72, [R192+0x4000] ;  /* 0x00400000c048783b */ /* 0x000f2e0000004200 */
[C---:B-1----:R-:W-:Y:S08]  /*16480*/  HMMA.16816.F32 R92, R128.reuse, R96, R92 ;  /* 0x00000060805c723c */ /* 0x042ff0000000185c */
[C---:B------:R-:W-:Y:S08]  /*16490*/  HMMA.16816.F32 R96, R128.reuse, R98, R100 ;  /* 0x000000628060723c */ /* 0x040ff00000001864 */
[C---:B--2---:R-:W-:Y:S08]  /*164a0*/  HMMA.16816.F32 R100, R128.reuse, R104, R172 ;  /* 0x000000688064723c */ /* 0x044ff000000018ac */
[C---:B------:R-:W-:Y:S01]  /*164b0*/  HMMA.16816.F32 R104, R128.reuse, R106, R120 ;  /* 0x0000006a8068723c */ /* 0x040fe20000001878 */
[----:B------:R-:W1:Y:S07]  /*164c0*/  LDSM.16.MT88.4 R120, [R195+0x5800] ;  /* 0x00580000c378783b */ /* 0x000e6e0000004200 */
[C---:B------:R-:W-:Y:S07]  /*164d0*/  HMMA.16816.F32 R28, R128.reuse, R32, R244 ;  /* 0x00000020801c723c */ /* 0x040fee00000018f4 */
[----:B------:R-:W-:Y:S01]  /*164e0*/  IMAD.MOV.U32 R247, RZ, RZ, c[0x0][0x2c4] ;  /* 0x0000b100fff77624 */ /* 0x000fe200078e00ff */
[----:B---3--:R-:W-:Y:S04]  /*164f0*/  HMMA.16816.F32 R36, R128, R40, R36 ;  /* 0x000000288024723c */ /* 0x008fe80000001824 */
[----:B------:R-:W-:Y:S01]  /*16500*/  ISETP.NE.AND P1, PT, R247, 0x1, PT ;  /* 0x00000001f700780c */ /* 0x000fe20003f25270 */
[----:B------:R-:W-:-:S03]  /*16510*/  IMAD.MOV.U32 R247, RZ, RZ, c[0x0][0x32c] ;  /* 0x0000cb00fff77624 */ /* 0x000fc600078e00ff */
[C---:B------:R-:W-:Y:S08]  /*16520*/  HMMA.16816.F32 R52, R128.reuse, R56, R52 ;  /* 0x000000388034723c */ /* 0x040ff00000001834 */
[----:B------:R-:W-:Y:S01]  /*16530*/  HMMA.16816.F32 R108, R128, R112, R108 ;  /* 0x00000070806c723c */ /* 0x000fe2000000186c */
[----:B------:R-:W-:-:S05]  /*16540*/  @P1 IMAD.HI.U32 R6, R243, c[0x0][0x2c8], RZ ;  /* 0x0000b200f3061a27 */ /* 0x000fca00078e00ff */
[----:B------:R-:W-:Y:S01]  /*16550*/  @P1 SHF.R.U32.HI R0, RZ, c[0x0][0x2cc], R6 ;  /* 0x0000b300ff001a19 */ /* 0x000fe20000011606 */
[----:B------:R-:W-:Y:S01]  /*16560*/  FADD.FTZ R6, R26, R7 ;  /* 0x000000071a067221 */ /* 0x000fe20000010000 */
[----:B------:R-:W-:Y:S01]  /*16570*/  ISETP.GE.AND P1, PT, R247, 0x1, PT ;  /* 0x00000001f700780c */ /* 0x000fe20003f26270 */
[----:B------:R-:W-:Y:S02]  /*16580*/  HMMA.16816.F32 R40, R128, R42, R44 ;  /* 0x0000002a8028723c */ /* 0x000fe4000000182c */
[----:B------:R-:W-:-:S05]  /*16590*/  IMAD.IADD R0, R4, 0x1, R0 ;  /* 0x0000000104007824 */ /* 0x000fca00078e0200 */
[----:B------:R-:W-:Y:S01]  /*165a0*/  IADD3 R3, R0, c[0x0][0x328], RZ ;  /* 0x0000ca0000037a10 */ /* 0x000fe20007ffe0ff */
[C---:B------:R-:W-:Y:S08]  /*165b0*/  HMMA.16816.F32 R56, R128.reuse, R58, R68 ;  /* 0x0000003a8038723c */ /* 0x040ff00000001844 */
[C---:B------:R-:W-:Y:S08]  /*165c0*/  HMMA.16816.F32 R112, R128.reuse, R114, R116 ;  /* 0x000000728070723c */ /* 0x040ff00000001874 */
[C---:B------:R-:W-:Y:S08]  /*165d0*/  HMMA.16816.F32 R44, R128.reuse, R48, R224 ;  /* 0x00000030802c723c */ /* 0x040ff000000018e0 */
[C---:B----4-:R-:W-:Y:S08]  /*165e0*/  HMMA.16816.F32 R68, R128.reuse, R72, R184 ;  /* 0x000000488044723c */ /* 0x050ff000000018b8 */
[C---:B-1----:R-:W-:Y:S08]  /*165f0*/  HMMA.16816.F32 R116, R128.reuse, R120, R20 ;  /* 0x000000788074723c */ /* 0x042ff00000001814 */
[C---:B------:R-:W-:Y:S07]  /*16600*/  HMMA.16816.F32 R32, R128.reuse, R34, R220 ;  /* 0x000000228020723c */ /* 0x040fee00000018dc */
[----:B------:R-:W-:Y:S01]  /*16610*/  FADD.FTZ R222, R25, R6 ;  /* 0x0000000619de7221 */ /* 0x000fe20000010000 */
        /* <DEDUP_REMOVED lines=17> */
.L_x_1982:
[----:B------:R-:W-:-:S13]  /*16730*/  ISETP.NE.AND P0, PT, R4, 0x1, PT ;  /* 0x000000010400780c */ /* 0x000fda0003f05270 */
[----:B------:R-:W-:-:S05]  /*16740*/  @P0 IMAD.HI.U32 R0, R2, c[0x0][0x330], RZ ;  /* 0x0000cc0002000a27 */ /* 0x000fca00078e00ff */
[----:B------:R-:W-:Y:S02]  /*16750*/  @P0 SHF.R.U32.HI R2, RZ, c[0x0][0x334], R0 ;  /* 0x0000cd00ff020a19 */ /* 0x000fe40000011600 */
.L_x_1983:
[----:B------:R-:W-:Y:S05]  /*16760*/  BSYNC B0 ;  /* 0x0000000000007941 */ /* 0x000fea0003800000 */
.L_x_1981:
[----:B------:R-:W-:-:S05]  /*16770*/  IMAD R2, R2, R4, c[0x0][0x32c] ;  /* 0x0000cb0002027624 */ /* 0x000fca00078e0204 */
[----:B------:R-:W-:-:S05]  /*16780*/  IMNMX R3, R3, R2, PT ;  /* 0x0000000203037217 */ /* 0x000fca0003800200 */
.L_x_1980:
[----:B------:R-:W-:-:S05]  /*16790*/  IMAD.HI R3, R3, 0x2aaaaaab, RZ ;  /* 0x2aaaaaab03037827 */ /* 0x000fca00078e02ff */
[----:B------:R-:W-:-:S04]  /*167a0*/  SHF.R.U32.HI R0, RZ, 0x1f, R3 ;  /* 0x0000001fff007819 */ /* 0x000fc80000011603 */
[----:B------:R-:W-:-:S04]  /*167b0*/  LEA.HI.SX32 R3, R3, R0, 0x1d ;  /* 0x0000000003037211 */ /* 0x000fc800078feaff */
[----:B------:R-:W-:-:S04]  /*167c0*/  IMNMX R242, R232, R3, !PT ;  /* 0x00000003e8f27217 */ /* 0x000fc80007800200 */
[----:B------:R-:W-:-:S13]  /*167d0*/  ISETP.GE.AND P0, PT, R214, R242, PT ;  /* 0x000000f2d600720c */ /* 0x000fda0003f06270 */
[----:B------:R-:W-:Y:S05]  /*167e0*/  @!P0 BRA `(.L_x_1984) ;  /* 0x0000341000008947 */ /* 0x000fea0003800000 */
[----:B------:R-:W-:Y:S02]  /*167f0*/  MOV R138, R132 ;  /* 0x00000084008a7202 */ /* 0x000fe40000000f00 */
[----:B------:R-:W-:Y:S02]  /*16800*/  MOV R135, R134 ;  /* 0x0000008600877202 */ /* 0x000fe40000000f00 */
[----:B------:R-:W-:Y:S02]  /*16810*/  MOV R215, R214 ;  /* 0x000000d600d77202 */ /* 0x000fe40000000f00 */
.L_x_1997:
[----:B------:R-:W-:Y:S04]  /*16820*/  DEPBAR.LE SB0, 0x0 ;  /* 0x000080000000791a */ /* 0x000fe80000000000 */
[----:B------:R-:W-:Y:S01]  /*16830*/  WARPSYNC 0xffffffff ;  /* 0xffffffff00007948 */ /* 0x000fe20003800000 */
[----:B------:R-:W-:Y:S01]  /*16840*/  BAR.SYNC.DEFER_BLOCKING 0x0 ;  /* 0x0000000000007b1d */ /* 0x000fe20000010000 */
[----:B------:R-:W-:Y:S02]  /*16850*/  ISETP.GT.AND P0, PT, R232, R215, PT ;  /* 0x000000d7e800720c */ /* 0x000fe40003f04270 */
[C---:B------:R-:W-:Y:S02]  /*16860*/  LOP3.LUT P6, RZ, R212.reuse, 0x400, RZ, 0xc0, !PT ;  /* 0x00000400d4ff7812 */ /* 0x040fe400078cc0ff */
[C---:B------:R-:W-:Y:S02]  /*16870*/  LOP3.LUT P5, RZ, R212.reuse, 0x200, RZ, 0xc0, !PT ;  /* 0x00000200d4ff7812 */ /* 0x040fe400078ac0ff */
[C---:B------:R-:W-:Y:S02]  /*16880*/  LOP3.LUT P4, RZ, R212.reuse, 0x100, RZ, 0xc0, !PT ;  /* 0x00000100d4ff7812 */ /* 0x040fe4000788c0ff */
[----:B------:R-:W-:Y:S01]  /*16890*/  LOP3.LUT P3, RZ, R212, 0x80, RZ, 0xc0, !PT ;  /* 0x00000080d4ff7812 */ /* 0x000fe2000786c0ff */
[----:B------:R1:W2:Y:S01]  /*168a0*/  LDSM.16.M88.4 R24, [R196] ;  /* 0x00000000c418783b */ /* 0x0002a20000000200 */
[----:B------:R-:W-:Y:S03]  /*168b0*/  BSSY B0, `(.L_x_1985) ;  /* 0x000002a000007945 */ /* 0x000fe60003800000 */
[----:B------:R1:W3:Y:S04]  /*168c0*/  LDSM.16.M88.4 R8, [R171] ;  /* 0x00000000ab08783b */ /* 0x0002e80000000200 */
[----:B------:R1:W4:Y:S04]  /*168d0*/  LDSM.16.M88.4 R16, [R171+0x800] ;  /* 0x00080000ab10783b */ /* 0x0003280000000200 */
[----:B------:R1:W1:Y:S04]  /*168e0*/  LDSM.16.M88.4 R172, [R171+0x1000] ;  /* 0x00100000abac783b */ /* 0x0002680000000200 */
[----:B------:R1:W1:Y:S04]  /*168f0*/  LDSM.16.M88.4 R176, [R197] ;  /* 0x00000000c5b0783b */ /* 0x0002680000000200 */
[----:B------:R1:W1:Y:S04]  /*16900*/  LDSM.16.M88.4 R180, [R200] ;  /* 0x00000000c8b4783b */ /* 0x0002680000000200 */
[----:B------:R1:W1:Y:S04]  /*16910*/  LDSM.16.M88.4 R184, [R210] ;  /* 0x00000000d2b8783b */ /* 0x0002680000000200 */
[----:B------:R1:W1:Y:S01]  /*16920*/  LDSM.16.M88.4 R188, [R211] ;  /* 0x00000000d3bc783b */ /* 0x0002620000000200 */
[----:B------:R-:W-:-:S05]  /*16930*/  @P0 BRA `(.L_x_1986) ;  /* 0x0000021000000947 */ /* 0x000fca0003800000 */
[----:B------:R-:W5:Y:S01]  /*16940*/  S2R R4, SR_TID.X ;  /* 0x0000000000047919 */ /* 0x000f620000002100 */
[----:B------:R-:W-:Y:S01]  /*16950*/  SHF.R.S32.HI R0, RZ, 0x1f, R215 ;  /* 0x0000001fff007819 */ /* 0x000fe200000114d7 */
[C---:B------:R-:W-:Y:S04]  /*16960*/  IMAD.WIDE.U32 R2, R215.reuse, c[0x0][0x208], RZ ;  /* 0x00008200d7027a25 */ /* 0x040fe800078e00ff */
[----:B------:R-:W-:Y:S04]  /*16970*/  IMAD R0, R0, c[0x0][0x208], RZ ;  /* 0x0000820000007a24 */ /* 0x000fe800078e02ff */
[----:B------:R-:W-:Y:S04]  /*16980*/  IMAD R0, R215, c[0x0][0x20c], R0 ;  /* 0x00008300d7007a24 */ /* 0x000fe800078e0200 */
[----:B------:R-:W-:Y:S02]  /*16990*/  IMAD.IADD R0, R3, 0x1, R0 ;  /* 0x0000000103007824 */ /* 0x000fe400078e0200 */
[----:B------:R-:W-:Y:S05]  /*169a0*/  IMAD.WIDE.U32 R2, R2, 0x30, RZ ;  /* 0x0000003002027825 */ /* 0x000fea00078e00ff */
[-C--:B------:R-:W-:Y:S02]  /*169b0*/  IADD3 R5, P1, R236, R2.reuse, RZ ;  /* 0x00000002ec057210 */ /* 0x080fe40007f3e0ff */
[----:B-----5:R-:W-:Y:S01]  /*169c0*/  ISETP.GT.AND P2, PT, R4, 0x7f, PT ;  /* 0x0000007f0400780c */ /* 0x020fe20003f44270 */
[----:B------:R-:W-:Y:S04]  /*169d0*/  IMAD R4, R0, 0x30, RZ ;  /* 0x0000003000047824 */ /* 0x000fe800078e02ff */
[----:B------:R-:W-:Y:S08]  /*169e0*/  IMAD.IADD R3, R3, 0x1, R4 ;  /* 0x0000000103037824 */ /* 0x000ff000078e0204 */
[----:B------:R-:W-:Y:S05]  /*169f0*/  @!P2 IMAD.MOV.U32 R0, RZ, RZ, c[0x0][0x208] ;  /* 0x00008200ff00a624 */ /* 0x000fea00078e00ff */
[C---:B------:R-:W-:Y:S02]  /*16a00*/  @!P2 LEA R6, P0, R0.reuse, R2, 0x5 ;  /* 0x000000020006a211 */ /* 0x040fe400078028ff */
[----:B------:R-:W-:Y:S04]  /*16a10*/  @!P2 MOV R2, c[0x0][0x20c] ;  /* 0x000083000002aa02 */ /* 0x000fe80000000f00 */
[----:B------:R-:W-:Y:S01]  /*16a20*/  @!P2 LEA.HI.X R2, R0, R3, R2, 0x5, P0 ;  /* 0x000000030002a211 */ /* 0x000fe200000f2c02 */
[----:B------:R-:W-:Y:S01]  /*16a30*/  IMAD.X R3, R3, 0x1, R238, P1 ;  /* 0x0000000103037824 */ /* 0x000fe200008e06ee */
[C---:B------:R-:W-:Y:S04]  /*16a40*/  LEA R4, P0, R5.reuse, c[0x0][0x1f8], 0x1 ;  /* 0x00007e0005047a11 */ /* 0x040fe800078008ff */
[----:B------:R-:W-:Y:S02]  /*16a50*/  LEA.HI.X R5, R5, c[0x0][0x1fc], R3, 0x1, P0 ;  /* 0x00007f0005057a11 */ /* 0x000fe400000f0c03 */
[----:B------:R-:W-:Y:S03]  /*16a60*/  @!P2 IADD3 R0, P0, R6, R236, RZ ;  /* 0x000000ec0600a210 */ /* 0x000fe60007f1e0ff */
[----:B------:R-:W-:Y:S01]  /*16a70*/  @!PT LDS RZ, [RZ] ;  /* 0x00000000fffff984 */ /* 0x000fe20000000800 */
[----:B------:R-:W-:Y:S01]  /*16a80*/  @!PT LDS RZ, [RZ] ;  /* 0x00000000fffff984 */ /* 0x000fe20000000800 */
[----:B------:R-:W-:Y:S01]  /*16a90*/  @!PT LDS RZ, [RZ] ;  /* 0x00000000fffff984 */ /* 0x000fe20000000800 */
[----:B------:R4:W-:Y:S01]  /*16aa0*/  LDGSTS.E.BYPASS.LTC128B.128 [R213+0x4080], [R4.64], !P6 ;  /* 0x0408000004d57fae */ /* 0x0009e2000f101d46 */
[----:B------:R-:W-:Y:S02]  /*16ab0*/  @!P2 IADD3.X R3, R2, R238, RZ, P0, !PT ;  /* 0x000000ee0203a210 */ /* 0x000fe400007fe4ff */
        /* <DEDUP_REMOVED lines=9> */
.L_x_1986:
[----:B------:R-:W-:Y:S05]  /*16b50*/  BSYNC B0 ;  /* 0x0000000000007941 */ /* 0x000fea0003800000 */
.L_x_1985:
[C---:B--234-:R-:W-:Y:S01]  /*16b60*/  HMMA.16816.F32 R4, R24.reuse, R8, RZ ;  /* 0x000000081804723c */ /* 0x05cfe200000018ff */
[----:B------:R-:W0:Y:S01]  /*16b70*/  LDGDEPBAR ;  /* 0x00000000000079af */ /* 0x000e220000000000 */
[----:B------:R-:W-:Y:S01]  /*16b80*/  BSSY B0, `(.L_x_1987) ;  /* 0x00000c1000007945 */ /* 0x000fe20003800000 */
[----:B------:R-:W-:Y:S05]  /*16b90*/  ISETP.GT.AND P0, PT, R215, R232, PT ;  /* 0x000000e8d700720c */ /* 0x000fea0003f04270 */
[C---:B------:R-:W-:Y:S08]  /*16ba0*/  HMMA.16816.F32 R8, R24.reuse, R10, RZ ;  /* 0x0000000a1808723c */ /* 0x040ff000000018ff */
[C---:B------:R-:W-:Y:S08]  /*16bb0*/  HMMA.16816.F32 R12, R24.reuse, R16, RZ ;  /* 0x00000010180c723c */ /* 0x040ff000000018ff */
[C---:B------:R-:W-:Y:S08]  /*16bc0*/  HMMA.16816.F32 R16, R24.reuse, R18, RZ ;  /* 0x000000121810723c */ /* 0x040ff000000018ff */
[C---:B-1----:R-:W-:Y:S08]  /*16bd0*/  HMMA.16816.F32 R20, R24.reuse, R172, RZ ;  /* 0x000000ac1814723c */ /* 0x042ff000000018ff */
[----:B------:R-:W-:Y:S01]  /*16be0*/  HMMA.16816.F32 R24, R24, R174, RZ ;  /* 0x000000ae1818723c */ /* 0x000fe200000018ff */
[----:B------:R-:W-:Y:S07]  /*16bf0*/  LDSM.16.M88.4 R172, [R199] ;  /* 0x00000000c7ac783b */ /* 0x000fee0000000200 */
[C---:B------:R-:W-:Y:S08]  /*16c00*/  HMMA.16816.F32 R4, R176.reuse, R180, R4 ;  /* 0x000000b4b004723c */ /* 0x040ff00000001804 */
[C---:B------:R-:W-:Y:S01]  /*16c10*/  HMMA.16816.F32 R8, R176.reuse, R182, R8 ;  /* 0x000000b6b008723c */ /* 0x040fe20000001808 */
[----:B------:R-:W1:Y:S07]  /*16c20*/  LDSM.16.M88.4 R180, [R170] ;  /* 0x00000000aab4783b */ /* 0x000e6e0000000200 */
        /* <DEDUP_REMOVED lines=14> */
[----:B------:R-:W2:Y:S05]  /*16d10*/  LDSM.16.M88.4 R172, [R169+0x800] ;  /* 0x00080000a9ac783b */ /* 0x000eaa0000000200 */
[----:B------:R-:W3:Y:S02]  /*16d20*/  LDSM.16.M88.4 R184, [R169+0x1000] ;  /* 0x00100000a9b8783b */ /* 0x000ee40000000200 */
        /* <DEDUP_REMOVED lines=8> */
[----:B------:R-:W2:Y:S05]  /*16db0*/  LDSM.16.M88.4 R176, [R171+0x2000] ;  /* 0x00200000abb0783b */ /* 0x000eaa0000000200 */
[----:B------:R-:W3:Y:S02]  /*16dc0*/  LDSM.16.M88.4 R184, [R171+0x2800] ;  /* 0x00280000abb8783b */ /* 0x000ee40000000200 */
[C---:B-1----:R-:W-:Y:S08]  /*16dd0*/  HMMA.16816.F32 R4, R172.reuse, R180, R4 ;  /* 0x000000b4ac04723c */ /* 0x042ff00000001804 */
[C---:B------:R-:W-:Y:S01]  /*16de0*/  HMMA.16816.F32 R8, R172.reuse, R182, R8 ;  /* 0x000000b6ac08723c */ /* 0x040fe20000001808 */
[----:B------:R-:W-:Y:S07]  /*16df0*/  LDSM.16.M88.4 R180, [R203] ;  /* 0x00000000cbb4783b */ /* 0x000fee0000000200 */
[C---:B--2---:R-:W-:Y:S08]  /*16e00*/  HMMA.16816.F32 R12, R172.reuse, R176, R12 ;  /* 0x000000b0ac0c723c */ /* 0x044ff0000000180c */
[C---:B------:R-:W-:Y:S01]  /*16e10*/  HMMA.16816.F32 R16, R172.reuse, R178, R16 ;  /* 0x000000b2ac10723c */ /* 0x040fe20000001810 */
[----:B------:R-:W1:Y:S07]  /*16e20*/  LDSM.16.M88.4 R176, [R197+0x4000] ;  /* 0x00400000c5b0783b */ /* 0x000e6e0000000200 */
[C---:B---3--:R-:W-:Y:S08]  /*16e30*/  HMMA.16816.F32 R20, R172.reuse, R184, R20 ;  /* 0x000000b8ac14723c */ /* 0x048ff00000001814 */
[----:B------:R-:W-:Y:S01]  /*16e40*/  HMMA.16816.F32 R24, R172, R186, R24 ;  /* 0x000000baac18723c */ /* 0x000fe20000001818 */
[----:B------:R-:W2:Y:S05]  /*16e50*/  LDSM.16.M88.4 R172, [R201] ;  /* 0x00000000c9ac783b */ /* 0x000eaa0000000200 */
[----:B------:R-:W3:Y:S02]  /*16e60*/  LDSM.16.M88.4 R184, [R202] ;  /* 0x00000000cab8783b */ /* 0x000ee40000000200 */
        /* <DEDUP_REMOVED lines=110> */
[----:B------:R-:W-:Y:S04]  /*17550*/  IADD3 R0, R215, -0x1, RZ ;  /* 0xffffffffd7007810 */ /* 0x000fe80007ffe0ff */
[----:B------:R-:W-:Y:S05]  /*17560*/  SHF.R.S32.HI R2, RZ, 0x1f, R0 ;  /* 0x0000001fff027819 */ /* 0x000fea0000011400 */
[----:B------:R-:W-:Y:S02]  /*17570*/  IMAD R132, R2, c[0x0][0x1e0], RZ ;  /* 0x0000780002847a24 */ /* 0x000fe400078e02ff */
[C---:B------:R-:W-:Y:S04]  /*17580*/  IMAD.WIDE.U32 R2, R0.reuse, c[0x0][0x1e0], RZ ;  /* 0x0000780000027a25 */ /* 0x040fe800078e00ff */
[----:B------:R-:W-:Y:S01]  /*17590*/  IMAD R0, R0, c[0x0][0x1e4], R132 ;  /* 0x0000790000007a24 */ /* 0x000fe200078e0284 */
[----:B------:R-:W-:Y:S03]  /*175a0*/  IADD3 R132, -R229, 0x30, RZ ;  /* 0x00000030e5847810 */ /* 0x000fe60007ffe1ff */
[----:B------:R-:W-:Y:S01]  /*175b0*/  IMAD.IADD R0, R3, 0x1, R0 ;  /* 0x0000000103007824 */ /* 0x000fe200078e0200 */
[----:B------:R-:W-:Y:S01]  /*175c0*/  ISETP.GE.AND P0, PT, R132, 0x21, PT ;  /* 0x000000218400780c */ /* 0x000fe20003f06270 */
[----:B------:R-:W-:Y:S04]  /*175d0*/  IMAD.WIDE.U32 R2, R2, 0x30, RZ ;  /* 0x0000003002027825 */ /* 0x000fe800078e00ff */
[----:B------:R-:W-:Y:S04]  /*175e0*/  IMAD R0, R0, 0x30, RZ ;  /* 0x0000003000007824 */ /* 0x000fe800078e02ff */
[----:B------:R-:W-:Y:S04]  /*175f0*/  IMAD.IADD R0, R3, 0x1, R0 ;  /* 0x0000000103007824 */ /* 0x000fe800078e0200 */
[----:B------:R-:W-:Y:S02]  /*17600*/  @P0 IMAD.MOV.U32 R134, RZ, RZ, c[0x0][0x1e0] ;  /* 0x00007800ff860624 */ /* 0x000fe400078e00ff */
[----:B------:R-:W-:Y:S03]  /*17610*/  @P0 IMAD.MOV.U32 R133, RZ, RZ, c[0x0][0x1e4] ;  /* 0x00007900ff850624 */ /* 0x000fe600078e00ff */
[C---:B------:R-:W-:Y:S04]  /*17620*/  @P0 LEA R3, P1, R134.reuse, R2, 0x5 ;  /* 0x0000000286030211 */ /* 0x040fe800078228ff */
[----:B------:R-:W-:Y:S02]  /*17630*/  @P0 LEA.HI.X R134, R134, R0, R133, 0x5, P1 ;  /* 0x0000000086860211 */ /* 0x000fe400008f2c85 */
[----:B------:R-:W-:Y:S11]  /*17640*/  ISETP.GE.AND P1, PT, R132, 0x1, PT ;  /* 0x000000018400780c */ /* 0x000ff60003f26270 */
[----:B------:R-:W-:Y:S02]  /*17650*/  @!UPT UIADD3 URZ, URZ, URZ, URZ ;  /* 0x0000003f3f3ff290 */ /* 0x000fe4000fffe03f */
[----:B------:R-:W-:Y:S05]  /*17660*/  @P1 IADD3 R2, P2, R234, R2, RZ ;  /* 0x00000002ea021210 */ /* 0x000fea0007f5e0ff */
[--C-:B------:R-:W-:Y:S01]  /*17670*/  @P1 IMAD.X R0, R0, 0x1, R233.reuse, P2 ;  /* 0x0000000100001824 */ /* 0x100fe200010e06e9 */
[C---:B------:R-:W-:Y:S04]  /*17680*/  @P1 LEA R132, P2, R2.reuse, c[0x0][0x1c8], 0x1 ;  /* 0x0000720002841a11 */ /* 0x040fe800078408ff */
[----:B------:R-:W-:Y:S02]  /*17690*/  @P1 LEA.HI.X R133, R2, c[0x0][0x1cc], R0, 0x1, P2 ;  /* 0x0000730002851a11 */ /* 0x000fe400010f0c00 */
[----:B------:R-:W-:Y:S03]  /*176a0*/  @P0 IADD3 R0, P2, R3, R234, RZ ;  /* 0x000000ea03000210 */ /* 0x000fe60007f5e0ff */
[----:B------:R-:W-:Y:S01]  /*176b0*/  @!PT LDS RZ, [RZ] ;  /* 0x00000000fffff984 */ /* 0x000fe20000000800 */
[----:B------:R-:W-:Y:S01]  /*176c0*/  @!PT LDS RZ, [RZ] ;  /* 0x00000000fffff984 */ /* 0x000fe20000000800 */
[----:B------:R-:W-:Y:S01]  /*176d0*/  @!PT LDS RZ, [RZ] ;  /* 0x00000000fffff984 */ /* 0x000fe20000000800 */
[----:B------:R1:W-:Y:S02]  /*176e0*/  @P1 LDGSTS.E.BYPASS.LTC128B.128 [R213+0xa080], [R132.64], !P6 ;  /* 0x0a08000084d51fae */ /* 0x0003e4000f101d46 */
[----:B------:R-:W-:Y:S01]  /*176f0*/  @P0 IMAD.X R3, R134, 0x1, R233, P2 ;  /* 0x0000000186030824 */ /* 0x000fe200010e06e9 */
[C---:B------:R-:W-:Y:S01]  /*17700*/  @P0 LEA R2, P2, R0.reuse, c[0x0][0x1c8], 0x1 ;  /* 0x0000720000020a11 */ /* 0x040fe200078408ff */
[----:B------:R1:W-:Y:S03]  /*17710*/  @P1 LDGSTS.E.BYPASS.LTC128B.128 [R213+0xb880], [R132.64+0x80], !P5 ;  /* 0x0b88008084d51fae */ /* 0x0003e6000e901d46 */
[----:B------:R-:W-:Y:S01]  /*17720*/  @P0 LEA.HI.X R3, R0, c[0x0][0x1cc], R3, 0x1, P2 ;  /* 0x0000730000030a11 */ /* 0x000fe200010f0c03 */
[----:B------:R1:W-:Y:S04]  /*17730*/  @P1 LDGSTS.E.BYPASS.LTC128B.128 [R213+0xd080], [R132.64+0x100], !P4 ;  /* 0x0d08010084d51fae */ /* 0x0003e8000e101d46 */
[----:B------:R1:W-:Y:S04]  /*17740*/  @P1 LDGSTS.E.BYPASS.LTC128B.128 [R213+0xe880], [R132.64+0x180], !P3 ;  /* 0x0e88018084d51fae */ /* 0x0003e8000d901d46 */
[----:B------:R1:W-:Y:S04]  /*17750*/  @P0 LDGSTS.E.BYPASS.LTC128B.128 [R217+0xb080], [R2.64], !P6 ;  /* 0x0b08000002d90fae */ /* 0x0003e8000f101d46 */
[----:B------:R1:W-:Y:S04]  /*17760*/  @P0 LDGSTS.E.BYPASS.LTC128B.128 [R217+0xc880], [R2.64+0x80], !P5 ;  /* 0x0c88008002d90fae */ /* 0x0003e8000e901d46 */
[----:B------:R1:W-:Y:S04]  /*17770*/  @P0 LDGSTS.E.BYPASS.LTC128B.128 [R217+0xe080], [R2.64+0x100], !P4 ;  /* 0x0e08010002d90fae */ /* 0x0003e8000e101d46 */
[----:B------:R1:W-:Y:S02]  /*17780*/  @P0 LDGSTS.E.BYPASS.LTC128B.128 [R217+0xf880], [R2.64+0x180], !P3 ;  /* 0x0f88018002d90fae */ /* 0x0003e4000d901d46 */
.L_x_1988:
[----:B------:R-:W-:Y:S05]  /*17790*/  BSYNC B0 ;  /* 0x0000000000007941 */ /* 0x000fea0003800000 */
.L_x_1987:
[----:B------:R-:W-:Y:S01]  /*177a0*/  IMAD.MOV.U32 R0, RZ, RZ, c[0x0][0x2c4] ;  /* 0x0000b100ff007624 */ /* 0x000fe200078e00ff */
[----:B------:R-:W0:Y:S01]  /*177b0*/  LDGDEPBAR ;  /* 0x00000000000079af */ /* 0x000e220000000000 */
[----:B-1----:R-:W-:Y:S01]  /*177c0*/  IMAD.IADD R133, R252, 0x1, R243 ;  /* 0x00000001fc857824 */ /* 0x002fe200078e02f3 */
[----:B------:R-:W-:Y:S01]  /*177d0*/  ULDC UR4, c[0x0][0x324] ;  /* 0x0000c90000047ab9 */ /* 0x000fe20000000800 */
[----:B------:R-:W-:Y:S01]  /*177e0*/  IMAD.MOV.U32 R176, RZ, RZ, c[0x0][0x32c] ;  /* 0x0000cb00ffb07624 */ /* 0x000fe200078e00ff */
[----:B------:R-:W-:Y:S01]  /*177f0*/  ISETP.NE.AND P0, PT, R0, 0x1, PT ;  /* 0x000000010000780c */ /* 0x000fe20003f05270 */
[----:B------:R-:W-:Y:S01]  /*17800*/  IMAD R2, R215, -0x30, RZ ;  /* 0xffffffd0d7027824 */ /* 0x000fe200078e02ff */
[----:B------:R-:W-:Y:S04]  /*17810*/  ULOP3.LUT UR4, URZ, UR4, URZ, 0x33, !UPT ;  /* 0x000000043f047292 */ /* 0x000fe8000f8e333f */
[----:B------:R-:W-:Y:S07]  /*17820*/  IADD3 R173, -R241, R2, RZ ;  /* 0x00000002f1ad7210 */ /* 0x000fee0007ffe1ff */
[----:B------:R-:W-:Y:S05]  /*17830*/  @P0 IMAD.HI.U32 R0, R133, c[0x0][0x2c8], RZ ;  /* 0x0000b20085000a27 */ /* 0x000fea00078e00ff */
[----:B------:R-:W-:Y:S02]  /*17840*/  @P0 SHF.R.U32.HI R133, RZ, c[0x0][0x2cc], R0 ;  /* 0x0000b300ff850a19 */ /* 0x000fe40000011600 */
[----:B------:R-:W-:Y:S02]  /*17850*/  ISETP.GE.AND P0, PT, R176, 0x1, PT ;  /* 0x00000001b000780c */ /* 0x000fe40003f06270 */
[----:B------:R-:W-:Y:S01]  /*17860*/  IADD3 R0, -R241, 0x1, R2 ;  /* 0x00000001f1007810 */ /* 0x000fe20007ffe102 */
[----:B------:R-:W1:Y:S03]  /*17870*/  SHFL.IDX PT, R132, R133, RZ, 0x1c1f ;  /* 0x001c1fff85847589 */ /* 0x000e6600000e0000 */
[----:B------:R-:W-:Y:S04]  /*17880*/  IADD3 R0, -R239, R0, R240 ;  /* 0x00000000ef007210 */ /* 0x000fe80007ffe1f0 */
[C---:B------:R-:W-:Y:S02]  /*17890*/  IADD3 R172, R0.reuse, c[0x0][0x328], RZ ;  /* 0x0000ca0000ac7a10 */ /* 0x040fe40007ffe0ff */
[----:B------:R-:W-:Y:S04]  /*178a0*/  IADD3 R134, R0, UR4, RZ ;  /* 0x0000000400867c10 */ /* 0x000fe8000fffe0ff */
[----:B-1----:R-:W-:Y:S01]  /*178b0*/  IADD3 R0, R134, R132, RZ ;  /* 0x0000008486007210 */ /* 0x002fe20007ffe0ff */
        /* <DEDUP_REMOVED lines=15> */
.L_x_1991:
[----:B------:R-:W-:Y:S04]  /*179b0*/  MOV R174, c[0x0][0x32c] ;  /* 0x0000cb0000ae7a02 */ /* 0x000fe80000000f00 */
[----:B------:R-:W-:Y:S11]  /*179c0*/  ISETP.NE.AND P0, PT, R174, 0x1, PT ;  /* 0x00000001ae00780c */ /* 0x000ff60003f05270 */
[----:B------:R-:W-:Y:S02]  /*179d0*/  @!UPT UIADD3 URZ, URZ, URZ, URZ ;  /* 0x0000003f3f3ff290 */ /* 0x000fe4000fffe03f */
[----:B------:R-:W-:Y:S05]  /*179e0*/  @P0 IMAD.HI.U32 R174, R132, c[0x0][0x330], RZ ;  /* 0x0000cc0084ae0a27 */ /* 0x000fea00078e00ff */
[----:B------:R-:W-:Y:S02]  /*179f0*/  @P0 SHF.R.U32.HI R132, RZ, c[0x0][0x334], R174 ;  /* 0x0000cd00ff840a19 */ /* 0x000fe400000116ae */
.L_x_1992:
[----:B------:R-:W-:Y:S05]  /*17a00*/  BSYNC B0 ;  /* 0x0000000000007941 */ /* 0x000fea0003800000 */
.L_x_1990:
[----:B------:R-:W-:Y:S05]  /*17a10*/  IMAD R132, R132, c[0x0][0x32c], R173 ;  /* 0x0000cb0084847a24 */ /* 0x000fea00078e02ad */
[----:B------:R-:W-:Y:S02]  /*17a20*/  IMNMX R0, R0, R132, !PT ;  /* 0x0000008400007217 */ /* 0x000fe40007800200 */
[----:B------:R-:W-:Y:S04]  /*17a30*/  IADD3 R132, R132, c[0x0][0x32c], RZ ;  /* 0x0000cb0084847a10 */ /* 0x000fe80007ffe0ff */
[----:B------:R-:W-:Y:S02]  /*17a40*/  IMNMX R3, R3, R132, PT ;  /* 0x0000008403037217 */ /* 0x000fe40003800200 */
.L_x_1989:
[C---:B------:R-:W-:Y:S02]  /*17a50*/  ISETP.GE.AND P0, PT, R2.reuse, 0x2, PT ;  /* 0x000000020200780c */ /* 0x040fe40003f06270 */
[----:B------:R-:W-:Y:S02]  /*17a60*/  ISETP.GE.AND P1, PT, R2, 0x9, PT ;  /* 0x000000090200780c */ /* 0x000fe40003f26270 */
[----:B------:R-:W-:Y:S02]  /*17a70*/  LOP3.LUT R212, R212, 0xffffffef, RZ, 0xc0, !PT ;  /* 0xffffffefd4d47812 */ /* 0x000fe400078ec0ff */
[C---:B------:R-:W-:Y:S02]  /*17a80*/  ISETP.GE.AND P6, PT, R2.reuse, 0x19, PT ;  /* 0x000000190200780c */ /* 0x040fe40003fc6270 */
[C---:B------:R-:W-:Y:S02]  /*17a90*/  ISETP.GE.AND P5, PT, R2.reuse, 0x1a, PT ;  /* 0x0000001a0200780c */ /* 0x040fe40003fa6270 */
[C---:B------:R-:W-:Y:S02]  /*17aa0*/  ISETP.GE.AND P4, PT, R2.reuse, 0x21, PT ;  /* 0x000000210200780c */ /* 0x040fe40003f86270 */
[----:B------:R-:W-:Y:S02]  /*17ab0*/  ISETP.GE.AND P3, PT, R2, 0x22, PT ;  /* 0x000000220200780c */ /* 0x000fe40003f66270 */
[----:B------:R-:W-:Y:S02]  /*17ac0*/  @P0 LOP3.LUT R212, R212, 0x10, RZ, 0xfc, !PT ;  /* 0x00000010d4d40812 */ /* 0x000fe400078efcff */
[----:B------:R-:W-:Y:S02]  /*17ad0*/  ISETP.GT.AND P0, PT, R0, 0x1, !P0 ;  /* 0x000000010000780c */ /* 0x000fe40004704270 */
[----:B------:R-:W-:Y:S02]  /*17ae0*/  LOP3.LUT R212, R212, 0xfffffff7, RZ, 0xc0, !PT ;  /* 0xfffffff7d4d47812 */ /* 0x000fe400078ec0ff */
[----:B------:R-:W-:Y:S02]  /*17af0*/  ISETP.LT.OR P0, PT, R3, 0x2, P0 ;  /* 0x000000020300780c */ /* 0x000fe40000701670 */
[----:B------:R-:W-:Y:S02]  /*17b00*/  @P1 LOP3.LUT R212, R212, 0x8, RZ, 0xfc, !PT ;  /* 0x00000008d4d41812 */ /* 0x000fe400078efcff */
[----:B------:R-:W-:Y:S02]  /*17b10*/  FSEL R179, R5, -INF , !P0 ;  /* 0xff80000005b37808 */ /* 0x000fe40004000000 */
[----:B------:R-:W-:Y:S02]  /*17b20*/  ISETP.GT.AND P0, PT, R0, 0x8, !P1 ;  /* 0x000000080000780c */ /* 0x000fe40004f04270 */
[----:B------:R-:W-:Y:S02]  /*17b30*/  ISETP.GE.AND P1, PT, R2, 0xa, PT ;  /* 0x0000000a0200780c */ /* 0x000fe40003f26270 */
[C---:B------:R-:W-:Y:S02]  /*17b40*/  ISETP.LT.OR P0, PT, R3.reuse, 0x9, P0 ;  /* 0x000000090300780c */ /* 0x040fe40000701670 */
[----:B------:R-:W-:Y:S02]  /*17b50*/  LOP3.LUT R212, R212, 0xfffffffb, RZ, 0xc0, !PT ;  /* 0xfffffffbd4d47812 */ /* 0x000fe400078ec0ff */
[----:B------:R-:W-:Y:S02]  /*17b60*/  FSEL R177, R8, -INF , !P0 ;  /* 0xff80000008b17808 */ /* 0x000fe40004000000 */
[----:B------:R-:W-:Y:S02]  /*17b70*/  ISETP.GT.AND P0, PT, R0, 0x9, !P1 ;  /* 0x000000090000780c */ /* 0x000fe40004f04270 */
[----:B------:R-:W-:Y:S02]  /*17b80*/  ISETP.GE.AND P2, PT, R2, 0x29, PT ;  /* 0x000000290200780c */ /* 0x000fe40003f46270 */
[----:B------:R-:W-:Y:S02]  /*17b90*/  ISETP.LT.OR P0, PT, R3, 0xa, P0 ;  /* 0x0000000a0300780c */ /* 0x000fe40000701670 */
[----:B------:R-:W-:Y:S02]  /*17ba0*/  @P1 LOP3.LUT R212, R212, 0x4, RZ, 0xfc, !PT ;  /* 0x00000004d4d41812 */ /* 0x000fe400078efcff */
[----:B------:R-:W-:Y:S02]  /*17bb0*/  ISETP.GE.AND P1, PT, R2, 0x11, PT ;  /* 0x000000110200780c */ /* 0x000fe40003f26270 */
[----:B------:R-:W-:Y:S02]  /*17bc0*/  FSEL R174, R9, -INF , !P0 ;  /* 0xff80000009ae7808 */ /* 0x000fe40004000000 */
[----:B------:R-:W-:Y:S02]  /*17bd0*/  LOP3.LUT R212, R212, 0xfffffffd, RZ, 0xc0, !PT ;  /* 0xfffffffdd4d47812 */ /* 0x000fe400078ec0ff */
[----:B------:R-:W-:Y:S04]  /*17be0*/  ISETP.GT.AND P0, PT, R0, 0x10, !P1 ;  /* 0x000000100000780c */ /* 0x000fe80004f04270 */
[C---:B------:R-:W-:Y:S03]  /*17bf0*/  ISETP.LT.OR P0, PT, R3.reuse, 0x11, P0 ;  /* 0x000000110300780c */ /* 0x040fe60000701670 */
[----:B------:R-:W-:Y:S02]  /*17c00*/  @P1 LOP3.LUT R212, R212, 0x2, RZ, 0xfc, !PT ;  /* 0x00000002d4d41812 */ /* 0x000fe400078efcff */
[----:B------:R-:W-:Y:S02]  /*17c10*/  ISETP.GE.AND P1, PT, R2, 0x12, PT ;  /* 0x000000120200780c */ /* 0x000fe40003f26270 */
[----:B------:R-:W-:Y:S02]  /*17c20*/  FSEL R180, R12, -INF , !P0 ;  /* 0xff8000000cb47808 */ /* 0x000fe40004000000 */
[----:B------:R-:W-:Y:S02]  /*17c30*/  ISETP.GT.AND P0, PT, R0, 0x11, !P1 ;  /* 0x000000110000780c */ /* 0x000fe40004f04270 */
[----:B------:R-:W-:Y:S02]  /*17c40*/  LOP3.LUT R212, R212, 0xfffffffe, RZ, 0xc0, !PT ;  /* 0xfffffffed4d47812 */ /* 0x000fe400078ec0ff */
[----:B------:R-:W-:Y:S04]  /*17c50*/  ISETP.LT.OR P0, PT, R3, 0x12, P0 ;  /* 0x000000120300780c */ /* 0x000fe80000701670 */
[----:B------:R-:W-:Y:S02]  /*17c60*/  FSEL R178, R13, -INF , !P0 ;  /* 0xff8000000db27808 */ /* 0x000fe40004000000 */
[----:B------:R-:W-:Y:S02]  /*17c70*/  ISETP.GT.AND P0, PT, R0, 0x18, !P6 ;  /* 0x000000180000780c */ /* 0x000fe40007704270 */
[----:B------:R-:W-:Y:S02]  /*17c80*/  @P1 LOP3.LUT R212, R212, 0x1, RZ, 0xfc, !PT ;  /* 0x00000001d4d41812 */ /* 0x000fe400078efcff */
[C---:B------:R-:W-:Y:S02]  /*17c90*/  ISETP.LT.OR P0, PT, R3.reuse, 0x19, P0 ;  /* 0x000000190300780c */ /* 0x040fe40000701670 */
        /* <DEDUP_REMOVED lines=15> */
[----:B------:R-:W-:Y:S04]  /*17d90*/  ISETP.GT.AND P0, PT, R0, RZ, !P1 ;  /* 0x000000ff0000720c */ /* 0x000fe80004f04270 */
[C---:B------:R-:W-:Y:S04]  /*17da0*/  ISETP.LT.OR P0, PT, R3.reuse, 0x1, P0 ;  /* 0x000000010300780c */ /* 0x040fe80000701670 */
[----:B------:R-:W-:Y:S02]  /*17db0*/  FSEL R8, R4, -INF , !P0 ;  /* 0xff80000004087808 */ /* 0x000fe40004000000 */
[----:B------:R-:W-:Y:S11]  /*17dc0*/  ISETP.GE.AND P0, PT, R2, 0x2a, PT ;  /* 0x0000002a0200780c */ /* 0x000ff60003f06270 */
[----:B------:R-:W-:Y:S02]  /*17dd0*/  @!UPT UIADD3 URZ, URZ, URZ, URZ ;  /* 0x0000003f3f3ff290 */ /* 0x000fe4000fffe03f */
[----:B------:R-:W-:Y:S02]  /*17de0*/  @P0 LOP3.LUT R212, R212, 0x20, RZ, 0xfc, !PT ;  /* 0x00000020d4d40812 */ /* 0x000fe400078efcff */
[----:B------:R-:W-:Y:S04]  /*17df0*/  ISETP.GT.AND P0, PT, R0, 0x29, !P0 ;  /* 0x000000290000780c */ /* 0x000fe80004704270 */
[----:B------:R-:W-:Y:S02]  /*17e00*/  ISETP.LT.OR P0, PT, R3, 0x2a, P0 ;  /* 0x0000002a0300780c */ /* 0x000fe40000701670 */
[----:B------:R-:W1:Y:S02]  /*17e10*/  SHFL.IDX PT, R3, R133, 0x1, 0x1c1f ;  /* 0x003c1f0085037f89 */ /* 0x000e6400000e0000 */
[----:B------:R-:W-:Y:S02]  /*17e20*/  FSEL R9, R25, -INF , !P0 ;  /* 0xff80000019097808 */ /* 0x000fe40004000000 */
[----:B------:R-:W-:Y:S01]  /*17e30*/  ISETP.GE.AND P0, PT, R176, 0x1, PT ;  /* 0x00000001b000780c */ /* 0x000fe20003f06270 */
[--C-:B-1----:R-:W-:Y:S02]  /*17e40*/  IMAD.IADD R2, R172, 0x1, R3.reuse ;  /* 0x00000001ac027824 */ /* 0x102fe400078e0203 */
[----:B------:R-:W-:Y:S10]  /*17e50*/  IMAD.IADD R0, R134, 0x1, R3 ;  /* 0x0000000186007824 */ /* 0x000ff400078e0203 */
        /* <DEDUP_REMOVED lines=14> */
.L_x_1995:
[----:B------:R-:W-:Y:S04]  /*17f40*/  MOV R4, c[0x0][0x32c] ;  /* 0x0000cb0000047a02 */ /* 0x000fe80000000f00 */
[----:B------:R-:W-:Y:S11]  /*17f50*/  ISETP.NE.AND P0, PT, R4, 0x1, PT ;  /* 0x000000010400780c */ /* 0x000ff60003f05270 */
[----:B------:R-:W-:Y:S02]  /*17f60*/  @!UPT UIADD3 URZ, URZ, URZ, URZ ;  /* 0x0000003f3f3ff290 */ /* 0x000fe4000fffe03f */
[----:B------:R-:W-:Y:S05]  /*17f70*/  @P0 IMAD.HI.U32 R4, R3, c[0x0][0x330], RZ ;  /* 0x0000cc0003040a27 */ /* 0x000fea00078e00ff */
[----:B------:R-:W-:Y:S02]  /*17f80*/  @P0 SHF.R.U32.HI R3, RZ, c[0x0][0x334], R4 ;  /* 0x0000cd00ff030a19 */ /* 0x000fe40000011604 */
.L_x_1996:
[----:B------:R-:W-:Y:S05]  /*17f90*/  BSYNC B0 ;  /* 0x0000000000007941 */ /* 0x000fea0003800000 */
.L_x_1994:
[----:B------:R-:W-:Y:S05]  /*17fa0*/  IMAD R3, R3, c[0x0][0x32c], R173 ;  /* 0x0000cb0003037a24 */ /* 0x000fea00078e02ad */
[----:B------:R-:W-:Y:S02]  /*17fb0*/  IADD3 R4, R3, c[0x0][0x32c], RZ ;  /* 0x0000cb0003047a10 */ /* 0x000fe40007ffe0ff */
[----:B------:R-:W-:Y:S02]  /*17fc0*/  IMNMX R0, R0, R3, !PT ;  /* 0x0000000300007217 */ /* 0x000fe40007800200 */
[----:B------:R-:W-:Y:S02]  /*17fd0*/  IMNMX R2, R2, R4, PT ;  /* 0x0000000402027217 */ /* 0x000fe40003800200 */
.L_x_1993:
[----:B------:R-:W-:Y:S02]  /*17fe0*/  ISETP.GT.AND P0, PT, R0, RZ, !P1 ;  /* 0x000000ff0000720c */ /* 0x000fe40004f04270 */
[----:B------:R-:W-:Y:S02]  /*17ff0*/  LOP3.LUT P1, RZ, R212, 0x20, RZ, 0xc0, !PT ;  /* 0x00000020d4ff7812 */ /* 0x000fe4000782c0ff */
[----:B------:R-:W-:Y:S04]  /*18000*/  ISETP.LT.OR P0, PT, R2, 0x1, P0 ;  /* 0x000000010200780c */ /* 0x000fe80000701670 */
[----:B------:R-:W-:Y:S02]  /*18010*/  FSEL R6, R6, -INF , !P0 ;  /* 0xff80000006067808 */ /* 0x000fe40004000000 */
[----:B------:R-:W-:Y:S04]  /*18020*/  LOP3.LUT P0, RZ, R212, 0x10, RZ, 0xc0, !PT ;  /* 0x00000010d4ff7812 */ /* 0x000fe8000780c0ff */
[----:B------:R-:W-:Y:S04]  /*18030*/  ISETP.GT.AND P0, PT, R0, 0x1, !P0 ;  /* 0x000000010000780c */ /* 0x000fe80004704270 */
        /* <DEDUP_REMOVED lines=30> */
[----:B------:R-:W-:Y:S01]  /*18220*/  ISETP.GT.AND P0, PT, R0, 0x28, !P2 ;  /* 0x000000280000780c */ /* 0x000fe20005704270 */
[----:B------:R-:W-:Y:S03]  /*18230*/  LDSM.16.MT88.4 R20, [R193] ;  /* 0x00000000c114783b */ /* 0x000fe60000004200 */
[----:B------:R-:W-:Y:S04]  /*18240*/  ISETP.LT.OR P0, PT, R2, 0x29, P0 ;  /* 0x000000290200780c */ /* 0x000fe80000701670 */
[----:B------:R-:W-:Y:S02]  /*18250*/  FSEL R185, R26, -INF , !P0 ;  /* 0xff8000001ab97808 */ /* 0x000fe40004000000 */
[----:B------:R-:W-:Y:S02]  /*18260*/  ISETP.GT.AND P0, PT, R0, 0x29, !P1 ;  /* 0x000000290000780c */ /* 0x000fe40004f04270 */
[----:B------:R-:W-:Y:S02]  /*18270*/  FMNMX.FTZ R0, R8, R135, !PT ;  /* 0x0000008708007209 */ /* 0x000fe40007810000 */
[----:B------:R-:W-:Y:S02]  /*18280*/  ISETP.LT.OR P0, PT, R2, 0x2a, P0 ;  /* 0x0000002a0200780c */ /* 0x000fe40000701670 */
        /* <DEDUP_REMOVED lines=19> */
[----:B------:R-:W-:Y:S02]  /*183c0*/  FSEL R4, R0, RZ, P0 ;  /* 0x000000ff00047208 */ /* 0x000fe40000000000 */
[----:B------:R-:W-:Y:S03]  /*183d0*/  FMNMX.FTZ R0, R6, R138, !PT ;  /* 0x0000008a06007209 */ /* 0x000fe60007810000 */
[--C-:B------:R-:W-:Y:S01]  /*183e0*/  FFMA.FTZ R14, R8, c[0x0][0x2d0], -R4.reuse ;  /* 0x0000b400080e7a23 */ /* 0x100fe20000010804 */
[----:B------:R-:W-:Y:S01]  /*183f0*/  FMNMX.FTZ R0, R7, R0, !PT ;  /* 0x0000000007007209 */ /* 0x000fe20007810000 */
[--C-:B------:R-:W-:Y:S02]  /*18400*/  FFMA.FTZ R191, R13, c[0x0][0x2d0], -R4.reuse ;  /* 0x0000b4000dbf7a23 */ /* 0x100fe40000010804 */
[----:B------:R1:W-:Y:S01]  /*18410*/  MUFU.EX2 R214, R14 ;  /* 0x0000000e00d67308 */ /* 0x0003e20000000800 */
[----:B------:R-:W-:Y:S01]  /*18420*/  FMNMX.FTZ R0, R5, R0, !PT ;  /* 0x0000000005007209 */ /* 0x000fe20007810000 */
[--C-:B------:R-:W-:Y:S02]  /*18430*/  FFMA.FTZ R190, R12, c[0x0][0x2d0], -R4.reuse ;  /* 0x0000b4000cbe7a23 */ /* 0x100fe40000010804 */
[--C-:B------:R-:W-:Y:S01]  /*18440*/  FFMA.FTZ R10, R179, c[0x0][0x2d0], -R4.reuse ;  /* 0x0000b400b30a7a23 */ /* 0x100fe20000010804 */
[----:B------:R-:W-:Y:S01]  /*18450*/  FMNMX.FTZ R0, R11, R0, !PT ;  /* 0x000000000b007209 */ /* 0x000fe20007810000 */
[--C-:B------:R-:W-:Y:S02]  /*18460*/  FFMA.FTZ R8, R177, c[0x0][0x2d0], -R4.reuse ;  /* 0x0000b400b1087a23 */ /* 0x100fe40000010804 */
[--C-:B------:R-:W-:Y:S01]  /*18470*/  FFMA.FTZ R177, R180, c[0x0][0x2d0], -R4.reuse ;  /* 0x0000b400b4b17a23 */ /* 0x100fe20000010804 */
[----:B------:R-:W-:Y:S01]  /*18480*/  FMNMX.FTZ R0, R182, R0, !PT ;  /* 0x00000000b6007209 */ /* 0x000fe20007810000 */
[----:B------:R-:W2:Y:S01]  /*18490*/  MUFU.EX2 R216, R10 ;  /* 0x0000000a00d87308 */ /* 0x000ea20000000800 */
[--C-:B------:R-:W-:Y:S02]  /*184a0*/  FFMA.FTZ R178, R178, c[0x0][0x2d0], -R4.reuse ;  /* 0x0000b400b2b27a23 */ /* 0x100fe40000010804 */
[----:B------:R-:W-:Y:S01]  /*184b0*/  FMNMX.FTZ R0, R181, R0, !PT ;  /* 0x00000000b5007209 */ /* 0x000fe20007810000 */
[--C-:B------:R-:W-:Y:S02]  /*184c0*/  FFMA.FTZ R180, R16, c[0x0][0x2d0], -R4.reuse ;  /* 0x0000b40010b47a23 */ /* 0x100fe40000010804 */
[--C-:B------:R-:W-:Y:S01]  /*184d0*/  FFMA.FTZ R189, R9, c[0x0][0x2d0], -R4.reuse ;  /* 0x0000b40009bd7a23 */ /* 0x100fe20000010804 */
[----:B------:R-:W-:Y:S03]  /*184e0*/  FMNMX.FTZ R0, R183, R0, !PT ;  /* 0x00000000b7007209 */ /* 0x000fe60007810000 */
[----:B------:R-:W-:Y:S01]  /*184f0*/  MUFU.EX2 R227, R8 ;  /* 0x0000000800e37308 */ /* 0x000fe20000000800 */
[----:B------:R-:W-:Y:S01]  /*18500*/  FMNMX.FTZ R0, R184, R0, !PT ;  /* 0x00000000b8007209 */ /* 0x000fe20007810000 */
[----:B-1----:R-:W-:Y:S03]  /*18510*/  LDSM.16.MT88.4 R12, [R192] ;  /* 0x00000000c00c783b */ /* 0x002fe60000004200 */
[----:B------:R-:W-:Y:S04]  /*18520*/  FMNMX.FTZ R0, R187, R0, !PT ;  /* 0x00000000bb007209 */ /* 0x000fe80007810000 */
[----:B------:R-:W-:Y:S01]  /*18530*/  FMNMX.FTZ R0, R186, R0, !PT ;  /* 0x00000000ba007209 */ /* 0x000fe20007810000 */
[----:B------:R-:W-:Y:S03]  /*18540*/  MUFU.EX2 R219, R178 ;  /* 0x000000b200db7308 */ /* 0x000fe60000000800 */
[----:B------:R-:W-:Y:S02]  /*18550*/  FMNMX.FTZ R0, R185, R0, !PT ;  /* 0x00000000b9007209 */ /* 0x000fe40007810000 */
[----:B--2---:R-:W-:Y:S02]  /*18560*/  F2FP.PACK_AB R172, R216, R214 ;  /* 0x000000d6d8ac723e */ /* 0x004fe400000000ff */
[----:B------:R-:W-:Y:S03]  /*18570*/  FMNMX.FTZ R0, R133, R0, !PT ;  /* 0x0000000085007209 */ /* 0x000fe60007810000 */
[----:B------:R-:W-:Y:S02]  /*18580*/  MUFU.EX2 R180, R180 ;  /* 0x000000b400b47308 */ /* 0x000fe40000000800 */
[----:B------:R-:W1:Y:S02]  /*18590*/  SHFL.BFLY PT, R2, R0, 0x2, 0x1f ;  /* 0x0c401f0000027f89 */ /* 0x000e6400000e0000 */
[----:B-1----:R-:W-:Y:S06]  /*185a0*/  FMNMX.FTZ R0, R0, R2, !PT ;  /* 0x0000000200007209 */ /* 0x002fec0007810000 */
[----:B------:R-:W1:Y:S02]  /*185b0*/  SHFL.BFLY PT, R2, R0, 0x1, 0x1f ;  /* 0x0c201f0000027f89 */ /* 0x000e6400000e0000 */
[----:B-1----:R-:W-:Y:S04]  /*185c0*/  FMNMX.FTZ R132, R0, R2, !PT ;  /* 0x0000000200847209 */ /* 0x002fe80007810000 */
[C---:B------:R-:W-:Y:S01]  /*185d0*/  FSETP.NEU.FTZ.AND P0, PT, R132.reuse, -INF , PT ;  /* 0xff8000008400780b */ /* 0x040fe20003f1d000 */
[C---:B------:R-:W-:Y:S03]  /*185e0*/  FMUL.FTZ R0, R132.reuse, c[0x0][0x2d0] ;  /* 0x0000b40084007a20 */ /* 0x040fe60000410000 */
[----:B------:R-:W-:Y:S02]  /*185f0*/  FSEL R2, R132, RZ, P0 ;  /* 0x000000ff84027208 */ /* 0x000fe40000000000 */
[----:B------:R-:W-:Y:S01]  /*18600*/  FSEL R176, R0, RZ, P0 ;  /* 0x000000ff00b07208 */ /* 0x000fe20000000000 */
[----:B------:R-:W-:Y:S01]  /*18610*/  FFMA.FTZ R0, R174, c[0x0][0x2d0], -R4 ;  /* 0x0000b400ae007a23 */ /* 0x000fe20000010804 */
[----:B------:R-:W-:Y:S03]  /*18620*/  ISETP.GT.AND P0, PT, R215, R242, PT ;  /* 0x000000f2d700720c */ /* 0x000fe60003f04270 */
[----:B------:R1:W2:Y:S01]  /*18630*/  MUFU.EX2 R226, R0 ;  /* 0x0000000000e27308 */ /* 0x0002a20000000800 */
[----:B------:R-:W-:Y:S09]  /*18640*/  FFMA.FTZ R5, R5, c[0x0][0x2d0], -R176 ;  /* 0x0000b40005057a23 */ /* 0x000ff200000108b0 */
[----:B------:R-:W-:Y:S01]  /*18650*/  MUFU.EX2 R223, R5 ;  /* 0x0000000500df7308 */ /* 0x000fe20000000800 */
[----:B-1----:R-:W-:Y:S01]  /*18660*/  FADD.FTZ R0, -R3, R135 ;  /* 0x0000008703007221 */ /* 0x002fe20000010100 */
[----:B--2---:R-:W-:Y:S01]  /*18670*/  F2FP.PACK_AB R174, R226, R227 ;  /* 0x000000e3e2ae723e */ /* 0x004fe200000000ff */
[----:B------:R-:W-:Y:S02]  /*18680*/  FFMA.FTZ R135, R17, c[0x0][0x2d0], -R4 ;  /* 0x0000b40011877a23 */ /* 0x000fe40000010804 */
[----:B------:R-:W-:Y:S05]  /*18690*/  FMUL.FTZ R0, R0, c[0x0][0x2d0] ;  /* 0x0000b40000007a20 */ /* 0x000fea0000410000 */
[----:B------:R1:W-:Y:S10]  /*186a0*/  MUFU.EX2 R221, R135 ;  /* 0x0000008700dd7308 */ /* 0x0003f40000000800 */
[----:B------:R2:W3:Y:S01]  /*186b0*/  MUFU.EX2 R3, R0 ;  /* 0x0000000000037308 */ /* 0x0004e20000000800 */
[--C-:B-1----:R-:W-:Y:S02]  /*186c0*/  FFMA.FTZ R135, R186, c[0x0][0x2d0], -R176.reuse ;  /* 0x0000b400ba877a23 */ /* 0x102fe400000108b0 */
[--C-:B--2---:R-:W-:Y:S02]  /*186d0*/  FFMA.FTZ R0, R6, c[0x0][0x2d0], -R176.reuse ;  /* 0x0000b40006007a23 */ /* 0x104fe400000108b0 */
[C---:B---3--:R-:W-:Y:S05]  /*186e0*/  FMUL.FTZ R5, R3.reuse, R141 ;  /* 0x0000008d03057220 */ /* 0x048fea0000410000 */
        /* <DEDUP_REMOVED lines=13> */
[----:B-1----:R-:W-:Y:S02]  /*187c0*/  FFMA.FTZ R0, R7, c[0x0][0x2d0], -R176 ;  /* 0x0000b40007007a23 */ /* 0x002fe400000108b0 */
        /* <DEDUP_REMOVED lines=15> */
[----:B------:R-:W-:Y:S02]  /*188c0*/  FADD.FTZ R0, -R2, R138 ;  /* 0x0000008a02007221 */ /* 0x000fe40000010100 */
[----:B------:R-:W-:Y:S02]  /*188d0*/  FFMA.FTZ R2, R11, c[0x0][0x2d0], -R176 ;  /* 0x0000b4000b027a23 */ /* 0x000fe400000108b0 */
[----:B------:R-:W-:Y:S02]  /*188e0*/  FMUL.FTZ R0, R0, c[0x0][0x2d0] ;  /* 0x0000b40000007a20 */ /* 0x000fe40000410000 */
[----:B------:R-:W1:Y:S01]  /*188f0*/  MUFU.EX2 R224, R2 ;  /* 0x0000000200e07308 */ /* 0x000e620000000800 */
[----:B------:R-:W-:Y:S02]  /*18900*/  FFMA.FTZ R138, R175, c[0x0][0x2d0], -R4 ;  /* 0x0000b400af8a7a23 */ /* 0x000fe40000010804 */
        /* <DEDUP_REMOVED lines=10> */
[----:B------:R-:W-:Y:S01]  /*189b0*/  MUFU.EX2 R220, R138 ;  /* 0x0000008a00dc7308 */ /* 0x000fe20000000800 */
[C---:B------:R-:W-:Y:S02]  /*189c0*/  FMUL.FTZ R81, R3.reuse, R81 ;  /* 0x0000005103517220 */ /* 0x040fe40000410000 */
[C---:B------:R-:W-:Y:S01]  /*189d0*/  FMUL.FTZ R84, R3.reuse, R84 ;  /* 0x0000005403547220 */ /* 0x040fe20000410000 */
        /* <DEDUP_REMOVED lines=9> */
[----:B------:R-:W1:Y:S01]  /*18a70*/  LDSM.16.MT88.4 R140, [R195] ;  /* 0x00000000c38c783b */ /* 0x000e620000004200 */
[C---:B------:R-:W-:Y:S02]  /*18a80*/  FMUL.FTZ R10, R0.reuse, R146 ;  /* 0x00000092000a7220 */ /* 0x040fe40000410000 */
[C---:B------:R-:W-:Y:S02]  /*18a90*/  FMUL.FTZ R11, R0.reuse, R147 ;  /* 0x00000093000b7220 */ /* 0x040fe40000410000 */
[C---:B------:R-:W-:Y:S03]  /*18aa0*/  HMMA.16816.F32 R4, R172.reuse, R12, R4 ;  /* 0x0000000cac04723c */ /* 0x040fe60000001804 */
[----:B------:R-:W-:Y:S02]  /*18ab0*/  LDSM.16.MT88.4 R144, [R192+0x800] ;  /* 0x00080000c090783b */ /* 0x000fe40000004200 */
        /* <DEDUP_REMOVED lines=9> */
[----:B------:R-:W-:Y:S01]  /*18b50*/  LDSM.16.MT88.4 R160, [R195+0x1000] ;  /* 0x00100000c3a0783b */ /* 0x000fe20000004200 */
[C---:B------:R-:W-:Y:S03]  /*18b60*/  HMMA.16816.F32 R12, R172.reuse, R20, R12 ;  /* 0x00000014ac0c723c */ /* 0x040fe6000000180c */
[--C-:B------:R-:W-:Y:S02]  /*18b70*/  FFMA.FTZ R148, R185, c[0x0][0x2d0], -R176.reuse ;  /* 0x0000b400b9947a23 */ /* 0x100fe400000108b0 */
[C---:B------:R-:W-:Y:S02]  /*18b80*/  FMUL.FTZ R30, R0.reuse, R30 ;  /* 0x0000001e001e7220 */ /* 0x040fe40000410000 */
[C---:B------:R-:W-:Y:S01]  /*18b90*/  FMUL.FTZ R20, R3.reuse, R156 ;  /* 0x0000009c03147220 */ /* 0x040fe20000410000 */
[C---:B------:R-:W-:Y:S01]  /*18ba0*/  HMMA.16816.F32 R16, R172.reuse, R22, R16 ;  /* 0x00000016ac10723c */ /* 0x040fe20000001810 */
[----:B------:R-:W2:Y:S03]  /*18bb0*/  MUFU.EX2 R156, R177 ;  /* 0x000000b1009c7308 */ /* 0x000ea60000000800 */
[C---:B------:R-:W-:Y:S02]  /*18bc0*/  FMUL.FTZ R21, R3.reuse, R157 ;  /* 0x0000009d03157220 */ /* 0x040fe40000410000 */
[C---:B------:R-:W-:Y:S02]  /*18bd0*/  FMUL.FTZ R31, R0.reuse, R31 ;  /* 0x0000001f001f7220 */ /* 0x040fe40000410000 */
[C---:B------:R-:W-:Y:S04]  /*18be0*/  FMUL.FTZ R22, R0.reuse, R158 ;  /* 0x0000009e00167220 */ /* 0x040fe80000410000 */
        /* <DEDUP_REMOVED lines=74> */
[----:B------:R-:W-:Y:S02]  /*19090*/  FFMA.FTZ R2, R182, c[0x0][0x2d0], -R176 ;  /* 0x0000b400b6027a23 */ /* 0x000fe400000108b0 */
[C---:B------:R-:W-:Y:S01]  /*190a0*/  FMUL.FTZ R124, R3.reuse, R124 ;  /* 0x0000007c037c7220 */ /* 0x040fe20000410000 */
[C---:B-1----:R-:W-:Y:S01]  /*190b0*/  HMMA.16816.F32 R44, R172.reuse, R140, R44 ;  /* 0x0000008cac2c723c */ /* 0x042fe2000000182c */
[----:B------:R1:W3:Y:S02]  /*190c0*/  MUFU.EX2 R218, R2 ;  /* 0x0000000200da7308 */ /* 0x0002e40000000800 */
[C---:B------:R-:W-:Y:S02]  /*190d0*/  FMUL.FTZ R125, R3.reuse, R125 ;  /* 0x0000007d037d7220 */ /* 0x040fe40000410000 */
[C---:B------:R-:W-:Y:S02]  /*190e0*/  FMUL.FTZ R128, R3.reuse, R128 ;  /* 0x0000008003807220 */ /* 0x040fe40000410000 */
[C---:B------:R-:W-:Y:S01]  /*190f0*/  FMUL.FTZ R129, R3.reuse, R129 ;  /* 0x0000008103817220 */ /* 0x040fe20000410000 */
[C---:B------:R-:W-:Y:S01]  /*19100*/  HMMA.16816.F32 R48, R172.reuse, R142, R48 ;  /* 0x0000008eac30723c */ /* 0x040fe20000001830 */
[----:B------:R-:W4:Y:S02]  /*19110*/  LDSM.16.MT88.4 R140, [R195+0x1800] ;  /* 0x00180000c38c783b */ /* 0x000f240000004200 */
[----:B------:R-:W-:Y:S01]  /*19120*/  MUFU.EX2 R182, R190 ;  /* 0x000000be00b67308 */ /* 0x000fe20000000800 */
[----:B------:R-:W-:Y:S01]  /*19130*/  FFMA.FTZ R3, R3, R222, R214 ;  /* 0x000000de03037223 */ /* 0x000fe200000100d6 */
[----:B------:R-:W-:Y:S03]  /*19140*/  IADD3 R214, R215, -0x1, RZ ;  /* 0xffffffffd7d67810 */ /* 0x000fe60007ffe0ff */
[----:B------:R-:W-:Y:S01]  /*19150*/  FADD.FTZ R152, R216, R3 ;  /* 0x00000003d8987221 */ /* 0x000fe20000010000 */
[----:B------:R-:W-:Y:S03]  /*19160*/  MOV R215, R214 ;  /* 0x000000d600d77202 */ /* 0x000fe60000000f00 */
[--C-:B-1----:R-:W-:Y:S02]  /*19170*/  FFMA.FTZ R2, R181, c[0x0][0x2d0], -R176.reuse ;  /* 0x0000b400b5027a23 */ /* 0x102fe400000108b0 */
[----:B------:R-:W-:Y:S10]  /*19180*/  MUFU.EX2 R181, R191 ;  /* 0x000000bf00b57308 */ /* 0x000ff40000000800 */
[----:B------:R1:W5:Y:S01]  /*19190*/  MUFU.EX2 R179, R2 ;  /* 0x0000000200b37308 */ /* 0x0003620000000800 */
[C---:B----4-:R-:W-:Y:S08]  /*191a0*/  HMMA.16816.F32 R52, R172.reuse, R140, R52 ;  /* 0x0000008cac34723c */ /* 0x050ff00000001834 */
[C---:B------:R-:W-:Y:S01]  /*191b0*/  HMMA.16816.F32 R56, R172.reuse, R142, R56 ;  /* 0x0000008eac38723c */ /* 0x040fe20000001838 */
[----:B------:R-:W4:Y:S03]  /*191c0*/  LDSM.16.MT88.4 R140, [R194+0x1800] ;  /* 0x00180000c28c783b */ /* 0x000f260000004200 */
[--C-:B-1----:R-:W-:Y:S02]  /*191d0*/  FFMA.FTZ R2, R183, c[0x0][0x2d0], -R176.reuse ;  /* 0x0000b400b7027a23 */ /* 0x102fe400000108b0 */
[----:B------:R-:W-:Y:S10]  /*191e0*/  MUFU.EX2 R183, R189 ;  /* 0x000000bd00b77308 */ /* 0x000ff40000000800 */
[----:B------:R1:W1:Y:S02]  /*191f0*/  MUFU.EX2 R177, R2 ;  /* 0x0000000200b17308 */ /* 0x0002640000000800 */
[--C-:B-1----:R-:W-:Y:S01]  /*19200*/  FFMA.FTZ R2, R184, c[0x0][0x2d0], -R176.reuse ;  /* 0x0000b400b8027a23 */ /* 0x102fe200000108b0 */
[C---:B----4-:R-:W-:Y:S07]  /*19210*/  HMMA.16816.F32 R60, R172.reuse, R140, R60 ;  /* 0x0000008cac3c723c */ /* 0x050fee000000183c */
[----:B------:R1:W4:Y:S01]  /*19220*/  MUFU.EX2 R178, R2 ;  /* 0x0000000200b27308 */ /* 0x0003220000000800 */
[C---:B------:R-:W-:Y:S01]  /*19230*/  HMMA.16816.F32 R64, R172.reuse, R142, R64 ;  /* 0x0000008eac40723c */ /* 0x040fe20000001840 */
[----:B------:R-:W2:Y:S03]  /*19240*/  LDSM.16.MT88.4 R140, [R192+0x3000] ;  /* 0x00300000c08c783b */ /* 0x000ea60000004200 */
[--C-:B-1----:R-:W-:Y:S02]  /*19250*/  FFMA.FTZ R2, R187, c[0x0][0x2d0], -R176.reuse ;  /* 0x0000b400bb027a23 */ /* 0x102fe400000108b0 */
[----:B------:R-:W-:Y:S03]  /*19260*/  FFMA.FTZ R176, R133, c[0x0][0x2d0], -R176 ;  /* 0x0000b40085b07a23 */ /* 0x000fe600000108b0 */
[----:B------:R1:W-:Y:S10]  /*19270*/  MUFU.EX2 R133, R148 ;  /* 0x0000009400857308 */ /* 0x0003f40000000800 */
[----:B------:R3:W3:Y:S01]  /*19280*/  MUFU.EX2 R3, R2 ;  /* 0x0000000200037308 */ /* 0x0006e20000000800 */
[C---:B--2---:R-:W-:Y:S09]  /*19290*/  HMMA.16816.F32 R68, R172.reuse, R140, R68 ;  /* 0x0000008cac44723c */ /* 0x044ff20000001844 */
[----:B------:R-:W2:Y:S01]  /*192a0*/  MUFU.EX2 R135, R176 ;  /* 0x000000b000877308 */ /* 0x000ea20000000800 */
[----:B-1----:R-:W-:Y:S01]  /*192b0*/  LDSM.16.MT88.4 R148, [R192+0x1000] ;  /* 0x00100000c094783b */ /* 0x002fe20000004200 */
[C---:B------:R-:W-:Y:S07]  /*192c0*/  HMMA.16816.F32 R72, R172.reuse, R142, R72 ;  /* 0x0000008eac48723c */ /* 0x040fee0000001848 */
[----:B------:R-:W1:Y:S01]  /*192d0*/  LDSM.16.MT88.4 R140, [R193+0x3000] ;  /* 0x00300000c18c783b */ /* 0x000e620000004200 */
[----:B---3--:R-:W-:Y:S04]  /*192e0*/  FFMA.FTZ R2, R0, R228, R188 ;  /* 0x000000e400027223 */ /* 0x008fe800000100bc */
[----:B------:R-:W-:Y:S03]  /*192f0*/  FADD.FTZ R0, R227, R152 ;  /* 0x00000098e3007221 */ /* 0x000fe60000010000 */
[----:B------:R-:W-:Y:S01]  /*19300*/  LDSM.16.MT88.4 R152, [R193+0x1000] ;  /* 0x00100000c198783b */ /* 0x000fe20000004200 */
[----:B------:R-:W-:Y:S02]  /*19310*/  FADD.FTZ R2, R225, R2 ;  /* 0x00000002e1027221 */ /* 0x000fe40000010000 */
[----:B------:R-:W-:Y:S02]  /*19320*/  FADD.FTZ R0, R226, R0 ;  /* 0x00000000e2007221 */ /* 0x000fe40000010000 */
[----:B------:R-:W-:Y:S02]  /*19330*/  FADD.FTZ R2, R223, R2 ;  /* 0x00000002df027221 */ /* 0x000fe40000010000 */
[----:B------:R-:W-:Y:S02]  /*19340*/  FADD.FTZ R0, R156, R0 ;  /* 0x000000009c007221 */ /* 0x000fe40000010000 */
[----:B------:R-:W-:Y:S02]  /*19350*/  FADD.FTZ R2, R224, R2 ;  /* 0x00000002e0027221 */ /* 0x000fe40000010000 */
[----:B------:R-:W-:Y:S02]  /*19360*/  FADD.FTZ R0, R219, R0 ;  /* 0x00000000db007221 */ /* 0x000fe40000010000 */
[----:B------:R-:W-:Y:S02]  /*19370*/  FADD.FTZ R2, R218, R2 ;  /* 0x00000002da027221 */ /* 0x000fe40000010000 */
[----:B------:R-:W-:Y:S02]  /*19380*/  FADD.FTZ R0, R220, R0 ;  /* 0x00000000dc007221 */ /* 0x000fe40000010000 */
[----:B-----5:R-:W-:Y:S02]  /*19390*/  FADD.FTZ R2, R179, R2 ;  /* 0x00000002b3027221 */ /* 0x020fe40000010000 */
[----:B------:R-:W-:Y:S02]  /*193a0*/  FADD.FTZ R0, R221, R0 ;  /* 0x00000000dd007221 */ /* 0x000fe40000010000 */
[----:B------:R-:W-:Y:S02]  /*193b0*/  FADD.FTZ R2, R177, R2 ;  /* 0x00000002b1027221 */ /* 0x000fe40000010000 */
[----:B------:R-:W-:Y:S02]  /*193c0*/  FADD.FTZ R0, R180, R0 ;  /* 0x00000000b4007221 */ /* 0x000fe40000010000 */
[C---:B----4-:R-:W-:Y:S01]  /*193d0*/  FADD.FTZ R2, R178.reuse, R2 ;  /* 0x00000002b2027221 */ /* 0x050fe20000010000 */
        /* <DEDUP_REMOVED lines=20> */
[----:B------:R-:W-:Y:S04]  /*19520*/  HMMA.16816.F32 R128, R172, R142, R128 ;  /* 0x0000008eac80723c */ /* 0x000fe80000001880 */
[----:B------:R-:W-:Y:S03]  /*19530*/  F2FP.PACK_AB R141, R179, R218 ;  /* 0x000000dab38d723e */ /* 0x000fe600000000ff */
[----:B------:R-:W-:Y:S02]  /*19540*/  F2FP.PACK_AB R142, R221, R220 ;  /* 0x000000dcdd8e723e */ /* 0x000fe400000000ff */
[----:B------:R-:W-:Y:S03]  /*19550*/  F2FP.PACK_AB R143, R178, R177 ;  /* 0x000000b1b28f723e */ /* 0x000fe600000000ff */
[----:B------:R-:W-:Y:S02]  /*19560*/  F2FP.PACK_AB R172, R181, R180 ;  /* 0x000000b4b5ac723e */ /* 0x000fe400000000ff */
[----:B------:R-:W-:Y:S02]  /*19570*/  F2FP.PACK_AB R174, R183, R182 ;  /* 0x000000b6b7ae723e */ /* 0x000fe400000000ff */
[C---:B------:R-:W-:Y:S05]  /*19580*/  HMMA.16816.F32 R4, R140.reuse, R144, R4 ;  /* 0x000000908c04723c */ /* 0x040fea0000001804 */
[C---:B------:R-:W-:Y:S01]  /*19590*/  F2FP.PACK_AB R173, R138.reuse, R3 ;  /* 0x000000038aad723e */ /* 0x040fe200000000ff */
[----:B------:R-:W-:Y:S01]  /*195a0*/  FADD.FTZ R3, R3, R2 ;  /* 0x0000000203037221 */ /* 0x000fe20000010000 */
[----:B--2---:R-:W-:Y:S01]  /*195b0*/  F2FP.PACK_AB R175, R135, R133 ;  /* 0x0000008587af723e */ /* 0x004fe200000000ff */
[C---:B------:R-:W-:Y:S01]  /*195c0*/  HMMA.16816.F32 R8, R140.reuse, R146, R8 ;  /* 0x000000928c08723c */ /* 0x040fe20000001808 */
[----:B------:R-:W1:Y:S03]  /*195d0*/  LDSM.16.MT88.4 R144, [R193+0x800] ;  /* 0x00080000c190783b */ /* 0x000e660000004200 */
[----:B------:R-:W-:Y:S02]  /*195e0*/  FADD.FTZ R2, R181, R0 ;  /* 0x00000000b5027221 */ /* 0x000fe40000010000 */
[----:B------:R-:W-:Y:S01]  /*195f0*/  FADD.FTZ R0, R138, R3 ;  /* 0x000000038a007221 */ /* 0x000fe20000010000 */
[----:B------:R-:W-:Y:S01]  /*19600*/  MOV R138, R132 ;  /* 0x00000084008a7202 */ /* 0x000fe20000000f00 */
[----:B------:R-:W-:Y:S04]  /*19610*/  FADD.FTZ R2, R182, R2 ;  /* 0x00000002b6027221 */ /* 0x000fe80000010000 */
[----:B------:R-:W-:Y:S02]  /*19620*/  FADD.FTZ R0, R133, R0 ;  /* 0x0000000085007221 */ /* 0x000fe40000010000 */
[----:B------:R-:W-:Y:S02]  /*19630*/  FADD.FTZ R222, R183, R2 ;  /* 0x00000002b7de7221 */ /* 0x000fe40000010000 */
[----:B------:R-:W-:Y:S01]  /*19640*/  FADD.FTZ R228, R135, R0 ;  /* 0x0000000087e47221 */ /* 0x000fe20000010000 */
[----:B------:R-:W-:Y:S01]  /*19650*/  MOV R135, R134 ;  /* 0x0000008600877202 */ /* 0x000fe20000000f00 */
        /* <DEDUP_REMOVED lines=43> */
[----:B------:R-:W-:Y:S08]  /*19910*/  HMMA.16816.F32 R128, R140, R146, R128 ;  /* 0x000000928c80723c */ /* 0x000ff00000001880 */
[C---:B------:R-:W-:Y:S01]  /*19920*/  HMMA.16816.F32 R140, R172.reuse, R148, R4 ;  /* 0x00000094ac8c723c */ /* 0x040fe20000001804 */
[----:B------:R-:W1:Y:S07]  /*19930*/  LDSM.16.MT88.4 R4, [R194+0x1000] ;  /* 0x00100000c204783b */ /* 0x000e6e0000004200 */
[C---:B------:R-:W-:Y:S01]  /*19940*/  HMMA.16816.F32 R144, R172.reuse, R150, R8 ;  /* 0x00000096ac90723c */ /* 0x040fe20000001808 */
[----:B------:R-:W2:Y:S07]  /*19950*/  LDSM.16.MT88.4 R8, [R192+0x2800] ;  /* 0x00280000c008783b */ /* 0x000eae0000004200 */
[C---:B------:R-:W-:Y:S01]  /*19960*/  HMMA.16816.F32 R148, R172.reuse, R152, R12 ;  /* 0x00000098ac94723c */ /* 0x040fe2000000180c */
[----:B------:R-:W3:Y:S07]  /*19970*/  LDSM.16.MT88.4 R12, [R193+0x2800] ;  /* 0x00280000c10c783b */ /* 0x000eee0000004200 */
        /* <DEDUP_REMOVED lines=40> */
.L_x_1984:
        /* <DEDUP_REMOVED lines=21> */
.L_x_2000:
[----:B------:R-:W-:-:S04]  /*19d50*/  MOV R3, c[0x0][0x32c] ;  /* 0x0000cb0000037a02 */ /* 0x000fc80000000f00 */
[----:B------:R-:W-:-:S13]  /*19d60*/  ISETP.NE.AND P0, PT, R3, 0x1, PT ;  /* 0x000000010300780c */ /* 0x000fda0003f05270 */
[----:B------:R-:W-:-:S05]  /*19d70*/  @P0 IMAD.HI.U32 R3, R0, c[0x0][0x330], RZ ;  /* 0x0000cc0000030a27 */ /* 0x000fca00078e00ff */
[----:B------:R-:W-:Y:S02]  /*19d80*/  @P0 SHF.R.U32.HI R0, RZ, c[0x0][0x334], R3 ;  /* 0x0000cd00ff000a19 */ /* 0x000fe40000011603 */
.L_x_2001:
[----:B------:R-:W-:Y:S05]  /*19d90*/  BSYNC B0 ;  /* 0x0000000000007941 */ /* 0x000fea0003800000 */
.L_x_1999:
[----:B------:R-:W-:-:S05]  /*19da0*/  IMAD R0, R0, c[0x0][0x32c], RZ ;  /* 0x0000cb0000007a24 */ /* 0x000fca00078e02ff */
[----:B------:R-:W-:-:S04]  /*19db0*/  IMNMX R2, R2, R0, !PT ;  /* 0x0000000002027217 */ /* 0x000fc80007800200 */
.L_x_1998:
[----:B------:R-:W-:-:S05]  /*19dc0*/  IADD3 R2, R2, 0x2f, RZ ;  /* 0x0000002f02027810 */ /* 0x000fca0007ffe0ff */
[----:B------:R-:W-:-:S05]  /*19dd0*/  IMAD.HI R2, R2, 0x2aaaaaab, RZ ;  /* 0x2aaaaaab02027827 */ /* 0x000fca00078e02ff */
[----:B------:R-:W-:-:S04]  /*19de0*/  SHF.R.U32.HI R0, RZ, 0x1f, R2 ;  /* 0x0000001fff007819 */ /* 0x000fc80000011602 */
[----:B------:R-:W-:-:S04]  /*19df0*/  LEA.HI.SX32 R0, R2, R0, 0x1d ;  /* 0x0000000002007211 */ /* 0x000fc800078feaff */
[----:B------:R-:W-:-:S04]  /*19e00*/  IMNMX R226, R232, R0, !PT ;  /* 0x00000000e8e27217 */ /* 0x000fc80007800200 */
[----:B------:R-:W-:-:S13]  /*19e10*/  ISETP.GE.AND P0, PT, R214, R226, PT ;  /* 0x000000e2d600720c */ /* 0x000fda0003f06270 */
[----:B------:R-:W-:Y:S05]  /*19e20*/  @!P0 BRA `(.L_x_2002) ;  /* 0x000028a000008947 */ /* 0x000fea0003800000 */
.L_x_2007:
[----:B------:R-:W-:Y:S04]  /*19e30*/  DEPBAR.LE SB0, 0x0 ;  /* 0x000080000000791a */ /* 0x000fe80000000000 */
[----:B------:R-:W-:Y:S01]  /*19e40*/  WARPSYNC 0xffffffff ;  /* 0xffffffff00007948 */ /* 0x000fe20003800000 */
[----:B------:R-:W-:Y:S01]  /*19e50*/  BAR.SYNC.DEFER_BLOCKING 0x0 ;  /* 0x0000000000007b1d */ /* 0x000fe20000010000 */
[----:B------:R-:W-:Y:S01]  /*19e60*/  ISETP.GT.AND P0, PT, R232, R214, PT ;  /* 0x000000d6e800720c */ /* 0x000fe20003f04270 */
[----:B------:R-:W-:Y:S01]  /*19e70*/  IMAD.MOV.U32 R133, RZ, RZ, R134 ;  /* 0x000000ffff857224 */ /* 0x000fe200078e0086 */
[C---:B------:R-:W-:Y:S01]  /*19e80*/  LOP3.LUT P6, RZ, R212.reuse, 0x400, RZ, 0xc0, !PT ;  /* 0x00000400d4ff7812 */ /* 0x040fe200078cc0ff */
[----:B------:R-:W-:Y:S01]  /*19e90*/  IMAD.MOV.U32 R225, RZ, RZ, R214 ;  /* 0x000000ffffe17224 */ /* 0x000fe200078e00d6 */
        /* <DEDUP_REMOVED lines=15> */
[----:B------:R-:W-:Y:S04]  /*19f90*/  IMAD.WIDE.U32 R2, R214, c[0x0][0x208], RZ ;  /* 0x00008200d6027a25 */ /* 0x000fe800078e00ff */
        /* <DEDUP_REMOVED lines=30> */
.L_x_2004:
[----:B------:R-:W-:Y:S05]  /*1a180*/  BSYNC B0 ;  /* 0x0000000000007941 */ /* 0x000fea0003800000 */
.L_x_2003:
        /* <DEDUP_REMOVED lines=166> */
[C---:B------:R-:W-:Y:S01]  /*1abf0*/  ISETP.GE.AND P0, PT, R135.reuse, 0x21, PT ;  /* 0x000000218700780c */ /* 0x040fe20003f06270 */
[----:B------:R-:W-:Y:S01]  /*1ac00*/  IMAD.WIDE.U32 R2, R2, 0x30, RZ ;  /* 0x0000003002027825 */ /* 0x000fe200078e00ff */
[----:B------:R-:W-:Y:S03]  /*1ac10*/  ISETP.GE.AND P1, PT, R135, 0x1, PT ;  /* 0x000000018700780c */ /* 0x000fe60003f26270 */
[----:B------:R-:W-:Y:S04]  /*1ac20*/  IMAD R0, R0, 0x30, RZ ;  /* 0x0000003000007824 */ /* 0x000fe800078e02ff */
[----:B------:R-:W-:Y:S04]  /*1ac30*/  IMAD.IADD R0, R3, 0x1, R0 ;  /* 0x0000000103007824 */ /* 0x000fe800078e0200 */
[----:B------:R-:W-:Y:S02]  /*1ac40*/  @P0 IMAD.MOV.U32 R138, RZ, RZ, c[0x0][0x1e0] ;  /* 0x00007800ff8a0624 */ /* 0x000fe400078e00ff */
[----:B------:R-:W-:Y:S03]  /*1ac50*/  @P0 IMAD.MOV.U32 R135, RZ, RZ, c[0x0][0x1e4] ;  /* 0x00007900ff870624 */ /* 0x000fe600078e00ff */
[C---:B------:R-:W-:Y:S04]  /*1ac60*/  @P0 LEA R3, P2, R138.reuse, R2, 0x5 ;  /* 0x000000028a030211 */ /* 0x040fe800078428ff */
[----:B------:R-:W-:Y:S02]  /*1ac70*/  @P0 LEA.HI.X R138, R138, R0, R135, 0x5, P2 ;  /* 0x000000008a8a0211 */ /* 0x000fe400010f2c87 */
[----:B------:R-:W-:Y:S05]  /*1ac80*/  @P1 IADD3 R135, P2, R234, R2, RZ ;  /* 0x00000002ea871210 */ /* 0x000fea0007f5e0ff */
[--C-:B------:R-:W-:Y:S01]  /*1ac90*/  @P1 IMAD.X R173, R0, 0x1, R233.reuse, P2 ;  /* 0x0000000100ad1824 */ /* 0x100fe200010e06e9 */
[----:B------:R-:W-:Y:S05]  /*1aca0*/  @P0 IADD3 R0, P2, R3, R234, RZ ;  /* 0x000000ea03000210 */ /* 0x000fea0007f5e0ff */
        /* <DEDUP_REMOVED lines=16> */
.L_x_2006:
[----:B------:R-:W-:Y:S05]  /*1adb0*/  BSYNC B0 ;  /* 0x0000000000007941 */ /* 0x000fea0003800000 */
.L_x_2005:
[----:B-1----:R-:W-:Y:S01]  /*1adc0*/  FMNMX.FTZ R3, R4, R134, !PT ;  /* 0x0000008604037209 */ /* 0x002fe20007810000 */
        /* <DEDUP_REMOVED lines=25> */
[----:B------:R-:W-:Y:S01]  /*1af60*/  ISETP.GT.AND P0, PT, R225, R226, PT ;  /* 0x000000e2e100720c */ /* 0x000fe20003f04270 */
[----:B------:R-:W-:Y:S01]  /*1af70*/  SHFL.BFLY PT, R134, R3, 0x2, 0x1f ;  /* 0x0c401f0003867f89 */ /* 0x000fe200000e0000 */
[----:B------:R-:W-:Y:S07]  /*1af80*/  IADD3 R214, R214, -0x1, RZ ;  /* 0xffffffffd6d67810 */ /* 0x000fee0007ffe0ff */
[----:B------:R-:W1:Y:S02]  /*1af90*/  SHFL.BFLY PT, R2, R0, 0x2, 0x1f ;  /* 0x0c401f0000027f89 */ /* 0x000e6400000e0000 */
[----:B-1----:R-:W-:Y:S02]  /*1afa0*/  FMNMX.FTZ R0, R0, R2, !PT ;  /* 0x0000000200007209 */ /* 0x002fe40007810000 */
[----:B------:R-:W-:Y:S04]  /*1afb0*/  FMNMX.FTZ R134, R3, R134, !PT ;  /* 0x0000008603867209 */ /* 0x000fe80007810000 */
[----:B------:R-:W1:Y:S08]  /*1afc0*/  SHFL.BFLY PT, R3, R0, 0x1, 0x1f ;  /* 0x0c201f0000037f89 */ /* 0x000e7000000e0000 */
[----:B------:R-:W2:Y:S01]  /*1afd0*/  SHFL.BFLY PT, R135, R134, 0x1, 0x1f ;  /* 0x0c201f0086877f89 */ /* 0x000ea200000e0000 */
[----:B-1----:R-:W-:Y:S02]  /*1afe0*/  FMNMX.FTZ R3, R0, R3, !PT ;  /* 0x0000000300037209 */ /* 0x002fe40007810000 */
[----:B--2---:R-:W-:Y:S05]  /*1aff0*/  FMNMX.FTZ R134, R134, R135, !PT ;  /* 0x0000008786867209 */ /* 0x004fea0007810000 */
        /* <DEDUP_REMOVED lines=13> */
[--C-:B------:R-:W-:Y:S02]  /*1b0d0*/  FFMA.FTZ R184, R21, c[0x0][0x2d0], -R133.reuse ;  /* 0x0000b40015b87a23 */ /* 0x100fe40000010885 */
[--C-:B------:R-:W-:Y:S05]  /*1b0e0*/  FFMA.FTZ R187, R24, c[0x0][0x2d0], -R133.reuse ;  /* 0x0000b40018bb7a23 */ /* 0x100fea0000010885 */
[----:B------:R-:W-:Y:S01]  /*1b0f0*/  MUFU.EX2 R191, R5 ;  /* 0x0000000500bf7308 */ /* 0x000fe20000000800 */
[----:B-1----:R-:W-:Y:S04]  /*1b100*/  FADD.FTZ R0, -R3, R132 ;  /* 0x0000008403007221 */ /* 0x002fe80000010100 */
[----:B------:R-:W-:Y:S05]  /*1b110*/  FMUL.FTZ R0, R0, c[0x0][0x2d0] ;  /* 0x0000b40000007a20 */ /* 0x000fea0000410000 */
[----:B------:R-:W1:Y:S01]  /*1b120*/  MUFU.EX2 R2, R2 ;  /* 0x0000000200027308 */ /* 0x000e620000000800 */
[--C-:B--2---:R-:W-:Y:S02]  /*1b130*/  FFMA.FTZ R4, R9, c[0x0][0x2d0], -R133.reuse ;  /* 0x0000b40009047a23 */ /* 0x104fe40000010885 */
[----:B------:R-:W-:Y:S07]  /*1b140*/  FFMA.FTZ R133, R25, c[0x0][0x2d0], -R133 ;  /* 0x0000b40019857a23 */ /* 0x000fee0000010885 */
[----:B------:R2:W-:Y:S10]  /*1b150*/  MUFU.EX2 R223, R4 ;  /* 0x0000000400df7308 */ /* 0x0005f40000000800 */
[----:B------:R-:W3:Y:S01]  /*1b160*/  MUFU.EX2 R0, R0 ;  /* 0x0000000000007308 */ /* 0x000ee20000000800 */
[C---:B-1----:R-:W-:Y:S02]  /*1b170*/  FMUL.FTZ R8, R2.reuse, R144 ;  /* 0x0000009002087220 */ /* 0x042fe40000410000 */
[C---:B------:R-:W-:Y:S02]  /*1b180*/  FMUL.FTZ R9, R2.reuse, R145 ;  /* 0x0000009102097220 */ /* 0x040fe40000410000 */
[C---:B------:R-:W-:Y:S02]  /*1b190*/  FMUL.FTZ R12, R2.reuse, R148 ;  /* 0x00000094020c7220 */ /* 0x040fe40000410000 */
[C---:B------:R-:W-:Y:S03]  /*1b1a0*/  FMUL.FTZ R13, R2.reuse, R149 ;  /* 0x00000095020d7220 */ /* 0x040fe60000410000 */
[----:B------:R-:W-:Y:S01]  /*1b1b0*/  MUFU.EX2 R218, R178 ;  /* 0x000000b200da7308 */ /* 0x000fe20000000800 */
[C---:B------:R-:W-:Y:S02]  /*1b1c0*/  FMUL.FTZ R16, R2.reuse, R152 ;  /* 0x0000009802107220 */ /* 0x040fe40000410000 */
[----:B--2---:R-:W-:Y:S02]  /*1b1d0*/  FMUL.FTZ R4, R3, c[0x0][0x2d0] ;  /* 0x0000b40003047a20 */ /* 0x004fe40000410000 */
[----:B------:R-:W-:Y:S02]  /*1b1e0*/  FMUL.FTZ R17, R2, R153 ;  /* 0x0000009902117220 */ /* 0x000fe40000410000 */
[--C-:B------:R-:W-:Y:S02]  /*1b1f0*/  FFMA.FTZ R6, R6, c[0x0][0x2d0], -R4.reuse ;  /* 0x0000b40006067a23 */ /* 0x100fe40000010804 */
[--C-:B------:R-:W-:Y:S01]  /*1b200*/  FFMA.FTZ R5, R11, c[0x0][0x2d0], -R4.reuse ;  /* 0x0000b4000b057a23 */ /* 0x100fe20000010804 */
[----:B------:R-:W-:Y:S01]  /*1b210*/  MUFU.EX2 R219, R176 ;  /* 0x000000b000db7308 */ /* 0x000fe20000000800 */
[--C-:B------:R-:W-:Y:S02]  /*1b220*/  FFMA.FTZ R7, R7, c[0x0][0x2d0], -R4.reuse ;  /* 0x0000b40007077a23 */ /* 0x100fe40000010804 */
[----:B---3--:R-:W-:Y:S02]  /*1b230*/  FMUL.FTZ R11, R0, R147 ;  /* 0x00000093000b7220 */ /* 0x008fe40000410000 */
        /* <DEDUP_REMOVED lines=9> */
[----:B------:R2:W3:Y:S01]  /*1b2d0*/  MUFU.EX2 R190, R7 ;  /* 0x0000000700be7308 */ /* 0x0004e20000000800 */
[C---:B------:R-:W-:Y:S02]  /*1b2e0*/  FMUL.FTZ R14, R0.reuse, R150 ;  /* 0x00000096000e7220 */ /* 0x040fe40000410000 */
[C---:B------:R-:W-:Y:S02]  /*1b2f0*/  FMUL.FTZ R15, R0.reuse, R151 ;  /* 0x00000097000f7220 */ /* 0x040fe40000410000 */
[C---:B------:R-:W-:Y:S01]  /*1b300*/  FMUL.FTZ R18, R0.reuse, R154 ;  /* 0x0000009a00127220 */ /* 0x040fe20000410000 */
[----:B------:R-:W-:Y:S01]  /*1b310*/  LDSM.16.MT88.4 R148, [R193+0x800] ;  /* 0x00080000c194783b */ /* 0x000fe20000004200 */
[----:B------:R-:W-:Y:S02]  /*1b320*/  FMUL.FTZ R19, R0, R155 ;  /* 0x0000009b00137220 */ /* 0x000fe40000410000 */
[C---:B------:R-:W-:Y:S01]  /*1b330*/  FMUL.FTZ R20, R2.reuse, R156 ;  /* 0x0000009c02147220 */ /* 0x040fe20000410000 */
[----:B------:R4:W-:Y:S01]  /*1b340*/  MUFU.EX2 R220, R5 ;  /* 0x0000000500dc7308 */ /* 0x0009e20000000800 */
[----:B------:R-:W-:Y:S02]  /*1b350*/  FMUL.FTZ R21, R2, R157 ;  /* 0x0000009d02157220 */ /* 0x000fe40000410000 */
[----:B------:R-:W-:Y:S01]  /*1b360*/  FMUL.FTZ R22, R0, R158 ;  /* 0x0000009e00167220 */ /* 0x000fe20000410000 */
[----:B------:R-:W-:Y:S01]  /*1b370*/  LDSM.16.MT88.4 R152, [R193+0x1000] ;  /* 0x00100000c198783b */ /* 0x000fe20000004200 */
[----:B-1----:R-:W-:Y:S02]  /*1b380*/  FFMA.FTZ R6, R10, c[0x0][0x2d0], -R4 ;  /* 0x0000b4000a067a23 */ /* 0x002fe40000010804 */
[----:B------:R-:W-:Y:S02]  /*1b390*/  FMUL.FTZ R10, R0, R146 ;  /* 0x00000092000a7220 */ /* 0x000fe40000410000 */
[----:B------:R-:W-:Y:S01]  /*1b3a0*/  FMUL.FTZ R4, R2, R140 ;  /* 0x0000008c02047220 */ /* 0x000fe20000410000 */
[----:B------:R-:W1:Y:S01]  /*1b3b0*/  MUFU.EX2 R221, R6 ;  /* 0x0000000600dd7308 */ /* 0x000e620000000800 */
[----:B------:R-:W-:Y:S01]  /*1b3c0*/  F2FP.PACK_AB R140, R191, R135 ;  /* 0x00000087bf8c723e */ /* 0x000fe200000000ff */
[----:B------:R-:W5:Y:S01]  /*1b3d0*/  LDSM.16.MT88.4 R144, [R193] ;  /* 0x00000000c190783b */ /* 0x000f620000004200 */
[C---:B------:R-:W-:Y:S02]  /*1b3e0*/  FMUL.FTZ R23, R0.reuse, R159 ;  /* 0x0000009f00177220 */ /* 0x040fe40000410000 */
[----:B--2---:R-:W-:Y:S02]  /*1b3f0*/  FMUL.FTZ R7, R0, R143 ;  /* 0x0000008f00077220 */ /* 0x004fe40000410000 */
[C---:B------:R-:W-:Y:S02]  /*1b400*/  FMUL.FTZ R24, R2.reuse, R160 ;  /* 0x000000a002187220 */ /* 0x040fe40000410000 */
[----:B------:R-:W-:Y:S01]  /*1b410*/  FMUL.FTZ R25, R2, R161 ;  /* 0x000000a102197220 */ /* 0x000fe20000410000 */
[----:B------:R-:W-:Y:S01]  /*1b420*/  MUFU.EX2 R157, R179 ;  /* 0x000000b3009d7308 */ /* 0x000fe20000000800 */
[C---:B------:R-:W-:Y:S02]  /*1b430*/  FMUL.FTZ R26, R0.reuse, R162 ;  /* 0x000000a2001a7220 */ /* 0x040fe40000410000 */
[----:B------:R-:W-:Y:S02]  /*1b440*/  FMUL.FTZ R27, R0, R163 ;  /* 0x000000a3001b7220 */ /* 0x000fe40000410000 */
[----:B----4-:R-:W-:Y:S01]  /*1b450*/  FMUL.FTZ R5, R2, R141 ;  /* 0x0000008d02057220 */ /* 0x010fe20000410000 */
[----:B---3--:R-:W-:Y:S01]  /*1b460*/  F2FP.PACK_AB R141, R190, R189 ;  /* 0x000000bdbe8d723e */ /* 0x008fe200000000ff */
[C---:B------:R-:W-:Y:S01]  /*1b470*/  FMUL.FTZ R28, R2.reuse, R28 ;  /* 0x0000001c021c7220 */ /* 0x040fe20000410000 */
[----:B------:R-:W-:Y:S01]  /*1b480*/  LDSM.16.MT88.4 R160, [R195+0x1000] ;  /* 0x00100000c3a0783b */ /* 0x000fe20000004200 */
[----:B------:R-:W-:Y:S01]  /*1b490*/  FMUL.FTZ R29, R2, R29 ;  /* 0x0000001d021d7220 */ /* 0x000fe20000410000 */
[----:B------:R-:W-:Y:S01]  /*1b4a0*/  MUFU.EX2 R156, R138 ;  /* 0x0000008a009c7308 */ /* 0x000fe20000000800 */
[C---:B------:R-:W-:Y:S02]  /*1b4b0*/  FMUL.FTZ R30, R0.reuse, R30 ;  /* 0x0000001e001e7220 */ /* 0x040fe40000410000 */
[----:B------:R-:W-:Y:S01]  /*1b4c0*/  FMUL.FTZ R31, R0, R31 ;  /* 0x0000001f001f7220 */ /* 0x000fe20000410000 */
[----:B-1----:R-:W-:Y:S01]  /*1b4d0*/  F2FP.PACK_AB R143, R220, R221 ;  /* 0x000000dddc8f723e */ /* 0x002fe200000000ff */
[----:B------:R-:W-:Y:S01]  /*1b4e0*/  FMUL.FTZ R6, R0, R142 ;  /* 0x0000008e00067220 */ /* 0x000fe20000410000 */
[----:B------:R-:W-:Y:S01]  /*1b4f0*/  F2FP.PACK_AB R142, R223, R224 ;  /* 0x000000e0df8e723e */ /* 0x000fe200000000ff */
[C---:B------:R-:W-:Y:S02]  /*1b500*/  FMUL.FTZ R32, R2.reuse, R32 ;  /* 0x0000002002207220 */ /* 0x040fe40000410000 */
[----:B------:R-:W-:Y:S01]  /*1b510*/  FMUL.FTZ R33, R2, R33 ;  /* 0x0000002102217220 */ /* 0x000fe20000410000 */
[----:B------:R-:W-:Y:S01]  /*1b520*/  MUFU.EX2 R216, R132 ;  /* 0x0000008400d87308 */ /* 0x000fe20000000800 */
[C---:B------:R-:W-:Y:S02]  /*1b530*/  FMUL.FTZ R34, R0.reuse, R34 ;  /* 0x0000002200227220 */ /* 0x040fe40000410000 */
[C---:B------:R-:W-:Y:S05]  /*1b540*/  HMMA.16816.F32 R4, R140.reuse, R172, R4 ;  /* 0x000000ac8c04723c */ /* 0x040fea0000001804 */
[----:B------:R-:W-:Y:S02]  /*1b550*/  FMUL.FTZ R35, R0, R35 ;  /* 0x0000002300237220 */ /* 0x000fe40000410000 */
[C---:B------:R-:W-:Y:S01]  /*1b560*/  FMUL.FTZ R36, R2.reuse, R36 ;  /* 0x0000002402247220 */ /* 0x040fe20000410000 */
[C---:B------:R-:W-:Y:S01]  /*1b570*/  HMMA.16816.F32 R8, R140.reuse, R174, R8 ;  /* 0x000000ae8c08723c */ /* 0x040fe20000001808 */
[----:B------:R-:W-:Y:S03]  /*1b580*/  MUFU.EX2 R215, R180 ;  /* 0x000000b400d77308 */ /* 0x000fe60000000800 */
[----:B------:R-:W-:Y:S02]  /*1b590*/  FMUL.FTZ R37, R2, R37 ;  /* 0x0000002502257220 */ /* 0x000fe40000410000 */
[C---:B------:R-:W-:Y:S02]  /*1b5a0*/  FMUL.FTZ R38, R0.reuse, R38 ;  /* 0x0000002600267220 */ /* 0x040fe40000410000 */
[C---:B-----5:R-:W-:Y:S03]  /*1b5b0*/  HMMA.16816.F32 R12, R140.reuse, R144, R12 ;  /* 0x000000908c0c723c */ /* 0x060fe6000000180c */
[----:B------:R-:W-:Y:S01]  /*1b5c0*/  MUFU.EX2 R180, R177 ;  /* 0x000000b100b47308 */ /* 0x000fe20000000800 */
[----:B------:R-:W-:Y:S02]  /*1b5d0*/  FMUL.FTZ R39, R0, R39 ;  /* 0x0000002700277220 */ /* 0x000fe40000410000 */
[C---:B------:R-:W-:Y:S02]  /*1b5e0*/  FMUL.FTZ R40, R2.reuse, R40 ;  /* 0x0000002802287220 */ /* 0x040fe40000410000 */
[C---:B------:R-:W-:Y:S01]  /*1b5f0*/  HMMA.16816.F32 R16, R140.reuse, R146, R16 ;  /* 0x000000928c10723c */ /* 0x040fe20000001810 */
[----:B------:R-:W1:Y:S03]  /*1b600*/  LDSM.16.MT88.4 R144, [R195] ;  /* 0x00000000c390783b */ /* 0x000e660000004200 */
[----:B------:R-:W-:Y:S01]  /*1b610*/  FMUL.FTZ R41, R2, R41 ;  /* 0x0000002902297220 */ /* 0x000fe20000410000 */
[----:B------:R-:W-:Y:S01]  /*1b620*/  MUFU.EX2 R181, R181 ;  /* 0x000000b500b57308 */ /* 0x000fe20000000800 */
        /* <DEDUP_REMOVED lines=16> */
[----:B------:R-:W2:Y:S01]  /*1b730*/  MUFU.EX2 R177, R182 ;  /* 0x000000b600b17308 */ /* 0x000ea20000000800 */
[C---:B------:R-:W-:Y:S02]  /*1b740*/  FMUL.FTZ R56, R2.reuse, R56 ;  /* 0x0000003802387220 */ /* 0x040fe40000410000 */
[----:B------:R-:W-:Y:S02]  /*1b750*/  FMUL.FTZ R57, R2, R57 ;  /* 0x0000003902397220 */ /* 0x000fe40000410000 */
[C---:B------:R-:W-:Y:S01]  /*1b760*/  FMUL.FTZ R58, R0.reuse, R58 ;  /* 0x0000003a003a7220 */ /* 0x040fe20000410000 */
[C---:B-1----:R-:W-:Y:S03]  /*1b770*/  HMMA.16816.F32 R20, R140.reuse, R144, R20 ;  /* 0x000000908c14723c */ /* 0x042fe60000001814 */
[----:B------:R-:W-:Y:S01]  /*1b780*/  FMUL.FTZ R59, R0, R59 ;  /* 0x0000003b003b7220 */ /* 0x000fe20000410000 */
[----:B------:R-:W-:Y:S01]  /*1b790*/  MUFU.EX2 R178, R187 ;  /* 0x000000bb00b27308 */ /* 0x000fe20000000800 */
[C---:B------:R-:W-:Y:S02]  /*1b7a0*/  FMUL.FTZ R60, R2.reuse, R60 ;  /* 0x0000003c023c7220 */ /* 0x040fe40000410000 */
[----:B------:R-:W-:Y:S01]  /*1b7b0*/  FMUL.FTZ R61, R2, R61 ;  /* 0x0000003d023d7220 */ /* 0x000fe20000410000 */
[C---:B------:R-:W-:Y:S01]  /*1b7c0*/  HMMA.16816.F32 R24, R140.reuse, R146, R24 ;  /* 0x000000928c18723c */ /* 0x040fe20000001818 */
[----:B------:R-:W1:Y:S03]  /*1b7d0*/  LDSM.16.MT88.4 R144, [R194] ;  /* 0x00000000c290783b */ /* 0x000e660000004200 */
[C---:B------:R-:W-:Y:S02]  /*1b7e0*/  FMUL.FTZ R62, R0.reuse, R62 ;  /* 0x0000003e003e7220 */ /* 0x040fe40000410000 */
[----:B------:R-:W-:Y:S01]  /*1b7f0*/  FMUL.FTZ R63, R0, R63 ;  /* 0x0000003f003f7220 */ /* 0x000fe20000410000 */
[----:B------:R-:W3:Y:S01]  /*1b800*/  MUFU.EX2 R179, R133 ;  /* 0x0000008500b37308 */ /* 0x000ee20000000800 */
[C---:B------:R-:W-:Y:S04]  /*1b810*/  FMUL.FTZ R64, R2.reuse, R64 ;  /* 0x0000004002407220 */ /* 0x040fe80000410000 */
[----:B------:R-:W-:Y:S01]  /*1b820*/  FMUL.FTZ R65, R2, R65 ;  /* 0x0000004102417220 */ /* 0x000fe20000410000 */
[----:B--2---:R-:W-:Y:S01]  /*1b830*/  F2FP.PACK_AB R173, R177, R138 ;  /* 0x0000008ab1ad723e */ /* 0x004fe200000000ff */
        /* <DEDUP_REMOVED lines=8> */
[----:B------:R-:W2:Y:S01]  /*1b8c0*/  MUFU.EX2 R133, R188 ;  /* 0x000000bc00857308 */ /* 0x000ea20000000800 */
[----:B------:R-:W-:Y:S02]  /*1b8d0*/  FMUL.FTZ R73, R2, R73 ;  /* 0x0000004902497220 */ /* 0x000fe40000410000 */
[C---:B------:R-:W-:Y:S01]  /*1b8e0*/  FMUL.FTZ R74, R0.reuse, R74 ;  /* 0x0000004a004a7220 */ /* 0x040fe20000410000 */
[----:B---3--:R-:W-:Y:S01]  /*1b8f0*/  F2FP.PACK_AB R174, R179, R178 ;  /* 0x000000b2b3ae723e */ /* 0x008fe200000000ff */
        /* <DEDUP_REMOVED lines=11> */
[----:B------:R-:W-:Y:S01]  /*1b9b0*/  FMUL.FTZ R83, R0, R83 ;  /* 0x0000005300537220 */ /* 0x000fe20000410000 */
[----:B--2---:R-:W-:Y:S01]  /*1b9c0*/  F2FP.PACK_AB R175, R133, R132 ;  /* 0x0000008485af723e */ /* 0x004fe200000000ff */
        /* <DEDUP_REMOVED lines=54> */
[----:B------:R-:W-:Y:S02]  /*1bd30*/  FFMA.FTZ R2, R2, R222, R135 ;  /* 0x000000de02027223 */ /* 0x000fe40000010087 */
[----:B------:R-:W2:Y:S01]  /*1bd40*/  MUFU.EX2 R135, R185 ;  /* 0x000000b900877308 */ /* 0x000ea20000000800 */
[----:B------:R-:W-:Y:S02]  /*1bd50*/  FFMA.FTZ R0, R0, R228, R189 ;  /* 0x000000e400007223 */ /* 0x000fe400000100bd */
        /* <DEDUP_REMOVED lines=8> */
[C---:B-1----:R-:W-:Y:S03]  /*1bde0*/  HMMA.16816.F32 R52, R140.reuse, R144, R52 ;  /* 0x000000908c34723c */ /* 0x042fe60000001834 */
[----:B------:R-:W-:Y:S01]  /*1bdf0*/  FADD.FTZ R2, R218, R2 ;  /* 0x00000002da027221 */ /* 0x000fe20000010000 */
[----:B--2---:R-:W-:Y:S01]  /*1be00*/  F2FP.PACK_AB R172, R176, R135 ;  /* 0x00000087b0ac723e */ /* 0x004fe200000000ff */
[----:B------:R-:W-:Y:S03]  /*1be10*/  FADD.FTZ R0, R216, R0 ;  /* 0x00000000d8007221 */ /* 0x000fe60000010000 */
[C---:B------:R-:W-:Y:S01]  /*1be20*/  HMMA.16816.F32 R56, R140.reuse, R146, R56 ;  /* 0x000000928c38723c */ /* 0x040fe20000001838 */
[----:B------:R-:W1:Y:S03]  /*1be30*/  LDSM.16.MT88.4 R144, [R194+0x1800] ;  /* 0x00180000c290783b */ /* 0x000e660000004200 */
        /* <DEDUP_REMOVED lines=137> */
.L_x_2002:
[----:B------:R-:W-:-:S13]  /*1c6d0*/  ISETP.GE.AND P0, PT, R214, R232, PT ;  /* 0x000000e8d600720c */ /* 0x000fda0003f06270 */
[----:B------:R-:W-:Y:S05]  /*1c6e0*/  @!P0 BRA `(.L_x_2008) ;  /* 0x000033c000008947 */ /* 0x000fea0003800000 */
[----:B------:R-:W-:Y:S02]  /*1c6f0*/  MOV R138, R132 ;  /* 0x00000084008a7202 */ /* 0x000fe40000000f00 */
[----:B------:R-:W-:Y:S02]  /*1c700*/  MOV R135, R134 ;  /* 0x0000008600877202 */ /* 0x000fe40000000f00 */
.L_x_2019:
[----:B------:R-:W-:Y:S04]  /*1c710*/  DEPBAR.LE SB0, 0x0 ;  /* 0x000080000000791a */ /* 0x000fe80000000000 */
[----:B------:R-:W-:Y:S01]  /*1c720*/  WARPSYNC 0xffffffff ;  /* 0xffffffff00007948 */ /* 0x000fe20003800000 */
[----:B------:R-:W-:Y:S01]  /*1c730*/  BAR.SYNC.DEFER_BLOCKING 0x0 ;  /* 0x0000000000007b1d */ /* 0x000fe20000010000 */
[----:B------:R-:W-:Y:S01]  /*1c740*/  SHF.R.S32.HI R0, RZ, 0x1f, R214 ;  /* 0x0000001fff007819 */ /* 0x000fe200000114d6 */
[----:B------:R-:W-:Y:S01]  /*1c750*/  IMAD.WIDE.U32 R2, R214, c[0x0][0x208], RZ ;  /* 0x00008200d6027a25 */ /* 0x000fe200078e00ff */
[C---:B------:R-:W-:Y:S02]  /*1c760*/  LOP3.LUT P6, RZ, R212.reuse, 0x400, RZ, 0xc0, !PT ;  /* 0x00000400d4ff7812 */ /* 0x040fe400078cc0ff */
[----:B------:R-:W-:Y:S01]  /*1c770*/  LOP3.LUT P5, RZ, R212, 0x200, RZ, 0xc0, !PT ;  /* 0x00000200d4ff7812 */ /* 0x000fe200078ac0ff */
[----:B------:R-:W-:Y:S01]  /*1c780*/  IMAD R0, R0, c[0x0][0x208], RZ ;  /* 0x0000820000007a24 */ /* 0x000fe200078e02ff */
[C---:B------:R-:W-:Y:S02]  /*1c790*/  LOP3.LUT P4, RZ, R212.reuse, 0x100, RZ, 0xc0, !PT ;  /* 0x00000100d4ff7812 */ /* 0x040fe4000788c0ff */
[----:B------:R-:W-:Y:S01]  /*1c7a0*/  LOP3.LUT P3, RZ, R212, 0x80, RZ, 0xc0, !PT ;  /* 0x00000080d4ff7812 */ /* 0x000fe2000786c0ff */
[----:B------:R-:W-:Y:S04]  /*1c7b0*/  IMAD R0, R214, c[0x0][0x20c], R0 ;  /* 0x00008300d6007a24 */ /* 0x000fe800078e0200 */
[----:B------:R-:W-:Y:S02]  /*1c7c0*/  IMAD.IADD R0, R3, 0x1, R0 ;  /* 0x0000000103007824 */ /* 0x000fe400078e0200 */
[----:B------:R-:W-:Y:S01]  /*1c7d0*/  IMAD.WIDE.U32 R2, R2, 0x30, RZ ;  /* 0x0000003002027825 */ /* 0x000fe200078e00ff */
[----:B------:R-:W-:Y:S01]  /*1c7e0*/  LDSM.16.M88.4 R24, [R196] ;  /* 0x00000000c418783b */ /* 0x000fe20000000200 */
[----:B------:R-:W-:Y:S03]  /*1c7f0*/  BSSY B0, `(.L_x_2009) ;  /* 0x00000e5000007945 */ /* 0x000fe60003800000 */
[----:B------:R-:W1:Y:S04]  /*1c800*/  LDSM.16.M88.4 R8, [R171] ;  /* 0x00000000ab08783b */ /* 0x000e680000000200 */
[----:B------:R-:W2:Y:S04]  /*1c810*/  LDSM.16.M88.4 R16, [R171+0x800] ;  /* 0x00080000ab10783b */ /* 0x000ea80000000200 */
[----:B------:R-:W3:Y:S04]  /*1c820*/  LDSM.16.M88.4 R172, [R171+0x1000] ;  /* 0x00100000abac783b */ /* 0x000ee80000000200 */
[----:B------:R-:W-:Y:S04]  /*1c830*/  LDSM.16.M88.4 R176, [R197] ;  /* 0x00000000c5b0783b */ /* 0x000fe80000000200 */
[----:B------:R-:W4:Y:S01]  /*1c840*/  S2R R132, SR_TID.X ;  /* 0x0000000000847919 */ /* 0x000f220000002100 */
[C---:B-1----:R-:W-:Y:S03]  /*1c850*/  HMMA.16816.F32 R4, R24.reuse, R8, RZ ;  /* 0x000000081804723c */ /* 0x042fe600000018ff */
[----:B----4-:R-:W-:Y:S01]  /*1c860*/  ISETP.GT.AND P1, PT, R132, 0x7f, PT ;  /* 0x0000007f8400780c */ /* 0x010fe20003f24270 */
[----:B------:R-:W-:Y:S04]  /*1c870*/  IMAD R132, R0, 0x30, RZ ;  /* 0x0000003000847824 */ /* 0x000fe800078e02ff */
[C---:B------:R-:W-:Y:S01]  /*1c880*/  HMMA.16816.F32 R8, R24.reuse, R10, RZ ;  /* 0x0000000a1808723c */ /* 0x040fe200000018ff */
[----:B------:R-:W-:Y:S07]  /*1c890*/  IMAD.IADD R132, R3, 0x1, R132 ;  /* 0x0000000103847824 */ /* 0x000fee00078e0284 */
[C---:B--2---:R-:W-:Y:S01]  /*1c8a0*/  HMMA.16816.F32 R12, R24.reuse, R16, RZ ;  /* 0x00000010180c723c */ /* 0x044fe200000018ff */
[----:B------:R-:W-:Y:S03]  /*1c8b0*/  @!P1 IMAD.MOV.U32 R0, RZ, RZ, c[0x0][0x208] ;  /* 0x00008200ff009624 */ /* 0x000fe600078e00ff */
[----:B------:R-:W-:Y:S02]  /*1c8c0*/  @!P1 IMAD.MOV.U32 R133, RZ, RZ, c[0x0][0x20c] ;  /* 0x00008300ff859624 */ /* 0x000fe400078e00ff */
[C---:B------:R-:W-:Y:S02]  /*1c8d0*/  @!P1 LEA R134, P0, R0.reuse, R2, 0x5 ;  /* 0x0000000200869211 */ /* 0x040fe400078028ff */
[C---:B------:R-:W-:Y:S04]  /*1c8e0*/  HMMA.16816.F32 R16, R24.reuse, R18, RZ ;  /* 0x000000121810723c */ /* 0x040fe800000018ff */
[----:B------:R-:W-:Y:S02]  /*1c8f0*/  @!P1 LEA.HI.X R133, R0, R132, R133, 0x5, P0 ;  /* 0x0000008400859211 */ /* 0x000fe400000f2c85 */
[----:B------:R-:W-:Y:S02]  /*1c900*/  IADD3 R3, P0, R236, R2, RZ ;  /* 0x00000002ec037210 */ /* 0x000fe40007f1e0ff */
[C---:B---3--:R-:W-:Y:S04]  /*1c910*/  HMMA.16816.F32 R20, R24.reuse, R172, RZ ;  /* 0x000000ac1814723c */ /* 0x048fe800000018ff */
[----:B------:R-:W-:Y:S01]  /*1c920*/  IMAD.X R0, R132, 0x1, R238, P0 ;  /* 0x0000000184007824 */ /* 0x000fe200000e06ee */
[C---:B------:R-:W-:Y:S03]  /*1c930*/  LEA R2, P0, R3.reuse, c[0x0][0x1f8], 0x1 ;  /* 0x00007e0003027a11 */ /* 0x040fe600078008ff */
[----:B------:R-:W-:Y:S01]  /*1c940*/  HMMA.16816.F32 R24, R24, R174, RZ ;  /* 0x000000ae1818723c */ /* 0x000fe200000018ff */
[----:B------:R-:W1:Y:S03]  /*1c950*/  LDSM.16.M88.4 R172, [R200] ;  /* 0x00000000c8ac783b */ /* 0x000e660000000200 */
[----:B------:R-:W-:Y:S02]  /*1c960*/  LEA.HI.X R3, R3, c[0x0][0x1fc], R0, 0x1, P0 ;  /* 0x00007f0003037a11 */ /* 0x000fe400000f0c00 */
[----:B------:R-:W-:Y:S06]  /*1c970*/  @!P1 IADD3 R0, P0, R134, R236, RZ ;  /* 0x000000ec86009210 */ /* 0x000fec0007f1e0ff */
[----:B------:R-:W-:Y:S01]  /*1c980*/  @!P1 IMAD.X R133, R133, 0x1, R238, P0 ;  /* 0x0000000185859824 */ /* 0x000fe200000e06ee */
[C---:B------:R-:W-:Y:S04]  /*1c990*/  @!P1 LEA R132, P0, R0.reuse, c[0x0][0x1f8], 0x1 ;  /* 0x00007e0000849a11 */ /* 0x040fe800078008ff */
[----:B------:R-:W-:Y:S02]  /*1c9a0*/  @!P1 LEA.HI.X R133, R0, c[0x0][0x1fc], R133, 0x1, P0 ;  /* 0x00007f0000859a11 */ /* 0x000fe400000f0c85 */
[----:B------:R-:W-:Y:S01]  /*1c9b0*/  ISETP.GT.AND P0, PT, R214, R232, PT ;  /* 0x000000e8d600720c */ /* 0x000fe20003f04270 */
[C---:B-1----:R-:W-:Y:S08]  /*1c9c0*/  HMMA.16816.F32 R4, R176.reuse, R172, R4 ;  /* 0x000000acb004723c */ /* 0x042ff00000001804 */
[C---:B------:R-:W-:Y:S01]  /*1c9d0*/  HMMA.16816.F32 R8, R176.reuse, R174, R8 ;  /* 0x000000aeb008723c */ /* 0x040fe20000001808 */
[----:B------:R-:W1:Y:S07]  /*1c9e0*/  LDSM.16.M88.4 R172, [R210] ;  /* 0x00000000d2ac783b */ /* 0x000e6e0000000200 */
[C---:B-1----:R-:W-:Y:S08]  /*1c9f0*/  HMMA.16816.F32 R12, R176.reuse, R172, R12 ;  /* 0x000000acb00c723c */ /* 0x042ff0000000180c */
[C---:B------:R-:W-:Y:S01]  /*1ca00*/  HMMA.16816.F32 R16, R176.reuse, R174, R16 ;  /* 0x000000aeb010723c */ /* 0x040fe20000001810 */
[----:B------:R-:W1:Y:S04]  /*1ca10*/  LDSM.16.M88.4 R172, [R211] ;  /* 0x00000000d3ac783b */ /* 0x000e680000000200 */
[----:B------:R-:W-:Y:S01]  /*1ca20*/  @!PT LDS RZ, [RZ] ;  /* 0x00000000fffff984 */ /* 0x000fe20000000800 */
[----:B------:R-:W-:Y:S01]  /*1ca30*/  @!PT LDS RZ, [RZ] ;  /* 0x00000000fffff984 */ /* 0x000fe20000000800 */
[----:B------:R-:W-:Y:S01]  /*1ca40*/  @!PT LDS RZ, [RZ] ;  /* 0x00000000fffff984 */ /* 0x000fe20000000800 */
[----:B------:R2:W-:Y:S04]  /*1ca50*/  LDGSTS.E.BYPASS.LTC128B.128 [R217+0x4080], [R2.64], !P6 ;  /* 0x0408000002d97fae */ /* 0x0005e8000f101d46 */
[----:B------:R2:W-:Y:S04]  /*1ca60*/  LDGSTS.E.BYPASS.LTC128B.128 [R217+0x5880], [R2.64+0x80], !P5 ;  /* 0x0588008002d97fae */ /* 0x0005e8000e901d46 */
[----:B------:R2:W-:Y:S04]  /*1ca70*/  LDGSTS.E.BYPASS.LTC128B.128 [R217+0x7080], [R2.64+0x100], !P4 ;  /* 0x0708010002d97fae */ /* 0x0005e8000e101d46 */
[----:B------:R2:W-:Y:S04]  /*1ca80*/  LDGSTS.E.BYPASS.LTC128B.128 [R217+0x8880], [R2.64+0x180], !P3 ;  /* 0x0888018002d97fae */ /* 0x0005e8000d901d46 */
[----:B------:R2:W-:Y:S04]  /*1ca90*/  @!P1 LDGSTS.E.BYPASS.LTC128B.128 [R217+0x5080], [R132.64], !P6 ;  /* 0x0508000084d99fae */ /* 0x0005e8000f101d46 */
[----:B------:R2:W-:Y:S04]  /*1caa0*/  @!P1 LDGSTS.E.BYPASS.LTC128B.128 [R217+0x6880], [R132.64+0x80], !P5 ;  /* 0x0688008084d99fae */ /* 0x0005e8000e901d46 */
[----:B------:R2:W-:Y:S04]  /*1cab0*/  @!P1 LDGSTS.E.BYPASS.LTC128B.128 [R217+0x8080], [R132.64+0x100], !P4 ;  /* 0x0808010084d99fae */ /* 0x0005e8000e101d46 */
[----:B------:R2:W-:Y:S04]  /*1cac0*/  @!P1 LDGSTS.E.BYPASS.LTC128B.128 [R217+0x9880], [R132.64+0x180], !P3 ;  /* 0x0988018084d99fae */ /* 0x0005e8000d901d46 */
[----:B------:R-:W0:Y:S01]  /*1cad0*/  LDGDEPBAR ;  /* 0x00000000000079af */ /* 0x000e220000000000 */
[C---:B-1----:R-:W-:Y:S08]  /*1cae0*/  HMMA.16816.F32 R20, R176.reuse, R172, R20 ;  /* 0x000000acb014723c */ /* 0x042ff00000001814 */
[----:B------:R-:W-:Y:S01]  /*1caf0*/  HMMA.16816.F32 R24, R176, R174, R24 ;  /* 0x000000aeb018723c */ /* 0x000fe20000001818 */
[----:B------:R-:W-:Y:S04]  /*1cb00*/  LDSM.16.M88.4 R172, [R199] ;  /* 0x00000000c7ac783b */ /* 0x000fe80000000200 */
[----:B------:R-:W1:Y:S03]  /*1cb10*/  LDSM.16.M88.4 R176, [R170] ;  /* 0x00000000aab0783b */ /* 0x000e660000000200 */
        /* <DEDUP_REMOVED lines=18> */
[----:B------:R-:W-:Y:S04]  /*1cc40*/  LDSM.16.M88.4 R172, [R196+0x4000] ;  /* 0x00400000c4ac783b */ /* 0x000fe80000000200 */
[----:B------:R-:W1:Y:S03]  /*1cc50*/  LDSM.16.M88.4 R176, [R171+0x1800] ;  /* 0x00180000abb0783b */ /* 0x000e660000000200 */
        /* <DEDUP_REMOVED lines=9> */
[----:B------:R-:W1:Y:S03]  /*1ccf0*/  LDSM.16.M88.4 R176, [R203] ;  /* 0x00000000cbb0783b */ /* 0x000e660000000200 */
        /* <DEDUP_REMOVED lines=105> */
[----:B------:R-:W1:Y:S01]  /*1d390*/  LDSM.16.M88.4 R176, [R169+0x5800] ;  /* 0x00580000a9b0783b */ /* 0x000e620000000200 */
[----:B------:R-:W-:Y:S04]  /*1d3a0*/  DEPBAR.LE SB0, 0x0 ;  /* 0x000080000000791a */ /* 0x000fe80000000000 */
[----:B------:R-:W-:Y:S02]  /*1d3b0*/  BAR.SYNC.DEFER_BLOCKING 0x0 ;  /* 0x0000000000007b1d */ /* 0x000fe40000010000 */
[C---:B-1----:R-:W-:Y:S08]  /*1d3c0*/  HMMA.16816.F32 R20, R172.reuse, R176, R20 ;  /* 0x000000b0ac14723c */ /* 0x042ff00000001814 */
[----:B------:R-:W-:Y:S01]  /*1d3d0*/  HMMA.16816.F32 R24, R172, R178, R24 ;  /* 0x000000b2ac18723c */ /* 0x000fe20000001818 */
[----:B------:R-:W-:Y:S07]  /*1d3e0*/  @!UPT UIADD3 URZ, URZ, URZ, URZ ;  /* 0x0000003f3f3ff290 */ /* 0x000fee000fffe03f */
[----:B------:R-:W-:-:S11]  /*1d3f0*/  @!P0 BRA `(.L_x_2010) ;  /* 0x0000024000008947 */ /* 0x000fd60003800000 */
[----:B--2---:R-:W-:Y:S04]  /*1d400*/  IADD3 R0, R214, -0x1, RZ ;  /* 0xffffffffd6007810 */ /* 0x004fe80007ffe0ff */
        /* <DEDUP_REMOVED lines=35> */
.L_x_2010:
[----:B--2---:R-:W-:Y:S05]  /*1d640*/  BSYNC B0 ;  /* 0x0000000000007941 */ /* 0x004fea0003800000 */
.L_x_2009:
        /* <DEDUP_REMOVED lines=33> */
.L_x_2013:
[----:B------:R-:W-:Y:S04]  /*1d860*/  MOV R174, c[0x0][0x32c] ;  /* 0x0000cb0000ae7a02 */ /* 0x000fe80000000f00 */
[----:B------:R-:W-:Y:S11]  /*1d870*/  ISETP.NE.AND P0, PT, R174, 0x1, PT ;  /* 0x00000001ae00780c */ /* 0x000ff60003f05270 */
[----:B------:R-:W-:Y:S02]  /*1d880*/  @!UPT UIADD3 URZ, URZ, URZ, URZ ;  /* 0x0000003f3f3ff290 */ /* 0x000fe4000fffe03f */
[----:B------:R-:W-:Y:S05]  /*1d890*/  @P0 IMAD.HI.U32 R174, R132, c[0x0][0x330], RZ ;  /* 0x0000cc0084ae0a27 */ /* 0x000fea00078e00ff */
[----:B------:R-:W-:Y:S02]  /*1d8a0*/  @P0 SHF.R.U32.HI R132, RZ, c[0x0][0x334], R174 ;  /* 0x0000cd00ff840a19 */ /* 0x000fe400000116ae */
.L_x_2014:
[----:B------:R-:W-:Y:S05]  /*1d8b0*/  BSYNC B0 ;  /* 0x0000000000007941 */ /* 0x000fea0003800000 */
.L_x_2012:
[----:B------:R-:W-:Y:S05]  /*1d8c0*/  IMAD R132, R132, c[0x0][0x32c], R173 ;  /* 0x0000cb0084847a24 */ /* 0x000fea00078e02ad */
[----:B------:R-:W-:Y:S02]  /*1d8d0*/  IMNMX R0, R0, R132, !PT ;  /* 0x0000008400007217 */ /* 0x000fe40007800200 */
[----:B------:R-:W-:Y:S04]  /*1d8e0*/  IADD3 R132, R132, c[0x0][0x32c], RZ ;  /* 0x0000cb0084847a10 */ /* 0x000fe80007ffe0ff */
[----:B------:R-:W-:Y:S02]  /*1d8f0*/  IMNMX R3, R3, R132, PT ;  /* 0x0000008403037217 */ /* 0x000fe40003800200 */
.L_x_2011:
        /* <DEDUP_REMOVED lines=79> */
.L_x_2017:
[----:B------:R-:W-:Y:S04]  /*1ddf0*/  MOV R4, c[0x0][0x32c] ;  /* 0x0000cb0000047a02 */ /* 0x000fe80000000f00 */
[----:B------:R-:W-:Y:S11]  /*1de00*/  ISETP.NE.AND P0, PT, R4, 0x1, PT ;  /* 0x000000010400780c */ /* 0x000ff60003f05270 */
[----:B------:R-:W-:Y:S02]  /*1de10*/  @!UPT UIADD3 URZ, URZ, URZ, URZ ;  /* 0x0000003f3f3ff290 */ /* 0x000fe4000fffe03f */
[----:B------:R-:W-:Y:S05]  /*1de20*/  @P0 IMAD.HI.U32 R4, R3, c[0x0][0x330], RZ ;  /* 0x0000cc0003040a27 */ /* 0x000fea00078e00ff */
[----:B------:R-:W-:Y:S02]  /*1de30*/  @P0 SHF.R.U32.HI R3, RZ, c[0x0][0x334], R4 ;  /* 0x0000cd00ff030a19 */ /* 0x000fe40000011604 */
.L_x_2018:
[----:B------:R-:W-:Y:S05]  /*1de40*/  BSYNC B0 ;  /* 0x0000000000007941 */ /* 0x000fea0003800000 */
.L_x_2016:
[----:B------:R-:W-:Y:S05]  /*1de50*/  IMAD R3, R3, c[0x0][0x32c], R173 ;  /* 0x0000cb0003037a24 */ /* 0x000fea00078e02ad */
[----:B------:R-:W-:Y:S02]  /*1de60*/  IADD3 R4, R3, c[0x0][0x32c], RZ ;  /* 0x0000cb0003047a10 */ /* 0x000fe40007ffe0ff */
[----:B------:R-:W-:Y:S02]  /*1de70*/  IMNMX R0, R0, R3, !PT ;  /* 0x0000000300007217 */ /* 0x000fe40007800200 */
[----:B------:R-:W-:Y:S02]  /*1de80*/  IMNMX R2, R2, R4, PT ;  /* 0x0000000402027217 */ /* 0x000fe40003800200 */
.L_x_2015:
        /* <DEDUP_REMOVED lines=24> */
[----:B------:R-:W-:Y:S01]  /*1e010*/  ISETP.GT.AND P0, PT, R0, 0x18, !P6 ;  /* 0x000000180000780c */ /* 0x000fe20007704270 */
[----:B------:R-:W-:Y:S03]  /*1e020*/  LDSM.16.MT88.4 R12, [R192] ;  /* 0x00000000c00c783b */ /* 0x000fe60000004200 */
        /* <DEDUP_REMOVED lines=42> */
[----:B------:R-:W-:Y:S01]  /*1e2d0*/  MUFU.EX2 R218, R10 ;  /* 0x0000000a00da7308 */ /* 0x000fe20000000800 */
[----:B------:R-:W-:Y:S04]  /*1e2e0*/  FMNMX.FTZ R0, R4, R0, !PT ;  /* 0x0000000004007209 */ /* 0x000fe80007810000 */
[----:B------:R-:W-:Y:S04]  /*1e2f0*/  FMNMX.FTZ R0, R5, R0, !PT ;  /* 0x0000000005007209 */ /* 0x000fe80007810000 */
[----:B------:R-:W-:Y:S01]  /*1e300*/  FMNMX.FTZ R0, R179, R0, !PT ;  /* 0x00000000b3007209 */ /* 0x000fe20007810000 */
[----:B------:R-:W1:Y:S03]  /*1e310*/  MUFU.EX2 R224, R8 ;  /* 0x0000000800e07308 */ /* 0x000e660000000800 */
[----:B------:R-:W-:Y:S04]  /*1e320*/  FMNMX.FTZ R0, R178, R0, !PT ;  /* 0x00000000b2007209 */ /* 0x000fe80007810000 */
[----:B------:R-:W-:Y:S04]  /*1e330*/  FMNMX.FTZ R0, R180, R0, !PT ;  /* 0x00000000b4007209 */ /* 0x000fe80007810000 */
[----:B------:R-:W-:Y:S04]  /*1e340*/  FMNMX.FTZ R0, R181, R0, !PT ;  /* 0x00000000b5007209 */ /* 0x000fe80007810000 */
[----:B------:R-:W-:Y:S04]  /*1e350*/  FMNMX.FTZ R0, R184, R0, !PT ;  /* 0x00000000b8007209 */ /* 0x000fe80007810000 */
[----:B------:R-:W-:Y:S04]  /*1e360*/  FMNMX.FTZ R0, R183, R0, !PT ;  /* 0x00000000b7007209 */ /* 0x000fe80007810000 */
[----:B------:R-:W-:Y:S02]  /*1e370*/  FMNMX.FTZ R0, R182, R0, !PT ;  /* 0x00000000b6007209 */ /* 0x000fe40007810000 */
[----:B-1----:R-:W-:Y:S02]  /*1e380*/  F2FP.PACK_AB R172, R224, R218 ;  /* 0x000000dae0ac723e */ /* 0x002fe400000000ff */
        /* <DEDUP_REMOVED lines=9> */
[--C-:B------:R-:W-:Y:S01]  /*1e420*/  FFMA.FTZ R0, R174, c[0x0][0x2d0], -R177.reuse ;  /* 0x0000b400ae007a23 */ /* 0x100fe200000108b1 */
[----:B------:R-:W-:Y:S03]  /*1e430*/  ISETP.GT.AND P0, PT, R214, R232, PT ;  /* 0x000000e8d600720c */ /* 0x000fe60003f04270 */
[----:B------:R1:W-:Y:S01]  /*1e440*/  MUFU.EX2 R226, R0 ;  /* 0x0000000000e27308 */ /* 0x0003e20000000800 */
[--C-:B------:R-:W-:Y:S09]  /*1e450*/  FFMA.FTZ R6, R6, c[0x0][0x2d0], -R176.reuse ;  /* 0x0000b40006067a23 */ /* 0x100ff200000108b0 */
[----:B------:R-:W-:Y:S01]  /*1e460*/  MUFU.EX2 R216, R6 ;  /* 0x0000000600d87308 */ /* 0x000fe20000000800 */
[----:B-1----:R-:W-:Y:S09]  /*1e470*/  FFMA.FTZ R0, R9, c[0x0][0x2d0], -R177 ;  /* 0x0000b40009007a23 */ /* 0x002ff200000108b1 */
[----:B------:R1:W2:Y:S02]  /*1e480*/  MUFU.EX2 R227, R0 ;  /* 0x0000000000e37308 */ /* 0x0002a40000000800 */
[----:B-1----:R-:W-:Y:S01]  /*1e490*/  FADD.FTZ R0, -R3, R135 ;  /* 0x0000008703007221 */ /* 0x002fe20000010100 */
[----:B--2---:R-:W-:Y:S01]  /*1e4a0*/  F2FP.PACK_AB R174, R227, R226 ;  /* 0x000000e2e3ae723e */ /* 0x004fe200000000ff */
[--C-:B------:R-:W-:Y:S02]  /*1e4b0*/  FFMA.FTZ R135, R190, c[0x0][0x2d0], -R177.reuse ;  /* 0x0000b400be877a23 */ /* 0x100fe400000108b1 */
[----:B------:R-:W-:Y:S04]  /*1e4c0*/  FMUL.FTZ R0, R0, c[0x0][0x2d0] ;  /* 0x0000b40000007a20 */ /* 0x000fe80000410000 */
[----:B------:R1:W2:Y:S02]  /*1e4d0*/  MUFU.EX2 R3, R0 ;  /* 0x0000000000037308 */ /* 0x0002a40000000800 */
[--C-:B-1----:R-:W-:Y:S02]  /*1e4e0*/  FFMA.FTZ R0, R7, c[0x0][0x2d0], -R176.reuse ;  /* 0x0000b40007007a23 */ /* 0x102fe400000108b0 */
[C---:B--2---:R-:W-:Y:S06]  /*1e4f0*/  FMUL.FTZ R8, R3.reuse, R144 ;  /* 0x0000009003087220 */ /* 0x044fec0000410000 */
        /* <DEDUP_REMOVED lines=14> */
[----:B------:R-:W-:Y:S02]  /*1e5e0*/  FFMA.FTZ R0, R4, c[0x0][0x2d0], -R176 ;  /* 0x0000b40004007a23 */ /* 0x000fe400000108b0 */
        /* <DEDUP_REMOVED lines=14> */
[----:B-1----:R-:W-:Y:S02]  /*1e6d0*/  FADD.FTZ R0, -R2, R138 ;  /* 0x0000008a02007221 */ /* 0x002fe40000010100 */
[--C-:B------:R-:W-:Y:S02]  /*1e6e0*/  FFMA.FTZ R2, R5, c[0x0][0x2d0], -R176.reuse ;  /* 0x0000b40005027a23 */ /* 0x100fe400000108b0 */
[----:B------:R-:W-:Y:S02]  /*1e6f0*/  FMUL.FTZ R0, R0, c[0x0][0x2d0] ;  /* 0x0000b40000007a20 */ /* 0x000fe40000410000 */
[----:B------:R-:W1:Y:S01]  /*1e700*/  MUFU.EX2 R223, R2 ;  /* 0x0000000200df7308 */ /* 0x000e620000000800 */
        /* <DEDUP_REMOVED lines=16> */
[--C-:B------:R-:W-:Y:S02]  /*1e810*/  FFMA.FTZ R2, R188, c[0x0][0x2d0], -R177.reuse ;  /* 0x0000b400bc027a23 */ /* 0x100fe400000108b1 */
[C---:B------:R-:W-:Y:S02]  /*1e820*/  FMUL.FTZ R92, R3.reuse, R92 ;  /* 0x0000005c035c7220 */ /* 0x040fe40000410000 */
[----:B------:R1:W3:Y:S01]  /*1e830*/  MUFU.EX2 R188, R2 ;  /* 0x0000000200bc7308 */ /* 0x0002e20000000800 */
[C---:B--2---:R-:W-:Y:S02]  /*1e840*/  FMUL.FTZ R6, R0.reuse, R142 ;  /* 0x0000008e00067220 */ /* 0x044fe40000410000 */
[C---:B------:R-:W-:Y:S02]  /*1e850*/  FMUL.FTZ R7, R0.reuse, R143 ;  /* 0x0000008f00077220 */ /* 0x040fe40000410000 */
[----:B------:R-:W2:Y:S01]  /*1e860*/  LDSM.16.MT88.4 R140, [R195] ;  /* 0x00000000c38c783b */ /* 0x000ea20000004200 */
[C---:B------:R-:W-:Y:S02]  /*1e870*/  FMUL.FTZ R10, R0.reuse, R146 ;  /* 0x00000092000a7220 */ /* 0x040fe40000410000 */
[C---:B------:R-:W-:Y:S02]  /*1e880*/  FMUL.FTZ R11, R0.reuse, R147 ;  /* 0x00000093000b7220 */ /* 0x040fe40000410000 */
[C---:B------:R-:W-:Y:S03]  /*1e890*/  HMMA.16816.F32 R4, R172.reuse, R12, R4 ;  /* 0x0000000cac04723c */ /* 0x040fe60000001804 */
[----:B------:R-:W-:Y:S02]  /*1e8a0*/  LDSM.16.MT88.4 R144, [R192+0x800] ;  /* 0x00080000c090783b */ /* 0x000fe40000004200 */
[C---:B------:R-:W-:Y:S02]  /*1e8b0*/  FMUL.FTZ R18, R0.reuse, R154 ;  /* 0x0000009a00127220 */ /* 0x040fe40000410000 */
[C---:B------:R-:W-:Y:S01]  /*1e8c0*/  FMUL.FTZ R19, R0.reuse, R155 ;  /* 0x0000009b00137220 */ /* 0x040fe20000410000 */
[C---:B------:R-:W-:Y:S04]  /*1e8d0*/  HMMA.16816.F32 R8, R172.reuse, R14, R8 ;  /* 0x0000000eac08723c */ /* 0x040fe80000001808 */
[C---:B------:R-:W-:Y:S02]  /*1e8e0*/  FMUL.FTZ R12, R3.reuse, R148 ;  /* 0x00000094030c7220 */ /* 0x040fe40000410000 */
[----:B------:R-:W-:Y:S02]  /*1e8f0*/  FMUL.FTZ R13, R3, R149 ;  /* 0x00000095030d7220 */ /* 0x000fe40000410000 */
[C---:B------:R-:W-:Y:S04]  /*1e900*/  FMUL.FTZ R14, R0.reuse, R150 ;  /* 0x00000096000e7220 */ /* 0x040fe80000410000 */
[C---:B------:R-:W-:Y:S02]  /*1e910*/  FMUL.FTZ R15, R0.reuse, R151 ;  /* 0x00000097000f7220 */ /* 0x040fe40000410000 */
[C---:B------:R-:W-:Y:S02]  /*1e920*/  FMUL.FTZ R26, R0.reuse, R162 ;  /* 0x000000a2001a7220 */ /* 0x040fe40000410000 */
[----:B------:R-:W-:Y:S02]  /*1e930*/  FMUL.FTZ R27, R0, R163 ;  /* 0x000000a3001b7220 */ /* 0x000fe40000410000 */
[----:B------:R-:W-:Y:S01]  /*1e940*/  LDSM.16.MT88.4 R160, [R195+0x1000] ;  /* 0x00100000c3a0783b */ /* 0x000fe20000004200 */
[C---:B------:R-:W-:Y:S03]  /*1e950*/  HMMA.16816.F32 R12, R172.reuse, R20, R12 ;  /* 0x00000014ac0c723c */ /* 0x040fe6000000180c */
[--C-:B------:R-:W-:Y:S02]  /*1e960*/  FFMA.FTZ R148, R215, c[0x0][0x2d0], -R177.reuse ;  /* 0x0000b400d7947a23 */ /* 0x100fe400000108b1 */
[----:B------:R-:W-:Y:S02]  /*1e970*/  FFMA.FTZ R149, R182, c[0x0][0x2d0], -R176 ;  /* 0x0000b400b6957a23 */ /* 0x000fe400000108b0 */
[C---:B------:R-:W-:Y:S01]  /*1e980*/  FFMA.FTZ R152, R3.reuse, R222, R218 ;  /* 0x000000de03987223 */ /* 0x040fe200000100da */
[C---:B------:R-:W-:Y:S01]  /*1e990*/  HMMA.16816.F32 R16, R172.reuse, R22, R16 ;  /* 0x00000016ac10723c */ /* 0x040fe20000001810 */
[----:B------:R-:W-:Y:S03]  /*1e9a0*/  MUFU.EX2 R182, R135 ;  /* 0x0000008700b67308 */ /* 0x000fe60000000800 */
[C---:B------:R-:W-:Y:S02]  /*1e9b0*/  FMUL.FTZ R20, R3.reuse, R156 ;  /* 0x0000009c03147220 */ /* 0x040fe40000410000 */
[C---:B------:R-:W-:Y:S02]  /*1e9c0*/  FMUL.FTZ R21, R3.reuse, R157 ;  /* 0x0000009d03157220 */ /* 0x040fe40000410000 */
[C---:B------:R-:W-:Y:S04]  /*1e9d0*/  FMUL.FTZ R22, R0.reuse, R158 ;  /* 0x0000009e00167220 */ /* 0x040fe80000410000 */
        /* <DEDUP_REMOVED lines=9> */
[----:B------:R-:W2:Y:S03]  /*1ea70*/  LDSM.16.MT88.4 R140, [R194] ;  /* 0x00000000c28c783b */ /* 0x000ea60000004200 */
        /* <DEDUP_REMOVED lines=65> */
[C---:B------:R-:W-:Y:S01]  /*1ee90*/  FMUL.FTZ R130, R0.reuse, R130 ;  /* 0x0000008200827220 */ /* 0x040fe20000410000 */
[C---:B--2---:R-:W-:Y:S03]  /*1eea0*/  HMMA.16816.F32 R44, R172.reuse, R140, R44 ;  /* 0x0000008cac2c723c */ /* 0x044fe6000000182c */
[----:B------:R-:W-:Y:S02]  /*1eeb0*/  FMUL.FTZ R131, R0, R131 ;  /* 0x0000008300837220 */ /* 0x000fe40000410000 */
[--C-:B------:R-:W-:Y:S02]  /*1eec0*/  FFMA.FTZ R138, R191, c[0x0][0x2d0], -R177.reuse ;  /* 0x0000b400bf8a7a23 */ /* 0x100fe400000108b1 */
[--C-:B-1----:R-:W-:Y:S01]  /*1eed0*/  FFMA.FTZ R2, R187, c[0x0][0x2d0], -R177.reuse ;  /* 0x0000b400bb027a23 */ /* 0x102fe200000108b1 */
[C---:B------:R-:W-:Y:S01]  /*1eee0*/  HMMA.16816.F32 R48, R172.reuse, R142, R48 ;  /* 0x0000008eac30723c */ /* 0x040fe20000001830 */
[----:B------:R-:W1:Y:S02]  /*1eef0*/  LDSM.16.MT88.4 R140, [R195+0x1800] ;  /* 0x00180000c38c783b */ /* 0x000e640000004200 */
[----:B------:R2:W-:Y:S01]  /*1ef00*/  MUFU.EX2 R187, R2 ;  /* 0x0000000200bb7308 */ /* 0x0005e20000000800 */
[C---:B------:R-:W-:Y:S02]  /*1ef10*/  FMUL.FTZ R124, R3.reuse, R124 ;  /* 0x0000007c037c7220 */ /* 0x040fe40000410000 */
[----:B------:R-:W-:Y:S02]  /*1ef20*/  FMUL.FTZ R125, R3, R125 ;  /* 0x0000007d037d7220 */ /* 0x000fe40000410000 */
[----:B------:R-:W-:Y:S04]  /*1ef30*/  FFMA.FTZ R3, R184, c[0x0][0x2d0], -R176 ;  /* 0x0000b400b8037a23 */ /* 0x000fe800000108b0 */
[C---:B------:R-:W-:Y:S02]  /*1ef40*/  FMUL.FTZ R126, R0.reuse, R126 ;  /* 0x0000007e007e7220 */ /* 0x040fe40000410000 */
[----:B------:R-:W-:Y:S01]  /*1ef50*/  MUFU.EX2 R3, R3 ;  /* 0x0000000300037308 */ /* 0x000fe20000000800 */
[C---:B------:R-:W-:Y:S02]  /*1ef60*/  FMUL.FTZ R127, R0.reuse, R127 ;  /* 0x0000007f007f7220 */ /* 0x040fe40000410000 */
[----:B------:R-:W-:Y:S04]  /*1ef70*/  FFMA.FTZ R0, R0, R228, R216 ;  /* 0x000000e400007223 */ /* 0x000fe800000100d8 */
[----:B------:R-:W-:Y:S04]  /*1ef80*/  FADD.FTZ R0, R221, R0 ;  /* 0x00000000dd007221 */ /* 0x000fe80000010000 */
[----:B------:R-:W-:Y:S02]  /*1ef90*/  FADD.FTZ R0, R225, R0 ;  /* 0x00000000e1007221 */ /* 0x000fe40000010000 */
[--C-:B--2---:R-:W-:Y:S04]  /*1efa0*/  FFMA.FTZ R2, R186, c[0x0][0x2d0], -R177.reuse ;  /* 0x0000b400ba027a23 */ /* 0x104fe800000108b1 */
[----:B------:R2:W-:Y:S01]  /*1efb0*/  MUFU.EX2 R220, R2 ;  /* 0x0000000200dc7308 */ /* 0x0005e20000000800 */
[C---:B-1----:R-:W-:Y:S08]  /*1efc0*/  HMMA.16816.F32 R52, R172.reuse, R140, R52 ;  /* 0x0000008cac34723c */ /* 0x042ff00000001834 */
[C---:B------:R-:W-:Y:S01]  /*1efd0*/  HMMA.16816.F32 R56, R172.reuse, R142, R56 ;  /* 0x0000008eac38723c */ /* 0x040fe20000001838 */
[----:B------:R-:W1:Y:S03]  /*1efe0*/  LDSM.16.MT88.4 R140, [R194+0x1800] ;  /* 0x00180000c28c783b */ /* 0x000e660000004200 */
[--C-:B--2---:R-:W-:Y:S02]  /*1eff0*/  FFMA.FTZ R2, R185, c[0x0][0x2d0], -R177.reuse ;  /* 0x0000b400b9027a23 */ /* 0x104fe400000108b1 */
[----:B------:R-:W-:Y:S02]  /*1f000*/  FFMA.FTZ R177, R189, c[0x0][0x2d0], -R177 ;  /* 0x0000b400bdb17a23 */ /* 0x000fe400000108b1 */
[----:B------:R2:W-:Y:S10]  /*1f010*/  MUFU.EX2 R219, R2 ;  /* 0x0000000200db7308 */ /* 0x0005f40000000800 */
[----:B------:R-:W-:Y:S01]  /*1f020*/  MUFU.EX2 R177, R177 ;  /* 0x000000b100b17308 */ /* 0x000fe20000000800 */
[--C-:B--2---:R-:W-:Y:S09]  /*1f030*/  FFMA.FTZ R2, R179, c[0x0][0x2d0], -R176.reuse ;  /* 0x0000b400b3027a23 */ /* 0x104ff200000108b0 */
[----:B------:R2:W4:Y:S01]  /*1f040*/  MUFU.EX2 R186, R2 ;  /* 0x0000000200ba7308 */ /* 0x0005220000000800 */
[C---:B-1----:R-:W-:Y:S08]  /*1f050*/  HMMA.16816.F32 R60, R172.reuse, R140, R60 ;  /* 0x0000008cac3c723c */ /* 0x042ff0000000183c */
[C---:B------:R-:W-:Y:S01]  /*1f060*/  HMMA.16816.F32 R64, R172.reuse, R142, R64 ;  /* 0x0000008eac40723c */ /* 0x040fe20000001840 */
[----:B------:R-:W1:Y:S03]  /*1f070*/  LDSM.16.MT88.4 R140, [R192+0x3000] ;  /* 0x00300000c08c783b */ /* 0x000e660000004200 */
[--C-:B--2---:R-:W-:Y:S04]  /*1f080*/  FFMA.FTZ R2, R178, c[0x0][0x2d0], -R176.reuse ;  /* 0x0000b400b2027a23 */ /* 0x104fe800000108b0 */
[----:B------:R2:W5:Y:S01]  /*1f090*/  MUFU.EX2 R185, R2 ;  /* 0x0000000200b97308 */ /* 0x0005620000000800 */
[C---:B-1----:R-:W-:Y:S03]  /*1f0a0*/  HMMA.16816.F32 R68, R172.reuse, R140, R68 ;  /* 0x0000008cac44723c */ /* 0x042fe60000001844 */
[--C-:B--2---:R-:W-:Y:S06]  /*1f0b0*/  FFMA.FTZ R2, R180, c[0x0][0x2d0], -R176.reuse ;  /* 0x0000b400b4027a23 */ /* 0x104fec00000108b0 */
[----:B------:R-:W-:Y:S01]  /*1f0c0*/  MUFU.EX2 R180, R148 ;  /* 0x0000009400b47308 */ /* 0x000fe20000000800 */
[C---:B------:R-:W-:Y:S01]  /*1f0d0*/  HMMA.16816.F32 R72, R172.reuse, R142, R72 ;  /* 0x0000008eac48723c */ /* 0x040fe20000001848 */
[----:B------:R-:W1:Y:S08]  /*1f0e0*/  LDSM.16.MT88.4 R140, [R193+0x3000] ;  /* 0x00300000c18c783b */ /* 0x000e700000004200 */
[----:B------:R2:W1:Y:S03]  /*1f0f0*/  MUFU.EX2 R178, R2 ;  /* 0x0000000200b27308 */ /* 0x0004660000000800 */
[--C-:B--2---:R-:W-:Y:S07]  /*1f100*/  FFMA.FTZ R2, R181, c[0x0][0x2d0], -R176.reuse ;  /* 0x0000b400b5027a23 */ /* 0x104fee00000108b0 */
[----:B------:R-:W-:Y:S01]  /*1f110*/  MUFU.EX2 R181, R138 ;  /* 0x0000008a00b57308 */ /* 0x000fe20000000800 */
[C---:B-1----:R-:W-:Y:S09]  /*1f120*/  HMMA.16816.F32 R76, R172.reuse, R140, R76 ;  /* 0x0000008cac4c723c */ /* 0x042ff2000000184c */
[----:B------:R1:W2:Y:S01]  /*1f130*/  MUFU.EX2 R179, R2 ;  /* 0x0000000200b37308 */ /* 0x0002a20000000800 */
[C---:B------:R-:W-:Y:S01]  /*1f140*/  HMMA.16816.F32 R80, R172.reuse, R142, R80 ;  /* 0x0000008eac50723c */ /* 0x040fe20000001850 */
[----:B------:R-:W2:Y:S02]  /*1f150*/  LDSM.16.MT88.4 R140, [R195+0x3000] ;  /* 0x00300000c38c783b */ /* 0x000ea40000004200 */
[--C-:B-1----:R-:W-:Y:S02]  /*1f160*/  FFMA.FTZ R2, R183, c[0x0][0x2d0], -R176.reuse ;  /* 0x0000b400b7027a23 */ /* 0x102fe400000108b0 */
[----:B------:R-:W-:Y:S04]  /*1f170*/  FFMA.FTZ R176, R133, c[0x0][0x2d0], -R176 ;  /* 0x0000b40085b07a23 */ /* 0x000fe800000108b0 */
[----:B------:R1:W-:Y:S10]  /*1f180*/  MUFU.EX2 R133, R149 ;  /* 0x0000009500857308 */ /* 0x0003f40000000800 */
[----:B------:R3:W3:Y:S01]  /*1f190*/  MUFU.EX2 R138, R2 ;  /* 0x00000002008a7308 */ /* 0x0006e20000000800 */
[C---:B--2---:R-:W-:Y:S09]  /*1f1a0*/  HMMA.16816.F32 R84, R172.reuse, R140, R84 ;  /* 0x0000008cac54723c */ /* 0x044ff20000001854 */
[----:B------:R2:W2:Y:S01]  /*1f1b0*/  MUFU.EX2 R135, R176 ;  /* 0x000000b000877308 */ /* 0x0004a20000000800 */
[----:B-1----:R-:W-:Y:S01]  /*1f1c0*/  LDSM.16.MT88.4 R148, [R192+0x1000] ;  /* 0x00100000c094783b */ /* 0x002fe20000004200 */
[C---:B------:R-:W-:Y:S07]  /*1f1d0*/  HMMA.16816.F32 R88, R172.reuse, R142, R88 ;  /* 0x0000008eac58723c */ /* 0x040fee0000001858 */
[----:B------:R-:W1:Y:S01]  /*1f1e0*/  LDSM.16.MT88.4 R140, [R194+0x3000] ;  /* 0x00300000c28c783b */ /* 0x000e620000004200 */
[----:B---3--:R-:W-:Y:S04]  /*1f1f0*/  FADD.FTZ R2, R224, R152 ;  /* 0x00000098e0027221 */ /* 0x008fe80000010000 */
[----:B------:R-:W-:Y:S03]  /*1f200*/  FADD.FTZ R2, R226, R2 ;  /* 0x00000002e2027221 */ /* 0x000fe60000010000 */
[----:B------:R-:W-:Y:S01]  /*1f210*/  LDSM.16.MT88.4 R152, [R193+0x1000] ;  /* 0x00100000c198783b */ /* 0x000fe20000004200 */
[----:B--2---:R-:W-:Y:S02]  /*1f220*/  FADD.FTZ R176, R227, R2 ;  /* 0x00000002e3b07221 */ /* 0x004fe40000010000 */
[----:B------:R-:W-:Y:S02]  /*1f230*/  FADD.FTZ R2, R223, R0 ;  /* 0x00000000df027221 */ /* 0x000fe40000010000 */
[----:B------:R-:W-:Y:S02]  /*1f240*/  FADD.FTZ R0, R188, R176 ;  /* 0x000000b0bc007221 */ /* 0x000fe40000010000 */
[----:B----4-:R-:W-:Y:S02]  /*1f250*/  FADD.FTZ R2, R186, R2 ;  /* 0x00000002ba027221 */ /* 0x010fe40000010000 */
[----:B------:R-:W-:Y:S02]  /*1f260*/  FADD.FTZ R0, R187, R0 ;  /* 0x00000000bb007221 */ /* 0x000fe40000010000 */
[----:B-----5:R-:W-:Y:S02]  /*1f270*/  FADD.FTZ R2, R185, R2 ;  /* 0x00000002b9027221 */ /* 0x020fe40000010000 */
[----:B------:R-:W-:Y:S02]  /*1f280*/  FADD.FTZ R0, R220, R0 ;  /* 0x00000000dc007221 */ /* 0x000fe40000010000 */
[----:B------:R-:W-:Y:S02]  /*1f290*/  FADD.FTZ R2, R178, R2 ;  /* 0x00000002b2027221 */ /* 0x000fe40000010000 */
        /* <DEDUP_REMOVED lines=26> */
[----:B------:R-:W-:Y:S01]  /*1f440*/  F2FP.PACK_AB R175, R135, R133 ;  /* 0x0000008587af723e */ /* 0x000fe200000000ff */
        /* <DEDUP_REMOVED lines=9> */
[----:B------:R-:W-:Y:S02]  /*1f4e0*/  IADD3 R0, R214, -0x1, RZ ;  /* 0xffffffffd6007810 */ /* 0x000fe40007ffe0ff */
[----:B------:R-:W-:Y:S02]  /*1f4f0*/  MOV R135, R134 ;  /* 0x0000008600877202 */ /* 0x000fe40000000f00 */
        /* <DEDUP_REMOVED lines=91> */
.L_x_2008:
[----:B------:R-:W-:Y:S07]  /*1fab0*/  @!UPT UIADD3 URZ, URZ, URZ, URZ ;  /* 0x0000003f3f3ff290 */ /* 0x000fee000fffe03f */
[----:B------:R-:W-:Y:S02]  /*1fac0*/  MOV R7, 0x1f ;  /* 0x0000001f00077802 */ /* 0x000fe40000000f00 */
[----:B------:R-:W-:Y:S01]  /*1fad0*/  MOV R6, 0xffffffff ;  /* 0xffffffff00067802 */ /* 0x000fe20000000f00 */
[----:B------:R-:W-:Y:S06]  /*1fae0*/  BRA.DIV ~URZ, `(.L_x_2020) ;  /* 0x000064627f007947 */ /* 0x000fec000b800000 */
[----:B------:R1:W2:Y:S02]  /*1faf0*/  SHFL.BFLY PT, R0, R222, 0x2, 0x1f ;  /* 0x0c401f00de007f89 */ /* 0x0002a400000e0000 */
.L_x_2093:
[----:B--2---:R-:W-:Y:S01]  /*1fb00*/  FADD.FTZ R0, R0, R222 ;  /* 0x000000de00007221 */ /* 0x004fe20000010000 */
[----:B------:R-:W-:Y:S05]  /*1fb10*/  BRA.DIV ~URZ, `(.L_x_2021) ;  /* 0x000064927f007947 */ /* 0x000fea000b800000 */
[----:B------:R-:W2:Y:S04]  /*1fb20*/  SHFL.BFLY PT, R2, R228, 0x2, 0x1f ;  /* 0x0c401f00e4027f89 */ /* 0x000ea800000e0000 */
[----:B------:R-:W3:Y:S01]  /*1fb30*/  SHFL.BFLY PT, R5, R0, 0x1, 0x1f ;  /* 0x0c201f0000057f89 */ /* 0x000ee200000e0000 */
[----:B--2---:R-:W-:-:S02]  /*1fb40*/  FADD.FTZ R4, R2, R228 ;  /* 0x000000e402047221 */ /* 0x004fc40000010000 */
[----:B---3--:R-:W-:-:S03]  /*1fb50*/  FADD.FTZ R0, R0, R5 ;  /* 0x0000000500007221 */ /* 0x008fc60000010000 */
[----:B------:R2:W3:Y:S04]  /*1fb60*/  SHFL.BFLY PT, R3, R4, 0x1, 0x1f ;  /* 0x0c201f0004037f89 */ /* 0x0004e800000e0000 */
.L_x_2094:
        /* <DEDUP_REMOVED lines=21> */
[----:B------:R-:W-:Y:S02]  /*1fcc0*/  FMUL.FTZ R57, R2, R65 ;  /* 0x0000004102397220 */ /* 0x000fe40000410000 */
[----:B----4-:R-:W-:-:S02]  /*1fcd0*/  @P1 FMUL.FTZ R5, R5, 0.69314718246459960938 ;  /* 0x3f31721805051820 */ /* 0x010fc40000410000 */
        /* <DEDUP_REMOVED lines=55> */
[----:B------:R-:W-:Y:S02]  /*20050*/  FMUL.FTZ R105, R2, R129 ;  /* 0x0000008102697220 */ /* 0x000fe40000410000 */
[----:B------:R3:W4:Y:S01]  /*20060*/  @P0 MUFU.LG2 R2, R3 ;  /* 0x0000000300020308 */ /* 0x0007220000000c00 */
[C---:B--2---:R-:W-:Y:S02]  /*20070*/  FMUL.FTZ R152, R0.reuse, R30 ;  /* 0x0000001e00987220 */ /* 0x044fe40000410000 */
[C---:B------:R-:W-:Y:S02]  /*20080*/  FMUL.FTZ R153, R0.reuse, R31 ;  /* 0x0000001f00997220 */ /* 0x040fe40000410000 */
[C---:B------:R-:W-:Y:S02]  /*20090*/  FMUL.FTZ R30, R0.reuse, R34 ;  /* 0x00000022001e7220 */ /* 0x040fe40000410000 */
[C---:B------:R-:W-:Y:S02]  /*200a0*/  FMUL.FTZ R31, R0.reuse, R35 ;  /* 0x00000023001f7220 */ /* 0x040fe40000410000 */
[----:B------:R-:W-:-:S02]  /*200b0*/  FMUL.FTZ R34, R0, R42 ;  /* 0x0000002a00227220 */ /* 0x000fc40000410000 */
[C---:B------:R-:W-:Y:S02]  /*200c0*/  FMUL.FTZ R35, R0.reuse, R43 ;  /* 0x0000002b00237220 */ /* 0x040fe40000410000 */
[C---:B------:R-:W-:Y:S02]  /*200d0*/  FMUL.FTZ R42, R0.reuse, R50 ;  /* 0x00000032002a7220 */ /* 0x040fe40000410000 */
[C---:B------:R-:W-:Y:S01]  /*200e0*/  FMUL.FTZ R43, R0.reuse, R51 ;  /* 0x00000033002b7220 */ /* 0x040fe20000410000 */
[----:B---3--:R-:W-:Y:S01]  /*200f0*/  @P0 MOV R3, 0x3f317218 ;  /* 0x3f31721800030802 */ /* 0x008fe20000000f00 */
        /* <DEDUP_REMOVED lines=60> */
.L_x_1893:
        /* <DEDUP_REMOVED lines=17> */
.L_x_2023:
[----:B------:R-:W-:Y:S05]  /*205d0*/  BSYNC B0 ;  /* 0x0000000000007941 */ /* 0x000fea0003800000 */
.L_x_2022:
        /* <DEDUP_REMOVED lines=23> */
[----:B--2---:R2:W-:Y:S04]  /*20750*/  STS [R12+0x80], R0 ;  /* 0x000080000c007388 */ /* 0x0045e80000000800 */
[----:B------:R1:W-:Y:S04]  /*20760*/  STS [R12+0x480], R2 ;  /* 0x000480020c007388 */ /* 0x0003e80000000800 */
[----:B---3--:R3:W-:Y:S01]  /*20770*/  STS [R11], R3 ;  /* 0x000000030b007388 */ /* 0x0087e20000000800 */
[----:B--2---:R-:W-:-:S02]  /*20780*/  F2FP.PACK_AB R0, R125, R124 ;  /* 0x0000007c7d00723e */ /* 0x004fc400000000ff */
[----:B-1----:R-:W-:-:S03]  /*20790*/  F2FP.PACK_AB R2, R27, R26 ;  /* 0x0000001a1b02723e */ /* 0x002fc600000000ff */
        /* <DEDUP_REMOVED lines=120> */
[----:B------:R2:W-:Y:S02]  /*20f20*/  STS [R9+0xc000], R3 ;  /* 0x00c0000309007388 */ /* 0x0005e40000000800 */
        /* <DEDUP_REMOVED lines=8> */
[----:B--2---:R-:W-:Y:S01]  /*20fb0*/  SEL R3, R8, c[0x0][0x3d4], P0 ;  /* 0x0000f50008037a07 */ /* 0x004fe20000000000 */
[----:B------:R-:W-:Y:S05]  /*20fc0*/  @P1 BRA `(.L_x_2026) ;  /* 0x0000004000001947 */ /* 0x000fea0003800000 */
[----:B-1----:R-:W-:Y:S05]  /*20fd0*/  @!P2 BRA `(.L_x_2026) ;  /* 0x000000300000a947 */ /* 0x002fea0003800000 */
[----:B------:R1:W2:Y:S04]  /*20fe0*/  LDG.E R0, [R4.64] ;  /* 0x0000000604007981 */ /* 0x0002a8000c1e1900 */
[----:B-1----:R-:W2:Y:S02]  /*20ff0*/  LDG.E R4, [R4.64+0x4] ;  /* 0x0000040604047981 */ /* 0x002ea4000c1e1900 */
[----:B--2--5:R-:W-:Y:S02]  /*21000*/  IADD3 R12, -R0, R4, RZ ;  /* 0x00000004000c7210 */ /* 0x024fe40007ffe1ff */
.L_x_2026:
[----:B-1----:R-:W2:Y:S01]  /*21010*/  LDL R115, [R1] ;  /* 0x0000000001737983 */ /* 0x002ea20000100800 */
[----:B------:R-:W-:Y:S01]  /*21020*/  IMAD.MOV.U32 R10, RZ, RZ, 0x368 ;  /* 0x00000368ff0a7424 */ /* 0x000fe200078e00ff */
[----:B------:R-:W-:Y:S02]  /*21030*/  ISETP.GT.AND P2, PT, R3, 0x1, PT ;  /* 0x000000010300780c */ /* 0x000fe40003f44270 */
[----:B------:R-:W3:Y:S02]  /*21040*/  LDL R13, [R1+0x2c] ;  /* 0x00002c00010d7983 */ /* 0x000ee40000100800 */
[----:B------:R-:W-:-:S02]  /*21050*/  SEL R10, R10, 0x328, P2 ;  /* 0x000003280a0a7807 */ /* 0x000fc40001000000 */
[----:B------:R-:W4:Y:S02]  /*21060*/  LDL R118, [R1+0x38] ;  /* 0x0000380001767983 */ /* 0x000f240000100800 */
[----:B------:R-:W2:Y:S08]  /*21070*/  LDC.64 R14, c[0x0][R10+0x168] ;  /* 0x00005a000a0e7b82 */ /* 0x000eb00000000a00 */
[----:B------:R2:W1:Y:S08]  /*21080*/  LDC.64 R6, c[0x0][R10+0x170] ;  /* 0x00005c000a067b82 */ /* 0x0004700000000a00 */
[----:B------:R2:W1:Y:S08]  /*21090*/  LDC.64 R16, c[0x0][R10+0x178] ;  /* 0x00005e000a107b82 */ /* 0x0004700000000a00 */
[----:B------:R2:W1:Y:S01]  /*210a0*/  LDC.64 R18, c[0x0][R10+0x160] ;  /* 0x000058000a127b82 */ /* 0x0004620000000a00 */
[----:B------:R-:W-:Y:S01]  /*210b0*/  IMAD.MOV.U32 R0, RZ, RZ, c[0x0][0x4e8] ;  /* 0x00013a00ff007624 */ /* 0x000fe200078e00ff */
[----:B------:R-:W-:-:S04]  /*210c0*/  ISETP.NE.U32.AND P0, PT, RZ, c[0x0][0x500], PT ;  /* 0x00014000ff007a0c */ /* 0x000fc80003f05070 */
[----:B------:R-:W-:Y:S02]  /*210d0*/  ISETP.NE.AND P3, PT, R0, 0x1, PT ;  /* 0x000000010000780c */ /* 0x000fe40003f65270 */
[----:B------:R-:W-:Y:S02]  /*210e0*/  ISETP.NE.AND.EX P0, PT, RZ, c[0x0][0x504], PT, P0 ;  /* 0x00014100ff007a0c */ /* 0x000fe40003f05300 */
[----:B------:R-:W-:Y:S02]  /*210f0*/  SHF.R.S32.HI R3, RZ, 0x1f, R251 ;  /* 0x0000001fff037819 */ /* 0x000fe400000114fb */
[----:B------:R-:W-:Y:S01]  /*21100*/  SEL R0, R251, RZ, !P0 ;  /* 0x000000fffb007207 */ /* 0x000fe20004000000 */
[----:B------:R-:W-:Y:S01]  /*21110*/  IMAD.IADD R8, R252, 0x1, R243 ;  /* 0x00000001fc087824 */ /* 0x000fe200078e02f3 */
[----:B------:R-:W-:Y:S01]  /*21120*/  SEL R4, R3, RZ, !P0 ;  /* 0x000000ff03047207 */ /* 0x000fe20004000000 */
[----:B--2---:R-:W-:Y:S02]  /*21130*/  IMAD R10, R15, R115, RZ ;  /* 0x000000730f0a7224 */ /* 0x004fe400078e02ff */
[----:B------:R-:W2:Y:S01]  /*21140*/  LDL R15, [R1+0x30] ;  /* 0x00003000010f7983 */ /* 0x000ea20000100800 */
[----:B-1----:R-:W-:-:S02]  /*21150*/  IMAD R3, R7, R0, RZ ;  /* 0x0000000007037224 */ /* 0x002fc400078e02ff */
[----:B------:R-:W-:-:S04]  /*21160*/  @P3 IMAD.HI.U32 R9, R8, c[0x0][0x4ec], RZ ;  /* 0x00013b0008093a27 */ /* 0x000fc800078e00ff */
[C---:B------:R-:W-:Y:S02]  /*21170*/  IMAD R11, R6.reuse, R4, R3 ;  /* 0x00000004060b7224 */ /* 0x040fe400078e0203 */
[----:B------:R-:W-:-:S04]  /*21180*/  IMAD.WIDE.U32 R4, R6, R0, RZ ;  /* 0x0000000006047225 */ /* 0x000fc800078e00ff */
[----:B------:R-:W-:-:S04]  /*21190*/  IMAD.WIDE.U32 R6, R14, R115, RZ ;  /* 0x000000730e067225 */ /* 0x000fc800078e00ff */
[----:B------:R-:W-:Y:S01]  /*211a0*/  IMAD.MOV.U32 R3, RZ, RZ, R8 ;  /* 0x000000ffff037224 */ /* 0x000fe200078e0008 */
[----:B------:R-:W-:Y:S02]  /*211b0*/  @P3 SHF.R.U32.HI R3, RZ, c[0x0][0x4f0], R9 ;  /* 0x00013c00ff033a19 */ /* 0x000fe40000011609 */
[----:B---3--:R-:W-:Y:S01]  /*211c0*/  SEL R9, R13, RZ, P2 ;  /* 0x000000ff0d097207 */ /* 0x008fe20001000000 */
        /* <DEDUP_REMOVED lines=26> */
[----:B------:R-:W-:-:S03]  /*21370*/  IMAD R12, R12, c[0x0][0x4e8], RZ ;  /* 0x00013a000c0c7a24 */ /* 0x000fc600078e02ff */
[----:B------:R4:W-:Y:S04]  /*21380*/  SHFL.IDX PT, R4, R3, 0x1, 0x1c1f ;  /* 0x003c1f0003047f89 */ /* 0x0009e800000e0000 */
[----:B------:R-:W3:Y:S01]  /*21390*/  SHFL.IDX PT, R5, R5, 0x1, 0x1c1f ;  /* 0x003c1f0005057f89 */ /* 0x000ee200000e0000 */
[----:B----4-:R-:W-:-:S05]  /*213a0*/  IMAD.IADD R3, R118, 0x1, R243 ;  /* 0x0000000176037824 */ /* 0x010fca00078e02f3 */
[----:B------:R-:W-:Y:S02]  /*213b0*/  IADD3 R9, R3, 0x8, RZ ;  /* 0x0000000803097810 */ /* 0x000fe40007ffe0ff */
[----:B------:R-:W-:Y:S02]  /*213c0*/  LOP3.LUT R212, R212, 0xfffffffd, RZ, 0xc0, !PT ;  /* 0xfffffffdd4d47812 */ /* 0x000fe400078ec0ff */
[----:B--2---:R-:W-:-:S04]  /*213d0*/  LOP3.LUT P0, RZ, R15, 0x3, RZ, 0xc0, !PT ;  /* 0x000000030fff7812 */ /* 0x004fc8000780c0ff */
        /* <DEDUP_REMOVED lines=8> */
[----:B-1----:R-:W1:Y:S01]  /*21460*/  S2R R7, SR_TID.X ;  /* 0x0000000000077919 */ /* 0x002e620000002100 */
[----:B------:R-:W-:Y:S01]  /*21470*/  IMAD R10, R10, c[0x0][0x3a0], RZ ;  /* 0x0000e8000a0a7a24 */ /* 0x000fe200078e02ff */
[----:B------:R-:W-:Y:S01]  /*21480*/  IADD3 R13, R229, R243, RZ ;  /* 0x000000f3e50d7210 */ /* 0x000fe20007ffe0ff */
[C---:B------:R-:W-:Y:S01]  /*21490*/  IMAD.WIDE.U32 R4, R2.reuse, c[0x0][0x3a0], RZ ;  /* 0x0000e80002047a25 */ /* 0x040fe200078e00ff */
[----:B------:R2:W3:Y:S03]  /*214a0*/  LDS.128 R32, [R213+0x80] ;  /* 0x00008000d5207984 */ /* 0x0004e60000000c00 */
[----:B------:R-:W-:Y:S01]  /*214b0*/  IMAD R2, R2, c[0x0][0x3a4], R10 ;  /* 0x0000e90002027a24 */ /* 0x000fe200078e020a */
[----:B------:R2:W4:Y:S04]  /*214c0*/  LDS.128 R48, [R213+0x1080] ;  /* 0x00108000d5307984 */ /* 0x0005280000000c00 */
[----:B------:R-:W-:Y:S01]  /*214d0*/  IADD3 R3, R5, R2, RZ ;  /* 0x0000000205037210 */ /* 0x000fe20007ffe0ff */
[----:B------:R2:W2:Y:S04]  /*214e0*/  LDS.128 R64, [R213+0x2080] ;  /* 0x00208000d5407984 */ /* 0x0004a80000000c00 */
[----:B------:R2:W2:Y:S04]  /*214f0*/  LDS.128 R80, [R213+0x3080] ;  /* 0x00308000d5507984 */ /* 0x0004a80000000c00 */
[----:B------:R2:W2:Y:S01]  /*21500*/  LDS.128 R28, [R213+0x4080] ;  /* 0x00408000d51c7984 */ /* 0x0004a20000000c00 */
[----:B-1----:R-:W-:-:S03]  /*21510*/  SHF.R.S32.HI R6, RZ, 0x1f, R7 ;  /* 0x0000001fff067819 */ /* 0x002fc60000011407 */
[----:B------:R1:W1:Y:S01]  /*21520*/  LDS.128 R44, [R213+0x5080] ;  /* 0x00508000d52c7984 */ /* 0x0002620000000c00 */
[----:B------:R-:W-:-:S03]  /*21530*/  LEA.HI R6, R6, R7, RZ, 0x3 ;  /* 0x0000000706067211 */ /* 0x000fc600078f18ff */
[----:B------:R1:W1:Y:S01]  /*21540*/  LDS.128 R60, [R213+0x6080] ;  /* 0x00608000d53c7984 */ /* 0x0002620000000c00 */
[----:B------:R-:W-:-:S03]  /*21550*/  LOP3.LUT R6, R6, 0xfffffff8, RZ, 0xc0, !PT ;  /* 0xfffffff806067812 */ /* 0x000fc600078ec0ff */
[----:B------:R1:W1:Y:S01]  /*21560*/  LDS.128 R76, [R213+0x7080] ;  /* 0x00708000d54c7984 */ /* 0x0002620000000c00 */
[----:B------:R-:W-:-:S03]  /*21570*/  IADD3 R2, -R6, R7, RZ ;  /* 0x0000000706027210 */ /* 0x000fc60007ffe1ff */
[----:B------:R1:W1:Y:S01]  /*21580*/  LDS.128 R24, [R213+0x8080] ;  /* 0x00808000d5187984 */ /* 0x0002620000000c00 */
[----:B------:R-:W-:-:S03]  /*21590*/  LEA R6, R2, R229, 0x5 ;  /* 0x000000e502067211 */ /* 0x000fc600078e28ff */
[----:B------:R1:W1:Y:S01]  /*215a0*/  LDS.128 R40, [R213+0x9080] ;  /* 0x00908000d5287984 */ /* 0x0002620000000c00 */
[----:B------:R-:W-:-:S03]  /*215b0*/  MOV R2, R4 ;  /* 0x0000000400027202 */ /* 0x000fc60000000f00 */
[----:B------:R1:W1:Y:S02]  /*215c0*/  LDS.128 R56, [R213+0xa080] ;  /* 0x00a08000d5387984 */ /* 0x0002640000000c00 */
[----:B------:R-:W-:Y:S01]  /*215d0*/  IMAD.WIDE.U32 R4, R115, c[0x0][0x3e8], R2 ;  /* 0x0000fa0073047a25 */ /* 0x000fe200078e0002 */
[----:B------:R-:W-:Y:S01]  /*215e0*/  IADD3 R3, R243, R6, RZ ;  /* 0x00000006f3037210 */ /* 0x000fe20007ffe0ff */
[----:B------:R1:W1:Y:S01]  /*215f0*/  LDS.128 R72, [R213+0xb080] ;  /* 0x00b08000d5487984 */ /* 0x0002620000000c00 */
[----:B------:R-:W-:Y:S01]  /*21600*/  SHF.R.S32.HI R2, RZ, 0x1f, R0 ;  /* 0x0000001fff027819 */ /* 0x000fe20000011400 */
[----:B------:R-:W-:Y:S02]  /*21610*/  IMAD R5, R115, c[0x0][0x3ec], R5 ;  /* 0x0000fb0073057a24 */ /* 0x000fe400078e0205 */
        /* <DEDUP_REMOVED lines=13> */
[----:B------:R-:W-:Y:S02]  /*216f0*/  IMAD R6, R6, c[0x0][0x3e0], RZ ;  /* 0x0000f80006067a24 */ /* 0x000fe400078e02ff */
[----:B------:R-:W-:Y:S02]  /*21700*/  IMAD R0, R0, c[0x0][0x4e8], R3 ;  /* 0x00013a0000007a24 */ /* 0x000fe400078e0203 */
[----:B------:R-:W-:-:S04]  /*21710*/  IMAD.WIDE.U32 R4, R2, c[0x0][0x3e0], R4 ;  /* 0x0000f80002047a25 */ /* 0x000fc800078e0004 */
[----:B------:R-:W-:Y:S01]  /*21720*/  IMAD R2, R2, c[0x0][0x3e4], R6 ;  /* 0x0000f90002027a24 */ /* 0x000fe200078e0206 */
[----:B------:R-:W-:-:S03]  /*21730*/  SHF.R.S32.HI R6, RZ, 0x1f, R0 ;  /* 0x0000001fff067819 */ /* 0x000fc60000011400 */
[----:B------:R-:W-:Y:S01]  /*21740*/  IMAD.IADD R3, R5, 0x1, R2 ;  /* 0x0000000105037824 */ /* 0x000fe200078e0202 */
[----:B------:R-:W-:Y:S01]  /*21750*/  MOV R2, R4 ;  /* 0x0000000400027202 */ /* 0x000fe20000000f00 */
[----:B------:R-:W-:-:S04]  /*21760*/  IMAD R6, R6, c[0x0][0x3d8], RZ ;  /* 0x0000f60006067a24 */ /* 0x000fc800078e02ff */
[----:B------:R-:W-:-:S04]  /*21770*/  IMAD.WIDE.U32 R2, R0, c[0x0][0x3d8], R2 ;  /* 0x0000f60000027a25 */ /* 0x000fc800078e0002 */
[----:B------:R-:W-:Y:S01]  /*21780*/  IMAD R0, R0, c[0x0][0x3dc], R6 ;  /* 0x0000f70000007a24 */ /* 0x000fe200078e0206 */
[----:B------:R-:W-:-:S04]  /*21790*/  LEA R15, P0, R2, c[0x0][0x380], 0x1 ;  /* 0x0000e000020f7a11 */ /* 0x000fc800078008ff */
[----:B------:R-:W-:-:S04]  /*217a0*/  IADD3 R0, R3, R0, RZ ;  /* 0x0000000003007210 */ /* 0x000fc80007ffe0ff */
[----:B------:R-:W-:Y:S01]  /*217b0*/  LEA.HI.X R14, R2, c[0x0][0x384], R0, 0x1, P0 ;  /* 0x0000e100020e7a11 */ /* 0x000fe200000f0c00 */
[----:B------:R-:W-:Y:S05]  /*217c0*/  BRA.DIV ~URZ, `(.L_x_2028) ;  /* 0x000048e27f007947 */ /* 0x000fea000b800000 */
[----:B--234-:R2:W3:Y:S02]  /*217d0*/  SHFL.IDX PT, R4, R14, RZ, 0x181f ;  /* 0x00181fff0e047589 */ /* 0x01c4e400000e0000 */
.L_x_2095:
[----:B------:R-:W-:Y:S05]  /*217e0*/  BRA.DIV ~URZ, `(.L_x_2029) ;  /* 0x000049327f007947 */ /* 0x000fea000b800000 */
[----:B------:R4:W2:Y:S02]  /*217f0*/  SHFL.IDX PT, R2, R15, RZ, 0x181f ;  /* 0x00181fff0f027589 */ /* 0x0008a400000e0000 */
.L_x_2096:
        /* <DEDUP_REMOVED lines=23> */
[----:B------:R2:W-:Y:S04]  /*21970*/  @!P2 ST.E.128 [R8.64], R28 ;  /* 0x0000001c0800a985 */ /* 0x0005e8000c101d06 */
[----:B-1----:R2:W-:Y:S04]  /*21980*/  @!P1 ST.E.128 [R6.64], R24 ;  /* 0x0000001806009985 */ /* 0x0025e8000c101d06 */
[----:B------:R2:W-:Y:S02]  /*21990*/  @!P0 ST.E.128 [R2.64], R20 ;  /* 0x0000001402008985 */ /* 0x0005e4000c101d06 */
.L_x_2031:
[----:B------:R-:W-:Y:S05]  /*219a0*/  BSYNC B0 ;  /* 0x0000000000007941 */ /* 0x000fea0003800000 */
.L_x_2030:
[----:B------:R-:W-:Y:S05]  /*219b0*/  BRA.DIV ~URZ, `(.L_x_2032) ;  /* 0x000047d27f007947 */ /* 0x000fea000b800000 */
[----:B---3--:R3:W4:Y:S04]  /*219c0*/  SHFL.IDX PT, R4, R14, 0x1, 0x181f ;  /* 0x00381f000e047f89 */ /* 0x00872800000e0000 */
[----:B--2---:R3:W2:Y:S02]  /*219d0*/  SHFL.IDX PT, R2, R15, 0x1, 0x181f ;  /* 0x00381f000f027f89 */ /* 0x0046a400000e0000 */
.L_x_2097:
        /* <DEDUP_REMOVED lines=20> */
.L_x_2034:
[----:B------:R-:W-:Y:S05]  /*21b20*/  BSYNC B0 ;  /* 0x0000000000007941 */ /* 0x000fea0003800000 */
.L_x_2033:
[----:B------:R-:W-:Y:S05]  /*21b30*/  BRA.DIV ~URZ, `(.L_x_2035) ;  /* 0x000047227f007947 */ /* 0x000fea000b800000 */
[----:B----4-:R4:W3:Y:S02]  /*21b40*/  SHFL.IDX PT, R4, R14, 0x2, 0x181f ;  /* 0x00581f000e047f89 */ /* 0x0108e400000e0000 */
.L_x_2098:
[----:B------:R-:W-:Y:S05]  /*21b50*/  BRA.DIV ~URZ, `(.L_x_2036) ;  /* 0x000047727f007947 */ /* 0x000fea000b800000 */
[----:B--2---:R2:W4:Y:S02]  /*21b60*/  SHFL.IDX PT, R2, R15, 0x2, 0x181f ;  /* 0x00581f000f027f89 */ /* 0x00452400000e0000 */
.L_x_2099:
        /* <DEDUP_REMOVED lines=20> */
.L_x_2038:
[----:B------:R-:W-:Y:S05]  /*21cb0*/  BSYNC B0 ;  /* 0x0000000000007941 */ /* 0x000fea0003800000 */
.L_x_2037:
[----:B------:R-:W-:Y:S05]  /*21cc0*/  BRA.DIV ~URZ, `(.L_x_2039) ;  /* 0x000046727f007947 */ /* 0x000fea000b800000 */
[----:B---3--:R3:W2:Y:S04]  /*21cd0*/  SHFL.IDX PT, R10, R14, 0x3, 0x181f ;  /* 0x00781f000e0a7f89 */ /* 0x0086a800000e0000 */
[----:B----4-:R3:W4:Y:S02]  /*21ce0*/  SHFL.IDX PT, R2, R15, 0x3, 0x181f ;  /* 0x00781f000f027f89 */ /* 0x01072400000e0000 */
.L_x_2100:
        /* <DEDUP_REMOVED lines=12> */
[----:B------:R2:W-:Y:S04]  /*21db0*/  @!P2 ST.E.128 [R8.64], R80 ;  /* 0x000000500800a985 */ /* 0x0005e8000c101d06 */
[----:B-1----:R2:W-:Y:S04]  /*21dc0*/  @!P1 ST.E.128 [R6.64], R76 ;  /* 0x0000004c06009985 */ /* 0x0025e8000c101d06 */
[----:B------:R2:W-:Y:S01]  /*21dd0*/  @!P0 ST.E.128 [R4.64], R72 ;  /* 0x0000004804008985 */ /* 0x0005e2000c101d06 */
[----:B------:R-:W-:-:S13]  /*21de0*/  ISETP.GE.AND P0, PT, R231, c[0x0][0x3c8], PT ;  /* 0x0000f200e7007a0c */ /* 0x000fda0003f06270 */
[----:B------:R-:W-:Y:S05]  /*21df0*/  @P0 BRA `(.L_x_2040) ;  /* 0x00002a0000000947 */ /* 0x000fea0003800000 */
[----:B------:R-:W-:-:S04]  /*21e00*/  LEA R2, P0, R231, R2, 0x1 ;  /* 0x00000002e7027211 */ /* 0x000fc800078008ff */
[----:B------:R-:W-:-:S05]  /*21e10*/  LEA.HI.X R3, R231, R10, R19, 0x1, P0 ;  /* 0x0000000ae7037211 */ /* 0x000fca00000f0c13 */
[----:B------:R1:W-:Y:S01]  /*21e20*/  ST.E.128 [R2.64], R68 ;  /* 0x0000004402007985 */ /* 0x0003e2000c101d06 */
[----:B------:R-:W-:Y:S05]  /*21e30*/  BRA `(.L_x_2040) ;  /* 0x000029c000007947 */ /* 0x000fea0003800000 */
.L_x_2027:
[----:B-1----:R-:W2:Y:S04]  /*21e40*/  LDL.LU R7, [R1] ;  /* 0x0000000001077983 */ /* 0x002ea80000300800 */
        /* <DEDUP_REMOVED lines=34> */
.L_x_2101:
[----:B------:R-:W-:Y:S05]  /*22070*/  BRA.DIV ~URZ, `(.L_x_2042) ;  /* 0x000044027f007947 */ /* 0x000fea000b800000 */
[----:B------:R3:W4:Y:S02]  /*22080*/  SHFL.IDX PT, R0, R17, RZ, 0x1c1f ;  /* 0x001c1fff11007589 */ /* 0x00072400000e0000 */
.L_x_2102:
        /* <DEDUP_REMOVED lines=12> */
[C---:B------:R-:W-:Y:S02]  /*22150*/  IADD3 R14, R241.reuse, 0x18, RZ ;  /* 0x00000018f10e7810 */ /* 0x040fe40007ffe0ff */
        /* <DEDUP_REMOVED lines=8> */
[----:B------:R-:W-:Y:S02]  /*221e0*/  IADD3 R11, R241, 0x28, RZ ;  /* 0x00000028f10b7810 */ /* 0x000fe40007ffe0ff */
[----:B------:R-:W-:-:S02]  /*221f0*/  @!P1 LEA.HI.X R3, R13, R4, R15, 0x2, P3 ;  /* 0x000000040d039211 */ /* 0x000fc400018f140f */
[----:B------:R-:W-:Y:S02]  /*22200*/  @!P0 LEA.HI.X R9, R5, R4, R10, 0x2, P2 ;  /* 0x0000000405098211 */ /* 0x000fe400010f140a */
[----:B------:R-:W-:Y:S01]  /*22210*/  ISETP.GE.AND P6, PT, R11, c[0x0][0x3c8], PT ;  /* 0x0000f2000b007a0c */ /* 0x000fe20003fc6270 */
[----:B------:R4:W-:Y:S01]  /*22220*/  @!P1 ST.E.64 [R2.64], R24 ;  /* 0x0000001802009985 */ /* 0x0009e2000c101b06 */
[C---:B------:R-:W-:Y:S02]  /*22230*/  IADD3 R13, R241.reuse, 0x20, RZ ;  /* 0x00000020f10d7810 */ /* 0x040fe40007ffe0ff */
[C---:B------:R-:W-:Y:S01]  /*22240*/  IADD3 R15, R241.reuse, 0x18, RZ ;  /* 0x00000018f10f7810 */ /* 0x040fe20007ffe0ff */
[----:B------:R5:W-:Y:S01]  /*22250*/  @!P0 ST.E.64 [R8.64], R26 ;  /* 0x0000001a08008985 */ /* 0x000be2000c101b06 */
[----:B------:R-:W-:Y:S02]  /*22260*/  SHF.R.S32.HI R13, RZ, 0x1f, R13 ;  /* 0x0000001fff0d7819 */ /* 0x000fe4000001140d */
[----:B------:R-:W-:-:S02]  /*22270*/  IADD3 R10, R241, 0x38, RZ ;  /* 0x00000038f10a7810 */ /* 0x000fc40007ffe0ff */
[----:B------:R-:W-:Y:S02]  /*22280*/  SHF.R.S32.HI R15, RZ, 0x1f, R15 ;  /* 0x0000001fff0f7819 */ /* 0x000fe4000001140f */
[----:B------:R-:W-:Y:S02]  /*22290*/  ISETP.GE.AND P2, PT, R10, c[0x0][0x3c8], PT ;  /* 0x0000f2000a007a0c */ /* 0x000fe40003f46270 */
[----:B------:R-:W-:Y:S02]  /*222a0*/  IADD3 R5, R241, 0x30, RZ ;  /* 0x00000030f1057810 */ /* 0x000fe40007ffe0ff */
[C---:B--2---:R-:W-:Y:S02]  /*222b0*/  @!P5 LEA R6, P1, R14.reuse, R0, 0x2 ;  /* 0x000000000e06d211 */ /* 0x044fe400078210ff */
[----:B------:R-:W-:Y:S02]  /*222c0*/  ISETP.GE.AND P3, PT, R5, c[0x0][0x3c8], PT ;  /* 0x0000f20005007a0c */ /* 0x000fe40003f66270 */
[----:B------:R-:W-:-:S05]  /*222d0*/  @!P5 LEA.HI.X R7, R14, R4, R15, 0x2, P1 ;  /* 0x000000040e07d211 */ /* 0x000fca00008f140f */
[----:B------:R2:W-:Y:S01]  /*222e0*/  @!P5 ST.E.64 [R6.64], R134 ;  /* 0x000000860600d985 */ /* 0x0005e2000c101b06 */
[----:B----4-:R-:W-:-:S04]  /*222f0*/  @!P4 LEA R2, P0, R12, R0, 0x2 ;  /* 0x000000000c02c211 */ /* 0x010fc800078010ff */
[----:B------:R-:W-:Y:S02]  /*22300*/  @!P4 LEA.HI.X R3, R12, R4, R13, 0x2, P0 ;  /* 0x000000040c03c211 */ /* 0x000fe400000f140d */
[----:B------:R-:W-:Y:S02]  /*22310*/  IADD3 R13, R241, 0x28, RZ ;  /* 0x00000028f10d7810 */ /* 0x000fe40007ffe0ff */
[----:B-----5:R-:W-:Y:S01]  /*22320*/  @!P6 LEA R8, P1, R11, R0, 0x2 ;  /* 0x000000000b08e211 */ /* 0x020fe200078210ff */
[----:B------:R4:W-:Y:S01]  /*22330*/  @!P4 ST.E.64 [R2.64], R140 ;  /* 0x0000008c0200c985 */ /* 0x0009e2000c101b06 */
[----:B------:R-:W-:Y:S02]  /*22340*/  SHF.R.S32.HI R13, RZ, 0x1f, R13 ;  /* 0x0000001fff0d7819 */ /* 0x000fe4000001140d */
[----:B------:R-:W-:Y:S02]  /*22350*/  IADD3 R12, R241, 0x48, RZ ;  /* 0x00000048f10c7810 */ /* 0x000fe40007ffe0ff */
[----:B------:R-:W-:-:S02]  /*22360*/  @!P6 LEA.HI.X R9, R11, R4, R13, 0x2, P1 ;  /* 0x000000040b09e211 */ /* 0x000fc400008f140d */
[C---:B------:R-:W-:Y:S02]  /*22370*/  IADD3 R11, R241.reuse, 0x38, RZ ;  /* 0x00000038f10b7810 */ /* 0x040fe40007ffe0ff */
[----:B------:R-:W-:Y:S01]  /*22380*/  IADD3 R13, R241, 0x30, RZ ;  /* 0x00000030f10d7810 */ /* 0x000fe20007ffe0ff */
[----:B------:R5:W-:Y:S01]  /*22390*/  @!P6 ST.E.64 [R8.64], R144 ;  /* 0x000000900800e985 */ /* 0x000be2000c101b06 */
[----:B------:R-:W-:Y:S02]  /*223a0*/  SHF.R.S32.HI R11, RZ, 0x1f, R11 ;  /* 0x0000001fff0b7819 */ /* 0x000fe4000001140b */
[----:B------:R-:W-:Y:S02]  /*223b0*/  SHF.R.S32.HI R13, RZ, 0x1f, R13 ;  /* 0x0000001fff0d7819 */ /* 0x000fe4000001140d */
[----:B--2---:R-:W-:Y:S02]  /*223c0*/  @!P3 LEA R6, P0, R5, R0, 0x2 ;  /* 0x000000000506b211 */ /* 0x004fe400078010ff */
[----:B------:R-:W-:-:S02]  /*223d0*/  ISETP.GE.AND P1, PT, R12, c[0x0][0x3c8], PT ;  /* 0x0000f2000c007a0c */ /* 0x000fc40003f26270 */
[----:B------:R-:W-:Y:S02]  /*223e0*/  @!P3 LEA.HI.X R7, R5, R4, R13, 0x2, P0 ;  /* 0x000000040507b211 */ /* 0x000fe400000f140d */
[C---:B------:R-:W-:Y:S02]  /*223f0*/  IADD3 R5, R241.reuse, 0x50, RZ ;  /* 0x00000050f1057810 */ /* 0x040fe40007ffe0ff */
[----:B------:R-:W-:Y:S01]  /*22400*/  IADD3 R13, R241, 0x40, RZ ;  /* 0x00000040f10d7810 */ /* 0x000fe20007ffe0ff */
[----:B------:R2:W-:Y:S01]  /*22410*/  @!P3 ST.E.64 [R6.64], R28 ;  /* 0x0000001c0600b985 */ /* 0x0005e2000c101b06 */
[----:B------:R-:W-:Y:S02]  /*22420*/  ISETP.GE.AND P5, PT, R5, c[0x0][0x3c8], PT ;  /* 0x0000f20005007a0c */ /* 0x000fe40003fa6270 */
[----:B------:R-:W-:Y:S02]  /*22430*/  SHF.R.S32.HI R13, RZ, 0x1f, R13 ;  /* 0x0000001fff0d7819 */ /* 0x000fe4000001140d */
[----:B----4-:R-:W-:-:S04]  /*22440*/  @!P2 LEA R2, P4, R10, R0, 0x2 ;  /* 0x000000000a02a211 */ /* 0x010fc800078810ff */
[----:B------:R-:W-:Y:S02]  /*22450*/  @!P2 LEA.HI.X R3, R10, R4, R11, 0x2, P4 ;  /* 0x000000040a03a211 */ /* 0x000fe400020f140b */
[----:B------:R-:W-:Y:S02]  /*22460*/  IADD3 R10, R241, 0x40, RZ ;  /* 0x00000040f10a7810 */ /* 0x000fe40007ffe0ff */
[----:B------:R-:W-:Y:S01]  /*22470*/  SHF.R.S32.HI R11, RZ, 0x1f, R5 ;  /* 0x0000001fff0b7819 */ /* 0x000fe20000011405 */
[----:B------:R4:W-:Y:S01]  /*22480*/  @!P2 ST.E.64 [R2.64], R22 ;  /* 0x000000160200a985 */ /* 0x0009e2000c101b06 */
[----:B------:R-:W-:-:S13]  /*22490*/  ISETP.GE.AND P6, PT, R10, c[0x0][0x3c8], PT ;  /* 0x0000f2000a007a0c */ /* 0x000fda0003fc6270 */
[-C--:B-----5:R-:W-:Y:S02]  /*224a0*/  @!P6 LEA R8, P0, R10, R0.reuse, 0x2 ;  /* 0x000000000a08e211 */ /* 0x0a0fe400078010ff */
[----:B--2---:R-:W-:Y:S02]  /*224b0*/  SHF.R.S32.HI R7, RZ, 0x1f, R12 ;  /* 0x0000001fff077819 */ /* 0x004fe4000001140c */
[----:B------:R-:W-:Y:S02]  /*224c0*/  @!P1 LEA R6, P2, R12, R0, 0x2 ;  /* 0x000000000c069211 */ /* 0x000fe400078410ff */
[-C--:B------:R-:W-:Y:S02]  /*224d0*/  @!P6 LEA.HI.X R9, R10, R4.reuse, R13, 0x2, P0 ;  /* 0x000000040a09e211 */ /* 0x080fe400000f140d */
[----:B------:R-:W-:Y:S02]  /*224e0*/  @!P1 LEA.HI.X R7, R12, R4, R7, 0x2, P2 ;  /* 0x000000040c079211 */ /* 0x000fe400010f1407 */
[C---:B------:R-:W-:Y:S01]  /*224f0*/  @!P5 LEA R10, P0, R5.reuse, R0, 0x2 ;  /* 0x00000000050ad211 */ /* 0x040fe200078010ff */
[----:B------:R2:W-:Y:S03]  /*22500*/  @!P6 ST.E.64 [R8.64], R36 ;  /* 0x000000240800e985 */ /* 0x0005e6000c101b06 */
[----:B------:R-:W-:Y:S01]  /*22510*/  @!P5 LEA.HI.X R11, R5, R4, R11, 0x2, P0 ;  /* 0x00000004050bd211 */ /* 0x000fe200000f140b */
[----:B------:R5:W-:Y:S01]  /*22520*/  @!P1 ST.E.64 [R6.64], R32 ;  /* 0x0000002006009985 */ /* 0x000be2000c101b06 */
[----:B----4-:R-:W-:-:S02]  /*22530*/  IADD3 R3, R241, 0x58, RZ ;  /* 0x00000058f1037810 */ /* 0x010fc40007ffe0ff */
[----:B------:R-:W-:Y:S01]  /*22540*/  IADD3 R2, R241, 0x60, RZ ;  /* 0x00000060f1027810 */ /* 0x000fe20007ffe0ff */
[----:B------:R4:W-:Y:S01]  /*22550*/  @!P5 ST.E.64 [R10.64], R44 ;  /* 0x0000002c0a00d985 */ /* 0x0009e2000c101b06 */
[----:B------:R-:W-:Y:S02]  /*22560*/  ISETP.GE.AND P3, PT, R3, c[0x0][0x3c8], PT ;  /* 0x0000f20003007a0c */ /* 0x000fe40003f66270 */
[----:B------:R-:W-:Y:S02]  /*22570*/  ISETP.GE.AND P4, PT, R2, c[0x0][0x3c8], PT ;  /* 0x0000f20002007a0c */ /* 0x000fe40003f86270 */
[----:B------:R-:W-:-:S04]  /*22580*/  IADD3 R5, R241, 0x70, RZ ;  /* 0x00000070f1057810 */ /* 0x000fc80007ffe0ff */
[----:B------:R-:W-:-:S07]  /*22590*/  ISETP.GE.AND P6, PT, R5, c[0x0][0x3c8], PT ;  /* 0x0000f20005007a0c */ /* 0x000fce0003fc6270 */
[-C--:B------:R-:W-:Y:S02]  /*225a0*/  @!P4 LEA R12, P0, R2, R0.reuse, 0x2 ;  /* 0x00000000020cc211 */ /* 0x080fe400078010ff */
[----:B--2---:R-:W-:Y:S02]  /*225b0*/  SHF.R.S32.HI R9, RZ, 0x1f, R3 ;  /* 0x0000001fff097819 */ /* 0x004fe40000011403 */
[----:B------:R-:W-:Y:S02]  /*225c0*/  @!P3 LEA R8, P1, R3, R0, 0x2 ;  /* 0x000000000308b211 */ /* 0x000fe400078210ff */
[----:B-----5:R-:W-:Y:S02]  /*225d0*/  IADD3 R6, R241, 0x68, RZ ;  /* 0x00000068f1067810 */ /* 0x020fe40007ffe0ff */
[----:B------:R-:W-:Y:S02]  /*225e0*/  SHF.R.S32.HI R7, RZ, 0x1f, R2 ;  /* 0x0000001fff077819 */ /* 0x000fe40000011402 */
[----:B------:R-:W-:-:S02]  /*225f0*/  ISETP.GE.AND P2, PT, R6, c[0x0][0x3c8], PT ;  /* 0x0000f20006007a0c */ /* 0x000fc40003f46270 */
[-C--:B------:R-:W-:Y:S02]  /*22600*/  @!P3 LEA.HI.X R9, R3, R4.reuse, R9, 0x2, P1 ;  /* 0x000000040309b211 */ /* 0x080fe400008f1409 */
[----:B------:R-:W-:Y:S02]  /*22610*/  @!P4 LEA.HI.X R13, R2, R4, R7, 0x2, P0 ;  /* 0x00000004020dc211 */ /* 0x000fe400000f1407 */
[C---:B------:R-:W-:Y:S01]  /*22620*/  IADD3 R3, R241.reuse, 0x78, RZ ;  /* 0x00000078f1037810 */ /* 0x040fe20007ffe0ff */
[----:B------:R2:W-:Y:S01]  /*22630*/  @!P3 ST.E.64 [R8.64], R40 ;  /* 0x000000280800b985 */ /* 0x0005e2000c101b06 */
[----:B------:R-:W-:Y:S02]  /*22640*/  IADD3 R2, R241, 0x80, RZ ;  /* 0x00000080f1027810 */ /* 0x000fe40007ffe0ff */
[----:B------:R-:W-:Y:S01]  /*22650*/  ISETP.GE.AND P3, PT, R3, c[0x0][0x3c8], PT ;  /* 0x0000f20003007a0c */ /* 0x000fe20003f66270 */
[----:B------:R5:W-:Y:S01]  /*22660*/  @!P4 ST.E.64 [R12.64], R52 ;  /* 0x000000340c00c985 */ /* 0x000be2000c101b06 */
[----:B------:R-:W-:-:S02]  /*22670*/  ISETP.GE.AND P5, PT, R2, c[0x0][0x3c8], PT ;  /* 0x0000f20002007a0c */ /* 0x000fc40003fa6270 */
[----:B------:R-:W-:Y:S02]  /*22680*/  SHF.R.S32.HI R7, RZ, 0x1f, R5 ;  /* 0x0000001fff077819 */ /* 0x000fe40000011405 */
[----:B----4-:R-:W-:-:S04]  /*22690*/  @!P6 LEA R10, P0, R5, R0, 0x2 ;  /* 0x00000000050ae211 */ /* 0x010fc800078010ff */
[----:B------:R-:W-:Y:S02]  /*226a0*/  @!P6 LEA.HI.X R11, R5, R4, R7, 0x2, P0 ;  /* 0x00000004050be211 */ /* 0x000fe400000f1407 */
[----:B------:R-:W-:Y:S02]  /*226b0*/  IADD3 R5, R241, 0x90, RZ ;  /* 0x00000090f1057810 */ /* 0x000fe40007ffe0ff */
[----:B------:R-:W-:Y:S02]  /*226c0*/  SHF.R.S32.HI R7, RZ, 0x1f, R2 ;  /* 0x0000001fff077819 */ /* 0x000fe40000011402 */
[----:B------:R-:W-:Y:S02]  /*226d0*/  ISETP.GE.AND P4, PT, R5, c[0x0][0x3c8], PT ;  /* 0x0000f20005007a0c */ /* 0x000fe40003f86270 */
[----:B--2---:R-:W-:Y:S02]  /*226e0*/  SHF.R.S32.HI R9, RZ, 0x1f, R6 ;  /* 0x0000001fff097819 */ /* 0x004fe40000011406 */
[----:B------:R-:W-:-:S02]  /*226f0*/  @!P2 LEA R8, P1, R6, R0, 0x2 ;  /* 0x000000000608a211 */ /* 0x000fc400078210ff */
[----:B-----5:R-:W-:Y:S02]  /*22700*/  @!P5 LEA R12, P0, R2, R0, 0x2 ;  /* 0x00000000020cd211 */ /* 0x020fe400078010ff */
        /* <DEDUP_REMOVED lines=8> */
[----:B--2---:R-:W-:Y:S02]  /*22790*/  SHF.R.S32.HI R9, RZ, 0x1f, R3 ;  /* 0x0000001fff097819 */ /* 0x004fe40000011403 */
[-C--:B------:R-:W-:Y:S02]  /*227a0*/  @!P3 LEA R8, P1, R3, R0.reuse, 0x2 ;  /* 0x000000000308b211 */ /* 0x080fe400078210ff */
[----:B----4-:R-:W-:Y:S02]  /*227b0*/  @!P4 LEA R10, P0, R5, R0, 0x2 ;  /* 0x00000000050ac211 */ /* 0x010fe400078010ff */
[-C--:B------:R-:W-:Y:S02]  /*227c0*/  @!P3 LEA.HI.X R9, R3, R4.reuse, R9, 0x2, P1 ;  /* 0x000000040309b211 */ /* 0x080fe400008f1409 */
[----:B------:R-:W-:Y:S02]  /*227d0*/  IADD3 R3, R241, 0x98, RZ ;  /* 0x00000098f1037810 */ /* 0x000fe40007ffe0ff */
[----:B------:R-:W-:Y:S01]  /*227e0*/  @!P4 LEA.HI.X R11, R5, R4, R7, 0x2, P0 ;  /* 0x00000004050bc211 */ /* 0x000fe200000f1407 */
[----:B------:R2:W-:Y:S01]  /*227f0*/  @!P3 ST.E.64 [R8.64], R56 ;  /* 0x000000380800b985 */ /* 0x0005e2000c101b06 */
[----:B------:R-:W-:-:S02]  /*22800*/  ISETP.GE.AND P3, PT, R3, c[0x0][0x3c8], PT ;  /* 0x0000f20003007a0c */ /* 0x000fc40003f66270 */
[----:B------:R-:W-:Y:S01]  /*22810*/  IADD3 R5, R241, 0xa8, RZ ;  /* 0x000000a8f1057810 */ /* 0x000fe20007ffe0ff */
[----:B------:R4:W-:Y:S01]  /*22820*/  @!P5 ST.E.64 [R12.64], R68 ;  /* 0x000000440c00d985 */ /* 0x0009e2000c101b06 */
[----:B------:R-:W-:Y:S02]  /*22830*/  ISETP.GE.AND P5, PT, R2, c[0x0][0x3c8], PT ;  /* 0x0000f20002007a0c */ /* 0x000fe40003fa6270 */
[----:B------:R-:W-:Y:S02]  /*22840*/  SHF.R.S32.HI R7, RZ, 0x1f, R2 ;  /* 0x0000001fff077819 */ /* 0x000fe40000011402 */
[----:B--2---:R-:W-:Y:S02]  /*22850*/  SHF.R.S32.HI R9, RZ, 0x1f, R6 ;  /* 0x0000001fff097819 */ /* 0x004fe40000011406 */
[----:B------:R-:W-:-:S07]  /*22860*/  @!P2 LEA R8, P1, R6, R0, 0x2 ;  /* 0x000000000608a211 */ /* 0x000fce00078210ff */
[----:B----4-:R-:W-:Y:S02]  /*22870*/  @!P5 LEA R12, P0, R2, R0, 0x2 ;  /* 0x00000000020cd211 */ /* 0x010fe400078010ff */
[-C--:B------:R-:W-:Y:S02]  /*22880*/  @!P2 LEA.HI.X R9, R6, R4.reuse, R9, 0x2, P1 ;  /* 0x000000040609a211 */ /* 0x080fe400008f1409 */
[----:B------:R-:W-:Y:S02]  /*22890*/  IADD3 R6, R241, 0xb0, RZ ;  /* 0x000000b0f1067810 */ /* 0x000fe40007ffe0ff */
[----:B------:R-:W-:Y:S01]  /*228a0*/  @!P5 LEA.HI.X R13, R2, R4, R7, 0x2, P0 ;  /* 0x00000004020dd211 */ /* 0x000fe200000f1407 */
[----:B------:R2:W-:Y:S01]  /*228b0*/  @!P2 ST.E.64 [R8.64], R64 ;  /* 0x000000400800a985 */ /* 0x0005e2000c101b06 */
[----:B------:R-:W-:Y:S02]  /*228c0*/  ISETP.GE.AND P2, PT, R5, c[0x0][0x3c8], PT ;  /* 0x0000f20005007a0c */ /* 0x000fe40003f46270 */
[----:B------:R-:W-:Y:S01]  /*228d0*/  ISETP.GE.AND P6, PT, R6, c[0x0][0x3c8], PT ;  /* 0x0000f20006007a0c */ /* 0x000fe20003fc6270 */
[----:B------:R4:W-:Y:S01]  /*228e0*/  @!P4 ST.E.64 [R10.64], R76 ;  /* 0x0000004c0a00c985 */ /* 0x0009e2000c101b06 */
[----:B------:R-:W-:-:S02]  /*228f0*/  IADD3 R2, R241, 0xb8, RZ ;  /* 0x000000b8f1027810 */ /* 0x000fc40007ffe0ff */
[----:B------:R-:W-:Y:S02]  /*22900*/  SHF.R.S32.HI R7, RZ, 0x1f, R5 ;  /* 0x0000001fff077819 */ /* 0x000fe40000011405 */
[----:B--2---:R-:W-:Y:S02]  /*22910*/  SHF.R.S32.HI R9, RZ, 0x1f, R3 ;  /* 0x0000001fff097819 */ /* 0x004fe40000011403 */
[C---:B------:R-:W-:Y:S02]  /*22920*/  @!P3 LEA R8, P1, R3.reuse, R0, 0x2 ;  /* 0x000000000308b211 */ /* 0x040fe400078210ff */
[----:B----4-:R-:W-:Y:S02]  /*22930*/  SHF.R.S32.HI R11, RZ, 0x1f, R6 ;  /* 0x0000001fff0b7819 */ /* 0x010fe40000011406 */
[----:B------:R-:W-:Y:S02]  /*22940*/  @!P3 LEA.HI.X R9, R3, R4, R9, 0x2, P1 ;  /* 0x000000040309b211 */ /* 0x000fe400008f1409 */
[----:B------:R-:W-:-:S02]  /*22950*/  IADD3 R3, R241, 0xc0, RZ ;  /* 0x000000c0f1037810 */ /* 0x000fc40007ffe0ff */
[----:B------:R-:W-:Y:S01]  /*22960*/  @!P6 LEA R10, P0, R6, R0, 0x2 ;  /* 0x00000000060ae211 */ /* 0x000fe200078010ff */
[----:B------:R2:W-:Y:S01]  /*22970*/  @!P3 ST.E.64 [R8.64], R72 ;  /* 0x000000480800b985 */ /* 0x0005e2000c101b06 */
[----:B------:R-:W-:Y:S02]  /*22980*/  ISETP.GE.AND P3, PT, R2, c[0x0][0x3c8], PT ;  /* 0x0000f20002007a0c */ /* 0x000fe40003f66270 */
[----:B------:R-:W-:Y:S01]  /*22990*/  ISETP.GE.AND P4, PT, R3, c[0x0][0x3c8], PT ;  /* 0x0000f20003007a0c */ /* 0x000fe20003f86270 */
[----:B------:R4:W-:Y:S01]  /*229a0*/  @!P5 ST.E.64 [R12.64], R84 ;  /* 0x000000540c00d985 */ /* 0x0009e2000c101b06 */
[----:B------:R-:W-:Y:S02]  /*229b0*/  @!P6 LEA.HI.X R11, R6, R4, R11, 0x2, P0 ;  /* 0x00000004060be211 */ /* 0x000fe400000f140b */
[----:B------:R-:W-:Y:S02]  /*229c0*/  IADD3 R6, R241, 0xc8, RZ ;  /* 0x000000c8f1067810 */ /* 0x000fe40007ffe0ff */
[----:B--2---:R-:W-:-:S04]  /*229d0*/  @!P2 LEA R8, P1, R5, R0, 0x2 ;  /* 0x000000000508a211 */ /* 0x004fc800078210ff */
[----:B------:R-:W-:Y:S02]  /*229e0*/  @!P2 LEA.HI.X R9, R5, R4, R7, 0x2, P1 ;  /* 0x000000040509a211 */ /* 0x000fe400008f1407 */
[----:B------:R-:W-:Y:S02]  /*229f0*/  IADD3 R5, R241, 0xd0, RZ ;  /* 0x000000d0f1057810 */ /* 0x000fe40007ffe0ff */
[----:B------:R-:W-:Y:S01]  /*22a00*/  SHF.R.S32.HI R7, RZ, 0x1f, R2 ;  /* 0x0000001fff077819 */ /* 0x000fe20000011402 */
[----:B------:R2:W-:Y:S01]  /*22a10*/  @!P2 ST.E.64 [R8.64], R80 ;  /* 0x000000500800a985 */ /* 0x0005e2000c101b06 */
[----:B----4-:R-:W-:Y:S02]  /*22a20*/  SHF.R.S32.HI R13, RZ, 0x1f, R3 ;  /* 0x0000001fff0d7819 */ /* 0x010fe40000011403 */
[----:B------:R-:W-:Y:S01]  /*22a30*/  @!P4 LEA R12, P0, R3, R0, 0x2 ;  /* 0x00000000030cc211 */ /* 0x000fe200078010ff */
[----:B------:R4:W-:Y:S01]  /*22a40*/  @!P6 ST.E.64 [R10.64], R92 ;  /* 0x0000005c0a00e985 */ /* 0x0009e2000c101b06 */
[----:B------:R-:W-:-:S02]  /*22a50*/  ISETP.GE.AND P5, PT, R5, c[0x0][0x3c8], PT ;  /* 0x0000f20005007a0c */ /* 0x000fc40003fa6270 */
[----:B------:R-:W-:Y:S02]  /*22a60*/  ISETP.GE.AND P2, PT, R6, c[0x0][0x3c8], PT ;  /* 0x0000f20006007a0c */ /* 0x000fe40003f46270 */
[----:B------:R-:W-:Y:S02]  /*22a70*/  @!P4 LEA.HI.X R13, R3, R4, R13, 0x2, P0 ;  /* 0x00000004030dc211 */ /* 0x000fe400000f140d */
[----:B------:R-:W-:Y:S02]  /*22a80*/  SHF.R.S32.HI R3, RZ, 0x1f, R5 ;  /* 0x0000001fff037819 */ /* 0x000fe40000011405 */
[----:B--2---:R-:W-:-:S04]  /*22a90*/  @!P3 LEA R8, P1, R2, R0, 0x2 ;  /* 0x000000000208b211 */ /* 0x004fc800078210ff */
[----:B------:R-:W-:Y:S02]  /*22aa0*/  @!P3 LEA.HI.X R9, R2, R4, R7, 0x2, P1 ;  /* 0x000000040209b211 */ /* 0x000fe400008f1407 */
[C---:B------:R-:W-:Y:S02]  /*22ab0*/  IADD3 R2, R241.reuse, 0xd8, RZ ;  /* 0x000000d8f1027810 */ /* 0x040fe40007ffe0ff */
[----:B------:R-:W-:Y:S01]  /*22ac0*/  IADD3 R7, R241, 0xe0, RZ ;  /* 0x000000e0f1077810 */ /* 0x000fe20007ffe0ff */
[----:B------:R2:W-:Y:S01]  /*22ad0*/  @!P3 ST.E.64 [R8.64], R88 ;  /* 0x000000580800b985 */ /* 0x0005e2000c101b06 */
[----:B----4-:R-:W-:Y:S02]  /*22ae0*/  @!P5 LEA R10, P0, R5, R0, 0x2 ;  /* 0x00000000050ad211 */ /* 0x010fe400078010ff */
[----:B------:R-:W-:Y:S01]  /*22af0*/  ISETP.GE.AND P6, PT, R7, c[0x0][0x3c8], PT ;  /* 0x0000f20007007a0c */ /* 0x000fe20003fc6270 */
[----:B------:R4:W-:Y:S01]  /*22b00*/  @!P4 ST.E.64 [R12.64], R100 ;  /* 0x000000640c00c985 */ /* 0x0009e2000c101b06 */
[----:B------:R-:W-:-:S02]  /*22b10*/  ISETP.GE.AND P4, PT, R2, c[0x0][0x3c8], PT ;  /* 0x0000f20002007a0c */ /* 0x000fc40003f86270 */
[----:B------:R-:W-:Y:S02]  /*22b20*/  @!P5 LEA.HI.X R11, R5, R4, R3, 0x2, P0 ;  /* 0x00000004050bd211 */ /* 0x000fe400000f1403 */
[C---:B------:R-:W-:Y:S02]  /*22b30*/  IADD3 R5, R241.reuse, 0xe8, RZ ;  /* 0x000000e8f1057810 */ /* 0x040fe40007ffe0ff */
[----:B------:R-:W-:Y:S02]  /*22b40*/  IADD3 R3, R241, 0xf0, RZ ;  /* 0x000000f0f1037810 */ /* 0x000fe40007ffe0ff */
[----:B------:R-:W-:Y:S02]  /*22b50*/  ISETP.GE.AND P3, PT, R5, c[0x0][0x3c8], PT ;  /* 0x0000f20005007a0c */ /* 0x000fe40003f66270 */
[----:B--2---:R-:W-:Y:S02]  /*22b60*/  SHF.R.S32.HI R9, RZ, 0x1f, R6 ;  /* 0x0000001fff097819 */ /* 0x004fe40000011406 */
[----:B------:R-:W-:-:S02]  /*22b70*/  @!P2 LEA R8, P1, R6, R0, 0x2 ;  /* 0x000000000608a211 */ /* 0x000fc400078210ff */
[----:B----4-:R-:W-:Y:S02]  /*22b80*/  @!P6 LEA R12, P0, R7, R0, 0x2 ;  /* 0x00000000070ce211 */ /* 0x010fe400078010ff */
[----:B------:R-:W-:Y:S02]  /*22b90*/  @!P2 LEA.HI.X R9, R6, R4, R9, 0x2, P1 ;  /* 0x000000040609a211 */ /* 0x000fe400008f1409 */
[----:B------:R-:W-:Y:S02]  /*22ba0*/  SHF.R.S32.HI R6, RZ, 0x1f, R2 ;  /* 0x0000001fff067819 */ /* 0x000fe40000011402 */
[C---:B------:R-:W-:Y:S01]  /*22bb0*/  @!P4 LEA R14, P1, R2.reuse, R0, 0x2 ;  /* 0x00000000020ec211 */ /* 0x040fe200078210ff */
[----:B------:R2:W-:Y:S01]  /*22bc0*/  @!P2 ST.E.64 [R8.64], R96 ;  /* 0x000000600800a985 */ /* 0x0005e2000c101b06 */
[----:B------:R-:W-:Y:S02]  /*22bd0*/  ISETP.GE.AND P2, PT, R3, c[0x0][0x3c8], PT ;  /* 0x0000f20003007a0c */ /* 0x000fe40003f46270 */
[----:B------:R-:W-:Y:S01]  /*22be0*/  @!P4 LEA.HI.X R15, R2, R4, R6, 0x2, P1 ;  /* 0x00000004020fc211 */ /* 0x000fe200008f1406 */
[----:B------:R4:W-:Y:S01]  /*22bf0*/  @!P5 ST.E.64 [R10.64], R108 ;  /* 0x0000006c0a00d985 */ /* 0x0009e2000c101b06 */
[----:B------:R-:W-:-:S02]  /*22c00*/  IADD3 R2, R241, 0xf8, RZ ;  /* 0x000000f8f1027810 */ /* 0x000fc40007ffe0ff */
[----:B------:R-:W-:Y:S01]  /*22c10*/  SHF.R.S32.HI R6, RZ, 0x1f, R5 ;  /* 0x0000001fff067819 */ /* 0x000fe20000011405 */
[----:B------:R1:W-:Y:S01]  /*22c20*/  @!P4 ST.E.64 [R14.64], R156 ;  /* 0x0000009c0e00c985 */ /* 0x0003e2000c101b06 */
[----:B------:R-:W-:Y:S02]  /*22c30*/  ISETP.GE.AND P1, PT, R2, c[0x0][0x3c8], PT ;  /* 0x0000f20002007a0c */ /* 0x000fe40003f26270 */
[----:B--2---:R-:W-:-:S04]  /*22c40*/  SHF.R.S32.HI R8, RZ, 0x1f, R7 ;  /* 0x0000001fff087819 */ /* 0x004fc80000011407 */
[----:B------:R-:W-:Y:S02]  /*22c50*/  @!P6 LEA.HI.X R13, R7, R4, R8, 0x2, P0 ;  /* 0x00000004070de211 */ /* 0x000fe400000f1408 */
[----:B----4-:R-:W-:-:S03]  /*22c60*/  @!P3 LEA R10, P0, R5, R0, 0x2 ;  /* 0x00000000050ab211 */ /* 0x010fc600078010ff */
        /* <DEDUP_REMOVED lines=11> */
.L_x_2044:
[----:B------:R-:W-:Y:S05]  /*22d20*/  BSYNC B0 ;  /* 0x0000000000007941 */ /* 0x000fea0003800000 */
.L_x_2043:
[----:B------:R-:W-:Y:S05]  /*22d30*/  BRA.DIV ~URZ, `(.L_x_2045) ;  /* 0x000037b27f007947 */ /* 0x000fea000b800000 */
[----:B--2---:R2:W1:Y:S04]  /*22d40*/  SHFL.IDX PT, R4, R16, 0x1, 0x1c1f ;  /* 0x003c1f0010047f89 */ /* 0x00446800000e0000 */
[----:B----4-:R2:W4:Y:S02]  /*22d50*/  SHFL.IDX PT, R0, R17, 0x1, 0x1c1f ;  /* 0x003c1f0011007f89 */ /* 0x01052400000e0000 */
.L_x_2103:
        /* <DEDUP_REMOVED lines=8> */
[----:B------:R-:W-:Y:S01]  /*22de0*/  IADD3 R11, R241, 0x8, RZ ;  /* 0x00000008f10b7810 */ /* 0x000fe20007ffe0ff */
[----:B----4-:R-:W-:Y:S01]  /*22df0*/  @!P1 IMAD.MOV.U32 R2, RZ, RZ, R0 ;  /* 0x000000ffff029224 */ /* 0x010fe200078e0000 */
[----:B------:R-:W-:Y:S01]  /*22e00*/  ISETP.GE.AND P4, PT, R15, c[0x0][0x3c8], PT ;  /* 0x0000f2000f007a0c */ /* 0x000fe20003f86270 */
[----:B------:R-:W-:Y:S01]  /*22e10*/  @!P1 IMAD.MOV.U32 R3, RZ, RZ, R4 ;  /* 0x000000ffff039224 */ /* 0x000fe200078e0004 */
[C---:B------:R-:W-:Y:S02]  /*22e20*/  IADD3 R12, R241.reuse, 0x20, RZ ;  /* 0x00000020f10c7810 */ /* 0x040fe40007ffe0ff */
[----:B------:R-:W-:Y:S01]  /*22e30*/  SHF.R.S32.HI R11, RZ, 0x1f, R11 ;  /* 0x0000001fff0b7819 */ /* 0x000fe2000001140b */
[C---:B------:R-:W-:Y:S01]  /*22e40*/  @!P1 IMAD.WIDE R2, R241.reuse, 0x4, R2 ;  /* 0x00000004f1029825 */ /* 0x040fe200078e0202 */
[----:B------:R-:W-:Y:S02]  /*22e50*/  @!P0 LEA R6, P6, R10, R0, 0x2 ;  /* 0x000000000a068211 */ /* 0x000fe400078c10ff */
[----:B------:R-:W-:-:S02]  /*22e60*/  IADD3 R5, R241, 0x28, RZ ;  /* 0x00000028f1057810 */ /* 0x000fc40007ffe0ff */
[----:B------:R-:W-:Y:S01]  /*22e70*/  IADD3 R9, R241, 0x10, RZ ;  /* 0x00000010f1097810 */ /* 0x000fe20007ffe0ff */
[----:B------:R1:W-:Y:S01]  /*22e80*/  @!P1 ST.E.64 [R2.64], R116 ;  /* 0x0000007402009985 */ /* 0x0003e2000c101b06 */
[----:B------:R-:W-:Y:S02]  /*22e90*/  ISETP.GE.AND P3, PT, R12, c[0x0][0x3c8], PT ;  /* 0x0000f2000c007a0c */ /* 0x000fe40003f66270 */
[----:B------:R-:W-:Y:S02]  /*22ea0*/  @!P0 LEA.HI.X R7, R10, R4, R11, 0x2, P6 ;  /* 0x000000040a078211 */ /* 0x000fe400030f140b */
[----:B------:R-:W-:Y:S02]  /*22eb0*/  ISETP.GE.AND P2, PT, R5, c[0x0][0x3c8], PT ;  /* 0x0000f20005007a0c */ /* 0x000fe40003f46270 */
[----:B------:R-:W-:Y:S01]  /*22ec0*/  SHF.R.S32.HI R9, RZ, 0x1f, R9 ;  /* 0x0000001fff097819 */ /* 0x000fe20000011409 */
[----:B------:R4:W-:Y:S01]  /*22ed0*/  @!P0 ST.E.64 [R6.64], R124 ;  /* 0x0000007c06008985 */ /* 0x0009e2000c101b06 */
[----:B--2---:R-:W-:-:S02]  /*22ee0*/  IADD3 R16, R241, 0x18, RZ ;  /* 0x00000018f1107810 */ /* 0x004fc40007ffe0ff */
[C---:B------:R-:W-:Y:S02]  /*22ef0*/  IADD3 R13, R241.reuse, 0x30, RZ ;  /* 0x00000030f10d7810 */ /* 0x040fe40007ffe0ff */
[----:B------:R-:W-:Y:S02]  /*22f00*/  SHF.R.S32.HI R16, RZ, 0x1f, R16 ;  /* 0x0000001fff107819 */ /* 0x000fe40000011410 */
[C---:B------:R-:W-:Y:S02]  /*22f10*/  IADD3 R10, R241.reuse, 0x38, RZ ;  /* 0x00000038f10a7810 */ /* 0x040fe40007ffe0ff */
[C---:B------:R-:W-:Y:S02]  /*22f20*/  IADD3 R14, R241.reuse, 0x20, RZ ;  /* 0x00000020f10e7810 */ /* 0x040fe40007ffe0ff */
[----:B------:R-:W-:Y:S02]  /*22f30*/  IADD3 R11, R241, 0x28, RZ ;  /* 0x00000028f10b7810 */ /* 0x000fe40007ffe0ff */
[----:B------:R-:W-:-:S02]  /*22f40*/  SHF.R.S32.HI R14, RZ, 0x1f, R14 ;  /* 0x0000001fff0e7819 */ /* 0x000fc4000001140e */
[----:B------:R-:W-:Y:S02]  /*22f50*/  SHF.R.S32.HI R11, RZ, 0x1f, R11 ;  /* 0x0000001fff0b7819 */ /* 0x000fe4000001140b */
[----:B-1----:R-:W-:-:S04]  /*22f60*/  @!P5 LEA R2, P1, R8, R0, 0x2 ;  /* 0x000000000802d211 */ /* 0x002fc800078210ff */
[----:B------:R-:W-:Y:S02]  /*22f70*/  @!P5 LEA.HI.X R3, R8, R4, R9, 0x2, P1 ;  /* 0x000000040803d211 */ /* 0x000fe400008f1409 */
[----:B------:R-:W-:Y:S02]  /*22f80*/  @!P4 LEA R8, P0, R15, R0, 0x2 ;  /* 0x000000000f08c211 */ /* 0x000fe400078010ff */
[----:B------:R-:W-:Y:S01]  /*22f90*/  ISETP.GE.AND P1, PT, R13, c[0x0][0x3c8], PT ;  /* 0x0000f2000d007a0c */ /* 0x000fe20003f26270 */
[----:B------:R1:W-:Y:S01]  /*22fa0*/  @!P5 ST.E.64 [R2.64], R128 ;  /* 0x000000800200d985 */ /* 0x0003e2000c101b06 */
[----:B------:R-:W-:Y:S02]  /*22fb0*/  @!P4 LEA.HI.X R9, R15, R4, R16, 0x2, P0 ;  /* 0x000000040f09c211 */ /* 0x000fe400000f1410 */
[----:B----4-:R-:W-:Y:S02]  /*22fc0*/  @!P3 LEA R6, P6, R12, R0, 0x2 ;  /* 0x000000000c06b211 */ /* 0x010fe400078c10ff */
[----:B------:R-:W-:Y:S01]  /*22fd0*/  ISETP.GE.AND P0, PT, R10, c[0x0][0x3c8], PT ;  /* 0x0000f2000a007a0c */ /* 0x000fe20003f06270 */
[----:B------:R2:W-:Y:S01]  /*22fe0*/  @!P4 ST.E.64 [R8.64], R150 ;  /* 0x000000960800c985 */ /* 0x0005e2000c101b06 */
[----:B------:R-:W-:-:S02]  /*22ff0*/  @!P3 LEA.HI.X R7, R12, R4, R14, 0x2, P6 ;  /* 0x000000040c07b211 */ /* 0x000fc400030f140e */
[C---:B------:R-:W-:Y:S02]  /*23000*/  IADD3 R12, R241.reuse, 0x40, RZ ;  /* 0x00000040f10c7810 */ /* 0x040fe40007ffe0ff */
[C---:B------:R-:W-:Y:S01]  /*23010*/  IADD3 R15, R241.reuse, 0x30, RZ ;  /* 0x00000030f10f7810 */ /* 0x040fe20007ffe0ff */
[----:B------:R4:W-:Y:S01]  /*23020*/  @!P3 ST.E.64 [R6.64], R142 ;  /* 0x0000008e0600b985 */ /* 0x0009e2000c101b06 */
[----:B------:R-:W-:Y:S02]  /*23030*/  ISETP.GE.AND P4, PT, R12, c[0x0][0x3c8], PT ;  /* 0x0000f2000c007a0c */ /* 0x000fe40003f86270 */
[----:B------:R-:W-:Y:S02]  /*23040*/  SHF.R.S32.HI R15, RZ, 0x1f, R15 ;  /* 0x0000001fff0f7819 */ /* 0x000fe4000001140f */
[----:B------:R-:W-:Y:S02]  /*23050*/  IADD3 R14, R241, 0x48, RZ ;  /* 0x00000048f10e7810 */ /* 0x000fe40007ffe0ff */
[----:B-1----:R-:W-:-:S04]  /*23060*/  @!P2 LEA R2, P5, R5, R0, 0x2 ;  /* 0x000000000502a211 */ /* 0x002fc800078a10ff */
[----:B------:R-:W-:Y:S02]  /*23070*/  @!P2 LEA.HI.X R3, R5, R4, R11, 0x2, P5 ;  /* 0x000000040503a211 */ /* 0x000fe400028f140b */
[----:B------:R-:W-:Y:S02]  /*23080*/  IADD3 R11, R241, 0x38, RZ ;  /* 0x00000038f10b7810 */ /* 0x000fe40007ffe0ff */
[-C--:B--2---:R-:W-:Y:S01]  /*23090*/  @!P1 LEA R8, P3, R13, R0.reuse, 0x2 ;  /* 0x000000000d089211 */ /* 0x084fe200078610ff */
[----:B------:R1:W-:Y:S01]  /*230a0*/  @!P2 ST.E.64 [R2.64], R146 ;  /* 0x000000920200a985 */ /* 0x0003e2000c101b06 */
[----:B------:R-:W-:Y:S02]  /*230b0*/  IADD3 R5, R241, 0x50, RZ ;  /* 0x00000050f1057810 */ /* 0x000fe40007ffe0ff */
[----:B----4-:R-:W-:Y:S02]  /*230c0*/  @!P0 LEA R6, P2, R10, R0, 0x2 ;  /* 0x000000000a068211 */ /* 0x010fe400078410ff */
[----:B------:R-:W-:-:S02]  /*230d0*/  SHF.R.S32.HI R11, RZ, 0x1f, R11 ;  /* 0x0000001fff0b7819 */ /* 0x000fc4000001140b */
[-C--:B------:R-:W-:Y:S02]  /*230e0*/  @!P1 LEA.HI.X R9, R13, R4.reuse, R15, 0x2, P3 ;  /* 0x000000040d099211 */ /* 0x080fe400018f140f */
[----:B------:R-:W-:Y:S02]  /*230f0*/  ISETP.GE.AND P3, PT, R14, c[0x0][0x3c8], PT ;  /* 0x0000f2000e007a0c */ /* 0x000fe40003f66270 */
[----:B------:R-:W-:Y:S01]  /*23100*/  ISETP.GE.AND P6, PT, R5, c[0x0][0x3c8], PT ;  /* 0x0000f20005007a0c */ /* 0x000fe20003fc6270 */
[----:B------:R2:W-:Y:S01]  /*23110*/  @!P1 ST.E.64 [R8.64], R152 ;  /* 0x0000009808009985 */ /* 0x0005e2000c101b06 */
[----:B------:R-:W-:Y:S02]  /*23120*/  @!P0 LEA.HI.X R7, R10, R4, R11, 0x2, P2 ;  /* 0x000000040a078211 */ /* 0x000fe400010f140b */
[----:B------:R-:W-:Y:S02]  /*23130*/  IADD3 R15, R241, 0x40, RZ ;  /* 0x00000040f10f7810 */ /* 0x000fe40007ffe0ff */
[----:B------:R-:W-:Y:S01]  /*23140*/  SHF.R.S32.HI R13, RZ, 0x1f, R5 ;  /* 0x0000001fff0d7819 */ /* 0x000fe20000011405 */
[----:B------:R4:W-:Y:S01]  /*23150*/  @!P0 ST.E.64 [R6.64], R30 ;  /* 0x0000001e06008985 */ /* 0x0009e2000c101b06 */
[----:B------:R-:W-:-:S02]  /*23160*/  SHF.R.S32.HI R15, RZ, 0x1f, R15 ;  /* 0x0000001fff0f7819 */ /* 0x000fc4000001140f */
[----:B------:R-:W-:-:S04]  /*23170*/  @!P4 LEA R10, P0, R12, R0, 0x2 ;  /* 0x000000000c0ac211 */ /* 0x000fc800078010ff */
[----:B------:R-:W-:Y:S02]  /*23180*/  @!P4 LEA.HI.X R11, R12, R4, R15, 0x2, P0 ;  /* 0x000000040c0bc211 */ /* 0x000fe400000f140f */
[----:B------:R-:W-:Y:S02]  /*23190*/  @!P6 LEA R16, P0, R5, R0, 0x2 ;  /* 0x000000000510e211 */ /* 0x000fe400078010ff */
[C---:B-1----:R-:W-:Y:S01]  /*231a0*/  IADD3 R3, R241.reuse, 0x58, RZ ;  /* 0x00000058f1037810 */ /* 0x042fe20007ffe0ff */
[----:B------:R1:W-:Y:S01]  /*231b0*/  @!P4 ST.E.64 [R10.64], R38 ;  /* 0x000000260a00c985 */ /* 0x0003e2000c101b06 */
[----:B------:R-:W-:Y:S02]  /*231c0*/  IADD3 R2, R241, 0x60, RZ ;  /* 0x00000060f1027810 */ /* 0x000fe40007ffe0ff */
[----:B------:R-:W-:Y:S02]  /*231d0*/  ISETP.GE.AND P5, PT, R3, c[0x0][0x3c8], PT ;  /* 0x0000f20003007a0c */ /* 0x000fe40003fa6270 */
[----:B------:R-:W-:-:S02]  /*231e0*/  SHF.R.S32.HI R12, RZ, 0x1f, R3 ;  /* 0x0000001fff0c7819 */ /* 0x000fc40000011403 */
[----:B---3--:R-:W-:Y:S02]  /*231f0*/  @!P6 LEA.HI.X R17, R5, R4, R13, 0x2, P0 ;  /* 0x000000040511e211 */ /* 0x008fe400000f140d */
[----:B------:R-:W-:Y:S02]  /*23200*/  ISETP.GE.AND P4, PT, R2, c[0x0][0x3c8], PT ;  /* 0x0000f20002007a0c */ /* 0x000fe40003f86270 */
[----:B--2---:R-:W-:Y:S02]  /*23210*/  @!P3 LEA R8, P1, R14, R0, 0x2 ;  /* 0x000000000e08b211 */ /* 0x004fe400078210ff */
[C---:B------:R-:W-:Y:S02]  /*23220*/  IADD3 R5, R241.reuse, 0x70, RZ ;  /* 0x00000070f1057810 */ /* 0x040fe40007ffe0ff */
[----:B----4-:R-:W-:Y:S02]  /*23230*/  SHF.R.S32.HI R7, RZ, 0x1f, R14 ;  /* 0x0000001fff077819 */ /* 0x010fe4000001140e */
[----:B------:R-:W-:-:S02]  /*23240*/  IADD3 R6, R241, 0x68, RZ ;  /* 0x00000068f1067810 */ /* 0x000fc40007ffe0ff */
[----:B------:R-:W-:Y:S02]  /*23250*/  @!P3 LEA.HI.X R9, R14, R4, R7, 0x2, P1 ;  /* 0x000000040e09b211 */ /* 0x000fe400008f1407 */
[C---:B------:R-:W-:Y:S02]  /*23260*/  @!P5 LEA R14, P1, R3.reuse, R0, 0x2 ;  /* 0x00000000030ed211 */ /* 0x040fe400078210ff */
[----:B------:R-:W-:Y:S01]  /*23270*/  ISETP.GE.AND P2, PT, R6, c[0x0][0x3c8], PT ;  /* 0x0000f20006007a0c */ /* 0x000fe20003f46270 */
[----:B------:R2:W-:Y:S01]  /*23280*/  @!P3 ST.E.64 [R8.64], R34 ;  /* 0x000000220800b985 */ /* 0x0005e2000c101b06 */
[----:B------:R-:W-:Y:S02]  /*23290*/  @!P5 LEA.HI.X R15, R3, R4, R12, 0x2, P1 ;  /* 0x00000004030fd211 */ /* 0x000fe400008f140c */
[----:B------:R-:W-:Y:S01]  /*232a0*/  ISETP.GE.AND P1, PT, R5, c[0x0][0x3c8], PT ;  /* 0x0000f20005007a0c */ /* 0x000fe20003f26270 */
[----:B------:R3:W-:Y:S01]  /*232b0*/  @!P6 ST.E.64 [R16.64], R46 ;  /* 0x0000002e1000e985 */ /* 0x0007e2000c101b06 */
[----:B------:R-:W-:-:S02]  /*232c0*/  @!P4 LEA R12, P0, R2, R0, 0x2 ;  /* 0x00000000020cc211 */ /* 0x000fc400078010ff */
[----:B------:R-:W-:Y:S01]  /*232d0*/  IADD3 R3, R241, 0x78, RZ ;  /* 0x00000078f1037810 */ /* 0x000fe20007ffe0ff */
[----:B------:R4:W-:Y:S01]  /*232e0*/  @!P5 ST.E.64 [R14.64], R42 ;  /* 0x0000002a0e00d985 */ /* 0x0009e2000c101b06 */
[----:B------:R-:W-:-:S03]  /*232f0*/  SHF.R.S32.HI R7, RZ, 0x1f, R6 ;  /* 0x0000001fff077819 */ /* 0x000fc60000011406 */
[----:B-1----:R-:W-:-:S04]  /*23300*/  @!P2 LEA R10, P3, R6, R0, 0x2 ;  /* 0x00000000060aa211 */ /* 0x002fc800078610ff */
[----:B------:R-:W-:Y:S02]  /*23310*/  @!P2 LEA.HI.X R11, R6, R4, R7, 0x2, P3 ;  /* 0x00000004060ba211 */ /* 0x000fe400018f1407 */
[----:B------:R-:W-:Y:S02]  /*23320*/  IADD3 R7, R241, 0x88, RZ ;  /* 0x00000088f1077810 */ /* 0x000fe40007ffe0ff */
[----:B------:R-:W-:Y:S02]  /*23330*/  SHF.R.S32.HI R6, RZ, 0x1f, R3 ;  /* 0x0000001fff067819 */ /* 0x000fe40000011403 */
[----:B------:R-:W-:Y:S02]  /*23340*/  ISETP.GE.AND P5, PT, R7, c[0x0][0x3c8], PT ;  /* 0x0000f20007007a0c */ /* 0x000fe40003fa6270 */
[----:B--2---:R-:W-:Y:S02]  /*23350*/  SHF.R.S32.HI R8, RZ, 0x1f, R2 ;  /* 0x0000001fff087819 */ /* 0x004fe40000011402 */
[----:B------:R-:W-:-:S02]  /*23360*/  SHF.R.S32.HI R9, RZ, 0x1f, R5 ;  /* 0x0000001fff097819 */ /* 0x000fc40000011405 */
[C---:B------:R-:W-:Y:S02]  /*23370*/  @!P4 LEA.HI.X R13, R2.reuse, R4, R8, 0x2, P0 ;  /* 0x00000004020dc211 */ /* 0x040fe400000f1408 */
[----:B------:R-:W-:Y:S02]  /*23380*/  @!P1 LEA R18, P4, R5, R0, 0x2 ;  /* 0x0000000005129211 */ /* 0x000fe400078810ff */
[----:B------:R-:W-:Y:S02]  /*23390*/  ISETP.GE.AND P0, PT, R3, c[0x0][0x3c8], PT ;  /* 0x0000f20003007a0c */ /* 0x000fe40003f06270 */
[----:B------:R-:W-:Y:S02]  /*233a0*/  @!P1 LEA.HI.X R19, R5, R4, R9, 0x2, P4 ;  /* 0x0000000405139211 */ /* 0x000fe400020f1409 */
[----:B------:R-:W-:Y:S02]  /*233b0*/  ISETP.GE.AND P4, PT, R2, c[0x0][0x3c8], PT ;  /* 0x0000f20002007a0c */ /* 0x000fe40003f86270 */
[----:B------:R-:W-:-:S02]  /*233c0*/  IADD3 R8, R241, 0x80, RZ ;  /* 0x00000080f1087810 */ /* 0x000fc40007ffe0ff */
[----:B------:R-:W-:Y:S02]  /*233d0*/  IADD3 R2, R241, 0x90, RZ ;  /* 0x00000090f1027810 */ /* 0x000fe40007ffe0ff */
[----:B------:R-:W-:Y:S02]  /*233e0*/  ISETP.GE.AND P6, PT, R8, c[0x0][0x3c8], PT ;  /* 0x0000f20008007a0c */ /* 0x000fe40003fc6270 */
[----:B------:R-:W-:Y:S02]  /*233f0*/  SHF.R.S32.HI R5, RZ, 0x1f, R8 ;  /* 0x0000001fff057819 */ /* 0x000fe40000011408 */
[C---:B---3--:R-:W-:Y:S02]  /*23400*/  @!P0 LEA R16, P3, R3.reuse, R0, 0x2 ;  /* 0x0000000003108211 */ /* 0x048fe400078610ff */
[----:B------:R-:W-:Y:S01]  /*23410*/  SHF.R.S32.HI R9, RZ, 0x1f, R2 ;  /* 0x0000001fff097819 */ /* 0x000fe20000011402 */
[----:B------:R1:W-:Y:S01]  /*23420*/  @!P4 ST.E.64 [R12.64], R54 ;  /* 0x000000360c00c985 */ /* 0x0003e2000c101b06 */
[----:B------:R-:W-:-:S02]  /*23430*/  @!P0 LEA.HI.X R17, R3, R4, R6, 0x2, P3 ;  /* 0x0000000403118211 */ /* 0x000fc400018f1406 */
[----:B------:R-:W-:Y:S01]  /*23440*/  SHF.R.S32.HI R3, RZ, 0x1f, R7 ;  /* 0x0000001fff037819 */ /* 0x000fe20000011407 */
[----:B------:R-:W-:Y:S01]  /*23450*/  @!P2 ST.E.64 [R10.64], R50 ;  /* 0x000000320a00a985 */ /* 0x000fe2000c101b06 */
[C---:B------:R-:W-:Y:S02]  /*23460*/  IADD3 R6, R241.reuse, 0x98, RZ ;  /* 0x00000098f1067810 */ /* 0x040fe40007ffe0ff */
[----:B----4-:R-:W-:Y:S01]  /*23470*/  @!P6 LEA R14, P3, R8, R0, 0x2 ;  /* 0x00000000080ee211 */ /* 0x010fe200078610ff */
[----:B------:R-:W-:Y:S01]  /*23480*/  @!P1 ST.E.64 [R18.64], R62 ;  /* 0x0000003e12009985 */ /* 0x000fe2000c101b06 */
[----:B------:R-:W-:Y:S02]  /*23490*/  ISETP.GE.AND P4, PT, R6, c[0x0][0x3c8], PT ;  /* 0x0000f20006007a0c */ /* 0x000fe40003f86270 */
[----:B------:R-:W-:Y:S01]  /*234a0*/  @!P6 LEA.HI.X R15, R8, R4, R5, 0x2, P3 ;  /* 0x00000004080fe211 */ /* 0x000fe200018f1405 */
[----:B------:R-:W-:Y:S01]  /*234b0*/  @!P0 ST.E.64 [R16.64], R58 ;  /* 0x0000003a10008985 */ /* 0x000fe2000c101b06 */
[----:B------:R-:W-:-:S03]  /*234c0*/  IADD3 R5, R241, 0xa0, RZ ;  /* 0x000000a0f1057810 */ /* 0x000fc60007ffe0ff */
[----:B------:R2:W-:Y:S01]  /*234d0*/  @!P6 ST.E.64 [R14.64], R70 ;  /* 0x000000460e00e985 */ /* 0x0005e2000c101b06 */
[----:B------:R-:W-:Y:S02]  /*234e0*/  ISETP.GE.AND P3, PT, R5, c[0x0][0x3c8], PT ;  /* 0x0000f20005007a0c */ /* 0x000fe40003f66270 */
[----:B------:R-:W-:-:S03]  /*234f0*/  ISETP.GE.AND P6, PT, R2, c[0x0][0x3c8], PT ;  /* 0x0000f20002007a0c */ /* 0x000fc60003fc6270 */
[-C--:B------:R-:W-:Y:S02]  /*23500*/  @!P4 LEA R8, P1, R6, R0.reuse, 0x2 ;  /* 0x000000000608c211 */ /* 0x080fe400078210ff */
[----:B-1----:R-:W-:-:S04]  /*23510*/  @!P5 LEA R12, P2, R7, R0, 0x2 ;  /* 0x00000000070cd211 */ /* 0x002fc800078410ff */
[----:B------:R-:W-:Y:S02]  /*23520*/  @!P5 LEA.HI.X R13, R7, R4, R3, 0x2, P2 ;  /* 0x00000004070dd211 */ /* 0x000fe400010f1403 */
[----:B------:R-:W-:Y:S02]  /*23530*/  ISETP.GE.AND P2, PT, R2, c[0x0][0x3c8], PT ;  /* 0x0000f20002007a0c */ /* 0x000fe40003f46270 */
[----:B------:R-:W-:Y:S01]  /*23540*/  IADD3 R3, R241, 0xa8, RZ ;  /* 0x000000a8f1037810 */ /* 0x000fe20007ffe0ff */
[----:B------:R1:W-:Y:S01]  /*23550*/  @!P5 ST.E.64 [R12.64], R66 ;  /* 0x000000420c00d985 */ /* 0x0003e2000c101b06 */
[----:B------:R-:W-:Y:S02]  /*23560*/  SHF.R.S32.HI R7, RZ, 0x1f, R6 ;  /* 0x0000001fff077819 */ /* 0x000fe40000011406 */
[----:B--2---:R-:W-:-:S07]  /*23570*/  SHF.R.S32.HI R15, RZ, 0x1f, R5 ;  /* 0x0000001fff0f7819 */ /* 0x004fce0000011405 */
[----:B------:R-:W-:-:S04]  /*23580*/  @!P2 LEA R10, P0, R2, R0, 0x2 ;  /* 0x00000000020aa211 */ /* 0x000fc800078010ff */
[-C--:B------:R-:W-:Y:S02]  /*23590*/  @!P2 LEA.HI.X R11, R2, R4.reuse, R9, 0x2, P0 ;  /* 0x00000004020ba211 */ /* 0x080fe400000f1409 */
[----:B------:R-:W-:Y:S02]  /*235a0*/  ISETP.GE.AND P2, PT, R3, c[0x0][0x3c8], PT ;  /* 0x0000f20003007a0c */ /* 0x000fe40003f46270 */
[----:B------:R-:W-:Y:S01]  /*235b0*/  @!P4 LEA.HI.X R9, R6, R4, R7, 0x2, P1 ;  /* 0x000000040609c211 */ /* 0x000fe200008f1407 */
[----:B------:R2:W-:Y:S01]  /*235c0*/  @!P6 ST.E.64 [R10.64], R78 ;  /* 0x0000004e0a00e985 */ /* 0x0005e2000c101b06 */
[----:B------:R-:W-:Y:S02]  /*235d0*/  @!P3 LEA R14, P0, R5, R0, 0x2 ;  /* 0x00000000050eb211 */ /* 0x000fe400078010ff */
[----:B------:R-:W-:Y:S01]  /*235e0*/  IADD3 R6, R241, 0xb8, RZ ;  /* 0x000000b8f1067810 */ /* 0x000fe20007ffe0ff */
[----:B------:R3:W-:Y:S01]  /*235f0*/  @!P4 ST.E.64 [R8.64], R74 ;  /* 0x0000004a0800c985 */ /* 0x0007e2000c101b06 */
[----:B------:R-:W-:-:S02]  /*23600*/  @!P3 LEA.HI.X R15, R5, R4, R15, 0x2, P0 ;  /* 0x00000004050fb211 */ /* 0x000fc400000f140f */
[----:B------:R-:W-:Y:S02]  /*23610*/  ISETP.GE.AND P0, PT, R6, c[0x0][0x3c8], PT ;  /* 0x0000f20006007a0c */ /* 0x000fe40003f06270 */
[----:B------:R-:W-:Y:S01]  /*23620*/  IADD3 R7, R241, 0xb0, RZ ;  /* 0x000000b0f1077810 */ /* 0x000fe20007ffe0ff */
[----:B------:R-:W-:Y:S01]  /*23630*/  @!P3 ST.E.64 [R14.64], R86 ;  /* 0x000000560e00b985 */ /* 0x000fe2000c101b06 */
[----:B-1----:R-:W-:Y:S02]  /*23640*/  SHF.R.S32.HI R13, RZ, 0x1f, R3 ;  /* 0x0000001fff0d7819 */ /* 0x002fe40000011403 */
[----:B------:R-:W-:Y:S02]  /*23650*/  @!P2 LEA R12, P5, R3, R0, 0x2 ;  /* 0x00000000030ca211 */ /* 0x000fe400078a10ff */
[----:B------:R-:W-:Y:S02]  /*23660*/  ISETP.GE.AND P1, PT, R7, c[0x0][0x3c8], PT ;  /* 0x0000f20007007a0c */ /* 0x000fe40003f26270 */
[----:B------:R-:W-:-:S02]  /*23670*/  @!P2 LEA.HI.X R13, R3, R4, R13, 0x2, P5 ;  /* 0x00000004030da211 */ /* 0x000fc400028f140d */
[C---:B------:R-:W-:Y:S02]  /*23680*/  IADD3 R3, R241.reuse, 0xc0, RZ ;  /* 0x000000c0f1037810 */ /* 0x040fe40007ffe0ff */
[----:B------:R-:W-:Y:S01]  /*23690*/  IADD3 R2, R241, 0xc8, RZ ;  /* 0x000000c8f1027810 */ /* 0x000fe20007ffe0ff */
[----:B------:R1:W-:Y:S01]  /*236a0*/  @!P2 ST.E.64 [R12.64], R82 ;  /* 0x000000520c00a985 */ /* 0x0003e2000c101b06 */
[----:B------:R-:W-:Y:S02]  /*236b0*/  ISETP.GE.AND P6, PT, R3, c[0x0][0x3c8], PT ;  /* 0x0000f20003007a0c */ /* 0x000fe40003fc6270 */
[----:B------:R-:W-:-:S03]  /*236c0*/  SHF.R.S32.HI R5, RZ, 0x1f, R7 ;  /* 0x0000001fff057819 */ /* 0x000fc60000011407 */
[-C--:B--2---:R-:W-:Y:S02]  /*236d0*/  @!P1 LEA R10, P5, R7, R0.reuse, 0x2 ;  /* 0x00000000070a9211 */ /* 0x084fe400078a10ff */
[----:B---3--:R-:W-:Y:S02]  /*236e0*/  SHF.R.S32.HI R9, RZ, 0x1f, R6 ;  /* 0x0000001fff097819 */ /* 0x008fe40000011406 */
[----:B------:R-:W-:-:S04]  /*236f0*/  @!P0 LEA R8, P4, R6, R0, 0x2 ;  /* 0x0000000006088211 */ /* 0x000fc800078810ff */
[----:B------:R-:W-:Y:S02]  /*23700*/  @!P6 LEA R16, P3, R3, R0, 0x2 ;  /* 0x000000000310e211 */ /* 0x000fe400078610ff */
[-C--:B------:R-:W-:Y:S02]  /*23710*/  @!P0 LEA.HI.X R9, R6, R4.reuse, R9, 0x2, P4 ;  /* 0x0000000406098211 */ /* 0x080fe400020f1409 */
[----:B------:R-:W-:Y:S02]  /*23720*/  ISETP.GE.AND P4, PT, R2, c[0x0][0x3c8], PT ;  /* 0x0000f20002007a0c */ /* 0x000fe40003f86270 */
[----:B------:R-:W-:Y:S02]  /*23730*/  SHF.R.S32.HI R6, RZ, 0x1f, R3 ;  /* 0x0000001fff067819 */ /* 0x000fe40000011403 */
[----:B------:R-:W-:Y:S02]  /*23740*/  @!P1 LEA.HI.X R11, R7, R4, R5, 0x2, P5 ;  /* 0x00000004070b9211 */ /* 0x000fe400028f1405 */
[----:B------:R-:W-:-:S02]  /*23750*/  IADD3 R5, R241, 0xd0, RZ ;  /* 0x000000d0f1057810 */ /* 0x000fc40007ffe0ff */
[----:B------:R-:W-:Y:S01]  /*23760*/  @!P6 LEA.HI.X R17, R3, R4, R6, 0x2, P3 ;  /* 0x000000040311e211 */ /* 0x000fe200018f1406 */
[----:B------:R-:W-:Y:S01]  /*23770*/  @!P1 ST.E.64 [R10.64], R158 ;  /* 0x0000009e0a009985 */ /* 0x000fe2000c101b06 */
[C---:B------:R-:W-:Y:S02]  /*23780*/  ISETP.GE.AND P3, PT, R2.reuse, c[0x0][0x3c8], PT ;  /* 0x0000f20002007a0c */ /* 0x040fe40003f66270 */
[----:B------:R-:W-:Y:S01]  /*23790*/  ISETP.GE.AND P5, PT, R5, c[0x0][0x3c8], PT ;  /* 0x0000f20005007a0c */ /* 0x000fe20003fa6270 */
[----:B------:R2:W-:Y:S01]  /*237a0*/  @!P0 ST.E.64 [R8.64], R90 ;  /* 0x0000005a08008985 */ /* 0x0005e2000c101b06 */
[----:B------:R-:W-:Y:S02]  /*237b0*/  @!P4 LEA R18, P2, R2, R0, 0x2 ;  /* 0x000000000212c211 */ /* 0x000fe400078410ff */
[----:B------:R-:W-:Y:S01]  /*237c0*/  IADD3 R7, R241, 0xd8, RZ ;  /* 0x000000d8f1077810 */ /* 0x000fe20007ffe0ff */
[----:B------:R-:W-:Y:S01]  /*237d0*/  @!P6 ST.E.64 [R16.64], R160 ;  /* 0x000000a01000e985 */ /* 0x000fe2000c101b06 */
[----:B-1----:R-:W-:-:S02]  /*237e0*/  SHF.R.S32.HI R12, RZ, 0x1f, R2 ;  /* 0x0000001fff0c7819 */ /* 0x002fc40000011402 */
[----:B------:R-:W-:Y:S02]  /*237f0*/  ISETP.GE.AND P4, PT, R7, c[0x0][0x3c8], PT ;  /* 0x0000f20007007a0c */ /* 0x000fe40003f86270 */
[C---:B------:R-:W-:Y:S02]  /*23800*/  IADD3 R3, R241.reuse, 0xe0, RZ ;  /* 0x000000e0f1037810 */ /* 0x040fe40007ffe0ff */
[----:B------:R-:W-:Y:S02]  /*23810*/  IADD3 R6, R241, 0xe8, RZ ;  /* 0x000000e8f1067810 */ /* 0x000fe40007ffe0ff */
[----:B------:R-:W-:Y:S02]  /*23820*/  @!P5 LEA R14, P1, R5, R0, 0x2 ;  /* 0x00000000050ed211 */ /* 0x000fe400078210ff */
[----:B------:R-:W-:Y:S02]  /*23830*/  @!P3 LEA.HI.X R19, R2, R4, R12, 0x2, P2 ;  /* 0x000000040213b211 */ /* 0x000fe400010f140c */
[----:B------:R-:W-:-:S02]  /*23840*/  ISETP.GE.AND P3, PT, R3, c[0x0][0x3c8], PT ;  /* 0x0000f20003007a0c */ /* 0x000fc40003f66270 */
[----:B------:R-:W-:Y:S02]  /*23850*/  ISETP.GE.AND P2, PT, R6, c[0x0][0x3c8], PT ;  /* 0x0000f20006007a0c */ /* 0x000fe40003f46270 */
[----:B------:R-:W-:Y:S02]  /*23860*/  @!P4 LEA R12, P0, R7, R0, 0x2 ;  /* 0x00000000070cc211 */ /* 0x000fe400078010ff */
[----:B------:R-:W-:Y:S02]  /*23870*/  ISETP.GE.AND P6, PT, R2, c[0x0][0x3c8], PT ;  /* 0x0000f20002007a0c */ /* 0x000fe40003fc6270 */
[----:B--2---:R-:W-:Y:S02]  /*23880*/  SHF.R.S32.HI R8, RZ, 0x1f, R5 ;  /* 0x0000001fff087819 */ /* 0x004fe40000011405 */
[----:B------:R-:W-:Y:S02]  /*23890*/  SHF.R.S32.HI R9, RZ, 0x1f, R7 ;  /* 0x0000001fff097819 */ /* 0x000fe40000011407 */
[----:B------:R-:W-:-:S02]  /*238a0*/  @!P5 LEA.HI.X R15, R5, R4, R8, 0x2, P1 ;  /* 0x00000004050fd211 */ /* 0x000fc400008f1408 */
[----:B------:R-:W-:-:S05]  /*238b0*/  IADD3 R5, R241, 0xf0, RZ ;  /* 0x000000f0f1057810 */ /* 0x000fca0007ffe0ff */
[----:B------:R-:W-:Y:S01]  /*238c0*/  @!P6 ST.E.64 [R18.64], R174 ;  /* 0x000000ae1200e985 */ /* 0x000fe2000c101b06 */
[----:B------:R-:W-:Y:S02]  /*238d0*/  @!P4 LEA.HI.X R13, R7, R4, R9, 0x2, P0 ;  /* 0x00000004070dc211 */ /* 0x000fe400000f1409 */
[----:B------:R-:W-:Y:S01]  /*238e0*/  ISETP.GE.AND P1, PT, R5, c[0x0][0x3c8], PT ;  /* 0x0000f20005007a0c */ /* 0x000fe20003f26270 */
[----:B------:R-:W-:Y:S01]  /*238f0*/  @!P5 ST.E.64 [R14.64], R162 ;  /* 0x000000a20e00d985 */ /* 0x000fe2000c101b06 */
        /* <DEDUP_REMOVED lines=21> */
.L_x_2025:
        /* <DEDUP_REMOVED lines=9> */
[----:B------:R-:W-:Y:S02]  /*23ae0*/  @P0 IMAD.WIDE R4, R251, R4, c[0x0][0x508] ;  /* 0x00014200fb040625 */ /* 0x000fe400078e0204 */
[----:B------:R3:W5:Y:S04]  /*23af0*/  @P2 LDG.E R0, [R2.64] ;  /* 0x0000000602002981 */ /* 0x000768000c1e1900 */
[----:B------:R3:W5:Y:S01]  /*23b00*/  @P0 LDG.E R19, [R4.64] ;  /* 0x0000000604130981 */ /* 0x000762000c1e1900 */
[----:B--2---:R-:W-:-:S04]  /*23b10*/  ISETP.NE.AND P1, PT, R6, RZ, PT ;  /* 0x000000ff0600720c */ /* 0x004fc80003f25270 */
[----:B-1----:R-:W-:Y:S01]  /*23b20*/  SEL R18, R6, c[0x0][0x3d4], P1 ;  /* 0x0000f50006127a07 */ /* 0x002fe20000800000 */
[----:B------:R-:W-:Y:S05]  /*23b30*/  @P0 BRA `(.L_x_2046) ;  /* 0x0000004000000947 */ /* 0x000fea0003800000 */
[----:B---3--:R-:W-:Y:S05]  /*23b40*/  @!P2 BRA `(.L_x_2046) ;  /* 0x000000300000a947 */ /* 0x008fea0003800000 */
[----:B------:R1:W2:Y:S04]  /*23b50*/  LDG.E R4, [R2.64] ;  /* 0x0000000602047981 */ /* 0x0002a8000c1e1900 */
[----:B-1----:R-:W2:Y:S02]  /*23b60*/  LDG.E R2, [R2.64+0x4] ;  /* 0x0000040602027981 */ /* 0x002ea4000c1e1900 */
[----:B--2--5:R-:W-:Y:S02]  /*23b70*/  IADD3 R19, -R4, R2, RZ ;  /* 0x0000000204137210 */ /* 0x024fe40007ffe1ff */
.L_x_2046:
[----:B---3--:R-:W1:Y:S01]  /*23b80*/  S2R R21, SR_TID.X ;  /* 0x0000000000157919 */ /* 0x008e620000002100 */
        /* <DEDUP_REMOVED lines=11> */
[----:B------:R-:W2:Y:S04]  /*23c40*/  LDL R4, [R1] ;  /* 0x0000000001047983 */ /* 0x000ea80000100800 */
        /* <DEDUP_REMOVED lines=23> */
[-C--:B-----5:R-:W-:Y:S02]  /*23dc0*/  IMAD R8, R15, R3.reuse, RZ ;  /* 0x000000030f087224 */ /* 0x0a0fe400078e02ff */
[----:B------:R-:W-:Y:S01]  /*23dd0*/  IMAD.WIDE.U32 R4, R14, R3, RZ ;  /* 0x000000030e047225 */ /* 0x000fe200078e00ff */
[----:B------:R-:W-:-:S03]  /*23de0*/  IADD3.X R9, R7, R9, R17, P1, P0 ;  /* 0x0000000907097210 */ /* 0x000fc60000fe0411 */
[----:B------:R-:W-:Y:S01]  /*23df0*/  IMAD R3, R6, c[0x0][0x4e8], R13 ;  /* 0x00013a0006037a24 */ /* 0x000fe200078e020d */
[----:B------:R-:W-:Y:S02]  /*23e00*/  IADD3 R7, R5, R8, RZ ;  /* 0x0000000805077210 */ /* 0x000fe40007ffe0ff */
[----:B------:R-:W-:Y:S02]  /*23e10*/  IADD3 R4, P1, P0, R2, R16, R4 ;  /* 0x0000001002047210 */ /* 0x000fe4000783e004 */
[----:B------:R-:W-:Y:S01]  /*23e20*/  SHF.R.S32.HI R5, RZ, 0x1f, R2 ;  /* 0x0000001fff057819 */ /* 0x000fe20000011402 */
[----:B------:R-:W-:Y:S01]  /*23e30*/  IMAD R2, R11, R3, RZ ;  /* 0x000000030b027224 */ /* 0x000fe200078e02ff */
[----:B------:R-:W-:Y:S02]  /*23e40*/  SHF.R.S32.HI R6, RZ, 0x1f, R3 ;  /* 0x0000001fff067819 */ /* 0x000fe40000011403 */
[----:B------:R-:W-:Y:S01]  /*23e50*/  IADD3.X R5, R5, R9, R7, P1, P0 ;  /* 0x0000000905057210 */ /* 0x000fe20000fe0407 */
[----:B------:R-:W-:-:S02]  /*23e60*/  IMAD.MOV.U32 R7, RZ, RZ, c[0x0][0x4a8] ;  /* 0x00012a00ff077624 */ /* 0x000fc400078e00ff */
        /* <DEDUP_REMOVED lines=10> */
.L_x_2048:
[----:B------:R-:W-:Y:S05]  /*23f10*/  BSYNC B0 ;  /* 0x0000000000007941 */ /* 0x000fea0003800000 */
.L_x_2047:
[----:B------:R-:W-:-:S13]  /*23f20*/  ISETP.GT.AND P0, PT, R18, 0x1, PT ;  /* 0x000000011200780c */ /* 0x000fda0003f04270 */
[----:B------:R-:W-:Y:S05]  /*23f30*/  @P0 BRA `(.L_x_2040) ;  /* 0x000008c000000947 */ /* 0x000fea0003800000 */
[----:B------:R-:W2:Y:S01]  /*23f40*/  LDL.LU R7, [R1] ;  /* 0x0000000001077983 */ /* 0x000ea20000300800 */
[----:B-1----:R-:W-:Y:S01]  /*23f50*/  SHF.R.S32.HI R5, RZ, 0x1f, R21 ;  /* 0x0000001fff057819 */ /* 0x002fe20000011415 */
[----:B------:R-:W-:Y:S01]  /*23f60*/  IMAD R4, R17, c[0x0][0x3a0], RZ ;  /* 0x0000e80011047a24 */ /* 0x000fe200078e02ff */
[----:B------:R-:W-:Y:S01]  /*23f70*/  MOV R6, c[0x0][0x4e8] ;  /* 0x00013a0000067a02 */ /* 0x000fe20000000f00 */
[----:B------:R-:W-:Y:S01]  /*23f80*/  IMAD.WIDE.U32 R2, R0, c[0x0][0x3a0], RZ ;  /* 0x0000e80000027a25 */ /* 0x000fe200078e00ff */
[----:B------:R-:W-:Y:S02]  /*23f90*/  LEA.HI R5, R5, R21, RZ, 0x3 ;  /* 0x0000001505057211 */ /* 0x000fe400078f18ff */
[----:B------:R-:W-:Y:S01]  /*23fa0*/  ISETP.NE.AND P0, PT, R6, 0x1, PT ;  /* 0x000000010600780c */ /* 0x000fe20003f05270 */
[----:B------:R-:W-:Y:S01]  /*23fb0*/  IMAD R0, R0, c[0x0][0x3a4], R4 ;  /* 0x0000e90000007a24 */ /* 0x000fe200078e0204 */
[----:B------:R-:W-:Y:S01]  /*23fc0*/  LOP3.LUT R4, R5, 0xfffffff8, RZ, 0xc0, !PT ;  /* 0xfffffff805047812 */ /* 0x000fe200078ec0ff */
[----:B------:R-:W-:Y:S01]  /*23fd0*/  IMAD R5, R20, c[0x0][0x3f0], RZ ;  /* 0x0000fc0014057a24 */ /* 0x000fe200078e02ff */
[----:B------:R-:W-:-:S02]  /*23fe0*/  IADD3 R14, R229, R243, RZ ;  /* 0x000000f3e50e7210 */ /* 0x000fc40007ffe0ff */
[----:B------:R-:W-:Y:S01]  /*23ff0*/  IADD3 R3, R3, R0, RZ ;  /* 0x0000000003037210 */ /* 0x000fe20007ffe0ff */
[----:B------:R-:W-:Y:S01]  /*24000*/  IMAD R5, R12, c[0x0][0x3f4], R5 ;  /* 0x0000fd000c057a24 */ /* 0x000fe200078e0205 */
[----:B------:R-:W-:-:S04]  /*24010*/  IADD3 R0, -R4, R21, RZ ;  /* 0x0000001504007210 */ /* 0x000fc80007ffe1ff */
[----:B------:R-:W-:-:S05]  /*24020*/  LEA R0, R0, R229, 0x5 ;  /* 0x000000e500007211 */ /* 0x000fca00078e28ff */
[----:B------:R-:W-:-:S04]  /*24030*/  IMAD.IADD R4, R243, 0x1, R0 ;  /* 0x00000001f3047824 */ /* 0x000fc800078e0200 */
[----:B------:R-:W-:Y:S01]  /*24040*/  @P0 IMAD.HI.U32 R6, R4, c[0x0][0x4ec], RZ ;  /* 0x00013b0004060a27 */ /* 0x000fe200078e00ff */
[----:B------:R-:W-:-:S04]  /*24050*/  MOV R0, R4 ;  /* 0x0000000400007202 */ /* 0x000fc80000000f00 */
[----:B------:R-:W-:-:S04]  /*24060*/  @P0 SHF.R.U32.HI R0, RZ, c[0x0][0x4f0], R6 ;  /* 0x00013c00ff000a19 */ /* 0x000fc80000011606 */
[----:B------:R-:W-:-:S05]  /*24070*/  SHF.R.S32.HI R6, RZ, 0x1f, R0 ;  /* 0x0000001fff067819 */ /* 0x000fca0000011400 */
[----:B------:R-:W-:Y:S02]  /*24080*/  IMAD R6, R6, c[0x0][0x3e0], RZ ;  /* 0x0000f80006067a24 */ /* 0x000fe400078e02ff */
[----:B--2---:R-:W-:-:S04]  /*24090*/  IMAD.WIDE.U32 R2, R7, c[0x0][0x3e8], R2 ;  /* 0x0000fa0007027a25 */ /* 0x004fc800078e0002 */
[----:B------:R-:W-:-:S04]  /*240a0*/  IMAD R3, R7, c[0x0][0x3ec], R3 ;  /* 0x0000fb0007037a24 */ /* 0x000fc800078e0203 */
[----:B------:R-:W-:-:S05]  /*240b0*/  IMAD.WIDE.U32 R2, R12, c[0x0][0x3f0], R2 ;  /* 0x0000fc000c027a25 */ /* 0x000fca00078e0002 */
[----:B------:R-:W-:Y:S01]  /*240c0*/  IADD3 R3, R3, R5, RZ ;  /* 0x0000000503037210 */ /* 0x000fe20007ffe0ff */
[----:B------:R-:W-:-:S04]  /*240d0*/  IMAD.MOV R5, RZ, RZ, -R0 ;  /* 0x000000ffff057224 */ /* 0x000fc800078e0a00 */
        /* <DEDUP_REMOVED lines=13> */
.L_x_2104:
[----:B------:R-:W-:Y:S05]  /*241b0*/  BRA.DIV ~URZ, `(.L_x_2050) ;  /* 0x000024727f007947 */ /* 0x000fea000b800000 */
[----:B------:R3:W4:Y:S02]  /*241c0*/  SHFL.IDX PT, R2, R15, RZ, 0x181f ;  /* 0x00181fff0f027589 */ /* 0x00072400000e0000 */
.L_x_2105:
        /* <DEDUP_REMOVED lines=27> */
.L_x_2052:
[----:B------:R-:W-:Y:S05]  /*24380*/  BSYNC B0 ;  /* 0x0000000000007941 */ /* 0x000fea0003800000 */
.L_x_2051:
[----:B------:R-:W-:Y:S05]  /*24390*/  BRA.DIV ~URZ, `(.L_x_2053) ;  /* 0x000023027f007947 */ /* 0x000fea000b800000 */
[----:B--2---:R2:W1:Y:S04]  /*243a0*/  SHFL.IDX PT, R4, R12, 0x1, 0x181f ;  /* 0x00381f000c047f89 */ /* 0x00446800000e0000 */
[----:B----4-:R2:W4:Y:S02]  /*243b0*/  SHFL.IDX PT, R2, R15, 0x1, 0x181f ;  /* 0x00381f000f027f89 */ /* 0x01052400000e0000 */
.L_x_2106:
        /* <DEDUP_REMOVED lines=20> */
.L_x_2055:
[----:B------:R-:W-:Y:S05]  /*24500*/  BSYNC B0 ;  /* 0x0000000000007941 */ /* 0x000fea0003800000 */
.L_x_2054:
[----:B------:R-:W-:Y:S05]  /*24510*/  BRA.DIV ~URZ, `(.L_x_2056) ;  /* 0x000022527f007947 */ /* 0x000fea000b800000 */
[----:B-1----:R1:W2:Y:S02]  /*24520*/  SHFL.IDX PT, R4, R12, 0x2, 0x181f ;  /* 0x00581f000c047f89 */ /* 0x0022a400000e0000 */
.L_x_2107:
[----:B------:R-:W-:Y:S05]  /*24530*/  BRA.DIV ~URZ, `(.L_x_2057) ;  /* 0x000022a27f007947 */ /* 0x000fea000b800000 */
[----:B----4-:R4:W1:Y:S02]  /*24540*/  SHFL.IDX PT, R2, R15, 0x2, 0x181f ;  /* 0x00581f000f027f89 */ /* 0x01086400000e0000 */
.L_x_2108:
        /* <DEDUP_REMOVED lines=20> */
.L_x_2059:
[----:B------:R-:W-:Y:S05]  /*24690*/  BSYNC B0 ;  /* 0x0000000000007941 */ /* 0x000fea0003800000 */
.L_x_2058:
[----:B------:R-:W-:Y:S05]  /*246a0*/  BRA.DIV ~URZ, `(.L_x_2060) ;  /* 0x000021a27f007947 */ /* 0x000fea000b800000 */
[----:B--2---:R2:W3:Y:S04]  /*246b0*/  SHFL.IDX PT, R4, R12, 0x3, 0x181f ;  /* 0x00781f000c047f89 */ /* 0x0044e800000e0000 */
[----:B-1----:R2:W1:Y:S02]  /*246c0*/  SHFL.IDX PT, R2, R15, 0x3, 0x181f ;  /* 0x00781f000f027f89 */ /* 0x00246400000e0000 */
.L_x_2109:
        /* <DEDUP_REMOVED lines=19> */
.L_x_2040:
[----:B------:R-:W-:Y:S05]  /*24800*/  BSYNC B1 ;  /* 0x0000000000017941 */ /* 0x000fea0003800000 */
.L_x_2024:
[----:B----4-:R-:W4:Y:S02]  /*24810*/  LDL R0, [R1+0x34] ;  /* 0x0000340001007983 */ /* 0x010f240000100800 */
[----:B----4-:R-:W-:-:S13]  /*24820*/  ISETP.NE.AND P0, PT, R0, RZ, PT ;  /* 0x000000ff0000720c */ /* 0x010fda0003f05270 */
[----:B------:R-:W-:Y:S01]  /*24830*/  @P0 WARPSYNC 0xffffffff ;  /* 0xffffffff00000948 */ /* 0x000fe20003800000 */
[----:B------:R-:W-:Y:S06]  /*24840*/  @P0 BAR.SYNC.DEFER_BLOCKING 0x5, 0x100 ;  /* 0x0144000000000b1d */ /* 0x000fec0000010000 */
[----:B------:R-:W4:Y:S04]  /*24850*/  @P0 LDS.128 R248, [0x20080] ;  /* 0x02008000fff80984 */ /* 0x000f280000000c00 */
[----:B------:R-:W-:Y:S06]  /*24860*/  @P0 BAR.ARV 0x4, 0x100 ;  /* 0x0104000000000b1d */ /* 0x000fec0000002000 */
[----:B------:R-:W-:Y:S05]  /*24870*/  @P0 BRA `(.L_x_2061) ;  /* 0x00000f8000000947 */ /* 0x000fea0003800000 */
[----:B-1-3--:R-:W1:Y:S01]  /*24880*/  S2R R14, SR_TID.X ;  /* 0x00000000000e7919 */ /* 0x00ae620000002100 */
[----:B--2---:R-:W-:Y:S01]  /*24890*/  IMAD.MOV.U32 R7, RZ, RZ, RZ ;  /* 0x000000ffff077224 */ /* 0x004fe200078e00ff */
[----:B-1----:R-:W-:-:S04]  /*248a0*/  LOP3.LUT R14, R14, 0x1f, RZ, 0xc0, !PT ;  /* 0x0000001f0e0e7812 */ /* 0x002fc800078ec0ff */
[----:B------:R-:W-:Y:S01]  /*248b0*/  ISETP.NE.AND P6, PT, R14, 0x1f, PT ;  /* 0x0000001f0e00780c */ /* 0x000fe20003fc5270 */
[----:B------:R-:W-:Y:S10]  /*248c0*/  BRA.DIV ~URZ, `(.L_x_2062) ;  /* 0x000020527f007947 */ /* 0x000ff4000b800000 */
[----:B------:R1:W2:Y:S02]  /*248d0*/  SHFL.IDX PT, R10, R114, RZ, 0x1f ;  /* 0x00001fff720a7589 */ /* 0x0002a400000e0000 */
.L_x_2110:
[----:B------:R-:W-:Y:S05]  /*248e0*/  BRA.DIV ~URZ, `(.L_x_2063) ;  /* 0x000020a27f007947 */ /* 0x000fea000b800000 */
[----:B------:R3:W1:Y:S02]  /*248f0*/  SHFL.IDX PT, R8, R114, 0x1, 0x1f ;  /* 0x00201f0072087f89 */ /* 0x00066400000e0000 */
.L_x_2111:
[----:B----4-:R-:W-:Y:S02]  /*24900*/  IMAD.IADD R0, R251, 0x1, R14 ;  /* 0x00000001fb007824 */ /* 0x010fe400078e020e */
[----:B------:R-:W-:-:S03]  /*24910*/  IMAD.MOV.U32 R6, RZ, RZ, RZ ;  /* 0x000000ffff067224 */ /* 0x000fc600078e00ff */
[----:B------:R-:W-:-:S13]  /*24920*/  ISETP.GE.OR P0, PT, R0, c[0x0][0x53c], !P6 ;  /* 0x00014f0000007a0c */ /* 0x000fda0007706670 */
[----:B------:R-:W-:Y:S01]  /*24930*/  @!P0 MOV R2, 0x4 ;  /* 0x0000000400028802 */ /* 0x000fe20000000f00 */
[----:B------:R-:W-:-:S04]  /*24940*/  @!P0 IMAD.MOV.U32 R4, RZ, RZ, 0x4 ;  /* 0x00000004ff048424 */ /* 0x000fc800078e00ff */
[----:B------:R-:W-:-:S04]  /*24950*/  @!P0 IMAD.WIDE R4, R0, R4, c[0x0][0x580] ;  /* 0x0001600000048625 */ /* 0x000fc800078e0204 */
[----:B------:R-:W-:Y:S01]  /*24960*/  @!P0 IMAD.WIDE R2, R0, R2, c[0x0][0x578] ;  /* 0x00015e0000028625 */ /* 0x000fe200078e0202 */
[----:B------:R-:W4:Y:S04]  /*24970*/  @!P0 LDG.E R6, [R4.64] ;  /* 0x0000000604068981 */ /* 0x000f28000c1e1900 */
[----:B------:R-:W4:Y:S01]  /*24980*/  @!P0 LDG.E R7, [R2.64] ;  /* 0x0000000602078981 */ /* 0x000f22000c1e1900 */
[C---:B------:R-:W-:Y:S02]  /*24990*/  ISETP.GE.U32.AND P4, PT, R14.reuse, 0x10, PT ;  /* 0x000000100e00780c */ /* 0x040fe40003f86070 */
[C---:B------:R-:W-:Y:S02]  /*249a0*/  ISETP.GE.U32.AND P3, PT, R14.reuse, 0x8, PT ;  /* 0x000000080e00780c */ /* 0x040fe40003f66070 */
[----:B------:R-:W-:-:S02]  /*249b0*/  ISETP.GE.U32.AND P2, PT, R14, 0x4, PT ;  /* 0x000000040e00780c */ /* 0x000fc40003f46070 */
[C---:B------:R-:W-:Y:S02]  /*249c0*/  ISETP.GE.U32.AND P1, PT, R14.reuse, 0x2, PT ;  /* 0x000000020e00780c */ /* 0x040fe40003f26070 */
[----:B------:R-:W-:Y:S02]  /*249d0*/  ISETP.NE.AND P5, PT, R14, RZ, PT ;  /* 0x000000ff0e00720c */ /* 0x000fe40003fa5270 */
[----:B------:R-:W-:Y:S01]  /*249e0*/  MOV R13, RZ ;  /* 0x000000ff000d7202 */ /* 0x000fe20000000f00 */
[----:B----4-:R-:W-:Y:S01]  /*249f0*/  IMAD R0, R7, R6, RZ ;  /* 0x0000000607007224 */ /* 0x010fe200078e02ff */
[----:B------:R-:W-:Y:S07]  /*24a00*/  BRA.DIV ~URZ, `(.L_x_2064) ;  /* 0x00001ff27f007947 */ /* 0x000fee000b800000 */
[----:B------:R4:W3:Y:S02]  /*24a10*/  SHFL.UP PT, R4, R0, 0x1, RZ ;  /* 0x0420000000047989 */ /* 0x0008e400000e00ff */
.L_x_2112:
[----:B---3--:R-:W-:-:S04]  /*24a20*/  SEL R4, R4, RZ, P5 ;  /* 0x000000ff04047207 */ /* 0x008fc80002800000 */
[----:B----4-:R-:W-:Y:S01]  /*24a30*/  IADD3 R0, R0, R4, RZ ;  /* 0x0000000400007210 */ /* 0x010fe20007ffe0ff */
        /* <DEDUP_REMOVED lines=14> */
.L_x_2113:
[----:B----4-:R-:W-:Y:S01]  /*24b20*/  IMAD R0, R0, c[0x0][0x538], RZ ;  /* 0x00014e0000007a24 */ /* 0x010fe200078e02ff */
[----:B------:R-:W-:Y:S04]  /*24b30*/  BSSY B1, `(.L_x_2066) ;  /* 0x00000c7000017945 */ /* 0x000fe80003800000 */
[----:B-1----:R-:W-:-:S04]  /*24b40*/  IADD3 R8, R0, R8, RZ ;  /* 0x0000000800087210 */ /* 0x002fc80007ffe0ff */
[----:B--2---:R-:W-:-:S13]  /*24b50*/  ISETP.GT.AND P0, PT, R8, R10, PT ;  /* 0x0000000a0800720c */ /* 0x004fda0003f04270 */
[----:B------:R-:W-:Y:S05]  /*24b60*/  @P0 BRA `(.L_x_2067) ;  /* 0x0000024000000947 */ /* 0x000fea0003800000 */
.L_x_2071:
[----:B------:R-:W-:-:S04]  /*24b70*/  IADD3 R0, R251, 0x1f, RZ ;  /* 0x0000001ffb007810 */ /* 0x000fc80007ffe0ff */
[----:B------:R-:W-:-:S13]  /*24b80*/  ISETP.GE.AND P0, PT, R0, c[0x0][0x53c], PT ;  /* 0x00014f0000007a0c */ /* 0x000fda0003f06270 */
[----:B------:R-:W-:Y:S05]  /*24b90*/  @P0 BRA `(.L_x_2068) ;  /* 0x00000bc000000947 */ /* 0x000fea0003800000 */
[----:B------:R-:W-:Y:S01]  /*24ba0*/  MOV R251, R0 ;  /* 0x0000000000fb7202 */ /* 0x000fe20000000f00 */
[----:B------:R-:W-:-:S03]  /*24bb0*/  CS2R R6, SRZ ;  /* 0x0000000000067805 */ /* 0x000fc6000001ff00 */
[----:B------:R-:W-:-:S04]  /*24bc0*/  IADD3 R0, R251, R14, RZ ;  /* 0x0000000efb007210 */ /* 0x000fc80007ffe0ff */
        /* <DEDUP_REMOVED lines=10> */
.L_x_2114:
        /* <DEDUP_REMOVED lines=16> */
.L_x_2115:
[----:B--2---:R-:W-:-:S05]  /*24d70*/  IMAD R0, R0, c[0x0][0x538], RZ ;  /* 0x00014e0000007a24 */ /* 0x004fca00078e02ff */
[----:B------:R-:W-:-:S04]  /*24d80*/  IADD3 R8, R0, R8, RZ ;  /* 0x0000000800087210 */ /* 0x000fc80007ffe0ff */
[----:B------:R-:W-:-:S13]  /*24d90*/  ISETP.GT.AND P0, PT, R8, R10, PT ;  /* 0x0000000a0800720c */ /* 0x000fda0003f04270 */
[----:B-1----:R-:W-:Y:S05]  /*24da0*/  @!P0 BRA `(.L_x_2071) ;  /* 0xfffffdc000008947 */ /* 0x002fea000383ffff */
.L_x_2067:
[----:B------:R-:W-:-:S05]  /*24db0*/  IADD3 R12, -R0, R8, RZ ;  /* 0x00000008000c7210 */ /* 0x000fca0007ffe1ff */
[----:B------:R-:W-:-:S05]  /*24dc0*/  IMAD R0, R4, c[0x0][0x538], R12 ;  /* 0x00014e0004007a24 */ /* 0x000fca00078e020c */
[----:B------:R-:W-:Y:S01]  /*24dd0*/  ISETP.GT.AND P0, PT, R0, R10, PT ;  /* 0x0000000a0000720c */ /* 0x000fe20003f04270 */
[----:B------:R-:W-:-:S12]  /*24de0*/  BRA.DIV ~URZ, `(.L_x_2072) ;  /* 0x000020027f007947 */ /* 0x000fd8000b800000 */
[----:B------:R-:W-:-:S04]  /*24df0*/  VOTE.ANY R11, PT, !P0 ;  /* 0x00000000000b7806 */ /* 0x000fc800040e0100 */
.L_x_2116:
[----:B------:R-:W1:Y:S02]  /*24e00*/  POPC R0, R11 ;  /* 0x0000000b00007309 */ /* 0x000e640000000000 */
[----:B-1----:R-:W-:Y:S01]  /*24e10*/  IADD3 R251, R0, R251, RZ ;  /* 0x000000fb00fb7210 */ /* 0x002fe20007ffe0ff */
[----:B------:R-:W-:Y:S05]  /*24e20*/  BRA.DIV ~URZ, `(.L_x_2073) ;  /* 0x000020127f007947 */ /* 0x000fea000b800000 */
[----:B------:R1:W2:Y:S04]  /*24e30*/  SHFL.IDX PT, R8, R6, R0, 0x1f ;  /* 0x00001f0006087589 */ /* 0x0002a800000e0000 */
[----:B------:R1:W4:Y:S02]  /*24e40*/  SHFL.IDX PT, R7, R7, R0, 0x1f ;  /* 0x00001f0007077589 */ /* 0x00032400000e0000 */
.L_x_2117:
[----:B------:R-:W-:Y:S01]  /*24e50*/  ISETP.NE.AND P0, PT, R11, RZ, PT ;  /* 0x000000ff0b00720c */ /* 0x000fe20003f05270 */
[----:B------:R-:W-:-:S12]  /*24e60*/  BSSY B0, `(.L_x_2074) ;  /* 0x0000005000007945 */ /* 0x000fd80003800000 */
[----:B------:R-:W-:Y:S05]  /*24e70*/  @!P0 BRA `(.L_x_2075) ;  /* 0x0000003000008947 */ /* 0x000fea0003800000 */
[----:B-1----:R-:W-:Y:S01]  /*24e80*/  IADD3 R0, R0, -0x1, RZ ;  /* 0xffffffff00007810 */ /* 0x002fe20007ffe0ff */
[----:B------:R-:W-:Y:S05]  /*24e90*/  BRA.DIV ~URZ, `(.L_x_2076) ;  /* 0x000020727f007947 */ /* 0x000fea000b800000 */
[----:B------:R1:W3:Y:S02]  /*24ea0*/  SHFL.IDX PT, R13, R4, R0, 0x1f ;  /* 0x00001f00040d7589 */ /* 0x0002e400000e0000 */
.L_x_2075:
[----:B------:R-:W-:Y:S05]  /*24eb0*/  BSYNC B0 ;  /* 0x0000000000007941 */ /* 0x000fea0003800000 */
.L_x_2074:
[----:B----4-:R-:W-:Y:S01]  /*24ec0*/  ISETP.NE.AND P0, PT, R7, 0x1, PT ;  /* 0x000000010700780c */ /* 0x010fe20003f05270 */
[----:B---3--:R-:W-:Y:S01]  /*24ed0*/  IMAD R248, R13, c[0x0][0x538], R12 ;  /* 0x00014e000df87a24 */ /* 0x008fe200078e020c */
[----:B------:R-:W-:Y:S04]  /*24ee0*/  BSSY B0, `(.L_x_2077) ;  /* 0x0000084000007945 */ /* 0x000fe80003800000 */
[----:B-1----:R-:W-:-:S07]  /*24ef0*/  IADD3 R6, -R248, R10, RZ ;  /* 0x0000000af8067210 */ /* 0x002fce0007ffe1ff */
        /* <DEDUP_REMOVED lines=63> */
.L_x_2078:
        /* <DEDUP_REMOVED lines=67> */
.L_x_2079:
[----:B------:R-:W-:Y:S05]  /*25720*/  BSYNC B0 ;  /* 0x0000000000007941 */ /* 0x000fea0003800000 */
.L_x_2077:
[----:B------:R-:W-:-:S04]  /*25730*/  LOP3.LUT R2, RZ, R2, RZ, 0x33, !PT ;  /* 0x00000002ff027212 */ /* 0x000fc800078e33ff */
[----:B------:R-:W-:Y:S01]  /*25740*/  IADD3 R249, R2, R8, RZ ;  /* 0x0000000802f97210 */ /* 0x000fe20007ffe0ff */
[----:B------:R-:W-:Y:S05]  /*25750*/  BRA `(.L_x_2080) ;  /* 0x0000004000007947 */ /* 0x000fea0003800000 */
.L_x_2068:
[----:B------:R-:W-:Y:S01]  /*25760*/  IMAD.MOV.U32 R248, RZ, RZ, R10 ;  /* 0x000000fffff87224 */ /* 0x000fe200078e000a */
[----:B------:R-:W-:Y:S01]  /*25770*/  MOV R250, RZ ;  /* 0x000000ff00fa7202 */ /* 0x000fe20000000f00 */
[----:B------:R-:W-:Y:S01]  /*25780*/  IMAD.MOV.U32 R249, RZ, RZ, RZ ;  /* 0x000000fffff97224 */ /* 0x000fe200078e00ff */
[----:B------:R-:W-:Y:S02]  /*25790*/  MOV R251, c[0x0][0x53c] ;  /* 0x00014f0000fb7a02 */ /* 0x000fe40000000f00 */
.L_x_2080:
[----:B------:R-:W-:Y:S05]  /*257a0*/  BSYNC B1 ;  /* 0x0000000000017941 */ /* 0x000fea0003800000 */
.L_x_2066:
[----:B------:R-:W-:Y:S01]  /*257b0*/  WARPSYNC 0xffffffff ;  /* 0xffffffff00007948 */ /* 0x000fe20003800000 */
[----:B------:R-:W-:Y:S01]  /*257c0*/  BAR.SYNC.DEFER_BLOCKING 0x4, 0x100 ;  /* 0x0104000000007b1d */ /* 0x000fe20000010000 */
[----:B------:R-:W-:-:S13]  /*257d0*/  ISETP.NE.AND P0, PT, R14, RZ, PT ;  /* 0x000000ff0e00720c */ /* 0x000fda0003f05270 */
[----:B------:R1:W-:Y:S04]  /*257e0*/  @!P0 STS.128 [0x20080], R248 ;  /* 0x020080f8ff008388 */ /* 0x0003e80000000c00 */
[----:B------:R-:W-:Y:S06]  /*257f0*/  BAR.ARV 0x5, 0x100 ;  /* 0x0144000000007b1d */ /* 0x000fec0000002000 */
.L_x_2061:
[----:B----4-:R-:W-:-:S13]  /*25800*/  ISETP.GE.AND P0, PT, R251, c[0x0][0x53c], PT ;  /* 0x00014f00fb007a0c */ /* 0x010fda0003f06270 */
[----:B-123--:R-:W-:Y:S01]  /*25810*/  @P0 CALL.REL.NOINC `(.L_x_2081) ;  /* 0x0000001000000944 */ /* 0x00efe20003c00000 */
[----:B------:R-:W-:Y:S05]  /*25820*/  BRA `(.L_x_2082) ;  /* 0xfffdc0b000007947 */ /* 0x000fea000383ffff */
.L_x_2081:
[----:B------:R-:W-:Y:S05]  /*25830*/  EXIT ;  /* 0x000000000000794d */ /* 0x000fea0003800000 */
.L_x_1816:
[----:B------:R-:W-:Y:S01]  /*25840*/  IMAD.MOV.U32 R0, RZ, RZ, R5 ;  /* 0x000000ffff007224 */ /* 0x000fe200078e0005 */
[----:B------:R-:W-:Y:S02]  /*25850*/  MOV R2, 0x1 ;  /* 0x0000000100027802 */ /* 0x000fe40000000f00 */
[----:B------:R-:W-:Y:S02]  /*25860*/  MOV R3, 0x25880 ;  /* 0x0002588000037802 */ /* 0x000fe40000000f00 */
[----:B--2---:R-:W-:Y:S05]  /*25870*/  CALL.REL.NOINC `($__internal_40_$__cuda_sm70_shflsync_up_p) ;  /* 0x000017a000007944 */ /* 0x004fea0003c00000 */
[----:B------:R-:W-:Y:S01]  /*25880*/  MOV R0, R4 ;  /* 0x0000000400007202 */ /* 0x000fe20000000f00 */
[----:B------:R-:W-:Y:S05]  /*25890*/  BRA `(.L_x_2083) ;  /* 0xfffdabc000007947 */ /* 0x000fea000383ffff */
.L_x_1817:
[----:B------:R-:W-:Y:S01]  /*258a0*/  IMAD.MOV.U32 R0, RZ, RZ, R5 ;  /* 0x000000ffff007224 */ /* 0x000fe200078e0005 */
[----:B------:R-:W-:Y:S02]  /*258b0*/  MOV R2, 0x2 ;  /* 0x0000000200027802 */ /* 0x000fe40000000f00 */
[----:B------:R-:W-:Y:S02]  /*258c0*/  MOV R3, 0x258e0 ;  /* 0x000258e000037802 */ /* 0x000fe40000000f00 */
[----:B--2---:R-:W-:Y:S05]  /*258d0*/  CALL.REL.NOINC `($__internal_40_$__cuda_sm70_shflsync_up_p) ;  /* 0x0000174000007944 */ /* 0x004fea0003c00000 */
[----:B------:R-:W-:Y:S01]  /*258e0*/  SEL R0, R4, RZ, P4 ;  /* 0x000000ff04007207 */ /* 0x000fe20002000000 */
[----:B------:R-:W-:Y:S01]  /*258f0*/  IMAD.MOV.U32 R2, RZ, RZ, 0x4 ;  /* 0x00000004ff027424 */ /* 0x000fe200078e00ff */
[----:B------:R-:W-:-:S03]  /*25900*/  MOV R3, 0x25930 ;  /* 0x0002593000037802 */ /* 0x000fc60000000f00 */
[----:B------:R-:W-:Y:S02]  /*25910*/  IMAD.IADD R0, R5, 0x1, R0 ;  /* 0x0000000105007824 */ /* 0x000fe400078e0200 */
[----:B------:R-:W-:Y:S05]  /*25920*/  CALL.REL.NOINC `($__internal_40_$__cuda_sm70_shflsync_up_p) ;  /* 0x000016f000007944 */ /* 0x000fea0003c00000 */
        /* <DEDUP_REMOVED lines=12> */
[----:B------:R-:W-:Y:S02]  /*259f0*/  MOV R3, 0x1f ;  /* 0x0000001f00037802 */ /* 0x000fe40000000f00 */
[----:B------:R-:W-:Y:S01]  /*25a00*/  MOV R2, 0x25a40 ;  /* 0x00025a4000027802 */ /* 0x000fe20000000f00 */
[----:B------:R-:W-:-:S04]  /*25a10*/  IMAD.IADD R4, R0, 0x1, R4 ;  /* 0x0000000100047824 */ /* 0x000fc800078e0204 */
[----:B------:R-:W-:Y:S02]  /*25a20*/  IMAD.MOV.U32 R9, RZ, RZ, R4 ;  /* 0x000000ffff097224 */ /* 0x000fe400078e0004 */
[----:B------:R-:W-:Y:S05]  /*25a30*/  CALL.REL.NOINC `($__internal_39_$__cuda_sm70_shflsync_idx_p) ;  /* 0x0000159000007944 */ /* 0x000fea0003c00000 */
[----:B------:R-:W-:Y:S01]  /*25a40*/  MOV R0, R5 ;  /* 0x0000000500007202 */ /* 0x000fe20000000f00 */
[----:B------:R-:W-:Y:S05]  /*25a50*/  BRA `(.L_x_2084) ;  /* 0xfffdab0000007947 */ /* 0x000fea000383ffff */
.L_x_1819:
[----:B------:R-:W-:Y:S02]  /*25a60*/  SEL R0, RZ, 0x1, P0 ;  /* 0x00000001ff007807 */ /* 0x000fe40000000000 */
[----:B------:R-:W-:Y:S02]  /*25a70*/  MOV R2, 0x25a90 ;  /* 0x00025a9000027802 */ /* 0x000fe40000000f00 */
[----:B--2---:R-:W-:Y:S05]  /*25a80*/  CALL.REL.NOINC `($__internal_41_$__cuda_sm70_votesync_ballot) ;  /* 0x0000160000007944 */ /* 0x004fea0003c00000 */
[----:B------:R-:W-:Y:S01]  /*25a90*/  MOV R11, R0 ;  /* 0x00000000000b7202 */ /* 0x000fe20000000f00 */
[----:B------:R-:W-:Y:S05]  /*25aa0*/  BRA `(.L_x_2085) ;  /* 0xfffdab4000007947 */ /* 0x000fea000383ffff */
.L_x_1820:
[----:B------:R-:W-:Y:S01]  /*25ab0*/  IMAD.MOV.U32 R9, RZ, RZ, R10 ;  /* 0x000000ffff097224 */ /* 0x000fe200078e000a */
[----:B------:R-:W-:Y:S01]  /*25ac0*/  MOV R5, R0 ;  /* 0x0000000000057202 */ /* 0x000fe20000000f00 */
[----:B------:R-:W-:Y:S01]  /*25ad0*/  IMAD.MOV.U32 R3, RZ, RZ, 0x1f ;  /* 0x0000001fff037424 */ /* 0x000fe200078e00ff */
[----:B------:R-:W-:Y:S02]  /*25ae0*/  MOV R2, 0x25b00 ;  /* 0x00025b0000027802 */ /* 0x000fe40000000f00 */
[----:B------:R-:W-:Y:S05]  /*25af0*/  CALL.REL.NOINC `($__internal_39_$__cuda_sm70_shflsync_idx_p) ;  /* 0x000014d000007944 */ /* 0x000fea0003c00000 */
[----:B------:R-:W-:Y:S01]  /*25b00*/  IMAD.MOV.U32 R249, RZ, RZ, R5 ;  /* 0x000000fffff97224 */ /* 0x000fe200078e0005 */
[----:B------:R-:W-:Y:S01]  /*25b10*/  MOV R9, R8 ;  /* 0x0000000800097202 */ /* 0x000fe20000000f00 */
[----:B------:R-:W-:Y:S01]  /*25b20*/  IMAD.MOV.U32 R6, RZ, RZ, RZ ;  /* 0x000000ffff067224 */ /* 0x000fe200078e00ff */
[----:B------:R-:W-:Y:S01]  /*25b30*/  MOV R5, R0 ;  /* 0x0000000000057202 */ /* 0x000fe20000000f00 */
[----:B------:R-:W-:Y:S01]  /*25b40*/  IMAD.MOV.U32 R3, RZ, RZ, 0x1f ;  /* 0x0000001fff037424 */ /* 0x000fe200078e00ff */
[----:B------:R-:W-:-:S02]  /*25b50*/  MOV R2, 0x25b70 ;  /* 0x00025b7000027802 */ /* 0x000fc40000000f00 */
[----:B------:R-:W-:Y:S05]  /*25b60*/  CALL.REL.NOINC `($__internal_39_$__cuda_sm70_shflsync_idx_p) ;  /* 0x0000146000007944 */ /* 0x000fea0003c00000 */
[----:B------:R-:W-:Y:S01]  /*25b70*/  MOV R10, R5 ;  /* 0x00000005000a7202 */ /* 0x000fe20000000f00 */
[----:B------:R-:W-:Y:S05]  /*25b80*/  BRA `(.L_x_2086) ;  /* 0xfffdaac000007947 */ /* 0x000fea000383ffff */
.L_x_1823:
[----:B------:R-:W-:Y:S01]  /*25b90*/  IMAD.MOV.U32 R9, RZ, RZ, R4 ;  /* 0x000000ffff097224 */ /* 0x000fe200078e0004 */
[----:B------:R-:W-:-:S02]  /*25ba0*/  MOV R3, 0x1f ;  /* 0x0000001f00037802 */ /* 0x000fc40000000f00 */
[----:B------:R-:W-:Y:S02]  /*25bb0*/  MOV R2, 0x25bd0 ;  /* 0x00025bd000027802 */ /* 0x000fe40000000f00 */
[----:B-123--:R-:W-:Y:S05]  /*25bc0*/  CALL.REL.NOINC `($__internal_39_$__cuda_sm70_shflsync_idx_p) ;  /* 0x0000140000007944 */ /* 0x00efea0003c00000 */
[----:B------:R-:W-:Y:S01]  /*25bd0*/  MOV R6, R5 ;  /* 0x0000000500067202 */ /* 0x000fe20000000f00 */
[----:B------:R-:W-:Y:S05]  /*25be0*/  BRA `(.L_x_1822) ;  /* 0xfffdaac000007947 */ /* 0x000fea000383ffff */
.L_x_1894:
[----:B------:R-:W-:Y:S01]  /*25bf0*/  IMAD.MOV.U32 R9, RZ, RZ, R12 ;  /* 0x000000ffff097224 */ /* 0x000fe200078e000c */
[----:B------:R-:W-:Y:S01]  /*25c00*/  MOV R5, RZ ;  /* 0x000000ff00057202 */ /* 0x000fe20000000f00 */
[----:B------:R-:W-:Y:S01]  /*25c10*/  IMAD.MOV.U32 R3, RZ, RZ, 0x181f ;  /* 0x0000181fff037424 */ /* 0x000fe200078e00ff */
[----:B------:R-:W-:Y:S02]  /*25c20*/  MOV R2, 0x25c40 ;  /* 0x00025c4000027802 */ /* 0x000fe40000000f00 */
[----:B-1---5:R-:W-:Y:S05]  /*25c30*/  CALL.REL.NOINC `($__internal_39_$__cuda_sm70_shflsync_idx_p) ;  /* 0x0000139000007944 */ /* 0x022fea0003c00000 */
[----:B------:R-:W-:Y:S01]  /*25c40*/  MOV R4, R5 ;  /* 0x0000000500047202 */ /* 0x000fe20000000f00 */
[----:B------:R-:W-:Y:S05]  /*25c50*/  BRA `(.L_x_2087) ;  /* 0xfffe41e000007947 */ /* 0x000fea000383ffff */
.L_x_1895:
[----:B------:R-:W-:Y:S01]  /*25c60*/  IMAD.MOV.U32 R9, RZ, RZ, R16 ;  /* 0x000000ffff097224 */ /* 0x000fe200078e0010 */
[----:B------:R-:W-:Y:S01]  /*25c70*/  MOV R5, RZ ;  /* 0x000000ff00057202 */ /* 0x000fe20000000f00 */
[----:B------:R-:W-:Y:S01]  /*25c80*/  IMAD.MOV.U32 R3, RZ, RZ, 0x181f ;  /* 0x0000181fff037424 */ /* 0x000fe200078e00ff */
[----:B------:R-:W-:Y:S02]  /*25c90*/  MOV R2, 0x25cb0 ;  /* 0x00025cb000027802 */ /* 0x000fe40000000f00 */
[----:B-123-5:R-:W-:Y:S05]  /*25ca0*/  CALL.REL.NOINC `($__internal_39_$__cuda_sm70_shflsync_idx_p) ;  /* 0x0000132000007944 */ /* 0x02efea0003c00000 */
[----:B------:R-:W-:Y:S01]  /*25cb0*/  MOV R2, R5 ;  /* 0x0000000500027202 */ /* 0x000fe20000000f00 */
[----:B------:R-:W-:Y:S05]  /*25cc0*/  BRA `(.L_x_2088) ;  /* 0xfffe419000007947 */ /* 0x000fea000383ffff */
.L_x_1898:
[----:B-1----:R-:W-:Y:S01]  /*25cd0*/  IMAD.MOV.U32 R9, RZ, RZ, R12 ;  /* 0x000000ffff097224 */ /* 0x002fe200078e000c */
[----:B------:R-:W-:Y:S01]  /*25ce0*/  MOV R5, 0x1 ;  /* 0x0000000100057802 */ /* 0x000fe20000000f00 */
[----:B------:R-:W-:Y:S01]  /*25cf0*/  IMAD.MOV.U32 R3, RZ, RZ, 0x181f ;  /* 0x0000181fff037424 */ /* 0x000fe200078e00ff */
[----:B------:R-:W-:-:S02]  /*25d00*/  MOV R2, 0x25d20 ;  /* 0x00025d2000027802 */ /* 0x000fc40000000f00 */
[----:B--2345:R-:W-:Y:S05]  /*25d10*/  CALL.REL.NOINC `($__internal_39_$__cuda_sm70_shflsync_idx_p) ;  /* 0x000012b000007944 */ /* 0x03cfea0003c00000 */
[----:B------:R-:W-:Y:S01]  /*25d20*/  IMAD.MOV.U32 R4, RZ, RZ, R5 ;  /* 0x000000ffff047224 */ /* 0x000fe200078e0005 */
[----:B------:R-:W-:Y:S01]  /*25d30*/  MOV R5, 0x1 ;  /* 0x0000000100057802 */ /* 0x000fe20000000f00 */
[----:B------:R-:W-:Y:S01]  /*25d40*/  IMAD.MOV.U32 R9, RZ, RZ, R16 ;  /* 0x000000ffff097224 */ /* 0x000fe200078e0010 */
[----:B------:R-:W-:-:S02]  /*25d50*/  MOV R3, 0x181f ;  /* 0x0000181f00037802 */ /* 0x000fc40000000f00 */
[----:B------:R-:W-:Y:S02]  /*25d60*/  MOV R2, 0x25d80 ;  /* 0x00025d8000027802 */ /* 0x000fe40000000f00 */
[----:B------:R-:W-:Y:S05]  /*25d70*/  CALL.REL.NOINC `($__internal_39_$__cuda_sm70_shflsync_idx_p) ;  /* 0x0000125000007944 */ /* 0x000fea0003c00000 */
[----:B------:R-:W-:Y:S01]  /*25d80*/  MOV R2, R5 ;  /* 0x0000000500027202 */ /* 0x000fe20000000f00 */
[----:B------:R-:W-:Y:S05]  /*25d90*/  BRA `(.L_x_2089) ;  /* 0xfffe429000007947 */ /* 0x000fea000383ffff */
.L_x_1901:
[----:B-1----:R-:W-:Y:S01]  /*25da0*/  IMAD.MOV.U32 R9, RZ, RZ, R12 ;  /* 0x000000ffff097224 */ /* 0x002fe200078e000c */
[----:B------:R-:W-:Y:S01]  /*25db0*/  MOV R5, 0x2 ;  /* 0x0000000200057802 */ /* 0x000fe20000000f00 */
[----:B------:R-:W-:Y:S01]  /*25dc0*/  IMAD.MOV.U32 R3, RZ, RZ, 0x181f ;  /* 0x0000181fff037424 */ /* 0x000fe200078e00ff */
[----:B------:R-:W-:Y:S02]  /*25dd0*/  MOV R2, 0x25df0 ;  /* 0x00025df000027802 */ /* 0x000fe40000000f00 */
[----:B--2345:R-:W-:Y:S05]  /*25de0*/  CALL.REL.NOINC `($__internal_39_$__cuda_sm70_shflsync_idx_p) ;  /* 0x000011e000007944 */ /* 0x03cfea0003c00000 */
[----:B------:R-:W-:Y:S01]  /*25df0*/  MOV R4, R5 ;  /* 0x0000000500047202 */ /* 0x000fe20000000f00 */
[----:B------:R-:W-:Y:S05]  /*25e00*/  BRA `(.L_x_2090) ;  /* 0xfffe43a000007947 */ /* 0x000fea000383ffff */
.L_x_1902:
[----:B-1----:R-:W-:Y:S01]  /*25e10*/  IMAD.MOV.U32 R9, RZ, RZ, R16 ;  /* 0x000000ffff097224 */ /* 0x002fe200078e0010 */
[----:B------:R-:W-:Y:S01]  /*25e20*/  MOV R5, 0x2 ;  /* 0x0000000200057802 */ /* 0x000fe20000000f00 */
[----:B------:R-:W-:Y:S01]  /*25e30*/  IMAD.MOV.U32 R3, RZ, RZ, 0x181f ;  /* 0x0000181fff037424 */ /* 0x000fe200078e00ff */
[----:B------:R-:W-:Y:S02]  /*25e40*/  MOV R2, 0x25e60 ;  /* 0x00025e6000027802 */ /* 0x000fe40000000f00 */
[----:B--2345:R-:W-:Y:S05]  /*25e50*/  CALL.REL.NOINC `($__internal_39_$__cuda_sm70_shflsync_idx_p) ;  /* 0x0000117000007944 */ /* 0x03cfea0003c00000 */
[----:B------:R-:W-:Y:S01]  /*25e60*/  MOV R2, R5 ;  /* 0x0000000500027202 */ /* 0x000fe20000000f00 */
[----:B------:R-:W-:Y:S05]  /*25e70*/  BRA `(.L_x_2091) ;  /* 0xfffe435000007947 */ /* 0x000fea000383ffff */
.L_x_1905:
[----:B--2---:R-:W-:Y:S01]  /*25e80*/  IMAD.MOV.U32 R9, RZ, RZ, R12 ;  /* 0x000000ffff097224 */ /* 0x004fe200078e000c */
[----:B------:R-:W-:Y:S01]  /*25e90*/  MOV R5, 0x3 ;  /* 0x0000000300057802 */ /* 0x000fe20000000f00 */
[----:B------:R-:W-:Y:S01]  /*25ea0*/  IMAD.MOV.U32 R3, RZ, RZ, 0x181f ;  /* 0x0000181fff037424 */ /* 0x000fe200078e00ff */
[----:B------:R-:W-:-:S02]  /*25eb0*/  MOV R2, 0x25ed0 ;  /* 0x00025ed000027802 */ /* 0x000fc40000000f00 */
[----:B-1-345:R-:W-:Y:S05]  /*25ec0*/  CALL.REL.NOINC `($__internal_39_$__cuda_sm70_shflsync_idx_p) ;  /* 0x0000110000007944 */ /* 0x03afea0003c00000 */
        /* <DEDUP_REMOVED lines=8> */
.L_x_2020:
[----:B------:R-:W-:Y:S01]  /*25f50*/  IMAD.MOV.U32 R2, RZ, RZ, R222 ;  /* 0x000000ffff027224 */ /* 0x000fe200078e00de */
[----:B------:R-:W-:Y:S02]  /*25f60*/  MOV R5, 0x2 ;  /* 0x0000000200057802 */ /* 0x000fe40000000f00 */
[----:B------:R-:W-:Y:S02]  /*25f70*/  MOV R3, 0x25f90 ;  /* 0x00025f9000037802 */ /* 0x000fe40000000f00 */
[----:B------:R-:W-:Y:S05]  /*25f80*/  CALL.REL.NOINC `($__internal_38_$__cuda_sm70_shflsync_bfly_p) ;  /* 0x00000ff000007944 */ /* 0x000fea0003c00000 */
[----:B------:R-:W-:Y:S01]  /*25f90*/  MOV R0, R5 ;  /* 0x0000000500007202 */ /* 0x000fe20000000f00 */
[----:B------:R-:W-:Y:S05]  /*25fa0*/  BRA `(.L_x_2093) ;  /* 0xffff9b5000007947 */ /* 0x000fea000383ffff */
.L_x_2021:
[----:B------:R-:W-:Y:S01]  /*25fb0*/  IMAD.MOV.U32 R2, RZ, RZ, R0 ;  /* 0x000000ffff027224 */ /* 0x000fe200078e0000 */
[----:B------:R-:W-:Y:S02]  /*25fc0*/  MOV R5, 0x1 ;  /* 0x0000000100057802 */ /* 0x000fe40000000f00 */
[----:B------:R-:W-:Y:S02]  /*25fd0*/  MOV R3, 0x25ff0 ;  /* 0x00025ff000037802 */ /* 0x000fe40000000f00 */
[----:B-1----:R-:W-:Y:S05]  /*25fe0*/  CALL.REL.NOINC `($__internal_38_$__cuda_sm70_shflsync_bfly_p) ;  /* 0x00000f9000007944 */ /* 0x002fea0003c00000 */
[----:B------:R-:W-:Y:S01]  /*25ff0*/  FADD.FTZ R0, R0, R5 ;  /* 0x0000000500007221 */ /* 0x000fe20000010000 */
[----:B------:R-:W-:Y:S02]  /*26000*/  MOV R2, R228 ;  /* 0x000000e400027202 */ /* 0x000fe40000000f00 */
[----:B------:R-:W-:-:S02]  /*26010*/  MOV R5, 0x2 ;  /* 0x0000000200057802 */ /* 0x000fc40000000f00 */
[----:B------:R-:W-:Y:S02]  /*26020*/  MOV R3, 0x26040 ;  /* 0x0002604000037802 */ /* 0x000fe40000000f00 */
[----:B------:R-:W-:Y:S05]  /*26030*/  CALL.REL.NOINC `($__internal_38_$__cuda_sm70_shflsync_bfly_p) ;  /* 0x00000f4000007944 */ /* 0x000fea0003c00000 */
[----:B------:R-:W-:Y:S01]  /*26040*/  FADD.FTZ R4, R228, R5 ;  /* 0x00000005e4047221 */ /* 0x000fe20000010000 */
[----:B------:R-:W-:Y:S02]  /*26050*/  MOV R5, 0x1 ;  /* 0x0000000100057802 */ /* 0x000fe40000000f00 */
[----:B------:R-:W-:Y:S02]  /*26060*/  MOV R3, 0x26090 ;  /* 0x0002609000037802 */ /* 0x000fe40000000f00 */
[----:B------:R-:W-:Y:S02]  /*26070*/  MOV R2, R4 ;  /* 0x0000000400027202 */ /* 0x000fe40000000f00 */
[----:B------:R-:W-:Y:S05]  /*26080*/  CALL.REL.NOINC `($__internal_38_$__cuda_sm70_shflsync_bfly_p) ;  /* 0x00000ef000007944 */ /* 0x000fea0003c00000 */
[----:B------:R-:W-:Y:S01]  /*26090*/  MOV R3, R5 ;  /* 0x0000000500037202 */ /* 0x000fe20000000f00 */
[----:B------:R-:W-:Y:S05]  /*260a0*/  BRA `(.L_x_2094) ;  /* 0xffff9ac000007947 */ /* 0x000fea000383ffff */
.L_x_2028:
[----:B--234-:R-:W-:Y:S01]  /*260b0*/  IMAD.MOV.U32 R9, RZ, RZ, R14 ;  /* 0x000000ffff097224 */ /* 0x01cfe200078e000e */
[----:B------:R-:W-:Y:S01]  /*260c0*/  MOV R5, RZ ;  /* 0x000000ff00057202 */ /* 0x000fe20000000f00 */
[----:B------:R-:W-:Y:S01]  /*260d0*/  IMAD.MOV.U32 R3, RZ, RZ, 0x181f ;  /* 0x0000181fff037424 */ /* 0x000fe200078e00ff */
[----:B------:R-:W-:Y:S02]  /*260e0*/  MOV R2, 0x26100 ;  /* 0x0002610000027802 */ /* 0x000fe40000000f00 */
[----:B-1----:R-:W-:Y:S05]  /*260f0*/  CALL.REL.NOINC `($__internal_39_$__cuda_sm70_shflsync_idx_p) ;  /* 0x00000ed000007944 */ /* 0x002fea0003c00000 */
[----:B------:R-:W-:Y:S01]  /*26100*/  MOV R4, R5 ;  /* 0x0000000500047202 */ /* 0x000fe20000000f00 */
[----:B------:R-:W-:Y:S05]  /*26110*/  BRA `(.L_x_2095) ;  /* 0xffffb6c000007947 */ /* 0x000fea000383ffff */
.L_x_2029:
[----:B------:R-:W-:Y:S01]  /*26120*/  IMAD.MOV.U32 R9, RZ, RZ, R15 ;  /* 0x000000ffff097224 */ /* 0x000fe200078e000f */
[----:B------:R-:W-:Y:S01]  /*26130*/  MOV R5, RZ ;  /* 0x000000ff00057202 */ /* 0x000fe20000000f00 */
[----:B------:R-:W-:Y:S01]  /*26140*/  IMAD.MOV.U32 R3, RZ, RZ, 0x181f ;  /* 0x0000181fff037424 */ /* 0x000fe200078e00ff */
[----:B------:R-:W-:-:S02]  /*26150*/  MOV R2, 0x26170 ;  /* 0x0002617000027802 */ /* 0x000fc40000000f00 */
[----:B-123--:R-:W-:Y:S05]  /*26160*/  CALL.REL.NOINC `($__internal_39_$__cuda_sm70_shflsync_idx_p) ;  /* 0x00000e6000007944 */ /* 0x00efea0003c00000 */
[----:B------:R-:W-:Y:S01]  /*26170*/  MOV R2, R5 ;  /* 0x0000000500027202 */ /* 0x000fe20000000f00 */
[----:B------:R-:W-:Y:S05]  /*26180*/  BRA `(.L_x_2096) ;  /* 0xffffb67000007947 */ /* 0x000fea000383ffff */
.L_x_2032:
[----:B--2---:R-:W-:Y:S01]  /*26190*/  IMAD.MOV.U32 R9, RZ, RZ, R14 ;  /* 0x000000ffff097224 */ /* 0x004fe200078e000e */
[----:B------:R-:W-:Y:S01]  /*261a0*/  MOV R5, 0x1 ;  /* 0x0000000100057802 */ /* 0x000fe20000000f00 */
[----:B------:R-:W-:Y:S01]  /*261b0*/  IMAD.MOV.U32 R3, RZ, RZ, 0x181f ;  /* 0x0000181fff037424 */ /* 0x000fe200078e00ff */
[----:B------:R-:W-:-:S02]  /*261c0*/  MOV R2, 0x261e0 ;  /* 0x000261e000027802 */ /* 0x000fc40000000f00 */
[----:B-1-34-:R-:W-:Y:S05]  /*261d0*/  CALL.REL.NOINC `($__internal_39_$__cuda_sm70_shflsync_idx_p) ;  /* 0x00000df000007944 */ /* 0x01afea0003c00000 */
        /* <DEDUP_REMOVED lines=8> */
.L_x_2035:
[----:B--2---:R-:W-:Y:S01]  /*26260*/  IMAD.MOV.U32 R9, RZ, RZ, R14 ;  /* 0x000000ffff097224 */ /* 0x004fe200078e000e */
[----:B------:R-:W-:Y:S01]  /*26270*/  MOV R5, 0x2 ;  /* 0x0000000200057802 */ /* 0x000fe20000000f00 */
[----:B------:R-:W-:Y:S01]  /*26280*/  IMAD.MOV.U32 R3, RZ, RZ, 0x181f ;  /* 0x0000181fff037424 */ /* 0x000fe200078e00ff */
[----:B------:R-:W-:Y:S02]  /*26290*/  MOV R2, 0x262b0 ;  /* 0x000262b000027802 */ /* 0x000fe40000000f00 */
[----:B-1-34-:R-:W-:Y:S05]  /*262a0*/  CALL.REL.NOINC `($__internal_39_$__cuda_sm70_shflsync_idx_p) ;  /* 0x00000d2000007944 */ /* 0x01afea0003c00000 */
[----:B------:R-:W-:Y:S01]  /*262b0*/  MOV R4, R5 ;  /* 0x0000000500047202 */ /* 0x000fe20000000f00 */
[----:B------:R-:W-:Y:S05]  /*262c0*/  BRA `(.L_x_2098) ;  /* 0xffffb88000007947 */ /* 0x000fea000383ffff */
.L_x_2036:
[----:B--2---:R-:W-:Y:S01]  /*262d0*/  IMAD.MOV.U32 R9, RZ, RZ, R15 ;  /* 0x000000ffff097224 */ /* 0x004fe200078e000f */
[----:B------:R-:W-:Y:S01]  /*262e0*/  MOV R5, 0x2 ;  /* 0x0000000200057802 */ /* 0x000fe20000000f00 */
[----:B------:R-:W-:Y:S01]  /*262f0*/  IMAD.MOV.U32 R3, RZ, RZ, 0x181f ;  /* 0x0000181fff037424 */ /* 0x000fe200078e00ff */
[----:B------:R-:W-:Y:S02]  /*26300*/  MOV R2, 0x26320 ;  /* 0x0002632000027802 */ /* 0x000fe40000000f00 */
[----:B-1-34-:R-:W-:Y:S05]  /*26310*/  CALL.REL.NOINC `($__internal_39_$__cuda_sm70_shflsync_idx_p) ;  /* 0x00000cb000007944 */ /* 0x01afea0003c00000 */
[----:B------:R-:W-:Y:S01]  /*26320*/  MOV R2, R5 ;  /* 0x0000000500027202 */ /* 0x000fe20000000f00 */
[----:B------:R-:W-:Y:S05]  /*26330*/  BRA `(.L_x_2099) ;  /* 0xffffb83000007947 */ /* 0x000fea000383ffff */
.L_x_2039:
[----:B---3--:R-:W-:Y:S01]  /*26340*/  IMAD.MOV.U32 R9, RZ, RZ, R14 ;  /* 0x000000ffff097224 */ /* 0x008fe200078e000e */
[----:B------:R-:W-:Y:S01]  /*26350*/  MOV R5, 0x3 ;  /* 0x0000000300057802 */ /* 0x000fe20000000f00 */
[----:B------:R-:W-:Y:S01]  /*26360*/  IMAD.MOV.U32 R3, RZ, RZ, 0x181f ;  /* 0x0000181fff037424 */ /* 0x000fe200078e00ff */
[----:B----4-:R-:W-:-:S02]  /*26370*/  MOV R2, 0x26390 ;  /* 0x0002639000027802 */ /* 0x010fc40000000f00 */
[----:B-12---:R-:W-:Y:S05]  /*26380*/  CALL.REL.NOINC `($__internal_39_$__cuda_sm70_shflsync_idx_p) ;  /* 0x00000c4000007944 */ /* 0x006fea0003c00000 */
        /* <DEDUP_REMOVED lines=8> */
.L_x_2041:
[----:B------:R-:W-:Y:S01]  /*26410*/  IMAD.MOV.U32 R9, RZ, RZ, R16 ;  /* 0x000000ffff097224 */ /* 0x000fe200078e0010 */
[----:B------:R-:W-:Y:S01]  /*26420*/  MOV R5, RZ ;  /* 0x000000ff00057202 */ /* 0x000fe20000000f00 */
[----:B------:R-:W-:Y:S01]  /*26430*/  IMAD.MOV.U32 R3, RZ, RZ, 0x1c1f ;  /* 0x00001c1fff037424 */ /* 0x000fe200078e00ff */
[----:B------:R-:W-:Y:S02]  /*26440*/  MOV R2, 0x26460 ;  /* 0x0002646000027802 */ /* 0x000fe40000000f00 */
[----:B------:R-:W-:Y:S05]  /*26450*/  CALL.REL.NOINC `($__internal_39_$__cuda_sm70_shflsync_idx_p) ;  /* 0x00000b7000007944 */ /* 0x000fea0003c00000 */
[----:B------:R-:W-:Y:S01]  /*26460*/  MOV R4, R5 ;  /* 0x0000000500047202 */ /* 0x000fe20000000f00 */
[----:B------:R-:W-:Y:S05]  /*26470*/  BRA `(.L_x_2101) ;  /* 0xffffbbf000007947 */ /* 0x000fea000383ffff */
.L_x_2042:
[----:B------:R-:W-:Y:S01]  /*26480*/  IMAD.MOV.U32 R9, RZ, RZ, R17 ;  /* 0x000000ffff097224 */ /* 0x000fe200078e0011 */
[----:B------:R-:W-:Y:S01]  /*26490*/  MOV R5, RZ ;  /* 0x000000ff00057202 */ /* 0x000fe20000000f00 */
[----:B------:R-:W-:Y:S01]  /*264a0*/  IMAD.MOV.U32 R3, RZ, RZ, 0x1c1f ;  /* 0x00001c1fff037424 */ /* 0x000fe200078e00ff */
[----:B------:R-:W-:Y:S02]  /*264b0*/  MOV R2, 0x264d0 ;  /* 0x000264d000027802 */ /* 0x000fe40000000f00 */
[----:B-12---:R-:W-:Y:S05]  /*264c0*/  CALL.REL.NOINC `($__internal_39_$__cuda_sm70_shflsync_idx_p) ;  /* 0x00000b0000007944 */ /* 0x006fea0003c00000 */
[----:B------:R-:W-:Y:S01]  /*264d0*/  MOV R0, R5 ;  /* 0x0000000500007202 */ /* 0x000fe20000000f00 */
[----:B------:R-:W-:Y:S05]  /*264e0*/  BRA `(.L_x_2102) ;  /* 0xffffbba000007947 */ /* 0x000fea000383ffff */
.L_x_2045:
[----:B-1----:R-:W-:Y:S01]  /*264f0*/  IMAD.MOV.U32 R9, RZ, RZ, R16 ;  /* 0x000000ffff097224 */ /* 0x002fe200078e0010 */
[----:B------:R-:W-:Y:S01]  /*26500*/  MOV R5, 0x1 ;  /* 0x0000000100057802 */ /* 0x000fe20000000f00 */
[----:B------:R-:W-:Y:S01]  /*26510*/  IMAD.MOV.U32 R3, RZ, RZ, 0x1c1f ;  /* 0x00001c1fff037424 */ /* 0x000fe200078e00ff */
[----:B------:R-:W-:-:S02]  /*26520*/  MOV R2, 0x26540 ;  /* 0x0002654000027802 */ /* 0x000fc40000000f00 */
[----:B--234-:R-:W-:Y:S05]  /*26530*/  CALL.REL.NOINC `($__internal_39_$__cuda_sm70_shflsync_idx_p) ;  /* 0x00000a9000007944 */ /* 0x01cfea0003c00000 */
        /* <DEDUP_REMOVED lines=8> */
.L_x_2049:
[----:B------:R-:W-:Y:S01]  /*265c0*/  IMAD.MOV.U32 R9, RZ, RZ, R12 ;  /* 0x000000ffff097224 */ /* 0x000fe200078e000c */
[----:B------:R-:W-:Y:S01]  /*265d0*/  MOV R5, RZ ;  /* 0x000000ff00057202 */ /* 0x000fe20000000f00 */
[----:B------:R-:W-:Y:S01]  /*265e0*/  IMAD.MOV.U32 R3, RZ, RZ, 0x181f ;  /* 0x0000181fff037424 */ /* 0x000fe200078e00ff */
[----:B------:R-:W-:Y:S02]  /*265f0*/  MOV R2, 0x26610 ;  /* 0x0002661000027802 */ /* 0x000fe40000000f00 */
[----:B------:R-:W-:Y:S05]  /*26600*/  CALL.REL.NOINC `($__internal_39_$__cuda_sm70_shflsync_idx_p) ;  /* 0x000009c000007944 */ /* 0x000fea0003c00000 */
[----:B------:R-:W-:Y:S01]  /*26610*/  MOV R4, R5 ;  /* 0x0000000500047202 */ /* 0x000fe20000000f00 */
[----:B------:R-:W-:Y:S05]  /*26620*/  BRA `(.L_x_2104) ;  /* 0xffffdb8000007947 */ /* 0x000fea000383ffff */
.L_x_2050:
[----:B------:R-:W-:Y:S01]  /*26630*/  IMAD.MOV.U32 R9, RZ, RZ, R15 ;  /* 0x000000ffff097224 */ /* 0x000fe200078e000f */
[----:B------:R-:W-:Y:S01]  /*26640*/  MOV R5, RZ ;  /* 0x000000ff00057202 */ /* 0x000fe20000000f00 */
[----:B------:R-:W-:Y:S01]  /*26650*/  IMAD.MOV.U32 R3, RZ, RZ, 0x181f ;  /* 0x0000181fff037424 */ /* 0x000fe200078e00ff */
[----:B------:R-:W-:Y:S02]  /*26660*/  MOV R2, 0x26680 ;  /* 0x0002668000027802 */ /* 0x000fe40000000f00 */
[----:B-12---:R-:W-:Y:S05]  /*26670*/  CALL.REL.NOINC `($__internal_39_$__cuda_sm70_shflsync_idx_p) ;  /* 0x0000095000007944 */ /* 0x006fea0003c00000 */
[----:B------:R-:W-:Y:S01]  /*26680*/  MOV R2, R5 ;  /* 0x0000000500027202 */ /* 0x000fe20000000f00 */
[----:B------:R-:W-:Y:S05]  /*26690*/  BRA `(.L_x_2105) ;  /* 0xffffdb3000007947 */ /* 0x000fea000383ffff */
.L_x_2053:
[----:B--2---:R-:W-:Y:S01]  /*266a0*/  IMAD.MOV.U32 R9, RZ, RZ, R12 ;  /* 0x000000ffff097224 */ /* 0x004fe200078e000c */
[----:B------:R-:W-:Y:S01]  /*266b0*/  MOV R5, 0x1 ;  /* 0x0000000100057802 */ /* 0x000fe20000000f00 */
[----:B------:R-:W-:Y:S01]  /*266c0*/  IMAD.MOV.U32 R3, RZ, RZ, 0x181f ;  /* 0x0000181fff037424 */ /* 0x000fe200078e00ff */
[----:B----4-:R-:W-:-:S02]  /*266d0*/  MOV R2, 0x266f0 ;  /* 0x000266f000027802 */ /* 0x010fc40000000f00 */
[----:B-1-3--:R-:W-:Y:S05]  /*266e0*/  CALL.REL.NOINC `($__internal_39_$__cuda_sm70_shflsync_idx_p) ;  /* 0x000008e000007944 */ /* 0x00afea0003c00000 */
        /* <DEDUP_REMOVED lines=8> */
.L_x_2056:
[----:B-1----:R-:W-:Y:S01]  /*26770*/  IMAD.MOV.U32 R9, RZ, RZ, R12 ;  /* 0x000000ffff097224 */ /* 0x002fe200078e000c */
[----:B------:R-:W-:Y:S01]  /*26780*/  MOV R5, 0x2 ;  /* 0x0000000200057802 */ /* 0x000fe20000000f00 */
[----:B------:R-:W-:Y:S01]  /*26790*/  IMAD.MOV.U32 R3, RZ, RZ, 0x181f ;  /* 0x0000181fff037424 */ /* 0x000fe200078e00ff */
[----:B----4-:R-:W-:Y:S02]  /*267a0*/  MOV R2, 0x267c0 ;  /* 0x000267c000027802 */ /* 0x010fe40000000f00 */
[----:B--23--:R-:W-:Y:S05]  /*267b0*/  CALL.REL.NOINC `($__internal_39_$__cuda_sm70_shflsync_idx_p) ;  /* 0x0000081000007944 */ /* 0x00cfea0003c00000 */
[----:B------:R-:W-:Y:S01]  /*267c0*/  MOV R4, R5 ;  /* 0x0000000500047202 */ /* 0x000fe20000000f00 */
[----:B------:R-:W-:Y:S05]  /*267d0*/  BRA `(.L_x_2107) ;  /* 0xffffdd5000007947 */ /* 0x000fea000383ffff */
.L_x_2057:
[----:B------:R-:W-:Y:S01]  /*267e0*/  IMAD.MOV.U32 R9, RZ, RZ, R15 ;  /* 0x000000ffff097224 */ /* 0x000fe200078e000f */
[----:B------:R-:W-:Y:S01]  /*267f0*/  MOV R5, 0x2 ;  /* 0x0000000200057802 */ /* 0x000fe20000000f00 */
[----:B------:R-:W-:Y:S01]  /*26800*/  IMAD.MOV.U32 R3, RZ, RZ, 0x181f ;  /* 0x0000181fff037424 */ /* 0x000fe200078e00ff */
[----:B----4-:R-:W-:Y:S02]  /*26810*/  MOV R2, 0x26830 ;  /* 0x0002683000027802 */ /* 0x010fe40000000f00 */
[----:B-123--:R-:W-:Y:S05]  /*26820*/  CALL.REL.NOINC `($__internal_39_$__cuda_sm70_shflsync_idx_p) ;  /* 0x000007a000007944 */ /* 0x00efea0003c00000 */
[----:B------:R-:W-:Y:S01]  /*26830*/  MOV R2, R5 ;  /* 0x0000000500027202 */ /* 0x000fe20000000f00 */
[----:B------:R-:W-:Y:S05]  /*26840*/  BRA `(.L_x_2108) ;  /* 0xffffdd0000007947 */ /* 0x000fea000383ffff */
.L_x_2060:
        /* <DEDUP_REMOVED lines=13> */
.L_x_2062:
[----:B------:R-:W-:Y:S01]  /*26920*/  IMAD.MOV.U32 R9, RZ, RZ, R114 ;  /* 0x000000ffff097224 */ /* 0x000fe200078e0072 */
[----:B------:R-:W-:Y:S01]  /*26930*/  MOV R5, RZ ;  /* 0x000000ff00057202 */ /* 0x000fe20000000f00 */
[----:B------:R-:W-:Y:S01]  /*26940*/  IMAD.MOV.U32 R3, RZ, RZ, 0x1f ;  /* 0x0000001fff037424 */ /* 0x000fe200078e00ff */
[----:B------:R-:W-:Y:S02]  /*26950*/  MOV R2, 0x26970 ;  /* 0x0002697000027802 */ /* 0x000fe40000000f00 */
[----:B----4-:R-:W-:Y:S05]  /*26960*/  CALL.REL.NOINC `($__internal_39_$__cuda_sm70_shflsync_idx_p) ;  /* 0x0000066000007944 */ /* 0x010fea0003c00000 */
[----:B------:R-:W-:Y:S01]  /*26970*/  MOV R10, R5 ;  /* 0x00000005000a7202 */ /* 0x000fe20000000f00 */
[----:B------:R-:W-:Y:S05]  /*26980*/  BRA `(.L_x_2110) ;  /* 0xffffdf5000007947 */ /* 0x000fea000383ffff */
.L_x_2063:
[----:B------:R-:W-:Y:S01]  /*26990*/  IMAD.MOV.U32 R9, RZ, RZ, R114 ;  /* 0x000000ffff097224 */ /* 0x000fe200078e0072 */
[----:B------:R-:W-:Y:S01]  /*269a0*/  MOV R5, 0x1 ;  /* 0x0000000100057802 */ /* 0x000fe20000000f00 */
[----:B------:R-:W-:Y:S01]  /*269b0*/  IMAD.MOV.U32 R3, RZ, RZ, 0x1f ;  /* 0x0000001fff037424 */ /* 0x000fe200078e00ff */
[----:B------:R-:W-:Y:S02]  /*269c0*/  MOV R2, 0x269e0 ;  /* 0x000269e000027802 */ /* 0x000fe40000000f00 */
[----:B-12-4-:R-:W-:Y:S05]  /*269d0*/  CALL.REL.NOINC `($__internal_39_$__cuda_sm70_shflsync_idx_p) ;  /* 0x000005f000007944 */ /* 0x016fea0003c00000 */
[----:B------:R-:W-:Y:S01]  /*269e0*/  MOV R8, R5 ;  /* 0x0000000500087202 */ /* 0x000fe20000000f00 */
[----:B------:R-:W-:Y:S05]  /*269f0*/  BRA `(.L_x_2111) ;  /* 0xffffdf0000007947 */ /* 0x000fea000383ffff */
.L_x_2064:
[----:B------:R-:W-:Y:S02]  /*26a00*/  MOV R2, 0x1 ;  /* 0x0000000100027802 */ /* 0x000fe40000000f00 */
[----:B------:R-:W-:-:S02]  /*26a10*/  MOV R3, 0x26a30 ;  /* 0x00026a3000037802 */ /* 0x000fc40000000f00 */
[----:B-123--:R-:W-:Y:S05]  /*26a20*/  CALL.REL.NOINC `($__internal_40_$__cuda_sm70_shflsync_up_p) ;  /* 0x000005f000007944 */ /* 0x00efea0003c00000 */
[----:B------:R-:W-:Y:S05]  /*26a30*/  BRA `(.L_x_2112) ;  /* 0xffffdfe000007947 */ /* 0x000fea000383ffff */
.L_x_2065:
[----:B------:R-:W-:Y:S02]  /*26a40*/  MOV R2, 0x2 ;  /* 0x0000000200027802 */ /* 0x000fe40000000f00 */
[----:B------:R-:W-:-:S02]  /*26a50*/  MOV R3, 0x26a70 ;  /* 0x00026a7000037802 */ /* 0x000fc40000000f00 */
[----:B-12---:R-:W-:Y:S05]  /*26a60*/  CALL.REL.NOINC `($__internal_40_$__cuda_sm70_shflsync_up_p) ;  /* 0x000005b000007944 */ /* 0x006fea0003c00000 */
[----:B------:R-:W-:Y:S01]  /*26a70*/  SEL R3, R4, RZ, P1 ;  /* 0x000000ff04037207 */ /* 0x000fe20000800000 */
[----:B------:R-:W-:-:S04]  /*26a80*/  IMAD.MOV.U32 R2, RZ, RZ, 0x4 ;  /* 0x00000004ff027424 */ /* 0x000fc800078e00ff */
[----:B------:R-:W-:Y:S01]  /*26a90*/  IMAD.IADD R0, R0, 0x1, R3 ;  /* 0x0000000100007824 */ /* 0x000fe200078e0203 */
[----:B------:R-:W-:Y:S02]  /*26aa0*/  MOV R3, 0x26ac0 ;  /* 0x00026ac000037802 */ /* 0x000fe40000000f00 */
        /* <DEDUP_REMOVED lines=20> */
.L_x_2069:
[----:B------:R-:W-:Y:S02]  /*26bf0*/  MOV R2, 0x1 ;  /* 0x0000000100027802 */ /* 0x000fe40000000f00 */
[----:B------:R-:W-:Y:S02]  /*26c00*/  MOV R3, 0x26c20 ;  /* 0x00026c2000037802 */ /* 0x000fe40000000f00 */
[----:B------:R-:W-:Y:S05]  /*26c10*/  CALL.REL.NOINC `($__internal_40_$__cuda_sm70_shflsync_up_p) ;  /* 0x0000040000007944 */ /* 0x000fea0003c00000 */
[----:B------:R-:W-:Y:S01]  /*26c20*/  MOV R2, R4 ;  /* 0x0000000400027202 */ /* 0x000fe20000000f00 */
[----:B------:R-:W-:Y:S05]  /*26c30*/  BRA `(.L_x_2114) ;  /* 0xffffe03000007947 */ /* 0x000fea000383ffff */
.L_x_2070:
[----:B------:R-:W-:Y:S02]  /*26c40*/  MOV R2, 0x2 ;  /* 0x0000000200027802 */ /* 0x000fe40000000f00 */
        /* <DEDUP_REMOVED lines=26> */
.L_x_2072:
[----:B------:R-:W-:Y:S02]  /*26df0*/  SEL R0, RZ, 0x1, P0 ;  /* 0x00000001ff007807 */ /* 0x000fe40000000000 */
[----:B------:R-:W-:Y:S02]  /*26e00*/  MOV R2, 0x26e20 ;  /* 0x00026e2000027802 */ /* 0x000fe40000000f00 */
[----:B---3--:R-:W-:Y:S05]  /*26e10*/  CALL.REL.NOINC `($__internal_41_$__cuda_sm70_votesync_ballot) ;  /* 0x0000027000007944 */ /* 0x008fea0003c00000 */
[----:B------:R-:W-:Y:S01]  /*26e20*/  MOV R11, R0 ;  /* 0x00000000000b7202 */ /* 0x000fe20000000f00 */
[----:B------:R-:W-:Y:S05]  /*26e30*/  BRA `(.L_x_2116) ;  /* 0xffffdfc000007947 */ /* 0x000fea000383ffff */
.L_x_2073:
[----:B------:R-:W-:Y:S01]  /*26e40*/  IMAD.MOV.U32 R9, RZ, RZ, R6 ;  /* 0x000000ffff097224 */ /* 0x000fe200078e0006 */
[----:B------:R-:W-:Y:S01]  /*26e50*/  MOV R5, R0 ;  /* 0x0000000000057202 */ /* 0x000fe20000000f00 */
[----:B------:R-:W-:Y:S01]  /*26e60*/  IMAD.MOV.U32 R3, RZ, RZ, 0x1f ;  /* 0x0000001fff037424 */ /* 0x000fe200078e00ff */
[----:B------:R-:W-:Y:S02]  /*26e70*/  MOV R2, 0x26e90 ;  /* 0x00026e9000027802 */ /* 0x000fe40000000f00 */
[----:B---3--:R-:W-:Y:S05]  /*26e80*/  CALL.REL.NOINC `($__internal_39_$__cuda_sm70_shflsync_idx_p) ;  /* 0x0000014000007944 */ /* 0x008fea0003c00000 */
[----:B------:R-:W-:Y:S01]  /*26e90*/  IMAD.MOV.U32 R8, RZ, RZ, R5 ;  /* 0x000000ffff087224 */ /* 0x000fe200078e0005 */
[----:B------:R-:W-:Y:S01]  /*26ea0*/  MOV R5, R0 ;  /* 0x0000000000057202 */ /* 0x000fe20000000f00 */
[----:B------:R-:W-:Y:S01]  /*26eb0*/  IMAD.MOV.U32 R9, RZ, RZ, R7 ;  /* 0x000000ffff097224 */ /* 0x000fe200078e0007 */
[----:B------:R-:W-:-:S02]  /*26ec0*/  MOV R3, 0x1f ;  /* 0x0000001f00037802 */ /* 0x000fc40000000f00 */
[----:B------:R-:W-:Y:S02]  /*26ed0*/  MOV R2, 0x26ef0 ;  /* 0x00026ef000027802 */ /* 0x000fe40000000f00 */
[----:B------:R-:W-:Y:S05]  /*26ee0*/  CALL.REL.NOINC `($__internal_39_$__cuda_sm70_shflsync_idx_p) ;  /* 0x000000e000007944 */ /* 0x000fea0003c00000 */
[----:B------:R-:W-:Y:S01]  /*26ef0*/  MOV R7, R5 ;  /* 0x0000000500077202 */ /* 0x000fe20000000f00 */
[----:B------:R-:W-:Y:S05]  /*26f00*/  BRA `(.L_x_2117) ;  /* 0xffffdf4000007947 */ /* 0x000fea000383ffff */
.L_x_2076:
[----:B------:R-:W-:Y:S01]  /*26f10*/  IMAD.MOV.U32 R9, RZ, RZ, R4 ;  /* 0x000000ffff097224 */ /* 0x000fe200078e0004 */
[----:B------:R-:W-:Y:S01]  /*26f20*/  MOV R5, R0 ;  /* 0x0000000000057202 */ /* 0x000fe20000000f00 */
[----:B------:R-:W-:Y:S01]  /*26f30*/  IMAD.MOV.U32 R3, RZ, RZ, 0x1f ;  /* 0x0000001fff037424 */ /* 0x000fe200078e00ff */
[----:B------:R-:W-:Y:S02]  /*26f40*/  MOV R2, 0x26f60 ;  /* 0x00026f6000027802 */ /* 0x000fe40000000f00 */
[----:B--234-:R-:W-:Y:S05]  /*26f50*/  CALL.REL.NOINC `($__internal_39_$__cuda_sm70_shflsync_idx_p) ;  /* 0x0000007000007944 */ /* 0x01cfea0003c00000 */
[----:B------:R-:W-:Y:S01]  /*26f60*/  MOV R13, R5 ;  /* 0x00000005000d7202 */ /* 0x000fe20000000f00 */
[----:B------:R-:W-:Y:S05]  /*26f70*/  BRA `(.L_x_2075) ;  /* 0xffffdf3000007947 */ /* 0x000fea000383ffff */
        .weak           $__internal_38_$__cuda_sm70_shflsync_bfly_p
        .type           $__internal_38_$__cuda_sm70_shflsync_bfly_p,@function
        .size           $__internal_38_$__cuda_sm70_shflsync_bfly_p,($__internal_39_$__cuda_sm70_shflsync_idx_p - $__internal_38_$__cuda_sm70_shflsync_bfly_p)
$__internal_38_$__cuda_sm70_shflsync_bfly_p:
[----:B------:R-:W-:Y:S04]  /*26f80*/  WARPSYNC R6 ;  /* 0x0000000600007348 */ /* 0x000fe80003800000 */
[----:B------:R1:W2:Y:S02]  /*26f90*/  SHFL.BFLY PT, R5, R2, R5, R7 ;  /* 0x0c00000502057389 */ /* 0x0002a400000e0007 */
[----:B-1----:R-:W-:-:S02]  /*26fa0*/  MOV R2, R3 ;  /* 0x0000000300027202 */ /* 0x002fc40000000f00 */
[----:B------:R-:W-:-:S04]  /*26fb0*/  MOV R3, 0x0 ;  /* 0x0000000000037802 */ /* 0x000fc80000000f00 */
[----:B--2---:R-:W-:Y:S05]  /*26fc0*/  RET.REL.NODEC R2 `(_ZN7cutlass13device_kernelIN5flash19enable_sm80_to_sm89INS1_16FlashAttnFwdSm80INS1_25CollectiveMainloopFwdSm80ILi8ELi1ELb0EN4cute5tupleIJNS5_1CILi128EEENS7_ILi48EEENS7_ILi256EEEEEELi256ENS_6half_tEfNS_4arch4Sm80ELb0ELb1ELb0ELb1ELb0ELb1ELb1ELb1EEENS1_21CollectiveEpilogueFwdINS6_IJS8_SA_S9_EEENS6_IJNS7_ILi1EEESI_SI_EEESC_SE_Li256ELb1ELb1ELb1ELb0EEENS1_36VarlenDynamicPersistentTileSchedulerILi128ELi48ELi256ELi256ELb1ELb1ELb0ELb1ELb0ELb1EEEEEEEEEvNT_6ParamsE) ;  /* 0xfffd903002007950 */ /* 0x004fea0003c3ffff */
        .weak           $__internal_39_$__cuda_sm70_shflsync_idx_p
        .type           $__internal_39_$__cuda_sm70_shflsync_idx_p,@function
        .size           $__internal_39_$__cuda_sm70_shflsync_idx_p,($__internal_40_$__cuda_sm70_shflsync_up_p - $__internal_39_$__cuda_sm70_shflsync_idx_p)
$__internal_39_$__cuda_sm70_shflsync_idx_p:
[----:B------:R-:W-:-:S04]  /*26fd0*/  MOV R115, 0xffffffff ;  /* 0xffffffff00737802 */ /* 0x000fc80000000f00 */
[----:B------:R-:W-:Y:S04]  /*26fe0*/  WARPSYNC R115 ;  /* 0x0000007300007348 */ /* 0x000fe80003800000 */
[----:B------:R1:W2:Y:S02]  /*26ff0*/  SHFL.IDX PT, R5, R9, R5, R3 ;  /* 0x0000000509057389 */ /* 0x0002a400000e0003 */
[----:B-1----:R-:W-:-:S04]  /*27000*/  MOV R3, 0x0 ;  /* 0x0000000000037802 */ /* 0x002fc80000000f00 */
[----:B--2---:R-:W-:Y:S05]  /*27010*/  RET.REL.NODEC R2 `(_ZN7cutlass13device_kernelIN5flash19enable_sm80_to_sm89INS1_16FlashAttnFwdSm80INS1_25CollectiveMainloopFwdSm80ILi8ELi1ELb0EN4cute5tupleIJNS5_1CILi128EEENS7_ILi48EEENS7_ILi256EEEEEELi256ENS_6half_tEfNS_4arch4Sm80ELb0ELb1ELb0ELb1ELb0ELb1ELb1ELb1EEENS1_21CollectiveEpilogueFwdINS6_IJS8_SA_S9_EEENS6_IJNS7_ILi1EEESI_SI_EEESC_SE_Li256ELb1ELb1ELb1ELb0EEENS1_36VarlenDynamicPersistentTileSchedulerILi128ELi48ELi256ELi256ELb1ELb1ELb0ELb1ELb0ELb1EEEEEEEEEvNT_6ParamsE) ;  /* 0xfffd8fe002007950 */ /* 0x004fea0003c3ffff */
        .weak           $__internal_40_$__cuda_sm70_shflsync_up_p
        .type           $__internal_40_$__cuda_sm70_shflsync_up_p,@function
        .size           $__internal_40_$__cuda_sm70_shflsync_up_p,($__internal_41_$__cuda_sm70_votesync_ballot - $__internal_40_$__cuda_sm70_shflsync_up_p)
$__internal_40_$__cuda_sm70_shflsync_up_p:
[----:B------:R-:W-:Y:S02]  /*27020*/  IMAD.MOV.U32 R4, RZ, RZ, RZ ;  /* 0x000000ffff047224 */ /* 0x000fe400078e00ff */
[----:B------:R-:W-:-:S04]  /*27030*/  IMAD.MOV.U32 R9, RZ, RZ, -0x1 ;  /* 0xffffffffff097424 */ /* 0x000fc800078e00ff */
[----:B------:R-:W-:Y:S04]  /*27040*/  WARPSYNC R9 ;  /* 0x0000000900007348 */ /* 0x000fe80003800000 */
[----:B------:R1:W2:Y:S02]  /*27050*/  SHFL.UP PT, R4, R0, R2, R4 ;  /* 0x0400000200047389 */ /* 0x0002a400000e0004 */
[----:B-1----:R-:W-:Y:S02]  /*27060*/  MOV R2, R3 ;  /* 0x0000000300027202 */ /* 0x002fe40000000f00 */
[----:B------:R-:W-:-:S04]  /*27070*/  MOV R3, 0x0 ;  /* 0x0000000000037802 */ /* 0x000fc80000000f00 */
[----:B--2---:R-:W-:Y:S05]  /*27080*/  RET.REL.NODEC R2 `(_ZN7cutlass13device_kernelIN5flash19enable_sm80_to_sm89INS1_16FlashAttnFwdSm80INS1_25CollectiveMainloopFwdSm80ILi8ELi1ELb0EN4cute5tupleIJNS5_1CILi128EEENS7_ILi48EEENS7_ILi256EEEEEELi256ENS_6half_tEfNS_4arch4Sm80ELb0ELb1ELb0ELb1ELb0ELb1ELb1ELb1EEENS1_21CollectiveEpilogueFwdINS6_IJS8_SA_S9_EEENS6_IJNS7_ILi1EEESI_SI_EEESC_SE_Li256ELb1ELb1ELb1ELb0EEENS1_36VarlenDynamicPersistentTileSchedulerILi128ELi48ELi256ELi256ELb1ELb1ELb0ELb1ELb0ELb1EEEEEEEEEvNT_6ParamsE) ;  /* 0xfffd8f7002007950 */ /* 0x004fea0003c3ffff */
        .weak           $__internal_41_$__cuda_sm70_votesync_ballot
        .type           $__internal_41_$__cuda_sm70_votesync_ballot,@function
        .size           $__internal_41_$__cuda_sm70_votesync_ballot,(.L_x_2609 - $__internal_41_$__cuda_sm70_votesync_ballot)
$__internal_41_$__cuda_sm70_votesync_ballot:
[----:B------:R-:W-:Y:S01]  /*27090*/  ISETP.NE.U32.AND P0, PT, R0, 0x1, PT ;  /* 0x000000010000780c */ /* 0x000fe20003f05070 */
[----:B------:R-:W-:-:S04]  /*270a0*/  IMAD.MOV.U32 R3, RZ, RZ, -0x1 ;  /* 0xffffffffff037424 */ /* 0x000fc800078e00ff */
[----:B------:R-:W-:Y:S08]  /*270b0*/  WARPSYNC R3 ;  /* 0x0000000300007348 */ /* 0x000ff00003800000 */
[----:B------:R-:W-:-:S04]  /*270c0*/  VOTE.ANY R0, PT, !P0 ;  /* 0x0000000000007806 */ /* 0x000fc800040e0100 */
[----:B------:R-:W-:Y:S01]  /*270d0*/  LOP3.LUT R0, R0, R3, RZ, 0xc0, !PT ;  /* 0x0000000300007212 */ /* 0x000fe200078ec0ff */
[----:B------:R-:W-:-:S04]  /*270e0*/  IMAD.MOV.U32 R3, RZ, RZ, 0x0 ;  /* 0x00000000ff037424 */ /* 0x000fc800078e00ff */
[----:B------:R-:W-:Y:S05]  /*270f0*/  RET.REL.NODEC R2 `(_ZN7cutlass13device_kernelIN5flash19enable_sm80_to_sm89INS1_16FlashAttnFwdSm80INS1_25CollectiveMainloopFwdSm80ILi8ELi1ELb0EN4cute5tupleIJNS5_1CILi128EEENS7_ILi48EEENS7_ILi256EEEEEELi256ENS_6half_tEfNS_4arch4Sm80ELb0ELb1ELb0ELb1ELb0ELb1ELb1ELb1EEENS1_21CollectiveEpilogueFwdINS6_IJS8_SA_S9_EEENS6_IJNS7_ILi1EEESI_SI_EEESC_SE_Li256ELb1ELb1ELb1ELb0EEENS1_36VarlenDynamicPersistentTileSchedulerILi128ELi48ELi256ELi256ELb1ELb1ELb0ELb1ELb0ELb1EEEEEEEEEvNT_6ParamsE) ;  /* 0xfffd8f0002007950 */ /* 0x000fea0003c3ffff */
.L_x_2118:
        /* <DEDUP_REMOVED lines=16> */
.L_x_2609:


//--------------------- .text._ZN7cutlass13device_kernelIN5flash19enable_sm80_to_sm89INS1_16FlashAttnFwdSm80INS1_25CollectiveMainloopFwdSm80ILi8ELi1ELb0EN4cute5tupleIJNS5_1CILi128EEENS7_ILi96EEENS7_ILi256EEEEEELi256ENS_6half_tEfNS_4arch4Sm80ELb1ELb0ELb0ELb0ELb0ELb0ELb1ELb1EEENS1_21CollectiveEpilogueFwdINS6_IJS8_SA_S9_EEENS6_IJNS7_ILi1EEESI_SI_EEESC_SE_Li256ELb0ELb1ELb1ELb0EEENS1_30DynamicPersistentTileSchedulerILi256ELi256ELb1ELb1ELb0EEEEEEEEEvNT_6ParamsE --------------------------
	.section	.text._ZN7cutlass13device_kernelIN5flash19enable_sm80_to_sm89INS1_16FlashAttnFwdSm80INS1_25CollectiveMainloopFwdSm80ILi8ELi1ELb0EN4cute5tupleIJNS5_1CILi128EEENS7_ILi96EEENS7_ILi256EEEEEELi256ENS_6half_tEfNS_4arch4Sm80ELb1ELb0ELb0ELb0ELb0ELb0ELb1ELb1EEENS1_21CollectiveEpilogueFwdINS6_IJS8_SA_S9_EEENS6_IJNS7_ILi1EEESI_SI_EEESC_SE_Li256ELb0ELb1ELb1ELb0EEENS1_30DynamicPersistentTileSchedulerILi256ELi256ELb1ELb1ELb0EEEEEEEEEvNT_6ParamsE,"ax",@progbits
	.sectioninfo	@"SHI_REGISTERS=255"
	.align	128
.text._ZN7cutlass13device_kernelIN5flash19enable_sm80_to_sm89INS1_16FlashAttnFwdSm80INS1_25CollectiveMainloopFwdSm80ILi8ELi1ELb0EN4cute5tupleIJNS5_1CILi128EEENS7_ILi96EEENS7_ILi256EEEEEELi256ENS_6half_tEfNS_4arch4Sm80ELb1ELb0ELb0ELb0ELb0ELb0ELb1ELb1EEENS1_21CollectiveEpilogueFwdINS6_IJS8_SA_S9_EEENS6_IJNS7_ILi1EEESI_SI_EEESC_SE_Li256ELb0ELb1ELb1ELb0EEENS1_30DynamicPersistentTileSchedulerILi256ELi256ELb1ELb1ELb0EEEEEEEEEvNT_6ParamsE:
        .type           _ZN7cutlass13device_kernelIN5flash19enable_sm80_to_sm89INS1_16FlashAttnFwdSm80INS1_25CollectiveMainloopFwdSm80ILi8ELi1ELb0EN4cute5tupleIJNS5_1CILi128EEENS7_ILi96EEENS7_ILi256EEEEEELi256ENS_6half_tEfNS_4arch4Sm80ELb1ELb0ELb0ELb0ELb0ELb0ELb1ELb1EEENS1_21CollectiveEpilogueFwdINS6_IJS8_SA_S9_EEENS6_IJNS7_ILi1EEESI_SI_EEESC_SE_Li256ELb0ELb1ELb1ELb0EEENS1_30DynamicPersistentTileSchedulerILi256ELi256ELb1ELb1ELb0EEEEEEEEEvNT_6ParamsE,@function
        .size           _ZN7cutlass13device_kernelIN5flash19enable_sm80_to_sm89INS1_16FlashAttnFwdSm80INS1_25CollectiveMainloopFwdSm80ILi8ELi1ELb0EN4cute5tupleIJNS5_1CILi128EEENS7_ILi96EEENS7_ILi256EEEEEELi256ENS_6half_tEfNS_4arch4Sm80ELb1ELb0ELb0ELb0ELb0ELb0ELb1ELb1EEENS1_21CollectiveEpilogueFwdINS6_IJS8_SA_S9_EEENS6_IJNS7_ILi1EEESI_SI_EEESC_SE_Li256ELb0ELb1ELb1ELb0EEENS1_30DynamicPersistentTileSchedulerILi256ELi256ELb1ELb1ELb0EEEEEEEEEvNT_6ParamsE,(.L_x_2614 - _ZN7cutlass13device_kernelIN5flash19enable_sm80_to_sm89INS1_16FlashAttnFwdSm80INS1_25CollectiveMainloopFwdSm80ILi8ELi1ELb0EN4cute5tupleIJNS5_1CILi128EEENS7_ILi96EEENS7_ILi256EEEEEELi256ENS_6half_tEfNS_4arch4Sm80ELb1ELb0ELb0ELb0ELb0ELb0ELb1ELb1EEENS1_21CollectiveEpilogueFwdINS6_IJS8_SA_S9_EEENS6_IJNS7_ILi1EEESI_SI_EEESC_SE_Li256ELb0ELb1ELb1ELb0EEENS1_30DynamicPersistentTileSchedulerILi256ELi256ELb1ELb1ELb0EEEEEEEEEvNT_6ParamsE)
        .other          _ZN7cutlass13device_kernelIN5flash19enable_sm80_to_sm89INS1_16FlashAttnFwdSm80INS1_25CollectiveMainloopFwdSm80ILi8ELi1ELb0EN4cute5tupleIJNS5_1CILi128EEENS7_ILi96EEENS7_ILi256EEEEEELi256ENS_6half_tEfNS_4arch4Sm80ELb1ELb0ELb0ELb0ELb0ELb0ELb1ELb1EEENS1_21CollectiveEpilogueFwdINS6_IJS8_SA_S9_EEENS6_IJNS7_ILi1EEESI_SI_EEESC_SE_Li256ELb0ELb1ELb1ELb0EEENS1_30DynamicPersistentTileSchedulerILi256ELi256ELb1ELb1ELb0EEEEEEEEEvNT_6ParamsE,@"STO_CUDA_ENTRY STV_DEFAULT"
_ZN7cutlass13device_kernelIN5flash19enable_sm80_to_sm89INS1_16FlashAttnFwdSm80INS1_25CollectiveMainloopFwdSm80ILi8ELi1ELb0EN4cute5tupleIJNS5_1CILi128EEENS7_ILi96EEENS7_ILi256EEEEEELi256ENS_6half_tEfNS_4arch4Sm80ELb1ELb0ELb0ELb0ELb0ELb0ELb1ELb1EEENS1_21CollectiveEpilogueFwdINS6_IJS8_SA_S9_EEENS6_IJNS7_ILi1EEESI_SI_EEESC_SE_Li256ELb0ELb1ELb1ELb0EEENS1_30DynamicPersistentTileSchedulerILi256ELi256ELb1ELb1ELb0EEEEEEEEEvNT_6ParamsE:
[----:B------:R-:W-:-:S03]  /*0000*/  MOV R1, c[0x0][0x28] ;  /* 0x00000a0000017a02 */ /* 0x000fc60000000f00 */
[----:B------:R-:W1:Y:S01]  /*0010*/  S2R R16, SR_TID.X ;  /* 0x0000000000107919 */ /* 0x000e620000002100 */
[----:B------:R-:W-:-:S03]  /*0020*/  IADD3 R1, R1, -0xb8, RZ ;  /* 0xffffff4801017810 */ /* 0x000fc60007ffe0ff */
[----:B------:R-:W2:Y:S01]  /*0030*/  S2R R15, SR_CTAID.X ;  /* 0x00000000000f7919 */ /* 0x000ea20000002500 */
[----:B-1----:R-:W-:-:S05]  /*0040*/  SHF.R.U32.HI R0, RZ, 0x5, R16 ;  /* 0x00000005ff007819 */ /* 0x002fca0000011610 */
[----:B------:R-:W1:Y:S04]  /*0050*/  SHFL.IDX PT, R2, R0, RZ, 0x1f ;  /* 0x00001fff00027589 */ /* 0x000e6800000e0000 */
[----:B------:R-:W3:Y:S01]  /*0060*/  SHFL.IDX PT, R0, R0, RZ, 0x1f ;  /* 0x00001fff00007589 */ /* 0x000ee200000e0000 */
[----:B-1----:R-:W-:Y:S01]  /*0070*/  ISETP.GE.AND P0, PT, R2, 0x1, PT ;  /* 0x000000010200780c */ /* 0x002fe20003f06270 */
[----:B---3--:R1:W3:-:S12]  /*0080*/  R2UR UR6, R0 ;  /* 0x00000000000673c2 */ /* 0x0082d800000e0000 */
[----:B------:R-:W-:Y:S06]  /*0090*/  @P0 BAR.ARV 0x4, 0x100 ;  /* 0x0104000000000b1d */ /* 0x000fec0000002000 */
[----:B--2---:R-:W-:-:S13]  /*00a0*/  ISETP.GE.AND P0, PT, R15, c[0x0][0x538], PT ;  /* 0x00014e000f007a0c */ /* 0x004fda0003f06270 */
[----:B------:R-:W-:Y:S05]  /*00b0*/  @P0 EXIT ;  /* 0x000000000000094d */ /* 0x000fea0003800000 */
[----:B-1-3--:R-:W-:Y:S01]  /*00c0*/  SHF.R.S32.HI R8, RZ, 0x1f, R16 ;  /* 0x0000001fff087819 */ /* 0x00afe20000011410 */
[----:B------:R-:W-:Y:S01]  /*00d0*/  IMAD.MOV.U32 R218, RZ, RZ, 0x20 ;  /* 0x00000020ffda7424 */ /* 0x000fe200078e00ff */
[----:B------:R-:W-:Y:S01]  /*00e0*/  ULDC.64 UR8, c[0x0][0x118] ;  /* 0x0000460000087ab9 */ /* 0x000fe20000000a00 */
[----:B------:R-:W-:Y:S01]  /*00f0*/  IMAD.MOV.U32 R220, RZ, RZ, 0x40 ;  /* 0x00000040ffdc7424 */ /* 0x000fe200078e00ff */
[CC--:B------:R-:W-:Y:S02]  /*0100*/  LEA.HI R0, R8.reuse, R16.reuse, RZ, 0x2 ;  /* 0x0000001008007211 */ /* 0x0c0fe400078f10ff */
[CC--:B------:R-:W-:Y:S02]  /*0110*/  LEA.HI R10, R8.reuse, R16.reuse, RZ, 0x3 ;  /* 0x00000010080a7211 */ /* 0x0c0fe400078f18ff */
[----:B------:R-:W-:Y:S02]  /*0120*/  LEA.HI R6, R8, R16, RZ, 0x4 ;  /* 0x0000001008067211 */ /* 0x000fe400078f20ff */
[----:B------:R-:W-:-:S02]  /*0130*/  LOP3.LUT R4, R0, 0xfffffffc, RZ, 0xc0, !PT ;  /* 0xfffffffc00047812 */ /* 0x000fc400078ec0ff */
[----:B------:R-:W-:Y:S02]  /*0140*/  SHF.R.S32.HI R20, RZ, 0x3, R10 ;  /* 0x00000003ff147819 */ /* 0x000fe4000001140a */
[----:B------:R-:W-:Y:S01]  /*0150*/  LOP3.LUT R2, R10, 0xfffffff8, RZ, 0xc0, !PT ;  /* 0xfffffff80a027812 */ /* 0x000fe200078ec0ff */
[----:B------:R-:W-:Y:S01]  /*0160*/  IMAD.IADD R4, R16, 0x1, -R4 ;  /* 0x0000000110047824 */ /* 0x000fe200078e0a04 */
[----:B------:R-:W-:Y:S01]  /*0170*/  LOP3.LUT R0, R6, 0xfffffff0, RZ, 0xc0, !PT ;  /* 0xfffffff006007812 */ /* 0x000fe200078ec0ff */
[----:B------:R-:W-:Y:S01]  /*0180*/  IMAD.SHL.U32 R7, R20, 0x40, RZ ;  /* 0x0000004014077824 */ /* 0x000fe200078e00ff */
[----:B------:R-:W-:Y:S01]  /*0190*/  SHF.R.S32.HI R5, RZ, 0x4, R6 ;  /* 0x00000004ff057819 */ /* 0x000fe20000011406 */
[C---:B------:R-:W-:Y:S02]  /*01a0*/  IMAD.IADD R9, R16.reuse, 0x1, -R2 ;  /* 0x0000000110097824 */ /* 0x040fe400078e0a02 */
[----:B------:R-:W-:Y:S01]  /*01b0*/  IMAD.IADD R3, R16, 0x1, -R0 ;  /* 0x0000000110037824 */ /* 0x000fe200078e0a00 */
[----:B------:R-:W-:Y:S01]  /*01c0*/  LEA.HI R2, R6, R5, RZ, 0x1 ;  /* 0x0000000506027211 */ /* 0x000fe200078f08ff */
[----:B------:R-:W-:Y:S01]  /*01d0*/  IMAD.SHL.U32 R18, R9, 0x8, RZ ;  /* 0x0000000809127824 */ /* 0x000fe200078e00ff */
[----:B------:R-:W-:-:S02]  /*01e0*/  LOP3.LUT R0, R7, 0x1c0, RZ, 0xc0, !PT ;  /* 0x000001c007007812 */ /* 0x000fc400078ec0ff */
[----:B------:R-:W-:Y:S02]  /*01f0*/  SHF.R.S32.HI R11, RZ, 0x1f, R3 ;  /* 0x0000001fff0b7819 */ /* 0x000fe40000011403 */
[----:B------:R-:W-:Y:S01]  /*0200*/  LOP3.LUT R6, R2, 0xfffffffe, RZ, 0xc0, !PT ;  /* 0xfffffffe02067812 */ /* 0x000fe200078ec0ff */
[----:B------:R-:W-:Y:S01]  /*0210*/  STL [R1+0x48], R18 ;  /* 0x0000481201007387 */ /* 0x000fe20000100800 */
[----:B------:R-:W-:Y:S02]  /*0220*/  LOP3.LUT R7, R0, 0x38, R18, 0xf8, !PT ;  /* 0x0000003800077812 */ /* 0x000fe400078ef812 */
[----:B------:R-:W-:Y:S01]  /*0230*/  SHF.R.U32.HI R2, RZ, 0x3, R0 ;  /* 0x00000003ff027819 */ /* 0x000fe20000011600 */
[----:B------:R-:W-:Y:S01]  /*0240*/  IMAD.IADD R12, R5, 0x1, -R6 ;  /* 0x00000001050c7824 */ /* 0x000fe200078e0a06 */
[----:B------:R-:W-:Y:S01]  /*0250*/  LEA.HI R11, R11, R3, RZ, 0x3 ;  /* 0x000000030b0b7211 */ /* 0x000fe200078f18ff */
[----:B------:R-:W-:Y:S01]  /*0260*/  IMAD.SHL.U32 R5, R9, 0x40, RZ ;  /* 0x0000004009057824 */ /* 0x000fe200078e00ff */
[----:B------:R-:W-:-:S02]  /*0270*/  LEA.HI R0, R4, R4, RZ, 0x1 ;  /* 0x0000000404007211 */ /* 0x000fc400078f08ff */
[----:B------:R-:W-:Y:S02]  /*0280*/  LOP3.LUT R13, R7, R2, RZ, 0x3c, !PT ;  /* 0x00000002070d7212 */ /* 0x000fe400078e3cff */
[----:B------:R-:W-:Y:S02]  /*0290*/  LOP3.LUT R2, R11, 0xfffffff8, RZ, 0xc0, !PT ;  /* 0xfffffff80b027812 */ /* 0x000fe400078ec0ff */
[----:B------:R-:W-:Y:S02]  /*02a0*/  LOP3.LUT R0, R0, 0x1ffffffe, RZ, 0xc0, !PT ;  /* 0x1ffffffe00007812 */ /* 0x000fe400078ec0ff */
[----:B------:R-:W-:Y:S01]  /*02b0*/  LEA.HI R6, R8, R16, RZ, 0x5 ;  /* 0x0000001008067211 */ /* 0x000fe200078f28ff */
[----:B------:R-:W-:Y:S02]  /*02c0*/  IMAD.IADD R7, R3, 0x1, -R2 ;  /* 0x0000000103077824 */ /* 0x000fe400078e0a02 */
[----:B------:R-:W-:Y:S01]  /*02d0*/  IMAD.IADD R14, R4, 0x1, -R0 ;  /* 0x00000001040e7824 */ /* 0x000fe200078e0a00 */
[----:B------:R-:W-:-:S02]  /*02e0*/  LOP3.LUT R3, R6, 0xffffffe0, RZ, 0xc0, !PT ;  /* 0xffffffe006037812 */ /* 0x000fc400078ec0ff */
[----:B------:R-:W-:Y:S02]  /*02f0*/  LOP3.LUT R0, R5, 0x1c0, RZ, 0xc0, !PT ;  /* 0x000001c005007812 */ /* 0x000fe400078ec0ff */
[----:B------:R-:W-:Y:S01]  /*0300*/  SHF.R.S32.HI R223, RZ, 0x5, R6 ;  /* 0x00000005ffdf7819 */ /* 0x000fe20000011406 */
[----:B------:R-:W-:Y:S01]  /*0310*/  IMAD.IADD R17, R16, 0x1, -R3 ;  /* 0x0000000110117824 */ /* 0x000fe200078e0a03 */
[----:B------:R-:W-:Y:S02]  /*0320*/  LOP3.LUT R4, R0, 0x8, R10, 0xf8, !PT ;  /* 0x0000000800047812 */ /* 0x000fe400078ef80a */
[----:B------:R-:W-:Y:S02]  /*0330*/  SHF.R.U32.HI R2, RZ, 0x3, R0 ;  /* 0x00000003ff027819 */ /* 0x000fe40000011600 */
[----:B------:R-:W-:Y:S02]  /*0340*/  SHF.R.S32.HI R0, RZ, 0x1f, R6 ;  /* 0x0000001fff007819 */ /* 0x000fe40000011406 */
[----:B------:R-:W-:-:S02]  /*0350*/  LEA.HI R3, R8, R16, RZ, 0x6 ;  /* 0x0000001008037211 */ /* 0x000fc400078f30ff */
[----:B------:R-:W-:Y:S02]  /*0360*/  LEA.HI R0, R0, R223, RZ, 0x3 ;  /* 0x000000df00007211 */ /* 0x000fe400078f18ff */
[----:B------:R-:W-:Y:S01]  /*0370*/  LOP3.LUT R216, R4, R2, RZ, 0x3c, !PT ;  /* 0x0000000204d87212 */ /* 0x000fe200078e3cff */
[----:B------:R-:W-:Y:S01]  /*0380*/  IMAD.SHL.U32 R10, R3, 0x8, RZ ;  /* 0x00000008030a7824 */ /* 0x000fe200078e00ff */
[----:B------:R-:W-:Y:S01]  /*0390*/  LOP3.LUT R2, R0, 0xffffff8, RZ, 0xc0, !PT ;  /* 0x0ffffff800027812 */ /* 0x000fe200078ec0ff */
[C---:B------:R-:W-:Y:S01]  /*03a0*/  IMAD.SHL.U32 R3, R7.reuse, 0x40, RZ ;  /* 0x0000004007037824 */ /* 0x040fe200078e00ff */
[----:B------:R-:W-:Y:S01]  /*03b0*/  SHF.R.S32.HI R8, RZ, 0x1f, R17 ;  /* 0x0000001fff087819 */ /* 0x000fe20000011411 */
[----:B------:R-:W-:Y:S01]  /*03c0*/  IMAD.SHL.U32 R4, R12, 0x8, RZ ;  /* 0x000000080c047824 */ /* 0x000fe200078e00ff */
[----:B------:R-:W-:Y:S01]  /*03d0*/  LOP3.LUT P3, RZ, R7, 0x2, RZ, 0xc0, !PT ;  /* 0x0000000207ff7812 */ /* 0x000fe2000786c0ff */
[----:B------:R-:W-:Y:S01]  /*03e0*/  IMAD.IADD R6, R223, 0x1, -R2 ;  /* 0x00000001df067824 */ /* 0x000fe200078e0a02 */
[----:B------:R-:W-:Y:S01]  /*03f0*/  LOP3.LUT R0, R3, 0x1c0, RZ, 0xc0, !PT ;  /* 0x000001c003007812 */ /* 0x000fe200078ec0ff */
[----:B------:R-:W-:Y:S01]  /*0400*/  IMAD.SHL.U32 R2, R11, 0x40, RZ ;  /* 0x000000400b027824 */ /* 0x000fe200078e00ff */
[----:B------:R-:W-:Y:S01]  /*0410*/  LEA.HI R8, R8, R17, RZ, 0x2 ;  /* 0x0000001108087211 */ /* 0x000fe200078f10ff */
[----:B------:R-:W-:Y:S01]  /*0420*/  IMAD R216, R12, 0x200, R216 ;  /* 0x000002000cd87824 */ /* 0x000fe200078e02d8 */
[----:B------:R-:W-:-:S02]  /*0430*/  LOP3.LUT R3, R0, 0x8, R4, 0xf8, !PT ;  /* 0x0000000800037812 */ /* 0x000fc400078ef804 */
[----:B------:R-:W-:Y:S02]  /*0440*/  SHF.R.U32.HI R0, RZ, 0x3, R0 ;  /* 0x00000003ff007819 */ /* 0x000fe40000011600 */
[----:B------:R-:W-:Y:S02]  /*0450*/  SHF.R.S32.HI R5, RZ, 0x2, R8 ;  /* 0x00000002ff057819 */ /* 0x000fe40000011408 */
[----:B------:R-:W-:Y:S02]  /*0460*/  LOP3.LUT R2, R2, 0xfffffe00, RZ, 0xc0, !PT ;  /* 0xfffffe0002027812 */ /* 0x000fe400078ec0ff */
[----:B------:R-:W-:Y:S01]  /*0470*/  LOP3.LUT R0, R3, R0, RZ, 0x3c, !PT ;  /* 0x0000000003007212 */ /* 0x000fe200078e3cff */
[----:B------:R-:W-:Y:S01]  /*0480*/  IMAD R16, R6, 0x10, R5 ;  /* 0x0000001006107824 */ /* 0x000fe200078e0205 */
[----:B------:R-:W-:Y:S01]  /*0490*/  IADD3 R4, R18, 0x80, RZ ;  /* 0x0000008012047810 */ /* 0x000fe20007ffe0ff */
[----:B------:R-:W-:Y:S01]  /*04a0*/  IMAD R223, R223, 0x400, R2 ;  /* 0x00000400dfdf7824 */ /* 0x000fe200078e0202 */
[----:B------:R-:W-:Y:S01]  /*04b0*/  LOP3.LUT R217, R0, R2, RZ, 0xfc, !PT ;  /* 0x0000000200d97212 */ /* 0x000fe200078efcff */
[----:B------:R-:W-:Y:S01]  /*04c0*/  IMAD R2, R9, 0x20, R20 ;  /* 0x0000002009027824 */ /* 0x000fe200078e0214 */
[----:B------:R-:W-:Y:S01]  /*04d0*/  STL [R1+0x90], R16 ;  /* 0x0000901001007387 */ /* 0x000fe20000100800 */
[----:B------:R-:W-:Y:S01]  /*04e0*/  IMAD.IADD R223, R223, 0x1, R0 ;  /* 0x00000001dfdf7824 */ /* 0x000fe200078e0200 */
[----:B------:R-:W-:-:S02]  /*04f0*/  IADD3 R0, R18, 0x40, RZ ;  /* 0x0000004012007810 */ /* 0x000fc40007ffe0ff */
[----:B------:R-:W-:Y:S01]  /*0500*/  STL [R1+0x5c], R15 ;  /* 0x00005c0f01007387 */ /* 0x000fe20000100800 */
[----:B------:R-:W-:Y:S02]  /*0510*/  IADD3 R3, R18, 0xc0, RZ ;  /* 0x000000c012037810 */ /* 0x000fe40007ffe0ff */
[----:B------:R-:W-:Y:S01]  /*0520*/  SHF.R.S32.HI R5, RZ, 0x1f, R0 ;  /* 0x0000001fff057819 */ /* 0x000fe20000011400 */
[----:B------:R1:W-:Y:S01]  /*0530*/  STL [R1+0x94], R2 ;  /* 0x0000940201007387 */ /* 0x0003e20000100800 */
[----:B------:R-:W-:Y:S02]  /*0540*/  SHF.R.S32.HI R4, RZ, 0x1f, R4 ;  /* 0x0000001fff047819 */ /* 0x000fe40000011404 */
[----:B------:R-:W-:Y:S01]  /*0550*/  LOP3.LUT P0, RZ, R7, 0x4, RZ, 0xc0, !PT ;  /* 0x0000000407ff7812 */ /* 0x000fe2000780c0ff */
[----:B------:R-:W-:Y:S01]  /*0560*/  STL [R1+0x78], R5 ;  /* 0x0000780501007387 */ /* 0x000fe20000100800 */
[----:B------:R-:W-:Y:S02]  /*0570*/  LEA R216, R216, 0xc100, 0x1 ;  /* 0x0000c100d8d87811 */ /* 0x000fe400078e08ff */
[----:B------:R-:W-:Y:S01]  /*0580*/  R2P PR, R9, 0x6 ;  /* 0x0000000609007804 */ /* 0x000fe20000000000 */
[----:B------:R2:W-:Y:S01]  /*0590*/  STL [R1+0x74], R4 ;  /* 0x0000740401007387 */ /* 0x0005e20000100800 */
[----:B------:R-:W-:-:S02]  /*05a0*/  SEL R218, R218, 0xffffffe0, !P3 ;  /* 0xffffffe0dada7807 */ /* 0x000fc40005800000 */
[----:B------:R-:W-:Y:S02]  /*05b0*/  LEA R223, R223, 0x18100, 0x1 ;  /* 0x00018100dfdf7811 */ /* 0x000fe400078e08ff */
[----:B------:R-:W-:Y:S02]  /*05c0*/  LEA R217, R217, 0x100, 0x1 ;  /* 0x00000100d9d97811 */ /* 0x000fe400078e08ff */
[C---:B------:R-:W-:Y:S01]  /*05d0*/  SEL R219, R220.reuse, 0xffffffc0, !P2 ;  /* 0xffffffc0dcdb7807 */ /* 0x040fe20005000000 */
[----:B------:R-:W-:Y:S01]  /*05e0*/  IMAD.IADD R224, R223, 0x1, R218 ;  /* 0x00000001dfe07824 */ /* 0x000fe200078e02da */
[----:B------:R-:W-:Y:S01]  /*05f0*/  SEL R220, R220, 0xffffffc0, !P0 ;  /* 0xffffffc0dcdc7807 */ /* 0x000fe20004000000 */
[----:B------:R-:W-:Y:S01]  /*0600*/  IMAD.IADD R218, R218, 0x1, R217 ;  /* 0x00000001dada7824 */ /* 0x000fe200078e02d9 */
[C---:B------:R-:W-:Y:S01]  /*0610*/  IADD3 R227, R216.reuse, 0x20, RZ ;  /* 0x00000020d8e37810 */ /* 0x040fe20007ffe0ff */
[C---:B------:R-:W-:Y:S01]  /*0620*/  IMAD.IADD R222, R216.reuse, 0x1, R219 ;  /* 0x00000001d8de7824 */ /* 0x040fe200078e02db */
[----:B------:R-:W-:Y:S01]  /*0630*/  LOP3.LUT R10, R13, 0x7ffffe00, R10, 0xf8, !PT ;  /* 0x7ffffe000d0a7812 */ /* 0x000fe200078ef80a */
[--C-:B------:R-:W-:Y:S01]  /*0640*/  IMAD.IADD R226, R223, 0x1, R220.reuse ;  /* 0x00000001dfe27824 */ /* 0x100fe200078e02dc */
[----:B------:R-:W-:Y:S01]  /*0650*/  @P1 IADD3 R227, R216, -0x20, RZ ;  /* 0xffffffe0d8e31810 */ /* 0x000fe20007ffe0ff */
[----:B------:R-:W-:Y:S01]  /*0660*/  IMAD.IADD R221, R220, 0x1, R217 ;  /* 0x00000001dcdd7824 */ /* 0x000fe200078e02d9 */
[----:B-1----:R-:W-:Y:S01]  /*0670*/  LOP3.LUT R2, R8, 0x7ffffffc, RZ, 0xc0, !PT ;  /* 0x7ffffffc08027812 */ /* 0x002fe200078ec0ff */
[----:B------:R-:W-:Y:S01]  /*0680*/  IMAD.IADD R225, R224, 0x1, R220 ;  /* 0x00000001e0e17824 */ /* 0x000fe200078e02dc */
[C---:B------:R-:W-:Y:S01]  /*0690*/  IADD3 R250, R227.reuse, 0x800, RZ ;  /* 0x00000800e3fa7810 */ /* 0x040fe20007ffe0ff */
[----:B------:R-:W-:Y:S01]  /*06a0*/  IMAD.SHL.U32 R251, R10, 0x2, RZ ;  /* 0x000000020afb7824 */ /* 0x000fe200078e00ff */
[----:B------:R-:W-:Y:S01]  /*06b0*/  IADD3 R249, R227, 0x1000, RZ ;  /* 0x00001000e3f97810 */ /* 0x000fe20007ffe0ff */
[----:B------:R-:W-:Y:S01]  /*06c0*/  IMAD.IADD R0, R17, 0x1, -R2 ;  /* 0x0000000111007824 */ /* 0x000fe200078e0a02 */
[----:B------:R-:W-:Y:S01]  /*06d0*/  SHF.R.S32.HI R2, RZ, 0x1f, R3 ;  /* 0x0000001fff027819 */ /* 0x000fe20000011403 */
[----:B------:R-:W-:Y:S01]  /*06e0*/  IMAD.IADD R219, R219, 0x1, R227 ;  /* 0x00000001dbdb7824 */ /* 0x000fe200078e02e3 */
[C---:B------:R-:W-:Y:S01]  /*06f0*/  IADD3 R248, R227.reuse, 0x1800, RZ ;  /* 0x00001800e3f87810 */ /* 0x040fe20007ffe0ff */
[----:B------:R-:W-:Y:S01]  /*0700*/  IMAD.SHL.U32 R0, R0, 0x2, RZ ;  /* 0x0000000200007824 */ /* 0x000fe200078e00ff */
[C---:B------:R-:W-:Y:S01]  /*0710*/  IADD3 R247, R227.reuse, 0x2000, RZ ;  /* 0x00002000e3f77810 */ /* 0x040fe20007ffe0ff */
[----:B------:R1:W-:Y:S01]  /*0720*/  STL [R1+0x70], R2 ;  /* 0x0000700201007387 */ /* 0x0003e20000100800 */
[----:B------:R-:W-:Y:S01]  /*0730*/  IADD3 R246, R227, 0x2800, RZ ;  /* 0x00002800e3f67810 */ /* 0x000fe20007ffe0ff */
[----:B------:R-:W-:Y:S01]  /*0740*/  IMAD.IADD R220, R220, 0x1, R218 ;  /* 0x00000001dcdc7824 */ /* 0x000fe200078e02da */
[----:B--2---:R-:W-:-:S02]  /*0750*/  IADD3 R4, R0, 0xe0, RZ ;  /* 0x000000e000047810 */ /* 0x004fc40007ffe0ff */
[----:B------:R-:W-:Y:S02]  /*0760*/  IADD3 R3, R0, 0xe8, RZ ;  /* 0x000000e800037810 */ /* 0x000fe40007ffe0ff */
        /* <DEDUP_REMOVED lines=8> */
[C---:B------:R-:W-:Y:S01]  /*07f0*/  IADD3 R237, R227.reuse, 0x7000, RZ ;  /* 0x00007000e3ed7810 */ /* 0x040fe20007ffe0ff */
[----:B-1----:R-:W-:Y:S01]  /*0800*/  IMAD R2, R14, 0x8, R16 ;  /* 0x000000080e027824 */ /* 0x002fe200078e0210 */
[C---:B------:R-:W-:Y:S02]  /*0810*/  IADD3 R236, R227.reuse, 0x7800, RZ ;  /* 0x00007800e3ec7810 */ /* 0x040fe40007ffe0ff */
[----:B------:R-:W-:-:S02]  /*0820*/  IADD3 R235, R227, 0x8000, RZ ;  /* 0x00008000e3eb7810 */ /* 0x000fc40007ffe0ff */
[----:B------:R1:W-:Y:S01]  /*0830*/  STL [R1+0x8c], R2 ;  /* 0x00008c0201007387 */ /* 0x0003e20000100800 */
[C---:B------:R-:W-:Y:S02]  /*0840*/  IADD3 R234, R227.reuse, 0x8800, RZ ;  /* 0x00008800e3ea7810 */ /* 0x040fe40007ffe0ff */
[C---:B------:R-:W-:Y:S01]  /*0850*/  IADD3 R233, R227.reuse, 0x9000, RZ ;  /* 0x00009000e3e97810 */ /* 0x040fe20007ffe0ff */
[----:B------:R2:W-:Y:S01]  /*0860*/  STL [R1+0x18], R0 ;  /* 0x0000180001007387 */ /* 0x0005e20000100800 */
[C---:B------:R-:W-:Y:S02]  /*0870*/  IADD3 R232, R227.reuse, 0x9800, RZ ;  /* 0x00009800e3e87810 */ /* 0x040fe40007ffe0ff */
[C---:B------:R-:W-:Y:S01]  /*0880*/  IADD3 R231, R227.reuse, 0xa000, RZ ;  /* 0x0000a000e3e77810 */ /* 0x040fe20007ffe0ff */
[----:B------:R3:W-:Y:S01]  /*0890*/  STL [R1+0x6c], R4 ;  /* 0x00006c0401007387 */ /* 0x0007e20000100800 */
[C---:B------:R-:W-:Y:S02]  /*08a0*/  IADD3 R230, R227.reuse, 0xa800, RZ ;  /* 0x0000a800e3e67810 */ /* 0x040fe40007ffe0ff */
[C---:B------:R-:W-:Y:S01]  /*08b0*/  IADD3 R229, R227.reuse, 0xb000, RZ ;  /* 0x0000b000e3e57810 */ /* 0x040fe20007ffe0ff */
[----:B------:R4:W-:Y:S01]  /*08c0*/  STL [R1+0x68], R3 ;  /* 0x0000680301007387 */ /* 0x0009e20000100800 */
[----:B------:R-:W-:-:S02]  /*08d0*/  IADD3 R228, R227, 0xb800, RZ ;  /* 0x0000b800e3e47810 */ /* 0x000fc40007ffe0ff */
[C---:B-1----:R-:W-:Y:S02]  /*08e0*/  IADD3 R2, R0.reuse, 0xf0, RZ ;  /* 0x000000f000027810 */ /* 0x042fe40007ffe0ff */
[----:B--2---:R-:W-:-:S03]  /*08f0*/  IADD3 R0, R0, 0xf8, RZ ;  /* 0x000000f800007810 */ /* 0x004fc60007ffe0ff */
[----:B------:R1:W-:Y:S01]  /*0900*/  STL [R1+0x64], R2 ;  /* 0x0000640201007387 */ /* 0x0003e20000100800 */
[----:B---3--:R-:W-:-:S03]  /*0910*/  SHF.R.S32.HI R4, RZ, 0x1f, R4 ;  /* 0x0000001fff047819 */ /* 0x008fc60000011404 */
[----:B------:R2:W-:Y:S01]  /*0920*/  STL [R1+0x60], R0 ;  /* 0x0000600001007387 */ /* 0x0005e20000100800 */
[----:B----4-:R-:W-:-:S03]  /*0930*/  SHF.R.S32.HI R3, RZ, 0x1f, R3 ;  /* 0x0000001fff037819 */ /* 0x010fc60000011403 */
[----:B------:R3:W-:Y:S04]  /*0940*/  STL [R1+0x88], R4 ;  /* 0x0000880401007387 */ /* 0x0007e80000100800 */
[----:B------:R3:W-:Y:S01]  /*0950*/  STL [R1+0x84], R3 ;  /* 0x0000840301007387 */ /* 0x0007e20000100800 */
[----:B-1----:R-:W-:Y:S02]  /*0960*/  SHF.R.S32.HI R2, RZ, 0x1f, R2 ;  /* 0x0000001fff027819 */ /* 0x002fe40000011402 */
[----:B--2---:R-:W-:-:S03]  /*0970*/  SHF.R.S32.HI R0, RZ, 0x1f, R0 ;  /* 0x0000001fff007819 */ /* 0x004fc60000011400 */
[----:B------:R3:W-:Y:S04]  /*0980*/  STL [R1+0x80], R2 ;  /* 0x0000800201007387 */ /* 0x0007e80000100800 */
[----:B------:R3:W-:Y:S02]  /*0990*/  STL [R1+0x7c], R0 ;  /* 0x00007c0001007387 */ /* 0x0007e40000100800 */
.L_x_2156:
[----:B---3--:R-:W2:Y:S01]  /*09a0*/  LDL R4, [R1+0x5c] ;  /* 0x00005c0001047983 */ /* 0x008ea20000100800 */
        /* <DEDUP_REMOVED lines=18> */
.L_x_2120:
[----:B------:R-:W-:-:S04]  /*0ad0*/  MOV R0, c[0x0][0x554] ;  /* 0x0001550000007a02 */ /* 0x000fc80000000f00 */
[----:B------:R-:W-:Y:S02]  /*0ae0*/  ISETP.NE.AND P0, PT, R0, 0x1, PT ;  /* 0x000000010000780c */ /* 0x000fe40003f05270 */
[----:B------:R-:W-:-:S11]  /*0af0*/  MOV R0, R2 ;  /* 0x0000000200007202 */ /* 0x000fd60000000f00 */
[----:B------:R-:W-:-:S05]  /*0b00*/  @P0 IMAD.HI.U32 R4, R2, c[0x0][0x558], RZ ;  /* 0x0001560002040a27 */ /* 0x000fca00078e00ff */
[----:B------:R-:W-:-:S05]  /*0b10*/  @P0 SHF.R.U32.HI R0, RZ, c[0x0][0x55c], R4 ;  /* 0x00015700ff000a19 */ /* 0x000fca0000011604 */
[----:B------:R-:W-:Y:S02]  /*0b20*/  IMAD R4, R0, c[0x0][0x554], RZ ;  /* 0x0001550000047a24 */ /* 0x000fe400078e02ff */
.L_x_2121:
[----:B------:R-:W-:Y:S05]  /*0b30*/  BSYNC B0 ;  /* 0x0000000000007941 */ /* 0x000fea0003800000 */
.L_x_2119:
[----:B------:R-:W2:Y:S01]  /*0b40*/  LDL.LU R11, [R1] ;  /* 0x00000000010b7983 */ /* 0x000ea20000300800 */
[----:B------:R-:W-:Y:S01]  /*0b50*/  IMAD.MOV.U32 R5, RZ, RZ, c[0x0][0x53c] ;  /* 0x00014f00ff057624 */ /* 0x000fe200078e00ff */
[----:B------:R-:W-:Y:S01]  /*0b60*/  ULDC UR4, c[0x0][0x1d0] ;  /* 0x0000740000047ab9 */ /* 0x000fe20000000800 */
[----:B------:R-:W-:Y:S01]  /*0b70*/  IMAD.MOV.U32 R12, RZ, RZ, R0 ;  /* 0x000000ffff0c7224 */ /* 0x000fe200078e0000 */
[----:B------:R-:W-:Y:S01]  /*0b80*/  UIADD3 UR4, UR4, 0x5f, URZ ;  /* 0x0000005f04047890 */ /* 0x000fe2000fffe03f */
[----:B------:R-:W-:Y:S01]  /*0b90*/  IMAD.MOV.U32 R7, RZ, RZ, c[0x0][0x2c4] ;  /* 0x0000b100ff077624 */ /* 0x000fe200078e00ff */
[----:B------:R-:W-:Y:S01]  /*0ba0*/  ISETP.NE.AND P0, PT, R5, 0x1, PT ;  /* 0x000000010500780c */ /* 0x000fe20003f05270 */
[----:B------:R-:W-:Y:S01]  /*0bb0*/  BSSY B0, `(.L_x_2122) ;  /* 0x0000047000007945 */ /* 0x000fe20003800000 */
[----:B------:R-:W-:Y:S01]  /*0bc0*/  LOP3.LUT R5, RZ, R0, RZ, 0x33, !PT ;  /* 0x00000000ff057212 */ /* 0x000fe200078e33ff */
[----:B------:R-:W-:Y:S01]  /*0bd0*/  UIMAD.WIDE UR4, UR4, 0x2aaaaaab, URZ ;  /* 0x2aaaaaab040478a5 */ /* 0x000fe2000f8e023f */
[----:B------:R-:W-:Y:S01]  /*0be0*/  ISETP.NE.AND P3, PT, R7, 0x1, PT ;  /* 0x000000010700780c */ /* 0x000fe20003f65270 */
[----:B------:R-:W-:-:S02]  /*0bf0*/  IMAD.MOV.U32 R7, RZ, RZ, c[0x0][0x548] ;  /* 0x00015200ff077624 */ /* 0x000fc400078e00ff */
[----:B------:R-:W-:-:S04]  /*0c00*/  USHF.R.U32.HI UR4, URZ, 0x1f, UR5 ;  /* 0x0000001f3f047899 */ /* 0x000fc80008011605 */
[----:B------:R-:W-:Y:S02]  /*0c10*/  ULEA.HI.SX32 UR4, UR5, UR4, 0x1c ;  /* 0x0000000405047291 */ /* 0x000fe4000f8fe23f */
[----:B------:R-:W-:Y:S01]  /*0c20*/  @P0 IMAD.HI.U32 R6, R0, c[0x0][0x540], RZ ;  /* 0x0001500000060a27 */ /* 0x000fe200078e00ff */
[----:B------:R-:W-:-:S04]  /*0c30*/  IADD3 R0, R5, c[0x0][0x53c], RZ ;  /* 0x00014f0005007a10 */ /* 0x000fc80007ffe0ff */
[----:B------:R-:W-:Y:S01]  /*0c40*/  @P0 SHF.R.U32.HI R12, RZ, c[0x0][0x544], R6 ;  /* 0x00015100ff0c0a19 */ /* 0x000fe20000011606 */
[----:B------:R-:W-:Y:S01]  /*0c50*/  IMAD.MOV.U32 R6, RZ, RZ, c[0x0][0x168] ;  /* 0x00005a00ff067624 */ /* 0x000fe200078e00ff */
        /* <DEDUP_REMOVED lines=8> */
[----:B------:R-:W-:-:S04]  /*0ce0*/  IADD3 R5, -R6, 0x60, RZ ;  /* 0x0000006006057810 */ /* 0x000fc80007ffe1ff */
[----:B------:R-:W-:Y:S01]  /*0cf0*/  IADD3 R5, R0, c[0x0][0x1d0], R5 ;  /* 0x0000740000057a10 */ /* 0x000fe20007ffe005 */
[----:B------:R-:W-:-:S04]  /*0d00*/  IMAD.IADD R0, R2, 0x1, -R4 ;  /* 0x0000000102007824 */ /* 0x000fc800078e0a04 */
[----:B------:R-:W-:Y:S02]  /*0d10*/  IMAD R0, R3, c[0x0][0x554], R0 ;  /* 0x0001550003007a24 */ /* 0x000fe400078e0200 */
[----:B------:R-:W-:-:S04]  /*0d20*/  IMAD.HI R5, R5, 0x2aaaaaab, RZ ;  /* 0x2aaaaaab05057827 */ /* 0x000fc800078e02ff */
[----:B------:R-:W-:Y:S01]  /*0d30*/  @P0 IMAD.HI.U32 R2, R0, c[0x0][0x54c], RZ ;  /* 0x0001530000020a27 */ /* 0x000fe200078e00ff */
[----:B------:R-:W-:-:S03]  /*0d40*/  SHF.R.U32.HI R6, RZ, 0x1f, R5 ;  /* 0x0000001fff067819 */ /* 0x000fc60000011605 */
[----:B------:R-:W-:Y:S01]  /*0d50*/  IMAD.MOV.U32 R18, RZ, RZ, R0 ;  /* 0x000000ffff127224 */ /* 0x000fe200078e0000 */
[----:B------:R-:W-:Y:S01]  /*0d60*/  @P0 SHF.R.U32.HI R18, RZ, c[0x0][0x550], R2 ;  /* 0x00015400ff120a19 */ /* 0x000fe20000011602 */
[----:B------:R-:W-:Y:S01]  /*0d70*/  IMAD.MOV.U32 R2, RZ, RZ, RZ ;  /* 0x000000ffff027224 */ /* 0x000fe200078e00ff */
[----:B------:R-:W-:-:S03]  /*0d80*/  LEA.HI.SX32 R6, R5, R6, 0x1c ;  /* 0x0000000605067211 */ /* 0x000fc600078fe2ff */
[----:B------:R-:W-:Y:S01]  /*0d90*/  IMAD.MOV R3, RZ, RZ, -R18 ;  /* 0x000000ffff037224 */ /* 0x000fe200078e0a12 */
[----:B------:R-:W-:-:S03]  /*0da0*/  IMNMX R6, R6, UR4, PT ;  /* 0x0000000406067c17 */ /* 0x000fc6000b800200 */
[----:B------:R-:W-:Y:S01]  /*0db0*/  IMAD R19, R3, c[0x0][0x548], R0 ;  /* 0x0001520003137a24 */ /* 0x000fe200078e0200 */
[----:B------:R-:W-:Y:S02]  /*0dc0*/  ISETP.GE.AND P0, PT, R6, 0x1, PT ;  /* 0x000000010600780c */ /* 0x000fe40003f06270 */
[----:B--2---:R-:W-:-:S04]  /*0dd0*/  LOP3.LUT R11, R11, 0xfffffff7, RZ, 0xc0, !PT ;  /* 0xfffffff70b0b7812 */ /* 0x004fc800078ec0ff */
[----:B------:R-:W-:-:S05]  /*0de0*/  @P3 LOP3.LUT R11, R11, 0x8, RZ, 0xfc, !PT ;  /* 0x000000080b0b3812 */ /* 0x000fca00078efcff */
[----:B------:R1:W-:Y:S04]  /*0df0*/  STL [R1], R11 ;  /* 0x0000000b01007387 */ /* 0x0003e80000100800 */
[----:B------:R1:W-:Y:S04]  /*0e00*/  STL [R1+0x50], R18 ;  /* 0x0000501201007387 */ /* 0x0003e80000100800 */
[----:B------:R1:W-:Y:S01]  /*0e10*/  STL [R1+0x40], R19 ;  /* 0x0000401301007387 */ /* 0x0003e20000100800 */
        /* <DEDUP_REMOVED lines=32> */
.L_x_2123:
[----:B------:R-:W-:Y:S05]  /*1020*/  BSYNC B0 ;  /* 0x0000000000007941 */ /* 0x000fea0003800000 */
.L_x_2122:
        /* <DEDUP_REMOVED lines=77> */
[----:B------:R4:W3:Y:S01]  /*1500*/  LDL.64 R24, [R1+0x48] ;  /* 0x0000480001187983 */ /* 0x0008e20000100a00 */
[----:B------:R-:W-:-:S04]  /*1510*/  ISETP.NE.U32.AND P0, PT, RZ, c[0x0][0x340], PT ;  /* 0x0000d000ff007a0c */ /* 0x000fc80003f05070 */
[----:B------:R-:W-:-:S13]  /*1520*/  ISETP.NE.AND.EX P0, PT, RZ, c[0x0][0x344], PT, P0 ;  /* 0x0000d100ff007a0c */ /* 0x000fda0003f05300 */
[----:B------:R-:W-:-:S04]  /*1530*/  @P0 IMAD.MOV.U32 R2, RZ, RZ, 0x4 ;  /* 0x00000004ff020424 */ /* 0x000fc800078e00ff */
[----:B------:R-:W-:-:S05]  /*1540*/  @P0 IMAD.WIDE R2, R18, R2, c[0x0][0x340] ;  /* 0x0000d00012020625 */ /* 0x000fca00078e0202 */
[----:B------:R5:W4:Y:S01]  /*1550*/  @P0 LDG.E R17, [R2.64] ;  /* 0x0000000802110981 */ /* 0x000b22000c1e1900 */
[----:B------:R-:W-:Y:S02]  /*1560*/  SHF.R.S32.HI R14, RZ, 0x1f, R19 ;  /* 0x0000001fff0e7819 */ /* 0x000fe40000011413 */
[----:B------:R-:W-:Y:S01]  /*1570*/  SHF.R.S32.HI R16, RZ, 0x1f, R18 ;  /* 0x0000001fff107819 */ /* 0x000fe20000011412 */
[----:B------:R-:W1:Y:S01]  /*1580*/  S2R R7, SR_TID.X ;  /* 0x0000000000077919 */ /* 0x000e620000002100 */
[----:B------:R-:W-:Y:S01]  /*1590*/  MOV R23, R11 ;  /* 0x0000000b00177202 */ /* 0x000fe20000000f00 */
[----:B------:R-:W-:Y:S01]  /*15a0*/  IMAD R5, R14, c[0x0][0x1b8], RZ ;  /* 0x00006e000e057a24 */ /* 0x000fe200078e02ff */
[----:B------:R-:W-:Y:S02]  /*15b0*/  IADD3 R120, R22, -0x1, RZ ;  /* 0xffffffff16787810 */ /* 0x000fe40007ffe0ff */
[----:B------:R-:W-:Y:S01]  /*15c0*/  LOP3.LUT R23, R23, 0xfffffffd, RZ, 0xc0, !PT ;  /* 0xfffffffd17177812 */ /* 0x000fe200078ec0ff */
[----:B------:R-:W-:-:S02]  /*15d0*/  IMAD R5, R19, c[0x0][0x1bc], R5 ;  /* 0x00006f0013057a24 */ /* 0x000fc400078e0205 */
[----:B-----5:R-:W-:Y:S01]  /*15e0*/  IMAD.WIDE.U32 R2, R19, c[0x0][0x1b8], RZ ;  /* 0x00006e0013027a25 */ /* 0x020fe200078e00ff */
[----:B-1----:R-:W-:-:S03]  /*15f0*/  SHF.R.S32.HI R20, RZ, 0x1f, R7 ;  /* 0x0000001fff147819 */ /* 0x002fc60000011407 */
[----:B------:R-:W-:Y:S02]  /*1600*/  IMAD.IADD R3, R3, 0x1, R5 ;  /* 0x0000000103037824 */ /* 0x000fe400078e0205 */
[----:B------:R-:W-:Y:S01]  /*1610*/  IMAD R5, R16, c[0x0][0x1c0], RZ ;  /* 0x0000700010057a24 */ /* 0x000fe200078e02ff */
[----:B------:R-:W-:Y:S01]  /*1620*/  LEA.HI R20, R20, R7, RZ, 0x3 ;  /* 0x0000000714147211 */ /* 0x000fe200078f18ff */
[----:B------:R-:W-:-:S03]  /*1630*/  IMAD.WIDE.U32 R2, R18, c[0x0][0x1c0], R2 ;  /* 0x0000700012027a25 */ /* 0x000fc600078e0002 */
[----:B------:R-:W-:Y:S01]  /*1640*/  SHF.R.S32.HI R20, RZ, 0x3, R20 ;  /* 0x00000003ff147819 */ /* 0x000fe20000011414 */
[----:B------:R-:W-:-:S04]  /*1650*/  IMAD R5, R18, c[0x0][0x1c4], R5 ;  /* 0x0000710012057a24 */ /* 0x000fc800078e0205 */
[----:B------:R-:W-:Y:S02]  /*1660*/  IMAD.IADD R3, R3, 0x1, R5 ;  /* 0x0000000103037824 */ /* 0x000fe400078e0205 */
[----:B--2---:R-:W-:-:S04]  /*1670*/  IMAD.IADD R4, R4, 0x1, R21 ;  /* 0x0000000104047824 */ /* 0x004fc800078e0215 */
[----:B------:R-:W-:-:S04]  /*1680*/  @P3 IMAD.HI.U32 R6, R4, c[0x0][0x2c8], RZ ;  /* 0x0000b20004063a27 */ /* 0x000fc800078e00ff */
[----:B------:R-:W-:Y:S01]  /*1690*/  IMAD.MOV.U32 R0, RZ, RZ, R4 ;  /* 0x000000ffff007224 */ /* 0x000fe200078e0004 */
[----:B------:R-:W-:Y:S01]  /*16a0*/  @P3 SHF.R.U32.HI R0, RZ, c[0x0][0x2cc], R6 ;  /* 0x0000b300ff003a19 */ /* 0x000fe20000011606 */
[----:B---3--:R-:W-:-:S03]  /*16b0*/  IMAD.MOV.U32 R24, RZ, RZ, R8 ;  /* 0x000000ffff187224 */ /* 0x008fc600078e0008 */
[----:B------:R-:W-:Y:S01]  /*16c0*/  SHF.R.S32.HI R6, RZ, 0x1f, R0 ;  /* 0x0000001fff067819 */ /* 0x000fe20000011400 */
[C---:B------:R-:W-:Y:S01]  /*16d0*/  IMAD.WIDE.U32 R2, R0.reuse, c[0x0][0x1b0], R2 ;  /* 0x00006c0000027a25 */ /* 0x040fe200078e0002 */
[----:B------:R-:W-:Y:S02]  /*16e0*/  IADD3 R10, -R0, RZ, RZ ;  /* 0x000000ff000a7210 */ /* 0x000fe40007ffe1ff */
[----:B------:R-:W-:Y:S01]  /*16f0*/  SHF.R.S32.HI R25, RZ, 0x1f, R24 ;  /* 0x0000001fff197819 */ /* 0x000fe20000011418 */
[----:B------:R-:W-:Y:S01]  /*1700*/  IMAD R5, R6, c[0x0][0x1b0], RZ ;  /* 0x00006c0006057a24 */ /* 0x000fe200078e02ff */
[----:B------:R-:W-:Y:S01]  /*1710*/  SHF.R.S32.HI R6, RZ, 0x1f, R20 ;  /* 0x0000001fff067819 */ /* 0x000fe20000011414 */
[----:B------:R-:W-:Y:S01]  /*1720*/  IMAD R10, R10, c[0x0][0x2c4], R4 ;  /* 0x0000b1000a0a7a24 */ /* 0x000fe200078e0204 */
[----:B------:R-:W-:Y:S01]  /*1730*/  ISETP.GE.AND P5, PT, R24, c[0x0][0x1d4], PT ;  /* 0x0000750018007a0c */ /* 0x000fe20003fa6270 */
[----:B------:R-:W-:Y:S01]  /*1740*/  IMAD.WIDE.U32 R8, R20, c[0x0][0x1e0], R24 ;  /* 0x0000780014087a25 */ /* 0x000fe200078e0018 */
[----:B------:R1:W-:Y:S02]  /*1750*/  STL [R1+0x4c], R25 ;  /* 0x00004c1901007387 */ /* 0x0003e40000100800 */
[----:B------:R-:W-:Y:S01]  /*1760*/  SEL R12, RZ, 0x1, P5 ;  /* 0x00000001ff0c7807 */ /* 0x000fe20002800000 */
[----:B------:R-:W-:-:S02]  /*1770*/  IMAD R4, R6, c[0x0][0x1e0], RZ ;  /* 0x0000780006047a24 */ /* 0x000fc400078e02ff */
[----:B------:R-:W-:Y:S01]  /*1780*/  IMAD R13, R0, c[0x0][0x1b4], R5 ;  /* 0x00006d00000d7a24 */ /* 0x000fe200078e0205 */
[----:B------:R-:W-:Y:S01]  /*1790*/  IADD3 R0, R24, 0x40, RZ ;  /* 0x0000004018007810 */ /* 0x000fe20007ffe0ff */
[----:B------:R-:W-:Y:S02]  /*17a0*/  IMAD R4, R20, c[0x0][0x1e4], R4 ;  /* 0x0000790014047a24 */ /* 0x000fe400078e0204 */
[----:B------:R-:W-:Y:S01]  /*17b0*/  IMAD.IADD R3, R3, 0x1, R13 ;  /* 0x0000000103037824 */ /* 0x000fe200078e020d */
[----:B------:R-:W-:Y:S01]  /*17c0*/  ISETP.GE.AND P1, PT, R0, c[0x0][0x1d4], PT ;  /* 0x0000750000007a0c */ /* 0x000fe20003f26270 */
[----:B------:R-:W-:Y:S01]  /*17d0*/  IMAD R5, R6, c[0x0][0x208], RZ ;  /* 0x0000820006057a24 */ /* 0x000fe200078e02ff */
[----:B------:R-:W-:Y:S01]  /*17e0*/  IADD3 R9, R9, R4, RZ ;  /* 0x0000000409097210 */ /* 0x000fe20007ffe0ff */
[C---:B------:R-:W-:Y:S01]  /*17f0*/  IMAD.WIDE.U32 R6, R20.reuse, c[0x0][0x208], R24 ;  /* 0x0000820014067a25 */ /* 0x040fe200078e0018 */
[----:B------:R-:W-:Y:S02]  /*1800*/  SHF.R.S32.HI R4, RZ, 0x1f, R10 ;  /* 0x0000001fff047819 */ /* 0x000fe4000001140a */
[----:B------:R-:W-:Y:S01]  /*1810*/  SEL R11, RZ, 0xffffffff, P1 ;  /* 0xffffffffff0b7807 */ /* 0x000fe20000800000 */
[----:B------:R-:W-:Y:S01]  /*1820*/  IMAD R5, R20, c[0x0][0x20c], R5 ;  /* 0x0000830014057a24 */ /* 0x000fe200078e0205 */
[----:B------:R-:W-:Y:S01]  /*1830*/  ISETP.GE.AND P4, PT, R0, c[0x0][0x198], PT ;  /* 0x0000660000007a0c */ /* 0x000fe20003f86270 */
[----:B------:R-:W-:Y:S01]  /*1840*/  IMAD R4, R4, c[0x0][0x1a8], RZ ;  /* 0x00006a0004047a24 */ /* 0x000fe200078e02ff */
[----:B------:R-:W-:Y:S01]  /*1850*/  SHF.L.U32 R11, R11, 0x1, RZ ;  /* 0x000000010b0b7819 */ /* 0x000fe200000006ff */
[----:B------:R-:W-:-:S02]  /*1860*/  IMAD.WIDE.U32 R8, R19, c[0x0][0x1e8], R8 ;  /* 0x00007a0013087a25 */ /* 0x000fc400078e0008 */
[----:B------:R-:W-:Y:S02]  /*1870*/  @P1 LOP3.LUT R23, R23, 0x2, RZ, 0xfc, !PT ;  /* 0x0000000217171812 */ /* 0x000fe400078efcff */
[----:B------:R-:W-:Y:S01]  /*1880*/  IMAD R15, R10, c[0x0][0x1ac], R4 ;  /* 0x00006b000a0f7a24 */ /* 0x000fe200078e0204 */
[----:B------:R-:W-:Y:S01]  /*1890*/  IADD3 R4, R24, 0x80, RZ ;  /* 0x0000008018047810 */ /* 0x000fe20007ffe0ff */
[----:B------:R-:W-:Y:S01]  /*18a0*/  IMAD.IADD R7, R7, 0x1, R5 ;  /* 0x0000000107077824 */ /* 0x000fe200078e0205 */
[----:B------:R-:W-:Y:S01]  /*18b0*/  LOP3.LUT R32, R11, 0x2, R12, 0xe2, !PT ;  /* 0x000000020b207812 */ /* 0x000fe200078ee20c */
[----:B------:R-:W-:Y:S01]  /*18c0*/  IMAD.WIDE.U32 R10, R10, c[0x0][0x1a8], R2 ;  /* 0x00006a000a0a7a25 */ /* 0x000fe200078e0002 */
[----:B------:R-:W-:Y:S02]  /*18d0*/  ISETP.GE.AND P1, PT, R4, c[0x0][0x1d4], PT ;  /* 0x0000750004007a0c */ /* 0x000fe40003f26270 */
[----:B------:R-:W-:Y:S01]  /*18e0*/  IADD3 R5, R24, 0xc0, RZ ;  /* 0x000000c018057810 */ /* 0x000fe20007ffe0ff */
[C---:B------:R-:W-:Y:S01]  /*18f0*/  IMAD R2, R14.reuse, c[0x0][0x1e8], RZ ;  /* 0x00007a000e027a24 */ /* 0x040fe200078e02ff */
[----:B------:R-:W-:Y:S01]  /*1900*/  LOP3.LUT R23, R23, 0xfffffffe, RZ, 0xc0, !PT ;  /* 0xfffffffe17177812 */ /* 0x000fe200078ec0ff */
[----:B------:R-:W-:Y:S01]  /*1910*/  IMAD R12, R14, c[0x0][0x210], RZ ;  /* 0x000084000e0c7a24 */ /* 0x000fe200078e02ff */
[----:B------:R-:W-:Y:S01]  /*1920*/  ISETP.GE.AND P6, PT, R5, c[0x0][0x1d4], PT ;  /* 0x0000750005007a0c */ /* 0x000fe20003fc6270 */
[C---:B------:R-:W-:Y:S01]  /*1930*/  IMAD R2, R19.reuse, c[0x0][0x1ec], R2 ;  /* 0x00007b0013027a24 */ /* 0x040fe200078e0202 */
[----:B------:R-:W-:Y:S01]  /*1940*/  SEL R14, RZ, 0x4, P1 ;  /* 0x00000004ff0e7807 */ /* 0x000fe20000800000 */
[C---:B------:R-:W-:Y:S01]  /*1950*/  IMAD R12, R19.reuse, c[0x0][0x214], R12 ;  /* 0x00008500130c7a24 */ /* 0x040fe200078e020c */
[----:B----4-:R-:W-:Y:S01]  /*1960*/  @P0 SHF.R.S32.HI R3, RZ, 0x1f, R17 ;  /* 0x0000001fff030819 */ /* 0x010fe20000011411 */
[----:B------:R-:W-:Y:S01]  /*1970*/  IMAD.WIDE.U32 R6, R19, c[0x0][0x210], R6 ;  /* 0x0000840013067a25 */ /* 0x000fe200078e0006 */
[----:B------:R-:W-:-:S02]  /*1980*/  IADD3 R9, R9, R2, RZ ;  /* 0x0000000209097210 */ /* 0x000fc40007ffe0ff */
[----:B------:R-:W-:Y:S01]  /*1990*/  @P1 LOP3.LUT R23, R23, 0x1, RZ, 0xfc, !PT ;  /* 0x0000000117171812 */ /* 0x000fe200078efcff */
[----:B------:R-:W-:Y:S01]  /*19a0*/  @!P0 IMAD.MOV.U32 R3, RZ, RZ, R16 ;  /* 0x000000ffff038224 */ /* 0x000fe200078e0010 */
[----:B------:R-:W-:Y:S01]  /*19b0*/  IADD3 R2, R11, R15, RZ ;  /* 0x0000000f0b027210 */ /* 0x000fe20007ffe0ff */
[----:B------:R-:W-:Y:S01]  /*19c0*/  IMAD.IADD R7, R7, 0x1, R12 ;  /* 0x0000000107077824 */ /* 0x000fe200078e020c */
[C---:B------:R-:W-:Y:S01]  /*19d0*/  LEA R11, P1, R10.reuse, c[0x0][0x160], 0x1 ;  /* 0x000058000a0b7a11 */ /* 0x040fe200078208ff */
[----:B------:R-:W-:Y:S01]  /*19e0*/  IMAD R12, R3, c[0x0][0x1f0], RZ ;  /* 0x00007c00030c7a24 */ /* 0x000fe200078e02ff */
[----:B------:R-:W-:Y:S01]  /*19f0*/  SEL R13, RZ, 0x8, P6 ;  /* 0x00000008ff0d7807 */ /* 0x000fe20003000000 */
[----:B------:R1:W-:Y:S01]  /*1a00*/  STL [R1], R23 ;  /* 0x0000001701007387 */ /* 0x0003e20000100800 */
[----:B------:R-:W-:Y:S01]  /*1a10*/  LEA.HI.X R10, R10, c[0x0][0x164], R2, 0x1, P1 ;  /* 0x000059000a0a7a11 */ /* 0x000fe200008f0c02 */
[----:B------:R-:W-:Y:S01]  /*1a20*/  @P0 IMAD.MOV.U32 R2, RZ, RZ, R17 ;  /* 0x000000ffff020224 */ /* 0x000fe200078e0011 */
[----:B------:R-:W-:-:S02]  /*1a30*/  @!P0 MOV R2, R18 ;  /* 0x0000001200028202 */ /* 0x000fc40000000f00 */
[----:B------:R-:W-:Y:S01]  /*1a40*/  LOP3.LUT R32, R13, R32, R14, 0xfe, !PT ;  /* 0x000000200d207212 */ /* 0x000fe200078efe0e */
[----:B------:R-:W-:Y:S01]  /*1a50*/  IMAD R13, R3, c[0x0][0x218], RZ ;  /* 0x00008600030d7a24 */ /* 0x000fe200078e02ff */
[----:B------:R-:W-:Y:S01]  /*1a60*/  ISETP.GE.AND P0, PT, R24, c[0x0][0x198], PT ;  /* 0x0000660018007a0c */ /* 0x000fe20003f06270 */
[----:B------:R-:W-:Y:S01]  /*1a70*/  IMAD.WIDE.U32 R18, R2, c[0x0][0x1f0], R8 ;  /* 0x00007c0002127a25 */ /* 0x000fe200078e0008 */
[----:B------:R-:W-:Y:S02]  /*1a80*/  ISETP.GE.AND P3, PT, R4, c[0x0][0x198], PT ;  /* 0x0000660004007a0c */ /* 0x000fe40003f66270 */
[----:B------:R-:W-:Y:S01]  /*1a90*/  P2R R8, PR, RZ, 0x1 ;  /* 0x00000001ff087803 */ /* 0x000fe20000000000 */
[----:B------:R-:W-:Y:S01]  /*1aa0*/  IMAD.WIDE.U32 R14, R2, c[0x0][0x218], R6 ;  /* 0x00008600020e7a25 */ /* 0x000fe200078e0006 */
[----:B------:R1:W-:Y:S01]  /*1ab0*/  STL.64 [R1+0x28], R18 ;  /* 0x0000281201007387 */ /* 0x0003e20000100a00 */
[----:B------:R-:W-:Y:S02]  /*1ac0*/  IADD3 R7, R20, R21, RZ ;  /* 0x0000001514077210 */ /* 0x000fe40007ffe0ff */
[C---:B------:R-:W-:Y:S01]  /*1ad0*/  IMAD R3, R2.reuse, c[0x0][0x1f4], R12 ;  /* 0x00007d0002037a24 */ /* 0x040fe200078e020c */
[----:B------:R1:W-:Y:S01]  /*1ae0*/  STL.64 [R1+0x30], R14 ;  /* 0x0000300e01007387 */ /* 0x0003e20000100a00 */
[----:B------:R-:W-:Y:S01]  /*1af0*/  IMAD R2, R2, c[0x0][0x21c], R13 ;  /* 0x0000870002027a24 */ /* 0x000fe200078e020d */
[----:B------:R-:W-:Y:S01]  /*1b00*/  ISETP.GE.AND P2, PT, R5, c[0x0][0x198], PT ;  /* 0x0000660005007a0c */ /* 0x000fe20003f46270 */
[----:B------:R-:W-:-:S03]  /*1b10*/  IMAD.IADD R3, R19, 0x1, R3 ;  /* 0x0000000113037824 */ /* 0x000fc600078e0203 */
[----:B------:R-:W-:Y:S02]  /*1b20*/  IADD3 R2, R15, R2, RZ ;  /* 0x000000020f027210 */ /* 0x000fe40007ffe0ff */
[----:B------:R1:W-:Y:S04]  /*1b30*/  STL [R1+0x20], R3 ;  /* 0x0000200301007387 */ /* 0x0003e80000100800 */
[----:B------:R1:W-:Y:S01]  /*1b40*/  STL [R1+0x38], R2 ;  /* 0x0000380201007387 */ /* 0x0003e20000100800 */
[----:B------:R-:W-:Y:S05]  /*1b50*/  BRA.DIV ~URZ, `(.L_x_2125) ;  /* 0x00011f827f007947 */ /* 0x000fea000b800000 */
[----:B------:R2:W3:Y:S02]  /*1b60*/  SHFL.IDX PT, R6, R10, RZ, 0x181f ;  /* 0x00181fff0a067589 */ /* 0x0004e400000e0000 */
.L_x_2157:
[----:B------:R-:W-:Y:S05]  /*1b70*/  BRA.DIV ~URZ, `(.L_x_2126) ;  /* 0x00011fd27f007947 */ /* 0x000fea000b800000 */
[----:B-1----:R1:W4:Y:S02]  /*1b80*/  SHFL.IDX PT, R2, R11, RZ, 0x181f ;  /* 0x00181fff0b027589 */ /* 0x00232400000e0000 */
.L_x_2158:
[----:B------:R-:W-:Y:S01]  /*1b90*/  MOV R18, c[0x0][0x168] ;  /* 0x00005a0000127a02 */ /* 0x000fe20000000f00 */
[----:B------:R-:W-:Y:S04]  /*1ba0*/  BSSY B0, `(.L_x_2127) ;  /* 0x0000018000007945 */ /* 0x000fe80003800000 */
[----:B------:R-:W-:-:S05]  /*1bb0*/  IMAD R18, R18, c[0x0][0x2c4], RZ ;  /* 0x0000b10012127a24 */ /* 0x000fca00078e02ff */
[----:B------:R-:W-:-:S13]  /*1bc0*/  ISETP.GE.AND P0, PT, R7, R18, PT ;  /* 0x000000120700720c */ /* 0x000fda0003f06270 */
[----:B------:R-:W-:Y:S05]  /*1bd0*/  @P0 BRA `(.L_x_2128) ;  /* 0x0000014000000947 */ /* 0x000fea0003800000 */
[----:B------:R-:W5:Y:S04]  /*1be0*/  LDL R12, [R1+0x78] ;  /* 0x00007800010c7983 */ /* 0x000f680000100800 */
[----:B--2---:R-:W2:Y:S04]  /*1bf0*/  LDL R9, [R1+0x74] ;  /* 0x0000740001097983 */ /* 0x004ea80000100800 */
[----:B----4-:R-:W4:Y:S04]  /*1c00*/  LDL R3, [R1+0x70] ;  /* 0x0000700001037983 */ /* 0x010f280000100800 */
[----:B---3--:R-:W3:Y:S01]  /*1c10*/  LDL.64 R20, [R1+0x48] ;  /* 0x0000480001147983 */ /* 0x008ee20000100a00 */
[----:B------:R-:W-:-:S02]  /*1c20*/  LEA R16, P0, R0, R2, 0x1 ;  /* 0x0000000200107211 */ /* 0x000fc400078008ff */
[----:B------:R-:W-:Y:S02]  /*1c30*/  ISETP.NE.AND P1, PT, R8, RZ, PT ;  /* 0x000000ff0800720c */ /* 0x000fe40003f25270 */
[----:B-----5:R-:W-:Y:S02]  /*1c40*/  LEA.HI.X R17, R0, R6, R12, 0x1, P0 ;  /* 0x0000000600117211 */ /* 0x020fe400000f0c0c */
[----:B------:R-:W-:-:S04]  /*1c50*/  LEA R14, P0, R4, R2, 0x1 ;  /* 0x00000002040e7211 */ /* 0x000fc800078008ff */
[----:B--2---:R-:W-:Y:S02]  /*1c60*/  LEA.HI.X R15, R4, R6, R9, 0x1, P0 ;  /* 0x00000006040f7211 */ /* 0x004fe400000f0c09 */
[----:B------:R-:W-:-:S04]  /*1c70*/  LEA R12, P0, R5, R2, 0x1 ;  /* 0x00000002050c7211 */ /* 0x000fc800078008ff */
[----:B----4-:R-:W-:Y:S01]  /*1c80*/  LEA.HI.X R13, R5, R6, R3, 0x1, P0 ;  /* 0x00000006050d7211 */ /* 0x010fe200000f0c03 */
[----:B------:R-:W-:-:S04]  /*1c90*/  IMAD.MOV.U32 R3, RZ, RZ, R6 ;  /* 0x000000ffff037224 */ /* 0x000fc800078e0006 */
[----:B---3--:R-:W-:-:S05]  /*1ca0*/  IMAD.WIDE R2, R20, 0x2, R2 ;  /* 0x0000000214027825 */ /* 0x008fca00078e0202 */
[----:B------:R-:W-:Y:S01]  /*1cb0*/  @!PT LDS RZ, [RZ] ;  /* 0x00000000fffff984 */ /* 0x000fe20000000800 */
[----:B------:R-:W-:Y:S01]  /*1cc0*/  @!PT LDS RZ, [RZ] ;  /* 0x00000000fffff984 */ /* 0x000fe20000000800 */
[----:B------:R-:W-:Y:S01]  /*1cd0*/  @!PT LDS RZ, [RZ] ;  /* 0x00000000fffff984 */ /* 0x000fe20000000800 */
[----:B------:R2:W-:Y:S04]  /*1ce0*/  LDGSTS.E.BYPASS.LTC128B.128 [R251+0x18100], [R2.64], !P1 ;  /* 0x1810000002fb7fae */ /* 0x0005e8000c901d48 */
[----:B------:R2:W-:Y:S04]  /*1cf0*/  LDGSTS.E.BYPASS.LTC128B.128 [R251+0x1c100], [R16.64], !P4 ;  /* 0x1c10000010fb7fae */ /* 0x0005e8000e101d48 */
[----:B------:R2:W-:Y:S04]  /*1d00*/  LDGSTS.E.BYPASS.LTC128B.128 [R251+0x20100], [R14.64], !P3 ;  /* 0x201000000efb7fae */ /* 0x0005e8000d901d48 */
[----:B------:R2:W-:Y:S02]  /*1d10*/  LDGSTS.E.BYPASS.LTC128B.128 [R251+0x24100], [R12.64], !P2 ;  /* 0x241000000cfb7fae */ /* 0x0005e4000d101d48 */
.L_x_2128:
[----:B------:R-:W-:Y:S05]  /*1d20*/  BSYNC B0 ;  /* 0x0000000000007941 */ /* 0x000fea0003800000 */
.L_x_2127:
[----:B------:R-:W-:Y:S05]  /*1d30*/  BRA.DIV ~URZ, `(.L_x_2129) ;  /* 0x00011e827f007947 */ /* 0x000fea000b800000 */
[----:B---3--:R3:W1:Y:S04]  /*1d40*/  SHFL.IDX PT, R6, R10, 0x1, 0x181f ;  /* 0x00381f000a067f89 */ /* 0x00866800000e0000 */
[----:B--2-4-:R3:W2:Y:S02]  /*1d50*/  SHFL.IDX PT, R2, R11, 0x1, 0x181f ;  /* 0x00381f000b027f89 */ /* 0x0146a400000e0000 */
.L_x_2159:
[----:B------:R-:W-:Y:S01]  /*1d60*/  IADD3 R3, R7, 0x20, RZ ;  /* 0x0000002007037810 */ /* 0x000fe20007ffe0ff */
[----:B------:R-:W-:Y:S03]  /*1d70*/  BSSY B0, `(.L_x_2130) ;  /* 0x0000017000007945 */ /* 0x000fe60003800000 */
[----:B------:R-:W-:-:S13]  /*1d80*/  ISETP.GE.AND P0, PT, R3, R18, PT ;  /* 0x000000120300720c */ /* 0x000fda0003f06270 */
[----:B------:R-:W-:Y:S05]  /*1d90*/  @P0 BRA `(.L_x_2131) ;  /* 0x0000014000000947 */ /* 0x000fea0003800000 */
[----:B------:R-:W4:Y:S04]  /*1da0*/  LDL R13, [R1+0x78] ;  /* 0x00007800010d7983 */ /* 0x000f280000100800 */
[----:B------:R-:W5:Y:S04]  /*1db0*/  LDL R12, [R1+0x74] ;  /* 0x00007400010c7983 */ /* 0x000f680000100800 */
[----:B---3--:R-:W3:Y:S04]  /*1dc0*/  LDL.64 R20, [R1+0x48] ;  /* 0x0000480001147983 */ /* 0x008ee80000100a00 */
[----:B--2---:R-:W2:Y:S01]  /*1dd0*/  LDL R9, [R1+0x70] ;  /* 0x0000700001097983 */ /* 0x004ea20000100800 */
[----:B------:R-:W-:-:S02]  /*1de0*/  LEA R16, P0, R0, R2, 0x1 ;  /* 0x0000000200107211 */ /* 0x000fc400078008ff */
[----:B------:R-:W-:Y:S01]  /*1df0*/  ISETP.NE.AND P1, PT, R8, RZ, PT ;  /* 0x000000ff0800720c */ /* 0x000fe20003f25270 */
[----:B-1----:R-:W-:Y:S01]  /*1e00*/  IMAD.MOV.U32 R3, RZ, RZ, R6 ;  /* 0x000000ffff037224 */ /* 0x002fe200078e0006 */
[----:B----4-:R-:W-:Y:S02]  /*1e10*/  LEA.HI.X R17, R0, R6, R13, 0x1, P0 ;  /* 0x0000000600117211 */ /* 0x010fe400000f0c0d */
[----:B------:R-:W-:-:S04]  /*1e20*/  LEA R14, P0, R4, R2, 0x1 ;  /* 0x00000002040e7211 */ /* 0x000fc800078008ff */
[----:B-----5:R-:W-:Y:S02]  /*1e30*/  LEA.HI.X R15, R4, R6, R12, 0x1, P0 ;  /* 0x00000006040f7211 */ /* 0x020fe400000f0c0c */
[----:B------:R-:W-:Y:S01]  /*1e40*/  LEA R12, P0, R5, R2, 0x1 ;  /* 0x00000002050c7211 */ /* 0x000fe200078008ff */
[----:B---3--:R-:W-:-:S03]  /*1e50*/  IMAD.WIDE R2, R20, 0x2, R2 ;  /* 0x0000000214027825 */ /* 0x008fc600078e0202 */
[----:B--2---:R-:W-:Y:S02]  /*1e60*/  LEA.HI.X R13, R5, R6, R9, 0x1, P0 ;  /* 0x00000006050d7211 */ /* 0x004fe400000f0c09 */
[----:B------:R-:W-:Y:S01]  /*1e70*/  @!PT LDS RZ, [RZ] ;  /* 0x00000000fffff984 */ /* 0x000fe20000000800 */
[----:B------:R-:W-:Y:S01]  /*1e80*/  @!PT LDS RZ, [RZ] ;  /* 0x00000000fffff984 */ /* 0x000fe20000000800 */
[----:B------:R-:W-:Y:S01]  /*1e90*/  @!PT LDS RZ, [RZ] ;  /* 0x00000000fffff984 */ /* 0x000fe20000000800 */
[----:B------:R1:W-:Y:S04]  /*1ea0*/  LDGSTS.E.BYPASS.LTC128B.128 [R251+0x19100], [R2.64], !P1 ;  /* 0x1910000002fb7fae */ /* 0x0003e8000c901d48 */
[----:B------:R1:W-:Y:S04]  /*1eb0*/  LDGSTS.E.BYPASS.LTC128B.128 [R251+0x1d100], [R16.64], !P4 ;  /* 0x1d10000010fb7fae */ /* 0x0003e8000e101d48 */
[----:B------:R1:W-:Y:S04]  /*1ec0*/  LDGSTS.E.BYPASS.LTC128B.128 [R251+0x21100], [R14.64], !P3 ;  /* 0x211000000efb7fae */ /* 0x0003e8000d901d48 */
[----:B------:R1:W-:Y:S02]  /*1ed0*/  LDGSTS.E.BYPASS.LTC128B.128 [R251+0x25100], [R12.64], !P2 ;  /* 0x251000000cfb7fae */ /* 0x0003e4000d101d48 */
.L_x_2131:
[----:B------:R-:W-:Y:S05]  /*1ee0*/  BSYNC B0 ;  /* 0x0000000000007941 */ /* 0x000fea0003800000 */
.L_x_2130:
[----:B------:R-:W-:Y:S05]  /*1ef0*/  BRA.DIV ~URZ, `(.L_x_2132) ;  /* 0x00011d927f007947 */ /* 0x000fea000b800000 */
[----:B-1----:R1:W4:Y:S02]  /*1f00*/  SHFL.IDX PT, R6, R10, 0x2, 0x181f ;  /* 0x00581f000a067f89 */ /* 0x00232400000e0000 */
.L_x_2160:
[----:B------:R-:W-:Y:S05]  /*1f10*/  BRA.DIV ~URZ, `(.L_x_2133) ;  /* 0x00011de27f007947 */ /* 0x000fea000b800000 */
[----:B--2---:R2:W1:Y:S02]  /*1f20*/  SHFL.IDX PT, R2, R11, 0x2, 0x181f ;  /* 0x00581f000b027f89 */ /* 0x00446400000e0000 */
.L_x_2161:
[----:B------:R-:W-:Y:S01]  /*1f30*/  IADD3 R3, R7, 0x40, RZ ;  /* 0x0000004007037810 */ /* 0x000fe20007ffe0ff */
[----:B------:R-:W-:Y:S03]  /*1f40*/  BSSY B0, `(.L_x_2134) ;  /* 0x0000017000007945 */ /* 0x000fe60003800000 */
[----:B------:R-:W-:-:S13]  /*1f50*/  ISETP.GE.AND P0, PT, R3, R18, PT ;  /* 0x000000120300720c */ /* 0x000fda0003f06270 */
[----:B------:R-:W-:Y:S05]  /*1f60*/  @P0 BRA `(.L_x_2135) ;  /* 0x0000014000000947 */ /* 0x000fea0003800000 */
[----:B------:R-:W5:Y:S04]  /*1f70*/  LDL R13, [R1+0x78] ;  /* 0x00007800010d7983 */ /* 0x000f680000100800 */
[----:B--2---:R-:W2:Y:S04]  /*1f80*/  LDL R12, [R1+0x74] ;  /* 0x00007400010c7983 */ /* 0x004ea80000100800 */
[----:B---3--:R-:W3:Y:S04]  /*1f90*/  LDL.64 R20, [R1+0x48] ;  /* 0x0000480001147983 */ /* 0x008ee80000100a00 */
[----:B----4-:R-:W4:Y:S01]  /*1fa0*/  LDL R9, [R1+0x70] ;  /* 0x0000700001097983 */ /* 0x010f220000100800 */
[----:B-1----:R-:W-:-:S02]  /*1fb0*/  LEA R16, P0, R0, R2, 0x1 ;  /* 0x0000000200107211 */ /* 0x002fc400078008ff */
[----:B------:R-:W-:Y:S01]  /*1fc0*/  ISETP.NE.AND P1, PT, R8, RZ, PT ;  /* 0x000000ff0800720c */ /* 0x000fe20003f25270 */
[----:B------:R-:W-:Y:S01]  /*1fd0*/  IMAD.MOV.U32 R3, RZ, RZ, R6 ;  /* 0x000000ffff037224 */ /* 0x000fe200078e0006 */
[----:B-----5:R-:W-:Y:S02]  /*1fe0*/  LEA.HI.X R17, R0, R6, R13, 0x1, P0 ;  /* 0x0000000600117211 */ /* 0x020fe400000f0c0d */
[----:B------:R-:W-:-:S04]  /*1ff0*/  LEA R14, P0, R4, R2, 0x1 ;  /* 0x00000002040e7211 */ /* 0x000fc800078008ff */
[----:B--2---:R-:W-:Y:S02]  /*2000*/  LEA.HI.X R15, R4, R6, R12, 0x1, P0 ;  /* 0x00000006040f7211 */ /* 0x004fe400000f0c0c */
[----:B------:R-:W-:Y:S01]  /*2010*/  LEA R12, P0, R5, R2, 0x1 ;  /* 0x00000002050c7211 */ /* 0x000fe200078008ff */
[----:B---3--:R-:W-:-:S03]  /*2020*/  IMAD.WIDE R2, R20, 0x2, R2 ;  /* 0x0000000214027825 */ /* 0x008fc600078e0202 */
[----:B----4-:R-:W-:Y:S02]  /*2030*/  LEA.HI.X R13, R5, R6, R9, 0x1, P0 ;  /* 0x00000006050d7211 */ /* 0x010fe400000f0c09 */
[----:B------:R-:W-:Y:S01]  /*2040*/  @!PT LDS RZ, [RZ] ;  /* 0x00000000fffff984 */ /* 0x000fe20000000800 */
[----:B------:R-:W-:Y:S01]  /*2050*/  @!PT LDS RZ, [RZ] ;  /* 0x00000000fffff984 */ /* 0x000fe20000000800 */
[----:B------:R-:W-:Y:S01]  /*2060*/  @!PT LDS RZ, [RZ] ;  /* 0x00000000fffff984 */ /* 0x000fe20000000800 */
[----:B------:R1:W-:Y:S04]  /*2070*/  LDGSTS.E.BYPASS.LTC128B.128 [R251+0x1a100], [R2.64], !P1 ;  /* 0x1a10000002fb7fae */ /* 0x0003e8000c901d48 */
[----:B------:R1:W-:Y:S04]  /*2080*/  LDGSTS.E.BYPASS.LTC128B.128 [R251+0x1e100], [R16.64], !P4 ;  /* 0x1e10000010fb7fae */ /* 0x0003e8000e101d48 */
[----:B------:R1:W-:Y:S04]  /*2090*/  LDGSTS.E.BYPASS.LTC128B.128 [R251+0x22100], [R14.64], !P3 ;  /* 0x221000000efb7fae */ /* 0x0003e8000d901d48 */
[----:B------:R1:W-:Y:S02]  /*20a0*/  LDGSTS.E.BYPASS.LTC128B.128 [R251+0x26100], [R12.64], !P2 ;  /* 0x261000000cfb7fae */ /* 0x0003e4000d101d48 */
.L_x_2135:
[----:B------:R-:W-:Y:S05]  /*20b0*/  BSYNC B0 ;  /* 0x0000000000007941 */ /* 0x000fea0003800000 */
.L_x_2134:
[----:B------:R-:W-:Y:S05]  /*20c0*/  BRA.DIV ~URZ, `(.L_x_2136) ;  /* 0x00011ca27f007947 */ /* 0x000fea000b800000 */
[----:B----4-:R4:W2:Y:S04]  /*20d0*/  SHFL.IDX PT, R6, R10, 0x3, 0x181f ;  /* 0x00781f000a067f89 */ /* 0x0108a800000e0000 */
[----:B-1----:R4:W1:Y:S02]  /*20e0*/  SHFL.IDX PT, R2, R11, 0x3, 0x181f ;  /* 0x00781f000b027f89 */ /* 0x00286400000e0000 */
.L_x_2162:
[----:B---34-:R-:W3:Y:S04]  /*20f0*/  LDL R10, [R1+0x78] ;  /* 0x00007800010a7983 */ /* 0x018ee80000100800 */
[----:B------:R-:W4:Y:S04]  /*2100*/  LDL R9, [R1+0x74] ;  /* 0x0000740001097983 */ /* 0x000f280000100800 */
[----:B------:R-:W5:Y:S04]  /*2110*/  LDL R3, [R1+0x70] ;  /* 0x0000700001037983 */ /* 0x000f680000100800 */
[----:B--2---:R-:W2:Y:S01]  /*2120*/  LDL.64 R128, [R1+0x48] ;  /* 0x0000480001807983 */ /* 0x004ea20000100a00 */
[----:B------:R-:W-:-:S04]  /*2130*/  IADD3 R7, R7, 0x60, RZ ;  /* 0x0000006007077810 */ /* 0x000fc80007ffe0ff */
[----:B------:R-:W-:-:S13]  /*2140*/  ISETP.GE.AND P0, PT, R7, R18, PT ;  /* 0x000000120700720c */ /* 0x000fda0003f06270 */
[----:B-1----:R-:W-:-:S04]  /*2150*/  @!P0 LEA R12, P1, R0, R2, 0x1 ;  /* 0x00000002000c8211 */ /* 0x002fc800078208ff */
[----:B---3--:R-:W-:Y:S02]  /*2160*/  @!P0 LEA.HI.X R13, R0, R6, R10, 0x1, P1 ;  /* 0x00000006000d8211 */ /* 0x008fe400008f0c0a */
[----:B------:R-:W-:-:S04]  /*2170*/  @!P0 LEA R10, P1, R4, R2, 0x1 ;  /* 0x00000002040a8211 */ /* 0x000fc800078208ff */
[----:B----4-:R-:W-:Y:S02]  /*2180*/  @!P0 LEA.HI.X R11, R4, R6, R9, 0x1, P1 ;  /* 0x00000006040b8211 */ /* 0x010fe400008f0c09 */
[----:B------:R-:W-:-:S04]  /*2190*/  @!P0 LEA R4, P1, R5, R2, 0x1 ;  /* 0x0000000205048211 */ /* 0x000fc800078208ff */
[----:B-----5:R-:W-:Y:S01]  /*21a0*/  @!P0 LEA.HI.X R5, R5, R6, R3, 0x1, P1 ;  /* 0x0000000605058211 */ /* 0x020fe200008f0c03 */
[----:B------:R-:W-:Y:S01]  /*21b0*/  @!P0 IMAD.MOV.U32 R3, RZ, RZ, R6 ;  /* 0x000000ffff038224 */ /* 0x000fe200078e0006 */
[----:B------:R-:W-:-:S03]  /*21c0*/  ISETP.NE.AND P1, PT, R8, RZ, PT ;  /* 0x000000ff0800720c */ /* 0x000fc60003f25270 */
[----:B--2---:R-:W-:-:S10]  /*21d0*/  @!P0 IMAD.WIDE R2, R128, 0x2, R2 ;  /* 0x0000000280028825 */ /* 0x004fd400078e0202 */
[----:B------:R-:W-:Y:S01]  /*21e0*/  @!PT LDS RZ, [RZ] ;  /* 0x00000000fffff984 */ /* 0x000fe20000000800 */
[----:B------:R-:W-:Y:S01]  /*21f0*/  @!PT LDS RZ, [RZ] ;  /* 0x00000000fffff984 */ /* 0x000fe20000000800 */
[----:B------:R-:W-:Y:S01]  /*2200*/  @!PT LDS RZ, [RZ] ;  /* 0x00000000fffff984 */ /* 0x000fe20000000800 */
[----:B------:R1:W-:Y:S04]  /*2210*/  @!P0 LDGSTS.E.BYPASS.LTC128B.128 [R251+0x1b100], [R2.64], !P1 ;  /* 0x1b10000002fb8fae */ /* 0x0003e8000c901d48 */
[----:B------:R1:W-:Y:S04]  /*2220*/  @!P0 LDGSTS.E.BYPASS.LTC128B.128 [R251+0x1f100], [R12.64], !P4 ;  /* 0x1f1000000cfb8fae */ /* 0x0003e8000e101d48 */
[----:B------:R1:W-:Y:S04]  /*2230*/  @!P0 LDGSTS.E.BYPASS.LTC128B.128 [R251+0x23100], [R10.64], !P3 ;  /* 0x231000000afb8fae */ /* 0x0003e8000d901d48 */
[----:B------:R1:W-:Y:S04]  /*2240*/  @!P0 LDGSTS.E.BYPASS.LTC128B.128 [R251+0x27100], [R4.64], !P2 ;  /* 0x2710000004fb8fae */ /* 0x0003e8000d101d48 */
[----:B------:R-:W0:Y:S01]  /*2250*/  LDGDEPBAR ;  /* 0x00000000000079af */ /* 0x000e220000000000 */
[----:B------:R-:W-:Y:S02]  /*2260*/  WARPSYNC 0xffffffff ;  /* 0xffffffff00007948 */ /* 0x000fe40003800000 */
[----:B------:R-:W2:Y:S04]  /*2270*/  LDL R127, [R1+0x3c] ;  /* 0x00003c00017f7983 */ /* 0x000ea80000100800 */
[----:B------:R-:W3:Y:S04]  /*2280*/  LDL R9, [R1+0x20] ;  /* 0x0000200001097983 */ /* 0x000ee80000100800 */
[----:B------:R-:W4:Y:S04]  /*2290*/  LDL.64 R20, [R1+0x28] ;  /* 0x0000280001147983 */ /* 0x000f280000100a00 */
[----:B------:R-:W5:Y:S04]  /*22a0*/  LDL R130, [R1] ;  /* 0x0000000001827983 */ /* 0x000f680000100800 */
[----:B------:R-:W5:Y:S04]  /*22b0*/  LDL R16, [R1+0x38] ;  /* 0x0000380001107983 */ /* 0x000f680000100800 */
[----:B------:R-:W5:Y:S04]  /*22c0*/  LDL.64 R14, [R1+0x30] ;  /* 0x00003000010e7983 */ /* 0x000f680000100a00 */
[----:B------:R-:W1:Y:S01]  /*22d0*/  S2R R19, SR_TID.X ;  /* 0x0000000000137919 */ /* 0x000e620000002100 */
[----:B------:R-:W-:Y:S01]  /*22e0*/  IMAD.MOV.U32 R121, RZ, RZ, -0x60 ;  /* 0xffffffa0ff797424 */ /* 0x000fe200078e00ff */
[----:B------:R-:W-:Y:S01]  /*22f0*/  SHF.R.S32.HI R6, RZ, 0x1f, R120 ;  /* 0x0000001fff067819 */ /* 0x000fe20000011478 */
[----:B-1----:R-:W-:Y:S01]  /*2300*/  IMAD.WIDE.U32 R4, R120, c[0x0][0x1e0], RZ ;  /* 0x0000780078047a25 */ /* 0x002fe200078e00ff */
[----:B------:R-:W5:Y:S03]  /*2310*/  LDL R126, [R1+0xc] ;  /* 0x00000c00017e7983 */ /* 0x000f660000100800 */
[----:B------:R-:W-:Y:S01]  /*2320*/  IMAD R2, R6, c[0x0][0x1e0], RZ ;  /* 0x0000780006027a24 */ /* 0x000fe200078e02ff */
[----:B------:R-:W-:-:S04]  /*2330*/  SHF.R.S32.HI R17, RZ, 0x1f, R19 ;  /* 0x0000001fff117819 */ /* 0x000fc80000011413 */
[----:B------:R-:W-:-:S04]  /*2340*/  LEA.HI R17, R17, R19, RZ, 0x3 ;  /* 0x0000001311117211 */ /* 0x000fc800078f18ff */
[----:B------:R-:W-:Y:S01]  /*2350*/  SHF.R.S32.HI R17, RZ, 0x3, R17 ;  /* 0x00000003ff117819 */ /* 0x000fe20000011411 */
[----:B------:R-:W-:-:S04]  /*2360*/  IMAD R2, R120, c[0x0][0x1e4], R2 ;  /* 0x0000790078027a24 */ /* 0x000fc800078e0202 */
[----:B------:R-:W-:-:S04]  /*2370*/  IMAD.IADD R2, R5, 0x1, R2 ;  /* 0x0000000105027824 */ /* 0x000fc800078e0202 */
[----:B------:R-:W-:Y:S02]  /*2380*/  IMAD R3, R2, 0x60, RZ ;  /* 0x0000006002037824 */ /* 0x000fe400078e02ff */
[----:B------:R-:W-:Y:S02]  /*2390*/  IMAD.MOV.U32 R124, RZ, RZ, c[0x0][0x1e0] ;  /* 0x00007800ff7c7624 */ /* 0x000fe400078e00ff */
[----:B------:R-:W-:Y:S02]  /*23a0*/  IMAD.MOV.U32 R125, RZ, RZ, c[0x0][0x1e4] ;  /* 0x00007900ff7d7624 */ /* 0x000fe400078e00ff */
[----:B------:R-:W-:-:S04]  /*23b0*/  IMAD R6, R6, c[0x0][0x208], RZ ;  /* 0x0000820006067a24 */ /* 0x000fc800078e02ff */
[----:B------:R-:W-:Y:S02]  /*23c0*/  IMAD R10, R120, c[0x0][0x20c], R6 ;  /* 0x00008300780a7a24 */ /* 0x000fe400078e0206 */
[----:B------:R-:W-:Y:S02]  /*23d0*/  IMAD.MOV.U32 R34, RZ, RZ, c[0x0][0x208] ;  /* 0x00008200ff227624 */ /* 0x000fe400078e00ff */
[----:B------:R-:W-:-:S05]  /*23e0*/  IMAD.MOV.U32 R33, RZ, RZ, 0x6 ;  /* 0x00000006ff217424 */ /* 0x000fca00078e00ff */
[C---:B------:R-:W-:Y:S01]  /*23f0*/  SHF.L.U64.HI R33, R34.reuse, R33, c[0x0][0x20c] ;  /* 0x0000830022217619 */ /* 0x040fe20000010221 */
[----:B------:R-:W-:Y:S01]  /*2400*/  IMAD.SHL.U32 R34, R34, 0x40, RZ ;  /* 0x0000004022227824 */ /* 0x000fe200078e00ff */
[----:B------:R-:W-:Y:S01]  /*2410*/  LOP3.LUT P2, RZ, R32, 0x8, RZ, 0xc0, !PT ;  /* 0x0000000820ff7812 */ /* 0x000fe2000784c0ff */
[----:B------:R-:W-:Y:S01]  /*2420*/  BAR.SYNC.DEFER_BLOCKING 0x0 ;  /* 0x0000000000007b1d */ /* 0x000fe20000010000 */
[----:B--2---:R-:W-:-:S05]  /*2430*/  IMAD R121, R127, R121, 0x60 ;  /* 0x000000607f797424 */ /* 0x004fca00078e0279 */
[----:B------:R-:W-:-:S04]  /*2440*/  IADD3 R0, R121, c[0x0][0x1d0], -R17 ;  /* 0x0000740079007a10 */ /* 0x000fc80007ffe811 */
[----:B------:R-:W-:Y:S01]  /*2450*/  ISETP.GE.AND P0, PT, R0, 0x1, PT ;  /* 0x000000010000780c */ /* 0x000fe20003f06270 */
[----:B----4-:R-:W-:Y:S02]  /*2460*/  IMAD.MOV.U32 R122, RZ, RZ, R20 ;  /* 0x000000ffff7a7224 */ /* 0x010fe400078e0014 */
[----:B---3--:R-:W-:-:S04]  /*2470*/  IMAD.MOV.U32 R123, RZ, RZ, R9 ;  /* 0x000000ffff7b7224 */ /* 0x008fc800078e0009 */
[----:B------:R-:W-:Y:S01]  /*2480*/  IMAD.WIDE.U32 R4, R4, 0x60, R122 ;  /* 0x0000006004047825 */ /* 0x000fe200078e007a */
[----:B-----5:R-:W-:-:S03]  /*2490*/  LOP3.LUT P3, RZ, R130, 0x2, RZ, 0xc0, !PT ;  /* 0x0000000282ff7812 */ /* 0x020fc6000786c0ff */
[----:B------:R-:W-:Y:S02]  /*24a0*/  IMAD.IADD R5, R5, 0x1, R3 ;  /* 0x0000000105057824 */ /* 0x000fe400078e0203 */
[----:B------:R-:W-:Y:S02]  /*24b0*/  @P0 LEA R2, P1, R4, c[0x0][0x1c8], 0x1 ;  /* 0x0000720004020a11 */ /* 0x000fe400078208ff */
[----:B------:R-:W-:Y:S02]  /*24c0*/  @P0 ISETP.GE.AND P5, PT, R128, c[0x0][0x1d4], PT ;  /* 0x0000750080000a0c */ /* 0x000fe40003fa6270 */
[----:B------:R-:W-:Y:S02]  /*24d0*/  LOP3.LUT P4, RZ, R130, 0x1, RZ, 0xc0, !PT ;  /* 0x0000000182ff7812 */ /* 0x000fe4000788c0ff */
[----:B------:R-:W-:Y:S02]  /*24e0*/  @P0 LEA.HI.X R3, R4, c[0x0][0x1cc], R5, 0x1, P1 ;  /* 0x0000730004030a11 */ /* 0x000fe400008f0c05 */
[----:B------:R-:W-:-:S07]  /*24f0*/  ISETP.GE.AND P1, PT, R0, 0x21, PT ;  /* 0x000000210000780c */ /* 0x000fce0003f26270 */
[----:B------:R-:W-:Y:S01]  /*2500*/  @!PT LDS RZ, [RZ] ;  /* 0x00000000fffff984 */ /* 0x000fe20000000800 */
[----:B------:R-:W-:Y:S01]  /*2510*/  @!PT LDS RZ, [RZ] ;  /* 0x00000000fffff984 */ /* 0x000fe20000000800 */
[----:B------:R-:W-:Y:S01]  /*2520*/  @!PT LDS RZ, [RZ] ;  /* 0x00000000fffff984 */ /* 0x000fe20000000800 */
[----:B------:R1:W-:Y:S04]  /*2530*/  @P0 LDGSTS.E.BYPASS.LTC128B.128 [R251+0xc100], [R2.64], !P5 ;  /* 0x0c10000002fb0fae */ /* 0x0003e8000e901d48 */
[----:B------:R1:W-:Y:S04]  /*2540*/  @P0 LDGSTS.E.BYPASS.LTC128B.128 [R251+0xf100], [R2.64+0x80], !P3 ;  /* 0x0f10008002fb0fae */ /* 0x0003e8000d901d48 */
[----:B------:R1:W-:Y:S04]  /*2550*/  @P0 LDGSTS.E.BYPASS.LTC128B.128 [R251+0x12100], [R2.64+0x100], !P4 ;  /* 0x1210010002fb0fae */ /* 0x0003e8000e101d48 */
[----:B------:R1:W-:Y:S01]  /*2560*/  @P0 LDGSTS.E.BYPASS.LTC128B.128 [R251+0x15100], [R2.64+0x180], !P6 ;  /* 0x1510018002fb0fae */ /* 0x0003e2000f101d48 */
[----:B------:R-:W-:Y:S01]  /*2570*/  @P1 ISETP.GE.AND P5, PT, R128, c[0x0][0x1d4], PT ;  /* 0x0000750080001a0c */ /* 0x000fe20003fa6270 */
[----:B------:R-:W-:-:S04]  /*2580*/  IMAD.WIDE.U32 R8, R120, c[0x0][0x208], RZ ;  /* 0x0000820078087a25 */ /* 0x000fc800078e00ff */
[----:B------:R-:W-:Y:S02]  /*2590*/  IMAD.IADD R9, R9, 0x1, R10 ;  /* 0x0000000109097824 */ /* 0x000fe400078e020a */
[----:B------:R-:W-:Y:S01]  /*25a0*/  IMAD.MOV.U32 R6, RZ, RZ, R14 ;  /* 0x000000ffff067224 */ /* 0x000fe200078e000e */
[----:B-1----:R-:W-:-:S04]  /*25b0*/  @P1 LEA R3, P0, R124, R4, 0x5 ;  /* 0x000000047c031211 */ /* 0x002fc800078028ff */
[----:B------:R-:W-:Y:S02]  /*25c0*/  @P1 LEA.HI.X R7, R124, R5, R125, 0x5, P0 ;  /* 0x000000057c071211 */ /* 0x000fe400000f2c7d */
[----:B------:R-:W-:-:S04]  /*25d0*/  @P1 LEA R2, P0, R3, c[0x0][0x1c8], 0x1 ;  /* 0x0000720003021a11 */ /* 0x000fc800078008ff */
[----:B------:R-:W-:Y:S02]  /*25e0*/  @P1 LEA.HI.X R3, R3, c[0x0][0x1cc], R7, 0x1, P0 ;  /* 0x0000730003031a11 */ /* 0x000fe400000f0c07 */
[----:B------:R-:W-:Y:S01]  /*25f0*/  ISETP.GE.AND P0, PT, R0, 0x41, PT ;  /* 0x000000410000780c */ /* 0x000fe20003f06270 */
[----:B------:R-:W-:Y:S02]  /*2600*/  IMAD.MOV.U32 R7, RZ, RZ, R16 ;  /* 0x000000ffff077224 */ /* 0x000fe400078e0010 */
[----:B------:R-:W-:Y:S01]  /*2610*/  IMAD.WIDE.U32 R10, R124, 0x40, RZ ;  /* 0x000000407c0a7825 */ /* 0x000fe200078e00ff */
[----:B------:R1:W-:Y:S04]  /*2620*/  @P1 LDGSTS.E.BYPASS.LTC128B.128 [R251+0xd100], [R2.64], !P5 ;  /* 0x0d10000002fb1fae */ /* 0x0003e8000e901d48 */
[----:B------:R1:W-:Y:S01]  /*2630*/  @P1 LDGSTS.E.BYPASS.LTC128B.128 [R251+0x10100], [R2.64+0x80], !P3 ;  /* 0x1010008002fb1fae */ /* 0x0003e2000d901d48 */
[----:B------:R-:W-:-:S03]  /*2640*/  IMAD.WIDE.U32 R6, R8, 0x60, R6 ;  /* 0x0000006008067825 */ /* 0x000fc600078e0006 */
[----:B------:R1:W-:Y:S04]  /*2650*/  @P1 LDGSTS.E.BYPASS.LTC128B.128 [R251+0x13100], [R2.64+0x100], !P4 ;  /* 0x1310010002fb1fae */ /* 0x0003e8000e101d48 */
[----:B------:R1:W-:Y:S01]  /*2660*/  @P1 LDGSTS.E.BYPASS.LTC128B.128 [R251+0x16100], [R2.64+0x180], !P6 ;  /* 0x1610018002fb1fae */ /* 0x0003e2000f101d48 */
[----:B------:R-:W-:Y:S02]  /*2670*/  @P0 IADD3 R8, P1, R4, R10, RZ ;  /* 0x0000000a04080210 */ /* 0x000fe40007f3e0ff */
[----:B------:R-:W-:Y:S01]  /*2680*/  @P0 ISETP.GE.AND P5, PT, R128, c[0x0][0x1d4], PT ;  /* 0x0000750080000a0c */ /* 0x000fe20003fa6270 */
[----:B-1----:R-:W-:Y:S02]  /*2690*/  IMAD.SHL.U32 R2, R125, 0x40, RZ ;  /* 0x000000407d027824 */ /* 0x002fe400078e00ff */
[----:B------:R-:W-:-:S03]  /*26a0*/  IMAD R3, R9, 0x60, RZ ;  /* 0x0000006009037824 */ /* 0x000fc600078e02ff */
[----:B------:R-:W-:Y:S01]  /*26b0*/  @P0 IADD3.X R5, R5, R11, R2, P1, !PT ;  /* 0x0000000b05050210 */ /* 0x000fe20000ffe402 */
[----:B------:R-:W-:Y:S01]  /*26c0*/  IMAD.IADD R3, R7, 0x1, R3 ;  /* 0x0000000107037824 */ /* 0x000fe200078e0203 */
[----:B------:R-:W-:-:S04]  /*26d0*/  LEA R2, P1, R6, c[0x0][0x1f8], 0x1 ;  /* 0x00007e0006027a11 */ /* 0x000fc800078208ff */
[----:B------:R-:W-:Y:S02]  /*26e0*/  LEA.HI.X R3, R6, c[0x0][0x1fc], R3, 0x1, P1 ;  /* 0x00007f0006037a11 */ /* 0x000fe400008f0c03 */
[----:B------:R-:W-:-:S04]  /*26f0*/  @P0 LEA R4, P1, R8, c[0x0][0x1c8], 0x1 ;  /* 0x0000720008040a11 */ /* 0x000fc800078208ff */
[----:B------:R-:W-:-:S05]  /*2700*/  @P0 LEA.HI.X R5, R8, c[0x0][0x1cc], R5, 0x1, P1 ;  /* 0x0000730008050a11 */ /* 0x000fca00008f0c05 */
[----:B------:R1:W-:Y:S04]  /*2710*/  @P0 LDGSTS.E.BYPASS.LTC128B.128 [R251+0xe100], [R4.64], !P5 ;  /* 0x0e10000004fb0fae */ /* 0x0003e8000e901d48 */
[----:B------:R1:W-:Y:S04]  /*2720*/  @P0 LDGSTS.E.BYPASS.LTC128B.128 [R251+0x11100], [R4.64+0x80], !P3 ;  /* 0x1110008004fb0fae */ /* 0x0003e8000d901d48 */
[----:B------:R1:W-:Y:S04]  /*2730*/  @P0 LDGSTS.E.BYPASS.LTC128B.128 [R251+0x14100], [R4.64+0x100], !P4 ;  /* 0x1410010004fb0fae */ /* 0x0003e8000e101d48 */
[----:B------:R1:W-:Y:S04]  /*2740*/  @P0 LDGSTS.E.BYPASS.LTC128B.128 [R251+0x17100], [R4.64+0x180], !P6 ;  /* 0x1710018004fb0fae */ /* 0x0003e8000f101d48 */
[----:B------:R-:W0:Y:S01]  /*2750*/  LDGDEPBAR ;  /* 0x00000000000079af */ /* 0x000e220000000000 */
[----:B------:R-:W-:-:S04]  /*2760*/  IADD3 R18, P1, P0, R34, 0x80, R2 ;  /* 0x0000008022127810 */ /* 0x000fc8000783e002 */
[----:B------:R-:W-:Y:S02]  /*2770*/  IADD3.X R19, R33, RZ, R3, P1, P0 ;  /* 0x000000ff21137210 */ /* 0x000fe40000fe0403 */
[----:B------:R-:W-:-:S04]  /*2780*/  IADD3 R16, P1, P0, R34, 0x100, R2 ;  /* 0x0000010022107810 */ /* 0x000fc8000783e002 */
[----:B------:R-:W-:Y:S02]  /*2790*/  IADD3.X R17, R33, RZ, R3, P1, P0 ;  /* 0x000000ff21117210 */ /* 0x000fe40000fe0403 */
[----:B------:R-:W-:Y:S01]  /*27a0*/  IADD3 R14, P1, P0, R34, 0x180, R2 ;  /* 0x00000180220e7810 */ /* 0x000fe2000783e002 */
[----:B------:R-:W-:-:S04]  /*27b0*/  DEPBAR.LE SB0, 0x1 ;  /* 0x000080400000791a */ /* 0x000fc80000000000 */
[----:B------:R-:W-:-:S04]  /*27c0*/  DEPBAR.LE SB0, 0x0 ;  /* 0x000080000000791a */ /* 0x000fc80000000000 */
[----:B------:R-:W-:Y:S01]  /*27d0*/  BAR.SYNC.DEFER_BLOCKING 0x0 ;  /* 0x0000000000007b1d */ /* 0x000fe20000010000 */
[----:B-1----:R-:W-:Y:S02]  /*27e0*/  LOP3.LUT R4, R32, 0x1, RZ, 0xc0, !PT ;  /* 0x0000000120047812 */ /* 0x002fe400078ec0ff */
[----:B------:R-:W-:Y:S02]  /*27f0*/  IADD3.X R15, R33, RZ, R3, P1, P0 ;  /* 0x000000ff210f7210 */ /* 0x000fe40000fe0403 */
[----:B------:R-:W-:-:S04]  /*2800*/  ISETP.NE.U32.AND P1, PT, R4, 0x1, PT ;  /* 0x000000010400780c */ /* 0x000fc80003f25070 */
[----:B------:R-:W-:Y:S02]  /*2810*/  ISETP.LT.OR P0, PT, R0, 0x1, P1 ;  /* 0x000000010000780c */ /* 0x000fe40000f01670 */
[----:B------:R-:W-:Y:S01]  /*2820*/  LOP3.LUT P4, RZ, R32, 0x2, RZ, 0xc0, !PT ;  /* 0x0000000220ff7812 */ /* 0x000fe2000788c0ff */
[----:B------:R-:W-:Y:S04]  /*2830*/  LDSM.16.M88.4 R4, [R223] ;  /* 0x00000000df04783b */ /* 0x000fe80000000200 */
[----:B------:R-:W-:Y:S04]  /*2840*/  LDSM.16.M88.4 R28, [R216] ;  /* 0x00000000d81c783b */ /* 0x000fe80000000200 */
[----:B------:R-:W1:Y:S04]  /*2850*/  LDSM.16.M88.4 R24, [R216+0x800] ;  /* 0x00080000d818783b */ /* 0x000e680000000200 */
[----:B------:R-:W2:Y:S04]  /*2860*/  LDSM.16.M88.4 R20, [R216+0x1000] ;  /* 0x00100000d814783b */ /* 0x000ea80000000200 */
[----:B------:R-:W3:Y:S04]  /*2870*/  LDSM.16.M88.4 R48, [R216+0x1800] ;  /* 0x00180000d830783b */ /* 0x000ee80000000200 */
[----:B------:R-:W4:Y:S04]  /*2880*/  LDSM.16.M88.4 R56, [R216+0x2000] ;  /* 0x00200000d838783b */ /* 0x000f280000000200 */
[----:B------:R-:W5:Y:S04]  /*2890*/  LDSM.16.M88.4 R68, [R216+0x2800] ;  /* 0x00280000d844783b */ /* 0x000f680000000200 */
[----:B------:R-:W-:Y:S04]  /*28a0*/  LDSM.16.M88.4 R8, [R224] ;  /* 0x00000000e008783b */ /* 0x000fe80000000200 */
[----:B------:R-:W-:Y:S04]  /*28b0*/  LDSM.16.M88.4 R64, [R227] ;  /* 0x00000000e340783b */ /* 0x000fe80000000200 */
[----:B------:R-:W1:Y:S04]  /*28c0*/  LDSM.16.M88.4 R60, [R250] ;  /* 0x00000000fa3c783b */ /* 0x000e680000000200 */
[----:B------:R-:W1:Y:S04]  /*28d0*/  LDSM.16.M88.4 R80, [R249] ;  /* 0x00000000f950783b */ /* 0x000e680000000200 */
[----:B------:R-:W1:Y:S04]  /*28e0*/  LDSM.16.M88.4 R100, [R248] ;  /* 0x00000000f864783b */ /* 0x000e680000000200 */
[----:B------:R-:W-:Y:S04]  /*28f0*/  LDSM.16.M88.4 R104, [R247] ;  /* 0x00000000f768783b */ /* 0x000fe80000000200 */
        /* <DEDUP_REMOVED lines=8> */
[----:B------:R-:W-:-:S13]  /*2980*/  ISETP.LT.OR P0, PT, R0, 0x1, !P3 ;  /* 0x000000010000780c */ /* 0x000fda0005f01670 */
[----:B------:R1:W-:Y:S01]  /*2990*/  LDGSTS.E.BYPASS.LTC128B.128 [R251+0x6100], [R2.64+0x100], !P0 ;  /* 0x0610010002fb7fae */ /* 0x0003e2000c101d48 */
[----:B------:R-:W-:-:S13]  /*29a0*/  ISETP.LT.OR P0, PT, R0, 0x1, !P2 ;  /* 0x000000010000780c */ /* 0x000fda0005701670 */
[----:B------:R1:W-:Y:S01]  /*29b0*/  LDGSTS.E.BYPASS.LTC128B.128 [R251+0x9100], [R2.64+0x180], !P0 ;  /* 0x0910018002fb7fae */ /* 0x0003e2000c101d48 */
[----:B------:R-:W-:-:S05]  /*29c0*/  IADD3 R12, P0, R34, R2, RZ ;  /* 0x00000002220c7210 */ /* 0x000fca0007f1e0ff */
[----:B------:R-:W-:Y:S01]  /*29d0*/  IMAD.X R13, R33, 0x1, R3, P0 ;  /* 0x00000001210d7824 */ /* 0x000fe200000e0603 */
[----:B-1----:R-:W-:-:S05]  /*29e0*/  IADD3 R2, P0, R12, R34, RZ ;  /* 0x000000220c027210 */ /* 0x002fca0007f1e0ff */
[----:B------:R-:W-:Y:S01]  /*29f0*/  IMAD.X R3, R13, 0x1, R33, P0 ;  /* 0x000000010d037824 */ /* 0x000fe200000e0621 */
[----:B------:R-:W-:-:S13]  /*2a00*/  ISETP.LT.OR P0, PT, R0, 0x21, P1 ;  /* 0x000000210000780c */ /* 0x000fda0000f01670 */
[----:B------:R1:W-:Y:S01]  /*2a10*/  LDGSTS.E.BYPASS.LTC128B.128 [R251+0x1100], [R12.64], !P0 ;  /* 0x011000000cfb7fae */ /* 0x0003e2000c101d48 */
[----:B------:R-:W-:-:S13]  /*2a20*/  ISETP.LT.OR P0, PT, R0, 0x21, !P4 ;  /* 0x000000210000780c */ /* 0x000fda0006701670 */
[----:B------:R4:W-:Y:S01]  /*2a30*/  LDGSTS.E.BYPASS.LTC128B.128 [R251+0x4100], [R18.64], !P0 ;  /* 0x0410000012fb7fae */ /* 0x0009e2000c101d48 */
[----:B------:R-:W-:-:S13]  /*2a40*/  ISETP.LT.OR P0, PT, R0, 0x21, !P3 ;  /* 0x000000210000780c */ /* 0x000fda0005f01670 */
[----:B------:R4:W-:Y:S01]  /*2a50*/  LDGSTS.E.BYPASS.LTC128B.128 [R251+0x7100], [R16.64], !P0 ;  /* 0x0710000010fb7fae */ /* 0x0009e2000c101d48 */
[----:B------:R-:W-:-:S13]  /*2a60*/  ISETP.LT.OR P0, PT, R0, 0x21, !P2 ;  /* 0x000000210000780c */ /* 0x000fda0005701670 */
[----:B------:R1:W-:Y:S01]  /*2a70*/  LDGSTS.E.BYPASS.LTC128B.128 [R251+0xa100], [R14.64], !P0 ;  /* 0x0a1000000efb7fae */ /* 0x0003e2000c101d48 */
[----:B------:R-:W-:-:S13]  /*2a80*/  ISETP.LT.OR P0, PT, R0, 0x41, P1 ;  /* 0x000000410000780c */ /* 0x000fda0000f01670 */
[----:B------:R1:W-:Y:S01]  /*2a90*/  LDGSTS.E.BYPASS.LTC128B.128 [R251+0x2100], [R2.64], !P0 ;  /* 0x0210000002fb7fae */ /* 0x0003e2000c101d48 */
[C---:B------:R-:W-:Y:S02]  /*2aa0*/  ISETP.LT.OR P0, PT, R0.reuse, 0x41, !P4 ;  /* 0x000000410000780c */ /* 0x040fe40006701670 */
[C---:B------:R-:W-:Y:S01]  /*2ab0*/  ISETP.LT.OR P1, PT, R0.reuse, 0x41, !P3 ;  /* 0x000000410000780c */ /* 0x040fe20005f21670 */
[C---:B------:R-:W-:Y:S10]  /*2ac0*/  HMMA.16816.F32 R40, R4.reuse, R24, RZ ;  /* 0x000000180428723c */ /* 0x040ff400000018ff */
[----:B------:R1:W-:Y:S01]  /*2ad0*/  LDGSTS.E.BYPASS.LTC128B.128 [R251+0x5100], [R2.64+0x80], !P0 ;  /* 0x0510008002fb7fae */ /* 0x0003e2000c101d48 */
[----:B------:R-:W-:Y:S01]  /*2ae0*/  ISETP.LT.OR P0, PT, R0, 0x41, !P2 ;  /* 0x000000410000780c */ /* 0x000fe20005701670 */
[C---:B------:R-:W-:Y:S02]  /*2af0*/  HMMA.16816.F32 R32, R4.reuse, R26, RZ ;  /* 0x0000001a0420723c */ /* 0x040fe400000018ff */
[----:B------:R1:W-:Y:S06]  /*2b00*/  LDGSTS.E.BYPASS.LTC128B.128 [R251+0x8100], [R2.64+0x100], !P1 ;  /* 0x0810010002fb7fae */ /* 0x0003ec000c901d48 */
[C---:B--2---:R-:W-:Y:S04]  /*2b10*/  HMMA.16816.F32 R36, R4.reuse, R20, RZ ;  /* 0x000000140424723c */ /* 0x044fe800000018ff */
[----:B------:R2:W-:Y:S04]  /*2b20*/  LDGSTS.E.BYPASS.LTC128B.128 [R251+0xb100], [R2.64+0x180], !P0 ;  /* 0x0b10018002fb7fae */ /* 0x0005e8000c101d48 */
[C---:B------:R-:W-:Y:S01]  /*2b30*/  HMMA.16816.F32 R52, R4.reuse, R28, RZ ;  /* 0x0000001c0434723c */ /* 0x040fe200000018ff */
[----:B------:R-:W0:Y:S07]  /*2b40*/  LDGDEPBAR ;  /* 0x00000000000079af */ /* 0x000e2e0000000000 */
[C---:B------:R-:W-:Y:S08]  /*2b50*/  HMMA.16816.F32 R44, R4.reuse, R30, RZ ;  /* 0x0000001e042c723c */ /* 0x040ff000000018ff */
[C---:B------:R-:W-:Y:S08]  /*2b60*/  HMMA.16816.F32 R28, R4.reuse, R22, RZ ;  /* 0x00000016041c723c */ /* 0x040ff000000018ff */
[C---:B---3--:R-:W-:Y:S08]  /*2b70*/  HMMA.16816.F32 R24, R4.reuse, R48, RZ ;  /* 0x000000300418723c */ /* 0x048ff000000018ff */
[C---:B------:R-:W-:Y:S08]  /*2b80*/  HMMA.16816.F32 R20, R4.reuse, R50, RZ ;  /* 0x000000320414723c */ /* 0x040ff000000018ff */
[C---:B----4-:R-:W-:Y:S08]  /*2b90*/  HMMA.16816.F32 R16, R4.reuse, R56, RZ ;  /* 0x000000380410723c */ /* 0x050ff000000018ff */
[C---:B-1----:R-:W-:Y:S08]  /*2ba0*/  HMMA.16816.F32 R12, R4.reuse, R58, RZ ;  /* 0x0000003a040c723c */ /* 0x042ff000000018ff */
[C---:B-----5:R-:W-:Y:S08]  /*2bb0*/  HMMA.16816.F32 R96, R4.reuse, R68, RZ ;  /* 0x000000440460723c */ /* 0x060ff000000018ff */
[----:B------:R-:W-:Y:S01]  /*2bc0*/  HMMA.16816.F32 R92, R4, R70, RZ ;  /* 0x00000046045c723c */ /* 0x000fe200000018ff */
[----:B------:R-:W-:Y:S04]  /*2bd0*/  LDSM.16.M88.4 R4, [R226] ;  /* 0x00000000e204783b */ /* 0x000fe80000000200 */
[----:B------:R-:W1:Y:S03]  /*2be0*/  LDSM.16.M88.4 R68, [R222+0x800] ;  /* 0x00080000de44783b */ /* 0x000e660000000200 */
[C---:B------:R-:W-:Y:S01]  /*2bf0*/  HMMA.16816.F32 R48, R8.reuse, R60, R40 ;  /* 0x0000003c0830723c */ /* 0x040fe20000001828 */
[----:B------:R-:W3:Y:S07]  /*2c00*/  LDSM.16.M88.4 R40, [R222] ;  /* 0x00000000de28783b */ /* 0x000eee0000000200 */
[C---:B------:R-:W-:Y:S01]  /*2c10*/  HMMA.16816.F32 R76, R8.reuse, R62, R32 ;  /* 0x0000003e084c723c */ /* 0x040fe20000001820 */
[----:B------:R-:W4:Y:S04]  /*2c20*/  LDSM.16.M88.4 R60, [R222+0x1000] ;  /* 0x00100000de3c783b */ /* 0x000f280000000200 */
[----:B------:R-:W-:Y:S03]  /*2c30*/  LDSM.16.M88.4 R32, [R222+0x2000] ;  /* 0x00200000de20783b */ /* 0x000fe60000000200 */
[C---:B------:R-:W-:Y:S01]  /*2c40*/  HMMA.16816.F32 R72, R8.reuse, R80, R36 ;  /* 0x000000500848723c */ /* 0x040fe20000001824 */
[----:B------:R-:W5:Y:S07]  /*2c50*/  LDSM.16.M88.4 R36, [R222+0x1800] ;  /* 0x00180000de24783b */ /* 0x000f6e0000000200 */
[C---:B------:R-:W-:Y:S08]  /*2c60*/  HMMA.16816.F32 R88, R8.reuse, R64, R52 ;  /* 0x000000400858723c */ /* 0x040ff00000001834 */
[C---:B------:R-:W-:Y:S08]  /*2c70*/  HMMA.16816.F32 R84, R8.reuse, R66, R44 ;  /* 0x000000420854723c */ /* 0x040ff0000000182c */
[C---:B------:R-:W-:Y:S01]  /*2c80*/  HMMA.16816.F32 R64, R8.reuse, R82, R28 ;  /* 0x000000520840723c */ /* 0x040fe2000000181c */
[----:B------:R-:W1:Y:S04]  /*2c90*/  LDSM.16.M88.4 R28, [R222+0x2800] ;  /* 0x00280000de1c783b */ /* 0x000e680000000200 */
[----:B------:R-:W-:Y:S03]  /*2ca0*/  LDSM.16.M88.4 R80, [R219] ;  /* 0x00000000db50783b */ /* 0x000fe60000000200 */
[C---:B------:R-:W-:Y:S08]  /*2cb0*/  HMMA.16816.F32 R56, R8.reuse, R100, R24 ;  /* 0x000000640838723c */ /* 0x040ff00000001818 */
[C---:B------:R-:W-:Y:S01]  /*2cc0*/  HMMA.16816.F32 R52, R8.reuse, R102, R20 ;  /* 0x000000660834723c */ /* 0x040fe20000001814 */
[----:B------:R-:W-:Y:S07]  /*2cd0*/  LDSM.16.M88.4 R100, [R219+0x800] ;  /* 0x00080000db64783b */ /* 0x000fee0000000200 */
[C---:B------:R-:W-:Y:S01]  /*2ce0*/  HMMA.16816.F32 R20, R8.reuse, R108, R96 ;  /* 0x0000006c0814723c */ /* 0x040fe20000001860 */
[----:B------:R-:W-:Y:S07]  /*2cf0*/  LDSM.16.M88.4 R96, [R219+0x2000] ;  /* 0x00200000db60783b */ /* 0x000fee0000000200 */
[C---:B------:R-:W-:Y:S01]  /*2d00*/  HMMA.16816.F32 R44, R8.reuse, R104, R16 ;  /* 0x00000068082c723c */ /* 0x040fe20000001810 */
[----:B------:R-:W2:Y:S07]  /*2d10*/  LDSM.16.M88.4 R16, [R225] ;  /* 0x00000000e110783b */ /* 0x000eae0000000200 */
[C---:B------:R-:W-:Y:S01]  /*2d20*/  HMMA.16816.F32 R24, R8.reuse, R106, R12 ;  /* 0x0000006a0818723c */ /* 0x040fe2000000180c */
[----:B------:R-:W-:Y:S07]  /*2d30*/  LDSM.16.M88.4 R104, [R245] ;  /* 0x00000000f568783b */ /* 0x000fee0000000200 */
[----:B------:R-:W-:Y:S01]  /*2d40*/  HMMA.16816.F32 R12, R8, R110, R92 ;  /* 0x0000006e080c723c */ /* 0x000fe2000000185c */
[----:B------:R-:W2:Y:S04]  /*2d50*/  LDSM.16.M88.4 R92, [R219+0x1000] ;  /* 0x00100000db5c783b */ /* 0x000ea80000000200 */
[----:B------:R-:W-:Y:S03]  /*2d60*/  LDSM.16.M88.4 R108, [R242] ;  /* 0x00000000f26c783b */ /* 0x000fe60000000200 */
[C---:B-1----:R-:W-:Y:S08]  /*2d70*/  HMMA.16816.F32 R48, R4.reuse, R68, R48 ;  /* 0x000000440430723c */ /* 0x042ff00000001830 */
[C---:B------:R-:W-:Y:S01]  /*2d80*/  HMMA.16816.F32 R76, R4.reuse, R70, R76 ;  /* 0x00000046044c723c */ /* 0x040fe2000000184c */
[----:B------:R-:W1:Y:S07]  /*2d90*/  LDSM.16.M88.4 R68, [R219+0x1800] ;  /* 0x00180000db44783b */ /* 0x000e6e0000000200 */
[C---:B---3--:R-:W-:Y:S08]  /*2da0*/  HMMA.16816.F32 R8, R4.reuse, R40, R88 ;  /* 0x000000280408723c */ /* 0x048ff00000001858 */
[C---:B------:R-:W-:Y:S08]  /*2db0*/  HMMA.16816.F32 R40, R4.reuse, R42, R84 ;  /* 0x0000002a0428723c */ /* 0x040ff00000001854 */
[C---:B----4-:R-:W-:Y:S08]  /*2dc0*/  HMMA.16816.F32 R72, R4.reuse, R60, R72 ;  /* 0x0000003c0448723c */ /* 0x050ff00000001848 */
[C---:B------:R-:W-:Y:S08]  /*2dd0*/  HMMA.16816.F32 R64, R4.reuse, R62, R64 ;  /* 0x0000003e0440723c */ /* 0x040ff00000001840 */
[C---:B-----5:R-:W-:Y:S08]  /*2de0*/  HMMA.16816.F32 R60, R4.reuse, R36, R56 ;  /* 0x00000024043c723c */ /* 0x060ff00000001838 */
[C---:B------:R-:W-:Y:S08]  /*2df0*/  HMMA.16816.F32 R56, R4.reuse, R38, R52 ;  /* 0x000000260438723c */ /* 0x040ff00000001834 */
[C---:B------:R-:W-:Y:S01]  /*2e00*/  HMMA.16816.F32 R88, R4.reuse, R28, R20 ;  /* 0x0000001c0458723c */ /* 0x040fe20000001814 */
[----:B------:R-:W3:Y:S07]  /*2e10*/  LDSM.16.M88.4 R20, [R219+0x2800] ;  /* 0x00280000db14783b */ /* 0x000eee0000000200 */
[C---:B------:R-:W-:Y:S01]  /*2e20*/  HMMA.16816.F32 R52, R4.reuse, R32, R44 ;  /* 0x000000200434723c */ /* 0x040fe2000000182c */
[----:B------:R-:W-:Y:S07]  /*2e30*/  LDSM.16.M88.4 R44, [R216+0x3800] ;  /* 0x00380000d82c783b */ /* 0x000fee0000000200 */
[C---:B------:R-:W-:Y:S08]  /*2e40*/  HMMA.16816.F32 R32, R4.reuse, R34, R24 ;  /* 0x000000220420723c */ /* 0x040ff00000001818 */
[----:B------:R-:W-:Y:S01]  /*2e50*/  HMMA.16816.F32 R24, R4, R30, R12 ;  /* 0x0000001e0418723c */ /* 0x000fe2000000180c */
[----:B------:R-:W-:Y:S04]  /*2e60*/  LDSM.16.M88.4 R4, [R223+0x4000] ;  /* 0x00400000df04783b */ /* 0x000fe80000000200 */
[----:B------:R-:W4:Y:S03]  /*2e70*/  LDSM.16.M88.4 R28, [R216+0x3000] ;  /* 0x00300000d81c783b */ /* 0x000f260000000200 */
[C---:B--2---:R-:W-:Y:S01]  /*2e80*/  HMMA.16816.F32 R8, R16.reuse, R80, R8 ;  /* 0x000000501008723c */ /* 0x044fe20000001808 */
[----:B------:R-:W-:Y:S07]  /*2e90*/  LDSM.16.M88.4 R12, [R224+0x4000] ;  /* 0x00400000e00c783b */ /* 0x000fee0000000200 */
[C---:B------:R-:W-:Y:S08]  /*2ea0*/  HMMA.16816.F32 R36, R16.reuse, R82, R40 ;  /* 0x000000521024723c */ /* 0x040ff00000001828 */
[C---:B------:R-:W-:Y:S08]  /*2eb0*/  HMMA.16816.F32 R80, R16.reuse, R92, R72 ;  /* 0x0000005c1050723c */ /* 0x040ff00000001848 */
[C---:B-1----:R-:W-:Y:S01]  /*2ec0*/  HMMA.16816.F32 R72, R16.reuse, R68, R60 ;  /* 0x000000441048723c */ /* 0x042fe2000000183c */
[----:B------:R-:W1:Y:S07]  /*2ed0*/  LDSM.16.M88.4 R60, [R216+0x4800] ;  /* 0x00480000d83c783b */ /* 0x000e6e0000000200 */
[C---:B------:R-:W-:Y:S08]  /*2ee0*/  HMMA.16816.F32 R84, R16.reuse, R102, R76 ;  /* 0x000000661054723c */ /* 0x040ff0000000184c */
[C---:B------:R-:W-:Y:S01]  /*2ef0*/  HMMA.16816.F32 R68, R16.reuse, R70, R56 ;  /* 0x000000461044723c */ /* 0x040fe20000001838 */
[----:B------:R-:W2:Y:S07]  /*2f00*/  LDSM.16.M88.4 R56, [R216+0x5000] ;  /* 0x00500000d838783b */ /* 0x000eae0000000200 */
[C---:B------:R-:W-:Y:S01]  /*2f10*/  HMMA.16816.F32 R76, R16.reuse, R94, R64 ;  /* 0x0000005e104c723c */ /* 0x040fe20000001840 */
[----:B------:R-:W5:Y:S04]  /*2f20*/  LDSM.16.M88.4 R64, [R216+0x4000] ;  /* 0x00400000d840783b */ /* 0x000f680000000200 */
[----:B------:R-:W1:Y:S03]  /*2f30*/  LDSM.16.M88.4 R92, [R216+0x5800] ;  /* 0x00580000d85c783b */ /* 0x000e660000000200 */
[C---:B------:R-:W-:Y:S01]  /*2f40*/  HMMA.16816.F32 R40, R16.reuse, R100, R48 ;  /* 0x000000641028723c */ /* 0x040fe20000001830 */
[----:B------:R-:W-:Y:S07]  /*2f50*/  LDSM.16.M88.4 R100, [R243] ;  /* 0x00000000f364783b */ /* 0x000fee0000000200 */
[C---:B------:R-:W-:Y:S08]  /*2f60*/  HMMA.16816.F32 R52, R16.reuse, R96, R52 ;  /* 0x000000601034723c */ /* 0x040ff00000001834 */
[C---:B------:R-:W-:Y:S01]  /*2f70*/  HMMA.16816.F32 R48, R16.reuse, R98, R32 ;  /* 0x000000621030723c */ /* 0x040fe20000001820 */
[----:B------:R-:W1:Y:S07]  /*2f80*/  LDSM.16.M88.4 R96, [R244] ;  /* 0x00000000f460783b */ /* 0x000e6e0000000200 */
[C---:B---3--:R-:W-:Y:S08]  /*2f90*/  HMMA.16816.F32 R88, R16.reuse, R20, R88 ;  /* 0x000000141058723c */ /* 0x048ff00000001858 */
[----:B------:R-:W-:Y:S08]  /*2fa0*/  HMMA.16816.F32 R32, R16, R22, R24 ;  /* 0x000000161020723c */ /* 0x000ff00000001818 */
[C---:B----4-:R-:W-:Y:S08]  /*2fb0*/  HMMA.16816.F32 R24, R4.reuse, R28, R8 ;  /* 0x0000001c0418723c */ /* 0x050ff00000001808 */
[C---:B------:R-:W-:Y:S01]  /*2fc0*/  HMMA.16816.F32 R20, R4.reuse, R30, R36 ;  /* 0x0000001e0414723c */ /* 0x040fe20000001824 */
[----:B------:R-:W-:Y:S04]  /*2fd0*/  LDSM.16.M88.4 R36, [R240] ;  /* 0x00000000f024783b */ /* 0x000fe80000000200 */
[----:B------:R-:W-:Y:S03]  /*2fe0*/  LDSM.16.M88.4 R28, [R222+0x3000] ;  /* 0x00300000de1c783b */ /* 0x000fe60000000200 */
[C---:B------:R-:W-:Y:S08]  /*2ff0*/  HMMA.16816.F32 R8, R4.reuse, R46, R84 ;  /* 0x0000002e0408723c */ /* 0x040ff00000001854 */
[C---:B-1----:R-:W-:Y:S08]  /*3000*/  HMMA.16816.F32 R72, R4.reuse, R60, R72 ;  /* 0x0000003c0448723c */ /* 0x042ff00000001848 */
[C---:B------:R-:W-:Y:S08]  /*3010*/  HMMA.16816.F32 R84, R4.reuse, R62, R68 ;  /* 0x0000003e0454723c */ /* 0x040ff00000001844 */
[C---:B------:R-:W-:Y:S01]  /*3020*/  HMMA.16816.F32 R16, R4.reuse, R44, R40 ;  /* 0x0000002c0410723c */ /* 0x040fe20000001828 */
[----:B------:R-:W1:Y:S07]  /*3030*/  LDSM.16.M88.4 R44, [R241] ;  /* 0x00000000f12c783b */ /* 0x000e6e0000000200 */
[C---:B--2---:R-:W-:Y:S08]  /*3040*/  HMMA.16816.F32 R68, R4.reuse, R56, R52 ;  /* 0x000000380444723c */ /* 0x044ff00000001834 */
[C---:B------:R-:W-:Y:S08]  /*3050*/  HMMA.16816.F32 R60, R4.reuse, R58, R48 ;  /* 0x0000003a043c723c */ /* 0x040ff00000001830 */
[C---:B-----5:R-:W-:Y:S08]  /*3060*/  HMMA.16816.F32 R80, R4.reuse, R64, R80 ;  /* 0x000000400450723c */ /* 0x060ff00000001850 */
[C---:B------:R-:W-:Y:S01]  /*3070*/  HMMA.16816.F32 R76, R4.reuse, R66, R76 ;  /* 0x00000042044c723c */ /* 0x040fe2000000184c */
[----:B------:R-:W-:Y:S07]  /*3080*/  LDSM.16.M88.4 R64, [R222+0x4000] ;  /* 0x00400000de40783b */ /* 0x000fee0000000200 */
[C---:B------:R-:W-:Y:S01]  /*3090*/  HMMA.16816.F32 R56, R4.reuse, R92, R88 ;  /* 0x0000005c0438723c */ /* 0x040fe20000001858 */
[----:B------:R-:W-:Y:S07]  /*30a0*/  LDSM.16.M88.4 R88, [R222+0x5000] ;  /* 0x00500000de58783b */ /* 0x000fee0000000200 */
[----:B------:R-:W-:Y:S01]  /*30b0*/  HMMA.16816.F32 R52, R4, R94, R32 ;  /* 0x0000005e0434723c */ /* 0x000fe20000001820 */
[----:B------:R-:W2:Y:S07]  /*30c0*/  LDSM.16.M88.4 R4, [R226+0x4000] ;  /* 0x00400000e204783b */ /* 0x000eae0000000200 */
[C---:B------:R-:W-:Y:S01]  /*30d0*/  HMMA.16816.F32 R48, R12.reuse, R104, R24 ;  /* 0x000000680c30723c */ /* 0x040fe20000001818 */
[----:B------:R-:W3:Y:S07]  /*30e0*/  LDSM.16.M88.4 R24, [R222+0x3800] ;  /* 0x00380000de18783b */ /* 0x000eee0000000200 */
[C---:B------:R-:W-:Y:S01]  /*30f0*/  HMMA.16816.F32 R40, R12.reuse, R106, R20 ;  /* 0x0000006a0c28723c */ /* 0x040fe20000001814 */
[----:B------:R-:W-:Y:S07]  /*3100*/  LDSM.16.M88.4 R104, [R219+0x3800] ;  /* 0x00380000db68783b */ /* 0x000fee0000000200 */
[C---:B------:R-:W-:Y:S08]  /*3110*/  HMMA.16816.F32 R32, R12.reuse, R96, R16 ;  /* 0x000000600c20723c */ /* 0x040ff00000001810 */
[C---:B------:R-:W-:Y:S01]  /*3120*/  HMMA.16816.F32 R16, R12.reuse, R100, R80 ;  /* 0x000000640c10723c */ /* 0x040fe20000001850 */
[----:B------:R-:W4:Y:S07]  /*3130*/  LDSM.16.M88.4 R80, [R222+0x4800] ;  /* 0x00480000de50783b */ /* 0x000f2e0000000200 */
[C---:B------:R-:W-:Y:S08]  /*3140*/  HMMA.16816.F32 R76, R12.reuse, R102, R76 ;  /* 0x000000660c4c723c */ /* 0x040ff0000000184c */
[C---:B------:R-:W-:Y:S01]  /*3150*/  HMMA.16816.F32 R20, R12.reuse, R98, R8 ;  /* 0x000000620c14723c */ /* 0x040fe20000001808 */
[----:B------:R-:W5:Y:S04]  /*3160*/  LDSM.16.M88.4 R96, [R222+0x5800] ;  /* 0x00580000de60783b */ /* 0x000f680000000200 */
[----:B------:R-:W-:Y:S03]  /*3170*/  LDSM.16.M88.4 R8, [R225+0x4000] ;  /* 0x00400000e108783b */ /* 0x000fe60000000200 */
[C---:B------:R-:W-:Y:S08]  /*3180*/  HMMA.16816.F32 R72, R12.reuse, R108, R72 ;  /* 0x0000006c0c48723c */ /* 0x040ff00000001848 */
[C---:B------:R-:W-:Y:S01]  /*3190*/  HMMA.16816.F32 R84, R12.reuse, R110, R84 ;  /* 0x0000006e0c54723c */ /* 0x040fe20000001854 */
[----:B------:R-:W3:Y:S07]  /*31a0*/  LDSM.16.M88.4 R108, [R219+0x3000] ;  /* 0x00300000db6c783b */ /* 0x000eee0000000200 */
[C---:B-1----:R-:W-:Y:S08]  /*31b0*/  HMMA.16816.F32 R68, R12.reuse, R44, R68 ;  /* 0x0000002c0c44723c */ /* 0x042ff00000001844 */
[C---:B------:R-:W-:Y:S08]  /*31c0*/  HMMA.16816.F32 R60, R12.reuse, R46, R60 ;  /* 0x0000002e0c3c723c */ /* 0x040ff0000000183c */
[C---:B------:R-:W-:Y:S08]  /*31d0*/  HMMA.16816.F32 R56, R12.reuse, R36, R56 ;  /* 0x000000240c38723c */ /* 0x040ff00000001838 */
[----:B------:R-:W-:Y:S08]  /*31e0*/  HMMA.16816.F32 R52, R12, R38, R52 ;  /* 0x000000260c34723c */ /* 0x000ff00000001834 */
[C---:B--2---:R-:W-:Y:S01]  /*31f0*/  HMMA.16816.F32 R12, R4.reuse, R30, R40 ;  /* 0x0000001e040c723c */ /* 0x044fe20000001828 */
[----:B------:R-:W1:Y:S07]  /*3200*/  LDSM.16.M88.4 R40, [R219+0x4000] ;  /* 0x00400000db28783b */ /* 0x000e6e0000000200 */
[C---:B------:R-:W-:Y:S08]  /*3210*/  HMMA.16816.F32 R48, R4.reuse, R28, R48 ;  /* 0x0000001c0430723c */ /* 0x040ff00000001830 */
[C---:B---3--:R-:W-:Y:S08]  /*3220*/  HMMA.16816.F32 R44, R4.reuse, R24, R32 ;  /* 0x00000018042c723c */ /* 0x048ff00000001820 */
[C---:B------:R-:W-:Y:S01]  /*3230*/  HMMA.16816.F32 R32, R4.reuse, R64, R16 ;  /* 0x000000400420723c */ /* 0x040fe20000001810 */
[----:B------:R-:W2:Y:S07]  /*3240*/  LDSM.16.M88.4 R16, [R219+0x4800] ;  /* 0x00480000db10783b */ /* 0x000eae0000000200 */
[C---:B------:R-:W-:Y:S08]  /*3250*/  HMMA.16816.F32 R28, R4.reuse, R66, R76 ;  /* 0x00000042041c723c */ /* 0x040ff0000000184c */
[C---:B------:R-:W-:Y:S08]  /*3260*/  HMMA.16816.F32 R36, R4.reuse, R26, R20 ;  /* 0x0000001a0424723c */ /* 0x040ff00000001814 */
[C---:B----4-:R-:W-:Y:S01]  /*3270*/  HMMA.16816.F32 R24, R4.reuse, R80, R72 ;  /* 0x000000500418723c */ /* 0x050fe20000001848 */
[----:B------:R-:W-:Y:S07]  /*3280*/  LDSM.16.M88.4 R72, [R216+0x6000] ;  /* 0x00600000d848783b */ /* 0x000fee0000000200 */
[C---:B------:R-:W-:Y:S08]  /*3290*/  HMMA.16816.F32 R20, R4.reuse, R82, R84 ;  /* 0x000000520414723c */ /* 0x040ff00000001854 */
[C---:B------:R-:W-:Y:S08]  /*32a0*/  HMMA.16816.F32 R84, R4.reuse, R88, R68 ;  /* 0x000000580454723c */ /* 0x040ff00000001844 */
[C---:B-----5:R-:W-:Y:S01]  /*32b0*/  HMMA.16816.F32 R100, R4.reuse, R96, R56 ;  /* 0x000000600464723c */ /* 0x060fe20000001838 */
[----:B------:R-:W3:Y:S07]  /*32c0*/  LDSM.16.M88.4 R56, [R219+0x5800] ;  /* 0x00580000db38783b */ /* 0x000eee0000000200 */
[C---:B------:R-:W-:Y:S08]  /*32d0*/  HMMA.16816.F32 R80, R4.reuse, R90, R60 ;  /* 0x0000005a0450723c */ /* 0x040ff0000000183c */
[----:B------:R-:W-:Y:S01]  /*32e0*/  HMMA.16816.F32 R96, R4, R98, R52 ;  /* 0x000000620460723c */ /* 0x000fe20000001834 */
[----:B------:R-:W-:Y:S04]  /*32f0*/  LDSM.16.M88.4 R4, [R223+0x8000] ;  /* 0x00800000df04783b */ /* 0x000fe80000000200 */
[----:B------:R-:W-:Y:S03]  /*3300*/  LDSM.16.M88.4 R52, [R216+0x7000] ;  /* 0x00700000d834783b */ /* 0x000fe60000000200 */
[C---:B------:R-:W-:Y:S08]  /*3310*/  HMMA.16816.F32 R92, R8.reuse, R108, R48 ;  /* 0x0000006c085c723c */ /* 0x040ff00000001830 */
[C---:B-1----:R-:W-:Y:S01]  /*3320*/  HMMA.16816.F32 R68, R8.reuse, R42, R28 ;  /* 0x0000002a0844723c */ /* 0x042fe2000000181c */
[----:B------:R-:W1:Y:S07]  /*3330*/  LDSM.16.M88.4 R28, [R216+0x6800] ;  /* 0x00680000d81c783b */ /* 0x000e6e0000000200 */
[C---:B------:R-:W-:Y:S01]  /*3340*/  HMMA.16816.F32 R108, R8.reuse, R110, R12 ;  /* 0x0000006e086c723c */ /* 0x040fe2000000180c */
[----:B------:R-:W4:Y:S07]  /*3350*/  LDSM.16.M88.4 R12, [R219+0x5000] ;  /* 0x00500000db0c783b */ /* 0x000f2e0000000200 */
[C---:B------:R-:W-:Y:S01]  /*3360*/  HMMA.16816.F32 R88, R8.reuse, R104, R44 ;  /* 0x000000680858723c */ /* 0x040fe2000000182c */
[----:B------:R-:W-:Y:S07]  /*3370*/  LDSM.16.M88.4 R44, [R216+0x8000] ;  /* 0x00800000d82c783b */ /* 0x000fee0000000200 */
[C---:B--2---:R-:W-:Y:S01]  /*3380*/  HMMA.16816.F32 R60, R8.reuse, R16, R24 ;  /* 0x00000010083c723c */ /* 0x044fe20000001818 */
[----:B------:R-:W2:Y:S07]  /*3390*/  LDSM.16.M88.4 R24, [R216+0x7800] ;  /* 0x00780000d818783b */ /* 0x000eae0000000200 */
[C---:B------:R-:W-:Y:S08]  /*33a0*/  HMMA.16816.F32 R76, R8.reuse, R106, R36 ;  /* 0x0000006a084c723c */ /* 0x040ff00000001824 */
[C---:B------:R-:W-:Y:S08]  /*33b0*/  HMMA.16816.F32 R64, R8.reuse, R40, R32 ;  /* 0x000000280840723c */ /* 0x040ff00000001820 */
[C---:B------:R-:W-:Y:S01]  /*33c0*/  HMMA.16816.F32 R40, R8.reuse, R18, R20 ;  /* 0x000000120828723c */ /* 0x040fe20000001814 */
[----:B------:R-:W5:Y:S07]  /*33d0*/  LDSM.16.M88.4 R20, [R216+0x8800] ;  /* 0x00880000d814783b */ /* 0x000f6e0000000200 */
[----:B---3--:R-:W-:Y:S08]  /*33e0*/  HMMA.16816.F32 R16, R8, R58, R96 ;  /* 0x0000003a0810723c */ /* 0x008ff00000001860 */
[----:B-1----:R-:W-:Y:S08]  /*33f0*/  HMMA.16816.F32 R96, R4, R28, R88 ;  /* 0x0000001c0460723c */ /* 0x002ff00000001858 */
[C---:B----4-:R-:W-:Y:S08]  /*3400*/  HMMA.16816.F32 R48, R8.reuse, R12, R84 ;  /* 0x0000000c0830723c */ /* 0x050ff00000001854 */
[----:B------:R-:W-:Y:S01]  /*3410*/  HMMA.16816.F32 R36, R8, R14, R80 ;  /* 0x0000000e0824723c */ /* 0x000fe20000001850 */
[----:B------:R-:W-:Y:S07]  /*3420*/  LDSM.16.M88.4 R12, [R224+0x8000] ;  /* 0x00800000e00c783b */ /* 0x000fee0000000200 */
[----:B------:R-:W-:Y:S01]  /*3430*/  HMMA.16816.F32 R88, R4, R30, R76 ;  /* 0x0000001e0458723c */ /* 0x000fe2000000184c */
[----:B------:R-:W1:Y:S04]  /*3440*/  LDSM.16.M88.4 R28, [R239] ;  /* 0x00000000ef1c783b */ /* 0x000e680000000200 */
[----:B------:R-:W-:Y:S03]  /*3450*/  LDSM.16.M88.4 R76, [R235] ;  /* 0x00000000eb4c783b */ /* 0x000fe60000000200 */
[----:B------:R-:W-:Y:S01]  /*3460*/  HMMA.16816.F32 R32, R8, R56, R100 ;  /* 0x000000380820723c */ /* 0x000fe20000001864 */
[----:B------:R-:W-:Y:S07]  /*3470*/  LDSM.16.M88.4 R56, [R222+0x6000] ;  /* 0x00600000de38783b */ /* 0x000fee0000000200 */
[C---:B------:R-:W-:Y:S08]  /*3480*/  HMMA.16816.F32 R104, R4.reuse, R74, R108 ;  /* 0x0000004a0468723c */ /* 0x040ff0000000186c */
[C---:B--2---:R-:W-:Y:S08]  /*3490*/  HMMA.16816.F32 R108, R4.reuse, R24, R60 ;  /* 0x00000018046c723c */ /* 0x044ff0000000183c */
[C---:B------:R-:W-:Y:S01]  /*34a0*/  HMMA.16816.F32 R100, R4.reuse, R26, R40 ;  /* 0x0000001a0464723c */ /* 0x040fe20000001828 */
[----:B------:R-:W2:Y:S04]  /*34b0*/  LDSM.16.M88.4 R24, [R238] ;  /* 0x00000000ee18783b */ /* 0x000ea80000000200 */
[----:B------:R-:W-:Y:S03]  /*34c0*/  LDSM.16.M88.4 R40, [R222+0x7000] ;  /* 0x00700000de28783b */ /* 0x000fe60000000200 */
[C---:B------:R-:W-:Y:S01]  /*34d0*/  HMMA.16816.F32 R8, R4.reuse, R72, R92 ;  /* 0x000000480408723c */ /* 0x040fe2000000185c */
[----:B------:R-:W3:Y:S07]  /*34e0*/  LDSM.16.M88.4 R72, [R237] ;  /* 0x00000000ed48783b */ /* 0x000eee0000000200 */
[C---:B------:R-:W-:Y:S01]  /*34f0*/  HMMA.16816.F32 R112, R4.reuse, R54, R68 ;  /* 0x000000360470723c */ /* 0x040fe20000001844 */
[----:B------:R-:W4:Y:S07]  /*3500*/  LDSM.16.M88.4 R68, [R236] ;  /* 0x00000000ec44783b */ /* 0x000f2e0000000200 */
[C---:B------:R-:W-:Y:S01]  /*3510*/  HMMA.16816.F32 R116, R4.reuse, R52, R64 ;  /* 0x000000340474723c */ /* 0x040fe20000001840 */
[----:B------:R-:W2:Y:S07]  /*3520*/  LDSM.16.M88.4 R64, [R234] ;  /* 0x00000000ea40783b */ /* 0x000eae0000000200 */
[C---:B------:R-:W-:Y:S08]  /*3530*/  HMMA.16816.F32 R92, R4.reuse, R44, R48 ;  /* 0x0000002c045c723c */ /* 0x040ff00000001830 */
[C---:B------:R-:W-:Y:S01]  /*3540*/  HMMA.16816.F32 R84, R4.reuse, R46, R36 ;  /* 0x0000002e0454723c */ /* 0x040fe20000001824 */
[----:B------:R-:W-:Y:S04]  /*3550*/  LDSM.16.M88.4 R44, [R222+0x6800] ;  /* 0x00680000de2c783b */ /* 0x000fe80000000200 */
[----:B------:R-:W-:Y:S03]  /*3560*/  LDSM.16.M88.4 R36, [R222+0x7800] ;  /* 0x00780000de24783b */ /* 0x000fe60000000200 */
[C---:B-----5:R-:W-:Y:S08]  /*3570*/  HMMA.16816.F32 R80, R4.reuse, R20, R32 ;  /* 0x000000140450723c */ /* 0x060ff00000001820 */
[----:B------:R-:W-:Y:S08]  /*3580*/  HMMA.16816.F32 R60, R4, R22, R16 ;  /* 0x00000016043c723c */ /* 0x000ff00000001810 */
[C---:B-1----:R-:W-:Y:S01]  /*3590*/  HMMA.16816.F32 R4, R12.reuse, R28, R8 ;  /* 0x0000001c0c04723c */ /* 0x042fe20000001808 */
[----:B------:R-:W1:Y:S07]  /*35a0*/  LDSM.16.M88.4 R8, [R226+0x8000] ;  /* 0x00800000e208783b */ /* 0x000e6e0000000200 */
[C---:B------:R-:W-:Y:S01]  /*35b0*/  HMMA.16816.F32 R52, R12.reuse, R30, R104 ;  /* 0x0000001e0c34723c */ /* 0x040fe20000001868 */
[----:B------:R-:W-:Y:S07]  /*35c0*/  LDSM.16.M88.4 R104, [R222+0x8800] ;  /* 0x00880000de68783b */ /* 0x000fee0000000200 */
[C---:B--2---:R-:W-:Y:S08]  /*35d0*/  HMMA.16816.F32 R48, R12.reuse, R24, R96 ;  /* 0x000000180c30723c */ /* 0x044ff00000001860 */
[C---:B------:R-:W-:Y:S08]  /*35e0*/  HMMA.16816.F32 R32, R12.reuse, R26, R88 ;  /* 0x0000001a0c20723c */ /* 0x040ff00000001858 */
[C---:B---3--:R-:W-:Y:S01]  /*35f0*/  HMMA.16816.F32 R28, R12.reuse, R72, R116 ;  /* 0x000000480c1c723c */ /* 0x048fe20000001874 */
[----:B------:R-:W2:Y:S07]  /*3600*/  LDSM.16.M88.4 R116, [R222+0x8000] ;  /* 0x00800000de74783b */ /* 0x000eae0000000200 */
[C---:B------:R-:W-:Y:S01]  /*3610*/  HMMA.16816.F32 R24, R12.reuse, R74, R112 ;  /* 0x0000004a0c18723c */ /* 0x040fe20000001870 */
[----:B------:R-:W-:Y:S07]  /*3620*/  LDSM.16.M88.4 R112, [R222+0x9000] ;  /* 0x00900000de70783b */ /* 0x000fee0000000200 */
[C---:B----4-:R-:W-:Y:S01]  /*3630*/  HMMA.16816.F32 R20, R12.reuse, R68, R108 ;  /* 0x000000440c14723c */ /* 0x050fe2000000186c */
[----:B------:R-:W-:Y:S07]  /*3640*/  LDSM.16.M88.4 R108, [R228] ;  /* 0x00000000e46c783b */ /* 0x000fee0000000200 */
[C---:B------:R-:W-:Y:S08]  /*3650*/  HMMA.16816.F32 R16, R12.reuse, R70, R100 ;  /* 0x000000460c10723c */ /* 0x040ff00000001864 */
[C---:B------:R-:W-:Y:S01]  /*3660*/  HMMA.16816.F32 R68, R12.reuse, R76, R92 ;  /* 0x0000004c0c44723c */ /* 0x040fe2000000185c */
[----:B------:R-:W-:Y:S07]  /*3670*/  LDSM.16.M88.4 R92, [R219+0x6000] ;  /* 0x00600000db5c783b */ /* 0x000fee0000000200 */
[C---:B------:R-:W-:Y:S08]  /*3680*/  HMMA.16816.F32 R84, R12.reuse, R78, R84 ;  /* 0x0000004e0c54723c */ /* 0x040ff00000001854 */
[C---:B------:R-:W-:Y:S08]  /*3690*/  HMMA.16816.F32 R100, R12.reuse, R64, R80 ;  /* 0x000000400c64723c */ /* 0x040ff00000001850 */
[----:B------:R-:W-:Y:S01]  /*36a0*/  HMMA.16816.F32 R96, R12, R66, R60 ;  /* 0x000000420c60723c */ /* 0x000fe2000000183c */
[----:B------:R-:W-:Y:S07]  /*36b0*/  LDSM.16.M88.4 R12, [R223+0xc000] ;  /* 0x00c00000df0c783b */ /* 0x000fee0000000200 */
[C---:B-1----:R-:W-:Y:S01]  /*36c0*/  HMMA.16816.F32 R88, R8.reuse, R56, R4 ;  /* 0x000000380858723c */ /* 0x042fe20000001804 */
[----:B------:R-:W-:Y:S07]  /*36d0*/  LDSM.16.M88.4 R4, [R225+0x8000] ;  /* 0x00800000e104783b */ /* 0x000fee0000000200 */
[C---:B------:R-:W-:Y:S08]  /*36e0*/  HMMA.16816.F32 R72, R8.reuse, R40, R28 ;  /* 0x000000280848723c */ /* 0x040ff0000000181c */
[C---:B------:R-:W-:Y:S01]  /*36f0*/  HMMA.16816.F32 R60, R8.reuse, R42, R24 ;  /* 0x0000002a083c723c */ /* 0x040fe20000001818 */
[----:B------:R-:W1:Y:S07]  /*3700*/  LDSM.16.M88.4 R40, [R219+0x7800] ;  /* 0x00780000db28783b */ /* 0x000e6e0000000200 */
[C---:B------:R-:W-:Y:S01]  /*3710*/  HMMA.16816.F32 R76, R8.reuse, R46, R32 ;  /* 0x0000002e084c723c */ /* 0x040fe20000001820 */
[----:B------:R-:W3:Y:S07]  /*3720*/  LDSM.16.M88.4 R32, [R219+0x8800] ;  /* 0x00880000db20783b */ /* 0x000eee0000000200 */
[C---:B------:R-:W-:Y:S01]  /*3730*/  HMMA.16816.F32 R80, R8.reuse, R44, R48 ;  /* 0x0000002c0850723c */ /* 0x040fe20000001830 */
[----:B------:R-:W4:Y:S04]  /*3740*/  LDSM.16.M88.4 R48, [R219+0x6800] ;  /* 0x00680000db30783b */ /* 0x000f280000000200 */
[----:B------:R-:W5:Y:S03]  /*3750*/  LDSM.16.M88.4 R44, [R219+0x7000] ;  /* 0x00700000db2c783b */ /* 0x000f660000000200 */
[C---:B------:R-:W-:Y:S08]  /*3760*/  HMMA.16816.F32 R64, R8.reuse, R58, R52 ;  /* 0x0000003a0840723c */ /* 0x040ff00000001834 */
[C---:B------:R-:W-:Y:S08]  /*3770*/  HMMA.16816.F32 R56, R8.reuse, R36, R20 ;  /* 0x000000240838723c */ /* 0x040ff00000001814 */
[C---:B------:R-:W-:Y:S01]  /*3780*/  HMMA.16816.F32 R28, R8.reuse, R38, R16 ;  /* 0x00000026081c723c */ /* 0x040fe20000001810 */
[----:B------:R-:W3:Y:S07]  /*3790*/  LDSM.16.M88.4 R36, [R219+0x8000] ;  /* 0x00800000db24783b */ /* 0x000eee0000000200 */
[C---:B--2---:R-:W-:Y:S08]  /*37a0*/  HMMA.16816.F32 R24, R8.reuse, R116, R68 ;  /* 0x000000740818723c */ /* 0x044ff00000001844 */
[C---:B------:R-:W-:Y:S08]  /*37b0*/  HMMA.16816.F32 R20, R8.reuse, R118, R84 ;  /* 0x000000760814723c */ /* 0x040ff00000001854 */
[C---:B------:R-:W-:Y:S01]  /*37c0*/  HMMA.16816.F32 R16, R8.reuse, R104, R100 ;  /* 0x000000680810723c */ /* 0x040fe20000001864 */
[----:B------:R-:W2:Y:S07]  /*37d0*/  LDSM.16.M88.4 R100, [R216+0x9000] ;  /* 0x00900000d864783b */ /* 0x000eae0000000200 */
[----:B------:R-:W-:Y:S01]  /*37e0*/  HMMA.16816.F32 R8, R8, R106, R96 ;  /* 0x0000006a0808723c */ /* 0x000fe20000001860 */
[----:B------:R-:W2:Y:S04]  /*37f0*/  LDSM.16.M88.4 R96, [R216+0x9800] ;  /* 0x00980000d860783b */ /* 0x000ea80000000200 */
[----:B------:R-:W2:Y:S03]  /*3800*/  LDSM.16.M88.4 R104, [R216+0xa000] ;  /* 0x00a00000d868783b */ /* 0x000ea60000000200 */
[C---:B-1----:R-:W-:Y:S08]  /*3810*/  HMMA.16816.F32 R84, R4.reuse, R40, R56 ;  /* 0x000000280454723c */ /* 0x042ff00000001838 */
[C---:B---3--:R-:W-:Y:S01]  /*3820*/  HMMA.16816.F32 R56, R4.reuse, R32, R16 ;  /* 0x000000200438723c */ /* 0x048fe20000001810 */
[----:B------:R-:W-:Y:S07]  /*3830*/  LDSM.16.M88.4 R16, [R216+0xb000] ;  /* 0x00b00000d810783b */ /* 0x000fee0000000200 */
[C---:B------:R-:W-:Y:S01]  /*3840*/  HMMA.16816.F32 R32, R4.reuse, R34, R8 ;  /* 0x000000220420723c */ /* 0x040fe20000001808 */
[----:B------:R-:W1:Y:S07]  /*3850*/  LDSM.16.M88.4 R8, [R216+0xa800] ;  /* 0x00a80000d808783b */ /* 0x000e6e0000000200 */
[C---:B------:R-:W-:Y:S08]  /*3860*/  HMMA.16816.F32 R52, R4.reuse, R92, R88 ;  /* 0x0000005c0434723c */ /* 0x040ff00000001858 */
[C---:B------:R-:W-:Y:S08]  /*3870*/  HMMA.16816.F32 R64, R4.reuse, R94, R64 ;  /* 0x0000005e0440723c */ /* 0x040ff00000001840 */
[C---:B----4-:R-:W-:Y:S08]  /*3880*/  HMMA.16816.F32 R68, R4.reuse, R48, R80 ;  /* 0x000000300444723c */ /* 0x050ff00000001850 */
[C---:B------:R-:W-:Y:S08]  /*3890*/  HMMA.16816.F32 R48, R4.reuse, R50, R76 ;  /* 0x000000320430723c */ /* 0x040ff0000000184c */
[C---:B-----5:R-:W-:Y:S08]  /*38a0*/  HMMA.16816.F32 R88, R4.reuse, R44, R72 ;  /* 0x0000002c0458723c */ /* 0x060ff00000001848 */
[C---:B------:R-:W-:Y:S01]  /*38b0*/  HMMA.16816.F32 R92, R4.reuse, R46, R60 ;  /* 0x0000002e045c723c */ /* 0x040fe2000000183c */
[----:B------:R-:W-:Y:S04]  /*38c0*/  LDSM.16.M88.4 R44, [R232] ;  /* 0x00000000e82c783b */ /* 0x000fe80000000200 */
[----:B------:R-:W-:Y:S03]  /*38d0*/  LDSM.16.M88.4 R60, [R231] ;  /* 0x00000000e73c783b */ /* 0x000fe60000000200 */
[C---:B------:R-:W-:Y:S08]  /*38e0*/  HMMA.16816.F32 R76, R4.reuse, R36, R24 ;  /* 0x00000024044c723c */ /* 0x040ff00000001818 */
[C---:B------:R-:W-:Y:S01]  /*38f0*/  HMMA.16816.F32 R72, R4.reuse, R38, R20 ;  /* 0x000000260448723c */ /* 0x040fe20000001814 */
[----:B------:R-:W3:Y:S07]  /*3900*/  LDSM.16.M88.4 R36, [R216+0xb800] ;  /* 0x00b80000d824783b */ /* 0x000eee0000000200 */
[----:B------:R-:W-:Y:S01]  /*3910*/  HMMA.16816.F32 R80, R4, R42, R28 ;  /* 0x0000002a0450723c */ /* 0x000fe2000000181c */
[----:B------:R-:W-:Y:S04]  /*3920*/  LDSM.16.M88.4 R4, [R224+0xc000] ;  /* 0x00c00000e004783b */ /* 0x000fe80000000200 */
[----:B------:R-:W4:Y:S03]  /*3930*/  LDSM.16.M88.4 R28, [R233] ;  /* 0x00000000e91c783b */ /* 0x000f260000000200 */
[C---:B--2---:R-:W-:Y:S08]  /*3940*/  HMMA.16816.F32 R24, R12.reuse, R100, R52 ;  /* 0x000000640c18723c */ /* 0x044ff00000001834 */
[C---:B------:R-:W-:Y:S01]  /*3950*/  HMMA.16816.F32 R20, R12.reuse, R102, R64 ;  /* 0x000000660c14723c */ /* 0x040fe20000001840 */
[----:B------:R-:W2:Y:S07]  /*3960*/  LDSM.16.M88.4 R100, [R230] ;  /* 0x00000000e664783b */ /* 0x000eae0000000200 */
[C---:B------:R-:W-:Y:S08]  /*3970*/  HMMA.16816.F32 R40, R12.reuse, R96, R68 ;  /* 0x000000600c28723c */ /* 0x040ff00000001844 */
[C---:B------:R-:W-:Y:S01]  /*3980*/  HMMA.16816.F32 R48, R12.reuse, R98, R48 ;  /* 0x000000620c30723c */ /* 0x040fe20000001830 */
[----:B------:R-:W-:Y:S07]  /*3990*/  LDSM.16.M88.4 R96, [R222+0xb000] ;  /* 0x00b00000de60783b */ /* 0x000fee0000000200 */
[C---:B------:R-:W-:Y:S01]  /*39a0*/  HMMA.16816.F32 R68, R12.reuse, R106, R92 ;  /* 0x0000006a0c44723c */ /* 0x040fe2000000185c */
[----:B------:R-:W5:Y:S07]  /*39b0*/  LDSM.16.M88.4 R92, [R229] ;  /* 0x00000000e55c783b */ /* 0x000f6e0000000200 */
[C---:B-1----:R-:W-:Y:S08]  /*39c0*/  HMMA.16816.F32 R84, R12.reuse, R8, R84 ;  /* 0x000000080c54723c */ /* 0x042ff00000001854 */
[C---:B------:R-:W-:Y:S01]  /*39d0*/  HMMA.16816.F32 R80, R12.reuse, R10, R80 ;  /* 0x0000000a0c50723c */ /* 0x040fe20000001850 */
[----:B------:R-:W1:Y:S07]  /*39e0*/  LDSM.16.M88.4 R8, [R226+0xc000] ;  /* 0x00c00000e208783b */ /* 0x000e6e0000000200 */
[C---:B------:R-:W-:Y:S01]  /*39f0*/  HMMA.16816.F32 R52, R12.reuse, R104, R88 ;  /* 0x000000680c34723c */ /* 0x040fe20000001858 */
[----:B------:R-:W-:Y:S07]  /*3a00*/  LDSM.16.M88.4 R104, [R222+0xb800] ;  /* 0x00b80000de68783b */ /* 0x000fee0000000200 */
[C---:B------:R-:W-:Y:S08]  /*3a10*/  HMMA.16816.F32 R88, R12.reuse, R16, R76 ;  /* 0x000000100c58723c */ /* 0x040ff0000000184c */
[C---:B------:R-:W-:Y:S08]  /*3a20*/  HMMA.16816.F32 R76, R12.reuse, R18, R72 ;  /* 0x000000120c4c723c */ /* 0x040ff00000001848 */
[C---:B---3--:R-:W-:Y:S08]  /*3a30*/  HMMA.16816.F32 R72, R12.reuse, R36, R56 ;  /* 0x000000240c48723c */ /* 0x048ff00000001838 */
[----:B------:R-:W-:Y:S01]  /*3a40*/  HMMA.16816.F32 R64, R12, R38, R32 ;  /* 0x000000260c40723c */ /* 0x000fe20000001820 */
[----:B------:R-:W3:Y:S04]  /*3a50*/  LDSM.16.M88.4 R36, [R222+0x9800] ;  /* 0x00980000de24783b */ /* 0x000ee80000000200 */
[----:B------:R-:W1:Y:S03]  /*3a60*/  LDSM.16.M88.4 R32, [R222+0xa000] ;  /* 0x00a00000de20783b */ /* 0x000e660000000200 */
[C---:B----4-:R-:W-:Y:S08]  /*3a70*/  HMMA.16816.F32 R56, R4.reuse, R28, R24 ;  /* 0x0000001c0438723c */ /* 0x050ff00000001818 */
[C---:B------:R-:W-:Y:S08]  /*3a80*/  HMMA.16816.F32 R28, R4.reuse, R30, R20 ;  /* 0x0000001e041c723c */ /* 0x040ff00000001814 */
[C---:B------:R-:W-:Y:S08]  /*3a90*/  HMMA.16816.F32 R24, R4.reuse, R44, R40 ;  /* 0x0000002c0418723c */ /* 0x040ff00000001828 */
[C---:B------:R-:W-:Y:S01]  /*3aa0*/  HMMA.16816.F32 R20, R4.reuse, R46, R48 ;  /* 0x0000002e0414723c */ /* 0x040fe20000001830 */
[----:B------:R-:W4:Y:S07]  /*3ab0*/  LDSM.16.M88.4 R44, [R222+0xa800] ;  /* 0x00a80000de2c783b */ /* 0x000f2e0000000200 */
[C---:B------:R-:W-:Y:S08]  /*3ac0*/  HMMA.16816.F32 R16, R4.reuse, R60, R52 ;  /* 0x0000003c0410723c */ /* 0x040ff00000001834 */
[C---:B------:R-:W-:Y:S01]  /*3ad0*/  HMMA.16816.F32 R12, R4.reuse, R62, R68 ;  /* 0x0000003e040c723c */ /* 0x040fe20000001844 */
[----:B------:R-:W-:Y:S07]  /*3ae0*/  LDSM.16.M88.4 R68, [R219+0x9800] ;  /* 0x00980000db44783b */ /* 0x000fee0000000200 */
[C---:B--2---:R-:W-:Y:S08]  /*3af0*/  HMMA.16816.F32 R40, R4.reuse, R100, R84 ;  /* 0x000000640428723c */ /* 0x044ff00000001854 */
[C---:B------:R-:W-:Y:S01]  /*3b00*/  HMMA.16816.F32 R52, R4.reuse, R102, R80 ;  /* 0x000000660434723c */ /* 0x040fe20000001850 */
[----:B------:R-:W-:Y:S07]  /*3b10*/  LDSM.16.M88.4 R100, [R219+0xa800] ;  /* 0x00a80000db64783b */ /* 0x000fee0000000200 */
[C---:B-----5:R-:W-:Y:S08]  /*3b20*/  HMMA.16816.F32 R88, R4.reuse, R92, R88 ;  /* 0x0000005c0458723c */ /* 0x060ff00000001858 */
[C---:B------:R-:W-:Y:S01]  /*3b30*/  HMMA.16816.F32 R84, R4.reuse, R94, R76 ;  /* 0x0000005e0454723c */ /* 0x040fe2000000184c */
[----:B------:R-:W-:Y:S04]  /*3b40*/  LDSM.16.M88.4 R92, [R219+0xa000] ;  /* 0x00a00000db5c783b */ /* 0x000fe80000000200 */
[----:B------:R-:W-:Y:S03]  /*3b50*/  LDSM.16.M88.4 R76, [R219+0x9000] ;  /* 0x00900000db4c783b */ /* 0x000fe60000000200 */
[C---:B------:R-:W-:Y:S08]  /*3b60*/  HMMA.16816.F32 R80, R4.reuse, R108, R72 ;  /* 0x0000006c0450723c */ /* 0x040ff00000001848 */
[----:B------:R-:W-:Y:S01]  /*3b70*/  HMMA.16816.F32 R72, R4, R110, R64 ;  /* 0x0000006e0448723c */ /* 0x000fe20000001840 */
[----:B------:R-:W2:Y:S04]  /*3b80*/  LDSM.16.M88.4 R4, [R225+0xc000] ;  /* 0x00c00000e104783b */ /* 0x000ea80000000200 */
[----:B------:R-:W5:Y:S03]  /*3b90*/  LDSM.16.M88.4 R108, [R219+0xb000] ;  /* 0x00b00000db6c783b */ /* 0x000f660000000200 */
[C---:B-1----:R-:W-:Y:S08]  /*3ba0*/  HMMA.16816.F32 R64, R8.reuse, R112, R56 ;  /* 0x000000700840723c */ /* 0x042ff00000001838 */
[----:B------:R-:W-:Y:S01]  /*3bb0*/  HMMA.16816.F32 R60, R8, R114, R28 ;  /* 0x00000072083c723c */ /* 0x000fe2000000181c */
[----:B------:R-:W1:Y:S01]  /*3bc0*/  LDSM.16.M88.4 R112, [R219+0xb800] ;  /* 0x00b80000db70783b */ /* 0x000e620000000200 */
[----:B------:R-:W-:Y:S01]  /*3bd0*/  ISETP.GT.AND P0, PT, R120, R126, PT ;  /* 0x0000007e7800720c */ /* 0x000fe20003f04270 */
[----:B------:R-:W-:-:S05]  /*3be0*/  DEPBAR.LE SB0, 0x0 ;  /* 0x000080000000791a */ /* 0x000fca0000000000 */
[C---:B---3--:R-:W-:Y:S08]  /*3bf0*/  HMMA.16816.F32 R56, R8.reuse, R36, R24 ;  /* 0x000000240838723c */ /* 0x048ff00000001818 */
[C---:B------:R-:W-:Y:S08]  /*3c00*/  HMMA.16816.F32 R48, R8.reuse, R38, R20 ;  /* 0x000000260830723c */ /* 0x040ff00000001814 */
[C---:B------:R-:W-:Y:S08]  /*3c10*/  HMMA.16816.F32 R36, R8.reuse, R32, R16 ;  /* 0x000000200824723c */ /* 0x040ff00000001810 */
[C---:B------:R-:W-:Y:S08]  /*3c20*/  HMMA.16816.F32 R32, R8.reuse, R34, R12 ;  /* 0x000000220820723c */ /* 0x040ff0000000180c */
[C---:B----4-:R-:W-:Y:S08]  /*3c30*/  HMMA.16816.F32 R28, R8.reuse, R44, R40 ;  /* 0x0000002c081c723c */ /* 0x050ff00000001828 */
[C---:B------:R-:W-:Y:S08]  /*3c40*/  HMMA.16816.F32 R24, R8.reuse, R46, R52 ;  /* 0x0000002e0818723c */ /* 0x040ff00000001834 */
[C---:B------:R-:W-:Y:S08]  /*3c50*/  HMMA.16816.F32 R20, R8.reuse, R96, R88 ;  /* 0x000000600814723c */ /* 0x040ff00000001858 */
[C---:B------:R-:W-:Y:S08]  /*3c60*/  HMMA.16816.F32 R16, R8.reuse, R98, R84 ;  /* 0x000000620810723c */ /* 0x040ff00000001854 */
[C---:B------:R-:W-:Y:S08]  /*3c70*/  HMMA.16816.F32 R12, R8.reuse, R104, R80 ;  /* 0x00000068080c723c */ /* 0x040ff00000001850 */
[----:B------:R-:W-:Y:S01]  /*3c80*/  HMMA.16816.F32 R8, R8, R106, R72 ;  /* 0x0000006a0808723c */ /* 0x000fe20000001848 */
[----:B------:R-:W-:Y:S07]  /*3c90*/  BSSY B0, `(.L_x_2137) ;  /* 0x0000039000007945 */ /* 0x000fee0003800000 */
        /* <DEDUP_REMOVED lines=8> */
[C---:B-----5:R-:W-:Y:S08]  /*3d20*/  HMMA.16816.F32 R24, R4.reuse, R108, R20 ;  /* 0x0000006c0418723c */ /* 0x060ff00000001814 */
[C---:B------:R-:W-:Y:S08]  /*3d30*/  HMMA.16816.F32 R40, R4.reuse, R110, R16 ;  /* 0x0000006e0428723c */ /* 0x040ff00000001810 */
[C---:B-1----:R-:W-:Y:S08]  /*3d40*/  HMMA.16816.F32 R60, R4.reuse, R112, R12 ;  /* 0x00000070043c723c */ /* 0x042ff0000000180c */
[----:B------:R-:W-:Y:S01]  /*3d50*/  HMMA.16816.F32 R52, R4, R114, R8 ;  /* 0x000000720434723c */ /* 0x000fe20000001808 */
[----:B------:R-:W-:Y:S06]  /*3d60*/  BAR.SYNC.DEFER_BLOCKING 0x0 ;  /* 0x0000000000007b1d */ /* 0x000fec0000010000 */
[----:B------:R-:W-:Y:S01]  /*3d70*/  @!UPT UIADD3 URZ, URZ, URZ, URZ ;  /* 0x0000003f3f3ff290 */ /* 0x000fe2000fffe03f */
[----:B------:R-:W-:Y:S11]  /*3d80*/  @!P0 BRA `(.L_x_2138) ;  /* 0x0000029000008947 */ /* 0x000ff60003800000 */
[----:B------:R-:W-:Y:S01]  /*3d90*/  IADD3 R0, R127, -0x2, RZ ;  /* 0xfffffffe7f007810 */ /* 0x000fe20007ffe0ff */
[----:B------:R-:W-:Y:S01]  /*3da0*/  IMAD.SHL.U32 R7, R124, 0x40, RZ ;  /* 0x000000407c077824 */ /* 0x000fe200078e00ff */
[----:B------:R-:W-:-:S02]  /*3db0*/  ISETP.GE.AND P5, PT, R128, c[0x0][0x1d4], PT ;  /* 0x0000750080007a0c */ /* 0x000fc40003fa6270 */
[----:B------:R-:W-:Y:S02]  /*3dc0*/  SHF.R.S32.HI R2, RZ, 0x1f, R0 ;  /* 0x0000001fff027819 */ /* 0x000fe40000011400 */
[C---:B------:R-:W-:Y:S02]  /*3dd0*/  LOP3.LUT P3, RZ, R130.reuse, 0x2, RZ, 0xc0, !PT ;  /* 0x0000000282ff7812 */ /* 0x040fe4000786c0ff */
[----:B------:R-:W-:Y:S01]  /*3de0*/  LOP3.LUT P4, RZ, R130, 0x1, RZ, 0xc0, !PT ;  /* 0x0000000182ff7812 */ /* 0x000fe2000788c0ff */
[----:B------:R-:W-:Y:S02]  /*3df0*/  IMAD R4, R2, c[0x0][0x1e0], RZ ;  /* 0x0000780002047a24 */ /* 0x000fe400078e02ff */
[----:B------:R-:W-:-:S04]  /*3e00*/  IMAD.WIDE.U32 R2, R0, c[0x0][0x1e0], RZ ;  /* 0x0000780000027a25 */ /* 0x000fc800078e00ff */
[----:B------:R-:W-:Y:S02]  /*3e10*/  IMAD R0, R0, c[0x0][0x1e4], R4 ;  /* 0x0000790000007a24 */ /* 0x000fe400078e0204 */
[----:B------:R-:W-:-:S04]  /*3e20*/  IMAD.WIDE.U32 R4, R2, 0x60, R122 ;  /* 0x0000006002047825 */ /* 0x000fc800078e007a */
[----:B------:R-:W-:Y:S01]  /*3e30*/  IMAD.IADD R0, R3, 0x1, R0 ;  /* 0x0000000103007824 */ /* 0x000fe200078e0200 */
[----:B------:R-:W-:-:S03]  /*3e40*/  LEA R2, P2, R4, c[0x0][0x1c8], 0x1 ;  /* 0x0000720004027a11 */ /* 0x000fc600078408ff */
[----:B------:R-:W-:Y:S01]  /*3e50*/  IMAD R0, R0, 0x60, RZ ;  /* 0x0000006000007824 */ /* 0x000fe200078e02ff */
[----:B------:R-:W-:-:S03]  /*3e60*/  IADD3 R12, P1, P0, R7, 0x80, R2 ;  /* 0x00000080070c7810 */ /* 0x000fc6000783e002 */
[----:B------:R-:W-:Y:S01]  /*3e70*/  IMAD.IADD R0, R5, 0x1, R0 ;  /* 0x0000000105007824 */ /* 0x000fe200078e0200 */
[----:B------:R-:W-:-:S04]  /*3e80*/  SHF.L.U64.HI R5, R124, 0x6, R125 ;  /* 0x000000067c057819 */ /* 0x000fc8000001027d */
[----:B------:R-:W-:-:S04]  /*3e90*/  LEA.HI.X R3, R4, c[0x0][0x1cc], R0, 0x1, P2 ;  /* 0x0000730004037a11 */ /* 0x000fc800010f0c00 */
[----:B------:R-:W-:Y:S01]  /*3ea0*/  IADD3.X R13, R5, RZ, R3, P1, P0 ;  /* 0x000000ff050d7210 */ /* 0x000fe20000fe0403 */
[----:B------:R-:W-:Y:S01]  /*3eb0*/  @!PT LDS RZ, [RZ] ;  /* 0x00000000fffff984 */ /* 0x000fe20000000800 */
[----:B------:R-:W-:Y:S01]  /*3ec0*/  @!PT LDS RZ, [RZ] ;  /* 0x00000000fffff984 */ /* 0x000fe20000000800 */
[----:B------:R-:W-:Y:S01]  /*3ed0*/  @!PT LDS RZ, [RZ] ;  /* 0x00000000fffff984 */ /* 0x000fe20000000800 */
[----:B------:R1:W-:Y:S01]  /*3ee0*/  LDGSTS.E.BYPASS.LTC128B.128 [R251+0xc100], [R2.64], !P5 ;  /* 0x0c10000002fb7fae */ /* 0x0003e2000e901d48 */
[----:B------:R-:W-:-:S03]  /*3ef0*/  IADD3 R10, P1, P0, R7, 0x100, R2 ;  /* 0x00000100070a7810 */ /* 0x000fc6000783e002 */
[----:B------:R1:W-:Y:S01]  /*3f00*/  LDGSTS.E.BYPASS.LTC128B.128 [R251+0xf100], [R2.64+0x80], !P3 ;  /* 0x0f10008002fb7fae */ /* 0x0003e2000d901d48 */
[--C-:B------:R-:W-:Y:S02]  /*3f10*/  IADD3.X R11, R5, RZ, R3.reuse, P1, P0 ;  /* 0x000000ff050b7210 */ /* 0x100fe40000fe0403 */
[----:B------:R-:W-:Y:S01]  /*3f20*/  IADD3 R8, P1, P0, R7, 0x180, R2 ;  /* 0x0000018007087810 */ /* 0x000fe2000783e002 */
[----:B------:R1:W-:Y:S03]  /*3f30*/  LDGSTS.E.BYPASS.LTC128B.128 [R251+0x12100], [R2.64+0x100], !P4 ;  /* 0x1210010002fb7fae */ /* 0x0003e6000e101d48 */
[----:B------:R-:W-:Y:S01]  /*3f40*/  IADD3.X R9, R5, RZ, R3, P1, P0 ;  /* 0x000000ff05097210 */ /* 0x000fe20000fe0403 */
[----:B------:R1:W-:Y:S01]  /*3f50*/  LDGSTS.E.BYPASS.LTC128B.128 [R251+0x15100], [R2.64+0x180], !P6 ;  /* 0x1510018002fb7fae */ /* 0x0003e2000f101d48 */
[----:B------:R-:W-:-:S04]  /*3f60*/  IADD3 R6, P1, R7, R2, RZ ;  /* 0x0000000207067210 */ /* 0x000fc80007f3e0ff */
[----:B------:R-:W-:Y:S01]  /*3f70*/  IADD3 R4, P0, R6, R7, RZ ;  /* 0x0000000706047210 */ /* 0x000fe20007f1e0ff */
[----:B------:R-:W-:-:S04]  /*3f80*/  IMAD.X R7, R5, 0x1, R3, P1 ;  /* 0x0000000105077824 */ /* 0x000fc800008e0603 */
[----:B------:R-:W-:Y:S01]  /*3f90*/  IMAD.X R5, R7, 0x1, R5, P0 ;  /* 0x0000000107057824 */ /* 0x000fe200000e0605 */
        /* <DEDUP_REMOVED lines=8> */
.L_x_2138:
[----:B------:R-:W-:Y:S05]  /*4020*/  BSYNC B0 ;  /* 0x0000000000007941 */ /* 0x000fea0003800000 */
.L_x_2137:
[----:B------:R-:W2:Y:S04]  /*4030*/  LDL R0, [R1+0x8c] ;  /* 0x00008c0001007983 */ /* 0x000ea80000100800 */
[----:B-1----:R-:W3:Y:S04]  /*4040*/  LDL R6, [R1+0x18] ;  /* 0x0000180001067983 */ /* 0x002ee80000100800 */
[----:B------:R1:W-:Y:S01]  /*4050*/  STL [R1+0xb4], R227 ;  /* 0x0000b4e301007387 */ /* 0x0003e20000100800 */
[----:B------:R-:W-:-:S03]  /*4060*/  IMAD.MOV.U32 R2, RZ, RZ, c[0x0][0x2c4] ;  /* 0x0000b100ff027624 */ /* 0x000fc600078e00ff */
[----:B------:R-:W-:Y:S04]  /*4070*/  LDSM.16.MT88.4 R68, [R221+0x6000] ;  /* 0x00600000dd44783b */ /* 0x000fe80000004200 */
[----:B------:R-:W0:Y:S04]  /*4080*/  LDGDEPBAR ;  /* 0x00000000000079af */ /* 0x000e280000000000 */
[----:B-1----:R-:W2:Y:S01]  /*4090*/  LDL R227, [R1+0x58] ;  /* 0x0000580001e37983 */ /* 0x002ea20000100800 */
[----:B------:R-:W-:-:S03]  /*40a0*/  ISETP.NE.AND P2, PT, R2, 0x1, PT ;  /* 0x000000010200780c */ /* 0x000fc60003f45270 */
[----:B------:R-:W-:Y:S04]  /*40b0*/  STL [R1+0xb0], R226 ;  /* 0x0000b0e201007387 */ /* 0x000fe80000100800 */
[----:B------:R-:W-:Y:S04]  /*40c0*/  STL [R1+0xac], R225 ;  /* 0x0000ace101007387 */ /* 0x000fe80000100800 */
[----:B------:R-:W-:Y:S04]  /*40d0*/  STL [R1+0xa8], R224 ;  /* 0x0000a8e001007387 */ /* 0x000fe80000100800 */
[----:B------:R-:W-:Y:S04]  /*40e0*/  STL [R1+0xa4], R223 ;  /* 0x0000a4df01007387 */ /* 0x000fe80000100800 */
[----:B------:R-:W-:Y:S04]  /*40f0*/  STL [R1+0xa0], R222 ;  /* 0x0000a0de01007387 */ /* 0x000fe80000100800 */
[----:B------:R-:W-:Y:S04]  /*4100*/  STL [R1+0x9c], R219 ;  /* 0x00009cdb01007387 */ /* 0x000fe80000100800 */
[----:B------:R-:W-:Y:S01]  /*4110*/  STL [R1+0x98], R216 ;  /* 0x000098d801007387 */ /* 0x000fe20000100800 */
[----:B--2---:R-:W-:-:S04]  /*4120*/  IMAD.IADD R0, R0, 0x1, R227 ;  /* 0x0000000100007824 */ /* 0x004fc800078e02e3 */
[----:B------:R-:W-:Y:S01]  /*4130*/  @P2 IMAD.HI.U32 R2, R0, c[0x0][0x2c8], RZ ;  /* 0x0000b20000022a27 */ /* 0x000fe200078e00ff */
[----:B------:R1:W-:Y:S04]  /*4140*/  STL [R1+0x1c], R0 ;  /* 0x00001c0001007387 */ /* 0x0003e80000100800 */
[----:B-1----:R-:W-:Y:S02]  /*4150*/  @P2 SHF.R.U32.HI R0, RZ, c[0x0][0x2cc], R2 ;  /* 0x0000b300ff002a19 */ /* 0x002fe40000011602 */
[----:B------:R-:W-:-:S03]  /*4160*/  IADD3 R2, R121, c[0x0][0x1d0], RZ ;  /* 0x0000740079027a10 */ /* 0x000fc60007ffe0ff */
[----:B------:R-:W1:Y:S01]  /*4170*/  SHFL.IDX PT, R5, R0, RZ, 0x1c1f ;  /* 0x001c1fff00057589 */ /* 0x000e6200000e0000 */
[----:B---3--:R-:W-:-:S03]  /*4180*/  IADD3 R3, -R6, 0x1, R2 ;  /* 0x0000000106037810 */ /* 0x008fc60007ffe102 */
[----:B------:R-:W2:Y:S01]  /*4190*/  SHFL.IDX PT, R0, R0, 0x1, 0x1c1f ;  /* 0x003c1f0000007f89 */ /* 0x000ea200000e0000 */
[----:B------:R-:W-:Y:S02]  /*41a0*/  IADD3 R4, R3, -c[0x0][0x168], RZ ;  /* 0x80005a0003047a10 */ /* 0x000fe40007ffe0ff */
[----:B------:R-:W-:-:S03]  /*41b0*/  IADD3 R3, -R6, R2, RZ ;  /* 0x0000000206037210 */ /* 0x000fc60007ffe1ff */
[C---:B-1----:R-:W-:Y:S02]  /*41c0*/  IMAD.IADD R2, R4.reuse, 0x1, R5 ;  /* 0x0000000104027824 */ /* 0x042fe400078e0205 */
[----:B--2---:R-:W-:-:S03]  /*41d0*/  IMAD.IADD R0, R4, 0x1, R0 ;  /* 0x0000000104007824 */ /* 0x004fc600078e0200 */
        /* <DEDUP_REMOVED lines=8> */
[C---:B------:R-:W-:Y:S02]  /*4260*/  ISETP.GT.AND P0, PT, R2.reuse, 0x10, PT ;  /* 0x000000100200780c */ /* 0x040fe40003f04270 */
[----:B------:R-:W-:Y:S02]  /*4270*/  FSEL R9, R77, -INF , P1 ;  /* 0xff8000004d097808 */ /* 0x000fe40000800000 */
[----:B------:R-:W-:Y:S02]  /*4280*/  ISETP.GT.AND P1, PT, R2, 0x11, PT ;  /* 0x000000110200780c */ /* 0x000fe40003f24270 */
[----:B------:R-:W-:Y:S02]  /*4290*/  FSEL R10, R56, -INF , P0 ;  /* 0xff800000380a7808 */ /* 0x000fe40000000000 */
[----:B------:R-:W-:-:S02]  /*42a0*/  ISETP.GT.AND P0, PT, R2, 0x18, PT ;  /* 0x000000180200780c */ /* 0x000fc40003f04270 */
[----:B------:R-:W-:Y:S02]  /*42b0*/  FSEL R12, R57, -INF , P1 ;  /* 0xff800000390c7808 */ /* 0x000fe40000800000 */
        /* <DEDUP_REMOVED lines=11> */
[----:B------:R-:W-:Y:S02]  /*4370*/  IMNMX R0, R3, R0, PT ;  /* 0x0000000003007217 */ /* 0x000fe40003800200 */
[----:B------:R-:W-:Y:S02]  /*4380*/  FSEL R81, R37, -INF , P1 ;  /* 0xff80000025517808 */ /* 0x000fe40000800000 */
[----:B------:R-:W-:Y:S02]  /*4390*/  FMNMX.FTZ R3, R5, R6, !PT ;  /* 0x0000000605037209 */ /* 0x000fe40007810000 */
[----:B------:R-:W-:Y:S02]  /*43a0*/  ISETP.GT.AND P1, PT, R2, 0x31, PT ;  /* 0x000000310200780c */ /* 0x000fe40003f24270 */
[----:B------:R-:W-:Y:S02]  /*43b0*/  FSEL R117, R32, -INF , P0 ;  /* 0xff80000020757808 */ /* 0x000fe40000000000 */
[----:B------:R-:W-:-:S02]  /*43c0*/  ISETP.GT.AND P0, PT, R2, 0x38, PT ;  /* 0x000000380200780c */ /* 0x000fc40003f04270 */
[----:B------:R-:W-:Y:S02]  /*43d0*/  FMNMX.FTZ R3, R7, R3, !PT ;  /* 0x0000000307037209 */ /* 0x000fe40007810000 */
[----:B------:R-:W-:Y:S02]  /*43e0*/  FSEL R96, R33, -INF , P1 ;  /* 0xff80000021607808 */ /* 0x000fe40000800000 */
[----:B------:R-:W-:Y:S02]  /*43f0*/  ISETP.GT.AND P1, PT, R2, 0x39, PT ;  /* 0x000000390200780c */ /* 0x000fe40003f24270 */
[----:B------:R-:W-:Y:S02]  /*4400*/  FSEL R99, R28, -INF , P0 ;  /* 0xff8000001c637808 */ /* 0x000fe40000000000 */
[----:B------:R-:W-:Y:S02]  /*4410*/  ISETP.GT.AND P0, PT, R2, 0x40, PT ;  /* 0x000000400200780c */ /* 0x000fe40003f04270 */
[----:B------:R-:W-:-:S02]  /*4420*/  FMNMX.FTZ R3, R9, R3, !PT ;  /* 0x0000000309037209 */ /* 0x000fc40007810000 */
[----:B------:R-:W-:Y:S02]  /*4430*/  FSEL R97, R29, -INF , P1 ;  /* 0xff8000001d617808 */ /* 0x000fe40000800000 */
[----:B------:R-:W-:Y:S02]  /*4440*/  ISETP.GT.AND P1, PT, R2, 0x41, PT ;  /* 0x000000410200780c */ /* 0x000fe40003f24270 */
[----:B------:R-:W-:Y:S02]  /*4450*/  FSEL R116, R24, -INF , P0 ;  /* 0xff80000018747808 */ /* 0x000fe40000000000 */
[----:B------:R-:W-:Y:S02]  /*4460*/  ISETP.GT.AND P0, PT, R2, 0x48, PT ;  /* 0x000000480200780c */ /* 0x000fe40003f04270 */
[----:B------:R-:W-:Y:S02]  /*4470*/  FMNMX.FTZ R3, R10, R3, !PT ;  /* 0x000000030a037209 */ /* 0x000fe40007810000 */
[----:B------:R-:W-:-:S02]  /*4480*/  FSEL R103, R25, -INF , P1 ;  /* 0xff80000019677808 */ /* 0x000fc40000800000 */
[----:B------:R-:W-:Y:S02]  /*4490*/  ISETP.GT.AND P1, PT, R0, RZ, PT ;  /* 0x000000ff0000720c */ /* 0x000fe40003f24270 */
[----:B------:R-:W-:Y:S02]  /*44a0*/  FSEL R107, R40, -INF , P0 ;  /* 0xff800000286b7808 */ /* 0x000fe40000000000 */
[----:B------:R-:W-:Y:S02]  /*44b0*/  FMNMX.FTZ R3, R12, R3, !PT ;  /* 0x000000030c037209 */ /* 0x000fe40007810000 */
[----:B------:R-:W-:Y:S02]  /*44c0*/  ISETP.GT.AND P0, PT, R0, 0x1, PT ;  /* 0x000000010000780c */ /* 0x000fe40003f04270 */
[----:B------:R-:W-:Y:S02]  /*44d0*/  FSEL R8, R66, -INF , P1 ;  /* 0xff80000042087808 */ /* 0x000fe40000800000 */
[----:B------:R-:W-:-:S02]  /*44e0*/  FMNMX.FTZ R3, R18, R3, !PT ;  /* 0x0000000312037209 */ /* 0x000fc40007810000 */
[C---:B------:R-:W-:Y:S02]  /*44f0*/  ISETP.GT.AND P1, PT, R0.reuse, 0x8, PT ;  /* 0x000000080000780c */ /* 0x040fe40003f24270 */
[----:B------:R-:W-:Y:S02]  /*4500*/  FSEL R16, R67, -INF , P0 ;  /* 0xff80000043107808 */ /* 0x000fe40000000000 */
[----:B------:R-:W-:Y:S01]  /*4510*/  ISETP.GT.AND P0, PT, R0, 0x9, PT ;  /* 0x000000090000780c */ /* 0x000fe20003f04270 */
[----:B------:R-:W-:Y:S01]  /*4520*/  LDSM.16.MT88.4 R64, [R218+0x3000] ;  /* 0x00300000da40783b */ /* 0x000fe20000004200 */
[----:B------:R-:W-:Y:S02]  /*4530*/  FMNMX.FTZ R3, R23, R3, !PT ;  /* 0x0000000317037209 */ /* 0x000fe40007810000 */
[----:B------:R-:W-:Y:S02]  /*4540*/  FSEL R11, R78, -INF , P1 ;  /* 0xff8000004e0b7808 */ /* 0x000fe40000800000 */
[----:B------:R-:W-:-:S02]  /*4550*/  FMNMX.FTZ R4, R8, R16, !PT ;  /* 0x0000001008047209 */ /* 0x000fc40007810000 */
[----:B------:R-:W-:Y:S02]  /*4560*/  FSEL R17, R79, -INF , P0 ;  /* 0xff8000004f117808 */ /* 0x000fe40000000000 */
[----:B------:R-:W-:Y:S02]  /*4570*/  ISETP.GT.AND P0, PT, R0, 0x11, PT ;  /* 0x000000110000780c */ /* 0x000fe40003f04270 */
[----:B------:R-:W-:Y:S02]  /*4580*/  FMNMX.FTZ R3, R80, R3, !PT ;  /* 0x0000000350037209 */ /* 0x000fe40007810000 */
[----:B------:R-:W-:Y:S02]  /*4590*/  ISETP.GT.AND P1, PT, R0, 0x10, PT ;  /* 0x000000100000780c */ /* 0x000fe40003f24270 */
[----:B------:R-:W-:Y:S02]  /*45a0*/  FMNMX.FTZ R4, R11, R4, !PT ;  /* 0x000000040b047209 */ /* 0x000fe40007810000 */
[----:B------:R-:W-:-:S02]  /*45b0*/  FSEL R20, R59, -INF , P0 ;  /* 0xff8000003b147808 */ /* 0x000fc40000000000 */
[----:B------:R-:W-:Y:S02]  /*45c0*/  ISETP.GT.AND P0, PT, R0, 0x19, PT ;  /* 0x000000190000780c */ /* 0x000fe40003f04270 */
[----:B------:R-:W-:Y:S02]  /*45d0*/  FMNMX.FTZ R3, R83, R3, !PT ;  /* 0x0000000353037209 */ /* 0x000fe40007810000 */
[----:B------:R-:W-:Y:S02]  /*45e0*/  FSEL R21, R58, -INF , P1 ;  /* 0xff8000003a157808 */ /* 0x000fe40000800000 */
[----:B------:R-:W-:Y:S01]  /*45f0*/  FMNMX.FTZ R4, R17, R4, !PT ;  /* 0x0000000411047209 */ /* 0x000fe20007810000 */
[----:B------:R-:W-:Y:S01]  /*4600*/  LDSM.16.MT88.4 R56, [R220] ;  /* 0x00000000dc38783b */ /* 0x000fe20000004200 */
[----:B------:R-:W-:Y:S02]  /*4610*/  FSEL R24, R51, -INF , P0 ;  /* 0xff80000033187808 */ /* 0x000fe40000000000 */
[----:B------:R-:W-:-:S02]  /*4620*/  FMNMX.FTZ R3, R82, R3, !PT ;  /* 0x0000000352037209 */ /* 0x000fc40007810000 */
[C---:B------:R-:W-:Y:S02]  /*4630*/  ISETP.GT.AND P1, PT, R0.reuse, 0x18, PT ;  /* 0x000000180000780c */ /* 0x040fe40003f24270 */
[----:B------:R-:W-:Y:S02]  /*4640*/  ISETP.GT.AND P0, PT, R0, 0x20, PT ;  /* 0x000000200000780c */ /* 0x000fe40003f04270 */
[----:B------:R-:W-:Y:S02]  /*4650*/  FMNMX.FTZ R4, R21, R4, !PT ;  /* 0x0000000415047209 */ /* 0x000fe40007810000 */
[----:B------:R-:W-:Y:S02]  /*4660*/  FMNMX.FTZ R3, R81, R3, !PT ;  /* 0x0000000351037209 */ /* 0x000fe40007810000 */
[----:B------:R-:W-:Y:S02]  /*4670*/  FSEL R22, R50, -INF , P1 ;  /* 0xff80000032167808 */ /* 0x000fe40000800000 */
[----:B------:R-:W-:-:S02]  /*4680*/  FSEL R77, R46, -INF , P0 ;  /* 0xff8000002e4d7808 */ /* 0x000fc40000000000 */
[----:B------:R-:W-:Y:S02]  /*4690*/  FMNMX.FTZ R4, R20, R4, !PT ;  /* 0x0000000414047209 */ /* 0x000fe40007810000 */
[C---:B------:R-:W-:Y:S02]  /*46a0*/  ISETP.GT.AND P0, PT, R2.reuse, 0x50, PT ;  /* 0x000000500200780c */ /* 0x040fe40003f04270 */
[----:B------:R-:W-:Y:S02]  /*46b0*/  ISETP.GT.AND P1, PT, R2, 0x49, PT ;  /* 0x000000490200780c */ /* 0x000fe40003f24270 */
[----:B------:R-:W-:Y:S02]  /*46c0*/  FMNMX.FTZ R3, R117, R3, !PT ;  /* 0x0000000375037209 */ /* 0x000fe40007810000 */
[----:B------:R-:W-:Y:S02]  /*46d0*/  FMNMX.FTZ R4, R22, R4, !PT ;  /* 0x0000000416047209 */ /* 0x000fe40007810000 */
[----:B------:R-:W-:-:S02]  /*46e0*/  FSEL R114, R60, -INF , P0 ;  /* 0xff8000003c727808 */ /* 0x000fc40000000000 */
[----:B------:R-:W-:Y:S02]  /*46f0*/  ISETP.GT.AND P0, PT, R0, 0x28, PT ;  /* 0x000000280000780c */ /* 0x000fe40003f04270 */
[----:B------:R-:W-:Y:S02]  /*4700*/  FSEL R109, R41, -INF , P1 ;  /* 0xff800000296d7808 */ /* 0x000fe40000800000 */
        /* <DEDUP_REMOVED lines=8> */
[----:B------:R-:W-:Y:S01]  /*4790*/  LDSM.16.MT88.4 R44, [R220+0x800] ;  /* 0x00080000dc2c783b */ /* 0x000fe20000004200 */
        /* <DEDUP_REMOVED lines=20> */
[----:B------:R-:W-:-:S02]  /*48e0*/  ISETP.GT.AND P1, PT, R0, 0x39, PT ;  /* 0x000000390000780c */ /* 0x000fc40003f24270 */
[----:B------:R-:W-:Y:S02]  /*48f0*/  ISETP.GT.AND P0, PT, R2, 0x59, PT ;  /* 0x000000590200780c */ /* 0x000fe40003f04270 */
[----:B------:R-:W-:Y:S02]  /*4900*/  FMNMX.FTZ R173, R109, R173, !PT ;  /* 0x000000ad6dad7209 */ /* 0x000fe40007810000 */
[----:B------:R-:W-:Y:S02]  /*4910*/  FMNMX.FTZ R2, R98, R3, !PT ;  /* 0x0000000362027209 */ /* 0x000fe40007810000 */
[----:B------:R-:W-:Y:S02]  /*4920*/  FSEL R111, R31, -INF , P1 ;  /* 0xff8000001f6f7808 */ /* 0x000fe40000800000 */
[----:B------:R-:W-:Y:S01]  /*4930*/  FMNMX.FTZ R173, R114, R173, !PT ;  /* 0x000000ad72ad7209 */ /* 0x000fe20007810000 */
[----:B------:R-:W-:Y:S01]  /*4940*/  LDSM.16.MT88.4 R28, [R218+0x800] ;  /* 0x00080000da1c783b */ /* 0x000fe20000004200 */
[----:B------:R-:W-:-:S02]  /*4950*/  ISETP.GT.AND P1, PT, R0, 0x40, PT ;  /* 0x000000400000780c */ /* 0x000fc40003f24270 */
[----:B------:R-:W-:Y:S02]  /*4960*/  FMNMX.FTZ R2, R113, R2, !PT ;  /* 0x0000000271027209 */ /* 0x000fe40007810000 */
[----:B------:R-:W-:Y:S02]  /*4970*/  FSEL R78, R53, -INF , P0 ;  /* 0xff800000354e7808 */ /* 0x000fe40000000000 */
[----:B------:R-:W-:Y:S02]  /*4980*/  FMNMX.FTZ R173, R219, R173, !PT ;  /* 0x000000addbad7209 */ /* 0x000fe40007810000 */
[----:B------:R-:W-:Y:S02]  /*4990*/  ISETP.GT.AND P0, PT, R0, 0x41, PT ;  /* 0x000000410000780c */ /* 0x000fe40003f04270 */
[----:B------:R-:W-:Y:S02]  /*49a0*/  FSEL R110, R26, -INF , P1 ;  /* 0xff8000001a6e7808 */ /* 0x000fe40000800000 */
[----:B------:R-:W-:-:S02]  /*49b0*/  FMNMX.FTZ R2, R111, R2, !PT ;  /* 0x000000026f027209 */ /* 0x000fc40007810000 */
[----:B------:R-:W-:Y:S02]  /*49c0*/  FMNMX.FTZ R173, R216, R173, !PT ;  /* 0x000000add8ad7209 */ /* 0x000fe40007810000 */
[----:B------:R-:W-:Y:S02]  /*49d0*/  FSEL R106, R27, -INF , P0 ;  /* 0xff8000001b6a7808 */ /* 0x000fe40000000000 */
[----:B------:R-:W-:Y:S02]  /*49e0*/  ISETP.GT.AND P1, PT, R0, 0x48, PT ;  /* 0x000000480000780c */ /* 0x000fe40003f24270 */
[----:B------:R-:W-:Y:S02]  /*49f0*/  FMNMX.FTZ R2, R110, R2, !PT ;  /* 0x000000026e027209 */ /* 0x000fe40007810000 */
[----:B------:R-:W-:Y:S02]  /*4a00*/  FMNMX.FTZ R173, R78, R173, !PT ;  /* 0x000000ad4ead7209 */ /* 0x000fe40007810000 */
[----:B------:R-:W-:-:S02]  /*4a10*/  ISETP.GT.AND P0, PT, R0, 0x49, PT ;  /* 0x000000490000780c */ /* 0x000fc40003f04270 */
[----:B------:R-:W-:Y:S01]  /*4a20*/  FSEL R224, R42, -INF , P1 ;  /* 0xff8000002ae07808 */ /* 0x000fe20000800000 */
[----:B------:R-:W1:Y:S01]  /*4a30*/  SHFL.BFLY PT, R3, R173, 0x2, 0x1f ;  /* 0x0c401f00ad037f89 */ /* 0x000e6200000e0000 */
        /* <DEDUP_REMOVED lines=8> */
[----:B------:R-:W-:Y:S01]  /*4ac0*/  ISETP.GT.AND P1, PT, R0, 0x58, PT ;  /* 0x000000580000780c */ /* 0x000fe20003f24270 */
[----:B------:R-:W-:Y:S01]  /*4ad0*/  LDSM.16.MT88.4 R60, [R217+0x800] ;  /* 0x00080000d93c783b */ /* 0x000fe20000004200 */
[----:B------:R-:W-:Y:S02]  /*4ae0*/  FMNMX.FTZ R2, R102, R2, !PT ;  /* 0x0000000266027209 */ /* 0x000fe40007810000 */
[----:B------:R-:W-:-:S02]  /*4af0*/  ISETP.GT.AND P0, PT, R0, 0x59, PT ;  /* 0x000000590000780c */ /* 0x000fc40003f04270 */
[----:B------:R-:W-:Y:S02]  /*4b00*/  FSEL R118, R54, -INF , P1 ;  /* 0xff80000036767808 */ /* 0x000fe40000800000 */
[----:B------:R-:W-:Y:S02]  /*4b10*/  FMNMX.FTZ R0, R108, R2, !PT ;  /* 0x000000026c007209 */ /* 0x000fe40007810000 */
[----:B------:R-:W-:Y:S02]  /*4b20*/  FSEL R104, R55, -INF , P0 ;  /* 0xff80000037687808 */ /* 0x000fe40000000000 */
[----:B------:R-:W-:Y:S02]  /*4b30*/  FMNMX.FTZ R0, R118, R0, !PT ;  /* 0x0000000076007209 */ /* 0x000fe40007810000 */
[----:B-1----:R-:W-:Y:S02]  /*4b40*/  FMNMX.FTZ R173, R173, R3, !PT ;  /* 0x00000003adad7209 */ /* 0x002fe40007810000 */
[----:B------:R-:W-:-:S02]  /*4b50*/  FMNMX.FTZ R0, R104, R0, !PT ;  /* 0x0000000068007209 */ /* 0x000fc40007810000 */
[----:B------:R-:W-:Y:S01]  /*4b60*/  MOV R79, R126 ;  /* 0x0000007e004f7202 */ /* 0x000fe20000000f00 */
        /* <DEDUP_REMOVED lines=18> */
[----:B--2---:R-:W-:Y:S02]  /*4c90*/  FFMA.FTZ R3, R7, c[0x0][0x2d0], -R2 ;  /* 0x0000b40007037a23 */ /* 0x004fe40000010802 */
[----:B------:R-:W-:Y:S01]  /*4ca0*/  LDSM.16.MT88.4 R4, [R218] ;  /* 0x00000000da04783b */ /* 0x000fe20000004200 */
[----:B---3--:R-:W-:Y:S01]  /*4cb0*/  FADD.FTZ R125, R73, R72 ;  /* 0x00000048497d7221 */ /* 0x008fe20000010000 */
[----:B------:R1:W2:Y:S02]  /*4cc0*/  MUFU.EX2 R214, R3 ;  /* 0x0000000300d67308 */ /* 0x0002a40000000800 */
[----:B-1----:R-:W-:Y:S01]  /*4cd0*/  FFMA.FTZ R3, R10, c[0x0][0x2d0], -R2 ;  /* 0x0000b4000a037a23 */ /* 0x002fe20000010802 */
[----:B--2---:R-:W-:-:S05]  /*4ce0*/  F2FP.PACK_AB R10, R213, R214 ;  /* 0x000000d6d50a723e */ /* 0x004fca00000000ff */
[----:B------:R1:W-:Y:S02]  /*4cf0*/  MUFU.EX2 R252, R3 ;  /* 0x0000000300fc7308 */ /* 0x0003e40000000800 */
[----:B-1----:R-:W-:Y:S02]  /*4d00*/  FFMA.FTZ R3, R12, c[0x0][0x2d0], -R2 ;  /* 0x0000b4000c037a23 */ /* 0x002fe40000010802 */
[----:B------:R-:W1:Y:S04]  /*4d10*/  LDSM.16.MT88.4 R12, [R217] ;  /* 0x00000000d90c783b */ /* 0x000e680000004200 */
[----:B------:R2:W-:Y:S02]  /*4d20*/  MUFU.EX2 R215, R3 ;  /* 0x0000000300d77308 */ /* 0x0005e40000000800 */
[----:B--2---:R-:W-:Y:S01]  /*4d30*/  FFMA.FTZ R3, R8, c[0x0][0x2d0], -R0 ;  /* 0x0000b40008037a23 */ /* 0x004fe20000010800 */
[----:B------:R-:W-:-:S05]  /*4d40*/  F2FP.PACK_AB R8, R72, R73 ;  /* 0x000000494808723e */ /* 0x000fca00000000ff */
        /* <DEDUP_REMOVED lines=8> */
[--C-:B--2---:R-:W-:Y:S01]  /*4dd0*/  FFMA.FTZ R3, R18, c[0x0][0x2d0], -R2.reuse ;  /* 0x0000b40012037a23 */ /* 0x104fe20000010802 */
[----:B---3--:R-:W-:Y:S01]  /*4de0*/  F2FP.PACK_AB R11, R212, R127 ;  /* 0x0000007fd40b723e */ /* 0x008fe200000000ff */
[----:B------:R-:W2:Y:S04]  /*4df0*/  LDSM.16.MT88.4 R16, [R221] ;  /* 0x00000000dd10783b */ /* 0x000ea80000004200 */
[----:B------:R3:W-:Y:S02]  /*4e00*/  MUFU.EX2 R222, R3 ;  /* 0x0000000300de7308 */ /* 0x0007e40000000800 */
[C---:B-1----:R-:W-:Y:S08]  /*4e10*/  HMMA.16816.F32 R48, R8.reuse, R12, RZ ;  /* 0x0000000c0830723c */ /* 0x042ff000000018ff */
[----:B------:R-:W-:Y:S01]  /*4e20*/  HMMA.16816.F32 R40, R8, R4, RZ ;  /* 0x000000040828723c */ /* 0x000fe200000018ff */
[----:B---3--:R-:W-:-:S06]  /*4e30*/  FFMA.FTZ R3, R23, c[0x0][0x2d0], -R2 ;  /* 0x0000b40017037a23 */ /* 0x008fcc0000010802 */
[----:B------:R-:W-:Y:S01]  /*4e40*/  F2FP.PACK_AB R4, R215, R252 ;  /* 0x000000fcd704723e */ /* 0x000fe200000000ff */
[----:B------:R1:W3:Y:S01]  /*4e50*/  MUFU.EX2 R101, R3 ;  /* 0x0000000300657308 */ /* 0x0002e20000000800 */
[C---:B------:R-:W-:Y:S08]  /*4e60*/  HMMA.16816.F32 R36, R8.reuse, R6, RZ ;  /* 0x000000060824723c */ /* 0x040ff000000018ff */
[----:B------:R-:W-:Y:S01]  /*4e70*/  HMMA.16816.F32 R52, R8, R14, RZ ;  /* 0x0000000e0834723c */ /* 0x000fe200000018ff */
[----:B-1----:R-:W-:Y:S01]  /*4e80*/  FFMA.FTZ R3, R21, c[0x0][0x2d0], -R0 ;  /* 0x0000b40015037a23 */ /* 0x002fe20000010800 */
[----:B---3--:R-:W-:-:S06]  /*4e90*/  F2FP.PACK_AB R6, R101, R222 ;  /* 0x000000de6506723e */ /* 0x008fcc00000000ff */
[----:B------:R-:W-:Y:S01]  /*4ea0*/  HMMA.16816.F32 R12, R8, R56, RZ ;  /* 0x00000038080c723c */ /* 0x000fe200000018ff */
[----:B------:R1:W-:Y:S02]  /*4eb0*/  MUFU.EX2 R174, R3 ;  /* 0x0000000300ae7308 */ /* 0x0003e40000000800 */
[----:B-1----:R-:W-:-:S06]  /*4ec0*/  FFMA.FTZ R3, R20, c[0x0][0x2d0], -R0 ;  /* 0x0000b40014037a23 */ /* 0x002fcc0000010800 */
[----:B------:R1:W3:Y:S02]  /*4ed0*/  MUFU.EX2 R112, R3 ;  /* 0x0000000300707308 */ /* 0x0002e40000000800 */
[--C-:B-1----:R-:W-:Y:S01]  /*4ee0*/  FFMA.FTZ R3, R22, c[0x0][0x2d0], -R0.reuse ;  /* 0x0000b40016037a23 */ /* 0x102fe20000010800 */
[----:B---3--:R-:W-:Y:S01]  /*4ef0*/  F2FP.PACK_AB R5, R112, R174 ;  /* 0x000000ae7005723e */ /* 0x008fe200000000ff */
[C---:B--2---:R-:W-:Y:S04]  /*4f00*/  HMMA.16816.F32 R20, R8.reuse, R16, RZ ;  /* 0x000000100814723c */ /* 0x044fe800000018ff */
[----:B------:R1:W-:Y:S04]  /*4f10*/  MUFU.EX2 R100, R3 ;  /* 0x0000000300647308 */ /* 0x0003e80000000800 */
[----:B------:R-:W-:Y:S01]  /*4f20*/  HMMA.16816.F32 R16, R8, R18, RZ ;  /* 0x000000120810723c */ /* 0x000fe200000018ff */
[----:B-1----:R-:W-:-:S02]  /*4f30*/  FFMA.FTZ R3, R24, c[0x0][0x2d0], -R0 ;  /* 0x0000b40018037a23 */ /* 0x002fc40000010800 */
[----:B------:R-:W1:Y:S02]  /*4f40*/  LDSM.16.MT88.4 R24, [R221+0x800] ;  /* 0x00080000dd18783b */ /* 0x000e640000004200 */
[----:B------:R-:W2:Y:S02]  /*4f50*/  MUFU.EX2 R105, R3 ;  /* 0x0000000300697308 */ /* 0x000ea40000000800 */
[----:B--2---:R-:W-:Y:S01]  /*4f60*/  F2FP.PACK_AB R7, R105, R100 ;  /* 0x000000646907723e */ /* 0x004fe200000000ff */
[----:B------:R-:W-:-:S05]  /*4f70*/  FFMA.FTZ R3, R80, c[0x0][0x2d0], -R2 ;  /* 0x0000b40050037a23 */ /* 0x000fca0000010802 */
[----:B------:R2:W-:Y:S01]  /*4f80*/  MUFU.EX2 R124, R3 ;  /* 0x00000003007c7308 */ /* 0x0005e20000000800 */
[----:B------:R-:W-:Y:S08]  /*4f90*/  HMMA.16816.F32 R88, R4, R60, R48 ;  /* 0x0000003c0458723c */ /* 0x000ff00000001830 */
[----:B------:R-:W-:Y:S01]  /*4fa0*/  HMMA.16816.F32 R48, R8, R58, RZ ;  /* 0x0000003a0830723c */ /* 0x000fe200000018ff */
[----:B------:R-:W3:Y:S01]  /*4fb0*/  LDSM.16.MT88.4 R56, [R217+0x3800] ;  /* 0x00380000d938783b */ /* 0x000ee20000004200 */
[----:B--2---:R-:W-:-:S06]  /*4fc0*/  FFMA.FTZ R3, R83, c[0x0][0x2d0], -R2 ;  /* 0x0000b40053037a23 */ /* 0x004fcc0000010802 */
[C---:B-1----:R-:W-:Y:S08]  /*4fd0*/  HMMA.16816.F32 R204, R4.reuse, R24, R20 ;  /* 0x0000001804cc723c */ /* 0x042ff00000001814 */
[----:B------:R-:W-:Y:S01]  /*4fe0*/  HMMA.16816.F32 R192, R4, R26, R16 ;  /* 0x0000001a04c0723c */ /* 0x000fe20000001810 */
[----:B------:R-:W-:Y:S07]  /*4ff0*/  LDSM.16.MT88.4 R24, [R221+0x3000] ;  /* 0x00300000dd18783b */ /* 0x000fee0000004200 */
[C---:B------:R-:W-:Y:S08]  /*5000*/  HMMA.16816.F32 R20, R8.reuse, R32, RZ ;  /* 0x000000200814723c */ /* 0x040ff000000018ff */
[----:B------:R-:W-:Y:S01]  /*5010*/  HMMA.16816.F32 R16, R8, R34, RZ ;  /* 0x000000220810723c */ /* 0x000fe200000018ff */
[----:B------:R-:W1:Y:S07]  /*5020*/  LDSM.16.MT88.4 R32, [R218+0x3800] ;  /* 0x00380000da20783b */ /* 0x000e6e0000004200 */
[C---:B------:R-:W-:Y:S01]  /*5030*/  HMMA.16816.F32 R208, R4.reuse, R28, R40 ;  /* 0x0000001c04d0723c */ /* 0x040fe20000001828 */
[----:B------:R-:W2:Y:S07]  /*5040*/  LDSM.16.MT88.4 R40, [R220+0x3000] ;  /* 0x00300000dc28783b */ /* 0x000eae0000004200 */
[C---:B------:R-:W-:Y:S01]  /*5050*/  HMMA.16816.F32 R196, R4.reuse, R30, R36 ;  /* 0x0000001e04c4723c */ /* 0x040fe20000001824 */
[----:B------:R-:W4:Y:S07]  /*5060*/  LDSM.16.MT88.4 R36, [R217+0x6000] ;  /* 0x00600000d924783b */ /* 0x000f2e0000004200 */
[----:B------:R-:W-:Y:S08]  /*5070*/  HMMA.16816.F32 R200, R4, R44, R12 ;  /* 0x0000002c04c8723c */ /* 0x000ff0000000180c */
[----:B------:R-:W-:Y:S08]  /*5080*/  HMMA.16816.F32 R12, R8, R64, RZ ;  /* 0x00000040080c723c */ /* 0x000ff000000018ff */
[C---:B------:R-:W-:Y:S01]  /*5090*/  HMMA.16816.F32 R84, R4.reuse, R62, R52 ;  /* 0x0000003e0454723c */ /* 0x040fe20000001834 */
[----:B------:R-:W-:Y:S04]  /*50a0*/  LDSM.16.MT88.4 R60, [R220+0x3800] ;  /* 0x00380000dc3c783b */ /* 0x000fe80000004200 */
[----:B------:R-:W-:Y:S03]  /*50b0*/  LDSM.16.MT88.4 R52, [R218+0x6000] ;  /* 0x00600000da34783b */ /* 0x000fe60000004200 */
[----:B------:R-:W-:Y:S01]  /*50c0*/  HMMA.16816.F32 R188, R4, R46, R48 ;  /* 0x0000002e04bc723c */ /* 0x000fe20000001830 */
[----:B------:R-:W2:Y:S04]  /*50d0*/  LDSM.16.MT88.4 R44, [R221+0x3800] ;  /* 0x00380000dd2c783b */ /* 0x000ea80000004200 */
[----:B------:R-:W-:Y:S03]  /*50e0*/  LDSM.16.MT88.4 R48, [R220+0x6000] ;  /* 0x00600000dc30783b */ /* 0x000fe60000004200 */
[----:B------:R-:W-:Y:S01]  /*50f0*/  HMMA.16816.F32 R28, R8, R66, RZ ;  /* 0x00000042081c723c */ /* 0x000fe200000018ff */
[----:B------:R-:W-:Y:S07]  /*5100*/  LDSM.16.MT88.4 R64, [R221+0x6800] ;  /* 0x00680000dd40783b */ /* 0x000fee0000004200 */
[C---:B---3--:R-:W-:Y:S08]  /*5110*/  HMMA.16816.F32 R184, R4.reuse, R56, R20 ;  /* 0x0000003804b8723c */ /* 0x048ff00000001814 */
[C---:B------:R-:W-:Y:S01]  /*5120*/  HMMA.16816.F32 R180, R4.reuse, R58, R16 ;  /* 0x0000003a04b4723c */ /* 0x040fe20000001810 */
[----:B------:R-:W3:Y:S07]  /*5130*/  LDSM.16.MT88.4 R56, [R217+0x6800] ;  /* 0x00680000d938783b */ /* 0x000eee0000004200 */
[----:B-1----:R-:W-:Y:S08]  /*5140*/  HMMA.16816.F32 R176, R4, R32, R12 ;  /* 0x0000002004b0723c */ /* 0x002ff0000000180c */
[C---:B------:R-:W-:Y:S08]  /*5150*/  HMMA.16816.F32 R16, R8.reuse, R26, RZ ;  /* 0x0000001a0810723c */ /* 0x040ff000000018ff */
[C---:B--2---:R-:W-:Y:S08]  /*5160*/  HMMA.16816.F32 R12, R8.reuse, R40, RZ ;  /* 0x00000028080c723c */ /* 0x044ff000000018ff */
[----:B------:R-:W-:Y:S08]  /*5170*/  HMMA.16816.F32 R20, R8, R24, RZ ;  /* 0x000000180814723c */ /* 0x000ff000000018ff */
[----:B------:R-:W-:Y:S08]  /*5180*/  HMMA.16816.F32 R164, R4, R34, R28 ;  /* 0x0000002204a4723c */ /* 0x000ff0000000181c */
[C---:B------:R-:W-:Y:S01]  /*5190*/  HMMA.16816.F32 R32, R8.reuse, R42, RZ ;  /* 0x0000002a0820723c */ /* 0x040fe200000018ff */
[----:B------:R-:W1:Y:S07]  /*51a0*/  LDSM.16.MT88.4 R40, [R218+0x6800] ;  /* 0x00680000da28783b */ /* 0x000e6e0000004200 */
[----:B----4-:R-:W-:Y:S08]  /*51b0*/  HMMA.16816.F32 R28, R8, R36, RZ ;  /* 0x00000024081c723c */ /* 0x010ff000000018ff */
[C---:B------:R-:W-:Y:S08]  /*51c0*/  HMMA.16816.F32 R152, R4.reuse, R46, R16 ;  /* 0x0000002e0498723c */ /* 0x040ff00000001810 */
[C---:B------:R-:W-:Y:S07]  /*51d0*/  HMMA.16816.F32 R156, R4.reuse, R60, R12 ;  /* 0x0000003c049c723c */ /* 0x040fee000000180c */
[----:B------:R-:W-:Y:S01]  /*51e0*/  MOV R60, R99 ;  /* 0x00000063003c7202 */ /* 0x000fe20000000f00 */
[----:B------:R-:W-:Y:S01]  /*51f0*/  HMMA.16816.F32 R160, R4, R44, R20 ;  /* 0x0000002c04a0723c */ /* 0x000fe20000001814 */
[----:B------:R-:W-:-:S07]  /*5200*/  IMAD.MOV.U32 R61, RZ, RZ, R117 ;  /* 0x000000ffff3d7224 */ /* 0x000fce00078e0075 */
[C---:B------:R-:W-:Y:S08]  /*5210*/  HMMA.16816.F32 R16, R8.reuse, R54, RZ ;  /* 0x000000360810723c */ /* 0x040ff000000018ff */
[C---:B------:R-:W-:Y:S07]  /*5220*/  HMMA.16816.F32 R12, R8.reuse, R68, RZ ;  /* 0x00000044080c723c */ /* 0x040fee00000018ff */
[----:B------:R-:W-:Y:S01]  /*5230*/  IMAD.MOV.U32 R69, RZ, RZ, R98 ;  /* 0x000000ffff457224 */ /* 0x000fe200078e0062 */
[----:B------:R-:W-:Y:S01]  /*5240*/  HMMA.16816.F32 R20, R8, R52, RZ ;  /* 0x000000340814723c */ /* 0x000fe200000018ff */
[----:B------:R-:W-:-:S07]  /*5250*/  IMAD.MOV.U32 R68, RZ, RZ, R97 ;  /* 0x000000ffff447224 */ /* 0x000fce00078e0061 */
[----:B------:R-:W-:Y:S01]  /*5260*/  HMMA.16816.F32 R140, R4, R62, R32 ;  /* 0x0000003e048c723c */ /* 0x000fe20000001820 */
[----:B------:R-:W2:Y:S06]  /*5270*/  LDSM.16.MT88.4 R32, [R220+0x6800] ;  /* 0x00680000dc20783b */ /* 0x000eac0000004200 */
[----:B------:R-:W-:Y:S01]  /*5280*/  MOV R63, R96 ;  /* 0x00000060003f7202 */ /* 0x000fe20000000f00 */
[----:B------:R-:W-:Y:S01]  /*5290*/  HMMA.16816.F32 R24, R8, R38, RZ ;  /* 0x000000260818723c */ /* 0x000fe200000018ff */
[----:B------:R-:W-:Y:S01]  /*52a0*/  LDSM.16.MT88.4 R36, [R218+0x9000] ;  /* 0x00900000da24783b */ /* 0x000fe20000004200 */
[----:B------:R-:W-:-:S06]  /*52b0*/  MOV R62, R114 ;  /* 0x00000072003e7202 */ /* 0x000fcc0000000f00 */
[C---:B---3--:R-:W-:Y:S01]  /*52c0*/  HMMA.16816.F32 R148, R4.reuse, R56, R28 ;  /* 0x000000380494723c */ /* 0x048fe2000000181c */
[----:B------:R-:W3:Y:S06]  /*52d0*/  LDSM.16.MT88.4 R28, [R217+0x9000] ;  /* 0x00900000d91c783b */ /* 0x000eec0000004200 */
[----:B------:R-:W-:Y:S01]  /*52e0*/  IMAD.MOV.U32 R57, RZ, RZ, R115 ;  /* 0x000000ffff397224 */ /* 0x000fe200078e0073 */
[----:B-1----:R-:W-:Y:S01]  /*52f0*/  HMMA.16816.F32 R96, R4, R42, R16 ;  /* 0x0000002a0460723c */ /* 0x002fe20000001810 */
[----:B------:R-:W-:-:S06]  /*5300*/  IMAD.MOV.U32 R56, RZ, RZ, R113 ;  /* 0x000000ffff387224 */ /* 0x000fcc00078e0071 */
[----:B------:R-:W-:Y:S01]  /*5310*/  IMAD.MOV.U32 R43, RZ, RZ, R116 ;  /* 0x000000ffff2b7224 */ /* 0x000fe200078e0074 */
[----:B------:R-:W-:Y:S01]  /*5320*/  HMMA.16816.F32 R168, R4, R64, R12 ;  /* 0x0000004004a8723c */ /* 0x000fe2000000180c */
[----:B------:R-:W-:-:S06]  /*5330*/  IMAD.MOV.U32 R42, RZ, RZ, R110 ;  /* 0x000000ffff2a7224 */ /* 0x000fcc00078e006e */
[----:B------:R-:W-:Y:S01]  /*5340*/  IMAD.MOV.U32 R65, RZ, RZ, R109 ;  /* 0x000000ffff417224 */ /* 0x000fe200078e006d */
[----:B------:R-:W-:Y:S01]  /*5350*/  HMMA.16816.F32 R144, R4, R40, R20 ;  /* 0x000000280490723c */ /* 0x000fe20000001814 */
[----:B------:R-:W-:-:S06]  /*5360*/  MOV R64, R108 ;  /* 0x0000006c00407202 */ /* 0x000fcc0000000f00 */
[----:B------:R-:W-:Y:S01]  /*5370*/  IMAD.MOV.U32 R40, RZ, RZ, R118 ;  /* 0x000000ffff287224 */ /* 0x000fe200078e0076 */
[C---:B------:R-:W-:Y:S08]  /*5380*/  HMMA.16816.F32 R16, R8.reuse, R48, RZ ;  /* 0x000000300810723c */ /* 0x040ff000000018ff */
[C---:B------:R-:W-:Y:S08]  /*5390*/  HMMA.16816.F32 R12, R8.reuse, R50, RZ ;  /* 0x00000032080c723c */ /* 0x040ff000000018ff */
[----:B------:R-:W-:Y:S07]  /*53a0*/  HMMA.16816.F32 R20, R8, R70, RZ ;  /* 0x000000460814723c */ /* 0x000fee00000018ff */
[----:B------:R-:W-:Y:S01]  /*53b0*/  IMAD.MOV.U32 R71, RZ, RZ, R107 ;  /* 0x000000ffff477224 */ /* 0x000fe200078e006b */
[----:B------:R-:W-:Y:S01]  /*53c0*/  HMMA.16816.F32 R92, R4, R58, R24 ;  /* 0x0000003a045c723c */ /* 0x000fe20000001818 */
[----:B------:R-:W1:Y:S01]  /*53d0*/  LDSM.16.MT88.4 R24, [R217+0x9800] ;  /* 0x00980000d918783b */ /* 0x000e620000004200 */
[----:B------:R-:W-:-:S05]  /*53e0*/  IMAD.MOV.U32 R70, RZ, RZ, R106 ;  /* 0x000000ffff467224 */ /* 0x000fca00078e006a */
[----:B------:R-:W-:Y:S01]  /*53f0*/  IMAD.MOV.U32 R59, RZ, RZ, R112 ;  /* 0x000000ffff3b7224 */ /* 0x000fe200078e0070 */
[----:B--2---:R-:W-:Y:S01]  /*5400*/  HMMA.16816.F32 R136, R4, R32, R16 ;  /* 0x000000200488723c */ /* 0x004fe20000001810 */
[----:B------:R-:W-:-:S07]  /*5410*/  MOV R58, R111 ;  /* 0x0000006f003a7202 */ /* 0x000fce0000000f00 */
[C---:B------:R-:W-:Y:S01]  /*5420*/  HMMA.16816.F32 R132, R4.reuse, R34, R12 ;  /* 0x000000220484723c */ /* 0x040fe2000000180c */
[----:B------:R-:W2:Y:S07]  /*5430*/  LDSM.16.MT88.4 R32, [R218+0x9800] ;  /* 0x00980000da20783b */ /* 0x000eae0000004200 */
[----:B------:R-:W-:Y:S07]  /*5440*/  HMMA.16816.F32 R120, R4, R66, R20 ;  /* 0x000000420478723c */ /* 0x000fee0000001814 */
[----:B------:R-:W-:Y:S01]  /*5450*/  MOV R67, R105 ;  /* 0x0000006900437202 */ /* 0x000fe20000000f00 */
[----:B---3--:R-:W-:Y:S01]  /*5460*/  HMMA.16816.F32 R20, R8, R28, RZ ;  /* 0x0000001c0814723c */ /* 0x008fe200000018ff */
[----:B------:R-:W-:-:S06]  /*5470*/  IMAD.MOV.U32 R66, RZ, RZ, R104 ;  /* 0x000000ffff427224 */ /* 0x000fcc00078e0068 */
[----:B------:R-:W-:Y:S01]  /*5480*/  IMAD.MOV.U32 R29, RZ, RZ, R103 ;  /* 0x000000ffff1d7224 */ /* 0x000fe200078e0067 */
[C---:B------:R-:W-:Y:S07]  /*5490*/  HMMA.16816.F32 R12, R8.reuse, R36, RZ ;  /* 0x00000024080c723c */ /* 0x040fee00000018ff */
[----:B------:R-:W-:Y:S01]  /*54a0*/  MOV R37, R102 ;  /* 0x0000006600257202 */ /* 0x000fe20000000f00 */
[----:B------:R-:W-:Y:S01]  /*54b0*/  HMMA.16816.F32 R16, R8, R30, RZ ;  /* 0x0000001e0810723c */ /* 0x000fe200000018ff */
[----:B------:R-:W-:Y:S01]  /*54c0*/  IMAD.MOV.U32 R36, RZ, RZ, R101 ;  /* 0x000000ffff247224 */ /* 0x000fe200078e0065 */
[----:B------:R3:W4:Y:S06]  /*54d0*/  MUFU.EX2 R31, R3 ;  /* 0x00000003001f7308 */ /* 0x00072c0000000800 */
[C---:B-1----:R-:W-:Y:S01]  /*54e0*/  HMMA.16816.F32 R128, R4.reuse, R24, R20 ;  /* 0x000000180480723c */ /* 0x042fe20000001814 */
[----:B------:R-:W1:Y:S06]  /*54f0*/  LDSM.16.MT88.4 R20, [R221+0x9000] ;  /* 0x00900000dd14783b */ /* 0x000e6c0000004200 */
[----:B------:R-:W-:Y:S01]  /*5500*/  IMAD.MOV.U32 R25, RZ, RZ, R100 ;  /* 0x000000ffff197224 */ /* 0x000fe200078e0064 */
[----:B--2---:R-:W-:Y:S01]  /*5510*/  HMMA.16816.F32 R112, R4, R32, R12 ;  /* 0x000000200470723c */ /* 0x004fe2000000180c */
[----:B------:R-:W-:Y:S01]  /*5520*/  MOV R24, R78 ;  /* 0x0000004e00187202 */ /* 0x000fe20000000f00 */
[----:B---3--:R-:W-:-:S04]  /*5530*/  FFMA.FTZ R3, R82, c[0x0][0x2d0], -R2 ;  /* 0x0000b40052037a23 */ /* 0x008fc80000010802 */
[----:B------:R2:W-:Y:S02]  /*5540*/  MUFU.EX2 R225, R3 ;  /* 0x0000000300e17308 */ /* 0x0005e40000000800 */
[----:B------:R-:W-:Y:S08]  /*5550*/  HMMA.16816.F32 R12, R8, R38, RZ ;  /* 0x00000026080c723c */ /* 0x000ff000000018ff */
[----:B------:R-:W-:Y:S01]  /*5560*/  HMMA.16816.F32 R116, R4, R26, R16 ;  /* 0x0000001a0474723c */ /* 0x000fe20000001810 */
[----:B------:R-:W3:Y:S01]  /*5570*/  LDSM.16.MT88.4 R16, [R221+0x9800] ;  /* 0x00980000dd10783b */ /* 0x000ee20000004200 */
[----:B--2---:R-:W-:-:S04]  /*5580*/  FFMA.FTZ R3, R81, c[0x0][0x2d0], -R2 ;  /* 0x0000b40051037a23 */ /* 0x004fc80000010802 */
[----:B------:R2:W-:Y:S10]  /*5590*/  MUFU.EX2 R226, R3 ;  /* 0x0000000300e27308 */ /* 0x0005f40000000800 */
[----:B------:R-:W-:Y:S08]  /*55a0*/  HMMA.16816.F32 R108, R4, R34, R12 ;  /* 0x00000022046c723c */ /* 0x000ff0000000180c */
[----:B-1----:R-:W-:Y:S01]  /*55b0*/  HMMA.16816.F32 R12, R8, R20, RZ ;  /* 0x00000014080c723c */ /* 0x002fe200000018ff */
[----:B--2---:R-:W-:-:S04]  /*55c0*/  FFMA.FTZ R3, R77, c[0x0][0x2d0], -R0 ;  /* 0x0000b4004d037a23 */ /* 0x004fc80000010800 */
[----:B------:R1:W-:Y:S02]  /*55d0*/  MUFU.EX2 R28, R3 ;  /* 0x00000003001c7308 */ /* 0x0003e40000000800 */
[--C-:B-1----:R-:W-:Y:S11]  /*55e0*/  FFMA.FTZ R3, R76, c[0x0][0x2d0], -R0.reuse ;  /* 0x0000b4004c037a23 */ /* 0x102ff60000010800 */
[----:B------:R-:W-:Y:S06]  /*55f0*/  @!UPT UIADD3 URZ, URZ, URZ, URZ ;  /* 0x0000003f3f3ff290 */ /* 0x000fec000fffe03f */
[----:B---3--:R-:W-:Y:S01]  /*5600*/  HMMA.16816.F32 R104, R4, R16, R12 ;  /* 0x000000100468723c */ /* 0x008fe2000000180c */
[----:B------:R1:W2:Y:S07]  /*5610*/  MUFU.EX2 R78, R3 ;  /* 0x00000003004e7308 */ /* 0x0002ae0000000800 */
[----:B------:R-:W-:Y:S01]  /*5620*/  HMMA.16816.F32 R12, R8, R22, RZ ;  /* 0x00000016080c723c */ /* 0x000fe200000018ff */
[----:B-1----:R-:W-:-:S04]  /*5630*/  FFMA.FTZ R3, R75, c[0x0][0x2d0], -R0 ;  /* 0x0000b4004b037a23 */ /* 0x002fc80000010800 */
[----:B------:R1:W-:Y:S11]  /*5640*/  MUFU.EX2 R30, R3 ;  /* 0x00000003001e7308 */ /* 0x0003f60000000800 */
[----:B------:R-:W-:Y:S08]  /*5650*/  @!UPT UIADD3 URZ, URZ, URZ, URZ ;  /* 0x0000003f3f3ff290 */ /* 0x000ff0000fffe03f */
[----:B------:R-:W-:Y:S01]  /*5660*/  HMMA.16816.F32 R100, R4, R18, R12 ;  /* 0x000000120464723c */ /* 0x000fe2000000180c */
[----:B------:R-:W3:Y:S01]  /*5670*/  LDSM.16.MT88.4 R12, [R220+0x9000] ;  /* 0x00900000dc0c783b */ /* 0x000ee20000004200 */
[----:B-1----:R-:W-:-:S04]  /*5680*/  FFMA.FTZ R3, R74, c[0x0][0x2d0], -R0 ;  /* 0x0000b4004a037a23 */ /* 0x002fc80000010800 */
[----:B------:R1:W1:Y:S02]  /*5690*/  MUFU.EX2 R41, R3 ;  /* 0x0000000300297308 */ /* 0x0002640000000800 */
[----:B-1----:R-:W-:-:S04]  /*56a0*/  IMAD.MOV.U32 R3, RZ, RZ, R61 ;  /* 0x000000ffff037224 */ /* 0x002fc800078e003d */
[----:B------:R-:W-:Y:S01]  /*56b0*/  FFMA.FTZ R3, R3, c[0x0][0x2d0], -R2 ;  /* 0x0000b40003037a23 */ /* 0x000fe20000010802 */
[C---:B---3--:R-:W-:Y:S08]  /*56c0*/  HMMA.16816.F32 R16, R8.reuse, R12, RZ ;  /* 0x0000000c0810723c */ /* 0x048ff000000018ff */
[----:B------:R-:W-:Y:S01]  /*56d0*/  HMMA.16816.F32 R8, R8, R14, RZ ;  /* 0x0000000e0808723c */ /* 0x000fe200000018ff */
[----:B------:R-:W1:Y:S11]  /*56e0*/  LDSM.16.MT88.4 R12, [R220+0x9800] ;  /* 0x00980000dc0c783b */ /* 0x000e760000004200 */
[----:B------:R-:W-:Y:S04]  /*56f0*/  @!UPT UIADD3 URZ, URZ, URZ, URZ ;  /* 0x0000003f3f3ff290 */ /* 0x000fe8000fffe03f */
[C---:B-1----:R-:W-:Y:S08]  /*5700*/  HMMA.16816.F32 R52, R4.reuse, R12, R16 ;  /* 0x0000000c0434723c */ /* 0x042ff00000001810 */
[----:B------:R-:W-:Y:S01]  /*5710*/  HMMA.16816.F32 R12, R4, R14, R8 ;  /* 0x0000000e040c723c */ /* 0x000fe20000001808 */
[----:B------:R-:W1:Y:S06]  /*5720*/  LDSM.16.MT88.4 R8, [R217+0x1000] ;  /* 0x00100000d908783b */ /* 0x000e6c0000004200 */
[----:B----4-:R-:W-:-:S02]  /*5730*/  F2FP.PACK_AB R4, R31, R124 ;  /* 0x0000007c1f04723e */ /* 0x010fc400000000ff */
[----:B--2---:R-:W-:Y:S02]  /*5740*/  F2FP.PACK_AB R5, R78, R28 ;  /* 0x0000001c4e05723e */ /* 0x004fe400000000ff */
[----:B------:R-:W-:Y:S02]  /*5750*/  F2FP.PACK_AB R6, R226, R225 ;  /* 0x000000e1e206723e */ /* 0x000fe400000000ff */
[----:B------:R-:W-:-:S07]  /*5760*/  F2FP.PACK_AB R7, R41, R30 ;  /* 0x0000001e2907723e */ /* 0x000fce00000000ff */
[C---:B-1----:R-:W-:Y:S08]  /*5770*/  HMMA.16816.F32 R88, R4.reuse, R8, R88 ;  /* 0x000000080458723c */ /* 0x042ff00000001858 */
[C---:B------:R-:W-:Y:S01]  /*5780*/  HMMA.16816.F32 R48, R4.reuse, R10, R84 ;  /* 0x0000000a0430723c */ /* 0x040fe20000001854 */
[----:B------:R-:W1:Y:S07]  /*5790*/  LDSM.16.MT88.4 R8, [R218+0x1000] ;  /* 0x00100000da08783b */ /* 0x000e6e0000004200 */
[C---:B-1----:R-:W-:Y:S07]  /*57a0*/  HMMA.16816.F32 R84, R4.reuse, R8, R208 ;  /* 0x000000080454723c */ /* 0x042fee00000018d0 */
[----:B------:R-:W-:Y:S01]  /*57b0*/  IMAD.MOV.U32 R211, RZ, RZ, R64 ;  /* 0x000000ffffd37224 */ /* 0x000fe200078e0040 */
[----:B------:R-:W-:Y:S01]  /*57c0*/  HMMA.16816.F32 R44, R4, R10, R196 ;  /* 0x0000000a042c723c */ /* 0x000fe200000018c4 */
[----:B------:R-:W1:Y:S01]  /*57d0*/  LDSM.16.MT88.4 R8, [R221+0x1000] ;  /* 0x00100000dd08783b */ /* 0x000e620000004200 */
[----:B------:R-:W-:Y:S01]  /*57e0*/  MOV R64, R65 ;  /* 0x0000004100407202 */ /* 0x000fe20000000f00 */
[----:B------:R-:W-:Y:S01]  /*57f0*/  IMAD.MOV.U32 R65, RZ, RZ, R42 ;  /* 0x000000ffff417224 */ /* 0x000fe200078e002a */
[----:B------:R-:W-:Y:S01]  /*5800*/  MOV R209, R36 ;  /* 0x0000002400d17202 */ /* 0x000fe20000000f00 */
[----:B------:R-:W-:-:S02]  /*5810*/  IMAD.MOV.U32 R210, RZ, RZ, R37 ;  /* 0x000000ffffd27224 */ /* 0x000fc400078e0025 */
[----:B------:R-:W-:Y:S01]  /*5820*/  MOV R197, R40 ;  /* 0x0000002800c57202 */ /* 0x000fe20000000f00 */
[----:B------:R-:W-:Y:S01]  /*5830*/  IMAD.MOV.U32 R196, RZ, RZ, R24 ;  /* 0x000000ffffc47224 */ /* 0x000fe200078e0018 */
[----:B------:R-:W-:Y:S01]  /*5840*/  MOV R198, R67 ;  /* 0x0000004300c67202 */ /* 0x000fe20000000f00 */
[----:B------:R-:W-:Y:S02]  /*5850*/  IMAD.MOV.U32 R208, RZ, RZ, R25 ;  /* 0x000000ffffd07224 */ /* 0x000fe400078e0019 */
[----:B------:R-:W-:Y:S01]  /*5860*/  IMAD.MOV.U32 R199, RZ, RZ, R66 ;  /* 0x000000ffffc77224 */ /* 0x000fe200078e0042 */
[C---:B-1----:R-:W-:Y:S07]  /*5870*/  HMMA.16816.F32 R80, R4.reuse, R8, R204 ;  /* 0x000000080450723c */ /* 0x042fee00000018cc */
[----:B------:R-:W-:Y:S01]  /*5880*/  IMAD.MOV.U32 R205, RZ, RZ, R43 ;  /* 0x000000ffffcd7224 */ /* 0x000fe200078e002b */
[----:B------:R-:W-:Y:S01]  /*5890*/  MOV R207, R62 ;  /* 0x0000003e00cf7202 */ /* 0x000fe20000000f00 */
[----:B------:R-:W-:Y:S01]  /*58a0*/  IMAD.MOV.U32 R204, RZ, RZ, R41 ;  /* 0x000000ffffcc7224 */ /* 0x000fe200078e0029 */
[----:B------:R-:W-:Y:S01]  /*58b0*/  MOV R206, R59 ;  /* 0x0000003b00ce7202 */ /* 0x000fe20000000f00 */
[----:B------:R-:W-:Y:S01]  /*58c0*/  HMMA.16816.F32 R40, R4, R10, R192 ;  /* 0x0000000a0428723c */ /* 0x000fe200000018c0 */
[----:B------:R-:W1:Y:S06]  /*58d0*/  LDSM.16.MT88.4 R8, [R220+0x1000] ;  /* 0x00100000dc08783b */ /* 0x000e6c0000004200 */
[----:B------:R-:W-:Y:S01]  /*58e0*/  IMAD.MOV.U32 R193, RZ, RZ, R79 ;  /* 0x000000ffffc17224 */ /* 0x000fe200078e004f */
[----:B------:R-:W-:Y:S01]  /*58f0*/  MOV R194, R31 ;  /* 0x0000001f00c27202 */ /* 0x000fe20000000f00 */
[----:B------:R-:W-:-:S02]  /*5900*/  IMAD.MOV.U32 R192, RZ, RZ, R78 ;  /* 0x000000ffffc07224 */ /* 0x000fc400078e004e */
[----:B------:R-:W-:Y:S01]  /*5910*/  IMAD.MOV.U32 R195, RZ, RZ, R30 ;  /* 0x000000ffffc37224 */ /* 0x000fe200078e001e */
[C---:B-1----:R-:W-:Y:S07]  /*5920*/  HMMA.16816.F32 R76, R4.reuse, R8, R200 ;  /* 0x00000008044c723c */ /* 0x042fee00000018c8 */
[----:B------:R-:W-:Y:S01]  /*5930*/  MOV R203, R28 ;  /* 0x0000001c00cb7202 */ /* 0x000fe20000000f00 */
[----:B------:R-:W-:Y:S01]  /*5940*/  HMMA.16816.F32 R36, R4, R10, R188 ;  /* 0x0000000a0424723c */ /* 0x000fe200000018bc */
[----:B------:R-:W1:Y:S01]  /*5950*/  LDSM.16.MT88.4 R8, [R217+0x4000] ;  /* 0x00400000d908783b */ /* 0x000e620000004200 */
[----:B------:R-:W-:-:S02]  /*5960*/  IMAD.MOV.U32 R202, RZ, RZ, R29 ;  /* 0x000000ffffca7224 */ /* 0x000fc400078e001d */
[----:B------:R-:W-:Y:S02]  /*5970*/  IMAD.MOV.U32 R201, RZ, RZ, R70 ;  /* 0x000000ffffc97224 */ /* 0x000fe400078e0046 */
[----:B------:R-:W-:Y:S01]  /*5980*/  IMAD.MOV.U32 R200, RZ, RZ, R71 ;  /* 0x000000ffffc87224 */ /* 0x000fe200078e0047 */
[----:B------:R-:W-:Y:S01]  /*5990*/  MOV R191, R64 ;  /* 0x0000004000bf7202 */ /* 0x000fe20000000f00 */
[----:B------:R-:W-:Y:S02]  /*59a0*/  IMAD.MOV.U32 R190, RZ, RZ, R65 ;  /* 0x000000ffffbe7224 */ /* 0x000fe400078e0041 */
[----:B------:R-:W-:Y:S02]  /*59b0*/  IMAD.MOV.U32 R189, RZ, RZ, R58 ;  /* 0x000000ffffbd7224 */ /* 0x000fe400078e003a */
[----:B------:R-:W-:Y:S01]  /*59c0*/  IMAD.MOV.U32 R188, RZ, RZ, R56 ;  /* 0x000000ffffbc7224 */ /* 0x000fe200078e0038 */
[C---:B-1----:R-:W-:Y:S07]  /*59d0*/  HMMA.16816.F32 R72, R4.reuse, R8, R184 ;  /* 0x000000080448723c */ /* 0x042fee00000018b8 */
[----:B------:R-:W-:Y:S01]  /*59e0*/  IMAD.MOV.U32 R185, RZ, RZ, R68 ;  /* 0x000000ffffb97224 */ /* 0x000fe200078e0044 */
[----:B------:R-:W-:Y:S01]  /*59f0*/  HMMA.16816.F32 R32, R4, R10, R180 ;  /* 0x0000000a0420723c */ /* 0x000fe200000018b4 */
[----:B------:R-:W1:Y:S01]  /*5a00*/  LDSM.16.MT88.4 R8, [R218+0x4000] ;  /* 0x00400000da08783b */ /* 0x000e620000004200 */
[----:B------:R-:W-:Y:S01]  /*5a10*/  MOV R187, R69 ;  /* 0x0000004500bb7202 */ /* 0x000fe20000000f00 */
[----:B------:R-:W-:-:S02]  /*5a20*/  IMAD.MOV.U32 R184, RZ, RZ, R60 ;  /* 0x000000ffffb87224 */ /* 0x000fc400078e003c */
[----:B------:R-:W-:Y:S02]  /*5a30*/  IMAD.MOV.U32 R186, RZ, RZ, R57 ;  /* 0x000000ffffba7224 */ /* 0x000fe400078e0039 */
[----:B------:R-:W-:Y:S01]  /*5a40*/  IMAD.MOV.U32 R183, RZ, RZ, R63 ;  /* 0x000000ffffb77224 */ /* 0x000fe200078e003f */
[C---:B-1----:R-:W-:Y:S01]  /*5a50*/  HMMA.16816.F32 R68, R4.reuse, R8, R176 ;  /* 0x000000080444723c */ /* 0x042fe200000018b0 */
[----:B------:R1:W-:Y:S06]  /*5a60*/  MUFU.EX2 R179, R3 ;  /* 0x0000000300b37308 */ /* 0x0003ec0000000800 */
[----:B------:R-:W-:Y:S01]  /*5a70*/  IMAD.MOV.U32 R178, RZ, RZ, R193 ;  /* 0x000000ffffb27224 */ /* 0x000fe200078e00c1 */
[----:B------:R-:W-:Y:S01]  /*5a80*/  HMMA.16816.F32 R28, R4, R10, R164 ;  /* 0x0000000a041c723c */ /* 0x000fe200000018a4 */
[----:B------:R-:W2:Y:S01]  /*5a90*/  LDSM.16.MT88.4 R8, [R221+0x4000] ;  /* 0x00400000dd08783b */ /* 0x000ea20000004200 */
[----:B-1----:R-:W-:-:S04]  /*5aa0*/  FFMA.FTZ R3, R183, c[0x0][0x2d0], -R2 ;  /* 0x0000b400b7037a23 */ /* 0x002fc80000010802 */
[----:B------:R1:W-:Y:S02]  /*5ab0*/  MUFU.EX2 R177, R3 ;  /* 0x0000000300b17308 */ /* 0x0003e40000000800 */
[----:B-1----:R-:W-:-:S06]  /*5ac0*/  FFMA.FTZ R3, R184, c[0x0][0x2d0], -R2 ;  /* 0x0000b400b8037a23 */ /* 0x002fcc0000010802 */
[----:B------:R1:W-:Y:S01]  /*5ad0*/  MUFU.EX2 R176, R3 ;  /* 0x0000000300b07308 */ /* 0x0003e20000000800 */
[C---:B--2---:R-:W-:Y:S08]  /*5ae0*/  HMMA.16816.F32 R64, R4.reuse, R8, R160 ;  /* 0x000000080440723c */ /* 0x044ff000000018a0 */
[----:B------:R-:W-:Y:S01]  /*5af0*/  HMMA.16816.F32 R24, R4, R10, R152 ;  /* 0x0000000a0418723c */ /* 0x000fe20000001898 */
[----:B------:R-:W2:Y:S01]  /*5b00*/  LDSM.16.MT88.4 R8, [R220+0x4000] ;  /* 0x00400000dc08783b */ /* 0x000ea20000004200 */
[----:B-1----:R-:W-:-:S06]  /*5b10*/  FFMA.FTZ R3, R185, c[0x0][0x2d0], -R2 ;  /* 0x0000b400b9037a23 */ /* 0x002fcc0000010802 */
        /* <DEDUP_REMOVED lines=24> */
[----:B------:R2:W3:Y:S02]  /*5ca0*/  MUFU.EX2 R100, R3 ;  /* 0x0000000300647308 */ /* 0x0004e40000000800 */
[----:B--2---:R-:W-:-:S02]  /*5cb0*/  FADD.FTZ R3, R175, R126 ;  /* 0x0000007eaf037221 */ /* 0x004fc40000010000 */
[----:B------:R-:W-:Y:S02]  /*5cc0*/  IMAD.MOV.U32 R175, RZ, RZ, R194 ;  /* 0x000000ffffaf7224 */ /* 0x000fe400078e00c2 */
[C---:B-1----:R-:W-:Y:S07]  /*5cd0*/  HMMA.16816.F32 R148, R4.reuse, R8, R52 ;  /* 0x000000080494723c */ /* 0x042fee0000001834 */
[----:B------:R-:W-:Y:S01]  /*5ce0*/  MOV R54, R201 ;  /* 0x000000c900367202 */ /* 0x000fe20000000f00 */
[----:B------:R-:W-:Y:S01]  /*5cf0*/  HMMA.16816.F32 R12, R4, R10, R12 ;  /* 0x0000000a040c723c */ /* 0x000fe2000000180c */
[----:B------:R-:W1:Y:S01]  /*5d00*/  LDSM.16.MT88.4 R8, [R217+0x1800] ;  /* 0x00180000d908783b */ /* 0x000e620000004200 */
[----:B------:R-:W-:Y:S01]  /*5d10*/  IMAD.MOV.U32 R55, RZ, RZ, R202 ;  /* 0x000000ffff377224 */ /* 0x000fe200078e00ca */
[----:B------:R-:W-:Y:S01]  /*5d20*/  MOV R53, R190 ;  /* 0x000000be00357202 */ /* 0x000fe20000000f00 */
[----:B------:R-:W-:-:S03]  /*5d30*/  IMAD.MOV.U32 R52, RZ, RZ, R191 ;  /* 0x000000ffff347224 */ /* 0x000fc600078e00bf */
[--C-:B------:R-:W-:Y:S01]  /*5d40*/  FFMA.FTZ R4, R186, c[0x0][0x2d0], -R0.reuse ;  /* 0x0000b400ba047a23 */ /* 0x100fe20000010800 */
[----:B---3--:R-:W-:Y:S01]  /*5d50*/  F2FP.PACK_AB R6, R100, R176 ;  /* 0x000000b06406723e */ /* 0x008fe200000000ff */
[----:B------:R-:W-:Y:S02]  /*5d60*/  FADD.FTZ R5, R214, R125 ;  /* 0x0000007dd6057221 */ /* 0x000fe40000010000 */
[----:B------:R2:W-:Y:S02]  /*5d70*/  MUFU.EX2 R106, R4 ;  /* 0x00000004006a7308 */ /* 0x0005e40000000800 */
[----:B------:R-:W-:Y:S02]  /*5d80*/  FADD.FTZ R5, R213, R5 ;  /* 0x00000005d5057221 */ /* 0x000fe40000010000 */
[----:B--2---:R-:W-:Y:S02]  /*5d90*/  FADD.FTZ R4, R127, R3 ;  /* 0x000000037f047221 */ /* 0x004fe40000010000 */
[----:B------:R-:W-:-:S02]  /*5da0*/  FFMA.FTZ R3, R187, c[0x0][0x2d0], -R0 ;  /* 0x0000b400bb037a23 */ /* 0x000fc40000010800 */
[----:B------:R-:W-:Y:S02]  /*5db0*/  FADD.FTZ R4, R212, R4 ;  /* 0x00000004d4047221 */ /* 0x000fe40000010000 */
[----:B------:R2:W3:Y:S02]  /*5dc0*/  MUFU.EX2 R101, R3 ;  /* 0x0000000300657308 */ /* 0x0004e40000000800 */
[----:B------:R-:W-:Y:S01]  /*5dd0*/  FADD.FTZ R126, R174, R4 ;  /* 0x00000004ae7e7221 */ /* 0x000fe20000010000 */
[----:B------:R-:W-:Y:S02]  /*5de0*/  F2FP.PACK_AB R4, R177, R179 ;  /* 0x000000b3b104723e */ /* 0x000fe400000000ff */
[----:B------:R-:W-:Y:S01]  /*5df0*/  MOV R174, R195 ;  /* 0x000000c300ae7202 */ /* 0x000fe20000000f00 */
[----:B--2---:R-:W-:-:S04]  /*5e00*/  FFMA.FTZ R3, R188, c[0x0][0x2d0], -R0 ;  /* 0x0000b400bc037a23 */ /* 0x004fc80000010800 */
[----:B------:R2:W-:Y:S02]  /*5e10*/  MUFU.EX2 R125, R3 ;  /* 0x00000003007d7308 */ /* 0x0005e40000000800 */
[----:B--2---:R-:W-:-:S06]  /*5e20*/  FFMA.FTZ R3, R189, c[0x0][0x2d0], -R0 ;  /* 0x0000b400bd037a23 */ /* 0x004fcc0000010800 */
[----:B------:R2:W4:Y:S02]  /*5e30*/  MUFU.EX2 R102, R3 ;  /* 0x0000000300667308 */ /* 0x0005240000000800 */
[----:B--2---:R-:W-:Y:S01]  /*5e40*/  FADD.FTZ R3, R252, R5 ;  /* 0x00000005fc037221 */ /* 0x004fe20000010000 */
[----:B---3--:R-:W-:Y:S01]  /*5e50*/  F2FP.PACK_AB R5, R101, R106 ;  /* 0x0000006a6505723e */ /* 0x008fe200000000ff */
[----:B------:R-:W-:Y:S01]  /*5e60*/  IMAD.MOV.U32 R252, RZ, RZ, R204 ;  /* 0x000000fffffc7224 */ /* 0x000fe200078e00cc */
[----:B----4-:R-:W-:Y:S01]  /*5e70*/  F2FP.PACK_AB R7, R102, R125 ;  /* 0x0000007d6607723e */ /* 0x010fe200000000ff */
[----:B------:R-:W-:Y:S01]  /*5e80*/  FADD.FTZ R127, R215, R3 ;  /* 0x00000003d77f7221 */ /* 0x000fe20000010000 */
[----:B------:R-:W-:-:S05]  /*5e90*/  MOV R3, R205 ;  /* 0x000000cd00037202 */ /* 0x000fca0000000f00 */
[----:B-1----:R-:W-:Y:S01]  /*5ea0*/  HMMA.16816.F32 R180, R4, R8, R88 ;  /* 0x0000000804b4723c */ /* 0x002fe20000001858 */
[----:B------:R-:W-:-:S07]  /*5eb0*/  FFMA.FTZ R3, R3, c[0x0][0x2d0], -R2 ;  /* 0x0000b40003037a23 */ /* 0x000fce0000010802 */
[C---:B------:R-:W-:Y:S01]  /*5ec0*/  HMMA.16816.F32 R88, R4.reuse, R10, R48 ;  /* 0x0000000a0458723c */ /* 0x040fe20000001830 */
[----:B------:R-:W1:Y:S06]  /*5ed0*/  LDSM.16.MT88.4 R8, [R218+0x1800] ;  /* 0x00180000da08783b */ /* 0x000e6c0000004200 */
[----:B------:R-:W-:Y:S01]  /*5ee0*/  IMAD.MOV.U32 R48, RZ, RZ, R101 ;  /* 0x000000ffff307224 */ /* 0x000fe200078e0065 */
[----:B------:R-:W-:Y:S01]  /*5ef0*/  MOV R49, R192 ;  /* 0x000000c000317202 */ /* 0x000fe20000000f00 */
[----:B------:R-:W-:Y:S02]  /*5f00*/  IMAD.MOV.U32 R51, RZ, RZ, R200 ;  /* 0x000000ffff337224 */ /* 0x000fe400078e00c8 */
[----:B------:R-:W-:Y:S01]  /*5f10*/  IMAD.MOV.U32 R50, RZ, RZ, R203 ;  /* 0x000000ffff327224 */ /* 0x000fe200078e00cb */
[C---:B-1----:R-:W-:Y:S08]  /*5f20*/  HMMA.16816.F32 R84, R4.reuse, R8, R84 ;  /* 0x000000080454723c */ /* 0x042ff00000001854 */
[----:B------:R-:W-:Y:S01]  /*5f30*/  HMMA.16816.F32 R212, R4, R10, R44 ;  /* 0x0000000a04d4723c */ /* 0x000fe2000000182c */
[----:B------:R-:W1:Y:S06]  /*5f40*/  LDSM.16.MT88.4 R8, [R221+0x1800] ;  /* 0x00180000dd08783b */ /* 0x000e6c0000004200 */
[----:B------:R-:W-:Y:S01]  /*5f50*/  MOV R47, R208 ;  /* 0x000000d0002f7202 */ /* 0x000fe20000000f00 */
[----:B------:R-:W-:Y:S01]  /*5f60*/  IMAD.MOV.U32 R46, RZ, RZ, R209 ;  /* 0x000000ffff2e7224 */ /* 0x000fe200078e00d1 */
[----:B------:R-:W-:Y:S01]  /*5f70*/  MOV R44, R211 ;  /* 0x000000d3002c7202 */ /* 0x000fe20000000f00 */
[----:B------:R-:W-:-:S06]  /*5f80*/  IMAD.MOV.U32 R45, RZ, RZ, R210 ;  /* 0x000000ffff2d7224 */ /* 0x000fcc00078e00d2 */
[----:B------:R-:W-:Y:S01]  /*5f90*/  IMAD.MOV.U32 R104, RZ, RZ, R87 ;  /* 0x000000ffff687224 */ /* 0x000fe200078e0057 */
[----:B------:R-:W-:Y:S01]  /*5fa0*/  MOV R103, R84 ;  /* 0x0000005400677202 */ /* 0x000fe20000000f00 */
[----:B------:R-:W-:Y:S02]  /*5fb0*/  IMAD.MOV.U32 R101, RZ, RZ, R85 ;  /* 0x000000ffff657224 */ /* 0x000fe400078e0055 */
[----:B------:R-:W-:Y:S02]  /*5fc0*/  IMAD.MOV.U32 R87, RZ, RZ, R206 ;  /* 0x000000ffff577224 */ /* 0x000fe400078e00ce */
[----:B------:R-:W-:Y:S02]  /*5fd0*/  IMAD.MOV.U32 R85, RZ, RZ, R207 ;  /* 0x000000ffff557224 */ /* 0x000fe400078e00cf */
[----:B------:R-:W-:Y:S02]  /*5fe0*/  IMAD.MOV.U32 R84, RZ, RZ, R196 ;  /* 0x000000ffff547224 */ /* 0x000fe400078e00c4 */
[----:B------:R-:W-:Y:S01]  /*5ff0*/  IMAD.MOV.U32 R105, RZ, RZ, R86 ;  /* 0x000000ffff697224 */ /* 0x000fe200078e0056 */
[----:B------:R-:W-:Y:S01]  /*6000*/  MOV R86, R106 ;  /* 0x0000006a00567202 */ /* 0x000fe20000000f00 */
[C---:B-1----:R-:W-:Y:S07]  /*6010*/  HMMA.16816.F32 R208, R4.reuse, R8, R80 ;  /* 0x0000000804d0723c */ /* 0x042fee0000001850 */
[----:B------:R-:W-:Y:S01]  /*6020*/  IMAD.MOV.U32 R83, RZ, RZ, R197 ;  /* 0x000000ffff537224 */ /* 0x000fe200078e00c5 */
[----:B------:R-:W-:Y:S01]  /*6030*/  HMMA.16816.F32 R204, R4, R10, R40 ;  /* 0x0000000a04cc723c */ /* 0x000fe20000001828 */
[----:B------:R-:W1:Y:S01]  /*6040*/  LDSM.16.MT88.4 R8, [R220+0x1800] ;  /* 0x00180000dc08783b */ /* 0x000e620000004200 */
[----:B------:R-:W-:Y:S01]  /*6050*/  IMAD.MOV.U32 R80, RZ, RZ, R105 ;  /* 0x000000ffff507224 */ /* 0x000fe200078e0069 */
[----:B------:R-:W-:Y:S01]  /*6060*/  MOV R82, R103 ;  /* 0x0000006700527202 */ /* 0x000fe20000000f00 */
[----:B------:R-:W-:-:S03]  /*6070*/  IMAD.MOV.U32 R81, RZ, RZ, R104 ;  /* 0x000000ffff517224 */ /* 0x000fc600078e0068 */
[----:B------:R-:W-:Y:S01]  /*6080*/  MOV R41, R198 ;  /* 0x000000c600297202 */ /* 0x000fe20000000f00 */
[----:B------:R-:W-:Y:S02]  /*6090*/  IMAD.MOV.U32 R42, RZ, RZ, R199 ;  /* 0x000000ffff2a7224 */ /* 0x000fe400078e00c7 */
[----:B------:R-:W-:Y:S02]  /*60a0*/  IMAD.MOV.U32 R40, RZ, RZ, R102 ;  /* 0x000000ffff287224 */ /* 0x000fe400078e0066 */
[----:B------:R-:W-:Y:S01]  /*60b0*/  IMAD.MOV.U32 R43, RZ, RZ, R101 ;  /* 0x000000ffff2b7224 */ /* 0x000fe200078e0065 */
[C---:B-1----:R-:W-:Y:S07]  /*60c0*/  HMMA.16816.F32 R200, R4.reuse, R8, R76 ;  /* 0x0000000804c8723c */ /* 0x042fee000000184c */
[----:B------:R-:W-:Y:S01]  /*60d0*/  MOV R79, R100 ;  /* 0x00000064004f7202 */ /* 0x000fe20000000f00 */
[----:B------:R-:W-:Y:S01]  /*60e0*/  HMMA.16816.F32 R192, R4, R10, R36 ;  /* 0x0000000a04c0723c */ /* 0x000fe20000001824 */
[----:B------:R-:W1:Y:S01]  /*60f0*/  LDSM.16.MT88.4 R8, [R217+0x4800] ;  /* 0x00480000d908783b */ /* 0x000e620000004200 */
[----:B------:R-:W-:Y:S01]  /*6100*/  MOV R77, R41 ;  /* 0x00000029004d7202 */ /* 0x000fe20000000f00 */
[----:B------:R-:W-:-:S02]  /*6110*/  IMAD.MOV.U32 R78, RZ, RZ, R42 ;  /* 0x000000ffff4e7224 */ /* 0x000fc400078e002a */
        /* <DEDUP_REMOVED lines=17> */
[----:B------:R-:W-:-:S02]  /*6230*/  IMAD.MOV.U32 R27, RZ, RZ, R78 ;  /* 0x000000ffff1b7224 */ /* 0x000fc400078e004e */
[----:B------:R-:W-:Y:S02]  /*6240*/  IMAD.MOV.U32 R24, RZ, RZ, R86 ;  /* 0x000000ffff187224 */ /* 0x000fe400078e0056 */
[----:B------:R-:W-:Y:S02]  /*6250*/  IMAD.MOV.U32 R26, RZ, RZ, R45 ;  /* 0x000000ffff1a7224 */ /* 0x000fe400078e002d */
[----:B------:R-:W-:Y:S01]  /*6260*/  IMAD.MOV.U32 R25, RZ, RZ, R46 ;  /* 0x000000ffff197224 */ /* 0x000fe200078e002e */
[C---:B-1----:R-:W-:Y:S08]  /*6270*/  HMMA.16816.F32 R112, R4.reuse, R8, R60 ;  /* 0x000000080470723c */ /* 0x042ff0000000183c */
[C---:B------:R-:W-:Y:S01]  /*6280*/  HMMA.16816.F32 R104, R4.reuse, R10, R20 ;  /* 0x0000000a0468723c */ /* 0x040fe20000001814 */
[----:B------:R-:W1:Y:S06]  /*6290*/  LDSM.16.MT88.4 R8, [R217+0x7800] ;  /* 0x00780000d908783b */ /* 0x000e6c0000004200 */
[----:B------:R-:W-:Y:S01]  /*62a0*/  MOV R22, R81 ;  /* 0x0000005100167202 */ /* 0x000fe20000000f00 */
[C---:B-1----:R-:W-:Y:S08]  /*62b0*/  HMMA.16816.F32 R100, R4.reuse, R8, R56 ;  /* 0x000000080464723c */ /* 0x042ff00000001838 */
[----:B------:R-:W-:Y:S01]  /*62c0*/  HMMA.16816.F32 R60, R4, R10, R16 ;  /* 0x0000000a043c723c */ /* 0x000fe20000001810 */
[----:B------:R-:W1:Y:S06]  /*62d0*/  LDSM.16.MT88.4 R8, [R218+0x7800] ;  /* 0x00780000da08783b */ /* 0x000e6c0000004200 */
[----:B------:R-:W-:Y:S01]  /*62e0*/  IMAD.MOV.U32 R16, RZ, RZ, R40 ;  /* 0x000000ffff107224 */ /* 0x000fe200078e0028 */
[----:B------:R-:W-:Y:S01]  /*62f0*/  MOV R40, R80 ;  /* 0x0000005000287202 */ /* 0x000fe20000000f00 */
[----:B------:R-:W-:-:S02]  /*6300*/  IMAD.MOV.U32 R17, RZ, RZ, R79 ;  /* 0x000000ffff117224 */ /* 0x000fc400078e004f */
[----:B------:R-:W-:Y:S01]  /*6310*/  IMAD.MOV.U32 R79, RZ, RZ, R43 ;  /* 0x000000ffff4f7224 */ /* 0x000fe200078e002b */
[----:B------:R-:W-:Y:S01]  /*6320*/  MOV R43, R83 ;  /* 0x00000053002b7202 */ /* 0x000fe20000000f00 */
        /* <DEDUP_REMOVED lines=8> */
[----:B------:R-:W-:Y:S01]  /*63b0*/  IMAD.MOV.U32 R21, RZ, RZ, R80 ;  /* 0x000000ffff157224 */ /* 0x000fe200078e0050 */
[----:B------:R-:W-:Y:S01]  /*63c0*/  MOV R19, R87 ;  /* 0x0000005700137202 */ /* 0x000fe20000000f00 */
[----:B------:R-:W-:Y:S01]  /*63d0*/  IMAD.MOV.U32 R20, RZ, RZ, R43 ;  /* 0x000000ffff147224 */ /* 0x000fe200078e002b */
[C---:B-1----:R-:W-:Y:S07]  /*63e0*/  HMMA.16816.F32 R48, R4.reuse, R8, R92 ;  /* 0x000000080430723c */ /* 0x042fee000000185c */
[----:B------:R-:W-:Y:S01]  /*63f0*/  MOV R93, R79 ;  /* 0x0000004f005d7202 */ /* 0x000fe20000000f00 */
[----:B------:R-:W-:Y:S01]  /*6400*/  HMMA.16816.F32 R36, R4, R10, R96 ;  /* 0x0000000a0424723c */ /* 0x000fe20000001860 */
[----:B------:R-:W1:Y:S01]  /*6410*/  LDSM.16.MT88.4 R8, [R221+0x7800] ;  /* 0x00780000dd08783b */ /* 0x000e620000004200 */
[----:B------:R-:W-:Y:S01]  /*6420*/  IMAD.MOV.U32 R94, RZ, RZ, R40 ;  /* 0x000000ffff5e7224 */ /* 0x000fe200078e0028 */
[----:B------:R-:W-:Y:S01]  /*6430*/  MOV R92, R42 ;  /* 0x0000002a005c7202 */ /* 0x000fe20000000f00 */
[----:B------:R-:W-:-:S03]  /*6440*/  IMAD.MOV.U32 R95, RZ, RZ, R41 ;  /* 0x000000ffff5f7224 */ /* 0x000fc600078e0029 */
[----:B------:R-:W-:Y:S01]  /*6450*/  IMAD.MOV.U32 R99, RZ, RZ, R77 ;  /* 0x000000ffff637224 */ /* 0x000fe200078e004d */
[----:B------:R-:W-:Y:S01]  /*6460*/  MOV R96, R84 ;  /* 0x0000005400607202 */ /* 0x000fe20000000f00 */
[----:B------:R-:W-:Y:S02]  /*6470*/  IMAD.MOV.U32 R98, RZ, RZ, R82 ;  /* 0x000000ffff627224 */ /* 0x000fe400078e0052 */
[----:B------:R-:W-:Y:S01]  /*6480*/  IMAD.MOV.U32 R97, RZ, RZ, R83 ;  /* 0x000000ffff617224 */ /* 0x000fe200078e0053 */
[C---:B-1----:R-:W-:Y:S07]  /*6490*/  HMMA.16816.F32 R84, R4.reuse, R8, R168 ;  /* 0x000000080454723c */ /* 0x042fee00000018a8 */
[----:B------:R-:W-:Y:S01]  /*64a0*/  IMAD.MOV.U32 R168, RZ, RZ, R47 ;  /* 0x000000ffffa87224 */ /* 0x000fe200078e002f */
[----:B------:R-:W-:Y:S01]  /*64b0*/  HMMA.16816.F32 R76, R4, R10, R120 ;  /* 0x0000000a044c723c */ /* 0x000fe20000001878 */
[----:B------:R-:W1:Y:S01]  /*64c0*/  LDSM.16.MT88.4 R8, [R220+0x7800] ;  /* 0x00780000dc08783b */ /* 0x000e620000004200 */
[----:B------:R-:W-:Y:S01]  /*64d0*/  IMAD.MOV.U32 R169, RZ, RZ, R52 ;  /* 0x000000ffffa97224 */ /* 0x000fe200078e0034 */
[----:B------:R-:W-:Y:S01]  /*64e0*/  MOV R170, R53 ;  /* 0x0000003500aa7202 */ /* 0x000fe20000000f00 */
[----:B------:R-:W-:-:S03]  /*64f0*/  IMAD.MOV.U32 R171, RZ, RZ, R54 ;  /* 0x000000ffffab7224 */ /* 0x000fc600078e0036 */
[----:B------:R-:W-:-:S05]  /*6500*/  IMAD.MOV.U32 R123, RZ, RZ, R55 ;  /* 0x000000ffff7b7224 */ /* 0x000fca00078e0037 */
        /* <DEDUP_REMOVED lines=8> */
[----:B------:R-:W-:Y:S02]  /*6590*/  IMAD.MOV.U32 R97, RZ, RZ, R98 ;  /* 0x000000ffff617224 */ /* 0x000fe400078e0062 */
[----:B------:R-:W-:Y:S01]  /*65a0*/  IMAD.MOV.U32 R98, RZ, RZ, R99 ;  /* 0x000000ffff627224 */ /* 0x000fe200078e0063 */
[----:B------:R-:W-:Y:S01]  /*65b0*/  MOV R99, R16 ;  /* 0x0000001000637202 */ /* 0x000fe20000000f00 */
[----:B------:R-:W-:-:S02]  /*65c0*/  IMAD.MOV.U32 R16, RZ, RZ, R17 ;  /* 0x000000ffff107224 */ /* 0x000fc400078e0011 */
[----:B------:R-:W-:Y:S02]  /*65d0*/  IMAD.MOV.U32 R17, RZ, RZ, R125 ;  /* 0x000000ffff117224 */ /* 0x000fe400078e007d */
[----:B------:R2:W-:Y:S01]  /*65e0*/  MUFU.EX2 R125, R3 ;  /* 0x00000003007d7308 */ /* 0x0005e20000000800 */
[----:B------:R-:W-:Y:S02]  /*65f0*/  IMAD.MOV.U32 R123, RZ, RZ, R169 ;  /* 0x000000ffff7b7224 */ /* 0x000fe400078e00a9 */
[----:B------:R-:W-:Y:S01]  /*6600*/  IMAD.MOV.U32 R169, RZ, RZ, R171 ;  /* 0x000000ffffa97224 */ /* 0x000fe200078e00ab */
[----:B------:R-:W-:Y:S01]  /*6610*/  MOV R171, R97 ;  /* 0x0000006100ab7202 */ /* 0x000fe20000000f00 */
[----:B------:R-:W-:Y:S02]  /*6620*/  IMAD.MOV.U32 R97, RZ, RZ, R99 ;  /* 0x000000ffff617224 */ /* 0x000fe400078e0063 */
[----:B------:R-:W-:Y:S01]  /*6630*/  IMAD.MOV.U32 R99, RZ, RZ, R17 ;  /* 0x000000ffff637224 */ /* 0x000fe200078e0011 */
[----:B------:R-:W-:-:S02]  /*6640*/  MOV R17, R227 ;  /* 0x000000e300117202 */ /* 0x000fc40000000f00 */
[----:B------:R3:W5:Y:S01]  /*6650*/  LDL.LU R227, [R1+0xb4] ;  /* 0x0000b40001e37983 */ /* 0x0007620000300800 */
[----:B-1----:R-:W-:Y:S01]  /*6660*/  HMMA.16816.F32 R68, R4, R8, R164 ;  /* 0x000000080444723c */ /* 0x002fe200000018a4 */
[----:B--2---:R-:W-:Y:S02]  /*6670*/  FFMA.FTZ R3, R122, c[0x0][0x2d0], -R2 ;  /* 0x0000b4007a037a23 */ /* 0x004fe40000010802 */
[----:B------:R-:W-:Y:S01]  /*6680*/  IMAD.MOV.U32 R122, RZ, RZ, R168 ;  /* 0x000000ffff7a7224 */ /* 0x000fe200078e00a8 */
[----:B------:R-:W-:-:S04]  /*6690*/  MOV R168, R170 ;  /* 0x000000aa00a87202 */ /* 0x000fc80000000f00 */
[C---:B------:R-:W-:Y:S01]  /*66a0*/  HMMA.16816.F32 R56, R4.reuse, R10, R144 ;  /* 0x0000000a0438723c */ /* 0x040fe20000001890 */
[----:B------:R-:W1:Y:S01]  /*66b0*/  LDSM.16.MT88.4 R8, [R217+0xa800] ;  /* 0x00a80000d908783b */ /* 0x000e620000004200 */
[----:B------:R-:W-:Y:S02]  /*66c0*/  IMAD.MOV.U32 R170, RZ, RZ, R96 ;  /* 0x000000ffffaa7224 */ /* 0x000fe400078e0060 */
[----:B------:R-:W-:Y:S01]  /*66d0*/  IMAD.MOV.U32 R96, RZ, RZ, R98 ;  /* 0x000000ffff607224 */ /* 0x000fe200078e0062 */
[----:B------:R-:W-:Y:S01]  /*66e0*/  MOV R98, R16 ;  /* 0x0000001000627202 */ /* 0x000fe20000000f00 */
[----:B------:R-:W-:Y:S02]  /*66f0*/  IMAD.MOV.U32 R16, RZ, RZ, R176 ;  /* 0x000000ffff107224 */ /* 0x000fe400078e00b0 */
[C---:B-1----:R-:W-:Y:S08]  /*6700*/  HMMA.16816.F32 R44, R4.reuse, R8, R160 ;  /* 0x00000008042c723c */ /* 0x042ff000000018a0 */
[C---:B------:R-:W-:Y:S01]  /*6710*/  HMMA.16816.F32 R32, R4.reuse, R10, R140 ;  /* 0x0000000a0420723c */ /* 0x040fe2000000188c */
[----:B------:R-:W1:Y:S07]  /*6720*/  LDSM.16.MT88.4 R8, [R218+0xa800] ;  /* 0x00a80000da08783b */ /* 0x000e6e0000004200 */
[C---:B-1----:R-:W-:Y:S08]  /*6730*/  HMMA.16816.F32 R80, R4.reuse, R8, R156 ;  /* 0x000000080450723c */ /* 0x042ff0000000189c */
[----:B------:R-:W-:Y:S01]  /*6740*/  HMMA.16816.F32 R72, R4, R10, R136 ;  /* 0x0000000a0448723c */ /* 0x000fe20000001888 */
[----:B------:R-:W1:Y:S01]  /*6750*/  LDSM.16.MT88.4 R8, [R221+0xa800] ;  /* 0x00a80000dd08783b */ /* 0x000e620000004200 */
[----:B------:R2:W4:Y:S02]  /*6760*/  MUFU.EX2 R176, R3 ;  /* 0x0000000300b07308 */ /* 0x0005240000000800 */
[----:B--2---:R-:W-:-:S02]  /*6770*/  FFMA.FTZ R3, R121, c[0x0][0x2d0], -R2 ;  /* 0x0000b40079037a23 */ /* 0x004fc40000010802 */
[----:B------:R-:W-:Y:S02]  /*6780*/  IMAD.MOV.U32 R121, RZ, RZ, R122 ;  /* 0x000000ffff797224 */ /* 0x000fe400078e007a */
[----:B------:R-:W-:Y:S01]  /*6790*/  IMAD.MOV.U32 R122, RZ, RZ, R123 ;  /* 0x000000ffff7a7224 */ /* 0x000fe200078e007b */
[----:B------:R-:W-:Y:S01]  /*67a0*/  MOV R123, R168 ;  /* 0x000000a8007b7202 */ /* 0x000fe20000000f00 */
[----:B------:R-:W-:Y:S01]  /*67b0*/  IMAD.MOV.U32 R168, RZ, RZ, R169 ;  /* 0x000000ffffa87224 */ /* 0x000fe200078e00a9 */
[C---:B-1----:R-:W-:Y:S08]  /*67c0*/  HMMA.16816.F32 R64, R4.reuse, R8, R152 ;  /* 0x000000080440723c */ /* 0x042ff00000001898 */
[----:B------:R-:W-:Y:S01]  /*67d0*/  HMMA.16816.F32 R52, R4, R10, R132 ;  /* 0x0000000a0434723c */ /* 0x000fe20000001884 */
[----:B------:R-:W1:Y:S01]  /*67e0*/  LDSM.16.MT88.4 R8, [R220+0xa800] ;  /* 0x00a80000dc08783b */ /* 0x000e620000004200 */
[----:B------:R-:W-:Y:S01]  /*67f0*/  IMAD.MOV.U32 R169, RZ, RZ, R170 ;  /* 0x000000ffffa97224 */ /* 0x000fe200078e00aa */
[----:B------:R-:W-:Y:S01]  /*6800*/  MOV R170, R171 ;  /* 0x000000ab00aa7202 */ /* 0x000fe20000000f00 */
[----:B------:R-:W-:-:S02]  /*6810*/  IMAD.MOV.U32 R171, RZ, RZ, R96 ;  /* 0x000000ffffab7224 */ /* 0x000fc400078e0060 */
[----:B------:R-:W-:Y:S01]  /*6820*/  IMAD.MOV.U32 R96, RZ, RZ, R97 ;  /* 0x000000ffff607224 */ /* 0x000fe200078e0061 */
[----:B------:R-:W-:Y:S01]  /*6830*/  MOV R97, R98 ;  /* 0x0000006200617202 */ /* 0x000fe20000000f00 */
[----:B------:R-:W-:Y:S02]  /*6840*/  IMAD.MOV.U32 R98, RZ, RZ, R99 ;  /* 0x000000ffff627224 */ /* 0x000fe400078e0063 */
[----:B------:R-:W-:Y:S01]  /*6850*/  IMAD.MOV.U32 R99, RZ, RZ, R16 ;  /* 0x000000ffff637224 */ /* 0x000fe200078e0010 */
[----:B------:R-:W-:Y:S01]  /*6860*/  MOV R16, R17 ;  /* 0x0000001100107202 */ /* 0x000fe20000000f00 */
[----:B------:R-:W-:Y:S02]  /*6870*/  IMAD.MOV.U32 R17, RZ, RZ, R18 ;  /* 0x000000ffff117224 */ /* 0x000fe400078e0012 */
[----:B------:R-:W-:Y:S02]  /*6880*/  IMAD.MOV.U32 R18, RZ, RZ, R177 ;  /* 0x000000ffff127224 */ /* 0x000fe400078e00b1 */
[----:B------:R2:W-:Y:S01]  /*6890*/  MUFU.EX2 R177, R3 ;  /* 0x0000000300b17308 */ /* 0x0005e20000000800 */
[----:B------:R-:W-:Y:S01]  /*68a0*/  MOV R120, R122 ;  /* 0x0000007a00787202 */ /* 0x000fe20000000f00 */
[----:B------:R-:W-:-:S02]  /*68b0*/  IMAD.MOV.U32 R122, RZ, RZ, R168 ;  /* 0x000000ffff7a7224 */ /* 0x000fc400078e00a8 */
[----:B------:R-:W-:Y:S01]  /*68c0*/  IMAD.MOV.U32 R168, RZ, RZ, R170 ;  /* 0x000000ffffa87224 */ /* 0x000fe200078e00aa */
[----:B------:R-:W-:Y:S01]  /*68d0*/  MOV R170, R96 ;  /* 0x0000006000aa7202 */ /* 0x000fe20000000f00 */
[----:B------:R-:W-:Y:S02]  /*68e0*/  IMAD.MOV.U32 R96, RZ, RZ, R98 ;  /* 0x000000ffff607224 */ /* 0x000fe400078e0062 */
[----:B--2---:R-:W-:Y:S02]  /*68f0*/  FFMA.FTZ R3, R121, c[0x0][0x2d0], -R2 ;  /* 0x0000b40079037a23 */ /* 0x004fe40000010802 */
        /* <DEDUP_REMOVED lines=8> */
[----:B-1----:R-:W-:Y:S01]  /*6980*/  HMMA.16816.F32 R40, R4, R8, R148 ;  /* 0x000000080428723c */ /* 0x002fe20000001894 */
[----:B------:R1:W2:Y:S01]  /*6990*/  MUFU.EX2 R252, R3 ;  /* 0x0000000300fc7308 */ /* 0x0002a20000000800 */
[----:B------:R-:W-:Y:S01]  /*69a0*/  IMAD.MOV.U32 R98, RZ, RZ, R16 ;  /* 0x000000ffff627224 */ /* 0x000fe200078e0010 */
[----:B------:R-:W-:Y:S01]  /*69b0*/  MOV R16, R18 ;  /* 0x0000001200107202 */ /* 0x000fe20000000f00 */
[----:B------:R-:W-:-:S02]  /*69c0*/  IMAD.MOV.U32 R121, RZ, RZ, R123 ;  /* 0x000000ffff797224 */ /* 0x000fc400078e007b */
[----:B------:R-:W-:Y:S02]  /*69d0*/  IMAD.MOV.U32 R123, RZ, RZ, R169 ;  /* 0x000000ffff7b7224 */ /* 0x000fe400078e00a9 */
[----:B------:R-:W-:Y:S01]  /*69e0*/  HMMA.16816.F32 R28, R4, R10, R12 ;  /* 0x0000000a041c723c */ /* 0x000fe2000000180c */
[----:B------:R-:W-:Y:S01]  /*69f0*/  IMAD.MOV.U32 R18, RZ, RZ, R226 ;  /* 0x000000ffff127224 */ /* 0x000fe200078e00e2 */
[----:B------:R-:W-:Y:S01]  /*6a00*/  MOV R169, R171 ;  /* 0x000000ab00a97202 */ /* 0x000fe20000000f00 */
[----:B-1----:R-:W-:Y:S01]  /*6a10*/  FFMA.FTZ R3, R120, c[0x0][0x2d0], -R0 ;  /* 0x0000b40078037a23 */ /* 0x002fe20000010800 */
[----:B------:R3:W5:Y:S01]  /*6a20*/  LDL.LU R226, [R1+0xb0] ;  /* 0x0000b00001e27983 */ /* 0x0007620000300800 */
[----:B------:R-:W-:Y:S01]  /*6a30*/  IMAD.MOV.U32 R120, RZ, RZ, R122 ;  /* 0x000000ffff787224 */ /* 0x000fe200078e007a */
[----:B------:R-:W-:Y:S01]  /*6a40*/  MOV R122, R168 ;  /* 0x000000a8007a7202 */ /* 0x000fe20000000f00 */
[----:B------:R-:W-:Y:S01]  /*6a50*/  IMAD.MOV.U32 R168, RZ, RZ, R170 ;  /* 0x000000ffffa87224 */ /* 0x000fe200078e00aa */
[----:B------:R-:W1:Y:S01]  /*6a60*/  LDSM.16.MT88.4 R8, [R217+0x2000] ;  /* 0x00200000d908783b */ /* 0x000e620000004200 */
[----:B------:R-:W-:Y:S01]  /*6a70*/  IMAD.MOV.U32 R170, RZ, RZ, R96 ;  /* 0x000000ffffaa7224 */ /* 0x000fe200078e0060 */
[----:B------:R-:W-:Y:S01]  /*6a80*/  MOV R96, R98 ;  /* 0x0000006200607202 */ /* 0x000fe20000000f00 */
[----:B------:R-:W-:Y:S01]  /*6a90*/  FFMA.FTZ R4, R167, c[0x0][0x2d0], -R0 ;  /* 0x0000b400a7047a23 */ /* 0x000fe20000010800 */
[----:B------:R-:W1:Y:S01]  /*6aa0*/  LDSM.16.MT88.4 R12, [R221+0x2000] ;  /* 0x00200000dd0c783b */ /* 0x000e620000004200 */
[----:B------:R-:W-:-:S02]  /*6ab0*/  IMAD.MOV.U32 R167, RZ, RZ, R121 ;  /* 0x000000ffffa77224 */ /* 0x000fc400078e0079 */
[----:B------:R-:W-:Y:S02]  /*6ac0*/  IMAD.MOV.U32 R98, RZ, RZ, R16 ;  /* 0x000000ffff627224 */ /* 0x000fe400078e0010 */
[----:B------:R-:W-:Y:S02]  /*6ad0*/  IMAD.MOV.U32 R121, RZ, RZ, R123 ;  /* 0x000000ffff797224 */ /* 0x000fe400078e007b */
[----:B------:R-:W-:Y:S02]  /*6ae0*/  IMAD.MOV.U32 R171, RZ, RZ, R97 ;  /* 0x000000ffffab7224 */ /* 0x000fe400078e0061 */
        /* <DEDUP_REMOVED lines=14> */
[----:B------:R3:W5:Y:S01]  /*6bd0*/  LDL.LU R225, [R1+0xac] ;  /* 0x0000ac0001e17983 */ /* 0x0007620000300800 */
[----:B------:R-:W-:Y:S01]  /*6be0*/  IMAD.MOV.U32 R98, RZ, RZ, R16 ;  /* 0x000000ffff627224 */ /* 0x000fe200078e0010 */
[----:B------:R-:W-:Y:S01]  /*6bf0*/  MOV R16, R18 ;  /* 0x0000001200107202 */ /* 0x000fe20000000f00 */
[----:B------:R-:W-:Y:S01]  /*6c00*/  IMAD.MOV.U32 R171, RZ, RZ, R97 ;  /* 0x000000ffffab7224 */ /* 0x000fe200078e0061 */
[----:B------:R-:W-:Y:S01]  /*6c10*/  MOV R97, R99 ;  /* 0x0000006300617202 */ /* 0x000fe20000000f00 */
[----:B------:R-:W-:Y:S01]  /*6c20*/  IMAD.MOV.U32 R167, RZ, RZ, R121 ;  /* 0x000000ffffa77224 */ /* 0x000fe200078e0079 */
[----:B------:R-:W-:Y:S01]  /*6c30*/  MOV R121, R168 ;  /* 0x000000a800797202 */ /* 0x000fe20000000f00 */
[----:B------:R-:W-:Y:S01]  /*6c40*/  IMAD.MOV.U32 R99, RZ, RZ, R17 ;  /* 0x000000ffff637224 */ /* 0x000fe200078e0011 */
[----:B------:R1:W-:Y:S01]  /*6c50*/  MUFU.EX2 R174, R3 ;  /* 0x0000000300ae7308 */ /* 0x0003e20000000800 */
[----:B------:R-:W-:-:S02]  /*6c60*/  IMAD.MOV.U32 R18, RZ, RZ, R179 ;  /* 0x000000ffff127224 */ /* 0x000fc400078e00b3 */
[----:B------:R-:W-:Y:S02]  /*6c70*/  IMAD.MOV.U32 R168, RZ, RZ, R170 ;  /* 0x000000ffffa87224 */ /* 0x000fe400078e00aa */
[----:B------:R-:W-:Y:S02]  /*6c80*/  IMAD.MOV.U32 R17, RZ, RZ, R175 ;  /* 0x000000ffff117224 */ /* 0x000fe400078e00af */
[----:B------:R-:W-:Y:S01]  /*6c90*/  IMAD.MOV.U32 R170, RZ, RZ, R96 ;  /* 0x000000ffffaa7224 */ /* 0x000fe200078e0060 */
[----:B------:R2:W-:Y:S01]  /*6ca0*/  MUFU.EX2 R175, R4 ;  /* 0x0000000400af7308 */ /* 0x0005e20000000800 */
[----:B------:R-:W-:Y:S01]  /*6cb0*/  MOV R96, R98 ;  /* 0x0000006200607202 */ /* 0x000fe20000000f00 */
[----:B------:R-:W-:Y:S02]  /*6cc0*/  IMAD.MOV.U32 R98, RZ, RZ, R16 ;  /* 0x000000ffff627224 */ /* 0x000fe400078e0010 */
[----:B------:R-:W-:Y:S02]  /*6cd0*/  FADD.FTZ R5, R222, R127 ;  /* 0x0000007fde057221 */ /* 0x000fe40000010000 */
[----:B------:R-:W-:-:S02]  /*6ce0*/  IMAD.MOV.U32 R16, RZ, RZ, R18 ;  /* 0x000000ffff107224 */ /* 0x000fc400078e0012 */
[--C-:B-1----:R-:W-:Y:S02]  /*6cf0*/  FFMA.FTZ R3, R224, c[0x0][0x2d0], -R0.reuse ;  /* 0x0000b400e0037a23 */ /* 0x102fe40000010800 */
[----:B------:R3:W5:Y:S01]  /*6d00*/  LDL.LU R224, [R1+0xa8] ;  /* 0x0000a80001e07983 */ /* 0x0007620000300800 */
[----:B------:R-:W-:Y:S01]  /*6d10*/  MOV R18, R24 ;  /* 0x0000001800127202 */ /* 0x000fe20000000f00 */
[----:B--2---:R-:W-:Y:S02]  /*6d20*/  FFMA.FTZ R4, R223, c[0x0][0x2d0], -R0 ;  /* 0x0000b400df047a23 */ /* 0x004fe40000010800 */
[----:B------:R3:W5:Y:S04]  /*6d30*/  LDL.LU R223, [R1+0xa4] ;  /* 0x0000a40001df7983 */ /* 0x0007680000300800 */
[----:B------:R3:W5:Y:S04]  /*6d40*/  LDL.LU R222, [R1+0xa0] ;  /* 0x0000a00001de7983 */ /* 0x0007680000300800 */
[----:B------:R-:W2:Y:S01]  /*6d50*/  LDL.LU R24, [R1+0x3c] ;  /* 0x00003c0001187983 */ /* 0x000ea20000300800 */
[----:B------:R1:W-:Y:S01]  /*6d60*/  MUFU.EX2 R179, R3 ;  /* 0x0000000300b37308 */ /* 0x0003e20000000800 */
[----:B------:R-:W-:-:S04]  /*6d70*/  IMAD.MOV.U32 R164, RZ, RZ, R165 ;  /* 0x000000ffffa47224 */ /* 0x000fc800078e00a5 */
[----:B------:R-:W-:Y:S02]  /*6d80*/  IMAD.MOV.U32 R147, RZ, RZ, R164 ;  /* 0x000000ffff937224 */ /* 0x000fe400078e00a4 */
[----:B-1----:R-:W-:Y:S02]  /*6d90*/  FADD.FTZ R3, R166, R126 ;  /* 0x0000007ea6037221 */ /* 0x002fe40000010000 */
[----:B------:R-:W-:Y:S02]  /*6da0*/  IMAD.MOV.U32 R166, RZ, RZ, R120 ;  /* 0x000000ffffa67224 */ /* 0x000fe400078e0078 */
        /* <DEDUP_REMOVED lines=15> */
[----:B------:R4:W1:Y:S01]  /*6ea0*/  MUFU.EX2 R178, R4 ;  /* 0x0000000400b27308 */ /* 0x0008620000000800 */
        /* <DEDUP_REMOVED lines=19> */
[--C-:B------:R-:W-:Y:S02]  /*6fe0*/  FFMA.FTZ R26, R26, c[0x0][0x2d0], -R2.reuse ;  /* 0x0000b4001a1a7a23 */ /* 0x100fe40000010802 */
[----:B------:R-:W-:Y:S01]  /*6ff0*/  FFMA.FTZ R23, R23, c[0x0][0x2d0], -R2 ;  /* 0x0000b40017177a23 */ /* 0x000fe20000010802 */
[----:B----4-:R-:W-:Y:S02]  /*7000*/  F2FP.PACK_AB R4, R176, R125 ;  /* 0x0000007db004723e */ /* 0x010fe400000000ff */
[----:B------:R-:W-:-:S02]  /*7010*/  F2FP.PACK_AB R6, R252, R177 ;  /* 0x000000b1fc06723e */ /* 0x000fc400000000ff */
[----:B-1----:R-:W-:Y:S01]  /*7020*/  F2FP.PACK_AB R7, R178, R179 ;  /* 0x000000b3b207723e */ /* 0x002fe200000000ff */
[----:B------:R-:W-:Y:S01]  /*7030*/  FADD.FTZ R3, R147, R3 ;  /* 0x0000000393037221 */ /* 0x000fe20000010000 */
[----:B------:R-:W-:Y:S01]  /*7040*/  MOV R144, R170 ;  /* 0x000000aa00907202 */ /* 0x000fe20000000f00 */
[--C-:B------:R-:W-:Y:S02]  /*7050*/  FFMA.FTZ R22, R22, c[0x0][0x2d0], -R0.reuse ;  /* 0x0000b40016167a23 */ /* 0x100fe40000010800 */
[--C-:B------:R-:W-:Y:S02]  /*7060*/  FFMA.FTZ R21, R21, c[0x0][0x2d0], -R0.reuse ;  /* 0x0000b40015157a23 */ /* 0x100fe40000010800 */
[--C-:B------:R-:W-:Y:S02]  /*7070*/  FFMA.FTZ R20, R20, c[0x0][0x2d0], -R0.reuse ;  /* 0x0000b40014147a23 */ /* 0x100fe40000010800 */
[----:B------:R-:W-:Y:S02]  /*7080*/  FFMA.FTZ R27, R27, c[0x0][0x2d0], -R0 ;  /* 0x0000b4001b1b7a23 */ /* 0x000fe40000010800 */
[----:B------:R-:W-:Y:S01]  /*7090*/  FADD.FTZ R0, R165, R3 ;  /* 0x00000003a5007221 */ /* 0x000fe20000010000 */
        /* <DEDUP_REMOVED lines=11> */
[----:B--2---:R-:W-:Y:S01]  /*7150*/  IMAD.MOV.U32 R19, RZ, RZ, R24 ;  /* 0x000000ffff137224 */ /* 0x004fe200078e0018 */
[----:B------:R-:W-:Y:S01]  /*7160*/  MOV R24, R25 ;  /* 0x0000001900187202 */ /* 0x000fe20000000f00 */
[----:B------:R-:W-:-:S02]  /*7170*/  FFMA.FTZ R25, R219, c[0x0][0x2d0], -R2 ;  /* 0x0000b400db197a23 */ /* 0x000fc40000010802 */
[----:B------:R-:W-:Y:S01]  /*7180*/  IMAD.MOV.U32 R18, RZ, RZ, R19 ;  /* 0x000000ffff127224 */ /* 0x000fe200078e0013 */
[----:B------:R-:W-:Y:S01]  /*7190*/  MOV R19, R24 ;  /* 0x0000001800137202 */ /* 0x000fe20000000f00 */
[----:B------:R-:W-:Y:S01]  /*71a0*/  FFMA.FTZ R24, R216, c[0x0][0x2d0], -R2 ;  /* 0x0000b400d8187a23 */ /* 0x000fe20000010802 */
[----:B------:R3:W5:Y:S01]  /*71b0*/  LDL.LU R219, [R1+0x9c] ;  /* 0x00009c0001db7983 */ /* 0x0007620000300800 */
[----:B------:R-:W-:Y:S01]  /*71c0*/  FADD.FTZ R2, R164, R5 ;  /* 0x00000005a4027221 */ /* 0x000fe20000010000 */
[----:B------:R-:W-:Y:S01]  /*71d0*/  F2FP.PACK_AB R5, R175, R174 ;  /* 0x000000aeaf05723e */ /* 0x000fe200000000ff */
[----:B------:R-:W-:Y:S01]  /*71e0*/  IMAD.MOV.U32 R169, RZ, RZ, R19 ;  /* 0x000000ffffa97224 */ /* 0x000fe200078e0013 */
[----:B------:R-:W-:Y:S01]  /*71f0*/  MOV R170, R18 ;  /* 0x0000001200aa7202 */ /* 0x000fe20000000f00 */
[----:B------:R3:W5:Y:S04]  /*7200*/  LDL.LU R216, [R1+0x98] ;  /* 0x0000980001d87983 */ /* 0x0007680000300800 */
[C---:B------:R-:W-:Y:S01]  /*7210*/  HMMA.16816.F32 R180, R4.reuse, R8, R180 ;  /* 0x0000000804b4723c */ /* 0x040fe200000018b4 */
[----:B------:R-:W1:Y:S07]  /*7220*/  LDSM.16.MT88.4 R16, [R218+0x2000] ;  /* 0x00200000da10783b */ /* 0x000e6e0000004200 */
[----:B------:R-:W-:Y:S01]  /*7230*/  HMMA.16816.F32 R88, R4, R10, R88 ;  /* 0x0000000a0458723c */ /* 0x000fe20000001858 */
[----:B------:R-:W2:Y:S01]  /*7240*/  LDSM.16.MT88.4 R8, [R220+0x2000] ;  /* 0x00200000dc08783b */ /* 0x000ea20000004200 */
[----:B------:R-:W-:-:S06]  /*7250*/  IMAD.MOV.U32 R164, RZ, RZ, R99 ;  /* 0x000000ffffa47224 */ /* 0x000fcc00078e0063 */
[C---:B------:R-:W-:Y:S08]  /*7260*/  HMMA.16816.F32 R140, R4.reuse, R12, R208 ;  /* 0x0000000c048c723c */ /* 0x040ff000000018d0 */
[C---:B------:R-:W-:Y:S01]  /*7270*/  HMMA.16816.F32 R96, R4.reuse, R14, R204 ;  /* 0x0000000e0460723c */ /* 0x040fe200000018cc */
[----:B------:R-:W4:Y:S07]  /*7280*/  LDSM.16.MT88.4 R12, [R218+0x5000] ;  /* 0x00500000da0c783b */ /* 0x000f2e0000004200 */
[C---:B-1----:R-:W-:Y:S08]  /*7290*/  HMMA.16816.F32 R132, R4.reuse, R16, R92 ;  /* 0x000000100484723c */ /* 0x042ff0000000185c */
[C---:B--2---:R-:W-:Y:S08]  /*72a0*/  HMMA.16816.F32 R136, R4.reuse, R10, R192 ;  /* 0x0000000a0488723c */ /* 0x044ff000000018c0 */
[----:B------:R-:W-:Y:S01]  /*72b0*/  HMMA.16816.F32 R92, R4, R18, R212 ;  /* 0x00000012045c723c */ /* 0x000fe200000018d4 */
[----:B------:R-:W1:Y:S01]  /*72c0*/  LDSM.16.MT88.4 R16, [R217+0x5000] ;  /* 0x00500000d910783b */ /* 0x000e620000004200 */
[----:B------:R-:W-:-:S06]  /*72d0*/  FADD.FTZ R2, R124, R2 ;  /* 0x000000027c027221 */ /* 0x000fcc0000010000 */
[C---:B------:R-:W-:Y:S01]  /*72e0*/  HMMA.16816.F32 R148, R4.reuse, R8, R200 ;  /* 0x000000080494723c */ /* 0x040fe200000018c8 */
[----:B------:R-:W2:Y:S07]  /*72f0*/  LDSM.16.MT88.4 R8, [R221+0x5000] ;  /* 0x00500000dd08783b */ /* 0x000eae0000004200 */
        /* <DEDUP_REMOVED lines=12> */
[C---:B----4-:R-:W-:Y:S08]  /*73c0*/  HMMA.16816.F32 R120, R4.reuse, R14, R128 ;  /* 0x0000000e0478723c */ /* 0x050ff00000001880 */
[C---:B------:R-:W-:Y:S01]  /*73d0*/  HMMA.16816.F32 R164, R4.reuse, R12, R184 ;  /* 0x0000000c04a4723c */ /* 0x040fe200000018b8 */
[----:B------:R-:W4:Y:S07]  /*73e0*/  LDSM.16.MT88.4 R12, [R217+0x8000] ;  /* 0x00800000d90c783b */ /* 0x000f2e0000004200 */
[C---:B-1----:R-:W-:Y:S08]  /*73f0*/  HMMA.16816.F32 R156, R4.reuse, R16, R196 ;  /* 0x00000010049c723c */ /* 0x042ff000000018c4 */
[C---:B------:R-:W-:Y:S01]  /*7400*/  HMMA.16816.F32 R208, R4.reuse, R18, R188 ;  /* 0x0000001204d0723c */ /* 0x040fe200000018bc */
[----:B------:R-:W1:Y:S07]  /*7410*/  LDSM.16.MT88.4 R16, [R220+0x5000] ;  /* 0x00500000dc10783b */ /* 0x000e6e0000004200 */
[C---:B--2---:R-:W-:Y:S08]  /*7420*/  HMMA.16816.F32 R116, R4.reuse, R8, R116 ;  /* 0x000000080474723c */ /* 0x044ff00000001874 */
[----:B------:R-:W-:Y:S01]  /*7430*/  HMMA.16816.F32 R108, R4, R10, R108 ;  /* 0x0000000a046c723c */ /* 0x000fe2000000186c */
[----:B------:R-:W2:Y:S01]  /*7440*/  LDSM.16.MT88.4 R8, [R218+0x8000] ;  /* 0x00800000da08783b */ /* 0x000ea20000004200 */
[----:B------:R-:W-:Y:S01]  /*7450*/  IMAD.MOV.U32 R3, RZ, RZ, R137 ;  /* 0x000000ffff037224 */ /* 0x000fe200078e0089 */
[----:B------:R-:W-:-:S02]  /*7460*/  MOV R153, R136 ;  /* 0x0000008800997202 */ /* 0x000fc40000000f00 */
[----:B------:R-:W-:Y:S03]  /*7470*/  LDSM.16.MT88.4 R184, [R217+0x2800] ;  /* 0x00280000d9b8783b */ /* 0x000fe60000004200 */
[C---:B----4-:R-:W-:Y:S08]  /*7480*/  HMMA.16816.F32 R100, R4.reuse, R12, R100 ;  /* 0x0000000c0464723c */ /* 0x050ff00000001864 */
[C---:B------:R-:W-:Y:S08]  /*7490*/  HMMA.16816.F32 R12, R4.reuse, R14, R60 ;  /* 0x0000000e040c723c */ /* 0x040ff0000000183c */
[C---:B-1----:R-:W-:Y:S08]  /*74a0*/  HMMA.16816.F32 R112, R4.reuse, R16, R112 ;  /* 0x000000100470723c */ /* 0x042ff00000001870 */
[----:B------:R-:W-:Y:S01]  /*74b0*/  HMMA.16816.F32 R104, R4, R18, R104 ;  /* 0x000000120468723c */ /* 0x000fe20000001868 */
[----:B------:R-:W1:Y:S07]  /*74c0*/  LDSM.16.MT88.4 R16, [R221+0x8000] ;  /* 0x00800000dd10783b */ /* 0x000e6e0000004200 */
[----:B------:R-:W-:Y:S01]  /*74d0*/  MOV R63, R12 ;  /* 0x0000000c003f7202 */ /* 0x000fe20000000f00 */
[----:B------:R-:W-:Y:S01]  /*74e0*/  IMAD.MOV.U32 R62, RZ, RZ, R13 ;  /* 0x000000ffff3e7224 */ /* 0x000fe200078e000d */
[----:B------:R-:W-:Y:S01]  /*74f0*/  MOV R61, R14 ;  /* 0x0000000e003d7202 */ /* 0x000fe20000000f00 */
[----:B------:R-:W-:-:S02]  /*7500*/  IMAD.MOV.U32 R60, RZ, RZ, R15 ;  /* 0x000000ffff3c7224 */ /* 0x000fc400078e000f */
[----:B------:R-:W4:Y:S01]  /*7510*/  LDSM.16.MT88.4 R12, [R220+0x8000] ;  /* 0x00800000dc0c783b */ /* 0x000f220000004200 */
[C---:B--2---:R-:W-:Y:S08]  /*7520*/  HMMA.16816.F32 R212, R4.reuse, R8, R48 ;  /* 0x0000000804d4723c */ /* 0x044ff00000001830 */
[----:B------:R-:W-:Y:S01]  /*7530*/  HMMA.16816.F32 R204, R4, R10, R36 ;  /* 0x0000000a04cc723c */ /* 0x000fe20000001824 */
[----:B------:R-:W2:Y:S01]  /*7540*/  LDSM.16.MT88.4 R8, [R217+0xb000] ;  /* 0x00b00000d908783b */ /* 0x000ea20000004200 */
[----:B------:R-:W-:Y:S01]  /*7550*/  MOV R131, R100 ;  /* 0x0000006400837202 */ /* 0x000fe20000000f00 */
[----:B------:R-:W-:Y:S01]  /*7560*/  IMAD.MOV.U32 R130, RZ, RZ, R101 ;  /* 0x000000ffff827224 */ /* 0x000fe200078e0065 */
[----:B------:R-:W-:Y:S01]  /*7570*/  MOV R129, R102 ;  /* 0x0000006600817202 */ /* 0x000fe20000000f00 */
[----:B------:R-:W-:-:S03]  /*7580*/  IMAD.MOV.U32 R128, RZ, RZ, R103 ;  /* 0x000000ffff807224 */ /* 0x000fc600078e0067 */
[C---:B-1----:R-:W-:Y:S08]  /*7590*/  HMMA.16816.F32 R84, R4.reuse, R16, R84 ;  /* 0x000000100454723c */ /* 0x042ff00000001854 */
[C---:B------:R-:W-:Y:S01]  /*75a0*/  HMMA.16816.F32 R100, R4.reuse, R18, R76 ;  /* 0x000000120464723c */ /* 0x040fe2000000184c */
[----:B------:R-:W1:Y:S07]  /*75b0*/  LDSM.16.MT88.4 R16, [R218+0xb000] ;  /* 0x00b00000da10783b */ /* 0x000e6e0000004200 */
[C---:B----4-:R-:W-:Y:S08]  /*75c0*/  HMMA.16816.F32 R48, R4.reuse, R12, R68 ;  /* 0x0000000c0430723c */ /* 0x050ff00000001844 */
[----:B------:R-:W-:Y:S01]  /*75d0*/  HMMA.16816.F32 R36, R4, R14, R56 ;  /* 0x0000000e0424723c */ /* 0x000fe20000001838 */
[----:B------:R-:W4:Y:S01]  /*75e0*/  LDSM.16.MT88.4 R12, [R221+0xb000] ;  /* 0x00b00000dd0c783b */ /* 0x000f220000004200 */
[----:B------:R-:W-:-:S06]  /*75f0*/  MOV R70, R146 ;  /* 0x0000009200467202 */ /* 0x000fcc0000000f00 */
[C---:B--2---:R-:W-:Y:S08]  /*7600*/  HMMA.16816.F32 R44, R4.reuse, R8, R44 ;  /* 0x00000008042c723c */ /* 0x044ff0000000182c */
[----:B------:R-:W-:Y:S01]  /*7610*/  HMMA.16816.F32 R192, R4, R10, R32 ;  /* 0x0000000a04c0723c */ /* 0x000fe20000001820 */
[----:B------:R-:W2:Y:S01]  /*7620*/  LDSM.16.MT88.4 R8, [R220+0xb000] ;  /* 0x00b00000dc08783b */ /* 0x000ea20000004200 */
[----:B------:R-:W-:Y:S01]  /*7630*/  MOV R76, R138 ;  /* 0x0000008a004c7202 */ /* 0x000fe20000000f00 */
[----:B------:R-:W-:-:S02]  /*7640*/  IMAD.MOV.U32 R71, RZ, RZ, R147 ;  /* 0x000000ffff477224 */ /* 0x000fc400078e0093 */
[----:B------:R-:W-:Y:S02]  /*7650*/  FADD.FTZ R0, R70, R0 ;  /* 0x0000000046007221 */ /* 0x000fe40000010000 */
[----:B------:R-:W-:Y:S01]  /*7660*/  FADD.FTZ R3, R3, R2 ;  /* 0x0000000203037221 */ /* 0x000fe20000010000 */
[----:B------:R-:W-:Y:S01]  /*7670*/  MOV R78, R144 ;  /* 0x00000090004e7202 */ /* 0x000fe20000000f00 */
[----:B------:R-:W-:Y:S02]  /*7680*/  IMAD.MOV.U32 R77, RZ, RZ, R139 ;  /* 0x000000ffff4d7224 */ /* 0x000fe400078e008b */
[----:B------:R-:W-:Y:S01]  /*7690*/  IMAD.MOV.U32 R79, RZ, RZ, R145 ;  /* 0x000000ffff4f7224 */ /* 0x000fe200078e0091 */
[----:B-1----:R-:W-:Y:S01]  /*76a0*/  HMMA.16816.F32 R188, R4, R18, R72 ;  /* 0x0000001204bc723c */ /* 0x002fe20000001848 */
[----:B------:R-:W-:Y:S01]  /*76b0*/  FADD.FTZ R0, R71, R0 ;  /* 0x0000000047007221 */ /* 0x000fe20000010000 */
[----:B------:R-:W-:Y:S01]  /*76c0*/  LDSM.16.MT88.4 R144, [R221+0x2800] ;  /* 0x00280000dd90783b */ /* 0x000fe20000004200 */
[----:B------:R-:W-:-:S02]  /*76d0*/  FADD.FTZ R3, R76, R3 ;  /* 0x000000034c037221 */ /* 0x000fc40000010000 */
[----:B------:R-:W-:-:S03]  /*76e0*/  FADD.FTZ R2, R77, R0 ;  /* 0x000000004d027221 */ /* 0x000fc60000010000 */
[C---:B------:R-:W-:Y:S01]  /*76f0*/  HMMA.16816.F32 R200, R4.reuse, R16, R80 ;  /* 0x0000001004c8723c */ /* 0x040fe20000001850 */
[----:B------:R-:W-:Y:S01]  /*7700*/  FADD.FTZ R0, R78, R3 ;  /* 0x000000034e007221 */ /* 0x000fe20000010000 */
[----:B------:R-:W-:Y:S01]  /*7710*/  MOV R74, R126 ;  /* 0x0000007e004a7202 */ /* 0x000fe20000000f00 */
[----:B------:R-:W-:Y:S01]  /*7720*/  IMAD.MOV.U32 R73, RZ, RZ, R127 ;  /* 0x000000ffff497224 */ /* 0x000fe200078e007f */
[----:B------:R-:W-:Y:S01]  /*7730*/  MOV R72, R152 ;  /* 0x0000009800487202 */ /* 0x000fe20000000f00 */
[----:B------:R-:W-:Y:S01]  /*7740*/  FADD.FTZ R2, R79, R2 ;  /* 0x000000024f027221 */ /* 0x000fe20000010000 */
[----:B------:R-:W-:Y:S01]  /*7750*/  MOV R126, R154 ;  /* 0x0000009a007e7202 */ /* 0x000fe20000000f00 */
[----:B------:R-:W-:Y:S01]  /*7760*/  FADD.FTZ R3, R153, R0 ;  /* 0x0000000099037221 */ /* 0x000fe20000010000 */
[----:B------:R-:W-:Y:S01]  /*7770*/  MOV R76, R63 ;  /* 0x0000003f004c7202 */ /* 0x000fe20000000f00 */
[----:B------:R-:W-:Y:S01]  /*7780*/  IMAD.MOV.U32 R127, RZ, RZ, R155 ;  /* 0x000000ffff7f7224 */ /* 0x000fe200078e009b */
[----:B------:R-:W-:Y:S01]  /*7790*/  MOV R78, R61 ;  /* 0x0000003d004e7202 */ /* 0x000fe20000000f00 */
[----:B------:R-:W-:Y:S01]  /*77a0*/  IMAD.MOV.U32 R77, RZ, RZ, R62 ;  /* 0x000000ffff4d7224 */ /* 0x000fe200078e003e */
[----:B------:R-:W1:Y:S01]  /*77b0*/  LDSM.16.MT88.4 R152, [R220+0x2800] ;  /* 0x00280000dc98783b */ /* 0x000e620000004200 */
[----:B------:R-:W-:Y:S01]  /*77c0*/  IMAD.MOV.U32 R79, RZ, RZ, R60 ;  /* 0x000000ffff4f7224 */ /* 0x000fe200078e003c */
[C---:B----4-:R-:W-:Y:S01]  /*77d0*/  HMMA.16816.F32 R32, R4.reuse, R12, R64 ;  /* 0x0000000c0420723c */ /* 0x050fe20000001840 */
[----:B------:R-:W-:Y:S01]  /*77e0*/  MOV R60, R168 ;  /* 0x000000a8003c7202 */ /* 0x000fe20000000f00 */
[----:B------:R-:W-:Y:S01]  /*77f0*/  IMAD.MOV.U32 R61, RZ, RZ, R169 ;  /* 0x000000ffff3d7224 */ /* 0x000fe200078e00a9 */
[----:B------:R-:W-:Y:S01]  /*7800*/  MOV R62, R170 ;  /* 0x000000aa003e7202 */ /* 0x000fe20000000f00 */
[----:B------:R-:W-:Y:S01]  /*7810*/  IMAD.MOV.U32 R63, RZ, RZ, R171 ;  /* 0x000000ffff3f7224 */ /* 0x000fe200078e00ab */
[----:B------:R-:W-:Y:S04]  /*7820*/  LDSM.16.MT88.4 R64, [R220+0x5800] ;  /* 0x00580000dc40783b */ /* 0x000fe80000004200 */
[----:B------:R-:W4:Y:S01]  /*7830*/  LDSM.16.MT88.4 R168, [R218+0x5800] ;  /* 0x00580000daa8783b */ /* 0x000f220000004200 */
[----:B------:R3:W-:Y:S01]  /*7840*/  MUFU.EX2 R12, R24 ;  /* 0x00000018000c7308 */ /* 0x0007e20000000800 */
[----:B------:R-:W-:Y:S01]  /*7850*/  IMAD.MOV.U32 R83, RZ, RZ, R163 ;  /* 0x000000ffff537224 */ /* 0x000fe200078e00a3 */
[C---:B------:R-:W-:Y:S01]  /*7860*/  HMMA.16816.F32 R196, R4.reuse, R14, R52 ;  /* 0x0000000e04c4723c */ /* 0x040fe20000001834 */
[----:B------:R-:W-:Y:S01]  /*7870*/  IMAD.MOV.U32 R81, RZ, RZ, R161 ;  /* 0x000000ffff517224 */ /* 0x000fe200078e00a1 */
[----:B------:R-:W-:Y:S01]  /*7880*/  MOV R82, R162 ;  /* 0x000000a200527202 */ /* 0x000fe20000000f00 */
[----:B------:R-:W-:Y:S01]  /*7890*/  IMAD.MOV.U32 R75, RZ, RZ, R124 ;  /* 0x000000ffff4b7224 */ /* 0x000fe200078e007c */
[----:B------:R-:W-:Y:S01]  /*78a0*/  MOV R68, R131 ;  /* 0x0000008300447202 */ /* 0x000fe20000000f00 */
[----:B------:R-:W-:Y:S01]  /*78b0*/  IMAD.MOV.U32 R69, RZ, RZ, R130 ;  /* 0x000000ffff457224 */ /* 0x000fe200078e0082 */
[----:B------:R-:W1:Y:S01]  /*78c0*/  MUFU.EX2 R13, R23 ;  /* 0x00000017000d7308 */ /* 0x000e620000000800 */
[----:B------:R-:W-:Y:S01]  /*78d0*/  LDSM.16.MT88.4 R56, [R221+0x5800] ;  /* 0x00580000dd38783b */ /* 0x000fe20000004200 */
[C---:B--2---:R-:W-:Y:S08]  /*78e0*/  HMMA.16816.F32 R40, R4.reuse, R8, R40 ;  /* 0x000000080428723c */ /* 0x044ff00000001828 */
[----:B------:R-:W-:Y:S01]  /*78f0*/  HMMA.16816.F32 R28, R4, R10, R28 ;  /* 0x0000000a041c723c */ /* 0x000fe2000000181c */
[----:B---3--:R-:W-:Y:S01]  /*7900*/  MOV R24, R61 ;  /* 0x0000003d00187202 */ /* 0x008fe20000000f00 */
[----:B------:R2:W-:Y:S01]  /*7910*/  MUFU.EX2 R10, R26 ;  /* 0x0000001a000a7308 */ /* 0x0005e20000000800 */
[----:B------:R-:W-:Y:S01]  /*7920*/  MOV R124, R160 ;  /* 0x000000a0007c7202 */ /* 0x000fe20000000f00 */
[----:B------:R-:W-:Y:S01]  /*7930*/  IMAD.MOV.U32 R71, RZ, RZ, R128 ;  /* 0x000000ffff477224 */ /* 0x000fe200078e0080 */
[----:B------:R-:W-:Y:S01]  /*7940*/  MOV R70, R129 ;  /* 0x0000008100467202 */ /* 0x000fe20000000f00 */
[----:B------:R-:W-:Y:S01]  /*7950*/  FADD.FTZ R0, R24, R2 ;  /* 0x0000000218007221 */ /* 0x000fe20000010000 */
[----:B------:R-:W-:Y:S01]  /*7960*/  MOV R5, R83 ;  /* 0x0000005300057202 */ /* 0x000fe20000000f00 */
[----:B------:R-:W-:Y:S01]  /*7970*/  IMAD.MOV.U32 R14, RZ, RZ, R62 ;  /* 0x000000ffff0e7224 */ /* 0x000fe200078e003e */
[----:B------:R-:W3:Y:S01]  /*7980*/  LDSM.16.MT88.4 R136, [R218+0x2800] ;  /* 0x00280000da88783b */ /* 0x000ee20000004200 */
[----:B------:R4:W3:Y:S01]  /*7990*/  MUFU.EX2 R11, R25 ;  /* 0x00000019000b7308 */ /* 0x0008e20000000800 */
[----:B------:R-:W-:Y:S01]  /*79a0*/  MOV R4, R81 ;  /* 0x0000005100047202 */ /* 0x000fe20000000f00 */
[----:B------:R-:W-:Y:S01]  /*79b0*/  FADD.FTZ R5, R5, R0 ;  /* 0x0000000005057221 */ /* 0x000fe20000010000 */
[----:B-1----:R-:W-:Y:S01]  /*79c0*/  F2FP.PACK_AB R130, R13, R12 ;  /* 0x0000000c0d82723e */ /* 0x002fe200000000ff */
[----:B------:R-:W-:Y:S04]  /*79d0*/  LDSM.16.MT88.4 R160, [R217+0x5800] ;  /* 0x00580000d9a0783b */ /* 0x000fe80000004200 */
[----:B------:R-:W-:Y:S01]  /*79e0*/  MUFU.EX2 R6, R22 ;  /* 0x0000001600067308 */ /* 0x000fe20000000800 */
[----:B--2---:R-:W-:Y:S01]  /*79f0*/  IMAD.MOV.U32 R26, RZ, RZ, R82 ;  /* 0x000000ffff1a7224 */ /* 0x004fe200078e0052 */
[----:B------:R-:W-:Y:S01]  /*7a00*/  MOV R15, R63 ;  /* 0x0000003f000f7202 */ /* 0x000fe20000000f00 */
[----:B------:R-:W-:Y:S04]  /*7a10*/  LDSM.16.MT88.4 R80, [R218+0x8800] ;  /* 0x00880000da50783b */ /* 0x000fe80000004200 */
[----:B------:R-:W-:Y:S01]  /*7a20*/  LDSM.16.MT88.4 R16, [R220+0xb800] ;  /* 0x00b80000dc10783b */ /* 0x000fe20000004200 */
[----:B------:R-:W1:Y:S01]  /*7a30*/  MUFU.EX2 R8, R21 ;  /* 0x0000001500087308 */ /* 0x000e620000000800 */
[----:B----4-:R-:W-:-:S07]  /*7a40*/  IMAD.MOV.U32 R25, RZ, RZ, R60 ;  /* 0x000000ffff197224 */ /* 0x010fce00078e003c */
[----:B------:R-:W-:Y:S01]  /*7a50*/  MUFU.EX2 R9, R20 ;  /* 0x0000001400097308 */ /* 0x000fe20000000800 */
[----:B------:R-:W-:-:S07]  /*7a60*/  FADD.FTZ R3, R25, R3 ;  /* 0x0000000319037221 */ /* 0x000fce0000010000 */
[----:B------:R-:W2:Y:S01]  /*7a70*/  MUFU.EX2 R7, R27 ;  /* 0x0000001b00077308 */ /* 0x000ea20000000800 */
[----:B------:R-:W-:-:S04]  /*7a80*/  @P2 IMAD.HI.U32 R2, R26, c[0x0][0x2c8], RZ ;  /* 0x0000b2001a022a27 */ /* 0x000fc800078e00ff */
[----:B------:R-:W-:Y:S02]  /*7a90*/  FADD.FTZ R4, R4, R3 ;  /* 0x0000000304047221 */ /* 0x000fe40000010000 */
[----:B------:R-:W-:Y:S02]  /*7aa0*/  FADD.FTZ R3, R124, R5 ;  /* 0x000000057c037221 */ /* 0x000fe40000010000 */
[----:B------:R-:W-:Y:S01]  /*7ab0*/  IMAD.MOV.U32 R0, RZ, RZ, R26 ;  /* 0x000000ffff007224 */ /* 0x000fe200078e001a */
[----:B------:R-:W-:Y:S01]  /*7ac0*/  @P2 SHF.R.U32.HI R0, RZ, c[0x0][0x2cc], R2 ;  /* 0x0000b300ff002a19 */ /* 0x000fe20000011602 */
[----:B------:R-:W-:Y:S01]  /*7ad0*/  FADD.FTZ R3, R126, R3 ;  /* 0x000000037e037221 */ /* 0x000fe20000010000 */
[----:B---3--:R-:W-:Y:S01]  /*7ae0*/  F2FP.PACK_AB R128, R11, R10 ;  /* 0x0000000a0b80723e */ /* 0x008fe200000000ff */
[----:B------:R-:W-:Y:S01]  /*7af0*/  FADD.FTZ R2, R127, R4 ;  /* 0x000000047f027221 */ /* 0x000fe20000010000 */
[----:B-1----:R-:W-:Y:S02]  /*7b00*/  F2FP.PACK_AB R129, R8, R6 ;  /* 0x000000060881723e */ /* 0x002fe400000000ff */
[----:B--2---:R-:W-:-:S02]  /*7b10*/  F2FP.PACK_AB R131, R7, R9 ;  /* 0x000000090783723e */ /* 0x004fc400000000ff */
[----:B------:R-:W-:Y:S01]  /*7b20*/  MOV R4, c[0x0][0x168] ;  /* 0x00005a0000047a02 */ /* 0x000fe20000000f00 */
[----:B------:R-:W-:Y:S02]  /*7b30*/  FADD.FTZ R3, R174, R3 ;  /* 0x00000003ae037221 */ /* 0x000fe40000010000 */
[----:B------:R-:W-:Y:S01]  /*7b40*/  FADD.FTZ R2, R125, R2 ;  /* 0x000000027d027221 */ /* 0x000fe20000010000 */
[----:B------:R-:W-:Y:S01]  /*7b50*/  IADD3 R0, R0, c[0x0][0x1d0], -R4 ;  /* 0x0000740000007a10 */ /* 0x000fe20007ffe804 */
[----:B------:R-:W-:Y:S01]  /*7b60*/  FADD.FTZ R3, R175, R3 ;  /* 0x00000003af037221 */ /* 0x000fe20000010000 */
[----:B------:R-:W-:Y:S01]  /*7b70*/  HMMA.16816.F32 R180, R128, R184, R180 ;  /* 0x000000b880b4723c */ /* 0x000fe200000018b4 */
[----:B------:R-:W-:Y:S02]  /*7b80*/  FADD.FTZ R2, R176, R2 ;  /* 0x00000002b0027221 */ /* 0x000fe40000010000 */
[----:B------:R-:W-:-:S05]  /*7b90*/  IMAD.HI R4, R0, 0x2aaaaaab, RZ ;  /* 0x2aaaaaab00047827 */ /* 0x000fca00078e02ff */
[----:B------:R-:W-:Y:S01]  /*7ba0*/  HMMA.16816.F32 R148, R128, R152, R148 ;  /* 0x000000988094723c */ /* 0x000fe20000001894 */
[----:B------:R-:W-:Y:S02]  /*7bb0*/  FADD.FTZ R0, R179, R3 ;  /* 0x00000003b3007221 */ /* 0x000fe40000010000 */
[----:B------:R-:W-:-:S05]  /*7bc0*/  FADD.FTZ R2, R177, R2 ;  /* 0x00000002b1027221 */ /* 0x000fca0000010000 */
[----:B------:R-:W-:Y:S01]  /*7bd0*/  HMMA.16816.F32 R184, R128, R186, R88 ;  /* 0x000000ba80b8723c */ /* 0x000fe20000001858 */
[----:B------:R-:W-:Y:S01]  /*7be0*/  LDSM.16.MT88.4 R88, [R221+0x8800] ;  /* 0x00880000dd58783b */ /* 0x000fe20000004200 */
[----:B------:R-:W-:-:S06]  /*7bf0*/  FADD.FTZ R0, R178, R0 ;  /* 0x00000000b2007221 */ /* 0x000fcc0000010000 */
[----:B------:R-:W-:Y:S01]  /*7c00*/  HMMA.16816.F32 R152, R128, R154, R72 ;  /* 0x0000009a8098723c */ /* 0x000fe20000001848 */
[----:B------:R-:W1:Y:S01]  /*7c10*/  LDSM.16.MT88.4 R72, [R217+0x8800] ;  /* 0x00880000d948783b */ /* 0x000e620000004200 */
[----:B------:R-:W-:-:S06]  /*7c20*/  FADD.FTZ R2, R252, R2 ;  /* 0x00000002fc027221 */ /* 0x000fcc0000010000 */
[C---:B------:R-:W-:Y:S08]  /*7c30*/  HMMA.16816.F32 R140, R128.reuse, R144, R140 ;  /* 0x00000090808c723c */ /* 0x040ff0000000188c */
[C---:B------:R-:W-:Y:S08]  /*7c40*/  HMMA.16816.F32 R164, R128.reuse, R168, R164 ;  /* 0x000000a880a4723c */ /* 0x040ff000000018a4 */
[C---:B------:R-:W-:Y:S01]  /*7c50*/  HMMA.16816.F32 R60, R128.reuse, R64, R112 ;  /* 0x00000040803c723c */ /* 0x040fe20000001870 */
[----:B------:R-:W-:Y:S07]  /*7c60*/  LDSM.16.MT88.4 R112, [R218+0xb800] ;  /* 0x00b80000da70783b */ /* 0x000fee0000004200 */
[C---:B------:R-:W-:Y:S01]  /*7c70*/  HMMA.16816.F32 R144, R128.reuse, R146, R96 ;  /* 0x000000928090723c */ /* 0x040fe20000001860 */
[----:B------:R-:W2:Y:S07]  /*7c80*/  LDSM.16.MT88.4 R96, [R220+0x8800] ;  /* 0x00880000dc60783b */ /* 0x000eae0000004200 */
[C---:B------:R-:W-:Y:S01]  /*7c90*/  HMMA.16816.F32 R168, R128.reuse, R170, R120 ;  /* 0x000000aa80a8723c */ /* 0x040fe20000001878 */
[----:B------:R-:W-:Y:S07]  /*7ca0*/  LDSM.16.MT88.4 R120, [R221+0xb800] ;  /* 0x00b80000dd78783b */ /* 0x000fee0000004200 */
[----:B------:R-:W-:Y:S01]  /*7cb0*/  HMMA.16816.F32 R64, R128, R66, R104 ;  /* 0x000000428040723c */ /* 0x000fe20000001868 */
[----:B------:R-:W3:Y:S01]  /*7cc0*/  LDSM.16.MT88.4 R104, [R217+0xb800] ;  /* 0x00b80000d968783b */ /* 0x000ee20000004200 */
[----:B------:R-:W-:-:S02]  /*7cd0*/  FADD.FTZ R0, R6, R0 ;  /* 0x0000000006007221 */ /* 0x000fc40000010000 */
[----:B------:R-:W-:Y:S01]  /*7ce0*/  FADD.FTZ R2, R10, R2 ;  /* 0x000000020a027221 */ /* 0x000fe20000010000 */
[----:B------:R-:W-:Y:S01]  /*7cf0*/  SHF.R.U32.HI R3, RZ, 0x1f, R4 ;  /* 0x0000001fff037819 */ /* 0x000fe20000011604 */
[----:B------:R-:W-:Y:S02]  /*7d00*/  FADD.FTZ R0, R8, R0 ;  /* 0x0000000008007221 */ /* 0x000fe40000010000 */
[----:B------:R-:W-:Y:S01]  /*7d10*/  FADD.FTZ R2, R11, R2 ;  /* 0x000000020b027221 */ /* 0x000fe20000010000 */
[----:B------:R-:W-:Y:S01]  /*7d20*/  LEA.HI.SX32 R3, R4, R3, 0x1c ;  /* 0x0000000304037211 */ /* 0x000fe200078fe2ff */
[----:B------:R-:W-:Y:S02]  /*7d30*/  FADD.FTZ R0, R9, R0 ;  /* 0x0000000009007221 */ /* 0x000fe40000010000 */
[----:B------:R-:W-:Y:S01]  /*7d40*/  FADD.FTZ R2, R12, R2 ;  /* 0x000000020c027221 */ /* 0x000fe20000010000 */
[----:B------:R-:W-:Y:S01]  /*7d50*/  IMNMX R3, R15, R3, !PT ;  /* 0x000000030f037217 */ /* 0x000fe20007800200 */
[----:B------:R-:W-:-:S02]  /*7d60*/  FADD.FTZ R0, R7, R0 ;  /* 0x0000000007007221 */ /* 0x000fc40000010000 */
[----:B------:R-:W-:Y:S02]  /*7d70*/  FADD.FTZ R2, R13, R2 ;  /* 0x000000020d027221 */ /* 0x000fe40000010000 */
[----:B------:R4:W-:Y:S01]  /*7d80*/  STL [R1+0x10], R3 ;  /* 0x0000100301007387 */ /* 0x0009e20000100800 */
[----:B------:R-:W-:-:S03]  /*7d90*/  IADD3 R252, R14, -0x2, RZ ;  /* 0xfffffffe0efc7810 */ /* 0x000fc60007ffe0ff */
[----:B------:R4:W-:Y:S04]  /*7da0*/  STL [R1+0x8], R0 ;  /* 0x0000080001007387 */ /* 0x0009e80000100800 */
[----:B------:R4:W-:Y:S01]  /*7db0*/  STL [R1+0x4], R2 ;  /* 0x0000040201007387 */ /* 0x0009e20000100800 */
[----:B------:R-:W-:Y:S01]  /*7dc0*/  ISETP.GE.AND P0, PT, R252, R3, PT ;  /* 0x00000003fc00720c */ /* 0x000fe20003f06270 */
[C---:B------:R-:W-:Y:S08]  /*7dd0*/  HMMA.16816.F32 R132, R128.reuse, R136, R132 ;  /* 0x000000888084723c */ /* 0x040ff00000001884 */
[C---:B------:R-:W-:Y:S08]  /*7de0*/  HMMA.16816.F32 R52, R128.reuse, R56, R116 ;  /* 0x000000388034723c */ /* 0x040ff00000001874 */
[C---:B-1----:R-:W-:Y:S08]  /*7df0*/  HMMA.16816.F32 R68, R128.reuse, R72, R68 ;  /* 0x000000488044723c */ /* 0x042ff00000001844 */
[C---:B------:R-:W-:Y:S08]  /*7e00*/  HMMA.16816.F32 R84, R128.reuse, R88, R84 ;  /* 0x000000588054723c */ /* 0x040ff00000001854 */
[C---:B------:R-:W-:Y:S08]  /*7e10*/  HMMA.16816.F32 R136, R128.reuse, R138, R92 ;  /* 0x0000008a8088723c */ /* 0x040ff0000000185c */
[C---:B------:R-:W-:Y:S08]  /*7e20*/  HMMA.16816.F32 R56, R128.reuse, R58, R108 ;  /* 0x0000003a8038723c */ /* 0x040ff0000000186c */
[C---:B------:R-:W-:Y:S08]  /*7e30*/  HMMA.16816.F32 R72, R128.reuse, R74, R76 ;  /* 0x0000004a8048723c */ /* 0x040ff0000000184c */
[C---:B------:R-:W-:Y:S08]  /*7e40*/  HMMA.16816.F32 R88, R128.reuse, R90, R100 ;  /* 0x0000005a8058723c */ /* 0x040ff00000001864 */
[C---:B------:R-:W-:Y:S08]  /*7e50*/  HMMA.16816.F32 R156, R128.reuse, R160, R156 ;  /* 0x000000a0809c723c */ /* 0x040ff0000000189c */
[C---:B------:R-:W-:Y:S08]  /*7e60*/  HMMA.16816.F32 R76, R128.reuse, R80, R212 ;  /* 0x00000050804c723c */ /* 0x040ff000000018d4 */
[C---:B--2---:R-:W-:Y:S08]  /*7e70*/  HMMA.16816.F32 R92, R128.reuse, R96, R48 ;  /* 0x00000060805c723c */ /* 0x044ff00000001830 */
        /* <DEDUP_REMOVED lines=12> */
[----:B----4-:R-:W2:Y:S01]  /*7f40*/  LDL R15, [R1+0x1c] ;  /* 0x00001c00010f7983 */ /* 0x010ea20000100800 */
[----:B------:R-:W-:-:S02]  /*7f50*/  MOV R176, R172 ;  /* 0x000000ac00b07202 */ /* 0x000fc40000000f00 */
[----:B------:R-:W-:Y:S02]  /*7f60*/  MOV R175, R173 ;  /* 0x000000ad00af7202 */ /* 0x000fe40000000f00 */
[----:B------:R-:W-:Y:S01]  /*7f70*/  MOV R201, R252 ;  /* 0x000000fc00c97202 */ /* 0x000fe20000000f00 */
[----:B--2---:R-:W-:-:S05]  /*7f80*/  @P2 IMAD.HI.U32 R0, R15, c[0x0][0x2c8], RZ ;  /* 0x0000b2000f002a27 */ /* 0x004fca00078e00ff */
[----:B------:R-:W-:-:S05]  /*7f90*/  @P2 SHF.R.U32.HI R0, RZ, c[0x0][0x2cc], R0 ;  /* 0x0000b300ff002a19 */ /* 0x000fca0000011600 */
[----:B------:R1:W-:Y:S02]  /*7fa0*/  @P2 STL [R1+0x14], R0 ;  /* 0x0000140001002387 */ /* 0x0003e40000100800 */
.L_x_2140:
[----:B------:R-:W-:Y:S04]  /*7fb0*/  DEPBAR.LE SB0, 0x0 ;  /* 0x000080000000791a */ /* 0x000fe80000000000 */
[----:B------:R-:W-:Y:S01]  /*7fc0*/  WARPSYNC 0xffffffff ;  /* 0xffffffff00007948 */ /* 0x000fe20003800000 */
[----:B------:R-:W-:Y:S01]  /*7fd0*/  BAR.SYNC.DEFER_BLOCKING 0x0 ;  /* 0x0000000000007b1d */ /* 0x000fe20000010000 */
[----:B------:R-:W-:Y:S05]  /*7fe0*/  MOV R196, c[0x0][0x2c4] ;  /* 0x0000b10000c47a02 */ /* 0x000fea0000000f00 */
[----:B-----5:R-:W-:Y:S06]  /*7ff0*/  LDSM.16.M88.4 R48, [R223] ;  /* 0x00000000df30783b */ /* 0x020fec0000000200 */
[----:B------:R-:W2:Y:S06]  /*8000*/  LDSM.16.M88.4 R8, [R216] ;  /* 0x00000000d808783b */ /* 0x000eac0000000200 */
[----:B------:R-:W3:Y:S06]  /*8010*/  LDSM.16.M88.4 R16, [R216+0x800] ;  /* 0x00080000d810783b */ /* 0x000eec0000000200 */
[----:B------:R-:W4:Y:S06]  /*8020*/  LDL R252, [R1+0xc] ;  /* 0x00000c0001fc7983 */ /* 0x000f2c0000100800 */
[----:B------:R-:W1:Y:S06]  /*8030*/  LDSM.16.M88.4 R24, [R216+0x1000] ;  /* 0x00100000d818783b */ /* 0x000e6c0000000200 */
[----:B------:R-:W4:Y:S06]  /*8040*/  LDL R174, [R1+0x38] ;  /* 0x0000380001ae7983 */ /* 0x000f2c0000100800 */
[----:B------:R-:W4:Y:S06]  /*8050*/  LDL.64 R172, [R1+0x30] ;  /* 0x0000300001ac7983 */ /* 0x000f2c0000100a00 */
[----:B------:R-:W1:Y:S01]  /*8060*/  LDSM.16.M88.4 R32, [R216+0x1800] ;  /* 0x00180000d820783b */ /* 0x000e620000000200 */
[C---:B--2---:R-:W-:Y:S05]  /*8070*/  HMMA.16816.F32 R4, R48.reuse, R8, RZ ;  /* 0x000000083004723c */ /* 0x044fea00000018ff */
[----:B------:R2:W-:Y:S03]  /*8080*/  STL [R1+0x98], R220 ;  /* 0x000098dc01007387 */ /* 0x0005e60000100800 */
[C---:B------:R-:W-:Y:S03]  /*8090*/  HMMA.16816.F32 R8, R48.reuse, R10, RZ ;  /* 0x0000000a3008723c */ /* 0x040fe600000018ff */
[----:B------:R-:W1:Y:S06]  /*80a0*/  LDSM.16.M88.4 R40, [R216+0x2000] ;  /* 0x00200000d828783b */ /* 0x000e6c0000000200 */
[----:B------:R-:W1:Y:S01]  /*80b0*/  LDSM.16.M88.4 R188, [R216+0x2800] ;  /* 0x00280000d8bc783b */ /* 0x000e620000000200 */
[C---:B---3--:R-:W-:Y:S05]  /*80c0*/  HMMA.16816.F32 R12, R48.reuse, R16, RZ ;  /* 0x00000010300c723c */ /* 0x048fea00000018ff */
[----:B------:R-:W-:Y:S03]  /*80d0*/  LDSM.16.M88.4 R192, [R227] ;  /* 0x00000000e3c0783b */ /* 0x000fe60000000200 */
[C---:B------:R-:W-:Y:S03]  /*80e0*/  HMMA.16816.F32 R16, R48.reuse, R18, RZ ;  /* 0x000000123010723c */ /* 0x040fe600000018ff */
[----:B--2---:R-:W2:Y:S05]  /*80f0*/  LDL R220, [R1] ;  /* 0x0000000001dc7983 */ /* 0x004eaa0000100800 */
[C---:B-1----:R-:W-:Y:S01]  /*8100*/  HMMA.16816.F32 R20, R48.reuse, R24, RZ ;  /* 0x000000183014723c */ /* 0x042fe200000018ff */
[----:B------:R-:W3:Y:S07]  /*8110*/  LDL R177, [R1+0x14] ;  /* 0x0000140001b17983 */ /* 0x000eee0000100800 */
        /* <DEDUP_REMOVED lines=16> */
[----:B------:R-:W1:Y:S02]  /*8220*/  LDSM.16.M88.4 R192, [R248] ;  /* 0x00000000f8c0783b */ /* 0x000e640000000200 */
[----:B----4-:R-:W-:Y:S05]  /*8230*/  ISETP.GT.AND P0, PT, R252, R201, PT ;  /* 0x000000c9fc00720c */ /* 0x010fea0003f04270 */
[C---:B-1----:R-:W-:Y:S08]  /*8240*/  HMMA.16816.F32 R28, R188.reuse, R192, R28 ;  /* 0x000000c0bc1c723c */ /* 0x042ff0000000181c */
[C---:B------:R-:W-:Y:S01]  /*8250*/  HMMA.16816.F32 R32, R188.reuse, R194, R32 ;  /* 0x000000c2bc20723c */ /* 0x040fe20000001820 */
[----:B------:R-:W1:Y:S03]  /*8260*/  LDSM.16.M88.4 R192, [R247] ;  /* 0x00000000f7c0783b */ /* 0x000e660000000200 */
[----:B------:R-:W-:Y:S01]  /*8270*/  @!P0 SHF.R.S32.HI R0, RZ, 0x1f, R201 ;  /* 0x0000001fff008819 */ /* 0x000fe200000114c9 */
[C---:B------:R-:W-:Y:S01]  /*8280*/  @!P0 IMAD.WIDE.U32 R2, R201.reuse, c[0x0][0x208], RZ ;  /* 0x00008200c9028a25 */ /* 0x040fe200078e00ff */
[----:B------:R-:W-:Y:S02]  /*8290*/  @!P0 MOV R179, R174 ;  /* 0x000000ae00b38202 */ /* 0x000fe40000000f00 */
[----:B------:R-:W4:Y:S01]  /*82a0*/  LDL R174, [R1+0x18] ;  /* 0x0000180001ae7983 */ /* 0x000f220000100800 */
[----:B------:R-:W-:Y:S03]  /*82b0*/  @!P0 IMAD R0, R0, c[0x0][0x208], RZ ;  /* 0x0000820000008a24 */ /* 0x000fe600078e02ff */
[----:B------:R-:W-:Y:S02]  /*82c0*/  @!P0 IMAD.MOV.U32 R178, RZ, RZ, R172 ;  /* 0x000000ffffb28224 */ /* 0x000fe400078e00ac */
[----:B------:R-:W-:Y:S02]  /*82d0*/  @!P0 IMAD R0, R201, c[0x0][0x20c], R0 ;  /* 0x00008300c9008a24 */ /* 0x000fe400078e0200 */
[----:B------:R-:W-:Y:S03]  /*82e0*/  @!P0 IMAD.WIDE.U32 R178, R2, 0x60, R178 ;  /* 0x0000006002b28825 */ /* 0x000fe600078e00b2 */
[----:B------:R-:W-:Y:S01]  /*82f0*/  @!P0 IADD3 R0, R3, R0, RZ ;  /* 0x0000000003008210 */ /* 0x000fe20007ffe0ff */
[----:B------:R-:W-:Y:S04]  /*8300*/  @!P0 IMAD.SHL.U32 R172, R178, 0x2, RZ ;  /* 0x00000002b2ac8824 */ /* 0x000fe800078e00ff */
[----:B------:R-:W-:Y:S01]  /*8310*/  @!P0 IMAD R0, R0, 0x60, RZ ;  /* 0x0000006000008824 */ /* 0x000fe200078e02ff */
[----:B------:R-:W-:Y:S04]  /*8320*/  @!P0 IADD3 R2, P1, R172, c[0x0][0x1f8], RZ ;  /* 0x00007e00ac028a10 */ /* 0x000fe80007f3e0ff */
[----:B------:R-:W-:Y:S04]  /*8330*/  @!P0 IADD3 R0, R179, R0, RZ ;  /* 0x00000000b3008210 */ /* 0x000fe80007ffe0ff */
[----:B------:R-:W-:Y:S02]  /*8340*/  @!P0 SHF.L.U64.HI R0, R178, 0x1, R0 ;  /* 0x00000001b2008819 */ /* 0x000fe40000010200 */
[----:B------:R-:W-:Y:S02]  /*8350*/  @!P0 IADD3 R178, P2, R172, 0x80, RZ ;  /* 0x00000080acb28810 */ /* 0x000fe40007f5e0ff */
[----:B------:R-:W-:Y:S02]  /*8360*/  @!P0 IADD3.X R3, R0, c[0x0][0x1fc], RZ, P1, !PT ;  /* 0x00007f0000038a10 */ /* 0x000fe40000ffe4ff */
[----:B------:R-:W-:Y:S01]  /*8370*/  @!P0 IADD3 R178, P1, R178, c[0x0][0x1f8], RZ ;  /* 0x00007e00b2b28a10 */ /* 0x000fe20007f3e0ff */
[C---:B-1----:R-:W-:Y:S03]  /*8380*/  HMMA.16816.F32 R36, R188.reuse, R192, R36 ;  /* 0x000000c0bc24723c */ /* 0x042fe60000001824 */
[C---:B--2---:R-:W-:Y:S02]  /*8390*/  LOP3.LUT P4, RZ, R220.reuse, 0x2, RZ, 0xc0, !PT ;  /* 0x00000002dcff7812 */ /* 0x044fe4000788c0ff */
[--C-:B------:R-:W-:Y:S02]  /*83a0*/  @!P0 IADD3.X R179, RZ, c[0x0][0x1fc], R0.reuse, P1, P2 ;  /* 0x00007f00ffb38a10 */ /* 0x100fe40000fe4400 */
[----:B------:R-:W-:Y:S01]  /*83b0*/  LOP3.LUT P3, RZ, R220, 0x1, RZ, 0xc0, !PT ;  /* 0x00000001dcff7812 */ /* 0x000fe2000786c0ff */
[C---:B------:R-:W-:Y:S01]  /*83c0*/  HMMA.16816.F32 R40, R188.reuse, R194, R40 ;  /* 0x000000c2bc28723c */ /* 0x040fe20000001828 */
[----:B------:R-:W1:Y:S06]  /*83d0*/  LDSM.16.M88.4 R192, [R246] ;  /* 0x00000000f6c0783b */ /* 0x000e6c0000000200 */
[----:B------:R-:W-:Y:S01]  /*83e0*/  @!PT LDS RZ, [RZ] ;  /* 0x00000000fffff984 */ /* 0x000fe20000000800 */
[----:B------:R-:W-:Y:S01]  /*83f0*/  @!PT LDS RZ, [RZ] ;  /* 0x00000000fffff984 */ /* 0x000fe20000000800 */
[----:B------:R-:W-:Y:S01]  /*8400*/  @!PT LDS RZ, [RZ] ;  /* 0x00000000fffff984 */ /* 0x000fe20000000800 */
[----:B------:R2:W-:Y:S06]  /*8410*/  @!P0 LDGSTS.E.BYPASS.LTC128B.128 [R251+0x100], [R2.64], !P5 ;  /* 0x0010000002fb8fae */ /* 0x0005ec000e901d48 */
[----:B------:R2:W-:Y:S02]  /*8420*/  @!P0 LDGSTS.E.BYPASS.LTC128B.128 [R251+0x3100], [R178.64], !P4 ;  /* 0x03100000b2fb8fae */ /* 0x0005e4000e101d48 */
[----:B--2---:R-:W-:Y:S01]  /*8430*/  @!P0 IADD3 R178, P2, R172, 0x100, RZ ;  /* 0x00000100acb28810 */ /* 0x004fe20007f5e0ff */
[C---:B-1----:R-:W-:Y:S03]  /*8440*/  HMMA.16816.F32 R44, R188.reuse, R192, R44 ;  /* 0x000000c0bc2c723c */ /* 0x042fe6000000182c */
[----:B------:R-:W-:Y:S04]  /*8450*/  @!P0 IADD3 R178, P1, R178, c[0x0][0x1f8], RZ ;  /* 0x00007e00b2b28a10 */ /* 0x000fe80007f3e0ff */
[--C-:B------:R-:W-:Y:S01]  /*8460*/  @!P0 IADD3.X R179, RZ, c[0x0][0x1fc], R0.reuse, P1, P2 ;  /* 0x00007f00ffb38a10 */ /* 0x100fe20000fe4400 */
[----:B------:R-:W-:Y:S04]  /*8470*/  HMMA.16816.F32 R48, R188, R194, R48 ;  /* 0x000000c2bc30723c */ /* 0x000fe80000001830 */
[----:B------:R-:W-:Y:S01]  /*8480*/  @!P0 IADD3 R172, P2, R172, 0x180, RZ ;  /* 0x00000180acac8810 */ /* 0x000fe20007f5e0ff */
[----:B------:R1:W-:Y:S03]  /*8490*/  @!P0 LDGSTS.E.BYPASS.LTC128B.128 [R251+0x6100], [R178.64], !P3 ;  /* 0x06100000b2fb8fae */ /* 0x0003e6000d901d48 */
[----:B------:R-:W-:Y:S04]  /*84a0*/  @!P0 IADD3 R172, P1, R172, c[0x0][0x1f8], RZ ;  /* 0x00007e00acac8a10 */ /* 0x000fe80007f3e0ff */
[----:B------:R-:W-:Y:S01]  /*84b0*/  @!P0 IADD3.X R173, RZ, c[0x0][0x1fc], R0, P1, P2 ;  /* 0x00007f00ffad8a10 */ /* 0x000fe20000fe4400 */
[----:B------:R-:W-:Y:S04]  /*84c0*/  @!P0 IMAD.MOV.U32 R0, RZ, RZ, c[0x0][0x208] ;  /* 0x00008200ff008624 */ /* 0x000fe800078e00ff */
[----:B------:R2:W-:Y:S02]  /*84d0*/  @!P0 LDGSTS.E.BYPASS.LTC128B.128 [R251+0x9100], [R172.64], !P6 ;  /* 0x09100000acfb8fae */ /* 0x0005e4000f101d48 */
[C---:B--2---:R-:W-:Y:S01]  /*84e0*/  @!P0 IMAD.SHL.U32 R172, R0.reuse, 0x40, RZ ;  /* 0x0000004000ac8824 */ /* 0x044fe200078e00ff */
[----:B------:R-:W-:Y:S04]  /*84f0*/  @!P0 MOV R173, 0x6 ;  /* 0x0000000600ad8802 */ /* 0x000fe80000000f00 */
[----:B------:R-:W-:Y:S02]  /*8500*/  @!P0 SHF.L.U64.HI R0, R0, R173, c[0x0][0x20c] ;  /* 0x0000830000008619 */ /* 0x000fe400000102ad */
[----:B------:R-:W-:Y:S04]  /*8510*/  @!P0 IADD3 R2, P1, R2, R172, RZ ;  /* 0x000000ac02028210 */ /* 0x000fe80007f3e0ff */
[----:B------:R-:W-:Y:S02]  /*8520*/  @!P0 IADD3.X R3, R3, R0, RZ, P1, !PT ;  /* 0x0000000003038210 */ /* 0x000fe40000ffe4ff */
[----:B------:R-:W-:Y:S03]  /*8530*/  @!P0 IADD3 R172, P1, R172, R2, RZ ;  /* 0x00000002acac8210 */ /* 0x000fe60007f3e0ff */
[----:B------:R2:W-:Y:S02]  /*8540*/  @!P0 LDGSTS.E.BYPASS.LTC128B.128 [R251+0x1100], [R2.64], !P5 ;  /* 0x0110000002fb8fae */ /* 0x0005e4000e901d48 */
[----:B------:R-:W-:Y:S01]  /*8550*/  @!P0 IMAD.X R173, R0, 0x1, R3, P1 ;  /* 0x0000000100ad8824 */ /* 0x000fe200008e0603 */
[----:B------:R-:W-:Y:S03]  /*8560*/  ISETP.NE.AND P1, PT, R196, 0x1, PT ;  /* 0x00000001c400780c */ /* 0x000fe60003f25270 */
[----:B------:R2:W-:Y:S06]  /*8570*/  @!P0 LDGSTS.E.BYPASS.LTC128B.128 [R251+0x4100], [R2.64+0x80], !P4 ;  /* 0x0410008002fb8fae */ /* 0x0005ec000e101d48 */
[----:B------:R2:W-:Y:S06]  /*8580*/  @!P0 LDGSTS.E.BYPASS.LTC128B.128 [R251+0x7100], [R2.64+0x100], !P3 ;  /* 0x0710010002fb8fae */ /* 0x0005ec000d901d48 */
[----:B------:R2:W-:Y:S06]  /*8590*/  @!P0 LDGSTS.E.BYPASS.LTC128B.128 [R251+0xa100], [R2.64+0x180], !P6 ;  /* 0x0a10018002fb8fae */ /* 0x0005ec000f101d48 */
[----:B------:R1:W-:Y:S06]  /*85a0*/  @!P0 LDGSTS.E.BYPASS.LTC128B.128 [R251+0x2100], [R172.64], !P5 ;  /* 0x02100000acfb8fae */ /* 0x0003ec000e901d48 */
[----:B------:R1:W-:Y:S06]  /*85b0*/  @!P0 LDGSTS.E.BYPASS.LTC128B.128 [R251+0x5100], [R172.64+0x80], !P4 ;  /* 0x05100080acfb8fae */ /* 0x0003ec000e101d48 */
[----:B------:R1:W-:Y:S06]  /*85c0*/  @!P0 LDGSTS.E.BYPASS.LTC128B.128 [R251+0x8100], [R172.64+0x100], !P3 ;  /* 0x08100100acfb8fae */ /* 0x0003ec000d901d48 */
[----:B------:R1:W-:Y:S06]  /*85d0*/  @!P0 LDGSTS.E.BYPASS.LTC128B.128 [R251+0xb100], [R172.64+0x180], !P6 ;  /* 0x0b100180acfb8fae */ /* 0x0003ec000f101d48 */
[----:B------:R-:W-:Y:S06]  /*85e0*/  LDSM.16.M88.4 R188, [R226] ;  /* 0x00000000e2bc783b */ /* 0x000fec0000000200 */
[----:B------:R-:W1:Y:S06]  /*85f0*/  LDSM.16.M88.4 R192, [R222] ;  /* 0x00000000dec0783b */ /* 0x000e6c0000000200 */
[----:B------:R-:W0:Y:S06]  /*8600*/  LDGDEPBAR ;  /* 0x00000000000079af */ /* 0x000e2c0000000000 */
[----:B------:R1:W3:Y:S02]  /*8610*/  LDL R0, [R1+0x1c] ;  /* 0x00001c0001007983 */ /* 0x0002e40000100800 */
        /* <DEDUP_REMOVED lines=17> */
[----:B------:R-:W-:Y:S06]  /*8730*/  LDSM.16.M88.4 R188, [R225] ;  /* 0x00000000e1bc783b */ /* 0x000fec0000000200 */
[----:B------:R-:W1:Y:S01]  /*8740*/  LDSM.16.M88.4 R192, [R219] ;  /* 0x00000000dbc0783b */ /* 0x000e620000000200 */
[----:B---3--:R-:W-:Y:S05]  /*8750*/  @P1 IMAD.MOV.U32 R0, RZ, RZ, R177 ;  /* 0x000000ffff001224 */ /* 0x008fea00078e00b1 */
[----:B--2---:R-:W2:Y:S06]  /*8760*/  SHFL.IDX PT, R2, R0, RZ, 0x1c1f ;  /* 0x001c1fff00027589 */ /* 0x004eac00000e0000 */
[----:B------:R3:W2:Y:S01]  /*8770*/  SHFL.IDX PT, R3, R0, 0x1, 0x1c1f ;  /* 0x003c1f0000037f89 */ /* 0x0006a200000e0000 */
[C---:B-1----:R-:W-:Y:S03]  /*8780*/  HMMA.16816.F32 R4, R188.reuse, R192, R4 ;  /* 0x000000c0bc04723c */ /* 0x042fe60000001804 */
[----:B---3--:R-:W-:Y:S05]  /*8790*/  IMAD R0, R201, -0x60, RZ ;  /* 0xffffffa0c9007824 */ /* 0x008fea00078e02ff */
[C---:B------:R-:W-:Y:S01]  /*87a0*/  HMMA.16816.F32 R8, R188.reuse, R194, R8 ;  /* 0x000000c2bc08723c */ /* 0x040fe20000001808 */
[----:B------:R-:W1:Y:S03]  /*87b0*/  LDSM.16.M88.4 R192, [R219+0x800] ;  /* 0x00080000dbc0783b */ /* 0x000e660000000200 */
[----:B----4-:R-:W-:Y:S04]  /*87c0*/  IADD3 R0, -R174, 0x1, R0 ;  /* 0x00000001ae007810 */ /* 0x010fe80007ffe100 */
[----:B------:R-:W-:Y:S04]  /*87d0*/  IADD3 R0, R0, c[0x0][0x1d0], RZ ;  /* 0x0000740000007a10 */ /* 0x000fe80007ffe0ff */
[----:B------:R-:W-:Y:S04]  /*87e0*/  IADD3 R0, R0, -c[0x0][0x168], RZ ;  /* 0x80005a0000007a10 */ /* 0x000fe80007ffe0ff */
[C---:B--2---:R-:W-:Y:S01]  /*87f0*/  IADD3 R2, R0.reuse, R2, RZ ;  /* 0x0000000200027210 */ /* 0x044fe20007ffe0ff */
[----:B------:R-:W-:Y:S03]  /*8800*/  IMAD.IADD R0, R0, 0x1, R3 ;  /* 0x0000000100007824 */ /* 0x000fe600078e0203 */
[----:B------:R-:W-:Y:S02]  /*8810*/  ISETP.GT.AND P0, PT, R2, RZ, PT ;  /* 0x000000ff0200720c */ /* 0x000fe40003f04270 */
[----:B------:R-:W-:Y:S02]  /*8820*/  ISETP.GT.AND P1, PT, R0, RZ, PT ;  /* 0x000000ff0000720c */ /* 0x000fe40003f24270 */
[----:B------:R-:W-:Y:S01]  /*8830*/  ISETP.GT.AND P2, PT, R2, 0x1, PT ;  /* 0x000000010200780c */ /* 0x000fe20003f44270 */
        /* <DEDUP_REMOVED lines=14> */
[----:B------:R-:W-:Y:S06]  /*8920*/  LDSM.16.M88.4 R188, [R223+0x4000] ;  /* 0x00400000dfbc783b */ /* 0x000fec0000000200 */
        /* <DEDUP_REMOVED lines=212> */
[----:B------:R-:W1:Y:S11]  /*9670*/  LDSM.16.M88.4 R192, [R219+0x9800] ;  /* 0x00980000dbc0783b */ /* 0x000e760000000200 */
[----:B------:R-:W-:Y:S04]  /*9680*/  @!UPT UIADD3 URZ, URZ, URZ, URZ ;  /* 0x0000003f3f3ff290 */ /* 0x000fe8000fffe03f */
[----:B------:R-:W-:Y:S02]  /*9690*/  FSEL R177, R6, -INF , P1 ;  /* 0xff80000006b17808 */ /* 0x000fe40000800000 */
[----:B------:R-:W-:Y:S02]  /*96a0*/  ISETP.GT.AND P1, PT, R2, 0x8, PT ;  /* 0x000000080200780c */ /* 0x000fe40003f24270 */
[----:B------:R-:W-:Y:S02]  /*96b0*/  FSEL R179, R5, -INF , P2 ;  /* 0xff80000005b37808 */ /* 0x000fe40001000000 */
[----:B------:R-:W-:Y:S02]  /*96c0*/  FSEL R178, R4, -INF , P0 ;  /* 0xff80000004b27808 */ /* 0x000fe40000000000 */
[----:B------:R-:W-:Y:S02]  /*96d0*/  ISETP.GT.AND P0, PT, R0, 0x1, PT ;  /* 0x000000010000780c */ /* 0x000fe40003f04270 */
[----:B------:R-:W-:Y:S02]  /*96e0*/  FMNMX.FTZ R3, R177, R176, !PT ;  /* 0x000000b0b1037209 */ /* 0x000fe40007810000 */
[----:B------:R-:W-:Y:S02]  /*96f0*/  FMNMX.FTZ R173, R178, R175, !PT ;  /* 0x000000afb2ad7209 */ /* 0x000fe40007810000 */
[C---:B------:R-:W-:Y:S02]  /*9700*/  ISETP.GT.AND P2, PT, R2.reuse, 0x39, PT ;  /* 0x000000390200780c */ /* 0x040fe40003f44270 */
[----:B------:R-:W-:Y:S01]  /*9710*/  FMNMX.FTZ R173, R179, R173, !PT ;  /* 0x000000adb3ad7209 */ /* 0x000fe20007810000 */
        /* <DEDUP_REMOVED lines=8> */
[----:B------:R-:W1:Y:S11]  /*97a0*/  LDSM.16.M88.4 R192, [R219+0xb000] ;  /* 0x00b00000dbc0783b */ /* 0x000e760000000200 */
[----:B------:R-:W-:Y:S11]  /*97b0*/  @!UPT UIADD3 URZ, URZ, URZ, URZ ;  /* 0x0000003f3f3ff290 */ /* 0x000ff6000fffe03f */
[----:B------:R-:W-:Y:S01]  /*97c0*/  @!UPT UIADD3 URZ, URZ, URZ, URZ ;  /* 0x0000003f3f3ff290 */ /* 0x000fe2000fffe03f */
[----:B------:R-:W-:Y:S02]  /*97d0*/  FSEL R213, R33, -INF , P2 ;  /* 0xff80000021d57808 */ /* 0x000fe40001000000 */
[C---:B------:R-:W-:Y:S01]  /*97e0*/  ISETP.GT.AND P2, PT, R2.reuse, 0x41, PT ;  /* 0x000000410200780c */ /* 0x040fe20003f44270 */
[C---:B-1----:R-:W-:Y:S08]  /*97f0*/  HMMA.16816.F32 R36, R188.reuse, R192, R36 ;  /* 0x000000c0bc24723c */ /* 0x042ff00000001824 */
[C---:B------:R-:W-:Y:S01]  /*9800*/  HMMA.16816.F32 R40, R188.reuse, R194, R40 ;  /* 0x000000c2bc28723c */ /* 0x040fe20000001828 */
[----:B------:R-:W1:Y:S01]  /*9810*/  LDSM.16.M88.4 R192, [R219+0xb800] ;  /* 0x00b80000dbc0783b */ /* 0x000e620000000200 */
[----:B------:R-:W-:Y:S05]  /*9820*/  DEPBAR.LE SB0, 0x0 ;  /* 0x000080000000791a */ /* 0x000fea0000000000 */
[----:B------:R-:W-:Y:S09]  /*9830*/  BAR.SYNC.DEFER_BLOCKING 0x0 ;  /* 0x0000000000007b1d */ /* 0x000ff20000010000 */
[----:B------:R-:W-:Y:S02]  /*9840*/  FSEL R37, R37, -INF , P2 ;  /* 0xff80000025257808 */ /* 0x000fe40001000000 */
[----:B------:R-:W-:Y:S06]  /*9850*/  ISETP.GT.AND P2, PT, R2, 0x49, PT ;  /* 0x000000490200780c */ /* 0x000fec0003f44270 */
[----:B------:R-:W-:Y:S02]  /*9860*/  FSEL R41, R41, -INF , P2 ;  /* 0xff80000029297808 */ /* 0x000fe40001000000 */
[C---:B------:R-:W-:Y:S02]  /*9870*/  ISETP.GT.AND P2, PT, R201.reuse, R252, PT ;  /* 0x000000fcc900720c */ /* 0x040fe40003f44270 */
[----:B------:R-:W-:Y:S11]  /*9880*/  IADD3 R252, R201, -0x1, RZ ;  /* 0xffffffffc9fc7810 */ /* 0x000ff60007ffe0ff */
[----:B------:R-:W-:Y:S01]  /*9890*/  @P2 SHF.R.S32.HI R6, RZ, 0x1f, R252 ;  /* 0x0000001fff062819 */ /* 0x000fe200000114fc */
[C---:B-1----:R-:W-:Y:S05]  /*98a0*/  HMMA.16816.F32 R44, R188.reuse, R192, R44 ;  /* 0x000000c0bc2c723c */ /* 0x042fea000000182c */
[----:B------:R-:W-:Y:S03]  /*98b0*/  @P2 IMAD R6, R6, c[0x0][0x1e0], RZ ;  /* 0x0000780006062a24 */ /* 0x000fe600078e02ff */
[----:B------:R-:W-:Y:S01]  /*98c0*/  HMMA.16816.F32 R48, R188, R194, R48 ;  /* 0x000000c2bc30723c */ /* 0x000fe20000001830 */
[----:B------:R-:W2:Y:S06]  /*98d0*/  LDL R191, [R1+0x20] ;  /* 0x0000200001bf7983 */ /* 0x000eac0000100800 */
[----:B------:R-:W-:Y:S02]  /*98e0*/  FSEL R188, R7, -INF , P0 ;  /* 0xff80000007bc7808 */ /* 0x000fe40000000000 */
[----:B------:R-:W-:Y:S03]  /*98f0*/  ISETP.GT.AND P0, PT, R2, 0x9, PT ;  /* 0x000000090200780c */ /* 0x000fe60003f04270 */
[----:B------:R-:W-:Y:S02]  /*9900*/  FSEL R189, R8, -INF , P1 ;  /* 0xff80000008bd7808 */ /* 0x000fe40000800000 */
[----:B------:R-:W-:Y:S02]  /*9910*/  FSEL R190, R9, -INF , P0 ;  /* 0xff80000009be7808 */ /* 0x000fe40000000000 */
[----:B------:R-:W3:Y:S01]  /*9920*/  LDL.64 R8, [R1+0x28] ;  /* 0x0000280001087983 */ /* 0x000ee20000100a00 */
[C---:B------:R-:W-:Y:S02]  /*9930*/  ISETP.GT.AND P0, PT, R0.reuse, 0x9, PT ;  /* 0x000000090000780c */ /* 0x040fe40003f04270 */
[----:B------:R-:W-:Y:S02]  /*9940*/  ISETP.GT.AND P1, PT, R0, 0x8, PT ;  /* 0x000000080000780c */ /* 0x000fe40003f24270 */
[----:B------:R-:W-:Y:S02]  /*9950*/  FSEL R192, R11, -INF , P0 ;  /* 0xff8000000bc07808 */ /* 0x000fe40000000000 */
[----:B------:R-:W-:Y:S01]  /*9960*/  FSEL R10, R10, -INF , P1 ;  /* 0xff8000000a0a7808 */ /* 0x000fe20000800000 */
[----:B------:R-:W4:Y:S01]  /*9970*/  LDL.LU R11, [R1+0x4] ;  /* 0x00000400010b7983 */ /* 0x000f220000300800 */
[C---:B------:R-:W-:Y:S02]  /*9980*/  ISETP.GT.AND P1, PT, R2.reuse, 0x10, PT ;  /* 0x000000100200780c */ /* 0x040fe40003f24270 */
[----:B------:R-:W-:Y:S02]  /*9990*/  ISETP.GT.AND P0, PT, R2, 0x11, PT ;  /* 0x000000110200780c */ /* 0x000fe40003f04270 */
[----:B------:R-:W-:Y:S02]  /*99a0*/  FMNMX.FTZ R3, R188, R3, !PT ;  /* 0x00000003bc037209 */ /* 0x000fe40007810000 */
[----:B------:R-:W-:Y:S02]  /*99b0*/  FSEL R193, R12, -INF , P1 ;  /* 0xff8000000cc17808 */ /* 0x000fe40000800000 */
[----:B------:R-:W-:Y:S02]  /*99c0*/  FSEL R194, R13, -INF , P0 ;  /* 0xff8000000dc27808 */ /* 0x000fe40000000000 */
[----:B------:R-:W-:Y:S02]  /*99d0*/  ISETP.GT.AND P0, PT, R0, 0x11, PT ;  /* 0x000000110000780c */ /* 0x000fe40003f04270 */
[----:B------:R-:W-:Y:S02]  /*99e0*/  FMNMX.FTZ R3, R10, R3, !PT ;  /* 0x000000030a037209 */ /* 0x000fe40007810000 */
        /* <DEDUP_REMOVED lines=10> */
[C---:B------:R-:W-:Y:S02]  /*9a90*/  ISETP.GT.AND P1, PT, R0.reuse, 0x18, PT ;  /* 0x000000180000780c */ /* 0x040fe40003f24270 */
[----:B------:R-:W-:Y:S02]  /*9aa0*/  ISETP.GT.AND P0, PT, R0, 0x19, PT ;  /* 0x000000190000780c */ /* 0x000fe40003f04270 */
[----:B------:R-:W-:Y:S02]  /*9ab0*/  FMNMX.FTZ R3, R195, R3, !PT ;  /* 0x00000003c3037209 */ /* 0x000fe40007810000 */
[----:B------:R-:W-:Y:S02]  /*9ac0*/  FMNMX.FTZ R173, R193, R173, !PT ;  /* 0x000000adc1ad7209 */ /* 0x000fe40007810000 */
[----:B------:R-:W-:Y:S02]  /*9ad0*/  FSEL R199, R18, -INF , P1 ;  /* 0xff80000012c77808 */ /* 0x000fe40000800000 */
[----:B------:R-:W-:Y:S02]  /*9ae0*/  FSEL R200, R19, -INF , P0 ;  /* 0xff80000013c87808 */ /* 0x000fe40000000000 */
[----:B------:R-:W-:Y:S02]  /*9af0*/  FMNMX.FTZ R3, R196, R3, !PT ;  /* 0x00000003c4037209 */ /* 0x000fe40007810000 */
[C---:B------:R-:W-:Y:S02]  /*9b00*/  ISETP.GT.AND P1, PT, R2.reuse, 0x20, PT ;  /* 0x000000200200780c */ /* 0x040fe40003f24270 */
[----:B------:R-:W-:Y:S02]  /*9b10*/  ISETP.GT.AND P0, PT, R2, 0x21, PT ;  /* 0x000000210200780c */ /* 0x000fe40003f04270 */
[----:B------:R-:W-:Y:S02]  /*9b20*/  FMNMX.FTZ R173, R194, R173, !PT ;  /* 0x000000adc2ad7209 */ /* 0x000fe40007810000 */
[----:B------:R-:W-:Y:S02]  /*9b30*/  FSEL R202, R20, -INF , P1 ;  /* 0xff80000014ca7808 */ /* 0x000fe40000800000 */
[C---:B------:R-:W-:Y:S02]  /*9b40*/  ISETP.GT.AND P1, PT, R0.reuse, 0x20, PT ;  /* 0x000000200000780c */ /* 0x040fe40003f24270 */
[----:B------:R-:W-:Y:S02]  /*9b50*/  FSEL R203, R21, -INF , P0 ;  /* 0xff80000015cb7808 */ /* 0x000fe40000000000 */
[----:B------:R-:W-:Y:S02]  /*9b60*/  ISETP.GT.AND P0, PT, R0, 0x21, PT ;  /* 0x000000210000780c */ /* 0x000fe40003f04270 */
[----:B------:R-:W-:Y:S02]  /*9b70*/  FMNMX.FTZ R3, R199, R3, !PT ;  /* 0x00000003c7037209 */ /* 0x000fe40007810000 */
        /* <DEDUP_REMOVED lines=8> */
[----:B------:R-:W-:Y:S02]  /*9c00*/  ISETP.GT.AND P1, PT, R0, 0x28, PT ;  /* 0x000000280000780c */ /* 0x000fe40003f24270 */
[----:B------:R-:W-:Y:S02]  /*9c10*/  FSEL R207, R25, -INF , P0 ;  /* 0xff80000019cf7808 */ /* 0x000fe40000000000 */
[----:B------:R-:W-:Y:S02]  /*9c20*/  FMNMX.FTZ R3, R204, R3, !PT ;  /* 0x00000003cc037209 */ /* 0x000fe40007810000 */
[----:B------:R-:W-:Y:S02]  /*9c30*/  ISETP.GT.AND P0, PT, R0, 0x29, PT ;  /* 0x000000290000780c */ /* 0x000fe40003f04270 */
[----:B------:R-:W-:Y:S02]  /*9c40*/  FMNMX.FTZ R173, R202, R173, !PT ;  /* 0x000000adcaad7209 */ /* 0x000fe40007810000 */
[----:B------:R-:W-:Y:S02]  /*9c50*/  FSEL R208, R26, -INF , P1 ;  /* 0xff8000001ad07808 */ /* 0x000fe40000800000 */
[----:B------:R-:W-:Y:S02]  /*9c60*/  FMNMX.FTZ R3, R205, R3, !PT ;  /* 0x00000003cd037209 */ /* 0x000fe40007810000 */
[----:B------:R-:W-:Y:S02]  /*9c70*/  FSEL R209, R27, -INF , P0 ;  /* 0xff8000001bd17808 */ /* 0x000fe40000000000 */
[C---:B------:R-:W-:Y:S02]  /*9c80*/  ISETP.GT.AND P1, PT, R2.reuse, 0x30, PT ;  /* 0x000000300200780c */ /* 0x040fe40003f24270 */
[----:B------:R-:W-:Y:S02]  /*9c90*/  ISETP.GT.AND P0, PT, R2, 0x31, PT ;  /* 0x000000310200780c */ /* 0x000fe40003f04270 */
[----:B------:R-:W-:Y:S02]  /*9ca0*/  FMNMX.FTZ R173, R203, R173, !PT ;  /* 0x000000adcbad7209 */ /* 0x000fe40007810000 */
[----:B------:R-:W-:Y:S02]  /*9cb0*/  FMNMX.FTZ R3, R208, R3, !PT ;  /* 0x00000003d0037209 */ /* 0x000fe40007810000 */
[----:B------:R-:W-:Y:S02]  /*9cc0*/  FSEL R211, R28, -INF , P1 ;  /* 0xff8000001cd37808 */ /* 0x000fe40000800000 */
[----:B------:R-:W-:Y:S02]  /*9cd0*/  FSEL R29, R29, -INF , P0 ;  /* 0xff8000001d1d7808 */ /* 0x000fe40000000000 */
[C---:B------:R-:W-:Y:S02]  /*9ce0*/  ISETP.GT.AND P1, PT, R0.reuse, 0x30, PT ;  /* 0x000000300000780c */ /* 0x040fe40003f24270 */
[----:B------:R-:W-:Y:S02]  /*9cf0*/  ISETP.GT.AND P0, PT, R0, 0x31, PT ;  /* 0x000000310000780c */ /* 0x000fe40003f04270 */
[----:B------:R-:W-:Y:S02]  /*9d00*/  FMNMX.FTZ R173, R206, R173, !PT ;  /* 0x000000adcead7209 */ /* 0x000fe40007810000 */
[----:B------:R-:W-:Y:S02]  /*9d10*/  FSEL R30, R30, -INF , P1 ;  /* 0xff8000001e1e7808 */ /* 0x000fe40000800000 */
[----:B------:R-:W-:Y:S02]  /*9d20*/  FSEL R31, R31, -INF , P0 ;  /* 0xff8000001f1f7808 */ /* 0x000fe40000000000 */
[----:B------:R-:W-:Y:S02]  /*9d30*/  ISETP.GT.AND P0, PT, R2, 0x38, PT ;  /* 0x000000380200780c */ /* 0x000fe40003f04270 */
[----:B------:R-:W-:Y:S02]  /*9d40*/  FMNMX.FTZ R3, R209, R3, !PT ;  /* 0x00000003d1037209 */ /* 0x000fe40007810000 */
[----:B------:R-:W-:Y:S02]  /*9d50*/  FMNMX.FTZ R173, R207, R173, !PT ;  /* 0x000000adcfad7209 */ /* 0x000fe40007810000 */
[----:B------:R-:W-:Y:S02]  /*9d60*/  FSEL R214, R32, -INF , P0 ;  /* 0xff80000020d67808 */ /* 0x000fe40000000000 */
[----:B------:R-:W-:Y:S02]  /*9d70*/  FMNMX.FTZ R3, R30, R3, !PT ;  /* 0x000000031e037209 */ /* 0x000fe40007810000 */
        /* <DEDUP_REMOVED lines=16> */
[----:B------:R-:W-:Y:S02]  /*9e80*/  ISETP.GT.AND P0, PT, R2, 0x48, PT ;  /* 0x000000480200780c */ /* 0x000fe40003f04270 */
[----:B------:R-:W-:Y:S02]  /*9e90*/  FMNMX.FTZ R173, R213, R173, !PT ;  /* 0x000000add5ad7209 */ /* 0x000fe40007810000 */
[----:B------:R-:W-:Y:S02]  /*9ea0*/  FSEL R40, R40, -INF , P0 ;  /* 0xff80000028287808 */ /* 0x000fe40000000000 */
[----:B------:R-:W-:Y:S02]  /*9eb0*/  ISETP.GT.AND P0, PT, R0, 0x49, PT ;  /* 0x000000490000780c */ /* 0x000fe40003f04270 */
[----:B------:R-:W-:Y:S02]  /*9ec0*/  FMNMX.FTZ R3, R38, R3, !PT ;  /* 0x0000000326037209 */ /* 0x000fe40007810000 */
[----:B------:R-:W-:Y:S02]  /*9ed0*/  ISETP.GT.AND P1, PT, R0, 0x48, PT ;  /* 0x000000480000780c */ /* 0x000fe40003f24270 */
        /* <DEDUP_REMOVED lines=14> */
[----:B------:R-:W-:Y:S02]  /*9fc0*/  FSEL R212, R48, -INF , P1 ;  /* 0xff80000030d47808 */ /* 0x000fe40000800000 */
[----:B------:R-:W-:Y:S02]  /*9fd0*/  ISETP.GT.AND P0, PT, R0, 0x51, PT ;  /* 0x000000510000780c */ /* 0x000fe40003f04270 */
        /* <DEDUP_REMOVED lines=8> */
[----:B------:R-:W-:Y:S02]  /*a060*/  ISETP.GT.AND P0, PT, R0, 0x59, PT ;  /* 0x000000590000780c */ /* 0x000fe40003f04270 */
[----:B------:R-:W-:Y:S02]  /*a070*/  FSEL R50, R50, -INF , P1 ;  /* 0xff80000032327808 */ /* 0x000fe40000800000 */
[----:B------:R-:W-:Y:S02]  /*a080*/  FMNMX.FTZ R0, R47, R2, !PT ;  /* 0x000000022f007209 */ /* 0x000fe40007810000 */
[----:B------:R-:W-:Y:S02]  /*a090*/  FMNMX.FTZ R173, R45, R173, !PT ;  /* 0x000000ad2dad7209 */ /* 0x000fe40007810000 */
[----:B------:R-:W-:Y:S02]  /*a0a0*/  FSEL R174, R51, -INF , P0 ;  /* 0xff80000033ae7808 */ /* 0x000fe40000000000 */
[----:B------:R-:W-:Y:S02]  /*a0b0*/  FMNMX.FTZ R0, R50, R0, !PT ;  /* 0x0000000032007209 */ /* 0x000fe40007810000 */
[----:B------:R-:W-:Y:S02]  /*a0c0*/  FMNMX.FTZ R173, R212, R173, !PT ;  /* 0x000000add4ad7209 */ /* 0x000fe40007810000 */
[----:B------:R-:W-:Y:S02]  /*a0d0*/  FMNMX.FTZ R0, R174, R0, !PT ;  /* 0x00000000ae007209 */ /* 0x000fe40007810000 */
[----:B------:R-:W-:Y:S03]  /*a0e0*/  FMNMX.FTZ R173, R210, R173, !PT ;  /* 0x000000add2ad7209 */ /* 0x000fe60007810000 */
[----:B------:R-:W1:Y:S06]  /*a0f0*/  SHFL.BFLY PT, R2, R0, 0x2, 0x1f ;  /* 0x0c401f0000027f89 */ /* 0x000e6c00000e0000 */
[----:B------:R-:W1:Y:S02]  /*a100*/  SHFL.BFLY PT, R3, R173, 0x2, 0x1f ;  /* 0x0c401f00ad037f89 */ /* 0x000e6400000e0000 */
[----:B-1----:R-:W-:Y:S02]  /*a110*/  FMNMX.FTZ R0, R0, R2, !PT ;  /* 0x0000000200007209 */ /* 0x002fe40007810000 */
[----:B------:R-:W-:Y:S03]  /*a120*/  FMNMX.FTZ R173, R173, R3, !PT ;  /* 0x00000003adad7209 */ /* 0x000fe60007810000 */
[----:B------:R-:W1:Y:S01]  /*a130*/  SHFL.BFLY PT, R3, R0, 0x1, 0x1f ;  /* 0x0c201f0000037f89 */ /* 0x000e6200000e0000 */
[----:B--2---:R-:W-:Y:S05]  /*a140*/  @P2 MOV R7, R191 ;  /* 0x000000bf00072202 */ /* 0x004fea0000000f00 */
[----:B------:R-:W2:Y:S01]  /*a150*/  SHFL.BFLY PT, R4, R173, 0x1, 0x1f ;  /* 0x0c201f00ad047f89 */ /* 0x000ea200000e0000 */
[----:B-1----:R-:W-:Y:S04]  /*a160*/  FMNMX.FTZ R172, R0, R3, !PT ;  /* 0x0000000300ac7209 */ /* 0x002fe80007810000 */
[----:B------:R-:W-:Y:S02]  /*a170*/  FSETP.NEU.FTZ.AND P0, PT, R172, -INF , PT ;  /* 0xff800000ac00780b */ /* 0x000fe40003f1d000 */
[----:B--2---:R-:W-:Y:S01]  /*a180*/  FMNMX.FTZ R173, R173, R4, !PT ;  /* 0x00000004adad7209 */ /* 0x004fe20007810000 */
[----:B------:R-:W-:Y:S01]  /*a190*/  @P2 IMAD.WIDE.U32 R4, R252, c[0x0][0x1e0], RZ ;  /* 0x00007800fc042a25 */ /* 0x000fe200078e00ff */
[----:B------:R-:W-:Y:S02]  /*a1a0*/  FSEL R0, R172, RZ, P0 ;  /* 0x000000ffac007208 */ /* 0x000fe40000000000 */
[C---:B------:R-:W-:Y:S03]  /*a1b0*/  FSETP.NEU.FTZ.AND P1, PT, R173.reuse, -INF , PT ;  /* 0xff800000ad00780b */ /* 0x040fe60003f3d000 */
[----:B------:R-:W-:Y:S01]  /*a1c0*/  FADD.FTZ R3, -R0, R176 ;  /* 0x000000b000037221 */ /* 0x000fe20000010100 */
[----:B------:R-:W-:Y:S01]  /*a1d0*/  FSEL R2, R173, RZ, P1 ;  /* 0x000000ffad027208 */ /* 0x000fe20000800000 */
[----:B------:R-:W-:Y:S02]  /*a1e0*/  @P2 IMAD R0, R252, c[0x0][0x1e4], R6 ;  /* 0x00007900fc002a24 */ /* 0x000fe400078e0206 */
[----:B---3--:R-:W-:Y:S02]  /*a1f0*/  @P2 IMAD.MOV.U32 R6, RZ, RZ, R8 ;  /* 0x000000ffff062224 */ /* 0x008fe400078e0008 */
[----:B------:R-:W-:Y:S01]  /*a200*/  FADD.FTZ R2, -R2, R175 ;  /* 0x000000af02027221 */ /* 0x000fe20000010100 */
[----:B------:R-:W-:Y:S01]  /*a210*/  @P2 IADD3 R0, R5, R0, RZ ;  /* 0x0000000005002210 */ /* 0x000fe20007ffe0ff */
[----:B------:R-:W-:Y:S04]  /*a220*/  @P2 IMAD.WIDE.U32 R6, R4, 0x60, R6 ;  /* 0x0000006004062825 */ /* 0x000fe800078e0006 */
[----:B------:R-:W-:Y:S02]  /*a230*/  @P2 IMAD R0, R0, 0x60, RZ ;  /* 0x0000006000002824 */ /* 0x000fe400078e02ff */
[----:B------:R-:W-:Y:S02]  /*a240*/  FMUL.FTZ R175, R173, c[0x0][0x2d0] ;  /* 0x0000b400adaf7a20 */ /* 0x000fe40000410000 */
[----:B------:R-:W-:Y:S01]  /*a250*/  FMUL.FTZ R176, R172, c[0x0][0x2d0] ;  /* 0x0000b400acb07a20 */ /* 0x000fe20000410000 */
[----:B------:R-:W-:Y:S02]  /*a260*/  @P2 IADD3 R0, R7, R0, RZ ;  /* 0x0000000007002210 */ /* 0x000fe40007ffe0ff */
[----:B------:R-:W-:Y:S02]  /*a270*/  FSEL R175, R175, RZ, P1 ;  /* 0x000000ffafaf7208 */ /* 0x000fe40000800000 */
[C---:B------:R-:W-:Y:S01]  /*a280*/  @P2 SHF.L.U64.HI R0, R6.reuse, 0x1, R0 ;  /* 0x0000000106002819 */ /* 0x040fe20000010200 */
[----:B------:R-:W-:Y:S01]  /*a290*/  @P2 IMAD.SHL.U32 R6, R6, 0x2, RZ ;  /* 0x0000000206062824 */ /* 0x000fe200078e00ff */
[----:B------:R-:W-:Y:S01]  /*a2a0*/  FSEL R176, R176, RZ, P0 ;  /* 0x000000ffb0b07208 */ /* 0x000fe20000000000 */
[--C-:B------:R-:W-:Y:S03]  /*a2b0*/  FFMA.FTZ R190, R190, c[0x0][0x2d0], -R175.reuse ;  /* 0x0000b400bebe7a23 */ /* 0x100fe600000108af */
[C---:B------:R-:W-:Y:S02]  /*a2c0*/  @P2 IADD3 R4, P3, R6.reuse, c[0x0][0x1c8], RZ ;  /* 0x0000720006042a10 */ /* 0x040fe40007f7e0ff */
[----:B------:R-:W-:Y:S01]  /*a2d0*/  @P2 IADD3 R8, P4, R6, 0x80, RZ ;  /* 0x0000008006082810 */ /* 0x000fe20007f9e0ff */
[----:B------:R-:W-:Y:S01]  /*a2e0*/  MUFU.EX2 R190, R190 ;  /* 0x000000be00be7308 */ /* 0x000fe20000000800 */
[----:B------:R-:W-:Y:S02]  /*a2f0*/  @P2 IADD3.X R5, R0, c[0x0][0x1cc], RZ, P3, !PT ;  /* 0x0000730000052a10 */ /* 0x000fe40001ffe4ff */
[----:B------:R-:W-:Y:S03]  /*a300*/  @P2 IADD3 R8, P3, R8, c[0x0][0x1c8], RZ ;  /* 0x0000720008082a10 */ /* 0x000fe60007f7e0ff */
[----:B------:R1:W-:Y:S01]  /*a310*/  @P2 LDGSTS.E.BYPASS.LTC128B.128 [R251+0xc100], [R4.64], !P5 ;  /* 0x0c10000004fb2fae */ /* 0x0003e2000e901d48 */
[--C-:B------:R-:W-:Y:S02]  /*a320*/  @P2 IADD3.X R9, RZ, c[0x0][0x1cc], R0.reuse, P3, P4 ;  /* 0x00007300ff092a10 */ /* 0x100fe40001fe8400 */
[----:B------:R-:W-:Y:S11]  /*a330*/  LOP3.LUT P4, RZ, R220, 0x2, RZ, 0xc0, !PT ;  /* 0x00000002dcff7812 */ /* 0x000ff6000788c0ff */
[----:B------:R-:W-:Y:S02]  /*a340*/  @!UPT UIADD3 URZ, URZ, URZ, URZ ;  /* 0x0000003f3f3ff290 */ /* 0x000fe4000fffe03f */
[----:B------:R2:W-:Y:S02]  /*a350*/  @P2 LDGSTS.E.BYPASS.LTC128B.128 [R251+0xf100], [R8.64], !P4 ;  /* 0x0f10000008fb2fae */ /* 0x0005e4000e101d48 */
[----:B--2---:R-:W-:Y:S04]  /*a360*/  @P2 IADD3 R8, P4, R6, 0x100, RZ ;  /* 0x0000010006082810 */ /* 0x004fe80007f9e0ff */
[----:B------:R-:W-:Y:S04]  /*a370*/  @P2 IADD3 R8, P3, R8, c[0x0][0x1c8], RZ ;  /* 0x0000720008082a10 */ /* 0x000fe80007f7e0ff */
[--C-:B------:R-:W-:Y:S02]  /*a380*/  @P2 IADD3.X R9, RZ, c[0x0][0x1cc], R0.reuse, P3, P4 ;  /* 0x00007300ff092a10 */ /* 0x100fe40001fe8400 */
[----:B------:R-:W-:Y:S11]  /*a390*/  LOP3.LUT P4, RZ, R220, 0x1, RZ, 0xc0, !PT ;  /* 0x00000001dcff7812 */ /* 0x000ff6000788c0ff */
[----:B------:R-:W-:Y:S02]  /*a3a0*/  @!UPT UIADD3 URZ, URZ, URZ, URZ ;  /* 0x0000003f3f3ff290 */ /* 0x000fe4000fffe03f */
[----:B------:R2:W-:Y:S01]  /*a3b0*/  @P2 LDGSTS.E.BYPASS.LTC128B.128 [R251+0x12100], [R8.64], !P4 ;  /* 0x1210000008fb2fae */ /* 0x0005e2000e101d48 */
[----:B------:R-:W-:Y:S04]  /*a3c0*/  @P2 IADD3 R6, P4, R6, 0x180, RZ ;  /* 0x0000018006062810 */ /* 0x000fe80007f9e0ff */
[----:B------:R-:W-:Y:S04]  /*a3d0*/  @P2 IADD3 R6, P3, R6, c[0x0][0x1c8], RZ ;  /* 0x0000720006062a10 */ /* 0x000fe80007f7e0ff */
[----:B------:R-:W-:Y:S01]  /*a3e0*/  @P2 IADD3.X R7, RZ, c[0x0][0x1cc], R0, P3, P4 ;  /* 0x00007300ff072a10 */ /* 0x000fe20001fe8400 */
[--C-:B------:R-:W-:Y:S01]  /*a3f0*/  FFMA.FTZ R0, R178, c[0x0][0x2d0], -R175.reuse ;  /* 0x0000b400b2007a23 */ /* 0x100fe200000108af */
[----:B------:R-:W-:Y:S03]  /*a400*/  LOP3.LUT P4, RZ, R220, 0x1, RZ, 0xc0, !PT ;  /* 0x00000001dcff7812 */ /* 0x000fe6000788c0ff */
[----:B------:R3:W-:Y:S01]  /*a410*/  @P2 LDGSTS.E.BYPASS.LTC128B.128 [R251+0x15100], [R6.64], !P6 ;  /* 0x1510000006fb2fae */ /* 0x0007e2000f101d48 */
[----:B------:R1:W-:Y:S02]  /*a420*/  MUFU.EX2 R178, R0 ;  /* 0x0000000000b27308 */ /* 0x0003e40000000800 */
[--C-:B-1----:R-:W-:Y:S01]  /*a430*/  FFMA.FTZ R0, R177, c[0x0][0x2d0], -R176.reuse ;  /* 0x0000b400b1007a23 */ /* 0x102fe200000108b0 */
[----:B---3--:R-:W-:Y:S02]  /*a440*/  @P2 MOV R6, c[0x0][0x1e0] ;  /* 0x0000780000062a02 */ /* 0x008fe40000000f00 */
[----:B------:R-:W-:Y:S05]  /*a450*/  @P2 MOV R7, 0x6 ;  /* 0x0000000600072802 */ /* 0x000fea0000000f00 */
[----:B------:R1:W-:Y:S01]  /*a460*/  MUFU.EX2 R191, R0 ;  /* 0x0000000000bf7308 */ /* 0x0003e20000000800 */
[C---:B------:R-:W-:Y:S01]  /*a470*/  @P2 SHF.L.U64.HI R7, R6.reuse, R7, c[0x0][0x1e4] ;  /* 0x0000790006072619 */ /* 0x040fe20000010207 */
[----:B------:R-:W-:Y:S05]  /*a480*/  @P2 IMAD.SHL.U32 R6, R6, 0x40, RZ ;  /* 0x0000004006062824 */ /* 0x000fea00078e00ff */
[----:B------:R-:W-:Y:S04]  /*a490*/  @P2 IADD3 R4, P3, R4, R6, RZ ;  /* 0x0000000604042210 */ /* 0x000fe80007f7e0ff */
[C---:B------:R-:W-:Y:S02]  /*a4a0*/  @P2 IADD3.X R5, R7.reuse, R5, RZ, P3, !PT ;  /* 0x0000000507052210 */ /* 0x040fe40001ffe4ff */
[----:B------:R-:W-:Y:S02]  /*a4b0*/  LOP3.LUT P3, RZ, R220, 0x2, RZ, 0xc0, !PT ;  /* 0x00000002dcff7812 */ /* 0x000fe4000786c0ff */
[----:B------:R-:W3:Y:S01]  /*a4c0*/  LDL.LU R220, [R1+0x98] ;  /* 0x0000980001dc7983 */ /* 0x000ee20000300800 */
[----:B------:R-:W-:Y:S04]  /*a4d0*/  @P2 IADD3 R6, P0, R6, R4, RZ ;  /* 0x0000000406062210 */ /* 0x000fe80007f1e0ff */
[----:B------:R-:W-:Y:S01]  /*a4e0*/  @P2 IADD3.X R7, R7, R5, RZ, P0, !PT ;  /* 0x0000000507072210 */ /* 0x000fe200007fe4ff */
[----:B------:R2:W-:Y:S01]  /*a4f0*/  @P2 LDGSTS.E.BYPASS.LTC128B.128 [R251+0xd100], [R4.64], !P5 ;  /* 0x0d10000004fb2fae */ /* 0x0005e2000e901d48 */
[--C-:B-1----:R-:W-:Y:S04]  /*a500*/  FFMA.FTZ R0, R179, c[0x0][0x2d0], -R175.reuse ;  /* 0x0000b400b3007a23 */ /* 0x102fe800000108af */
[----:B------:R1:W-:Y:S01]  /*a510*/  MUFU.EX2 R177, R0 ;  /* 0x0000000000b17308 */ /* 0x0003e20000000800 */
[----:B------:R2:W-:Y:S06]  /*a520*/  @P2 LDGSTS.E.BYPASS.LTC128B.128 [R251+0x10100], [R4.64+0x80], !P3 ;  /* 0x1010008004fb2fae */ /* 0x0005ec000d901d48 */
[----:B------:R2:W-:Y:S06]  /*a530*/  @P2 LDGSTS.E.BYPASS.LTC128B.128 [R251+0x13100], [R4.64+0x100], !P4 ;  /* 0x1310010004fb2fae */ /* 0x0005ec000e101d48 */
[----:B------:R2:W-:Y:S06]  /*a540*/  @P2 LDGSTS.E.BYPASS.LTC128B.128 [R251+0x16100], [R4.64+0x180], !P6 ;  /* 0x1610018004fb2fae */ /* 0x0005ec000f101d48 */
[----:B------:R2:W-:Y:S01]  /*a550*/  @P2 LDGSTS.E.BYPASS.LTC128B.128 [R251+0xe100], [R6.64], !P5 ;  /* 0x0e10000006fb2fae */ /* 0x0005e2000e901d48 */
[----:B-1----:R-:W-:Y:S05]  /*a560*/  FMUL.FTZ R0, R2, c[0x0][0x2d0] ;  /* 0x0000b40002007a20 */ /* 0x002fea0000410000 */
[----:B------:R1:W-:Y:S01]  /*a570*/  @P2 LDGSTS.E.BYPASS.LTC128B.128 [R251+0x11100], [R6.64+0x80], !P3 ;  /* 0x1110008006fb2fae */ /* 0x0003e2000d901d48 */
[----:B------:R-:W-:Y:S04]  /*a580*/  FFMA.FTZ R2, R188, c[0x0][0x2d0], -R176 ;  /* 0x0000b400bc027a23 */ /* 0x000fe800000108b0 */
[----:B------:R1:W-:Y:S01]  /*a590*/  MUFU.EX2 R188, R2 ;  /* 0x0000000200bc7308 */ /* 0x0003e20000000800 */
[----:B------:R2:W-:Y:S06]  /*a5a0*/  @P2 LDGSTS.E.BYPASS.LTC128B.128 [R251+0x14100], [R6.64+0x100], !P4 ;  /* 0x1410010006fb2fae */ /* 0x0005ec000e101d48 */
[----:B------:R2:W-:Y:S03]  /*a5b0*/  @P2 LDGSTS.E.BYPASS.LTC128B.128 [R251+0x17100], [R6.64+0x180], !P6 ;  /* 0x1710018006fb2fae */ /* 0x0005e6000f101d48 */
[----:B------:R-:W2:Y:S03]  /*a5c0*/  MUFU.EX2 R0, R0 ;  /* 0x0000000000007308 */ /* 0x000ea60000000800 */
[----:B------:R-:W0:Y:S01]  /*a5d0*/  LDGDEPBAR ;  /* 0x00000000000079af */ /* 0x000e220000000000 */
[----:B-1----:R-:W-:Y:S01]  /*a5e0*/  FFMA.FTZ R2, R189, c[0x0][0x2d0], -R175 ;  /* 0x0000b400bd027a23 */ /* 0x002fe200000108af */
[----:B------:R-:W-:Y:S05]  /*a5f0*/  MOV R189, R38 ;  /* 0x0000002600bd7202 */ /* 0x000fea0000000f00 */
[----:B------:R1:W-:Y:S01]  /*a600*/  MUFU.EX2 R179, R2 ;  /* 0x0000000200b37308 */ /* 0x0003e20000000800 */
[C---:B--2---:R-:W-:Y:S01]  /*a610*/  FMUL.FTZ R20, R0.reuse, R140 ;  /* 0x0000008c00147220 */ /* 0x044fe20000410000 */
[----:B------:R-:W-:Y:S01]  /*a620*/  MOV R140, R40 ;  /* 0x00000028008c7202 */ /* 0x000fe20000000f00 */
[C---:B------:R-:W-:Y:S02]  /*a630*/  FMUL.FTZ R4, R0.reuse, R180 ;  /* 0x000000b400047220 */ /* 0x040fe40000410000 */
[C---:B------:R-:W-:Y:S01]  /*a640*/  FMUL.FTZ R5, R0.reuse, R181 ;  /* 0x000000b500057220 */ /* 0x040fe20000410000 */
[----:B------:R-:W-:Y:S01]  /*a650*/  MOV R181, R47 ;  /* 0x0000002f00b57202 */ /* 0x000fe20000000f00 */
[C---:B------:R-:W-:Y:S01]  /*a660*/  FMUL.FTZ R8, R0.reuse, R184 ;  /* 0x000000b800087220 */ /* 0x040fe20000410000 */
[----:B------:R-:W-:Y:S01]  /*a670*/  MOV R184, R46 ;  /* 0x0000002e00b87202 */ /* 0x000fe20000000f00 */
[C---:B------:R-:W-:Y:S02]  /*a680*/  FMUL.FTZ R9, R0.reuse, R185 ;  /* 0x000000b900097220 */ /* 0x040fe40000410000 */
[C---:B------:R-:W-:Y:S02]  /*a690*/  FMUL.FTZ R12, R0.reuse, R132 ;  /* 0x00000084000c7220 */ /* 0x040fe40000410000 */
[----:B------:R-:W-:Y:S02]  /*a6a0*/  IMAD.MOV.U32 R132, RZ, RZ, R29 ;  /* 0x000000ffff847224 */ /* 0x000fe400078e001d */
[C---:B------:R-:W-:Y:S01]  /*a6b0*/  FMUL.FTZ R13, R0.reuse, R133 ;  /* 0x00000085000d7220 */ /* 0x040fe20000410000 */
[----:B------:R-:W-:Y:S01]  /*a6c0*/  MOV R133, R30 ;  /* 0x0000001e00857202 */ /* 0x000fe20000000f00 */
[C---:B------:R-:W-:Y:S02]  /*a6d0*/  FMUL.FTZ R16, R0.reuse, R136 ;  /* 0x0000008800107220 */ /* 0x040fe40000410000 */
[----:B-1----:R-:W-:Y:S02]  /*a6e0*/  FMUL.FTZ R2, R3, c[0x0][0x2d0] ;  /* 0x0000b40003027a20 */ /* 0x002fe40000410000 */
[----:B------:R-:W-:Y:S02]  /*a6f0*/  IMAD.MOV.U32 R136, RZ, RZ, R36 ;  /* 0x000000ffff887224 */ /* 0x000fe400078e0024 */
[C---:B------:R-:W-:Y:S02]  /*a700*/  FMUL.FTZ R36, R0.reuse, R156 ;  /* 0x0000009c00247220 */ /* 0x040fe40000410000 */
[----:B------:R-:W1:Y:S01]  /*a710*/  MUFU.EX2 R2, R2 ;  /* 0x0000000200027308 */ /* 0x000e620000000800 */
[C---:B------:R-:W-:Y:S01]  /*a720*/  FMUL.FTZ R17, R0.reuse, R137 ;  /* 0x0000008900117220 */ /* 0x040fe20000410000 */
[----:B------:R-:W-:Y:S01]  /*a730*/  MOV R137, R37 ;  /* 0x0000002500897202 */ /* 0x000fe20000000f00 */
[C---:B------:R-:W-:Y:S01]  /*a740*/  FMUL.FTZ R21, R0.reuse, R141 ;  /* 0x0000008d00157220 */ /* 0x040fe20000410000 */
[----:B------:R-:W2:Y:S01]  /*a750*/  LDL.LU R156, [R1+0x8] ;  /* 0x00000800019c7983 */ /* 0x000ea20000300800 */
[----:B------:R-:W-:Y:S02]  /*a760*/  IMAD.MOV.U32 R141, RZ, RZ, R41 ;  /* 0x000000ffff8d7224 */ /* 0x000fe400078e0029 */
        /* <DEDUP_REMOVED lines=10> */
[----:B------:R-:W-:Y:S01]  /*a810*/  MOV R153, R35 ;  /* 0x0000002300997202 */ /* 0x000fe20000000f00 */
[C---:B------:R-:W-:Y:S01]  /*a820*/  FMUL.FTZ R37, R0.reuse, R157 ;  /* 0x0000009d00257220 */ /* 0x040fe20000410000 */
[----:B------:R-:W-:Y:S01]  /*a830*/  MOV R157, R149 ;  /* 0x00000095009d7202 */ /* 0x000fe20000000f00 */
[C---:B------:R-:W-:Y:S01]  /*a840*/  FMUL.FTZ R40, R0.reuse, R160 ;  /* 0x000000a000287220 */ /* 0x040fe20000410000 */
[----:B------:R-:W-:Y:S01]  /*a850*/  MOV R149, R141 ;  /* 0x0000008d00957202 */ /* 0x000fe20000000f00 */
[C---:B------:R-:W-:Y:S02]  /*a860*/  FMUL.FTZ R41, R0.reuse, R161 ;  /* 0x000000a100297220 */ /* 0x040fe40000410000 */
[C---:B------:R-:W-:Y:S02]  /*a870*/  FMUL.FTZ R44, R0.reuse, R164 ;  /* 0x000000a4002c7220 */ /* 0x040fe40000410000 */
[C---:B------:R-:W-:Y:S01]  /*a880*/  FMUL.FTZ R45, R0.reuse, R165 ;  /* 0x000000a5002d7220 */ /* 0x040fe20000410000 */
[----:B------:R-:W-:Y:S01]  /*a890*/  MOV R165, R148 ;  /* 0x0000009400a57202 */ /* 0x000fe20000000f00 */
[C---:B------:R-:W-:Y:S02]  /*a8a0*/  FMUL.FTZ R48, R0.reuse, R168 ;  /* 0x000000a800307220 */ /* 0x040fe40000410000 */
[C---:B------:R-:W-:Y:S01]  /*a8b0*/  FMUL.FTZ R49, R0.reuse, R169 ;  /* 0x000000a900317220 */ /* 0x040fe20000410000 */
        /* <DEDUP_REMOVED lines=41> */
[----:B----4-:R-:W-:Y:S02]  /*ab50*/  FFMA.FTZ R3, R0, R11, R178 ;  /* 0x0000000b00037223 */ /* 0x010fe400000100b2 */
[----:B------:R-:W-:Y:S02]  /*ab60*/  FFMA.FTZ R0, R10, c[0x0][0x2d0], -R176 ;  /* 0x0000b4000a007a23 */ /* 0x000fe400000108b0 */
[C---:B-1----:R-:W-:Y:S02]  /*ab70*/  FMUL.FTZ R6, R2.reuse, R182 ;  /* 0x000000b602067220 */ /* 0x042fe40000410000 */
[----:B------:R-:W-:Y:S02]  /*ab80*/  IMAD.MOV.U32 R182, RZ, RZ, R140 ;  /* 0x000000ffffb67224 */ /* 0x000fe400078e008c */
[----:B------:R1:W-:Y:S01]  /*ab90*/  MUFU.EX2 R140, R0 ;  /* 0x00000000008c7308 */ /* 0x0003e20000000800 */
[C---:B------:R-:W-:Y:S02]  /*aba0*/  FMUL.FTZ R18, R2.reuse, R138 ;  /* 0x0000008a02127220 */ /* 0x040fe40000410000 */
[C---:B------:R-:W-:Y:S02]  /*abb0*/  FMUL.FTZ R19, R2.reuse, R139 ;  /* 0x0000008b02137220 */ /* 0x040fe40000410000 */
[C---:B------:R-:W-:Y:S01]  /*abc0*/  FMUL.FTZ R7, R2.reuse, R183 ;  /* 0x000000b702077220 */ /* 0x040fe20000410000 */
[----:B------:R-:W-:Y:S01]  /*abd0*/  MOV R183, R137 ;  /* 0x0000008900b77202 */ /* 0x000fe20000000f00 */
[C---:B------:R-:W-:Y:S01]  /*abe0*/  FMUL.FTZ R10, R2.reuse, R186 ;  /* 0x000000ba020a7220 */ /* 0x040fe20000410000 */
[----:B------:R-:W-:Y:S01]  /*abf0*/  MOV R186, R136 ;  /* 0x0000008800ba7202 */ /* 0x000fe20000000f00 */
[C---:B------:R-:W-:Y:S01]  /*ac00*/  FMUL.FTZ R27, R2.reuse, R147 ;  /* 0x00000093021b7220 */ /* 0x040fe20000410000 */
[----:B------:R-:W4:Y:S01]  /*ac10*/  LDSM.16.MT88.4 R136, [R217] ;  /* 0x00000000d988783b */ /* 0x000f220000004200 */
[----:B------:R-:W-:Y:S02]  /*ac20*/  IMAD.MOV.U32 R180, RZ, RZ, R50 ;  /* 0x000000ffffb47224 */ /* 0x000fe400078e0032 */
[C---:B------:R-:W-:Y:S02]  /*ac30*/  FMUL.FTZ R11, R2.reuse, R187 ;  /* 0x000000bb020b7220 */ /* 0x040fe40000410000 */
[----:B------:R-:W-:Y:S01]  /*ac40*/  FMUL.FTZ R14, R2, R134 ;  /* 0x00000086020e7220 */ /* 0x000fe20000410000 */
[----:B------:R-:W-:Y:S01]  /*ac50*/  F2FP.PACK_AB R134, R190, R179 ;  /* 0x000000b3be86723e */ /* 0x000fe200000000ff */
[C---:B------:R-:W-:Y:S02]  /*ac60*/  FMUL.FTZ R15, R2.reuse, R135 ;  /* 0x00000087020f7220 */ /* 0x040fe40000410000 */
[C---:B------:R-:W-:Y:S01]  /*ac70*/  FMUL.FTZ R50, R2.reuse, R170 ;  /* 0x000000aa02327220 */ /* 0x040fe20000410000 */
[----:B------:R-:W-:Y:S01]  /*ac80*/  MOV R170, R132 ;  /* 0x0000008400aa7202 */ /* 0x000fe20000000f00 */
[----:B------:R-:W-:Y:S01]  /*ac90*/  IMAD.MOV.U32 R187, RZ, RZ, R133 ;  /* 0x000000ffffbb7224 */ /* 0x000fe200078e0085 */
[----:B------:R-:W-:Y:S01]  /*aca0*/  F2FP.PACK_AB R132, R177, R178 ;  /* 0x000000b2b184723e */ /* 0x000fe200000000ff */
[----:B------:R-:W-:Y:S01]  /*acb0*/  FMUL.FTZ R22, R2, R142 ;  /* 0x0000008e02167220 */ /* 0x000fe20000410000 */
[----:B------:R-:W-:Y:S01]  /*acc0*/  F2FP.PACK_AB R133, R188, R191 ;  /* 0x000000bfbc85723e */ /* 0x000fe200000000ff */
[--C-:B-1----:R-:W-:Y:S02]  /*acd0*/  FFMA.FTZ R0, R192, c[0x0][0x2d0], -R176.reuse ;  /* 0x0000b400c0007a23 */ /* 0x102fe400000108b0 */
[C---:B------:R-:W-:Y:S02]  /*ace0*/  FMUL.FTZ R23, R2.reuse, R143 ;  /* 0x0000008f02177220 */ /* 0x040fe40000410000 */
[----:B------:R-:W1:Y:S01]  /*acf0*/  MUFU.EX2 R147, R0 ;  /* 0x0000000000937308 */ /* 0x000e620000000800 */
[C---:B------:R-:W-:Y:S02]  /*ad00*/  FMUL.FTZ R26, R2.reuse, R146 ;  /* 0x00000092021a7220 */ /* 0x040fe40000410000 */
[C---:B------:R-:W-:Y:S02]  /*ad10*/  FMUL.FTZ R30, R2.reuse, R150 ;  /* 0x00000096021e7220 */ /* 0x040fe40000410000 */
[----:B------:R-:W-:Y:S02]  /*ad20*/  IMAD.MOV.U32 R152, RZ, RZ, R31 ;  /* 0x000000ffff987224 */ /* 0x000fe400078e001f */
[C---:B------:R-:W-:Y:S02]  /*ad30*/  FMUL.FTZ R31, R2.reuse, R151 ;  /* 0x00000097021f7220 */ /* 0x040fe40000410000 */
[C---:B------:R-:W-:Y:S02]  /*ad40*/  FMUL.FTZ R34, R2.reuse, R154 ;  /* 0x0000009a02227220 */ /* 0x040fe40000410000 */
[C---:B------:R-:W-:Y:S02]  /*ad50*/  FMUL.FTZ R35, R2.reuse, R155 ;  /* 0x0000009b02237220 */ /* 0x040fe40000410000 */
[C---:B------:R-:W-:Y:S02]  /*ad60*/  FMUL.FTZ R38, R2.reuse, R158 ;  /* 0x0000009e02267220 */ /* 0x040fe40000410000 */
[C---:B------:R-:W-:Y:S02]  /*ad70*/  FMUL.FTZ R39, R2.reuse, R159 ;  /* 0x0000009f02277220 */ /* 0x040fe40000410000 */
[----:B------:R-:W-:Y:S02]  /*ad80*/  IMAD.MOV.U32 R185, RZ, RZ, R43 ;  /* 0x000000ffffb97224 */ /* 0x000fe400078e002b */
[C---:B------:R-:W-:Y:S02]  /*ad90*/  FMUL.FTZ R42, R2.reuse, R162 ;  /* 0x000000a2022a7220 */ /* 0x040fe40000410000 */
[C---:B------:R-:W-:Y:S02]  /*ada0*/  FMUL.FTZ R43, R2.reuse, R163 ;  /* 0x000000a3022b7220 */ /* 0x040fe40000410000 */
[C---:B------:R-:W-:Y:S01]  /*adb0*/  FMUL.FTZ R46, R2.reuse, R166 ;  /* 0x000000a6022e7220 */ /* 0x040fe20000410000 */
[----:B-1----:R-:W-:Y:S01]  /*adc0*/  F2FP.PACK_AB R135, R147, R140 ;  /* 0x0000008c9387723e */ /* 0x002fe200000000ff */
[C---:B------:R-:W-:Y:S01]  /*add0*/  FMUL.FTZ R51, R2.reuse, R171 ;  /* 0x000000ab02337220 */ /* 0x040fe20000410000 */
[----:B------:R-:W-:Y:S01]  /*ade0*/  MOV R166, R153 ;  /* 0x0000009900a67202 */ /* 0x000fe20000000f00 */
[--C-:B------:R-:W-:Y:S02]  /*adf0*/  FFMA.FTZ R149, R149, c[0x0][0x2d0], -R175.reuse ;  /* 0x0000b40095957a23 */ /* 0x100fe400000108af */
[C---:B------:R-:W-:Y:S02]  /*ae00*/  FMUL.FTZ R47, R2.reuse, R167 ;  /* 0x000000a7022f7220 */ /* 0x040fe40000410000 */
[C---:B----4-:R-:W-:Y:S05]  /*ae10*/  HMMA.16816.F32 R4, R132.reuse, R136, R4 ;  /* 0x000000888404723c */ /* 0x050fea0000001804 */
        /* <DEDUP_REMOVED lines=29> */
[----:B------:R-:W-:Y:S02]  /*aff0*/  FFMA.FTZ R0, R193, c[0x0][0x2d0], -R175 ;  /* 0x0000b400c1007a23 */ /* 0x000fe400000108af */
[C---:B------:R-:W-:Y:S02]  /*b000*/  FMUL.FTZ R102, R2.reuse, R102 ;  /* 0x0000006602667220 */ /* 0x040fe40000410000 */
[----:B------:R4:W-:Y:S02]  /*b010*/  MUFU.EX2 R146, R0 ;  /* 0x0000000000927308 */ /* 0x0009e40000000800 */
[C---:B------:R-:W-:Y:S02]  /*b020*/  FMUL.FTZ R103, R2.reuse, R103 ;  /* 0x0000006702677220 */ /* 0x040fe40000410000 */
        /* <DEDUP_REMOVED lines=8> */
[C---:B------:R-:W-:Y:S02]  /*b0b0*/  FMUL.FTZ R119, R2.reuse, R119 ;  /* 0x0000007702777220 */ /* 0x040fe40000410000 */
[----:B------:R-:W-:Y:S02]  /*b0c0*/  FMUL.FTZ R122, R2, R122 ;  /* 0x0000007a027a7220 */ /* 0x000fe40000410000 */
[----:B----4-:R-:W-:Y:S02]  /*b0d0*/  FFMA.FTZ R0, R194, c[0x0][0x2d0], -R175 ;  /* 0x0000b400c2007a23 */ /* 0x010fe400000108af */
[C---:B------:R-:W-:Y:S02]  /*b0e0*/  FMUL.FTZ R123, R2.reuse, R123 ;  /* 0x0000007b027b7220 */ /* 0x040fe40000410000 */
[----:B------:R4:W-:Y:S01]  /*b0f0*/  MUFU.EX2 R145, R0 ;  /* 0x0000000000917308 */ /* 0x0009e20000000800 */
[C---:B------:R-:W-:Y:S01]  /*b100*/  FMUL.FTZ R126, R2.reuse, R126 ;  /* 0x0000007e027e7220 */ /* 0x040fe20000410000 */
[C---:B-1----:R-:W-:Y:S03]  /*b110*/  HMMA.16816.F32 R20, R132.reuse, R136, R20 ;  /* 0x000000888414723c */ /* 0x042fe60000001814 */
[C---:B------:R-:W-:Y:S02]  /*b120*/  FMUL.FTZ R127, R2.reuse, R127 ;  /* 0x0000007f027f7220 */ /* 0x040fe40000410000 */
[C---:B------:R-:W-:Y:S02]  /*b130*/  FMUL.FTZ R130, R2.reuse, R130 ;  /* 0x0000008202827220 */ /* 0x040fe40000410000 */
[C---:B------:R-:W-:Y:S01]  /*b140*/  FMUL.FTZ R131, R2.reuse, R131 ;  /* 0x0000008302837220 */ /* 0x040fe20000410000 */
[C---:B------:R-:W-:Y:S01]  /*b150*/  HMMA.16816.F32 R24, R132.reuse, R138, R24 ;  /* 0x0000008a8418723c */ /* 0x040fe20000001818 */
[----:B---3--:R-:W1:Y:S03]  /*b160*/  LDSM.16.MT88.4 R136, [R220] ;  /* 0x00000000dc88783b */ /* 0x008e660000004200 */
[----:B------:R-:W-:Y:S02]  /*b170*/  FADD.FTZ R177, R177, R3 ;  /* 0x00000003b1b17221 */ /* 0x000fe40000010000 */
[----:B------:R-:W-:Y:S02]  /*b180*/  FFMA.FTZ R3, R199, c[0x0][0x2d0], -R176 ;  /* 0x0000b400c7037a23 */ /* 0x000fe400000108b0 */
[----:B------:R-:W-:Y:S02]  /*b190*/  IMAD.MOV.U32 R167, RZ, RZ, R152 ;  /* 0x000000ffffa77224 */ /* 0x000fe400078e0098 */
[----:B------:R3:W-:Y:S02]  /*b1a0*/  MUFU.EX2 R152, R3 ;  /* 0x0000000300987308 */ /* 0x0007e40000000800 */
[----:B----4-:R-:W-:Y:S02]  /*b1b0*/  FFMA.FTZ R0, R195, c[0x0][0x2d0], -R176 ;  /* 0x0000b400c3007a23 */ /* 0x010fe400000108b0 */
[----:B--2---:R-:W-:Y:S06]  /*b1c0*/  FFMA.FTZ R2, R2, R156, R191 ;  /* 0x0000009c02027223 */ /* 0x004fec00000100bf */
[----:B------:R2:W4:Y:S01]  /*b1d0*/  MUFU.EX2 R144, R0 ;  /* 0x0000000000907308 */ /* 0x0005220000000800 */
[----:B------:R-:W-:Y:S04]  /*b1e0*/  FADD.FTZ R2, R188, R2 ;  /* 0x00000002bc027221 */ /* 0x000fe80000010000 */
[----:B------:R-:W-:Y:S02]  /*b1f0*/  FADD.FTZ R2, R140, R2 ;  /* 0x000000028c027221 */ /* 0x000fe40000010000 */
[----:B------:R-:W-:Y:S02]  /*b200*/  LDSM.16.MT88.4 R140, [R218+0x1000] ;  /* 0x00100000da8c783b */ /* 0x000fe40000004200 */
[----:B------:R-:W-:Y:S02]  /*b210*/  FADD.FTZ R2, R147, R2 ;  /* 0x0000000293027221 */ /* 0x000fe40000010000 */
[--C-:B---3--:R-:W-:Y:S02]  /*b220*/  FFMA.FTZ R3, R208, c[0x0][0x2d0], -R176.reuse ;  /* 0x0000b400d0037a23 */ /* 0x108fe400000108b0 */
[----:B------:R-:W3:Y:S02]  /*b230*/  LDL R208, [R1+0x10] ;  /* 0x0000100001d07983 */ /* 0x000ee40000100800 */
[----:B------:R4:W-:Y:S01]  /*b240*/  MUFU.EX2 R159, R3 ;  /* 0x00000003009f7308 */ /* 0x0009e20000000800 */
[C---:B-1----:R-:W-:Y:S03]  /*b250*/  HMMA.16816.F32 R28, R132.reuse, R136, R28 ;  /* 0x00000088841c723c */ /* 0x042fe6000000181c */
[----:B--2---:R-:W-:Y:S06]  /*b260*/  FFMA.FTZ R0, R196, c[0x0][0x2d0], -R176 ;  /* 0x0000b400c4007a23 */ /* 0x004fec00000108b0 */
[----:B------:R-:W-:Y:S01]  /*b270*/  MUFU.EX2 R196, R149 ;  /* 0x0000009500c47308 */ /* 0x000fe20000000800 */
[C---:B------:R-:W-:Y:S01]  /*b280*/  HMMA.16816.F32 R32, R132.reuse, R138, R32 ;  /* 0x0000008a8420723c */ /* 0x040fe20000001820 */
[----:B------:R-:W1:Y:S08]  /*b290*/  LDSM.16.MT88.4 R136, [R217+0x3000] ;  /* 0x00300000d988783b */ /* 0x000e700000004200 */
[----:B------:R2:W-:Y:S03]  /*b2a0*/  MUFU.EX2 R148, R0 ;  /* 0x0000000000947308 */ /* 0x0005e60000000800 */
[----:B----4-:R-:W-:Y:S02]  /*b2b0*/  FADD.FTZ R3, R144, R2 ;  /* 0x0000000290037221 */ /* 0x010fe40000010000 */
[--C-:B------:R-:W-:Y:S02]  /*b2c0*/  FFMA.FTZ R2, R170, c[0x0][0x2d0], -R175.reuse ;  /* 0x0000b400aa027a23 */ /* 0x100fe400000108af */
[--C-:B--2---:R-:W-:Y:S04]  /*b2d0*/  FFMA.FTZ R0, R197, c[0x0][0x2d0], -R175.reuse ;  /* 0x0000b400c5007a23 */ /* 0x104fe800000108af */
[----:B------:R2:W4:Y:S01]  /*b2e0*/  MUFU.EX2 R151, R0 ;  /* 0x0000000000977308 */ /* 0x0005220000000800 */
[C---:B-1----:R-:W-:Y:S08]  /*b2f0*/  HMMA.16816.F32 R36, R132.reuse, R136, R36 ;  /* 0x000000888424723c */ /* 0x042ff00000001824 */
[C---:B------:R-:W-:Y:S01]  /*b300*/  HMMA.16816.F32 R40, R132.reuse, R138, R40 ;  /* 0x0000008a8428723c */ /* 0x040fe20000001828 */
[----:B------:R-:W1:Y:S03]  /*b310*/  LDSM.16.MT88.4 R136, [R218+0x3000] ;  /* 0x00300000da88783b */ /* 0x000e660000004200 */
[----:B--2---:R-:W-:Y:S04]  /*b320*/  FFMA.FTZ R0, R198, c[0x0][0x2d0], -R175 ;  /* 0x0000b400c6007a23 */ /* 0x004fe800000108af */
[----:B------:R2:W1:Y:S04]  /*b330*/  MUFU.EX2 R156, R0 ;  /* 0x00000000009c7308 */ /* 0x0004680000000800 */
[----:B--2---:R-:W-:Y:S01]  /*b340*/  FFMA.FTZ R0, R200, c[0x0][0x2d0], -R176 ;  /* 0x0000b400c8007a23 */ /* 0x004fe200000108b0 */
[C---:B-1----:R-:W-:Y:S05]  /*b350*/  HMMA.16816.F32 R44, R132.reuse, R136, R44 ;  /* 0x00000088842c723c */ /* 0x042fea000000182c */
[----:B------:R1:W-:Y:S03]  /*b360*/  MUFU.EX2 R155, R0 ;  /* 0x00000000009b7308 */ /* 0x0003e60000000800 */
[C---:B------:R-:W-:Y:S01]  /*b370*/  HMMA.16816.F32 R48, R132.reuse, R138, R48 ;  /* 0x0000008a8430723c */ /* 0x040fe20000001830 */
[----:B------:R-:W2:Y:S03]  /*b380*/  LDSM.16.MT88.4 R136, [R221+0x3000] ;  /* 0x00300000dd88783b */ /* 0x000ea60000004200 */
[----:B-1----:R-:W-:Y:S04]  /*b390*/  FADD.FTZ R0, R179, R177 ;  /* 0x000000b1b3007221 */ /* 0x002fe80000010000 */
[----:B------:R-:W-:Y:S04]  /*b3a0*/  FADD.FTZ R190, R190, R0 ;  /* 0x00000000bebe7221 */ /* 0x000fe80000010000 */
[--C-:B------:R-:W-:Y:S04]  /*b3b0*/  FFMA.FTZ R0, R202, c[0x0][0x2d0], -R175.reuse ;  /* 0x0000b400ca007a23 */ /* 0x100fe800000108af */
[----:B------:R1:W1:Y:S01]  /*b3c0*/  MUFU.EX2 R154, R0 ;  /* 0x00000000009a7308 */ /* 0x0002620000000800 */
[C---:B--2---:R-:W-:Y:S08]  /*b3d0*/  HMMA.16816.F32 R52, R132.reuse, R136, R52 ;  /* 0x000000888434723c */ /* 0x044ff00000001834 */
[C---:B------:R-:W-:Y:S01]  /*b3e0*/  HMMA.16816.F32 R56, R132.reuse, R138, R56 ;  /* 0x0000008a8438723c */ /* 0x040fe20000001838 */
[----:B------:R-:W2:Y:S03]  /*b3f0*/  LDSM.16.MT88.4 R136, [R220+0x3000] ;  /* 0x00300000dc88783b */ /* 0x000ea60000004200 */
[--C-:B-1----:R-:W-:Y:S04]  /*b400*/  FFMA.FTZ R0, R203, c[0x0][0x2d0], -R175.reuse ;  /* 0x0000b400cb007a23 */ /* 0x102fe800000108af */
[----:B------:R1:W1:Y:S04]  /*b410*/  MUFU.EX2 R163, R0 ;  /* 0x0000000000a37308 */ /* 0x0002680000000800 */
[--C-:B-1----:R-:W-:Y:S06]  /*b420*/  FFMA.FTZ R0, R204, c[0x0][0x2d0], -R176.reuse ;  /* 0x0000b400cc007a23 */ /* 0x102fec00000108b0 */
[----:B------:R1:W-:Y:S01]  /*b430*/  MUFU.EX2 R153, R0 ;  /* 0x0000000000997308 */ /* 0x0003e20000000800 */
[C---:B--2---:R-:W-:Y:S08]  /*b440*/  HMMA.16816.F32 R60, R132.reuse, R136, R60 ;  /* 0x00000088843c723c */ /* 0x044ff0000000183c */
[C---:B------:R-:W-:Y:S01]  /*b450*/  HMMA.16816.F32 R64, R132.reuse, R138, R64 ;  /* 0x0000008a8440723c */ /* 0x040fe20000001840 */
[----:B------:R-:W2:Y:S03]  /*b460*/  LDSM.16.MT88.4 R136, [R217+0x6000] ;  /* 0x00600000d988783b */ /* 0x000ea60000004200 */
[----:B-1----:R-:W-:Y:S04]  /*b470*/  FFMA.FTZ R0, R205, c[0x0][0x2d0], -R176 ;  /* 0x0000b400cd007a23 */ /* 0x002fe800000108b0 */
[----:B------:R1:W-:Y:S04]  /*b480*/  MUFU.EX2 R161, R0 ;  /* 0x0000000000a17308 */ /* 0x0003e80000000800 */
[--C-:B-1----:R-:W-:Y:S01]  /*b490*/  FFMA.FTZ R0, R206, c[0x0][0x2d0], -R175.reuse ;  /* 0x0000b400ce007a23 */ /* 0x102fe200000108af */
[C---:B--2---:R-:W-:Y:S05]  /*b4a0*/  HMMA.16816.F32 R68, R132.reuse, R136, R68 ;  /* 0x000000888444723c */ /* 0x044fea0000001844 */
[----:B------:R-:W-:Y:S03]  /*b4b0*/  MUFU.EX2 R206, R2 ;  /* 0x0000000200ce7308 */ /* 0x000fe60000000800 */
[C---:B------:R-:W-:Y:S01]  /*b4c0*/  HMMA.16816.F32 R72, R132.reuse, R138, R72 ;  /* 0x0000008a8448723c */ /* 0x040fe20000001848 */
[----:B------:R-:W1:Y:S06]  /*b4d0*/  LDSM.16.MT88.4 R136, [R218+0x6000] ;  /* 0x00600000da88783b */ /* 0x000e6c0000004200 */
[----:B------:R2:W1:Y:S02]  /*b4e0*/  MUFU.EX2 R162, R0 ;  /* 0x0000000000a27308 */ /* 0x0004640000000800 */
[--C-:B--2---:R-:W-:Y:S08]  /*b4f0*/  FFMA.FTZ R0, R207, c[0x0][0x2d0], -R175.reuse ;  /* 0x0000b400cf007a23 */ /* 0x104ff000000108af */
[----:B------:R2:W2:Y:S01]  /*b500*/  MUFU.EX2 R164, R0 ;  /* 0x0000000000a47308 */ /* 0x0004a20000000800 */
[C---:B-1----:R-:W-:Y:S03]  /*b510*/  HMMA.16816.F32 R76, R132.reuse, R136, R76 ;  /* 0x00000088844c723c */ /* 0x042fe6000000184c */
[----:B---3--:R-:W-:Y:S01]  /*b520*/  ISETP.GT.AND P0, PT, R201, R208, PT ;  /* 0x000000d0c900720c */ /* 0x008fe20003f04270 */
[----:B------:R-:W-:Y:S04]  /*b530*/  IMAD.MOV.U32 R201, RZ, RZ, R252 ;  /* 0x000000ffffc97224 */ /* 0x000fe800078e00fc */
[C---:B------:R-:W-:Y:S01]  /*b540*/  HMMA.16816.F32 R80, R132.reuse, R138, R80 ;  /* 0x0000008a8450723c */ /* 0x040fe20000001850 */
[----:B------:R-:W1:Y:S03]  /*b550*/  LDSM.16.MT88.4 R136, [R221+0x6000] ;  /* 0x00600000dd88783b */ /* 0x000e660000004200 */
[----:B--2---:R-:W-:Y:S04]  /*b560*/  FFMA.FTZ R0, R209, c[0x0][0x2d0], -R176 ;  /* 0x0000b400d1007a23 */ /* 0x004fe800000108b0 */
[----:B------:R2:W-:Y:S04]  /*b570*/  MUFU.EX2 R160, R0 ;  /* 0x0000000000a07308 */ /* 0x0005e80000000800 */
[----:B--2---:R-:W-:Y:S02]  /*b580*/  FADD.FTZ R0, R146, R190 ;  /* 0x000000be92007221 */ /* 0x004fe40000010000 */
[----:B------:R-:W-:Y:S02]  /*b590*/  FFMA.FTZ R190, R181, c[0x0][0x2d0], -R176 ;  /* 0x0000b400b5be7a23 */ /* 0x000fe400000108b0 */
[----:B------:R-:W-:Y:S02]  /*b5a0*/  FADD.FTZ R150, R145, R0 ;  /* 0x0000000091967221 */ /* 0x000fe40000010000 */
[----:B------:R-:W-:Y:S01]  /*b5b0*/  FFMA.FTZ R0, R211, c[0x0][0x2d0], -R175 ;  /* 0x0000b400d3007a23 */ /* 0x000fe200000108af */
[C---:B-1----:R-:W-:Y:S01]  /*b5c0*/  HMMA.16816.F32 R84, R132.reuse, R136, R84 ;  /* 0x000000888454723c */ /* 0x042fe20000001854 */
[----:B------:R-:W-:Y:S02]  /*b5d0*/  MUFU.EX2 R190, R190 ;  /* 0x000000be00be7308 */ /* 0x000fe40000000800 */
[----:B----4-:R-:W-:Y:S05]  /*b5e0*/  FADD.FTZ R150, R151, R150 ;  /* 0x0000009697967221 */ /* 0x010fea0000010000 */
[C---:B------:R-:W-:Y:S01]  /*b5f0*/  HMMA.16816.F32 R88, R132.reuse, R138, R88 ;  /* 0x0000008a8458723c */ /* 0x040fe20000001858 */
[----:B------:R-:W1:Y:S02]  /*b600*/  LDSM.16.MT88.4 R136, [R220+0x6000] ;  /* 0x00600000dc88783b */ /* 0x000e640000004200 */
[----:B------:R2:W3:Y:S02]  /*b610*/  MUFU.EX2 R158, R0 ;  /* 0x00000000009e7308 */ /* 0x0004e40000000800 */
[----:B--2---:R-:W-:Y:S01]  /*b620*/  FFMA.FTZ R0, R187, c[0x0][0x2d0], -R176 ;  /* 0x0000b400bb007a23 */ /* 0x004fe200000108b0 */
[----:B------:R-:W-:Y:S01]  /*b630*/  MOV R187, R186 ;  /* 0x000000ba00bb7202 */ /* 0x000fe20000000f00 */
[----:B------:R-:W-:Y:S01]  /*b640*/  IMAD.MOV.U32 R186, RZ, RZ, R183 ;  /* 0x000000ffffba7224 */ /* 0x000fe200078e00b7 */
[----:B------:R-:W-:Y:S04]  /*b650*/  MOV R183, R182 ;  /* 0x000000b600b77202 */ /* 0x000fe80000000f00 */
[----:B------:R-:W-:Y:S01]  /*b660*/  MOV R182, R169 ;  /* 0x000000a900b67202 */ /* 0x000fe20000000f00 */
[--C-:B------:R-:W-:Y:S02]  /*b670*/  FFMA.FTZ R2, R187, c[0x0][0x2d0], -R175.reuse ;  /* 0x0000b400bb027a23 */ /* 0x100fe400000108af */
[----:B------:R-:W-:Y:S01]  /*b680*/  IMAD.MOV.U32 R169, RZ, RZ, R168 ;  /* 0x000000ffffa97224 */ /* 0x000fe200078e00a8 */
[----:B------:R-:W-:Y:S01]  /*b690*/  MOV R168, R157 ;  /* 0x0000009d00a87202 */ /* 0x000fe20000000f00 */
[----:B------:R2:W-:Y:S01]  /*b6a0*/  MUFU.EX2 R200, R2 ;  /* 0x0000000200c87308 */ /* 0x0005e20000000800 */
[--C-:B------:R-:W-:Y:S02]  /*b6b0*/  FFMA.FTZ R191, R182, c[0x0][0x2d0], -R175.reuse ;  /* 0x0000b400b6bf7a23 */ /* 0x100fe400000108af */
[--C-:B------:R-:W-:Y:S01]  /*b6c0*/  FFMA.FTZ R192, R169, c[0x0][0x2d0], -R175.reuse ;  /* 0x0000b400a9c07a23 */ /* 0x100fe200000108af */
[C---:B-1----:R-:W-:Y:S03]  /*b6d0*/  HMMA.16816.F32 R92, R132.reuse, R136, R92 ;  /* 0x00000088845c723c */ /* 0x042fe6000000185c */
[----:B------:R-:W-:Y:S01]  /*b6e0*/  MOV R169, R189 ;  /* 0x000000bd00a97202 */ /* 0x000fe20000000f00 */
[--C-:B------:R-:W-:Y:S02]  /*b6f0*/  FFMA.FTZ R189, R212, c[0x0][0x2d0], -R175.reuse ;  /* 0x0000b400d4bd7a23 */ /* 0x100fe400000108af */
[----:B------:R1:W-:Y:S02]  /*b700*/  MUFU.EX2 R157, R0 ;  /* 0x00000000009d7308 */ /* 0x0003e40000000800 */
[C---:B------:R-:W-:Y:S01]  /*b710*/  HMMA.16816.F32 R96, R132.reuse, R138, R96 ;  /* 0x0000008a8460723c */ /* 0x040fe20000001860 */
[----:B------:R-:W4:Y:S07]  /*b720*/  LDSM.16.MT88.4 R136, [R217+0x9000] ;  /* 0x00900000d988783b */ /* 0x000f2e0000004200 */
[----:B------:R-:W-:Y:S01]  /*b730*/  MUFU.EX2 R191, R191 ;  /* 0x000000bf00bf7308 */ /* 0x000fe20000000800 */
[----:B--2---:R-:W-:Y:S04]  /*b740*/  FADD.FTZ R2, R156, R150 ;  /* 0x000000969c027221 */ /* 0x004fe80000010000 */
[----:B------:R-:W-:Y:S05]  /*b750*/  FADD.FTZ R2, R154, R2 ;  /* 0x000000029a027221 */ /* 0x000fea0000010000 */
[----:B------:R-:W-:Y:S01]  /*b760*/  MUFU.EX2 R192, R192 ;  /* 0x000000c000c07308 */ /* 0x000fe20000000800 */
[----:B------:R-:W-:Y:S02]  /*b770*/  FADD.FTZ R2, R163, R2 ;  /* 0x00000002a3027221 */ /* 0x000fe40000010000 */
[----:B-1----:R-:W-:Y:S02]  /*b780*/  FFMA.FTZ R0, R167, c[0x0][0x2d0], -R176 ;  /* 0x0000b400a7007a23 */ /* 0x002fe400000108b0 */
[----:B------:R-:W-:Y:S05]  /*b790*/  FADD.FTZ R2, R162, R2 ;  /* 0x00000002a2027221 */ /* 0x000fea0000010000 */
[----:B------:R1:W-:Y:S01]  /*b7a0*/  MUFU.EX2 R204, R0 ;  /* 0x0000000000cc7308 */ /* 0x0003e20000000800 */
[----:B------:R-:W-:Y:S04]  /*b7b0*/  FADD.FTZ R2, R164, R2 ;  /* 0x00000002a4027221 */ /* 0x000fe80000010000 */
[----:B---3--:R-:W-:Y:S04]  /*b7c0*/  FADD.FTZ R2, R158, R2 ;  /* 0x000000029e027221 */ /* 0x008fe80000010000 */
[----:B------:R-:W-:Y:S01]  /*b7d0*/  FADD.FTZ R2, R206, R2 ;  /* 0x00000002ce027221 */ /* 0x000fe20000010000 */
[----:B------:R-:W-:Y:S01]  /*b7e0*/  MUFU.EX2 R189, R189 ;  /* 0x000000bd00bd7308 */ /* 0x000fe20000000800 */
[C---:B----4-:R-:W-:Y:S08]  /*b7f0*/  HMMA.16816.F32 R100, R132.reuse, R136, R100 ;  /* 0x000000888464723c */ /* 0x050ff00000001864 */
[C---:B------:R-:W-:Y:S01]  /*b800*/  HMMA.16816.F32 R104, R132.reuse, R138, R104 ;  /* 0x0000008a8468723c */ /* 0x040fe20000001868 */
[----:B------:R-:W2:Y:S03]  /*b810*/  LDSM.16.MT88.4 R136, [R218+0x9000] ;  /* 0x00900000da88783b */ /* 0x000ea60000004200 */
[--C-:B-1----:R-:W-:Y:S04]  /*b820*/  FFMA.FTZ R0, R214, c[0x0][0x2d0], -R175.reuse ;  /* 0x0000b400d6007a23 */ /* 0x102fe800000108af */
[----:B------:R1:W3:Y:S04]  /*b830*/  MUFU.EX2 R205, R0 ;  /* 0x0000000000cd7308 */ /* 0x0002e80000000800 */
[----:B-1----:R-:W-:Y:S02]  /*b840*/  FFMA.FTZ R0, R213, c[0x0][0x2d0], -R175 ;  /* 0x0000b400d5007a23 */ /* 0x002fe400000108af */
[----:B---3--:R-:W-:Y:S04]  /*b850*/  FADD.FTZ R2, R205, R2 ;  /* 0x00000002cd027221 */ /* 0x008fe80000010000 */
[----:B------:R1:W3:Y:S01]  /*b860*/  MUFU.EX2 R207, R0 ;  /* 0x0000000000cf7308 */ /* 0x0002e20000000800 */
[C---:B--2---:R-:W-:Y:S08]  /*b870*/  HMMA.16816.F32 R108, R132.reuse, R136, R108 ;  /* 0x00000088846c723c */ /* 0x044ff0000000186c */
[C---:B------:R-:W-:Y:S01]  /*b880*/  HMMA.16816.F32 R112, R132.reuse, R138, R112 ;  /* 0x0000008a8470723c */ /* 0x040fe20000001870 */
[----:B------:R-:W2:Y:S03]  /*b890*/  LDSM.16.MT88.4 R136, [R221+0x9000] ;  /* 0x00900000dd88783b */ /* 0x000ea60000004200 */
[----:B-1----:R-:W-:Y:S02]  /*b8a0*/  FFMA.FTZ R0, R215, c[0x0][0x2d0], -R176 ;  /* 0x0000b400d7007a23 */ /* 0x002fe400000108b0 */
[----:B---3--:R-:W-:Y:S02]  /*b8b0*/  FADD.FTZ R2, R207, R2 ;  /* 0x00000002cf027221 */ /* 0x008fe40000010000 */
[----:B------:R1:W-:Y:S04]  /*b8c0*/  MUFU.EX2 R203, R0 ;  /* 0x0000000000cb7308 */ /* 0x0003e80000000800 */
[----:B------:R-:W-:Y:S02]  /*b8d0*/  FADD.FTZ R2, R200, R2 ;  /* 0x00000002c8027221 */ /* 0x000fe40000010000 */
[--C-:B-1----:R-:W-:Y:S01]  /*b8e0*/  FFMA.FTZ R0, R166, c[0x0][0x2d0], -R176.reuse ;  /* 0x0000b400a6007a23 */ /* 0x102fe200000108b0 */
[C---:B--2---:R-:W-:Y:S03]  /*b8f0*/  HMMA.16816.F32 R116, R132.reuse, R136, R116 ;  /* 0x000000888474723c */ /* 0x044fe60000001874 */
[----:B------:R1:W-:Y:S05]  /*b900*/  MUFU.EX2 R202, R0 ;  /* 0x0000000000ca7308 */ /* 0x0003ea0000000800 */
[C---:B------:R-:W-:Y:S01]  /*b910*/  HMMA.16816.F32 R120, R132.reuse, R138, R120 ;  /* 0x0000008a8478723c */ /* 0x040fe20000001878 */
[----:B------:R-:W2:Y:S03]  /*b920*/  LDSM.16.MT88.4 R136, [R220+0x9000] ;  /* 0x00900000dc88783b */ /* 0x000ea60000004200 */
[----:B-1----:R-:W-:Y:S02]  /*b930*/  FADD.FTZ R0, R148, R3 ;  /* 0x0000000394007221 */ /* 0x002fe40000010000 */
[--C-:B------:R-:W-:Y:S04]  /*b940*/  FFMA.FTZ R3, R186, c[0x0][0x2d0], -R175.reuse ;  /* 0x0000b400ba037a23 */ /* 0x100fe800000108af */
[----:B------:R1:W3:Y:S01]  /*b950*/  MUFU.EX2 R199, R3 ;  /* 0x0000000300c77308 */ /* 0x0002e20000000800 */
[C---:B--2---:R-:W-:Y:S08]  /*b960*/  HMMA.16816.F32 R124, R132.reuse, R136, R124 ;  /* 0x00000088847c723c */ /* 0x044ff0000000187c */
[----:B------:R-:W-:Y:S01]  /*b970*/  HMMA.16816.F32 R128, R132, R138, R128 ;  /* 0x0000008a8480723c */ /* 0x000fe20000001880 */
[----:B------:R-:W2:Y:S03]  /*b980*/  LDSM.16.MT88.4 R136, [R217+0x800] ;  /* 0x00080000d988783b */ /* 0x000ea60000004200 */
[----:B-1----:R-:W-:Y:S02]  /*b990*/  FFMA.FTZ R3, R184, c[0x0][0x2d0], -R176 ;  /* 0x0000b400b8037a23 */ /* 0x002fe400000108b0 */
[----:B---3--:R-:W-:Y:S01]  /*b9a0*/  FADD.FTZ R2, R199, R2 ;  /* 0x00000002c7027221 */ /* 0x008fe20000010000 */
[----:B------:R-:W-:Y:S02]  /*b9b0*/  F2FP.PACK_AB R132, R145, R146 ;  /* 0x000000929184723e */ /* 0x000fe400000000ff */
[----:B------:R-:W-:Y:S01]  /*b9c0*/  F2FP.PACK_AB R133, R148, R144 ;  /* 0x000000909485723e */ /* 0x000fe200000000ff */
[----:B------:R-:W1:Y:S01]  /*b9d0*/  MUFU.EX2 R3, R3 ;  /* 0x0000000300037308 */ /* 0x000e620000000800 */
[----:B------:R-:W-:Y:S01]  /*b9e0*/  LDSM.16.MT88.4 R144, [R221+0x1800] ;  /* 0x00180000dd90783b */ /* 0x000fe20000004200 */
[----:B------:R-:W-:Y:S01]  /*b9f0*/  F2FP.PACK_AB R134, R156, R151 ;  /* 0x000000979c86723e */ /* 0x000fe200000000ff */
[--C-:B------:R-:W-:Y:S01]  /*ba00*/  FFMA.FTZ R148, R183, c[0x0][0x2d0], -R175.reuse ;  /* 0x0000b400b7947a23 */ /* 0x100fe200000108af */
[----:B------:R-:W-:Y:S01]  /*ba10*/  F2FP.PACK_AB R135, R155, R152 ;  /* 0x000000989b87723e */ /* 0x000fe200000000ff */
[----:B------:R-:W-:Y:S02]  /*ba20*/  FADD.FTZ R152, R152, R0 ;  /* 0x0000000098987221 */ /* 0x000fe40000010000 */
[--C-:B------:R-:W-:Y:S02]  /*ba30*/  FFMA.FTZ R0, R169, c[0x0][0x2d0], -R176.reuse ;  /* 0x0000b400a9007a23 */ /* 0x100fe400000108b0 */
[----:B------:R-:W-:Y:S01]  /*ba40*/  FFMA.FTZ R156, R180, c[0x0][0x2d0], -R176 ;  /* 0x0000b400b49c7a23 */ /* 0x000fe200000108b0 */
[----:B------:R3:W4:Y:S01]  /*ba50*/  MUFU.EX2 R198, R148 ;  /* 0x0000009400c67308 */ /* 0x0007220000000800 */
[----:B------:R-:W-:Y:S09]  /*ba60*/  FFMA.FTZ R175, R210, c[0x0][0x2d0], -R175 ;  /* 0x0000b400d2af7a23 */ /* 0x000ff200000108af */
[----:B------:R4:W-:Y:S01]  /*ba70*/  MUFU.EX2 R195, R0 ;  /* 0x0000000000c37308 */ /* 0x0009e20000000800 */
[----:B-1----:R-:W-:Y:S09]  /*ba80*/  F2FP.PACK_AB R177, R190, R3 ;  /* 0x00000003beb1723e */ /* 0x002ff200000000ff */
[----:B------:R-:W1:Y:S01]  /*ba90*/  MUFU.EX2 R188, R175 ;  /* 0x000000af00bc7308 */ /* 0x000e620000000800 */
[C---:B--2---:R-:W-:Y:S01]  /*baa0*/  HMMA.16816.F32 R4, R132.reuse, R136, R4 ;  /* 0x000000888404723c */ /* 0x044fe20000001804 */
[----:B---3--:R-:W-:Y:S02]  /*bab0*/  LDSM.16.MT88.4 R148, [R221+0x2000] ;  /* 0x00200000dd94783b */ /* 0x008fe40000004200 */
[----:B----4-:R-:W-:Y:S05]  /*bac0*/  FADD.FTZ R2, R198, R2 ;  /* 0x00000002c6027221 */ /* 0x010fea0000010000 */
[C---:B------:R-:W-:Y:S01]  /*bad0*/  HMMA.16816.F32 R8, R132.reuse, R138, R8 ;  /* 0x0000008a8408723c */ /* 0x040fe20000001808 */
[----:B------:R-:W2:Y:S01]  /*bae0*/  LDSM.16.MT88.4 R136, [R218+0x800] ;  /* 0x00080000da88783b */ /* 0x000ea20000004200 */
[----:B------:R-:W-:Y:S02]  /*baf0*/  MUFU.EX2 R175, R156 ;  /* 0x0000009c00af7308 */ /* 0x000fe40000000800 */
[----:B------:R-:W-:Y:S02]  /*bb00*/  FADD.FTZ R2, R196, R2 ;  /* 0x00000002c4027221 */ /* 0x000fe40000010000 */
[----:B------:R-:W-:Y:S02]  /*bb10*/  FFMA.FTZ R0, R168, c[0x0][0x2d0], -R176 ;  /* 0x0000b400a8007a23 */ /* 0x000fe400000108b0 */
[----:B------:R-:W-:Y:S01]  /*bb20*/  LDSM.16.MT88.4 R168, [R218+0x5800] ;  /* 0x00580000daa8783b */ /* 0x000fe20000004200 */
[----:B------:R-:W-:Y:S03]  /*bb30*/  FADD.FTZ R2, R191, R2 ;  /* 0x00000002bf027221 */ /* 0x000fe60000010000 */
[----:B------:R3:W-:Y:S01]  /*bb40*/  MUFU.EX2 R197, R0 ;  /* 0x0000000000c57308 */ /* 0x0007e20000000800 */
[----:B-1----:R-:W-:Y:S01]  /*bb50*/  F2FP.PACK_AB R178, R188, R189 ;  /* 0x000000bdbcb2723e */ /* 0x002fe200000000ff */
[--C-:B---3--:R-:W-:Y:S08]  /*bb60*/  FFMA.FTZ R0, R165, c[0x0][0x2d0], -R176.reuse ;  /* 0x0000b400a5007a23 */ /* 0x108ff000000108b0 */
[----:B------:R1:W-:Y:S01]  /*bb70*/  MUFU.EX2 R194, R0 ;  /* 0x0000000000c27308 */ /* 0x0003e20000000800 */
[C---:B--2---:R-:W-:Y:S08]  /*bb80*/  HMMA.16816.F32 R12, R132.reuse, R136, R12 ;  /* 0x00000088840c723c */ /* 0x044ff0000000180c */
[C---:B------:R-:W-:Y:S01]  /*bb90*/  HMMA.16816.F32 R16, R132.reuse, R138, R16 ;  /* 0x0000008a8410723c */ /* 0x040fe20000001810 */
[----:B------:R-:W2:Y:S03]  /*bba0*/  LDSM.16.MT88.4 R136, [R221+0x800] ;  /* 0x00080000dd88783b */ /* 0x000ea60000004200 */
[--C-:B-1----:R-:W-:Y:S03]  /*bbb0*/  FFMA.FTZ R0, R185, c[0x0][0x2d0], -R176.reuse ;  /* 0x0000b400b9007a23 */ /* 0x102fe600000108b0 */
[----:B------:R-:W-:Y:S01]  /*bbc0*/  LDSM.16.MT88.4 R184, [R217+0x2800] ;  /* 0x00280000d9b8783b */ /* 0x000fe20000004200 */
[----:B------:R-:W-:Y:S01]  /*bbd0*/  FFMA.FTZ R176, R174, c[0x0][0x2d0], -R176 ;  /* 0x0000b400aeb07a23 */ /* 0x000fe200000108b0 */
[----:B------:R1:W-:Y:S10]  /*bbe0*/  MUFU.EX2 R193, R0 ;  /* 0x0000000000c17308 */ /* 0x0003f40000000800 */
[----:B------:R3:W4:Y:S01]  /*bbf0*/  MUFU.EX2 R174, R176 ;  /* 0x000000b000ae7308 */ /* 0x0007220000000800 */
[C---:B--2---:R-:W-:Y:S03]  /*bc00*/  HMMA.16816.F32 R20, R132.reuse, R136, R20 ;  /* 0x000000888414723c */ /* 0x044fe60000001814 */
[----:B-1----:R-:W-:Y:S04]  /*bc10*/  FADD.FTZ R0, R155, R152 ;  /* 0x000000989b007221 */ /* 0x002fe80000010000 */
[----:B------:R-:W-:Y:S01]  /*bc20*/  FADD.FTZ R0, R153, R0 ;  /* 0x0000000099007221 */ /* 0x000fe20000010000 */
[C---:B------:R-:W-:Y:S01]  /*bc30*/  HMMA.16816.F32 R24, R132.reuse, R138, R24 ;  /* 0x0000008a8418723c */ /* 0x040fe20000001818 */
[----:B------:R-:W1:Y:S03]  /*bc40*/  LDSM.16.MT88.4 R136, [R220+0x800] ;  /* 0x00080000dc88783b */ /* 0x000e660000004200 */
[----:B------:R-:W-:Y:S01]  /*bc50*/  FADD.FTZ R0, R161, R0 ;  /* 0x00000000a1007221 */ /* 0x000fe20000010000 */
[----:B---3--:R-:W-:Y:S02]  /*bc60*/  F2FP.PACK_AB R176, R192, R191 ;  /* 0x000000bfc0b0723e */ /* 0x008fe400000000ff */
[----:B----4-:R-:W-:Y:S01]  /*bc70*/  F2FP.PACK_AB R179, R174, R175 ;  /* 0x000000afaeb3723e */ /* 0x010fe200000000ff */
        /* <DEDUP_REMOVED lines=16> */
[----:B------:R-:W-:Y:S04]  /*bd80*/  FADD.FTZ R2, R189, R0 ;  /* 0x00000000bd027221 */ /* 0x000fe80000010000 */
[----:B------:R-:W-:Y:S02]  /*bd90*/  FADD.FTZ R2, R188, R2 ;  /* 0x00000002bc027221 */ /* 0x000fe40000010000 */
[----:B------:R-:W-:Y:S01]  /*bda0*/  FADD.FTZ R0, R175, R3 ;  /* 0x00000003af007221 */ /* 0x000fe20000010000 */
[----:B------:R-:W-:Y:S02]  /*bdb0*/  MOV R175, R173 ;  /* 0x000000ad00af7202 */ /* 0x000fe40000000f00 */
[----:B------:R-:W-:Y:S01]  /*bdc0*/  STL [R1+0x4], R2 ;  /* 0x0000040201007387 */ /* 0x000fe20000100800 */
[----:B------:R-:W-:Y:S05]  /*bdd0*/  FADD.FTZ R0, R174, R0 ;  /* 0x00000000ae007221 */ /* 0x000fea0000010000 */
        /* <DEDUP_REMOVED lines=38> */
[----:B------:R-:W-:Y:S02]  /*c040*/  F2FP.PACK_AB R133, R161, R153 ;  /* 0x00000099a185723e */ /* 0x000fe400000000ff */
[----:B------:R-:W-:Y:S01]  /*c050*/  LDSM.16.MT88.4 R152, [R218+0x5000] ;  /* 0x00500000da98783b */ /* 0x000fe20000004200 */
[----:B------:R-:W-:Y:S02]  /*c060*/  F2FP.PACK_AB R134, R164, R162 ;  /* 0x000000a2a486723e */ /* 0x000fe400000000ff */
[----:B------:R-:W-:Y:S03]  /*c070*/  F2FP.PACK_AB R135, R160, R159 ;  /* 0x0000009fa087723e */ /* 0x000fe600000000ff */
[----:B------:R-:W-:Y:S04]  /*c080*/  LDSM.16.MT88.4 R160, [R217+0x5800] ;  /* 0x00580000d9a0783b */ /* 0x000fe80000004200 */
        /* <DEDUP_REMOVED lines=98> */
[----:B------:R-:W-:Y:S01]  /*c6b0*/  HMMA.16816.F32 R128, R132, R138, R128 ;  /* 0x0000008a8480723c */ /* 0x000fe20000001880 */
[----:B------:R-:W1:Y:S06]  /*c6c0*/  LDSM.16.MT88.4 R136, [R220+0x2000] ;  /* 0x00200000dc88783b */ /* 0x000e6c0000004200 */
[----:B------:R-:W-:Y:S02]  /*c6d0*/  F2FP.PACK_AB R132, R199, R200 ;  /* 0x000000c8c784723e */ /* 0x000fe400000000ff */
[----:B------:R-:W-:Y:S03]  /*c6e0*/  F2FP.PACK_AB R133, R197, R195 ;  /* 0x000000c3c585723e */ /* 0x000fe600000000ff */
[----:B------:R-:W-:Y:S02]  /*c6f0*/  F2FP.PACK_AB R134, R196, R198 ;  /* 0x000000c6c486723e */ /* 0x000fe400000000ff */
[----:B------:R-:W-:Y:S07]  /*c700*/  F2FP.PACK_AB R135, R193, R194 ;  /* 0x000000c2c187723e */ /* 0x000fee00000000ff */
        /* <DEDUP_REMOVED lines=21> */
[C---:B----4-:R-:W-:Y:S08]  /*c860*/  HMMA.16816.F32 R60, R132.reuse, R148, R60 ;  /* 0x00000094843c723c */ /* 0x050ff0000000183c */
[C---:B------:R-:W-:Y:S01]  /*c870*/  HMMA.16816.F32 R64, R132.reuse, R150, R64 ;  /* 0x000000968440723c */ /* 0x040fe20000001840 */
[----:B------:R-:W-:Y:S07]  /*c880*/  LDSM.16.MT88.4 R148, [R218+0xb000] ;  /* 0x00b00000da94783b */ /* 0x000fee0000004200 */
        /* <DEDUP_REMOVED lines=9> */
[C---:B---3--:R-:W-:Y:S08]  /*c920*/  HMMA.16816.F32 R92, R132.reuse, R144, R92 ;  /* 0x00000090845c723c */ /* 0x048ff0000000185c */
[C---:B------:R-:W-:Y:S01]  /*c930*/  HMMA.16816.F32 R96, R132.reuse, R146, R96 ;  /* 0x000000928460723c */ /* 0x040fe20000001860 */
[----:B------:R-:W-:Y:S07]  /*c940*/  LDSM.16.MT88.4 R144, [R221+0x2800] ;  /* 0x00280000dd90783b */ /* 0x000fee0000004200 */
[C---:B-1----:R-:W-:Y:S08]  /*c950*/  HMMA.16816.F32 R100, R132.reuse, R136, R100 ;  /* 0x000000888464723c */ /* 0x042ff00000001864 */
[C---:B------:R-:W-:Y:S01]  /*c960*/  HMMA.16816.F32 R104, R132.reuse, R138, R104 ;  /* 0x0000008a8468723c */ /* 0x040fe20000001868 */
[----:B------:R-:W1:Y:S07]  /*c970*/  LDSM.16.MT88.4 R136, [R218+0x2800] ;  /* 0x00280000da88783b */ /* 0x000e6e0000004200 */
[C---:B------:R-:W-:Y:S08]  /*c980*/  HMMA.16816.F32 R108, R132.reuse, R148, R108 ;  /* 0x00000094846c723c */ /* 0x040ff0000000186c */
[C---:B------:R-:W-:Y:S08]  /*c990*/  HMMA.16816.F32 R112, R132.reuse, R150, R112 ;  /* 0x000000968470723c */ /* 0x040ff00000001870 */
[C---:B--2---:R-:W-:Y:S08]  /*c9a0*/  HMMA.16816.F32 R116, R132.reuse, R140, R116 ;  /* 0x0000008c8474723c */ /* 0x044ff00000001874 */
[C---:B------:R-:W-:Y:S08]  /*c9b0*/  HMMA.16816.F32 R120, R132.reuse, R142, R120 ;  /* 0x0000008e8478723c */ /* 0x040ff00000001878 */
[C---:B----4-:R-:W-:Y:S08]  /*c9c0*/  HMMA.16816.F32 R124, R132.reuse, R152, R124 ;  /* 0x00000098847c723c */ /* 0x050ff0000000187c */
[----:B------:R-:W-:Y:S01]  /*c9d0*/  HMMA.16816.F32 R128, R132, R154, R128 ;  /* 0x0000009a8480723c */ /* 0x000fe20000001880 */
[----:B------:R-:W2:Y:S07]  /*c9e0*/  LDSM.16.MT88.4 R152, [R220+0x2800] ;  /* 0x00280000dc98783b */ /* 0x000eae0000004200 */
[C---:B------:R-:W-:Y:S01]  /*c9f0*/  HMMA.16816.F32 R180, R176.reuse, R184, R4 ;  /* 0x000000b8b0b4723c */ /* 0x040fe20000001804 */
[----:B------:R-:W3:Y:S07]  /*ca00*/  LDSM.16.MT88.4 R4, [R221+0x5800] ;  /* 0x00580000dd04783b */ /* 0x000eee0000004200 */
[C---:B------:R-:W-:Y:S01]  /*ca10*/  HMMA.16816.F32 R184, R176.reuse, R186, R8 ;  /* 0x000000bab0b8723c */ /* 0x040fe20000001808 */
[----:B------:R-:W4:Y:S07]  /*ca20*/  LDSM.16.MT88.4 R8, [R220+0x5800] ;  /* 0x00580000dc08783b */ /* 0x000f2e0000004200 */
[C---:B-1----:R-:W-:Y:S01]  /*ca30*/  HMMA.16816.F32 R132, R176.reuse, R136, R12 ;  /* 0x00000088b084723c */ /* 0x042fe2000000180c */
[----:B------:R-:W1:Y:S07]  /*ca40*/  LDSM.16.MT88.4 R12, [R217+0x8800] ;  /* 0x00880000d90c783b */ /* 0x000e6e0000004200 */
[C---:B------:R-:W-:Y:S01]  /*ca50*/  HMMA.16816.F32 R136, R176.reuse, R138, R16 ;  /* 0x0000008ab088723c */ /* 0x040fe20000001810 */
[----:B------:R-:W1:Y:S07]  /*ca60*/  LDSM.16.MT88.4 R16, [R218+0x8800] ;  /* 0x00880000da10783b */ /* 0x000e6e0000004200 */
[C---:B------:R-:W-:Y:S01]  /*ca70*/  HMMA.16816.F32 R140, R176.reuse, R144, R20 ;  /* 0x00000090b08c723c */ /* 0x040fe20000001814 */
[----:B------:R-:W-:Y:S07]  /*ca80*/  LDSM.16.MT88.4 R20, [R220+0x8800] ;  /* 0x00880000dc14783b */ /* 0x000fee0000004200 */
[C---:B------:R-:W-:Y:S01]  /*ca90*/  HMMA.16816.F32 R144, R176.reuse, R146, R24 ;  /* 0x00000092b090723c */ /* 0x040fe20000001818 */
[----:B------:R-:W-:Y:S07]  /*caa0*/  LDSM.16.MT88.4 R24, [R217+0xb800] ;  /* 0x00b80000d918783b */ /* 0x000fee0000004200 */
[C---:B--2---:R-:W-:Y:S01]  /*cab0*/  HMMA.16816.F32 R148, R176.reuse, R152, R28 ;  /* 0x00000098b094723c */ /* 0x044fe2000000181c */
[----:B------:R-:W-:Y:S07]  /*cac0*/  LDSM.16.MT88.4 R28, [R221+0xb800] ;  /* 0x00b80000dd1c783b */ /* 0x000fee0000004200 */
[C---:B------:R-:W-:Y:S08]  /*cad0*/  HMMA.16816.F32 R152, R176.reuse, R154, R32 ;  /* 0x0000009ab098723c */ /* 0x040ff00000001820 */
[C---:B------:R-:W-:Y:S08]  /*cae0*/  HMMA.16816.F32 R156, R176.reuse, R160, R36 ;  /* 0x000000a0b09c723c */ /* 0x040ff00000001824 */
[C---:B------:R-:W-:Y:S08]  /*caf0*/  HMMA.16816.F32 R160, R176.reuse, R162, R40 ;  /* 0x000000a2b0a0723c */ /* 0x040ff00000001828 */
[C---:B------:R-:W-:Y:S08]  /*cb00*/  HMMA.16816.F32 R164, R176.reuse, R168, R44 ;  /* 0x000000a8b0a4723c */ /* 0x040ff0000000182c */
        /* <DEDUP_REMOVED lines=18> */
[C---:B---3--:R-:W-:Y:S08]  /*cc30*/  HMMA.16816.F32 R108, R176.reuse, R8, R108 ;  /* 0x00000008b06c723c */ /* 0x048ff0000000186c */
[C---:B------:R-:W-:Y:S08]  /*cc40*/  HMMA.16816.F32 R112, R176.reuse, R10, R112 ;  /* 0x0000000ab070723c */ /* 0x040ff00000001870 */
[C---:B------:R-:W-:Y:S08]  /*cc50*/  HMMA.16816.F32 R116, R176.reuse, R28, R116 ;  /* 0x0000001cb074723c */ /* 0x040ff00000001874 */
[C---:B------:R-:W-:Y:S08]  /*cc60*/  HMMA.16816.F32 R120, R176.reuse, R30, R120 ;  /* 0x0000001eb078723c */ /* 0x040ff00000001878 */
[C---:B-1----:R-:W-:Y:S08]  /*cc70*/  HMMA.16816.F32 R124, R176.reuse, R12, R124 ;  /* 0x0000000cb07c723c */ /* 0x042ff0000000187c */
[----:B------:R-:W-:Y:S07]  /*cc80*/  HMMA.16816.F32 R128, R176, R14, R128 ;  /* 0x0000000eb080723c */ /* 0x000fee0000001880 */
[----:B------:R-:W-:Y:S01]  /*cc90*/  MOV R176, R172 ;  /* 0x000000ac00b07202 */ /* 0x000fe20000000f00 */
[----:B------:R-:W-:-:S05]  /*cca0*/  @P0 BRA `(.L_x_2140) ;  /* 0xffffb30000000947 */ /* 0x000fca000383ffff */
.L_x_2139:
[----:B----4-:R-:W2:Y:S02]  /*ccb0*/  LDL R0, [R1+0xc] ;  /* 0x00000c0001007983 */ /* 0x010ea40000100800 */
[----:B--2---:R-:W-:-:S13]  /*ccc0*/  ISETP.GE.AND P0, PT, R252, R0, PT ;  /* 0x00000000fc00720c */ /* 0x004fda0003f06270 */
[----:B------:R-:W-:Y:S05]  /*ccd0*/  @!P0 BRA `(.L_x_2141) ;  /* 0x0000430000008947 */ /* 0x000fea0003800000 */
[----:B------:R-:W-:Y:S02]  /*cce0*/  MOV R175, R172 ;  /* 0x000000ac00af7202 */ /* 0x000fe40000000f00 */
[----:B------:R-:W-:Y:S02]  /*ccf0*/  MOV R174, R173 ;  /* 0x000000ad00ae7202 */ /* 0x000fe40000000f00 */
.L_x_2142:
[----:B------:R-:W2:Y:S01]  /*cd00*/  LDL R0, [R1] ;  /* 0x0000000001007983 */ /* 0x000ea20000100800 */
[----:B------:R-:W-:Y:S04]  /*cd10*/  DEPBAR.LE SB0, 0x0 ;  /* 0x000080000000791a */ /* 0x000fe80000000000 */
[----:B------:R-:W-:Y:S01]  /*cd20*/  WARPSYNC 0xffffffff ;  /* 0xffffffff00007948 */ /* 0x000fe20003800000 */
[----:B------:R-:W3:Y:S01]  /*cd30*/  LDL R14, [R1+0x38] ;  /* 0x00003800010e7983 */ /* 0x000ee20000100800 */
[----:B------:R-:W-:Y:S05]  /*cd40*/  IMAD.WIDE.U32 R12, R252, c[0x0][0x208], RZ ;  /* 0x00008200fc0c7a25 */ /* 0x000fea00078e00ff */
[----:B------:R-:W3:Y:S06]  /*cd50*/  LDL.64 R2, [R1+0x30] ;  /* 0x0000300001027983 */ /* 0x000eec0000100a00 */
[----:B------:R-:W-:Y:S06]  /*cd60*/  BAR.SYNC.DEFER_BLOCKING 0x0 ;  /* 0x0000000000007b1d */ /* 0x000fec0000010000 */
[----:B-----5:R-:W-:Y:S06]  /*cd70*/  LDSM.16.M88.4 R48, [R223] ;  /* 0x00000000df30783b */ /* 0x020fec0000000200 */
[----:B------:R-:W1:Y:S06]  /*cd80*/  LDSM.16.M88.4 R8, [R216] ;  /* 0x00000000d808783b */ /* 0x000e6c0000000200 */
[----:B------:R-:W4:Y:S06]  /*cd90*/  LDSM.16.M88.4 R16, [R216+0x800] ;  /* 0x00080000d810783b */ /* 0x000f2c0000000200 */
[----:B------:R-:W2:Y:S06]  /*cda0*/  LDSM.16.M88.4 R24, [R216+0x1000] ;  /* 0x00100000d818783b */ /* 0x000eac0000000200 */
[----:B------:R-:W2:Y:S06]  /*cdb0*/  LDSM.16.M88.4 R32, [R216+0x1800] ;  /* 0x00180000d820783b */ /* 0x000eac0000000200 */
[----:B------:R-:W2:Y:S06]  /*cdc0*/  LDSM.16.M88.4 R40, [R216+0x2000] ;  /* 0x00200000d828783b */ /* 0x000eac0000000200 */
[----:B------:R-:W2:Y:S06]  /*cdd0*/  LDSM.16.M88.4 R176, [R216+0x2800] ;  /* 0x00280000d8b0783b */ /* 0x000eac0000000200 */
[----:B------:R-:W-:Y:S01]  /*cde0*/  LDSM.16.M88.4 R188, [R224] ;  /* 0x00000000e0bc783b */ /* 0x000fe20000000200 */
[C---:B-1----:R-:W-:Y:S05]  /*cdf0*/  HMMA.16816.F32 R4, R48.reuse, R8, RZ ;  /* 0x000000083004723c */ /* 0x042fea00000018ff */
[----:B------:R-:W1:Y:S03]  /*ce00*/  LDSM.16.M88.4 R192, [R227] ;  /* 0x00000000e3c0783b */ /* 0x000e660000000200 */
[C---:B------:R-:W-:Y:S03]  /*ce10*/  HMMA.16816.F32 R8, R48.reuse, R10, RZ ;  /* 0x0000000a3008723c */ /* 0x040fe600000018ff */
[----:B------:R-:W1:Y:S06]  /*ce20*/  LDSM.16.M88.4 R196, [R250] ;  /* 0x00000000fac4783b */ /* 0x000e6c0000000200 */
[----:B------:R-:W1:Y:S06]  /*ce30*/  LDSM.16.M88.4 R200, [R249] ;  /* 0x00000000f9c8783b */ /* 0x000e6c0000000200 */
[----:B------:R-:W1:Y:S06]  /*ce40*/  LDSM.16.M88.4 R204, [R248] ;  /* 0x00000000f8cc783b */ /* 0x000e6c0000000200 */
[----:B------:R-:W1:Y:S06]  /*ce50*/  LDSM.16.M88.4 R208, [R247] ;  /* 0x00000000f7d0783b */ /* 0x000e6c0000000200 */
[----:B------:R-:W1:Y:S01]  /*ce60*/  LDSM.16.M88.4 R212, [R246] ;  /* 0x00000000f6d4783b */ /* 0x000e620000000200 */
[C---:B--2---:R-:W-:Y:S02]  /*ce70*/  LOP3.LUT P4, RZ, R0.reuse, 0x2, RZ, 0xc0, !PT ;  /* 0x0000000200ff7812 */ /* 0x044fe4000788c0ff */
[----:B------:R-:W-:Y:S02]  /*ce80*/  LOP3.LUT P3, RZ, R0, 0x1, RZ, 0xc0, !PT ;  /* 0x0000000100ff7812 */ /* 0x000fe4000786c0ff */
[----:B------:R-:W-:Y:S05]  /*ce90*/  SHF.R.S32.HI R0, RZ, 0x1f, R252 ;  /* 0x0000001fff007819 */ /* 0x000fea00000114fc */
[----:B------:R-:W-:Y:S01]  /*cea0*/  IMAD R0, R0, c[0x0][0x208], RZ ;  /* 0x0000820000007a24 */ /* 0x000fe200078e02ff */
[----:B---3--:R-:W-:Y:S03]  /*ceb0*/  MOV R3, R14 ;  /* 0x0000000e00037202 */ /* 0x008fe60000000f00 */
[----:B------:R-:W-:Y:S02]  /*cec0*/  IMAD R0, R252, c[0x0][0x20c], R0 ;  /* 0x00008300fc007a24 */ /* 0x000fe400078e0200 */
[----:B------:R-:W-:Y:S03]  /*ced0*/  IMAD.WIDE.U32 R2, R12, 0x60, R2 ;  /* 0x000000600c027825 */ /* 0x000fe600078e0002 */
[----:B------:R-:W-:Y:S02]  /*cee0*/  IADD3 R0, R13, R0, RZ ;  /* 0x000000000d007210 */ /* 0x000fe40007ffe0ff */
[C---:B----4-:R-:W-:Y:S03]  /*cef0*/  HMMA.16816.F32 R12, R48.reuse, R16, RZ ;  /* 0x00000010300c723c */ /* 0x050fe600000018ff */
[----:B------:R-:W-:Y:S05]  /*cf00*/  IMAD R0, R0, 0x60, RZ ;  /* 0x0000006000007824 */ /* 0x000fea00078e02ff */
[C---:B------:R-:W-:Y:S01]  /*cf10*/  HMMA.16816.F32 R16, R48.reuse, R18, RZ ;  /* 0x000000123010723c */ /* 0x040fe200000018ff */
[----:B------:R-:W-:Y:S03]  /*cf20*/  IADD3 R3, R3, R0, RZ ;  /* 0x0000000003037210 */ /* 0x000fe60007ffe0ff */
[C---:B------:R-:W-:Y:S02]  /*cf30*/  SHF.L.U32 R0, R2.reuse, 0x1, RZ ;  /* 0x0000000102007819 */ /* 0x040fe400000006ff */
[----:B------:R-:W-:Y:S02]  /*cf40*/  SHF.L.U64.HI R2, R2, 0x1, R3 ;  /* 0x0000000102027819 */ /* 0x000fe40000010203 */
[C---:B------:R-:W-:Y:S01]  /*cf50*/  HMMA.16816.F32 R20, R48.reuse, R24, RZ ;  /* 0x000000183014723c */ /* 0x040fe200000018ff */
[C---:B------:R-:W-:Y:S03]  /*cf60*/  IADD3 R172, P2, R0.reuse, c[0x0][0x1f8], RZ ;  /* 0x00007e0000ac7a10 */ /* 0x040fe60007f5e0ff */
[----:B------:R-:W-:Y:S02]  /*cf70*/  IADD3 R28, P1, R0, 0x80, RZ ;  /* 0x00000080001c7810 */ /* 0x000fe40007f3e0ff */
[----:B------:R-:W-:Y:S02]  /*cf80*/  IADD3.X R173, R2, c[0x0][0x1fc], RZ, P2, !PT ;  /* 0x00007f0002ad7a10 */ /* 0x000fe400017fe4ff */
[C---:B------:R-:W-:Y:S01]  /*cf90*/  HMMA.16816.F32 R24, R48.reuse, R26, RZ ;  /* 0x0000001a3018723c */ /* 0x040fe200000018ff */
[----:B------:R-:W-:Y:S02]  /*cfa0*/  IADD3 R28, P0, R28, c[0x0][0x1f8], RZ ;  /* 0x00007e001c1c7a10 */ /* 0x000fe40007f1e0ff */
[----:B------:R-:W-:Y:S01]  /*cfb0*/  @!PT LDS RZ, [RZ] ;  /* 0x00000000fffff984 */ /* 0x000fe20000000800 */
[----:B------:R-:W-:Y:S01]  /*cfc0*/  @!PT LDS RZ, [RZ] ;  /* 0x00000000fffff984 */ /* 0x000fe20000000800 */
[----:B------:R-:W-:Y:S01]  /*cfd0*/  @!PT LDS RZ, [RZ] ;  /* 0x00000000fffff984 */ /* 0x000fe20000000800 */
[----:B------:R2:W-:Y:S01]  /*cfe0*/  LDGSTS.E.BYPASS.LTC128B.128 [R251+0x100], [R172.64], !P5 ;  /* 0x00100000acfb7fae */ /* 0x0005e2000e901d48 */
[----:B------:R-:W-:Y:S02]  /*cff0*/  IADD3 R38, P2, R0, 0x100, RZ ;  /* 0x0000010000267810 */ /* 0x000fe40007f5e0ff */
[--C-:B------:R-:W-:Y:S02]  /*d000*/  IADD3.X R29, RZ, c[0x0][0x1fc], R2.reuse, P0, P1 ;  /* 0x00007f00ff1d7a10 */ /* 0x100fe400007e2402 */
[----:B------:R-:W-:Y:S03]  /*d010*/  IADD3 R38, P0, R38, c[0x0][0x1f8], RZ ;  /* 0x00007e0026267a10 */ /* 0x000fe60007f1e0ff */
[----:B------:R3:W-:Y:S01]  /*d020*/  LDGSTS.E.BYPASS.LTC128B.128 [R251+0x3100], [R28.64], !P4 ;  /* 0x031000001cfb7fae */ /* 0x0007e2000e101d48 */
[----:B------:R-:W-:Y:S02]  /*d030*/  IADD3 R0, P1, R0, 0x180, RZ ;  /* 0x0000018000007810 */ /* 0x000fe40007f3e0ff */
[--C-:B------:R-:W-:Y:S02]  /*d040*/  IADD3.X R39, RZ, c[0x0][0x1fc], R2.reuse, P0, P2 ;  /* 0x00007f00ff277a10 */ /* 0x100fe400007e4402 */
[----:B------:R-:W-:Y:S02]  /*d050*/  IADD3 R36, P0, R0, c[0x0][0x1f8], RZ ;  /* 0x00007e0000247a10 */ /* 0x000fe40007f1e0ff */
[----:B------:R-:W-:Y:S01]  /*d060*/  MOV R0, c[0x0][0x208] ;  /* 0x0000820000007a02 */ /* 0x000fe20000000f00 */
[----:B------:R4:W-:Y:S01]  /*d070*/  LDGSTS.E.BYPASS.LTC128B.128 [R251+0x6100], [R38.64], !P3 ;  /* 0x0610000026fb7fae */ /* 0x0009e2000d901d48 */
[----:B------:R-:W-:Y:S02]  /*d080*/  IADD3.X R37, RZ, c[0x0][0x1fc], R2, P0, P1 ;  /* 0x00007f00ff257a10 */ /* 0x000fe400007e2402 */
[----:B------:R-:W-:Y:S03]  /*d090*/  SHF.L.U32 R3, R0, 0x6, RZ ;  /* 0x0000000600037819 */ /* 0x000fe600000006ff */
[----:B------:R4:W-:Y:S01]  /*d0a0*/  LDGSTS.E.BYPASS.LTC128B.128 [R251+0x9100], [R36.64], !P6 ;  /* 0x0910000024fb7fae */ /* 0x0009e2000f101d48 */
[----:B------:R-:W-:Y:S04]  /*d0b0*/  IADD3 R2, P1, R172, R3, RZ ;  /* 0x00000003ac027210 */ /* 0x000fe80007f3e0ff */
[----:B--2---:R-:W-:Y:S01]  /*d0c0*/  IADD3 R172, P0, R3, R2, RZ ;  /* 0x0000000203ac7210 */ /* 0x004fe20007f1e0ff */
[C---:B---3--:R-:W-:Y:S08]  /*d0d0*/  HMMA.16816.F32 R28, R48.reuse, R32, RZ ;  /* 0x00000020301c723c */ /* 0x048ff000000018ff */
[C---:B------:R-:W-:Y:S08]  /*d0e0*/  HMMA.16816.F32 R32, R48.reuse, R34, RZ ;  /* 0x000000223020723c */ /* 0x040ff000000018ff */
[C---:B----4-:R-:W-:Y:S08]  /*d0f0*/  HMMA.16816.F32 R36, R48.reuse, R40, RZ ;  /* 0x000000283024723c */ /* 0x050ff000000018ff */
[C---:B------:R-:W-:Y:S08]  /*d100*/  HMMA.16816.F32 R40, R48.reuse, R42, RZ ;  /* 0x0000002a3028723c */ /* 0x040ff000000018ff */
[C---:B------:R-:W-:Y:S07]  /*d110*/  HMMA.16816.F32 R44, R48.reuse, R176, RZ ;  /* 0x000000b0302c723c */ /* 0x040fee00000018ff */
[----:B------:R-:W-:Y:S01]  /*d120*/  MOV R177, 0x6 ;  /* 0x0000000600b17802 */ /* 0x000fe20000000f00 */
[----:B------:R-:W-:Y:S04]  /*d130*/  HMMA.16816.F32 R48, R48, R178, RZ ;  /* 0x000000b23030723c */ /* 0x000fe800000018ff */
[----:B------:R-:W-:Y:S04]  /*d140*/  SHF.L.U64.HI R0, R0, R177, c[0x0][0x20c] ;  /* 0x0000830000007619 */ /* 0x000fe800000102b1 */
[C---:B-1----:R-:W-:Y:S05]  /*d150*/  HMMA.16816.F32 R4, R188.reuse, R192, R4 ;  /* 0x000000c0bc04723c */ /* 0x042fea0000001804 */
[----:B------:R-:W-:Y:S03]  /*d160*/  IADD3.X R3, R173, R0, RZ, P1, !PT ;  /* 0x00000000ad037210 */ /* 0x000fe60000ffe4ff */
[C---:B------:R-:W-:Y:S02]  /*d170*/  HMMA.16816.F32 R8, R188.reuse, R194, R8 ;  /* 0x000000c2bc08723c */ /* 0x040fe40000001808 */
[----:B------:R1:W-:Y:S02]  /*d180*/  LDGSTS.E.BYPASS.LTC128B.128 [R251+0x1100], [R2.64], !P5 ;  /* 0x0110000002fb7fae */ /* 0x0003e4000e901d48 */
[----:B------:R-:W-:Y:S04]  /*d190*/  IADD3.X R173, R0, R3, RZ, P0, !PT ;  /* 0x0000000300ad7210 */ /* 0x000fe800007fe4ff */
[C---:B------:R-:W-:Y:S01]  /*d1a0*/  HMMA.16816.F32 R12, R188.reuse, R196, R12 ;  /* 0x000000c4bc0c723c */ /* 0x040fe2000000180c */
[----:B------:R1:W-:Y:S06]  /*d1b0*/  LDGSTS.E.BYPASS.LTC128B.128 [R251+0x4100], [R2.64+0x80], !P4 ;  /* 0x0410008002fb7fae */ /* 0x0003ec000e101d48 */
[----:B------:R1:W-:Y:S01]  /*d1c0*/  LDGSTS.E.BYPASS.LTC128B.128 [R251+0x7100], [R2.64+0x100], !P3 ;  /* 0x0710010002fb7fae */ /* 0x0003e2000d901d48 */
[C---:B------:R-:W-:Y:S05]  /*d1d0*/  HMMA.16816.F32 R16, R188.reuse, R198, R16 ;  /* 0x000000c6bc10723c */ /* 0x040fea0000001810 */
[----:B------:R1:W-:Y:S03]  /*d1e0*/  LDGSTS.E.BYPASS.LTC128B.128 [R251+0xa100], [R2.64+0x180], !P6 ;  /* 0x0a10018002fb7fae */ /* 0x0003e6000f101d48 */
[C---:B------:R-:W-:Y:S03]  /*d1f0*/  HMMA.16816.F32 R20, R188.reuse, R200, R20 ;  /* 0x000000c8bc14723c */ /* 0x040fe60000001814 */
[----:B------:R2:W-:Y:S05]  /*d200*/  LDGSTS.E.BYPASS.LTC128B.128 [R251+0x2100], [R172.64], !P5 ;  /* 0x02100000acfb7fae */ /* 0x0005ea000e901d48 */
[C---:B------:R-:W-:Y:S01]  /*d210*/  HMMA.16816.F32 R24, R188.reuse, R202, R24 ;  /* 0x000000cabc18723c */ /* 0x040fe20000001818 */
[----:B------:R2:W-:Y:S06]  /*d220*/  LDGSTS.E.BYPASS.LTC128B.128 [R251+0x5100], [R172.64+0x80], !P4 ;  /* 0x05100080acfb7fae */ /* 0x0005ec000e101d48 */
[----:B------:R2:W-:Y:S01]  /*d230*/  LDGSTS.E.BYPASS.LTC128B.128 [R251+0x8100], [R172.64+0x100], !P3 ;  /* 0x08100100acfb7fae */ /* 0x0005e2000d901d48 */
[C---:B------:R-:W-:Y:S05]  /*d240*/  HMMA.16816.F32 R28, R188.reuse, R204, R28 ;  /* 0x000000ccbc1c723c */ /* 0x040fea000000181c */
[----:B------:R2:W-:Y:S03]  /*d250*/  LDGSTS.E.BYPASS.LTC128B.128 [R251+0xb100], [R172.64+0x180], !P6 ;  /* 0x0b100180acfb7fae */ /* 0x0005e6000f101d48 */
[C---:B------:R-:W-:Y:S03]  /*d260*/  HMMA.16816.F32 R32, R188.reuse, R206, R32 ;  /* 0x000000cebc20723c */ /* 0x040fe60000001820 */
[----:B------:R-:W-:Y:S05]  /*d270*/  LDSM.16.M88.4 R176, [R226] ;  /* 0x00000000e2b0783b */ /* 0x000fea0000000200 */
[C---:B------:R-:W-:Y:S01]  /*d280*/  HMMA.16816.F32 R36, R188.reuse, R208, R36 ;  /* 0x000000d0bc24723c */ /* 0x040fe20000001824 */
[----:B------:R-:W3:Y:S06]  /*d290*/  LDSM.16.M88.4 R192, [R222] ;  /* 0x00000000dec0783b */ /* 0x000eec0000000200 */
[----:B------:R-:W0:Y:S01]  /*d2a0*/  LDGDEPBAR ;  /* 0x00000000000079af */ /* 0x000e220000000000 */
[C---:B------:R-:W-:Y:S05]  /*d2b0*/  HMMA.16816.F32 R40, R188.reuse, R210, R40 ;  /* 0x000000d2bc28723c */ /* 0x040fea0000001828 */
[----:B------:R-:W4:Y:S03]  /*d2c0*/  LDSM.16.M88.4 R196, [R222+0x800] ;  /* 0x00080000dec4783b */ /* 0x000f260000000200 */
[C---:B------:R-:W-:Y:S03]  /*d2d0*/  HMMA.16816.F32 R44, R188.reuse, R212, R44 ;  /* 0x000000d4bc2c723c */ /* 0x040fe6000000182c */
[----:B------:R-:W1:Y:S05]  /*d2e0*/  LDSM.16.M88.4 R200, [R222+0x1000] ;  /* 0x00100000dec8783b */ /* 0x000e6a0000000200 */
[----:B------:R-:W-:Y:S01]  /*d2f0*/  HMMA.16816.F32 R48, R188, R214, R48 ;  /* 0x000000d6bc30723c */ /* 0x000fe20000001830 */
[----:B------:R-:W2:Y:S06]  /*d300*/  LDL R214, [R1+0xc] ;  /* 0x00000c0001d67983 */ /* 0x000eac0000100800 */
[----:B------:R-:W1:Y:S06]  /*d310*/  LDSM.16.M88.4 R204, [R222+0x1800] ;  /* 0x00180000decc783b */ /* 0x000e6c0000000200 */
[----:B------:R-:W2:Y:S01]  /*d320*/  LDL R215, [R1+0x20] ;  /* 0x0000200001d77983 */ /* 0x000ea20000100800 */
[C---:B---3--:R-:W-:Y:S05]  /*d330*/  HMMA.16816.F32 R4, R176.reuse, R192, R4 ;  /* 0x000000c0b004723c */ /* 0x048fea0000001804 */
[----:B------:R-:W3:Y:S03]  /*d340*/  LDSM.16.M88.4 R188, [R222+0x2000] ;  /* 0x00200000debc783b */ /* 0x000ee60000000200 */
[C---:B------:R-:W-:Y:S03]  /*d350*/  HMMA.16816.F32 R8, R176.reuse, R194, R8 ;  /* 0x000000c2b008723c */ /* 0x040fe60000001808 */
[----:B------:R-:W3:Y:S06]  /*d360*/  LDSM.16.M88.4 R208, [R222+0x2800] ;  /* 0x00280000ded0783b */ /* 0x000eec0000000200 */
[----:B------:R-:W-:Y:S01]  /*d370*/  LDSM.16.M88.4 R192, [R219] ;  /* 0x00000000dbc0783b */ /* 0x000fe20000000200 */
[C---:B----4-:R-:W-:Y:S05]  /*d380*/  HMMA.16816.F32 R12, R176.reuse, R196, R12 ;  /* 0x000000c4b00c723c */ /* 0x050fea000000180c */
[----:B------:R-:W4:Y:S03]  /*d390*/  LDL.64 R212, [R1+0x28] ;  /* 0x0000280001d47983 */ /* 0x000f260000100a00 */
[C---:B------:R-:W-:Y:S03]  /*d3a0*/  HMMA.16816.F32 R16, R176.reuse, R198, R16 ;  /* 0x000000c6b010723c */ /* 0x040fe60000001810 */
[----:B------:R-:W-:Y:S05]  /*d3b0*/  LDSM.16.M88.4 R196, [R219+0x800] ;  /* 0x00080000dbc4783b */ /* 0x000fea0000000200 */
        /* <DEDUP_REMOVED lines=8> */
[----:B------:R-:W1:Y:S07]  /*d440*/  LDSM.16.M88.4 R188, [R225] ;  /* 0x00000000e1bc783b */ /* 0x000e6e0000000200 */
[C---:B------:R-:W-:Y:S08]  /*d450*/  HMMA.16816.F32 R44, R176.reuse, R208, R44 ;  /* 0x000000d0b02c723c */ /* 0x040ff0000000182c */
[----:B------:R-:W-:Y:S01]  /*d460*/  HMMA.16816.F32 R48, R176, R210, R48 ;  /* 0x000000d2b030723c */ /* 0x000fe20000001830 */
[----:B------:R-:W3:Y:S06]  /*d470*/  LDSM.16.M88.4 R176, [R219+0x2000] ;  /* 0x00200000dbb0783b */ /* 0x000eec0000000200 */
[----:B------:R-:W3:Y:S01]  /*d480*/  LDSM.16.M88.4 R208, [R219+0x2800] ;  /* 0x00280000dbd0783b */ /* 0x000ee20000000200 */
        /* <DEDUP_REMOVED lines=15> */
[C---:B------:R-:W-:Y:S08]  /*d580*/  HMMA.16816.F32 R44, R188.reuse, R208, R44 ;  /* 0x000000d0bc2c723c */ /* 0x040ff0000000182c */
[----:B------:R-:W-:Y:S01]  /*d590*/  HMMA.16816.F32 R48, R188, R210, R48 ;  /* 0x000000d2bc30723c */ /* 0x000fe20000001830 */
[----:B------:R-:W3:Y:S06]  /*d5a0*/  LDSM.16.M88.4 R188, [R216+0x5000] ;  /* 0x00500000d8bc783b */ /* 0x000eec0000000200 */
[----:B------:R-:W2:Y:S01]  /*d5b0*/  LDSM.16.M88.4 R208, [R216+0x5800] ;  /* 0x00580000d8d0783b */ /* 0x000ea20000000200 */
        /* <DEDUP_REMOVED lines=11> */
[----:B------:R-:W-:Y:S02]  /*d670*/  LDSM.16.M88.4 R204, [R242] ;  /* 0x00000000f2cc783b */ /* 0x000fe40000000200 */
[C---:B--2---:R-:W-:Y:S02]  /*d680*/  ISETP.GT.AND P0, PT, R252.reuse, R214, PT ;  /* 0x000000d6fc00720c */ /* 0x044fe40003f04270 */
[----:B------:R-:W-:Y:S03]  /*d690*/  IADD3 R252, R252, -0x1, RZ ;  /* 0xfffffffffcfc7810 */ /* 0x000fe60007ffe0ff */
[C---:B---3--:R-:W-:Y:S08]  /*d6a0*/  HMMA.16816.F32 R36, R176.reuse, R188, R36 ;  /* 0x000000bcb024723c */ /* 0x048ff00000001824 */
[C---:B------:R-:W-:Y:S01]  /*d6b0*/  HMMA.16816.F32 R40, R176.reuse, R190, R40 ;  /* 0x000000beb028723c */ /* 0x040fe20000001828 */
[----:B------:R-:W1:Y:S07]  /*d6c0*/  LDSM.16.M88.4 R188, [R224+0x4000] ;  /* 0x00400000e0bc783b */ /* 0x000e6e0000000200 */
[C---:B------:R-:W-:Y:S08]  /*d6d0*/  HMMA.16816.F32 R44, R176.reuse, R208, R44 ;  /* 0x000000d0b02c723c */ /* 0x040ff0000000182c */
[----:B------:R-:W-:Y:S01]  /*d6e0*/  HMMA.16816.F32 R48, R176, R210, R48 ;  /* 0x000000d2b030723c */ /* 0x000fe20000001830 */
[----:B------:R-:W2:Y:S06]  /*d6f0*/  LDSM.16.M88.4 R176, [R241] ;  /* 0x00000000f1b0783b */ /* 0x000eac0000000200 */
[----:B------:R-:W3:Y:S01]  /*d700*/  LDSM.16.M88.4 R208, [R240] ;  /* 0x00000000f0d0783b */ /* 0x000ee20000000200 */
[----:B----4-:R-:W-:Y:S01]  /*d710*/  MOV R213, 0x6 ;  /* 0x0000000600d57802 */ /* 0x010fe20000000f00 */
        /* <DEDUP_REMOVED lines=8> */
[----:B------:R-:W4:Y:S07]  /*d7a0*/  LDSM.16.M88.4 R200, [R222+0x3800] ;  /* 0x00380000dec8783b */ /* 0x000f2e0000000200 */
        /* <DEDUP_REMOVED lines=13> */
[C---:B----4-:R-:W-:Y:S08]  /*d880*/  HMMA.16816.F32 R12, R192.reuse, R200, R12 ;  /* 0x000000c8c00c723c */ /* 0x050ff0000000180c */
        /* <DEDUP_REMOVED lines=14> */
[----:B------:R-:W-:Y:S01]  /*d970*/  LDSM.16.M88.4 R208, [R216+0x6800] ;  /* 0x00680000d8d0783b */ /* 0x000fe20000000200 */
[C---:B-1----:R-:W-:Y:S08]  /*d980*/  HMMA.16816.F32 R4, R196.reuse, R200, R4 ;  /* 0x000000c8c404723c */ /* 0x042ff00000001804 */
[C---:B------:R-:W-:Y:S01]  /*d990*/  HMMA.16816.F32 R8, R196.reuse, R202, R8 ;  /* 0x000000cac408723c */ /* 0x040fe20000001808 */
[----:B------:R-:W1:Y:S07]  /*d9a0*/  LDSM.16.M88.4 R200, [R219+0x5800] ;  /* 0x00580000dbc8783b */ /* 0x000e6e0000000200 */
[C---:B----4-:R-:W-:Y:S08]  /*d9b0*/  HMMA.16816.F32 R12, R196.reuse, R204, R12 ;  /* 0x000000ccc40c723c */ /* 0x050ff0000000180c */
        /* <DEDUP_REMOVED lines=14> */
[----:B------:R-:W1:Y:S01]  /*daa0*/  LDSM.16.M88.4 R200, [R216+0x8800] ;  /* 0x00880000d8c8783b */ /* 0x000e620000000200 */
[C---:B--2---:R-:W-:Y:S08]  /*dab0*/  HMMA.16816.F32 R4, R176.reuse, R204, R4 ;  /* 0x000000ccb004723c */ /* 0x044ff00000001804 */
[C---:B------:R-:W-:Y:S01]  /*dac0*/  HMMA.16816.F32 R8, R176.reuse, R206, R8 ;  /* 0x000000ceb008723c */ /* 0x040fe20000001808 */
[----:B------:R-:W-:Y:S07]  /*dad0*/  LDSM.16.M88.4 R204, [R239] ;  /* 0x00000000efcc783b */ /* 0x000fee0000000200 */
[C---:B------:R-:W-:Y:S08]  /*dae0*/  HMMA.16816.F32 R12, R176.reuse, R208, R12 ;  /* 0x000000d0b00c723c */ /* 0x040ff0000000180c */
[C---:B------:R-:W-:Y:S01]  /*daf0*/  HMMA.16816.F32 R16, R176.reuse, R210, R16 ;  /* 0x000000d2b010723c */ /* 0x040fe20000001810 */
[----:B------:R-:W-:Y:S07]  /*db00*/  LDSM.16.M88.4 R208, [R238] ;  /* 0x00000000eed0783b */ /* 0x000fee0000000200 */
[C---:B---3--:R-:W-:Y:S08]  /*db10*/  HMMA.16816.F32 R20, R176.reuse, R188, R20 ;  /* 0x000000bcb014723c */ /* 0x048ff00000001814 */
[C---:B------:R-:W-:Y:S01]  /*db20*/  HMMA.16816.F32 R24, R176.reuse, R190, R24 ;  /* 0x000000beb018723c */ /* 0x040fe20000001818 */
[----:B------:R-:W2:Y:S07]  /*db30*/  LDSM.16.M88.4 R188, [R224+0x8000] ;  /* 0x00800000e0bc783b */ /* 0x000eae0000000200 */
[C---:B----4-:R-:W-:Y:S08]  /*db40*/  HMMA.16816.F32 R28, R176.reuse, R192, R28 ;  /* 0x000000c0b01c723c */ /* 0x050ff0000000181c */
[C---:B------:R-:W-:Y:S01]  /*db50*/  HMMA.16816.F32 R32, R176.reuse, R194, R32 ;  /* 0x000000c2b020723c */ /* 0x040fe20000001820 */
[----:B------:R-:W3:Y:S07]  /*db60*/  LDSM.16.M88.4 R192, [R237] ;  /* 0x00000000edc0783b */ /* 0x000eee0000000200 */
[C---:B-1----:R-:W-:Y:S08]  /*db70*/  HMMA.16816.F32 R36, R176.reuse, R196, R36 ;  /* 0x000000c4b024723c */ /* 0x042ff00000001824 */
[C---:B------:R-:W-:Y:S01]  /*db80*/  HMMA.16816.F32 R40, R176.reuse, R198, R40 ;  /* 0x000000c6b028723c */ /* 0x040fe20000001828 */
[----:B------:R-:W1:Y:S07]  /*db90*/  LDSM.16.M88.4 R196, [R236] ;  /* 0x00000000ecc4783b */ /* 0x000e6e0000000200 */
[C---:B------:R-:W-:Y:S08]  /*dba0*/  HMMA.16816.F32 R44, R176.reuse, R200, R44 ;  /* 0x000000c8b02c723c */ /* 0x040ff0000000182c */
[----:B------:R-:W-:Y:S01]  /*dbb0*/  HMMA.16816.F32 R48, R176, R202, R48 ;  /* 0x000000cab030723c */ /* 0x000fe20000001830 */
[----:B------:R-:W4:Y:S06]  /*dbc0*/  LDSM.16.M88.4 R176, [R235] ;  /* 0x00000000ebb0783b */ /* 0x000f2c0000000200 */
[----:B------:R-:W1:Y:S01]  /*dbd0*/  LDSM.16.M88.4 R200, [R234] ;  /* 0x00000000eac8783b */ /* 0x000e620000000200 */
[C---:B--2---:R-:W-:Y:S08]  /*dbe0*/  HMMA.16816.F32 R4, R188.reuse, R204, R4 ;  /* 0x000000ccbc04723c */ /* 0x044ff00000001804 */
[C---:B------:R-:W-:Y:S01]  /*dbf0*/  HMMA.16816.F32 R8, R188.reuse, R206, R8 ;  /* 0x000000cebc08723c */ /* 0x040fe20000001808 */
[----:B------:R-:W-:Y:S07]  /*dc00*/  LDSM.16.M88.4 R204, [R226+0x8000] ;  /* 0x00800000e2cc783b */ /* 0x000fee0000000200 */
[C---:B------:R-:W-:Y:S08]  /*dc10*/  HMMA.16816.F32 R12, R188.reuse, R208, R12 ;  /* 0x000000d0bc0c723c */ /* 0x040ff0000000180c */
        /* <DEDUP_REMOVED lines=13> */
[----:B------:R-:W4:Y:S06]  /*dcf0*/  LDSM.16.M88.4 R188, [R222+0x8000] ;  /* 0x00800000debc783b */ /* 0x000f2c0000000200 */
[----:B------:R-:W-:Y:S01]  /*dd00*/  LDSM.16.M88.4 R200, [R225+0x8000] ;  /* 0x00800000e1c8783b */ /* 0x000fe20000000200 */
[C---:B--2---:R-:W-:Y:S08]  /*dd10*/  HMMA.16816.F32 R4, R204.reuse, R208, R4 ;  /* 0x000000d0cc04723c */ /* 0x044ff00000001804 */
[C---:B------:R-:W-:Y:S01]  /*dd20*/  HMMA.16816.F32 R8, R204.reuse, R210, R8 ;  /* 0x000000d2cc08723c */ /* 0x040fe20000001808 */
[----:B------:R-:W-:Y:S07]  /*dd30*/  LDSM.16.M88.4 R208, [R219+0x6000] ;  /* 0x00600000dbd0783b */ /* 0x000fee0000000200 */
[C---:B---3--:R-:W-:Y:S08]  /*dd40*/  HMMA.16816.F32 R12, R204.reuse, R192, R12 ;  /* 0x000000c0cc0c723c */ /* 0x048ff0000000180c */
[C---:B------:R-:W-:Y:S01]  /*dd50*/  HMMA.16816.F32 R16, R204.reuse, R194, R16 ;  /* 0x000000c2cc10723c */ /* 0x040fe20000001810 */
[----:B------:R-:W2:Y:S07]  /*dd60*/  LDSM.16.M88.4 R192, [R222+0x8800] ;  /* 0x00880000dec0783b */ /* 0x000eae0000000200 */
[C---:B-1----:R-:W-:Y:S08]  /*dd70*/  HMMA.16816.F32 R20, R204.reuse, R196, R20 ;  /* 0x000000c4cc14723c */ /* 0x042ff00000001814 */
[C---:B------:R-:W-:Y:S01]  /*dd80*/  HMMA.16816.F32 R24, R204.reuse, R198, R24 ;  /* 0x000000c6cc18723c */ /* 0x040fe20000001818 */
[----:B------:R-:W1:Y:S07]  /*dd90*/  LDSM.16.M88.4 R196, [R219+0x6800] ;  /* 0x00680000dbc4783b */ /* 0x000e6e0000000200 */
        /* <DEDUP_REMOVED lines=8> */
[----:B------:R-:W2:Y:S06]  /*de20*/  LDSM.16.M88.4 R192, [R219+0x8000] ;  /* 0x00800000dbc0783b */ /* 0x000eac0000000200 */
[----:B------:R-:W-:Y:S01]  /*de30*/  LDSM.16.M88.4 R204, [R223+0xc000] ;  /* 0x00c00000dfcc783b */ /* 0x000fe20000000200 */
[C---:B------:R-:W-:Y:S08]  /*de40*/  HMMA.16816.F32 R4, R200.reuse, R208, R4 ;  /* 0x000000d0c804723c */ /* 0x040ff00000001804 */
[C---:B------:R-:W-:Y:S01]  /*de50*/  HMMA.16816.F32 R8, R200.reuse, R210, R8 ;  /* 0x000000d2c808723c */ /* 0x040fe20000001808 */
[----:B------:R-:W-:Y:S07]  /*de60*/  LDSM.16.M88.4 R208, [R216+0x9000] ;  /* 0x00900000d8d0783b */ /* 0x000fee0000000200 */
        /* <DEDUP_REMOVED lines=10> */
[C---:B------:R-:W-:Y:S01]  /*df10*/  HMMA.16816.F32 R40, R200.reuse, R194, R40 ;  /* 0x000000c2c828723c */ /* 0x040fe20000001828 */
[----:B------:R-:W2:Y:S07]  /*df20*/  LDSM.16.M88.4 R192, [R216+0xa800] ;  /* 0x00a80000d8c0783b */ /* 0x000eae0000000200 */
[C---:B-1----:R-:W-:Y:S08]  /*df30*/  HMMA.16816.F32 R44, R200.reuse, R196, R44 ;  /* 0x000000c4c82c723c */ /* 0x042ff0000000182c */
[----:B------:R-:W-:Y:S01]  /*df40*/  HMMA.16816.F32 R48, R200, R198, R48 ;  /* 0x000000c6c830723c */ /* 0x000fe20000001830 */
[----:B------:R-:W1:Y:S06]  /*df50*/  LDSM.16.M88.4 R196, [R216+0xb000] ;  /* 0x00b00000d8c4783b */ /* 0x000e6c0000000200 */
        /* <DEDUP_REMOVED lines=10> */
[C---:B--2---:R-:W-:Y:S08]  /*e000*/  HMMA.16816.F32 R28, R204.reuse, R192, R28 ;  /* 0x000000c0cc1c723c */ /* 0x044ff0000000181c */
[C---:B------:R-:W-:Y:S01]  /*e010*/  HMMA.16816.F32 R32, R204.reuse, R194, R32 ;  /* 0x000000c2cc20723c */ /* 0x040fe20000001820 */
[----:B------:R-:W2:Y:S07]  /*e020*/  LDSM.16.M88.4 R192, [R231] ;  /* 0x00000000e7c0783b */ /* 0x000eae0000000200 */
[C---:B-1----:R-:W-:Y:S08]  /*e030*/  HMMA.16816.F32 R36, R204.reuse, R196, R36 ;  /* 0x000000c4cc24723c */ /* 0x042ff00000001824 */
[C---:B------:R-:W-:Y:S01]  /*e040*/  HMMA.16816.F32 R40, R204.reuse, R198, R40 ;  /* 0x000000c6cc28723c */ /* 0x040fe20000001828 */
[----:B------:R-:W-:Y:S07]  /*e050*/  LDSM.16.M88.4 R196, [R229] ;  /* 0x00000000e5c4783b */ /* 0x000fee0000000200 */
[C---:B---3--:R-:W-:Y:S08]  /*e060*/  HMMA.16816.F32 R44, R204.reuse, R176, R44 ;  /* 0x000000b0cc2c723c */ /* 0x048ff0000000182c */
[----:B------:R-:W-:Y:S01]  /*e070*/  HMMA.16816.F32 R48, R204, R178, R48 ;  /* 0x000000b2cc30723c */ /* 0x000fe20000001830 */
[----:B------:R-:W1:Y:S06]  /*e080*/  LDSM.16.M88.4 R176, [R230] ;  /* 0x00000000e6b0783b */ /* 0x000e6c0000000200 */
[----:B------:R-:W-:Y:S01]  /*e090*/  LDSM.16.M88.4 R204, [R226+0xc000] ;  /* 0x00c00000e2cc783b */ /* 0x000fe20000000200 */
[C---:B------:R-:W-:Y:S08]  /*e0a0*/  HMMA.16816.F32 R4, R200.reuse, R208, R4 ;  /* 0x000000d0c804723c */ /* 0x040ff00000001804 */
[C---:B------:R-:W-:Y:S01]  /*e0b0*/  HMMA.16816.F32 R8, R200.reuse, R210, R8 ;  /* 0x000000d2c808723c */ /* 0x040fe20000001808 */
[----:B------:R-:W-:Y:S07]  /*e0c0*/  LDSM.16.M88.4 R208, [R222+0x9000] ;  /* 0x00900000ded0783b */ /* 0x000fee0000000200 */
[C---:B----4-:R-:W-:Y:S08]  /*e0d0*/  HMMA.16816.F32 R12, R200.reuse, R188, R12 ;  /* 0x000000bcc80c723c */ /* 0x050ff0000000180c */
[C---:B------:R-:W-:Y:S01]  /*e0e0*/  HMMA.16816.F32 R16, R200.reuse, R190, R16 ;  /* 0x000000bec810723c */ /* 0x040fe20000001810 */
[----:B------:R-:W3:Y:S07]  /*e0f0*/  LDSM.16.M88.4 R188, [R228] ;  /* 0x00000000e4bc783b */ /* 0x000eee0000000200 */
[C---:B--2---:R-:W-:Y:S08]  /*e100*/  HMMA.16816.F32 R20, R200.reuse, R192, R20 ;  /* 0x000000c0c814723c */ /* 0x044ff00000001814 */
[C---:B------:R-:W-:Y:S01]  /*e110*/  HMMA.16816.F32 R24, R200.reuse, R194, R24 ;  /* 0x000000c2c818723c */ /* 0x040fe20000001818 */
[----:B------:R-:W2:Y:S07]  /*e120*/  LDSM.16.M88.4 R192, [R222+0x9800] ;  /* 0x00980000dec0783b */ /* 0x000eae0000000200 */
[C---:B-1----:R-:W-:Y:S08]  /*e130*/  HMMA.16816.F32 R28, R200.reuse, R176, R28 ;  /* 0x000000b0c81c723c */ /* 0x042ff0000000181c */
[C---:B------:R-:W-:Y:S01]  /*e140*/  HMMA.16816.F32 R32, R200.reuse, R178, R32 ;  /* 0x000000b2c820723c */ /* 0x040fe20000001820 */
[----:B------:R-:W1:Y:S07]  /*e150*/  LDSM.16.M88.4 R176, [R222+0xa000] ;  /* 0x00a00000deb0783b */ /* 0x000e6e0000000200 */
        /* <DEDUP_REMOVED lines=10> */
[C---:B--2---:R-:W-:Y:S08]  /*e200*/  HMMA.16816.F32 R12, R204.reuse, R192, R12 ;  /* 0x000000c0cc0c723c */ /* 0x044ff0000000180c */
[C---:B------:R-:W-:Y:S01]  /*e210*/  HMMA.16816.F32 R16, R204.reuse, R194, R16 ;  /* 0x000000c2cc10723c */ /* 0x040fe20000001810 */
[----:B------:R-:W2:Y:S07]  /*e220*/  LDSM.16.M88.4 R192, [R222+0xb800] ;  /* 0x00b80000dec0783b */ /* 0x000eae0000000200 */
[C---:B-1----:R-:W-:Y:S08]  /*e230*/  HMMA.16816.F32 R20, R204.reuse, R176, R20 ;  /* 0x000000b0cc14723c */ /* 0x042ff00000001814 */
[C---:B------:R-:W-:Y:S01]  /*e240*/  HMMA.16816.F32 R24, R204.reuse, R178, R24 ;  /* 0x000000b2cc18723c */ /* 0x040fe20000001818 */
[----:B------:R-:W1:Y:S07]  /*e250*/  LDSM.16.M88.4 R176, [R219+0x9800] ;  /* 0x00980000dbb0783b */ /* 0x000e6e0000000200 */
[C---:B---3--:R-:W-:Y:S08]  /*e260*/  HMMA.16816.F32 R28, R204.reuse, R188, R28 ;  /* 0x000000bccc1c723c */ /* 0x048ff0000000181c */
[C---:B------:R-:W-:Y:S01]  /*e270*/  HMMA.16816.F32 R32, R204.reuse, R190, R32 ;  /* 0x000000becc20723c */ /* 0x040fe20000001820 */
[----:B------:R-:W3:Y:S07]  /*e280*/  LDSM.16.M88.4 R188, [R219+0xa000] ;  /* 0x00a00000dbbc783b */ /* 0x000eee0000000200 */
[C---:B------:R-:W-:Y:S08]  /*e290*/  HMMA.16816.F32 R36, R204.reuse, R196, R36 ;  /* 0x000000c4cc24723c */ /* 0x040ff00000001824 */
[C---:B------:R-:W-:Y:S08]  /*e2a0*/  HMMA.16816.F32 R40, R204.reuse, R198, R40 ;  /* 0x000000c6cc28723c */ /* 0x040ff00000001828 */
[C---:B--2---:R-:W-:Y:S08]  /*e2b0*/  HMMA.16816.F32 R44, R204.reuse, R192, R44 ;  /* 0x000000c0cc2c723c */ /* 0x044ff0000000182c */
[----:B------:R-:W-:Y:S01]  /*e2c0*/  HMMA.16816.F32 R48, R204, R194, R48 ;  /* 0x000000c2cc30723c */ /* 0x000fe20000001830 */
[----:B------:R-:W2:Y:S07]  /*e2d0*/  LDSM.16.M88.4 R192, [R219+0xa800] ;  /* 0x00a80000dbc0783b */ /* 0x000eae0000000200 */
[C---:B------:R-:W-:Y:S08]  /*e2e0*/  HMMA.16816.F32 R4, R200.reuse, R208, R4 ;  /* 0x000000d0c804723c */ /* 0x040ff00000001804 */
[C---:B------:R-:W-:Y:S08]  /*e2f0*/  HMMA.16816.F32 R8, R200.reuse, R210, R8 ;  /* 0x000000d2c808723c */ /* 0x040ff00000001808 */
[C---:B-1----:R-:W-:Y:S08]  /*e300*/  HMMA.16816.F32 R12, R200.reuse, R176, R12 ;  /* 0x000000b0c80c723c */ /* 0x042ff0000000180c */
[C---:B------:R-:W-:Y:S01]  /*e310*/  HMMA.16816.F32 R16, R200.reuse, R178, R16 ;  /* 0x000000b2c810723c */ /* 0x040fe20000001810 */
[----:B------:R-:W1:Y:S03]  /*e320*/  LDSM.16.M88.4 R176, [R219+0xb000] ;  /* 0x00b00000dbb0783b */ /* 0x000e660000000200 */
        /* <DEDUP_REMOVED lines=10> */
[C---:B--2---:R-:W-:Y:S05]  /*e3d0*/  HMMA.16816.F32 R28, R200.reuse, R192, R28 ;  /* 0x000000c0c81c723c */ /* 0x044fea000000181c */
[----:B------:R-:W-:Y:S02]  /*e3e0*/  FMNMX.FTZ R0, R9, R0, !PT ;  /* 0x0000000009007209 */ /* 0x000fe40007810000 */
[----:B------:R-:W-:Y:S01]  /*e3f0*/  FMNMX.FTZ R2, R10, R2, !PT ;  /* 0x000000020a027209 */ /* 0x000fe20007810000 */
[C---:B------:R-:W-:Y:S04]  /*e400*/  HMMA.16816.F32 R32, R200.reuse, R194, R32 ;  /* 0x000000c2c820723c */ /* 0x040fe80000001820 */
[----:B------:R-:W-:Y:S02]  /*e410*/  FMNMX.FTZ R0, R12, R0, !PT ;  /* 0x000000000c007209 */ /* 0x000fe40007810000 */
[----:B------:R-:W-:Y:S02]  /*e420*/  FMNMX.FTZ R2, R11, R2, !PT ;  /* 0x000000020b027209 */ /* 0x000fe40007810000 */
[----:B------:R-:W-:Y:S01]  /*e430*/  FMNMX.FTZ R0, R13, R0, !PT ;  /* 0x000000000d007209 */ /* 0x000fe20007810000 */
[C---:B-1----:R-:W-:Y:S03]  /*e440*/  HMMA.16816.F32 R36, R200.reuse, R176, R36 ;  /* 0x000000b0c824723c */ /* 0x042fe60000001824 */
[----:B------:R-:W-:Y:S02]  /*e450*/  FMNMX.FTZ R0, R16, R0, !PT ;  /* 0x0000000010007209 */ /* 0x000fe40007810000 */
[----:B------:R-:W-:Y:S02]  /*e460*/  FMNMX.FTZ R2, R14, R2, !PT ;  /* 0x000000020e027209 */ /* 0x000fe40007810000 */
[----:B------:R-:W-:Y:S01]  /*e470*/  FMNMX.FTZ R0, R17, R0, !PT ;  /* 0x0000000011007209 */ /* 0x000fe20007810000 */
[C---:B------:R-:W-:Y:S04]  /*e480*/  HMMA.16816.F32 R40, R200.reuse, R178, R40 ;  /* 0x000000b2c828723c */ /* 0x040fe80000001828 */
[----:B------:R-:W-:Y:S02]  /*e490*/  FMNMX.FTZ R2, R15, R2, !PT ;  /* 0x000000020f027209 */ /* 0x000fe40007810000 */
[----:B------:R-:W-:Y:S01]  /*e4a0*/  FMNMX.FTZ R0, R20, R0, !PT ;  /* 0x0000000014007209 */ /* 0x000fe20007810000 */
[----:B------:R-:W-:Y:S01]  /*e4b0*/  @P0 IMAD.WIDE.U32 R178, R252, c[0x0][0x1e0], RZ ;  /* 0x00007800fcb20a25 */ /* 0x000fe200078e00ff */
        /* <DEDUP_REMOVED lines=35> */
[----:B------:R-:W-:Y:S02]  /*e6f0*/  FMNMX.FTZ R0, R50, R0, !PT ;  /* 0x0000000032007209 */ /* 0x000fe40007810000 */
[----:B------:R-:W-:Y:S02]  /*e700*/  @P0 MOV R176, R212 ;  /* 0x000000d400b00202 */ /* 0x000fe40000000f00 */
[----:B------:R-:W-:Y:S03]  /*e710*/  FMNMX.FTZ R0, R51, R0, !PT ;  /* 0x0000000033007209 */ /* 0x000fe60007810000 */
[----:B------:R-:W-:Y:S02]  /*e720*/  @P0 IMAD.WIDE.U32 R176, R178, 0x60, R176 ;  /* 0x00000060b2b00825 */ /* 0x000fe400078e00b0 */
[----:B------:R-:W2:Y:S01]  /*e730*/  SHFL.BFLY PT, R2, R0, 0x2, 0x1f ;  /* 0x0c401f0000027f89 */ /* 0x000ea200000e0000 */
[----:B-1----:R-:W-:Y:S05]  /*e740*/  FMNMX.FTZ R173, R173, R3, !PT ;  /* 0x00000003adad7209 */ /* 0x002fea0007810000 */
[----:B------:R-:W1:Y:S01]  /*e750*/  SHFL.BFLY PT, R172, R173, 0x1, 0x1f ;  /* 0x0c201f00adac7f89 */ /* 0x000e6200000e0000 */
[----:B--2---:R-:W-:Y:S05]  /*e760*/  FMNMX.FTZ R0, R0, R2, !PT ;  /* 0x0000000200007209 */ /* 0x004fea0007810000 */
[----:B------:R-:W2:Y:S01]  /*e770*/  SHFL.BFLY PT, R3, R0, 0x1, 0x1f ;  /* 0x0c201f0000037f89 */ /* 0x000ea200000e0000 */
[----:B-1----:R-:W-:Y:S02]  /*e780*/  FMNMX.FTZ R173, R173, R172, !PT ;  /* 0x000000acadad7209 */ /* 0x002fe40007810000 */
[----:B------:R-:W-:Y:S03]  /*e790*/  @P0 SHF.R.S32.HI R172, RZ, 0x1f, R252 ;  /* 0x0000001fffac0819 */ /* 0x000fe600000114fc */
[C---:B------:R-:W-:Y:S02]  /*e7a0*/  FADD.FTZ R2, -R173.reuse, R174 ;  /* 0x000000aead027221 */ /* 0x040fe40000010100 */
[----:B------:R-:W-:Y:S02]  /*e7b0*/  @P0 IMAD R174, R172, c[0x0][0x1e0], RZ ;  /* 0x00007800acae0a24 */ /* 0x000fe400078e02ff */
[----:B------:R-:W-:Y:S01]  /*e7c0*/  FMUL.FTZ R196, R173, c[0x0][0x2d0] ;  /* 0x0000b400adc47a20 */ /* 0x000fe20000410000 */
[----:B--2---:R-:W-:Y:S01]  /*e7d0*/  FMNMX.FTZ R172, R0, R3, !PT ;  /* 0x0000000300ac7209 */ /* 0x004fe20007810000 */
[----:B------:R-:W-:Y:S02]  /*e7e0*/  FMUL.FTZ R0, R2, c[0x0][0x2d0] ;  /* 0x0000b40002007a20 */ /* 0x000fe40000410000 */
[--C-:B------:R-:W-:Y:S02]  /*e7f0*/  FFMA.FTZ R4, R4, c[0x0][0x2d0], -R196.reuse ;  /* 0x0000b40004047a23 */ /* 0x100fe400000108c4 */
[----:B------:R1:W2:Y:S01]  /*e800*/  MUFU.EX2 R2, R0 ;  /* 0x0000000000027308 */ /* 0x0002a20000000800 */
[----:B------:R-:W-:Y:S02]  /*e810*/  FFMA.FTZ R5, R5, c[0x0][0x2d0], -R196 ;  /* 0x0000b40005057a23 */ /* 0x000fe400000108c4 */
[----:B------:R-:W-:Y:S01]  /*e820*/  @P0 IMAD R3, R252, c[0x0][0x1e4], R174 ;  /* 0x00007900fc030a24 */ /* 0x000fe200078e02ae */
[----:B------:R-:W-:Y:S01]  /*e830*/  @P0 SHF.L.U32 R174, R176, 0x1, RZ ;  /* 0x00000001b0ae0819 */ /* 0x000fe200000006ff */
[--C-:B------:R-:W-:Y:S02]  /*e840*/  FFMA.FTZ R12, R12, c[0x0][0x2d0], -R196.reuse ;  /* 0x0000b4000c0c7a23 */ /* 0x100fe400000108c4 */
[--C-:B------:R-:W-:Y:S01]  /*e850*/  FFMA.FTZ R13, R13, c[0x0][0x2d0], -R196.reuse ;  /* 0x0000b4000d0d7a23 */ /* 0x100fe200000108c4 */
[----:B------:R-:W-:Y:S01]  /*e860*/  @P0 IADD3 R3, R179, R3, RZ ;  /* 0x00000003b3030210 */ /* 0x000fe20007ffe0ff */
[--C-:B------:R-:W-:Y:S01]  /*e870*/  FFMA.FTZ R16, R16, c[0x0][0x2d0], -R196.reuse ;  /* 0x0000b40010107a23 */ /* 0x100fe200000108c4 */
[----:B------:R3:W-:Y:S01]  /*e880*/  MUFU.EX2 R215, R4 ;  /* 0x0000000400d77308 */ /* 0x0007e20000000800 */
[----:B------:R-:W-:Y:S01]  /*e890*/  @P0 IADD3 R178, P2, R174, 0x80, RZ ;  /* 0x00000080aeb20810 */ /* 0x000fe20007f5e0ff */
[--C-:B------:R-:W-:Y:S02]  /*e8a0*/  FFMA.FTZ R17, R17, c[0x0][0x2d0], -R196.reuse ;  /* 0x0000b40011117a23 */ /* 0x100fe400000108c4 */
[----:B------:R-:W-:Y:S01]  /*e8b0*/  @P0 IMAD R3, R3, 0x60, RZ ;  /* 0x0000006003030824 */ /* 0x000fe200078e02ff */
[----:B------:R-:W-:Y:S01]  /*e8c0*/  @P0 IADD3 R178, P1, R178, c[0x0][0x1c8], RZ ;  /* 0x00007200b2b20a10 */ /* 0x000fe20007f3e0ff */
[--C-:B------:R-:W-:Y:S02]  /*e8d0*/  FFMA.FTZ R20, R20, c[0x0][0x2d0], -R196.reuse ;  /* 0x0000b40014147a23 */ /* 0x100fe400000108c4 */
[--C-:B------:R-:W-:Y:S01]  /*e8e0*/  FFMA.FTZ R21, R21, c[0x0][0x2d0], -R196.reuse ;  /* 0x0000b40015157a23 */ /* 0x100fe200000108c4 */
[----:B------:R-:W-:Y:S01]  /*e8f0*/  @P0 IADD3 R3, R177, R3, RZ ;  /* 0x00000003b1030210 */ /* 0x000fe20007ffe0ff */
[----:B------:R4:W-:Y:S01]  /*e900*/  MUFU.EX2 R205, R5 ;  /* 0x0000000500cd7308 */ /* 0x0009e20000000800 */
[--C-:B------:R-:W-:Y:S02]  /*e910*/  FFMA.FTZ R24, R24, c[0x0][0x2d0], -R196.reuse ;  /* 0x0000b40018187a23 */ /* 0x100fe400000108c4 */
[----:B------:R-:W-:Y:S01]  /*e920*/  @P0 SHF.L.U64.HI R3, R176, 0x1, R3 ;  /* 0x00000001b0030819 */ /* 0x000fe20000010203 */
[----:B-1----:R-:W-:Y:S02]  /*e930*/  FADD.FTZ R0, -R172, R175 ;  /* 0x000000afac007221 */ /* 0x002fe40000010100 */
[--C-:B------:R-:W-:Y:S01]  /*e940*/  FFMA.FTZ R175, R8, c[0x0][0x2d0], -R196.reuse ;  /* 0x0000b40008af7a23 */ /* 0x100fe200000108c4 */
[--C-:B------:R-:W-:Y:S01]  /*e950*/  @P0 IADD3.X R179, RZ, c[0x0][0x1cc], R3.reuse, P1, P2 ;  /* 0x00007300ffb30a10 */ /* 0x100fe20000fe4403 */
[----:B------:R-:W-:Y:S01]  /*e960*/  FMUL.FTZ R0, R0, c[0x0][0x2d0] ;  /* 0x0000b40000007a20 */ /* 0x000fe20000410000 */
[----:B------:R-:W-:Y:S01]  /*e970*/  @P0 IADD3 R176, P2, R174, 0x100, RZ ;  /* 0x00000100aeb00810 */ /* 0x000fe20007f5e0ff */
[----:B------:R1:W-:Y:S01]  /*e980*/  MUFU.EX2 R204, R175 ;  /* 0x000000af00cc7308 */ /* 0x0003e20000000800 */
[----:B------:R-:W-:Y:S01]  /*e990*/  @P0 MOV R8, c[0x0][0x1e0] ;  /* 0x0000780000080a02 */ /* 0x000fe20000000f00 */
[----:B--2---:R-:W-:Y:S01]  /*e9a0*/  FMUL.FTZ R132, R2, R132 ;  /* 0x0000008402847220 */ /* 0x004fe20000410000 */
[----:B---3--:R-:W-:Y:S01]  /*e9b0*/  @P0 IADD3 R4, P1, R174, c[0x0][0x1c8], RZ ;  /* 0x00007200ae040a10 */ /* 0x008fe20007f3e0ff */
[----:B------:R-:W-:Y:S01]  /*e9c0*/  FMUL.FTZ R133, R2, R133 ;  /* 0x0000008502857220 */ /* 0x000fe20000410000 */
[----:B------:R-:W-:Y:S01]  /*e9d0*/  @P0 SHF.L.U64.HI R188, R8, R213, c[0x0][0x1e4] ;  /* 0x0000790008bc0619 */ /* 0x000fe200000102d5 */
[C---:B------:R-:W-:Y:S02]  /*e9e0*/  FMUL.FTZ R136, R2.reuse, R136 ;  /* 0x0000008802887220 */ /* 0x040fe40000410000 */
[C---:B------:R-:W-:Y:S02]  /*e9f0*/  FMUL.FTZ R137, R2.reuse, R137 ;  /* 0x0000008902897220 */ /* 0x040fe40000410000 */
[----:B------:R-:W2:Y:S01]  /*ea00*/  MUFU.EX2 R0, R0 ;  /* 0x0000000000007308 */ /* 0x000ea20000000800 */
[C---:B------:R-:W-:Y:S02]  /*ea10*/  FMUL.FTZ R140, R2.reuse, R140 ;  /* 0x0000008c028c7220 */ /* 0x040fe40000410000 */
[C---:B------:R-:W-:Y:S01]  /*ea20*/  FMUL.FTZ R141, R2.reuse, R141 ;  /* 0x0000008d028d7220 */ /* 0x040fe20000410000 */
[----:B----4-:R-:W-:Y:S01]  /*ea30*/  @P0 IADD3.X R5, R3, c[0x0][0x1cc], RZ, P1, !PT ;  /* 0x0000730003050a10 */ /* 0x010fe20000ffe4ff */
[----:B------:R-:W-:Y:S01]  /*ea40*/  FMUL.FTZ R144, R2, R144 ;  /* 0x0000009002907220 */ /* 0x000fe20000410000 */
[----:B------:R-:W-:Y:S01]  /*ea50*/  @P0 IADD3 R176, P1, R176, c[0x0][0x1c8], RZ ;  /* 0x00007200b0b00a10 */ /* 0x000fe20007f3e0ff */
[C---:B------:R-:W-:Y:S02]  /*ea60*/  FMUL.FTZ R145, R2.reuse, R145 ;  /* 0x0000009102917220 */ /* 0x040fe40000410000 */
[----:B------:R3:W-:Y:S01]  /*ea70*/  @P0 LDGSTS.E.BYPASS.LTC128B.128 [R251+0xc100], [R4.64], !P5 ;  /* 0x0c10000004fb0fae */ /* 0x0007e2000e901d48 */
[--C-:B------:R-:W-:Y:S01]  /*ea80*/  @P0 IADD3.X R177, RZ, c[0x0][0x1cc], R3.reuse, P1, P2 ;  /* 0x00007300ffb10a10 */ /* 0x100fe20000fe4403 */
[C---:B------:R-:W-:Y:S01]  /*ea90*/  FMUL.FTZ R148, R2.reuse, R148 ;  /* 0x0000009402947220 */ /* 0x040fe20000410000 */
[----:B------:R-:W-:Y:S01]  /*eaa0*/  MUFU.EX2 R214, R12 ;  /* 0x0000000c00d67308 */ /* 0x000fe20000000800 */
[----:B------:R-:W-:Y:S02]  /*eab0*/  FMUL.FTZ R149, R2, R149 ;  /* 0x0000009502957220 */ /* 0x000fe40000410000 */
[--C-:B-1----:R-:W-:Y:S01]  /*eac0*/  FFMA.FTZ R175, R9, c[0x0][0x2d0], -R196.reuse ;  /* 0x0000b40009af7a23 */ /* 0x102fe200000108c4 */
[----:B------:R-:W-:Y:S01]  /*ead0*/  @P0 IADD3 R9, P2, R174, 0x180, RZ ;  /* 0x00000180ae090810 */ /* 0x000fe20007f5e0ff */
[----:B------:R1:W-:Y:S01]  /*eae0*/  @P0 LDGSTS.E.BYPASS.LTC128B.128 [R251+0xf100], [R178.64], !P4 ;  /* 0x0f100000b2fb0fae */ /* 0x0003e2000e101d48 */
[----:B------:R-:W-:Y:S02]  /*eaf0*/  FMUL.FTZ R174, R172, c[0x0][0x2d0] ;  /* 0x0000b400acae7a20 */ /* 0x000fe40000410000 */
[----:B------:R-:W-:Y:S02]  /*eb00*/  FFMA.FTZ R25, R25, c[0x0][0x2d0], -R196 ;  /* 0x0000b40019197a23 */ /* 0x000fe400000108c4 */
[----:B------:R4:W1:Y:S01]  /*eb10*/  MUFU.EX2 R203, R175 ;  /* 0x000000af00cb7308 */ /* 0x0008620000000800 */
[--C-:B------:R-:W-:Y:S01]  /*eb20*/  FFMA.FTZ R6, R6, c[0x0][0x2d0], -R174.reuse ;  /* 0x0000b40006067a23 */ /* 0x100fe200000108ae */
[----:B------:R3:W-:Y:S01]  /*eb30*/  @P0 LDGSTS.E.BYPASS.LTC128B.128 [R251+0x12100], [R176.64], !P3 ;  /* 0x12100000b0fb0fae */ /* 0x0007e2000d901d48 */
[--C-:B------:R-:W-:Y:S02]  /*eb40*/  FFMA.FTZ R10, R10, c[0x0][0x2d0], -R174.reuse ;  /* 0x0000b4000a0a7a23 */ /* 0x100fe400000108ae */
[--C-:B------:R-:W-:Y:S02]  /*eb50*/  FFMA.FTZ R11, R11, c[0x0][0x2d0], -R174.reuse ;  /* 0x0000b4000b0b7a23 */ /* 0x100fe400000108ae */
[C---:B--2---:R-:W-:Y:S02]  /*eb60*/  FMUL.FTZ R134, R0.reuse, R134 ;  /* 0x0000008600867220 */ /* 0x044fe40000410000 */
        /* <DEDUP_REMOVED lines=9> */
[----:B------:R-:W-:Y:S01]  /*ec00*/  FMUL.FTZ R150, R0, R150 ;  /* 0x0000009600967220 */ /* 0x000fe20000410000 */
[----:B----4-:R-:W-:Y:S01]  /*ec10*/  @P0 SHF.L.U32 R175, R8, 0x6, RZ ;  /* 0x0000000608af0819 */ /* 0x010fe200000006ff */
[----:B------:R-:W-:Y:S01]  /*ec20*/  FMUL.FTZ R151, R0, R151 ;  /* 0x0000009700977220 */ /* 0x000fe20000410000 */
[----:B------:R-:W-:Y:S01]  /*ec30*/  @P0 IADD3 R8, P1, R9, c[0x0][0x1c8], RZ ;  /* 0x0000720009080a10 */ /* 0x000fe20007f3e0ff */
[--C-:B------:R-:W-:Y:S01]  /*ec40*/  FFMA.FTZ R14, R14, c[0x0][0x2d0], -R174.reuse ;  /* 0x0000b4000e0e7a23 */ /* 0x100fe200000108ae */
[----:B-1----:R-:W-:Y:S01]  /*ec50*/  F2FP.PACK_AB R178, R203, R204 ;  /* 0x000000cccbb2723e */ /* 0x002fe200000000ff */
[--C-:B------:R-:W-:Y:S01]  /*ec60*/  FFMA.FTZ R15, R15, c[0x0][0x2d0], -R174.reuse ;  /* 0x0000b4000f0f7a23 */ /* 0x100fe200000108ae */
[----:B------:R-:W-:Y:S01]  /*ec70*/  @P0 IADD3.X R9, RZ, c[0x0][0x1cc], R3, P1, P2 ;  /* 0x00007300ff090a10 */ /* 0x000fe20000fe4403 */
[--C-:B------:R-:W-:Y:S01]  /*ec80*/  FFMA.FTZ R3, R7, c[0x0][0x2d0], -R174.reuse ;  /* 0x0000b40007037a23 */ /* 0x100fe200000108ae */
[----:B---3--:R-:W-:Y:S01]  /*ec90*/  @P0 IADD3 R4, P2, R4, R175, RZ ;  /* 0x000000af04040210 */ /* 0x008fe20007f5e0ff */
[----:B------:R-:W1:Y:S01]  /*eca0*/  MUFU.EX2 R200, R11 ;  /* 0x0000000b00c87308 */ /* 0x000e620000000800 */
[----:B------:R-:W-:Y:S01]  /*ecb0*/  F2FP.PACK_AB R176, R205, R215 ;  /* 0x000000d7cdb0723e */ /* 0x000fe200000000ff */
[----:B------:R3:W-:Y:S01]  /*ecc0*/  @P0 LDGSTS.E.BYPASS.LTC128B.128 [R251+0x15100], [R8.64], !P6 ;  /* 0x1510000008fb0fae */ /* 0x0007e2000f101d48 */
[----:B------:R-:W-:Y:S01]  /*ecd0*/  @P0 IADD3.X R5, R5, R188, RZ, P2, !PT ;  /* 0x000000bc05050210 */ /* 0x000fe200017fe4ff */
[--C-:B------:R-:W-:Y:S01]  /*ece0*/  FFMA.FTZ R18, R18, c[0x0][0x2d0], -R174.reuse ;  /* 0x0000b40012127a23 */ /* 0x100fe200000108ae */
[----:B--2---:R-:W-:Y:S01]  /*ecf0*/  @P0 IADD3 R6, P1, R175, R4, RZ ;  /* 0x00000004af060210 */ /* 0x004fe20007f3e0ff */
[--C-:B------:R-:W-:Y:S02]  /*ed00*/  FFMA.FTZ R19, R19, c[0x0][0x2d0], -R174.reuse ;  /* 0x0000b40013137a23 */ /* 0x100fe400000108ae */
[----:B------:R2:W-:Y:S01]  /*ed10*/  @P0 LDGSTS.E.BYPASS.LTC128B.128 [R251+0xd100], [R4.64], !P5 ;  /* 0x0d10000004fb0fae */ /* 0x0005e2000e901d48 */
[----:B------:R-:W-:Y:S01]  /*ed20*/  @P0 IADD3.X R7, R188, R5, RZ, P1, !PT ;  /* 0x00000005bc070210 */ /* 0x000fe20000ffe4ff */
[----:B------:R-:W4:Y:S01]  /*ed30*/  MUFU.EX2 R202, R3 ;  /* 0x0000000300ca7308 */ /* 0x000f220000000800 */
[----:B------:R-:W-:Y:S02]  /*ed40*/  FMUL.FTZ R10, R0, R186 ;  /* 0x000000ba000a7220 */ /* 0x000fe40000410000 */
[--C-:B------:R-:W-:Y:S01]  /*ed50*/  FFMA.FTZ R22, R22, c[0x0][0x2d0], -R174.reuse ;  /* 0x0000b40016167a23 */ /* 0x100fe200000108ae */
[----:B------:R2:W-:Y:S01]  /*ed60*/  @P0 LDGSTS.E.BYPASS.LTC128B.128 [R251+0x10100], [R4.64+0x80], !P4 ;  /* 0x1010008004fb0fae */ /* 0x0005e2000e101d48 */
[--C-:B------:R-:W-:Y:S02]  /*ed70*/  FFMA.FTZ R23, R23, c[0x0][0x2d0], -R174.reuse ;  /* 0x0000b40017177a23 */ /* 0x100fe400000108ae */
[--C-:B------:R-:W-:Y:S02]  /*ed80*/  FFMA.FTZ R26, R26, c[0x0][0x2d0], -R174.reuse ;  /* 0x0000b4001a1a7a23 */ /* 0x100fe400000108ae */
[----:B------:R-:W-:Y:S01]  /*ed90*/  FFMA.FTZ R27, R27, c[0x0][0x2d0], -R174 ;  /* 0x0000b4001b1b7a23 */ /* 0x000fe200000108ae */
[----:B------:R2:W-:Y:S01]  /*eda0*/  @P0 LDGSTS.E.BYPASS.LTC128B.128 [R251+0x13100], [R4.64+0x100], !P3 ;  /* 0x1310010004fb0fae */ /* 0x0005e2000d901d48 */
[----:B------:R-:W2:Y:S01]  /*edb0*/  MUFU.EX2 R213, R13 ;  /* 0x0000000d00d57308 */ /* 0x000ea20000000800 */
[--C-:B------:R-:W-:Y:S01]  /*edc0*/  FFMA.FTZ R28, R28, c[0x0][0x2d0], -R196.reuse ;  /* 0x0000b4001c1c7a23 */ /* 0x100fe200000108c4 */
[----:B-1----:R-:W-:Y:S01]  /*edd0*/  F2FP.PACK_AB R179, R200, R201 ;  /* 0x000000c9c8b3723e */ /* 0x002fe200000000ff */
[----:B------:R-:W-:Y:S02]  /*ede0*/  FMUL.FTZ R11, R0, R187 ;  /* 0x000000bb000b7220 */ /* 0x000fe40000410000 */
[----:B------:R2:W-:Y:S01]  /*edf0*/  @P0 LDGSTS.E.BYPASS.LTC128B.128 [R251+0x16100], [R4.64+0x180], !P6 ;  /* 0x1610018004fb0fae */ /* 0x0005e2000f101d48 */
[----:B------:R-:W-:Y:S02]  /*ee00*/  FFMA.FTZ R29, R29, c[0x0][0x2d0], -R196 ;  /* 0x0000b4001d1d7a23 */ /* 0x000fe400000108c4 */
[C---:B---3--:R-:W-:Y:S02]  /*ee10*/  FMUL.FTZ R8, R2.reuse, R184 ;  /* 0x000000b802087220 */ /* 0x048fe40000410000 */
[----:B------:R-:W-:Y:S01]  /*ee20*/  FMUL.FTZ R9, R2, R185 ;  /* 0x000000b902097220 */ /* 0x000fe20000410000 */
[----:B------:R1:W-:Y:S01]  /*ee30*/  @P0 LDGSTS.E.BYPASS.LTC128B.128 [R251+0xe100], [R6.64], !P5 ;  /* 0x0e10000006fb0fae */ /* 0x0003e2000e901d48 */
[----:B------:R-:W-:Y:S01]  /*ee40*/  MUFU.EX2 R198, R14 ;  /* 0x0000000e00c67308 */ /* 0x000fe20000000800 */
[----:B----4-:R-:W-:Y:S01]  /*ee50*/  F2FP.PACK_AB R177, R202, R199 ;  /* 0x000000c7cab1723e */ /* 0x010fe200000000ff */
[--C-:B------:R-:W-:Y:S02]  /*ee60*/  FFMA.FTZ R30, R30, c[0x0][0x2d0], -R174.reuse ;  /* 0x0000b4001e1e7a23 */ /* 0x100fe400000108ae */
[--C-:B------:R-:W-:Y:S01]  /*ee70*/  FFMA.FTZ R31, R31, c[0x0][0x2d0], -R174.reuse ;  /* 0x0000b4001f1f7a23 */ /* 0x100fe200000108ae */
[----:B------:R1:W-:Y:S01]  /*ee80*/  @P0 LDGSTS.E.BYPASS.LTC128B.128 [R251+0x11100], [R6.64+0x80], !P4 ;  /* 0x1110008006fb0fae */ /* 0x0003e2000e101d48 */
[----:B------:R-:W-:Y:S02]  /*ee90*/  FFMA.FTZ R3, R35, c[0x0][0x2d0], -R174 ;  /* 0x0000b40023037a23 */ /* 0x000fe400000108ae */
[--C-:B------:R-:W-:Y:S02]  /*eea0*/  FFMA.FTZ R32, R32, c[0x0][0x2d0], -R196.reuse ;  /* 0x0000b40020207a23 */ /* 0x100fe400000108c4 */
[----:B------:R3:W4:Y:S01]  /*eeb0*/  MUFU.EX2 R197, R15 ;  /* 0x0000000f00c57308 */ /* 0x0007220000000800 */
[----:B------:R1:W-:Y:S01]  /*eec0*/  @P0 LDGSTS.E.BYPASS.LTC128B.128 [R251+0x14100], [R6.64+0x100], !P3 ;  /* 0x1410010006fb0fae */ /* 0x0003e2000d901d48 */
[----:B------:R-:W-:Y:S02]  /*eed0*/  FFMA.FTZ R33, R33, c[0x0][0x2d0], -R196 ;  /* 0x0000b40021217a23 */ /* 0x000fe400000108c4 */
[----:B------:R-:W-:Y:S02]  /*eee0*/  FFMA.FTZ R34, R34, c[0x0][0x2d0], -R174 ;  /* 0x0000b40022227a23 */ /* 0x000fe400000108ae */
[C---:B------:R-:W-:Y:S01]  /*eef0*/  FMUL.FTZ R152, R2.reuse, R152 ;  /* 0x0000009802987220 */ /* 0x040fe20000410000 */
[----:B------:R1:W-:Y:S01]  /*ef00*/  @P0 LDGSTS.E.BYPASS.LTC128B.128 [R251+0x17100], [R6.64+0x180], !P6 ;  /* 0x1710018006fb0fae */ /* 0x0003e2000f101d48 */
[C---:B------:R-:W-:Y:S02]  /*ef10*/  FMUL.FTZ R153, R2.reuse, R153 ;  /* 0x0000009902997220 */ /* 0x040fe40000410000 */
[C---:B--2---:R-:W-:Y:S01]  /*ef20*/  FMUL.FTZ R4, R2.reuse, R180 ;  /* 0x000000b402047220 */ /* 0x044fe20000410000 */
[----:B------:R-:W-:Y:S01]  /*ef30*/  MUFU.EX2 R212, R16 ;  /* 0x0000001000d47308 */ /* 0x000fe20000000800 */
[----:B------:R-:W-:Y:S01]  /*ef40*/  FMUL.FTZ R5, R2, R181 ;  /* 0x000000b502057220 */ /* 0x000fe20000410000 */
[----:B------:R-:W2:Y:S01]  /*ef50*/  LDSM.16.MT88.4 R188, [R217] ;  /* 0x00000000d9bc783b */ /* 0x000ea20000004200 */
[C---:B------:R-:W-:Y:S02]  /*ef60*/  FMUL.FTZ R154, R0.reuse, R154 ;  /* 0x0000009a009a7220 */ /* 0x040fe40000410000 */
[----:B------:R-:W-:Y:S02]  /*ef70*/  FMUL.FTZ R155, R0, R155 ;  /* 0x0000009b009b7220 */ /* 0x000fe40000410000 */
[C---:B------:R-:W-:Y:S01]  /*ef80*/  FMUL.FTZ R156, R2.reuse, R156 ;  /* 0x0000009c029c7220 */ /* 0x040fe20000410000 */
[----:B------:R-:W4:Y:S01]  /*ef90*/  LDSM.16.MT88.4 R192, [R218] ;  /* 0x00000000dac0783b */ /* 0x000f220000004200 */
[----:B------:R-:W-:Y:S01]  /*efa0*/  FMUL.FTZ R157, R2, R157 ;  /* 0x0000009d029d7220 */ /* 0x000fe20000410000 */
[----:B------:R-:W2:Y:S01]  /*efb0*/  MUFU.EX2 R211, R17 ;  /* 0x0000001100d37308 */ /* 0x000ea20000000800 */
[C---:B------:R-:W-:Y:S02]  /*efc0*/  FMUL.FTZ R158, R0.reuse, R158 ;  /* 0x0000009e009e7220 */ /* 0x040fe40000410000 */
[----:B------:R-:W-:Y:S01]  /*efd0*/  FMUL.FTZ R159, R0, R159 ;  /* 0x0000009f009f7220 */ /* 0x000fe20000410000 */
[----:B------:R-:W-:Y:S01]  /*efe0*/  LDSM.16.MT88.4 R184, [R220] ;  /* 0x00000000dcb8783b */ /* 0x000fe20000004200 */
[C---:B------:R-:W-:Y:S02]  /*eff0*/  FMUL.FTZ R160, R2.reuse, R160 ;  /* 0x000000a002a07220 */ /* 0x040fe40000410000 */
[----:B------:R-:W-:Y:S02]  /*f000*/  FMUL.FTZ R161, R2, R161 ;  /* 0x000000a102a17220 */ /* 0x000fe40000410000 */
[C---:B------:R-:W-:Y:S01]  /*f010*/  FMUL.FTZ R162, R0.reuse, R162 ;  /* 0x000000a200a27220 */ /* 0x040fe20000410000 */
[----:B---3--:R-:W-:Y:S01]  /*f020*/  LDSM.16.MT88.4 R12, [R220+0x9000] ;  /* 0x00900000dc0c783b */ /* 0x008fe20000004200 */
[----:B------:R-:W-:Y:S01]  /*f030*/  MUFU.EX2 R210, R20 ;  /* 0x0000001400d27308 */ /* 0x000fe20000000800 */
[C---:B------:R-:W-:Y:S02]  /*f040*/  FMUL.FTZ R163, R0.reuse, R163 ;  /* 0x000000a300a37220 */ /* 0x040fe40000410000 */
[C---:B-1----:R-:W-:Y:S02]  /*f050*/  FMUL.FTZ R6, R0.reuse, R182 ;  /* 0x000000b600067220 */ /* 0x042fe40000410000 */
[----:B------:R-:W-:Y:S01]  /*f060*/  FMUL.FTZ R7, R0, R183 ;  /* 0x000000b700077220 */ /* 0x000fe20000410000 */
[----:B------:R-:W0:Y:S01]  /*f070*/  LDGDEPBAR ;  /* 0x00000000000079af */ /* 0x000e220000000000 */
[C---:B------:R-:W-:Y:S02]  /*f080*/  FMUL.FTZ R164, R2.reuse, R164 ;  /* 0x000000a402a47220 */ /* 0x040fe40000410000 */
[----:B------:R-:W-:Y:S01]  /*f090*/  FMUL.FTZ R165, R2, R165 ;  /* 0x000000a502a57220 */ /* 0x000fe20000410000 */
[----:B------:R-:W-:Y:S01]  /*f0a0*/  MUFU.EX2 R209, R21 ;  /* 0x0000001500d17308 */ /* 0x000fe20000000800 */
[C---:B------:R-:W-:Y:S01]  /*f0b0*/  FMUL.FTZ R166, R0.reuse, R166 ;  /* 0x000000a600a67220 */ /* 0x040fe20000410000 */
[----:B------:R-:W1:Y:S01]  /*f0c0*/  LDSM.16.MT88.4 R180, [R221] ;  /* 0x00000000ddb4783b */ /* 0x000e620000004200 */
[----:B------:R-:W-:Y:S02]  /*f0d0*/  FMUL.FTZ R167, R0, R167 ;  /* 0x000000a700a77220 */ /* 0x000fe40000410000 */
[C---:B------:R-:W-:Y:S02]  /*f0e0*/  FMUL.FTZ R168, R2.reuse, R168 ;  /* 0x000000a802a87220 */ /* 0x040fe40000410000 */
[----:B------:R-:W-:Y:S02]  /*f0f0*/  FMUL.FTZ R169, R2, R169 ;  /* 0x000000a902a97220 */ /* 0x000fe40000410000 */
[C---:B------:R-:W-:Y:S01]  /*f100*/  FMUL.FTZ R170, R0.reuse, R170 ;  /* 0x000000aa00aa7220 */ /* 0x040fe20000410000 */
[----:B------:R-:W-:Y:S01]  /*f110*/  MUFU.EX2 R208, R24 ;  /* 0x0000001800d07308 */ /* 0x000fe20000000800 */
[C---:B--2---:R-:W-:Y:S05]  /*f120*/  HMMA.16816.F32 R4, R176.reuse, R188, R4 ;  /* 0x000000bcb004723c */ /* 0x044fea0000001804 */
[----:B------:R-:W-:Y:S02]  /*f130*/  FMUL.FTZ R171, R0, R171 ;  /* 0x000000ab00ab7220 */ /* 0x000fe40000410000 */
[C---:B------:R-:W-:Y:S01]  /*f140*/  FMUL.FTZ R52, R2.reuse, R52 ;  /* 0x0000003402347220 */ /* 0x040fe20000410000 */
[C---:B------:R-:W-:Y:S01]  /*f150*/  HMMA.16816.F32 R8, R176.reuse, R190, R8 ;  /* 0x000000beb008723c */ /* 0x040fe20000001808 */
[----:B------:R-:W2:Y:S01]  /*f160*/  LDSM.16.MT88.4 R188, [R217+0x3000] ;  /* 0x00300000d9bc783b */ /* 0x000ea20000004200 */
[----:B------:R-:W-:Y:S02]  /*f170*/  MUFU.EX2 R207, R25 ;  /* 0x0000001900cf7308 */ /* 0x000fe40000000800 */
[----:B------:R-:W-:Y:S02]  /*f180*/  FMUL.FTZ R53, R2, R53 ;  /* 0x0000003502357220 */ /* 0x000fe40000410000 */
[C---:B------:R-:W-:Y:S02]  /*f190*/  FMUL.FTZ R54, R0.reuse, R54 ;  /* 0x0000003600367220 */ /* 0x040fe40000410000 */
[C---:B----4-:R-:W-:Y:S04]  /*f1a0*/  HMMA.16816.F32 R132, R176.reuse, R192, R132 ;  /* 0x000000c0b084723c */ /* 0x050fe80000001884 */
[----:B------:R-:W-:Y:S01]  /*f1b0*/  MUFU.EX2 R193, R22 ;  /* 0x0000001600c17308 */ /* 0x000fe20000000800 */
[----:B------:R-:W-:Y:S02]  /*f1c0*/  FMUL.FTZ R55, R0, R55 ;  /* 0x0000003700377220 */ /* 0x000fe40000410000 */
[C---:B------:R-:W-:Y:S01]  /*f1d0*/  FMUL.FTZ R56, R2.reuse, R56 ;  /* 0x0000003802387220 */ /* 0x040fe20000410000 */
[C---:B------:R-:W-:Y:S04]  /*f1e0*/  HMMA.16816.F32 R136, R176.reuse, R194, R136 ;  /* 0x000000c2b088723c */ /* 0x040fe80000001888 */
[----:B------:R-:W-:Y:S02]  /*f1f0*/  FMUL.FTZ R57, R2, R57 ;  /* 0x0000003902397220 */ /* 0x000fe40000410000 */
[----:B------:R-:W-:Y:S01]  /*f200*/  MUFU.EX2 R195, R18 ;  /* 0x0000001200c37308 */ /* 0x000fe20000000800 */
[C---:B------:R-:W-:Y:S01]  /*f210*/  FMUL.FTZ R58, R0.reuse, R58 ;  /* 0x0000003a003a7220 */ /* 0x040fe20000410000 */
[C---:B-1----:R-:W-:Y:S04]  /*f220*/  HMMA.16816.F32 R140, R176.reuse, R180, R140 ;  /* 0x000000b4b08c723c */ /* 0x042fe8000000188c */
[----:B------:R-:W-:Y:S02]  /*f230*/  FMUL.FTZ R59, R0, R59 ;  /* 0x0000003b003b7220 */ /* 0x000fe40000410000 */
[C---:B------:R-:W-:Y:S02]  /*f240*/  FMUL.FTZ R60, R2.reuse, R60 ;  /* 0x0000003c023c7220 */ /* 0x040fe40000410000 */
[C---:B------:R-:W-:Y:S01]  /*f250*/  HMMA.16816.F32 R144, R176.reuse, R182, R144 ;  /* 0x000000b6b090723c */ /* 0x040fe20000001890 */
[----:B------:R-:W1:Y:S01]  /*f260*/  LDSM.16.MT88.4 R180, [R218+0x3000] ;  /* 0x00300000dab4783b */ /* 0x000e620000004200 */
[----:B------:R3:W4:Y:S02]  /*f270*/  MUFU.EX2 R194, R19 ;  /* 0x0000001300c27308 */ /* 0x0007240000000800 */
[----:B------:R-:W-:Y:S02]  /*f280*/  FMUL.FTZ R61, R2, R61 ;  /* 0x0000003d023d7220 */ /* 0x000fe40000410000 */
[C---:B------:R-:W-:Y:S02]  /*f290*/  FMUL.FTZ R62, R0.reuse, R62 ;  /* 0x0000003e003e7220 */ /* 0x040fe40000410000 */
[C---:B------:R-:W-:Y:S04]  /*f2a0*/  HMMA.16816.F32 R148, R176.reuse, R184, R148 ;  /* 0x000000b8b094723c */ /* 0x040fe80000001894 */
[----:B------:R4:W1:Y:S01]  /*f2b0*/  MUFU.EX2 R192, R23 ;  /* 0x0000001700c07308 */ /* 0x0008620000000800 */
[----:B------:R-:W-:Y:S02]  /*f2c0*/  FMUL.FTZ R63, R0, R63 ;  /* 0x0000003f003f7220 */ /* 0x000fe40000410000 */
[C---:B------:R-:W-:Y:S01]  /*f2d0*/  FMUL.FTZ R64, R2.reuse, R64 ;  /* 0x0000004002407220 */ /* 0x040fe20000410000 */
[C---:B------:R-:W-:Y:S01]  /*f2e0*/  HMMA.16816.F32 R152, R176.reuse, R186, R152 ;  /* 0x000000bab098723c */ /* 0x040fe20000001898 */
[----:B------:R-:W1:Y:S03]  /*f2f0*/  LDSM.16.MT88.4 R184, [R221+0x3000] ;  /* 0x00300000ddb8783b */ /* 0x000e660000004200 */
[----:B------:R-:W-:Y:S02]  /*f300*/  FMUL.FTZ R65, R2, R65 ;  /* 0x0000004102417220 */ /* 0x000fe40000410000 */
[----:B------:R-:W-:Y:S01]  /*f310*/  MUFU.EX2 R206, R28 ;  /* 0x0000001c00ce7308 */ /* 0x000fe20000000800 */
[C---:B------:R-:W-:Y:S01]  /*f320*/  FMUL.FTZ R66, R0.reuse, R66 ;  /* 0x0000004200427220 */ /* 0x040fe20000410000 */
[C---:B--2---:R-:W-:Y:S01]  /*f330*/  HMMA.16816.F32 R156, R176.reuse, R188, R156 ;  /* 0x000000bcb09c723c */ /* 0x044fe2000000189c */
[----:B---3--:R-:W-:Y:S03]  /*f340*/  LDSM.16.MT88.4 R16, [R218+0x800] ;  /* 0x00080000da10783b */ /* 0x008fe60000004200 */
[----:B------:R-:W-:Y:S02]  /*f350*/  FMUL.FTZ R67, R0, R67 ;  /* 0x0000004300437220 */ /* 0x000fe40000410000 */
[C---:B------:R-:W-:Y:S02]  /*f360*/  FMUL.FTZ R68, R2.reuse, R68 ;  /* 0x0000004402447220 */ /* 0x040fe40000410000 */
[C---:B------:R-:W-:Y:S01]  /*f370*/  HMMA.16816.F32 R160, R176.reuse, R190, R160 ;  /* 0x000000beb0a0723c */ /* 0x040fe200000018a0 */
[----:B------:R-:W2:Y:S01]  /*f380*/  LDSM.16.MT88.4 R188, [R220+0x3000] ;  /* 0x00300000dcbc783b */ /* 0x000ea20000004200 */
[----:B------:R-:W-:Y:S02]  /*f390*/  MUFU.EX2 R175, R34 ;  /* 0x0000002200af7308 */ /* 0x000fe40000000800 */
[----:B------:R-:W-:Y:S02]  /*f3a0*/  FMUL.FTZ R69, R2, R69 ;  /* 0x0000004502457220 */ /* 0x000fe40000410000 */
[C---:B------:R-:W-:Y:S01]  /*f3b0*/  FMUL.FTZ R70, R0.reuse, R70 ;  /* 0x0000004600467220 */ /* 0x040fe20000410000 */
[----:B----4-:R-:W-:Y:S01]  /*f3c0*/  LDSM.16.MT88.4 R20, [R217+0x1000] ;  /* 0x00100000d914783b */ /* 0x010fe20000004200 */
[----:B------:R-:W-:Y:S01]  /*f3d0*/  FMUL.FTZ R71, R0, R71 ;  /* 0x0000004700477220 */ /* 0x000fe20000410000 */
[C---:B-1----:R-:W-:Y:S03]  /*f3e0*/  HMMA.16816.F32 R164, R176.reuse, R180, R164 ;  /* 0x000000b4b0a4723c */ /* 0x042fe600000018a4 */
[C---:B------:R-:W-:Y:S01]  /*f3f0*/  FMUL.FTZ R72, R2.reuse, R72 ;  /* 0x0000004802487220 */ /* 0x040fe20000410000 */
[----:B------:R-:W-:Y:S01]  /*f400*/  MUFU.EX2 R3, R3 ;  /* 0x0000000300037308 */ /* 0x000fe20000000800 */
        /* <DEDUP_REMOVED lines=70> */
[----:B------:R-:W-:Y:S02]  /*f870*/  LDSM.16.MT88.4 R188, [R217+0x3800] ;  /* 0x00380000d9bc783b */ /* 0x000fe40000004200 */
        /* <DEDUP_REMOVED lines=15> */
[C---:B------:R-:W-:Y:S03]  /*f970*/  HMMA.16816.F32 R124, R176.reuse, R12, R124 ;  /* 0x0000000cb07c723c */ /* 0x040fe6000000187c */
[C---:B------:R-:W-:Y:S02]  /*f980*/  FMUL.FTZ R130, R0.reuse, R130 ;  /* 0x0000008200827220 */ /* 0x040fe40000410000 */
[----:B------:R-:W-:Y:S02]  /*f990*/  FMUL.FTZ R131, R0, R131 ;  /* 0x0000008300837220 */ /* 0x000fe40000410000 */
[----:B------:R-:W-:Y:S01]  /*f9a0*/  F2FP.PACK_AB R12, R213, R214 ;  /* 0x000000d6d50c723e */ /* 0x000fe200000000ff */
[--C-:B------:R-:W-:Y:S01]  /*f9b0*/  FFMA.FTZ R49, R49, c[0x0][0x2d0], -R196.reuse ;  /* 0x0000b40031317a23 */ /* 0x100fe200000108c4 */
[----:B------:R-:W-:Y:S03]  /*f9c0*/  F2FP.PACK_AB R13, R197, R198 ;  /* 0x000000c6c50d723e */ /* 0x000fe600000000ff */
[----:B------:R-:W-:Y:S01]  /*f9d0*/  HMMA.16816.F32 R128, R176, R14, R128 ;  /* 0x0000000eb080723c */ /* 0x000fe20000001880 */
[----:B------:R-:W1:Y:S01]  /*f9e0*/  LDSM.16.MT88.4 R176, [R221+0x800] ;  /* 0x00080000ddb0783b */ /* 0x000e620000004200 */
[----:B------:R-:W-:Y:S01]  /*f9f0*/  MUFU.EX2 R49, R49 ;  /* 0x0000003100317308 */ /* 0x000fe20000000800 */
[--C-:B------:R-:W-:Y:S02]  /*fa00*/  FFMA.FTZ R36, R36, c[0x0][0x2d0], -R196.reuse ;  /* 0x0000b40024247a23 */ /* 0x100fe400000108c4 */
[----:B------:R-:W-:Y:S02]  /*fa10*/  FFMA.FTZ R37, R37, c[0x0][0x2d0], -R196 ;  /* 0x0000b40025257a23 */ /* 0x000fe400000108c4 */
[----:B------:R-:W-:Y:S01]  /*fa20*/  F2FP.PACK_AB R14, R211, R212 ;  /* 0x000000d4d30e723e */ /* 0x000fe200000000ff */
[--C-:B------:R-:W-:Y:S01]  /*fa30*/  FFMA.FTZ R38, R38, c[0x0][0x2d0], -R174.reuse ;  /* 0x0000b40026267a23 */ /* 0x100fe200000108ae */
[----:B------:R-:W-:Y:S03]  /*fa40*/  F2FP.PACK_AB R15, R194, R195 ;  /* 0x000000c3c20f723e */ /* 0x000fe600000000ff */
[----:B------:R-:W-:Y:S01]  /*fa50*/  MUFU.EX2 R36, R36 ;  /* 0x0000002400247308 */ /* 0x000fe20000000800 */
[----:B------:R-:W-:Y:S02]  /*fa60*/  FFMA.FTZ R39, R39, c[0x0][0x2d0], -R174 ;  /* 0x0000b40027277a23 */ /* 0x000fe400000108ae */
[--C-:B------:R-:W-:Y:S01]  /*fa70*/  FFMA.FTZ R40, R40, c[0x0][0x2d0], -R196.reuse ;  /* 0x0000b40028287a23 */ /* 0x100fe200000108c4 */
[C---:B---3--:R-:W-:Y:S05]  /*fa80*/  HMMA.16816.F32 R4, R12.reuse, R184, R4 ;  /* 0x000000b80c04723c */ /* 0x048fea0000001804 */
[----:B------:R-:W-:Y:S01]  /*fa90*/  FFMA.FTZ R41, R41, c[0x0][0x2d0], -R196 ;  /* 0x0000b40029297a23 */ /* 0x000fe200000108c4 */
[----:B------:R-:W-:Y:S01]  /*faa0*/  MUFU.EX2 R37, R37 ;  /* 0x0000002500257308 */ /* 0x000fe20000000800 */
[--C-:B------:R-:W-:Y:S01]  /*fab0*/  FFMA.FTZ R42, R42, c[0x0][0x2d0], -R174.reuse ;  /* 0x0000b4002a2a7a23 */ /* 0x100fe200000108ae */
[C---:B------:R-:W-:Y:S01]  /*fac0*/  HMMA.16816.F32 R8, R12.reuse, R186, R8 ;  /* 0x000000ba0c08723c */ /* 0x040fe20000001808 */
[----:B------:R-:W2:Y:S03]  /*fad0*/  LDSM.16.MT88.4 R184, [R218+0x3800] ;  /* 0x00380000dab8783b */ /* 0x000ea60000004200 */
[----:B------:R-:W-:Y:S02]  /*fae0*/  FFMA.FTZ R43, R43, c[0x0][0x2d0], -R174 ;  /* 0x0000b4002b2b7a23 */ /* 0x000fe400000108ae */
[--C-:B------:R-:W-:Y:S02]  /*faf0*/  FFMA.FTZ R44, R44, c[0x0][0x2d0], -R196.reuse ;  /* 0x0000b4002c2c7a23 */ /* 0x100fe400000108c4 */
[C---:B------:R-:W-:Y:S01]  /*fb00*/  HMMA.16816.F32 R132, R12.reuse, R16, R132 ;  /* 0x000000100c84723c */ /* 0x040fe20000001884 */
[----:B------:R-:W-:Y:S03]  /*fb10*/  MUFU.EX2 R38, R38 ;  /* 0x0000002600267308 */ /* 0x000fe60000000800 */
[----:B------:R-:W-:Y:S02]  /*fb20*/  FFMA.FTZ R45, R45, c[0x0][0x2d0], -R196 ;  /* 0x0000b4002d2d7a23 */ /* 0x000fe400000108c4 */
[--C-:B------:R-:W-:Y:S02]  /*fb30*/  FFMA.FTZ R46, R46, c[0x0][0x2d0], -R174.reuse ;  /* 0x0000b4002e2e7a23 */ /* 0x100fe400000108ae */
[C---:B------:R-:W-:Y:S01]  /*fb40*/  HMMA.16816.F32 R136, R12.reuse, R18, R136 ;  /* 0x000000120c88723c */ /* 0x040fe20000001888 */
[----:B------:R-:W3:Y:S02]  /*fb50*/  LDSM.16.MT88.4 R16, [R221+0x3800] ;  /* 0x00380000dd10783b */ /* 0x000ee40000004200 */
[----:B------:R-:W-:Y:S01]  /*fb60*/  MUFU.EX2 R39, R39 ;  /* 0x0000002700277308 */ /* 0x000fe20000000800 */
[----:B------:R-:W-:Y:S02]  /*fb70*/  FFMA.FTZ R47, R47, c[0x0][0x2d0], -R174 ;  /* 0x0000b4002f2f7a23 */ /* 0x000fe400000108ae */
[----:B------:R-:W-:Y:S02]  /*fb80*/  FFMA.FTZ R48, R48, c[0x0][0x2d0], -R196 ;  /* 0x0000b40030307a23 */ /* 0x000fe400000108c4 */
[C---:B-1----:R-:W-:Y:S04]  /*fb90*/  HMMA.16816.F32 R140, R12.reuse, R176, R140 ;  /* 0x000000b00c8c723c */ /* 0x042fe8000000188c */
[--C-:B------:R-:W-:Y:S01]  /*fba0*/  FFMA.FTZ R50, R50, c[0x0][0x2d0], -R174.reuse ;  /* 0x0000b40032327a23 */ /* 0x100fe200000108ae */
[----:B------:R-:W-:Y:S01]  /*fbb0*/  MUFU.EX2 R40, R40 ;  /* 0x0000002800287308 */ /* 0x000fe20000000800 */
[----:B------:R-:W-:Y:S02]  /*fbc0*/  FFMA.FTZ R174, R51, c[0x0][0x2d0], -R174 ;  /* 0x0000b40033ae7a23 */ /* 0x000fe400000108ae */
[C---:B------:R-:W-:Y:S01]  /*fbd0*/  HMMA.16816.F32 R144, R12.reuse, R178, R144 ;  /* 0x000000b20c90723c */ /* 0x040fe20000001890 */
[----:B------:R-:W1:Y:S06]  /*fbe0*/  LDSM.16.MT88.4 R176, [R220+0x3800] ;  /* 0x00380000dcb0783b */ /* 0x000e6c0000004200 */
[----:B------:R-:W-:Y:S01]  /*fbf0*/  MUFU.EX2 R174, R174 ;  /* 0x000000ae00ae7308 */ /* 0x000fe20000000800 */
[C---:B------:R-:W-:Y:S08]  /*fc00*/  HMMA.16816.F32 R148, R12.reuse, R180, R148 ;  /* 0x000000b40c94723c */ /* 0x040ff00000001894 */
[C---:B------:R-:W-:Y:S01]  /*fc10*/  HMMA.16816.F32 R152, R12.reuse, R182, R152 ;  /* 0x000000b60c98723c */ /* 0x040fe20000001898 */
[----:B------:R-:W4:Y:S01]  /*fc20*/  LDSM.16.MT88.4 R180, [R217+0x6800] ;  /* 0x00680000d9b4783b */ /* 0x000f220000004200 */
[----:B------:R-:W-:Y:S06]  /*fc30*/  MUFU.EX2 R41, R41 ;  /* 0x0000002900297308 */ /* 0x000fec0000000800 */
[C---:B------:R-:W-:Y:S04]  /*fc40*/  HMMA.16816.F32 R156, R12.reuse, R188, R156 ;  /* 0x000000bc0c9c723c */ /* 0x040fe8000000189c */
[----:B------:R-:W-:Y:S04]  /*fc50*/  MUFU.EX2 R42, R42 ;  /* 0x0000002a002a7308 */ /* 0x000fe80000000800 */
[C---:B------:R-:W-:Y:S01]  /*fc60*/  HMMA.16816.F32 R160, R12.reuse, R190, R160 ;  /* 0x000000be0ca0723c */ /* 0x040fe200000018a0 */
[----:B------:R-:W4:Y:S05]  /*fc70*/  LDSM.16.MT88.4 R188, [R218+0x6800] ;  /* 0x00680000dabc783b */ /* 0x000f2a0000004200 */
[----:B------:R-:W-:Y:S02]  /*fc80*/  MUFU.EX2 R43, R43 ;  /* 0x0000002b002b7308 */ /* 0x000fe40000000800 */
[C---:B--2---:R-:W-:Y:S08]  /*fc90*/  HMMA.16816.F32 R164, R12.reuse, R184, R164 ;  /* 0x000000b80ca4723c */ /* 0x044ff000000018a4 */
[C---:B------:R-:W-:Y:S01]  /*fca0*/  HMMA.16816.F32 R168, R12.reuse, R186, R168 ;  /* 0x000000ba0ca8723c */ /* 0x040fe200000018a8 */
[----:B------:R-:W2:Y:S01]  /*fcb0*/  LDSM.16.MT88.4 R184, [R221+0x6800] ;  /* 0x00680000ddb8783b */ /* 0x000ea20000004200 */
[----:B------:R-:W-:Y:S06]  /*fcc0*/  MUFU.EX2 R44, R44 ;  /* 0x0000002c002c7308 */ /* 0x000fec0000000800 */
[C---:B---3--:R-:W-:Y:S04]  /*fcd0*/  HMMA.16816.F32 R52, R12.reuse, R16, R52 ;  /* 0x000000100c34723c */ /* 0x048fe80000001834 */
[----:B------:R-:W-:Y:S04]  /*fce0*/  MUFU.EX2 R45, R45 ;  /* 0x0000002d002d7308 */ /* 0x000fe80000000800 */
[C---:B------:R-:W-:Y:S01]  /*fcf0*/  HMMA.16816.F32 R56, R12.reuse, R18, R56 ;  /* 0x000000120c38723c */ /* 0x040fe20000001838 */
[----:B------:R-:W3:Y:S05]  /*fd00*/  LDSM.16.MT88.4 R16, [R220+0x6800] ;  /* 0x00680000dc10783b */ /* 0x000eea0000004200 */
[----:B------:R-:W-:Y:S02]  /*fd10*/  MUFU.EX2 R46, R46 ;  /* 0x0000002e002e7308 */ /* 0x000fe40000000800 */
[C---:B-1----:R-:W-:Y:S08]  /*fd20*/  HMMA.16816.F32 R60, R12.reuse, R176, R60 ;  /* 0x000000b00c3c723c */ /* 0x042ff0000000183c */
[C---:B------:R-:W-:Y:S01]  /*fd30*/  HMMA.16816.F32 R64, R12.reuse, R178, R64 ;  /* 0x000000b20c40723c */ /* 0x040fe20000001840 */
[----:B------:R-:W1:Y:S01]  /*fd40*/  LDSM.16.MT88.4 R176, [R217+0x9800] ;  /* 0x00980000d9b0783b */ /* 0x000e620000004200 */
[----:B------:R-:W-:Y:S06]  /*fd50*/  MUFU.EX2 R47, R47 ;  /* 0x0000002f002f7308 */ /* 0x000fec0000000800 */
[C---:B----4-:R-:W-:Y:S04]  /*fd60*/  HMMA.16816.F32 R68, R12.reuse, R180, R68 ;  /* 0x000000b40c44723c */ /* 0x050fe80000001844 */
[----:B------:R-:W-:Y:S04]  /*fd70*/  MUFU.EX2 R48, R48 ;  /* 0x0000003000307308 */ /* 0x000fe80000000800 */
[C---:B------:R-:W-:Y:S01]  /*fd80*/  HMMA.16816.F32 R72, R12.reuse, R182, R72 ;  /* 0x000000b60c48723c */ /* 0x040fe20000001848 */
[----:B------:R-:W4:Y:S05]  /*fd90*/  LDSM.16.MT88.4 R180, [R218+0x9800] ;  /* 0x00980000dab4783b */ /* 0x000f2a0000004200 */
[----:B------:R-:W-:Y:S02]  /*fda0*/  MUFU.EX2 R50, R50 ;  /* 0x0000003200327308 */ /* 0x000fe40000000800 */
[C---:B------:R-:W-:Y:S08]  /*fdb0*/  HMMA.16816.F32 R76, R12.reuse, R188, R76 ;  /* 0x000000bc0c4c723c */ /* 0x040ff0000000184c */
[C---:B------:R-:W-:Y:S01]  /*fdc0*/  HMMA.16816.F32 R80, R12.reuse, R190, R80 ;  /* 0x000000be0c50723c */ /* 0x040fe20000001850 */
[----:B------:R-:W-:Y:S07]  /*fdd0*/  MUFU.EX2 R191, R26 ;  /* 0x0000001a00bf7308 */ /* 0x000fee0000000800 */
[C---:B--2---:R-:W-:Y:S03]  /*fde0*/  HMMA.16816.F32 R84, R12.reuse, R184, R84 ;  /* 0x000000b80c54723c */ /* 0x044fe60000001854 */
[----:B------:R2:W1:Y:S05]  /*fdf0*/  MUFU.EX2 R190, R27 ;  /* 0x0000001b00be7308 */ /* 0x00046a0000000800 */
[C---:B------:R-:W-:Y:S01]  /*fe00*/  HMMA.16816.F32 R88, R12.reuse, R186, R88 ;  /* 0x000000ba0c58723c */ /* 0x040fe20000001858 */
[----:B------:R-:W4:Y:S04]  /*fe10*/  LDSM.16.MT88.4 R184, [R221+0x9800] ;  /* 0x00980000ddb8783b */ /* 0x000f280000004200 */
[----:B------:R-:W-:Y:S03]  /*fe20*/  MUFU.EX2 R189, R30 ;  /* 0x0000001e00bd7308 */ /* 0x000fe60000000800 */
[C---:B---3--:R-:W-:Y:S07]  /*fe30*/  HMMA.16816.F32 R92, R12.reuse, R16, R92 ;  /* 0x000000100c5c723c */ /* 0x048fee000000185c */
[----:B------:R-:W-:Y:S01]  /*fe40*/  MUFU.EX2 R188, R31 ;  /* 0x0000001f00bc7308 */ /* 0x000fe20000000800 */
[C---:B------:R-:W-:Y:S01]  /*fe50*/  HMMA.16816.F32 R96, R12.reuse, R18, R96 ;  /* 0x000000120c60723c */ /* 0x040fe20000001860 */
[----:B------:R-:W3:Y:S06]  /*fe60*/  LDSM.16.MT88.4 R16, [R220+0x9800] ;  /* 0x00980000dc10783b */ /* 0x000eec0000004200 */
[----:B--2---:R-:W2:Y:S01]  /*fe70*/  LDSM.16.MT88.4 R24, [R218+0x1000] ;  /* 0x00100000da18783b */ /* 0x004ea20000004200 */
[C---:B-1----:R-:W-:Y:S08]  /*fe80*/  HMMA.16816.F32 R100, R12.reuse, R176, R100 ;  /* 0x000000b00c64723c */ /* 0x042ff00000001864 */
[C---:B------:R-:W-:Y:S01]  /*fe90*/  HMMA.16816.F32 R104, R12.reuse, R178, R104 ;  /* 0x000000b20c68723c */ /* 0x040fe20000001868 */
[----:B------:R-:W-:Y:S07]  /*fea0*/  LDSM.16.MT88.4 R176, [R220+0x1000] ;  /* 0x00100000dcb0783b */ /* 0x000fee0000004200 */
[C---:B----4-:R-:W-:Y:S08]  /*feb0*/  HMMA.16816.F32 R108, R12.reuse, R180, R108 ;  /* 0x000000b40c6c723c */ /* 0x050ff0000000186c */
[C---:B------:R-:W-:Y:S01]  /*fec0*/  HMMA.16816.F32 R112, R12.reuse, R182, R112 ;  /* 0x000000b60c70723c */ /* 0x040fe20000001870 */
[----:B------:R-:W-:Y:S07]  /*fed0*/  LDSM.16.MT88.4 R180, [R217+0x4000] ;  /* 0x00400000d9b4783b */ /* 0x000fee0000004200 */
[C---:B------:R-:W-:Y:S08]  /*fee0*/  HMMA.16816.F32 R116, R12.reuse, R184, R116 ;  /* 0x000000b80c74723c */ /* 0x040ff00000001874 */
[C---:B------:R-:W-:Y:S01]  /*fef0*/  HMMA.16816.F32 R120, R12.reuse, R186, R120 ;  /* 0x000000ba0c78723c */ /* 0x040fe20000001878 */
[----:B------:R-:W-:Y:S07]  /*ff00*/  LDSM.16.MT88.4 R184, [R217+0x2800] ;  /* 0x00280000d9b8783b */ /* 0x000fee0000004200 */
[C---:B---3--:R-:W-:Y:S08]  /*ff10*/  HMMA.16816.F32 R124, R12.reuse, R16, R124 ;  /* 0x000000100c7c723c */ /* 0x048ff0000000187c */
[----:B------:R-:W-:Y:S01]  /*ff20*/  HMMA.16816.F32 R128, R12, R18, R128 ;  /* 0x000000120c80723c */ /* 0x000fe20000001880 */
[----:B------:R-:W1:Y:S06]  /*ff30*/  LDSM.16.MT88.4 R16, [R221+0x1000] ;  /* 0x00100000dd10783b */ /* 0x000e6c0000004200 */
[----:B------:R-:W-:Y:S02]  /*ff40*/  F2FP.PACK_AB R12, R209, R210 ;  /* 0x000000d2d10c723e */ /* 0x000fe400000000ff */
[----:B------:R-:W-:Y:S03]  /*ff50*/  F2FP.PACK_AB R13, R192, R193 ;  /* 0x000000c1c00d723e */ /* 0x000fe600000000ff */
[----:B------:R-:W-:Y:S02]  /*ff60*/  F2FP.PACK_AB R14, R207, R208 ;  /* 0x000000d0cf0e723e */ /* 0x000fe400000000ff */
[----:B------:R-:W-:Y:S07]  /*ff70*/  F2FP.PACK_AB R15, R190, R191 ;  /* 0x000000bfbe0f723e */ /* 0x000fee00000000ff */
        /* <DEDUP_REMOVED lines=26> */
[----:B------:R-:W2:Y:S07]  /*10120*/  LDSM.16.MT88.4 R176, [R218+0xa000] ;  /* 0x00a00000dab0783b */ /* 0x000eae0000004200 */
[C---:B------:R-:W-:Y:S07]  /*10130*/  HMMA.16816.F32 R76, R12.reuse, R180, R76 ;  /* 0x000000b40c4c723c */ /* 0x040fee000000184c */
[----:B------:R-:W-:Y:S01]  /*10140*/  MOV R181, R205 ;  /* 0x000000cd00b57202 */ /* 0x000fe20000000f00 */
[C---:B------:R-:W-:Y:S01]  /*10150*/  HMMA.16816.F32 R80, R12.reuse, R182, R80 ;  /* 0x000000b60c50723c */ /* 0x040fe20000001850 */
[----:B------:R-:W4:Y:S01]  /*10160*/  LDL.LU R182, [R1+0x8] ;  /* 0x0000080001b67983 */ /* 0x000f220000300800 */
[----:B------:R1:W1:Y:S02]  /*10170*/  MUFU.EX2 R205, R29 ;  /* 0x0000001d00cd7308 */ /* 0x0002640000000800 */
[----:B------:R-:W-:Y:S03]  /*10180*/  MOV R180, R204 ;  /* 0x000000cc00b47202 */ /* 0x000fe60000000f00 */
[----:B------:R-:W-:Y:S01]  /*10190*/  MOV R183, R203 ;  /* 0x000000cb00b77202 */ /* 0x000fe20000000f00 */
[C---:B---3--:R-:W-:Y:S04]  /*101a0*/  HMMA.16816.F32 R84, R12.reuse, R20, R84 ;  /* 0x000000140c54723c */ /* 0x048fe80000001854 */
[----:B------:R-:W-:Y:S04]  /*101b0*/  MUFU.EX2 R204, R32 ;  /* 0x0000002000cc7308 */ /* 0x000fe80000000800 */
[C---:B------:R-:W-:Y:S01]  /*101c0*/  HMMA.16816.F32 R88, R12.reuse, R22, R88 ;  /* 0x000000160c58723c */ /* 0x040fe20000001858 */
[----:B------:R-:W3:Y:S05]  /*101d0*/  LDSM.16.MT88.4 R20, [R221+0xa000] ;  /* 0x00a00000dd14783b */ /* 0x000eea0000004200 */
[----:B------:R3:W3:Y:S02]  /*101e0*/  MUFU.EX2 R203, R33 ;  /* 0x0000002100cb7308 */ /* 0x0006e40000000800 */
[C---:B--2---:R-:W-:Y:S01]  /*101f0*/  HMMA.16816.F32 R92, R12.reuse, R24, R92 ;  /* 0x000000180c5c723c */ /* 0x044fe2000000185c */
[----:B-1----:R-:W-:Y:S07]  /*10200*/  LDSM.16.MT88.4 R28, [R218+0x1800] ;  /* 0x00180000da1c783b */ /* 0x002fee0000004200 */
[C---:B------:R-:W-:Y:S01]  /*10210*/  HMMA.16816.F32 R96, R12.reuse, R26, R96 ;  /* 0x0000001a0c60723c */ /* 0x040fe20000001860 */
[----:B------:R-:W1:Y:S07]  /*10220*/  LDSM.16.MT88.4 R24, [R220+0xa000] ;  /* 0x00a00000dc18783b */ /* 0x000e6e0000004200 */
[C---:B------:R-:W-:Y:S01]  /*10230*/  HMMA.16816.F32 R100, R12.reuse, R16, R100 ;  /* 0x000000100c64723c */ /* 0x040fe20000001864 */
[----:B---3--:R-:W-:Y:S07]  /*10240*/  LDSM.16.MT88.4 R32, [R221+0x1800] ;  /* 0x00180000dd20783b */ /* 0x008fee0000004200 */
[C---:B------:R-:W-:Y:S01]  /*10250*/  HMMA.16816.F32 R104, R12.reuse, R18, R104 ;  /* 0x000000120c68723c */ /* 0x040fe20000001868 */
[----:B------:R-:W2:Y:S07]  /*10260*/  LDSM.16.MT88.4 R16, [R217+0x1800] ;  /* 0x00180000d910783b */ /* 0x000eae0000004200 */
[C---:B------:R-:W-:Y:S01]  /*10270*/  HMMA.16816.F32 R108, R12.reuse, R176, R108 ;  /* 0x000000b00c6c723c */ /* 0x040fe2000000186c */
[----:B------:R-:W3:Y:S06]  /*10280*/  LDL.LU R177, [R1+0x4] ;  /* 0x0000040001b17983 */ /* 0x000eec0000300800 */
[----:B------:R-:W-:Y:S01]  /*10290*/  MOV R176, R180 ;  /* 0x000000b400b07202 */ /* 0x000fe20000000f00 */
[C---:B------:R-:W-:Y:S07]  /*102a0*/  HMMA.16816.F32 R112, R12.reuse, R178, R112 ;  /* 0x000000b20c70723c */ /* 0x040fee0000001870 */
[----:B------:R-:W-:Y:S01]  /*102b0*/  MOV R179, R181 ;  /* 0x000000b500b37202 */ /* 0x000fe20000000f00 */
[C---:B------:R-:W-:Y:S08]  /*102c0*/  HMMA.16816.F32 R116, R12.reuse, R20, R116 ;  /* 0x000000140c74723c */ /* 0x040ff00000001874 */
[C---:B------:R-:W-:Y:S01]  /*102d0*/  HMMA.16816.F32 R120, R12.reuse, R22, R120 ;  /* 0x000000160c78723c */ /* 0x040fe20000001878 */
[----:B------:R-:W2:Y:S07]  /*102e0*/  LDSM.16.MT88.4 R20, [R220+0x1800] ;  /* 0x00180000dc14783b */ /* 0x000eae0000004200 */
        /* <DEDUP_REMOVED lines=30> */
[----:B------:R-:W-:Y:S07]  /*104d0*/  LDSM.16.MT88.4 R32, [R217+0x5000] ;  /* 0x00500000d920783b */ /* 0x000fee0000004200 */
        /* <DEDUP_REMOVED lines=11> */
[----:B------:R-:W2:Y:S03]  /*10590*/  LDSM.16.MT88.4 R28, [R220+0xa800] ;  /* 0x00a80000dc1c783b */ /* 0x000ea60000004200 */
[----:B----4-:R-:W-:Y:S04]  /*105a0*/  FFMA.FTZ R0, R0, R182, R199 ;  /* 0x000000b600007223 */ /* 0x010fe800000100c7 */
[C---:B------:R-:W-:Y:S04]  /*105b0*/  HMMA.16816.F32 R100, R12.reuse, R20, R100 ;  /* 0x000000140c64723c */ /* 0x040fe80000001864 */
[----:B------:R-:W-:Y:S04]  /*105c0*/  FADD.FTZ R0, R202, R0 ;  /* 0x00000000ca007221 */ /* 0x000fe80000010000 */
[C---:B------:R-:W-:Y:S01]  /*105d0*/  HMMA.16816.F32 R104, R12.reuse, R22, R104 ;  /* 0x000000160c68723c */ /* 0x040fe20000001868 */
[----:B------:R-:W4:Y:S03]  /*105e0*/  LDSM.16.MT88.4 R20, [R217+0x2000] ;  /* 0x00200000d914783b */ /* 0x000f260000004200 */
[----:B------:R-:W-:Y:S04]  /*105f0*/  FADD.FTZ R0, R201, R0 ;  /* 0x00000000c9007221 */ /* 0x000fe80000010000 */
[C---:B-1----:R-:W-:Y:S04]  /*10600*/  HMMA.16816.F32 R108, R12.reuse, R24, R108 ;  /* 0x000000180c6c723c */ /* 0x042fe8000000186c */
[----:B------:R-:W-:Y:S04]  /*10610*/  FADD.FTZ R0, R200, R0 ;  /* 0x00000000c8007221 */ /* 0x000fe80000010000 */
[C---:B------:R-:W-:Y:S01]  /*10620*/  HMMA.16816.F32 R112, R12.reuse, R26, R112 ;  /* 0x0000001a0c70723c */ /* 0x040fe20000001870 */
[----:B------:R-:W1:Y:S03]  /*10630*/  LDSM.16.MT88.4 R24, [R218+0x2000] ;  /* 0x00200000da18783b */ /* 0x000e660000004200 */
[----:B------:R-:W-:Y:S04]  /*10640*/  FADD.FTZ R0, R198, R0 ;  /* 0x00000000c6007221 */ /* 0x000fe80000010000 */
[C---:B--2---:R-:W-:Y:S04]  /*10650*/  HMMA.16816.F32 R116, R12.reuse, R16, R116 ;  /* 0x000000100c74723c */ /* 0x044fe80000001874 */
[----:B------:R-:W-:Y:S04]  /*10660*/  FADD.FTZ R0, R197, R0 ;  /* 0x00000000c5007221 */ /* 0x000fe80000010000 */
[C---:B------:R-:W-:Y:S01]  /*10670*/  HMMA.16816.F32 R120, R12.reuse, R18, R120 ;  /* 0x000000120c78723c */ /* 0x040fe20000001878 */
[----:B------:R-:W2:Y:S03]  /*10680*/  LDSM.16.MT88.4 R16, [R221+0x2000] ;  /* 0x00200000dd10783b */ /* 0x000ea60000004200 */
[----:B------:R-:W-:Y:S04]  /*10690*/  FADD.FTZ R0, R195, R0 ;  /* 0x00000000c3007221 */ /* 0x000fe80000010000 */
[C---:B------:R-:W-:Y:S04]  /*106a0*/  HMMA.16816.F32 R124, R12.reuse, R28, R124 ;  /* 0x0000001c0c7c723c */ /* 0x040fe8000000187c */
[----:B---3--:R-:W-:Y:S01]  /*106b0*/  FFMA.FTZ R2, R2, R177, R215 ;  /* 0x000000b102027223 */ /* 0x008fe200000100d7 */
[----:B------:R-:W-:Y:S01]  /*106c0*/  MOV R177, R183 ;  /* 0x000000b700b17202 */ /* 0x000fe20000000f00 */
[----:B------:R-:W-:Y:S02]  /*106d0*/  FADD.FTZ R0, R194, R0 ;  /* 0x00000000c2007221 */ /* 0x000fe40000010000 */
[----:B------:R-:W-:Y:S01]  /*106e0*/  HMMA.16816.F32 R128, R12, R30, R128 ;  /* 0x0000001e0c80723c */ /* 0x000fe20000001880 */
[----:B------:R-:W3:Y:S03]  /*106f0*/  LDSM.16.MT88.4 R28, [R220+0x2000] ;  /* 0x00200000dc1c783b */ /* 0x000ee60000004200 */
[----:B------:R-:W-:Y:S02]  /*10700*/  FADD.FTZ R0, R193, R0 ;  /* 0x00000000c1007221 */ /* 0x000fe40000010000 */
[----:B------:R-:W-:Y:S01]  /*10710*/  FADD.FTZ R2, R179, R2 ;  /* 0x00000002b3027221 */ /* 0x000fe20000010000 */
        /* <DEDUP_REMOVED lines=9> */
[C---:B----4-:R-:W-:Y:S03]  /*107b0*/  HMMA.16816.F32 R4, R12.reuse, R20, R4 ;  /* 0x000000140c04723c */ /* 0x050fe60000001804 */
[----:B------:R-:W-:Y:S02]  /*107c0*/  FADD.FTZ R0, R189, R0 ;  /* 0x00000000bd007221 */ /* 0x000fe40000010000 */
[----:B------:R-:W-:Y:S02]  /*107d0*/  FADD.FTZ R2, R214, R2 ;  /* 0x00000002d6027221 */ /* 0x000fe40000010000 */
[----:B------:R-:W-:Y:S01]  /*107e0*/  FADD.FTZ R0, R188, R0 ;  /* 0x00000000bc007221 */ /* 0x000fe20000010000 */
[C---:B------:R-:W-:Y:S01]  /*107f0*/  HMMA.16816.F32 R8, R12.reuse, R22, R8 ;  /* 0x000000160c08723c */ /* 0x040fe20000001808 */
[----:B------:R-:W4:Y:S03]  /*10800*/  LDSM.16.MT88.4 R20, [R218+0x5000] ;  /* 0x00500000da14783b */ /* 0x000f260000004200 */
[----:B------:R-:W-:Y:S01]  /*10810*/  FADD.FTZ R0, R175, R0 ;  /* 0x00000000af007221 */ /* 0x000fe20000010000 */
[----:B------:R-:W-:Y:S01]  /*10820*/  MOV R175, R172 ;  /* 0x000000ac00af7202 */ /* 0x000fe20000000f00 */
        /* <DEDUP_REMOVED lines=26> */
[----:B------:R-:W3:Y:S03]  /*109d0*/  LDSM.16.MT88.4 R32, [R218+0x8000] ;  /* 0x00800000da20783b */ /* 0x000ee60000004200 */
[----:B------:R-:W-:Y:S04]  /*109e0*/  FADD.FTZ R2, R205, R2 ;  /* 0x00000002cd027221 */ /* 0x000fe80000010000 */
[C---:B----4-:R-:W-:Y:S04]  /*109f0*/  HMMA.16816.F32 R164, R12.reuse, R20, R164 ;  /* 0x000000140ca4723c */ /* 0x050fe800000018a4 */
        /* <DEDUP_REMOVED lines=14> */
[C---:B---3--:R-:W-:Y:S04]  /*10ae0*/  HMMA.16816.F32 R68, R12.reuse, R28, R68 ;  /* 0x0000001c0c44723c */ /* 0x048fe80000001844 */
[----:B------:R-:W-:Y:S04]  /*10af0*/  FADD.FTZ R0, R44, R2 ;  /* 0x000000022c007221 */ /* 0x000fe80000010000 */
[C---:B------:R-:W-:Y:S01]  /*10b00*/  HMMA.16816.F32 R72, R12.reuse, R30, R72 ;  /* 0x0000001e0c48723c */ /* 0x040fe20000001848 */
[----:B------:R-:W3:Y:S03]  /*10b10*/  LDSM.16.MT88.4 R28, [R218+0xb000] ;  /* 0x00b00000da1c783b */ /* 0x000ee60000004200 */
[----:B------:R-:W-:Y:S04]  /*10b20*/  FADD.FTZ R0, R45, R0 ;  /* 0x000000002d007221 */ /* 0x000fe80000010000 */
[C---:B------:R-:W-:Y:S04]  /*10b30*/  HMMA.16816.F32 R76, R12.reuse, R32, R76 ;  /* 0x000000200c4c723c */ /* 0x040fe8000000184c */
[----:B------:R-:W-:Y:S02]  /*10b40*/  FADD.FTZ R2, R48, R0 ;  /* 0x0000000030027221 */ /* 0x000fe40000010000 */
[----:B------:R-:W-:Y:S02]  /*10b50*/  FADD.FTZ R0, R50, R3 ;  /* 0x0000000332007221 */ /* 0x000fe40000010000 */
[C---:B------:R-:W-:Y:S01]  /*10b60*/  HMMA.16816.F32 R80, R12.reuse, R34, R80 ;  /* 0x000000220c50723c */ /* 0x040fe20000001850 */
[----:B------:R-:W-:Y:S03]  /*10b70*/  LDSM.16.MT88.4 R32, [R217+0x5800] ;  /* 0x00580000d920783b */ /* 0x000fe60000004200 */
[----:B------:R-:W-:Y:S02]  /*10b80*/  FADD.FTZ R2, R49, R2 ;  /* 0x0000000231027221 */ /* 0x000fe40000010000 */
[C---:B------:R-:W-:Y:S02]  /*10b90*/  FADD.FTZ R0, R174.reuse, R0 ;  /* 0x00000000ae007221 */ /* 0x040fe40000010000 */
[C---:B----4-:R-:W-:Y:S01]  /*10ba0*/  HMMA.16816.F32 R84, R12.reuse, R20, R84 ;  /* 0x000000140c54723c */ /* 0x050fe20000001854 */
[----:B------:R-:W-:Y:S06]  /*10bb0*/  STL [R1+0x4], R2 ;  /* 0x0000040201007387 */ /* 0x000fec0000100800 */
[----:B------:R-:W-:Y:S01]  /*10bc0*/  STL [R1+0x8], R0 ;  /* 0x0000080001007387 */ /* 0x000fe20000100800 */
[C---:B------:R-:W-:Y:S05]  /*10bd0*/  HMMA.16816.F32 R88, R12.reuse, R22, R88 ;  /* 0x000000160c58723c */ /* 0x040fea0000001858 */
[----:B------:R-:W4:Y:S03]  /*10be0*/  LDSM.16.MT88.4 R20, [R221+0xb000] ;  /* 0x00b00000dd14783b */ /* 0x000f260000004200 */
        /* <DEDUP_REMOVED lines=13> */
[----:B------:R-:W-:Y:S01]  /*10cc0*/  HMMA.16816.F32 R128, R12, R26, R128 ;  /* 0x0000001a0c80723c */ /* 0x000fe20000001880 */
[----:B------:R-:W1:Y:S06]  /*10cd0*/  LDSM.16.MT88.4 R24, [R218+0x5800] ;  /* 0x00580000da18783b */ /* 0x000e6c0000004200 */
[----:B------:R-:W-:Y:S02]  /*10ce0*/  F2FP.PACK_AB R12, R45, R44 ;  /* 0x0000002c2d0c723e */ /* 0x000fe400000000ff */
[----:B------:R-:W-:Y:S03]  /*10cf0*/  F2FP.PACK_AB R13, R47, R46 ;  /* 0x0000002e2f0d723e */ /* 0x000fe600000000ff */
[----:B------:R-:W-:Y:S02]  /*10d00*/  F2FP.PACK_AB R14, R49, R48 ;  /* 0x00000030310e723e */ /* 0x000fe400000000ff */
[----:B------:R-:W-:Y:S02]  /*10d10*/  F2FP.PACK_AB R15, R174, R50 ;  /* 0x00000032ae0f723e */ /* 0x000fe400000000ff */
[----:B------:R-:W-:Y:S05]  /*10d20*/  MOV R174, R173 ;  /* 0x000000ad00ae7202 */ /* 0x000fea0000000f00 */
[C---:B------:R-:W-:Y:S01]  /*10d30*/  HMMA.16816.F32 R180, R12.reuse, R184, R4 ;  /* 0x000000b80cb4723c */ /* 0x040fe20000001804 */
[----:B------:R-:W1:Y:S07]  /*10d40*/  LDSM.16.MT88.4 R4, [R221+0x5800] ;  /* 0x00580000dd04783b */ /* 0x000e6e0000004200 */
        /* <DEDUP_REMOVED lines=11> */
[C---:B------:R-:W-:Y:S08]  /*10e00*/  HMMA.16816.F32 R156, R12.reuse, R32, R156 ;  /* 0x000000200c9c723c */ /* 0x040ff0000000189c */
[C---:B------:R-:W-:Y:S01]  /*10e10*/  HMMA.16816.F32 R160, R12.reuse, R34, R160 ;  /* 0x000000220ca0723c */ /* 0x040fe200000018a0 */
[----:B------:R-:W4:Y:S07]  /*10e20*/  LDSM.16.MT88.4 R32, [R220+0x8800] ;  /* 0x00880000dc20783b */ /* 0x000f2e0000004200 */
[C---:B-1----:R-:W-:Y:S08]  /*10e30*/  HMMA.16816.F32 R164, R12.reuse, R24, R164 ;  /* 0x000000180ca4723c */ /* 0x042ff000000018a4 */
[C---:B------:R-:W-:Y:S08]  /*10e40*/  HMMA.16816.F32 R168, R12.reuse, R26, R168 ;  /* 0x0000001a0ca8723c */ /* 0x040ff000000018a8 */
[C---:B------:R-:W-:Y:S08]  /*10e50*/  HMMA.16816.F32 R52, R12.reuse, R4, R52 ;  /* 0x000000040c34723c */ /* 0x040ff00000001834 */
[C---:B------:R-:W-:Y:S01]  /*10e60*/  HMMA.16816.F32 R56, R12.reuse, R6, R56 ;  /* 0x000000060c38723c */ /* 0x040fe20000001838 */
[----:B------:R-:W1:Y:S07]  /*10e70*/  LDSM.16.MT88.4 R4, [R217+0xb800] ;  /* 0x00b80000d904783b */ /* 0x000e6e0000004200 */
[C---:B------:R-:W-:Y:S08]  /*10e80*/  HMMA.16816.F32 R60, R12.reuse, R8, R60 ;  /* 0x000000080c3c723c */ /* 0x040ff0000000183c */
[C---:B------:R-:W-:Y:S01]  /*10e90*/  HMMA.16816.F32 R64, R12.reuse, R10, R64 ;  /* 0x0000000a0c40723c */ /* 0x040fe20000001840 */
[----:B------:R-:W1:Y:S07]  /*10ea0*/  LDSM.16.MT88.4 R8, [R218+0xb800] ;  /* 0x00b80000da08783b */ /* 0x000e6e0000004200 */
[C---:B--2---:R-:W-:Y:S08]  /*10eb0*/  HMMA.16816.F32 R68, R12.reuse, R16, R68 ;  /* 0x000000100c44723c */ /* 0x044ff00000001844 */
[C---:B------:R-:W-:Y:S01]  /*10ec0*/  HMMA.16816.F32 R72, R12.reuse, R18, R72 ;  /* 0x000000120c48723c */ /* 0x040fe20000001848 */
[----:B------:R-:W2:Y:S07]  /*10ed0*/  LDSM.16.MT88.4 R16, [R221+0xb800] ;  /* 0x00b80000dd10783b */ /* 0x000eae0000004200 */
[C---:B---3--:R-:W-:Y:S08]  /*10ee0*/  HMMA.16816.F32 R76, R12.reuse, R20, R76 ;  /* 0x000000140c4c723c */ /* 0x048ff0000000184c */
[C---:B------:R-:W-:Y:S08]  /*10ef0*/  HMMA.16816.F32 R80, R12.reuse, R22, R80 ;  /* 0x000000160c50723c */ /* 0x040ff00000001850 */
[C---:B------:R-:W-:Y:S08]  /*10f00*/  HMMA.16816.F32 R84, R12.reuse, R28, R84 ;  /* 0x0000001c0c54723c */ /* 0x040ff00000001854 */
[C---:B------:R-:W-:Y:S08]  /*10f10*/  HMMA.16816.F32 R88, R12.reuse, R30, R88 ;  /* 0x0000001e0c58723c */ /* 0x040ff00000001858 */
[C---:B----4-:R-:W-:Y:S08]  /*10f20*/  HMMA.16816.F32 R92, R12.reuse, R32, R92 ;  /* 0x000000200c5c723c */ /* 0x050ff0000000185c */
[C---:B------:R-:W-:Y:S08]  /*10f30*/  HMMA.16816.F32 R96, R12.reuse, R34, R96 ;  /* 0x000000220c60723c */ /* 0x040ff00000001860 */
[C---:B-1----:R-:W-:Y:S08]  /*10f40*/  HMMA.16816.F32 R100, R12.reuse, R4, R100 ;  /* 0x000000040c64723c */ /* 0x042ff00000001864 */
[C---:B------:R-:W-:Y:S01]  /*10f50*/  HMMA.16816.F32 R104, R12.reuse, R6, R104 ;  /* 0x000000060c68723c */ /* 0x040fe20000001868 */
[----:B------:R-:W1:Y:S07]  /*10f60*/  LDSM.16.MT88.4 R4, [R220+0xb800] ;  /* 0x00b80000dc04783b */ /* 0x000e6e0000004200 */
[C---:B------:R-:W-:Y:S08]  /*10f70*/  HMMA.16816.F32 R108, R12.reuse, R8, R108 ;  /* 0x000000080c6c723c */ /* 0x040ff0000000186c */
[C---:B------:R-:W-:Y:S08]  /*10f80*/  HMMA.16816.F32 R112, R12.reuse, R10, R112 ;  /* 0x0000000a0c70723c */ /* 0x040ff00000001870 */
[C---:B--2---:R-:W-:Y:S08]  /*10f90*/  HMMA.16816.F32 R116, R12.reuse, R16, R116 ;  /* 0x000000100c74723c */ /* 0x044ff00000001874 */
[C---:B------:R-:W-:Y:S08]  /*10fa0*/  HMMA.16816.F32 R120, R12.reuse, R18, R120 ;  /* 0x000000120c78723c */ /* 0x040ff00000001878 */
[C---:B-1----:R-:W-:Y:S08]  /*10fb0*/  HMMA.16816.F32 R124, R12.reuse, R4, R124 ;  /* 0x000000040c7c723c */ /* 0x042ff0000000187c */
[----:B------:R-:W-:Y:S01]  /*10fc0*/  HMMA.16816.F32 R128, R12, R6, R128 ;  /* 0x000000060c80723c */ /* 0x000fe20000001880 */
[----:B------:R-:W-:-:S07]  /*10fd0*/  @P0 BRA `(.L_x_2142) ;  /* 0xffffbd2000000947 */ /* 0x000fce000383ffff */
.L_x_2141:
[----:B------:R-:W-:Y:S07]  /*10fe0*/  @!UPT UIADD3 URZ, URZ, URZ, URZ ;  /* 0x0000003f3f3ff290 */ /* 0x000fee000fffe03f */
[----:B------:R-:W-:Y:S02]  /*10ff0*/  MOV R7, 0x1f ;  /* 0x0000001f00077802 */ /* 0x000fe40000000f00 */
[----:B------:R-:W-:Y:S01]  /*11000*/  MOV R6, 0xffffffff ;  /* 0xffffffff00067802 */ /* 0x000fe20000000f00 */
[----:B------:R-:W-:Y:S06]  /*11010*/  BRA.DIV ~URZ, `(.L_x_2143) ;  /* 0x00002e227f007947 */ /* 0x000fec000b800000 */
[----:B------:R-:W2:Y:S04]  /*11020*/  LDL R2, [R1+0x4] ;  /* 0x0000040001027983 */ /* 0x000ea80000100800 */
[----:B--2---:R1:W2:Y:S02]  /*11030*/  SHFL.BFLY PT, R0, R2, 0x2, 0x1f ;  /* 0x0c401f0002007f89 */ /* 0x0042a400000e0000 */
.L_x_2163:
        /* <DEDUP_REMOVED lines=9> */
.L_x_2164:
        /* <DEDUP_REMOVED lines=149> */
.L_x_2124:
[----:B--2---:R-:W2:Y:S04]  /*11a20*/  LDL.LU R2, [R1] ;  /* 0x0000000001027983 */ /* 0x004ea80000300800 */
[----:B------:R-:W3:Y:S04]  /*11a30*/  S2R R6, SR_TID.X ;  /* 0x0000000000067919 */ /* 0x000ee80000002100 */
[----:B------:R4:W5:Y:S01]  /*11a40*/  LDL R7, [R1+0x5c] ;  /* 0x00005c0001077983 */ /* 0x0009620000100800 */
[----:B------:R-:W-:Y:S01]  /*11a50*/  BSSY B0, `(.L_x_2145) ;  /* 0x0000014000007945 */ /* 0x000fe20003800000 */
[----:B---3--:R-:W-:-:S02]  /*11a60*/  LOP3.LUT P0, RZ, R6, 0xff, RZ, 0xc0, !PT ;  /* 0x000000ff06ff7812 */ /* 0x008fc4000780c0ff */
[----:B--2---:R-:W-:-:S11]  /*11a70*/  LOP3.LUT R2, R2, 0xfffffffd, RZ, 0xc0, !PT ;  /* 0xfffffffd02027812 */ /* 0x004fd600078ec0ff */
[----:B------:R-:W-:-:S05]  /*11a80*/  @P0 LOP3.LUT R2, R2, 0x2, RZ, 0xfc, !PT ;  /* 0x0000000202020812 */ /* 0x000fca00078efcff */
[----:B------:R4:W-:Y:S01]  /*11a90*/  STL [R1], R2 ;  /* 0x0000000201007387 */ /* 0x0009e20000100800 */
[----:B------:R-:W-:Y:S05]  /*11aa0*/  @P0 BRA `(.L_x_2146) ;  /* 0x000000e000000947 */ /* 0x000fea0003800000 */
[----:B------:R-:W2:Y:S01]  /*11ab0*/  S2R R4, SR_LANEID ;  /* 0x0000000000047919 */ /* 0x000ea20000000000 */
[----:B------:R-:W-:Y:S01]  /*11ac0*/  VOTEU.ANY UR4, UPT, PT ;  /* 0x0000000000047886 */ /* 0x000fe200038e0100 */
[----:B------:R-:W-:Y:S01]  /*11ad0*/  IMAD.MOV.U32 R5, RZ, RZ, c[0x0][0x584] ;  /* 0x00016100ff057624 */ /* 0x000fe200078e00ff */
[----:B------:R-:W2:Y:S08]  /*11ae0*/  FLO.U32 R3, UR4 ;  /* 0x0000000400037d00 */ /* 0x000eb000080e0000 */
[----:B----4-:R-:W3:Y:S01]  /*11af0*/  POPC R2, UR4 ;  /* 0x0000000400027d09 */ /* 0x010ee20008000000 */
        /* <DEDUP_REMOVED lines=9> */
.L_x_2146:
[----:B------:R-:W-:Y:S05]  /*11b90*/  BSYNC B0 ;  /* 0x0000000000007941 */ /* 0x000fea0003800000 */
.L_x_2145:
[----:B------:R-:W-:Y:S01]  /*11ba0*/  PRMT R0, R0, 0x9910, RZ ;  /* 0x0000991000007816 */ /* 0x000fe200000000ff */
[----:B------:R-:W-:Y:S01]  /*11bb0*/  BSSY B1, `(.L_x_2147) ;  /* 0x00001dd000017945 */ /* 0x000fe20003800000 */
[----:B-----5:R-:W-:Y:S02]  /*11bc0*/  IMAD.MOV.U32 R172, RZ, RZ, R7 ;  /* 0x000000ffffac7224 */ /* 0x020fe400078e0007 */
[----:B------:R-:W-:-:S13]  /*11bd0*/  ISETP.NE.AND P0, PT, R0, RZ, PT ;  /* 0x000000ff0000720c */ /* 0x000fda0003f05270 */
[----:B------:R-:W-:Y:S05]  /*11be0*/  @!P0 BRA `(.L_x_2148) ;  /* 0x00001ad000008947 */ /* 0x000fea0003800000 */
[----:B------:R-:W-:Y:S01]  /*11bf0*/  WARPSYNC 0xffffffff ;  /* 0xffffffff00007948 */ /* 0x000fe20003800000 */
[----:B------:R-:W-:Y:S06]  /*11c00*/  BAR.SYNC.DEFER_BLOCKING 0x1, 0x100 ;  /* 0x0044000000007b1d */ /* 0x000fec0000010000 */
[----:B------:R-:W-:Y:S05]  /*11c10*/  BRA.CONV ~URZ, `(.L_x_2149) ;  /* 0x000000737f007947 */ /* 0x000fea000b800000 */
[----:B-1----:R-:W-:Y:S01]  /*11c20*/  SHF.R.S32.HI R12, RZ, 0x1f, R6 ;  /* 0x0000001fff0c7819 */ /* 0x002fe20000011406 */
[----:B------:R-:W-:Y:S01]  /*11c30*/  IMAD.MOV.U32 R9, RZ, RZ, RZ ;  /* 0x000000ffff097224 */ /* 0x000fe200078e00ff */
[----:B----4-:R-:W-:Y:S01]  /*11c40*/  MOV R2, 0x11c90 ;  /* 0x00011c9000027802 */ /* 0x010fe20000000f00 */
[----:B------:R-:W-:Y:S01]  /*11c50*/  IMAD.MOV.U32 R3, RZ, RZ, 0x1f ;  /* 0x0000001fff037424 */ /* 0x000fe200078e00ff */
[----:B------:R-:W-:-:S04]  /*11c60*/  LEA.HI R12, R12, R6, RZ, 0x7 ;  /* 0x000000060c0c7211 */ /* 0x000fc800078f38ff */
[----:B------:R-:W-:Y:S02]  /*11c70*/  SHF.R.S32.HI R12, RZ, 0x7, R12 ;  /* 0x00000007ff0c7819 */ /* 0x000fe4000001140c */
[----:B--2---:R-:W-:Y:S05]  /*11c80*/  CALL.REL.NOINC `($__internal_43_$__cuda_sm70_shflsync_idx_p) ;  /* 0x000023e000007944 */ /* 0x004fea0003c00000 */
.L_x_2149:
[----:B------:R-:W3:Y:S04]  /*11c90*/  LDL R8, [R1+0x8c] ;  /* 0x00008c0001087983 */ /* 0x000ee80000100800 */
[----:B--2---:R-:W2:Y:S04]  /*11ca0*/  LDL.LU R5, [R1+0x40] ;  /* 0x0000400001057983 */ /* 0x004ea80000300800 */
[----:B-1--4-:R-:W4:Y:S04]  /*11cb0*/  LDL.LU R11, [R1+0x50] ;  /* 0x00005000010b7983 */ /* 0x012f280000300800 */
[----:B------:R-:W3:Y:S04]  /*11cc0*/  LDL.LU R17, [R1+0x54] ;  /* 0x0000540001117983 */ /* 0x000ee80000300800 */
[----:B------:R-:W3:Y:S01]  /*11cd0*/  LDL.LU R19, [R1+0x58] ;  /* 0x0000580001137983 */ /* 0x000ee20000300800 */
[----:B------:R-:W-:-:S03]  /*11ce0*/  IMAD.MOV.U32 R3, RZ, RZ, 0x1 ;  /* 0x00000001ff037424 */ /* 0x000fc600078e00ff */
[----:B------:R-:W3:Y:S02]  /*11cf0*/  LDL R18, [R1+0x90] ;  /* 0x0000900001127983 */ /* 0x000ee40000100800 */
[----:B------:R-:W-:Y:S02]  /*11d00*/  ISETP.NE.AND P0, PT, R3, c[0x0][0x4e8], PT ;  /* 0x00013a0003007a0c */ /* 0x000fe40003f05270 */
        /* <DEDUP_REMOVED lines=14> */
[----:B--2---:R-:W-:Y:S01]  /*11df0*/  SHF.R.S32.HI R0, RZ, 0x1f, R5 ;  /* 0x0000001fff007819 */ /* 0x004fe20000011405 */
[----:B------:R-:W-:-:S04]  /*11e00*/  IMAD.WIDE.U32 R6, R5, c[0x0][0x4d0], RZ ;  /* 0x0001340005067a25 */ /* 0x000fc800078e00ff */
[C---:B------:R-:W-:Y:S02]  /*11e10*/  IMAD R2, R0.reuse, c[0x0][0x4d0], RZ ;  /* 0x0001340000027a24 */ /* 0x040fe400078e02ff */
[----:B------:R-:W-:Y:S02]  /*11e20*/  IMAD R4, R0, c[0x0][0x438], RZ ;  /* 0x00010e0000047a24 */ /* 0x000fe400078e02ff */
[----:B------:R-:W-:Y:S01]  /*11e30*/  IMAD R3, R5, c[0x0][0x4d4], R2 ;  /* 0x0001350005037a24 */ /* 0x000fe200078e0202 */
[----:B----4-:R-:W-:Y:S01]  /*11e40*/  SHF.R.S32.HI R2, RZ, 0x1f, R11 ;  /* 0x0000001fff027819 */ /* 0x010fe2000001140b */
        /* <DEDUP_REMOVED lines=57> */
[----:B------:R-:W-:Y:S02]  /*121e0*/  ISETP.GE.OR P3, PT, R0, UR4, P0 ;  /* 0x0000000400007c0c */ /* 0x000fe40008766670 */
[----:B------:R-:W-:Y:S02]  /*121f0*/  LEA R40, P1, R2, c[0x0][0x400], 0x2 ;  /* 0x0001000002287a11 */ /* 0x000fe400078210ff */
[----:B--2---:R-:W-:-:S05]  /*12200*/  SHF.R.S32.HI R6, RZ, 0x1f, R7 ;  /* 0x0000001fff067819 */ /* 0x004fca0000011407 */
[----:B------:R-:W-:Y:S01]  /*12210*/  IMAD R10, R6, c[0x0][0x428], RZ ;  /* 0x00010a00060a7a24 */ /* 0x000fe200078e02ff */
[----:B------:R-:W-:-:S03]  /*12220*/  IADD3 R6, R0, 0x8, RZ ;  /* 0x0000000800067810 */ /* 0x000fc60007ffe0ff */
[----:B------:R-:W-:Y:S01]  /*12230*/  IMAD R10, R7, c[0x0][0x42c], R10 ;  /* 0x00010b00070a7a24 */ /* 0x000fe200078e020a */
[----:B------:R-:W-:Y:S02]  /*12240*/  ISETP.GE.OR P2, PT, R6, UR4, P0 ;  /* 0x0000000406007c0c */ /* 0x000fe40008746670 */
[----:B------:R-:W-:Y:S01]  /*12250*/  ISETP.GE.AND P0, PT, R0, UR4, PT ;  /* 0x0000000400007c0c */ /* 0x000fe2000bf06270 */
[----:B------:R-:W-:Y:S01]  /*12260*/  IMAD.IADD R3, R3, 0x1, R10 ;  /* 0x0000000103037824 */ /* 0x000fe200078e020a */
[----:B-1----:R1:W-:Y:S01]  /*12270*/  @!P3 ST.E [R8.64], R16 ;  /* 0x000000100800b985 */ /* 0x0023e2000c101908 */
[----:B------:R-:W-:-:S03]  /*12280*/  ISETP.GE.AND P4, PT, R6, UR4, PT ;  /* 0x0000000406007c0c */ /* 0x000fc6000bf86270 */
[----:B------:R-:W-:Y:S02]  /*12290*/  LEA.HI.X R21, R2, c[0x0][0x404], R3, 0x2, P1 ;  /* 0x0001010002157a11 */ /* 0x000fe400008f1403 */
[C---:B------:R-:W-:Y:S01]  /*122a0*/  IADD3 R20, R201.reuse, 0x8, RZ ;  /* 0x00000008c9147810 */ /* 0x040fe20007ffe0ff */
[----:B------:R-:W2:Y:S01]  /*122b0*/  SHFL.IDX PT, R2, R40, RZ, 0x1c1f ;  /* 0x001c1fff28027589 */ /* 0x000ea200000e0000 */
[C---:B------:R-:W-:Y:S02]  /*122c0*/  IADD3 R19, R201.reuse, 0x10, RZ ;  /* 0x00000010c9137810 */ /* 0x040fe40007ffe0ff */
[C---:B------:R-:W-:Y:S01]  /*122d0*/  IADD3 R18, R201.reuse, 0x18, RZ ;  /* 0x00000018c9127810 */ /* 0x040fe20007ffe0ff */
[----:B---3--:R3:W-:Y:S01]  /*122e0*/  @!P2 ST.E [R4.64], R15 ;  /* 0x0000000f0400a985 */ /* 0x0087e2000c101908 */
[C---:B------:R-:W-:Y:S02]  /*122f0*/  IADD3 R17, R201.reuse, 0x20, RZ ;  /* 0x00000020c9117810 */ /* 0x040fe40007ffe0ff */
[C---:B------:R-:W-:Y:S01]  /*12300*/  IADD3 R14, R201.reuse, 0x40, RZ ;  /* 0x00000040c90e7810 */ /* 0x040fe20007ffe0ff */
[----:B------:R4:W2:Y:S01]  /*12310*/  SHFL.IDX PT, R3, R21, RZ, 0x1c1f ;  /* 0x001c1fff15037589 */ /* 0x0008a200000e0000 */
[----:B------:R-:W-:-:S02]  /*12320*/  IADD3 R13, R201, 0x48, RZ ;  /* 0x00000048c90d7810 */ /* 0x000fc40007ffe0ff */
[C---:B------:R-:W-:Y:S02]  /*12330*/  IADD3 R12, R201.reuse, 0x50, RZ ;  /* 0x00000050c90c7810 */ /* 0x040fe40007ffe0ff */
[C---:B------:R-:W-:Y:S02]  /*12340*/  IADD3 R11, R201.reuse, 0x58, RZ ;  /* 0x00000058c90b7810 */ /* 0x040fe40007ffe0ff */
[C---:B------:R-:W-:Y:S02]  /*12350*/  IADD3 R10, R201.reuse, 0x60, RZ ;  /* 0x00000060c90a7810 */ /* 0x040fe40007ffe0ff */
[C---:B------:R-:W-:Y:S02]  /*12360*/  IADD3 R0, R201.reuse, 0x68, RZ ;  /* 0x00000068c9007810 */ /* 0x040fe40007ffe0ff */
[C---:B------:R-:W-:Y:S02]  /*12370*/  IADD3 R7, R201.reuse, 0x80, RZ ;  /* 0x00000080c9077810 */ /* 0x040fe40007ffe0ff */
[----:B-1----:R-:W-:-:S02]  /*12380*/  IADD3 R16, R201, 0x30, RZ ;  /* 0x00000030c9107810 */ /* 0x002fc40007ffe0ff */
[C---:B------:R-:W-:Y:S02]  /*12390*/  IADD3 R9, R201.reuse, 0x70, RZ ;  /* 0x00000070c9097810 */ /* 0x040fe40007ffe0ff */
[C---:B------:R-:W-:Y:S02]  /*123a0*/  IADD3 R8, R201.reuse, 0x78, RZ ;  /* 0x00000078c9087810 */ /* 0x040fe40007ffe0ff */
[C---:B------:R-:W-:Y:S02]  /*123b0*/  IADD3 R6, R201.reuse, 0x88, RZ ;  /* 0x00000088c9067810 */ /* 0x040fe40007ffe0ff */
[C---:B------:R-:W-:Y:S02]  /*123c0*/  IADD3 R28, R201.reuse, 0x98, RZ ;  /* 0x00000098c91c7810 */ /* 0x040fe40007ffe0ff */
[C---:B---3--:R-:W-:Y:S02]  /*123d0*/  IADD3 R4, R201.reuse, 0x28, RZ ;  /* 0x00000028c9047810 */ /* 0x048fe40007ffe0ff */
        /* <DEDUP_REMOVED lines=9> */
[----:B------:R-:W-:Y:S02]  /*12470*/  IADD3 R36, R201, 0xd8, RZ ;  /* 0x000000d8c9247810 */ /* 0x000fe40007ffe0ff */
[----:B------:R-:W-:Y:S02]  /*12480*/  P2R R65, PR, RZ, 0x10 ;  /* 0x00000010ff417803 */ /* 0x000fe40000000000 */
        /* <DEDUP_REMOVED lines=26> */
[----:B------:R-:W-:Y:S01]  /*12630*/  SHF.R.S32.HI R64, RZ, 0x1f, R36 ;  /* 0x0000001fff407819 */ /* 0x000fe20000011424 */
[----:B------:R-:W-:Y:S05]  /*12640*/  @P0 BRA `(.L_x_2151) ;  /* 0x000007f000000947 */ /* 0x000fea0003800000 */
[----:B--2-4-:R-:W-:Y:S02]  /*12650*/  ISETP.GE.AND P0, PT, R201, c[0x0][0x3c8], PT ;  /* 0x0000f200c9007a0c */ /* 0x014fe40003f06270 */
[----:B------:R-:W-:Y:S02]  /*12660*/  ISETP.GE.AND P1, PT, R20, c[0x0][0x3c8], PT ;  /* 0x0000f20014007a0c */ /* 0x000fe40003f26270 */
[----:B------:R-:W-:Y:S02]  /*12670*/  ISETP.GE.AND P2, PT, R19, c[0x0][0x3c8], PT ;  /* 0x0000f20013007a0c */ /* 0x000fe40003f46270 */
[----:B------:R-:W-:Y:S02]  /*12680*/  ISETP.GE.AND P5, PT, R15, c[0x0][0x3c8], PT ;  /* 0x0000f2000f007a0c */ /* 0x000fe40003fa6270 */
[----:B------:R-:W-:Y:S02]  /*12690*/  ISETP.GE.AND P3, PT, R14, c[0x0][0x3c8], PT ;  /* 0x0000f2000e007a0c */ /* 0x000fe40003f66270 */
[----:B------:R-:W-:-:S02]  /*126a0*/  ISETP.GE.AND P4, PT, R13, c[0x0][0x3c8], PT ;  /* 0x0000f2000d007a0c */ /* 0x000fc40003f86270 */
[----:B-----5:R-:W-:Y:S01]  /*126b0*/  ISETP.GE.AND P6, PT, R199, c[0x0][0x3c8], PT ;  /* 0x0000f200c7007a0c */ /* 0x020fe20003fc6270 */
[----:B------:R-:W-:-:S05]  /*126c0*/  @!P0 IMAD.WIDE R22, R201, 0x4, R2 ;  /* 0x00000004c9168825 */ /* 0x000fca00078e0202 */
[----:B------:R1:W-:Y:S02]  /*126d0*/  @!P0 ST.E.64 [R22.64], R180 ;  /* 0x000000b416008985 */ /* 0x0003e4000c101b08 */
[----:B-1----:R-:W-:-:S04]  /*126e0*/  @!P1 LEA R22, P0, R20, R2, 0x2 ;  /* 0x0000000214169211 */ /* 0x002fc800078010ff */
[----:B------:R-:W-:-:S05]  /*126f0*/  @!P1 LEA.HI.X R23, R20, R3, R37, 0x2, P0 ;  /* 0x0000000314179211 */ /* 0x000fca00000f1425 */
[----:B------:R1:W-:Y:S01]  /*12700*/  @!P1 ST.E.64 [R22.64], R184 ;  /* 0x000000b816009985 */ /* 0x0003e2000c101b08 */
[----:B------:R-:W-:Y:S02]  /*12710*/  ISETP.GE.AND P1, PT, R18, c[0x0][0x3c8], PT ;  /* 0x0000f20012007a0c */ /* 0x000fe40003f26270 */
        /* <DEDUP_REMOVED lines=17> */
[----:B------:R-:W-:Y:S02]  /*12830*/  @!P2 LEA.HI.X R23, R16, R3, R43, 0x2, P0 ;  /* 0x000000031017a211 */ /* 0x000fe400000f142b */
[----:B------:R-:W-:-:S03]  /*12840*/  @!P5 LEA R24, P0, R15, R2, 0x2 ;  /* 0x000000020f18d211 */ /* 0x000fc600078010ff */
        /* <DEDUP_REMOVED lines=18> */
[----:B------:R-:W-:-:S05]  /*12970*/  @!P5 LEA.HI.X R25, R11, R3, R48, 0x2, P0 ;  /* 0x000000030b19d211 */ /* 0x000fca00000f1430 */
        /* <DEDUP_REMOVED lines=46> */
[----:B------:R-:W-:-:S05]  /*12c60*/  @!P5 LEA.HI.X R25, R32, R3, R60, 0x2, P0 ;  /* 0x000000032019d211 */ /* 0x000fca00000f143c */
[----:B------:R2:W-:Y:S01]  /*12c70*/  @!P5 ST.E.64 [R24.64], R96 ;  /* 0x000000601800d985 */ /* 0x0005e2000c101b08 */
[----:B------:R-:W-:Y:S02]  /*12c80*/  ISETP.GE.AND P5, PT, R36, c[0x0][0x3c8], PT ;  /* 0x0000f20024007a0c */ /* 0x000fe40003fa6270 */
[----:B-1----:R-:W-:-:S04]  /*12c90*/  @!P3 LEA R22, P0, R33, R2, 0x2 ;  /* 0x000000022116b211 */ /* 0x002fc800078010ff */
[-C--:B------:R-:W-:Y:S02]  /*12ca0*/  @!P3 LEA.HI.X R23, R33, R3.reuse, R61, 0x2, P0 ;  /* 0x000000032117b211 */ /* 0x080fe400000f143d */
[CC--:B------:R-:W-:Y:S02]  /*12cb0*/  @!P4 LEA R26, P0, R34.reuse, R2.reuse, 0x2 ;  /* 0x00000002221ac211 */ /* 0x0c0fe400078010ff */
[C---:B--2---:R-:W-:Y:S01]  /*12cc0*/  @!P2 LEA R24, P1, R35.reuse, R2, 0x2 ;  /* 0x000000022318a211 */ /* 0x044fe200078210ff */
[----:B------:R1:W-:Y:S01]  /*12cd0*/  @!P3 ST.E.64 [R22.64], R100 ;  /* 0x000000641600b985 */ /* 0x0003e2000c101b08 */
[-C--:B------:R-:W-:Y:S02]  /*12ce0*/  @!P4 LEA.HI.X R27, R34, R3.reuse, R62, 0x2, P0 ;  /* 0x00000003221bc211 */ /* 0x080fe400000f143e */
[----:B------:R-:W-:Y:S02]  /*12cf0*/  @!P2 LEA.HI.X R25, R35, R3, R63, 0x2, P1 ;  /* 0x000000032319a211 */ /* 0x000fe400008f143f */
[----:B------:R-:W-:Y:S01]  /*12d00*/  ISETP.GE.AND P3, PT, R197, c[0x0][0x3c8], PT ;  /* 0x0000f200c5007a0c */ /* 0x000fe20003f66270 */
        /* <DEDUP_REMOVED lines=19> */
.L_x_2151:
[----:B--2-4-:R-:W-:Y:S05]  /*12e40*/  BSYNC B0 ;  /* 0x0000000000007941 */ /* 0x014fea0003800000 */
.L_x_2150:
[----:B------:R-:W-:Y:S01]  /*12e50*/  ISETP.NE.AND P0, PT, R65, RZ, PT ;  /* 0x000000ff4100720c */ /* 0x000fe20003f05270 */
[----:B------:R1:W2:Y:S04]  /*12e60*/  SHFL.IDX PT, R3, R21, 0x1, 0x1c1f ;  /* 0x003c1f0015037f89 */ /* 0x0002a800000e0000 */
[----:B------:R1:W3:Y:S08]  /*12e70*/  SHFL.IDX PT, R2, R40, 0x1, 0x1c1f ;  /* 0x003c1f0028027f89 */ /* 0x0002f000000e0000 */
[----:B------:R-:W-:Y:S05]  /*12e80*/  @P0 BRA `(.L_x_2152) ;  /* 0x00000af000000947 */ /* 0x000fea0003800000 */
[----:B------:R-:W-:Y:S02]  /*12e90*/  ISETP.GE.AND P2, PT, R201, c[0x0][0x3c8], PT ;  /* 0x0000f200c9007a0c */ /* 0x000fe40003f46270 */
[----:B------:R-:W-:-:S02]  /*12ea0*/  ISETP.GE.AND P1, PT, R20, c[0x0][0x3c8], PT ;  /* 0x0000f20014007a0c */ /* 0x000fc40003f26270 */
[----:B------:R-:W-:Y:S02]  /*12eb0*/  ISETP.GE.AND P0, PT, R19, c[0x0][0x3c8], PT ;  /* 0x0000f20013007a0c */ /* 0x000fe40003f06270 */
[----:B------:R-:W-:Y:S02]  /*12ec0*/  ISETP.GE.AND P5, PT, R18, c[0x0][0x3c8], PT ;  /* 0x0000f20012007a0c */ /* 0x000fe40003fa6270 */
[----:B------:R-:W-:Y:S02]  /*12ed0*/  ISETP.GE.AND P6, PT, R16, c[0x0][0x3c8], PT ;  /* 0x0000f20010007a0c */ /* 0x000fe40003fc6270 */
[----:B------:R-:W-:-:S03]  /*12ee0*/  ISETP.GE.AND P4, PT, R17, c[0x0][0x3c8], PT ;  /* 0x0000f20011007a0c */ /* 0x000fc60003f86270 */
[----:B--23--:R-:W-:Y:S02]  /*12ef0*/  @!P2 IMAD.WIDE R22, R201, 0x4, R2 ;  /* 0x00000004c916a825 */ /* 0x00cfe400078e0202 */
[----:B------:R-:W-:-:S03]  /*12f00*/  @!P1 LEA R24, P3, R20, R2, 0x2 ;  /* 0x0000000214189211 */ /* 0x000fc600078610ff */
[----:B------:R2:W-:Y:S01]  /*12f10*/  @!P2 ST.E.64 [R22.64], R182 ;  /* 0x000000b61600a985 */ /* 0x0005e2000c101b08 */
[----:B------:R-:W-:Y:S02]  /*12f20*/  @!P1 LEA.HI.X R25, R20, R3, R37, 0x2, P3 ;  /* 0x0000000314199211 */ /* 0x000fe400018f1425 */
[----:B------:R-:W-:-:S03]  /*12f30*/  ISETP.GE.AND P3, PT, R15, c[0x0][0x3c8], PT ;  /* 0x0000f2000f007a0c */ /* 0x000fc60003f66270 */
[----:B------:R3:W-:Y:S01]  /*12f40*/  @!P1 ST.E.64 [R24.64], R186 ;  /* 0x000000ba18009985 */ /* 0x0007e2000c101b08 */
[----:B--2---:R-:W-:-:S04]  /*12f50*/  @!P0 LEA R22, P2, R19, R2, 0x2 ;  /* 0x0000000213168211 */ /* 0x004fc800078410ff */
[-C--:B------:R-:W-:Y:S02]  /*12f60*/  @!P0 LEA.HI.X R23, R19, R3.reuse, R38, 0x2, P2 ;  /* 0x0000000313178211 */ /* 0x080fe400010f1426 */
[CC--:B------:R-:W-:Y:S02]  /*12f70*/  @!P5 LEA R20, P2, R18.reuse, R2.reuse, 0x2 ;  /* 0x000000021214d211 */ /* 0x0c0fe400078410ff */
[C---:B---3--:R-:W-:Y:S01]  /*12f80*/  @!P4 LEA R24, P1, R17.reuse, R2, 0x2 ;  /* 0x000000021118c211 */ /* 0x048fe200078210ff */
[----:B------:R2:W-:Y:S01]  /*12f90*/  @!P0 ST.E.64 [R22.64], R134 ;  /* 0x0000008616008985 */ /* 0x0005e2000c101b08 */
[-C--:B-1----:R-:W-:Y:S02]  /*12fa0*/  @!P5 LEA.HI.X R21, R18, R3.reuse, R39, 0x2, P2 ;  /* 0x000000031215d211 */ /* 0x082fe400010f1427 */
[C---:B------:R-:W-:Y:S02]  /*12fb0*/  ISETP.GE.AND P2, PT, R4.reuse, c[0x0][0x3c8], PT ;  /* 0x0000f20004007a0c */ /* 0x040fe40003f46270 */
[----:B------:R-:W-:Y:S01]  /*12fc0*/  @!P4 LEA.HI.X R25, R17, R3, R42, 0x2, P1 ;  /* 0x000000031119c211 */ /* 0x000fe200008f142a */
[----:B------:R1:W-:Y:S01]  /*12fd0*/  @!P5 ST.E.64 [R20.64], R138 ;  /* 0x0000008a1400d985 */ /* 0x0003e2000c101b08 */
[----:B------:R-:W-:-:S02]  /*12fe0*/  ISETP.GE.AND P5, PT, R4, c[0x0][0x3c8], PT ;  /* 0x0000f20004007a0c */ /* 0x000fc40003fa6270 */
[----:B------:R-:W-:Y:S01]  /*12ff0*/  ISETP.GE.AND P1, PT, R13, c[0x0][0x3c8], PT ;  /* 0x0000f2000d007a0c */ /* 0x000fe20003f26270 */
[----:B------:R-:W-:Y:S06]  /*13000*/  @!P4 ST.E.64 [R24.64], R142 ;  /* 0x0000008e1800c985 */ /* 0x000fec000c101b08 */
[----:B------:R-:W-:-:S04]  /*13010*/  @!P2 LEA R26, P0, R4, R2, 0x2 ;  /* 0x00000002041aa211 */ /* 0x000fc800078010ff */
[----:B------:R-:W-:Y:S02]  /*13020*/  @!P2 LEA.HI.X R27, R4, R3, R41, 0x2, P0 ;  /* 0x00000003041ba211 */ /* 0x000fe400000f1429 */
[----:B------:R-:W-:-:S03]  /*13030*/  ISETP.GE.AND P2, PT, R14, c[0x0][0x3c8], PT ;  /* 0x0000f2000e007a0c */ /* 0x000fc60003f46270 */
[----:B------:R-:W-:Y:S01]  /*13040*/  @!P5 ST.E.64 [R26.64], R146 ;  /* 0x000000921a00d985 */ /* 0x000fe2000c101b08 */
[----:B------:R-:W-:Y:S02]  /*13050*/  ISETP.GE.AND P5, PT, R10, c[0x0][0x3c8], PT ;  /* 0x0000f2000a007a0c */ /* 0x000fe40003fa6270 */
[----:B--2---:R-:W-:-:S04]  /*13060*/  @!P6 LEA R22, P0, R16, R2, 0x2 ;  /* 0x000000021016e211 */ /* 0x004fc800078010ff */
[-C--:B------:R-:W-:Y:S02]  /*13070*/  @!P6 LEA.HI.X R23, R16, R3.reuse, R43, 0x2, P0 ;  /* 0x000000031017e211 */ /* 0x080fe400000f142b */
[-C--:B-1----:R-:W-:Y:S02]  /*13080*/  @!P3 LEA R20, P0, R15, R2.reuse, 0x2 ;  /* 0x000000020f14b211 */ /* 0x082fe400078010ff */
[-C--:B------:R-:W-:Y:S01]  /*13090*/  @!P1 LEA R16, P4, R13, R2.reuse, 0x2 ;  /* 0x000000020d109211 */ /* 0x080fe200078810ff */
[----:B------:R-:W-:Y:S01]  /*130a0*/  @!P6 ST.E.64 [R22.64], R150 ;  /* 0x000000961600e985 */ /* 0x000fe2000c101b08 */
[-C--:B------:R-:W-:Y:S02]  /*130b0*/  @!P3 LEA.HI.X R21, R15, R3.reuse, R44, 0x2, P0 ;  /* 0x000000030f15b211 */ /* 0x080fe400000f142c */
[C---:B------:R-:W-:Y:S02]  /*130c0*/  @!P2 LEA R18, P0, R14.reuse, R2, 0x2 ;  /* 0x000000020e12a211 */ /* 0x040fe400078010ff */
[-C--:B------:R-:W-:Y:S01]  /*130d0*/  @!P1 LEA.HI.X R17, R13, R3.reuse, R46, 0x2, P4 ;  /* 0x000000030d119211 */ /* 0x080fe200020f142e */
[----:B------:R-:W-:Y:S01]  /*130e0*/  @!P3 ST.E.64 [R20.64], R154 ;  /* 0x0000009a1400b985 */ /* 0x000fe2000c101b08 */
[----:B------:R-:W-:-:S02]  /*130f0*/  @!P2 LEA.HI.X R19, R14, R3, R45, 0x2, P0 ;  /* 0x000000030e13a211 */ /* 0x000fc400000f142d */
[----:B------:R-:W-:Y:S02]  /*13100*/  ISETP.GE.AND P0, PT, R12, c[0x0][0x3c8], PT ;  /* 0x0000f2000c007a0c */ /* 0x000fe40003f06270 */
[----:B------:R-:W-:Y:S01]  /*13110*/  ISETP.GE.AND P4, PT, R0, c[0x0][0x3c8], PT ;  /* 0x0000f20000007a0c */ /* 0x000fe20003f86270 */
[----:B------:R1:W-:Y:S01]  /*13120*/  @!P2 ST.E.64 [R18.64], R158 ;  /* 0x0000009e1200a985 */ /* 0x0003e2000c101b08 */
[----:B------:R-:W-:Y:S02]  /*13130*/  ISETP.GE.AND P3, PT, R11, c[0x0][0x3c8], PT ;  /* 0x0000f2000b007a0c */ /* 0x000fe40003f66270 */
[----:B------:R-:W-:Y:S01]  /*13140*/  ISETP.GE.AND P6, PT, R9, c[0x0][0x3c8], PT ;  /* 0x0000f20009007a0c */ /* 0x000fe20003fc6270 */
[----:B------:R2:W-:Y:S06]  /*13150*/  @!P1 ST.E.64 [R16.64], R162 ;  /* 0x000000a210009985 */ /* 0x0005ec000c101b08 */
[----:B------:R-:W-:-:S04]  /*13160*/  @!P0 LEA R14, P2, R12, R2, 0x2 ;  /* 0x000000020c0e8211 */ /* 0x000fc800078410ff */
[----:B------:R-:W-:Y:S02]  /*13170*/  @!P0 LEA.HI.X R15, R12, R3, R47, 0x2, P2 ;  /* 0x000000030c0f8211 */ /* 0x000fe400010f142f */
[----:B------:R-:W-:-:S03]  /*13180*/  @!P3 LEA R12, P2, R11, R2, 0x2 ;  /* 0x000000020b0cb211 */ /* 0x000fc600078410ff */
[----:B------:R3:W-:Y:S01]  /*13190*/  @!P0 ST.E.64 [R14.64], R166 ;  /* 0x000000a60e008985 */ /* 0x0007e2000c101b08 */
[----:B------:R-:W-:Y:S02]  /*131a0*/  @!P3 LEA.HI.X R13, R11, R3, R48, 0x2, P2 ;  /* 0x000000030b0db211 */ /* 0x000fe400010f1430 */
[----:B------:R-:W-:-:S03]  /*131b0*/  ISETP.GE.AND P2, PT, R6, c[0x0][0x3c8], PT ;  /* 0x0000f20006007a0c */ /* 0x000fc60003f46270 */
[----:B------:R4:W-:Y:S01]  /*131c0*/  @!P3 ST.E.64 [R12.64], R170 ;  /* 0x000000aa0c00b985 */ /* 0x0009e2000c101b08 */
[----:B------:R-:W-:Y:S02]  /*131d0*/  ISETP.GE.AND P3, PT, R7, c[0x0][0x3c8], PT ;  /* 0x0000f20007007a0c */ /* 0x000fe40003f66270 */
[-C--:B-1----:R-:W-:Y:S02]  /*131e0*/  @!P4 LEA R18, P0, R0, R2.reuse, 0x2 ;  /* 0x000000020012c211 */ /* 0x082fe400078010ff */
[----:B------:R-:W-:Y:S02]  /*131f0*/  ISETP.GE.AND P4, PT, R8, c[0x0][0x3c8], PT ;  /* 0x0000f20008007a0c */ /* 0x000fe40003f86270 */
[----:B--2---:R-:W-:-:S04]  /*13200*/  @!P5 LEA R16, P1, R10, R2, 0x2 ;  /* 0x000000020a10d211 */ /* 0x004fc800078210ff */
[----:B------:R-:W-:Y:S02]  /*13210*/  @!P5 LEA.HI.X R17, R10, R3, R50, 0x2, P1 ;  /* 0x000000030a11d211 */ /* 0x000fe400008f1432 */
[----:B------:R-:W-:-:S03]  /*13220*/  ISETP.GE.AND P1, PT, R0, c[0x0][0x3c8], PT ;  /* 0x0000f20000007a0c */ /* 0x000fc60003f26270 */
[----:B------:R-:W-:Y:S01]  /*13230*/  @!P5 ST.E.64 [R16.64], R116 ;  /* 0x000000741000d985 */ /* 0x000fe2000c101b08 */
[----:B------:R-:W-:-:S09]  /*13240*/  ISETP.GE.AND P5, PT, R34, c[0x0][0x3c8], PT ;  /* 0x0000f20022007a0c */ /* 0x000fd20003fa6270 */
[----:B------:R-:W-:Y:S02]  /*13250*/  @!P1 LEA.HI.X R19, R0, R3, R49, 0x2, P0 ;  /* 0x0000000300139211 */ /* 0x000fe400000f1431 */
[----:B---3--:R-:W-:-:S03]  /*13260*/  @!P6 LEA R14, P0, R9, R2, 0x2 ;  /* 0x00000002090ee211 */ /* 0x008fc600078010ff */
[----:B------:R-:W-:Y:S01]  /*13270*/  @!P1 ST.E.64 [R18.64], R190 ;  /* 0x000000be12009985 */ /* 0x000fe2000c101b08 */
[-C--:B------:R-:W-:Y:S02]  /*13280*/  @!P6 LEA.HI.X R15, R9, R3.reuse, R51, 0x2, P0 ;  /* 0x00000003090fe211 */ /* 0x080fe400000f1433 */
[CC--:B----4-:R-:W-:Y:S02]  /*13290*/  @!P4 LEA R12, P0, R8.reuse, R2.reuse, 0x2 ;  /* 0x00000002080cc211 */ /* 0x0d0fe400078010ff */
[----:B------:R-:W-:Y:S01]  /*132a0*/  ISETP.GE.AND P1, PT, R5, c[0x0][0x3c8], PT ;  /* 0x0000f20005007a0c */ /* 0x000fe20003f26270 */
[----:B------:R-:W-:Y:S01]  /*132b0*/  @!P6 ST.E.64 [R14.64], R192 ;  /* 0x000000c00e00e985 */ /* 0x000fe2000c101b08 */
[-C--:B------:R-:W-:Y:S02]  /*132c0*/  @!P4 LEA.HI.X R13, R8, R3.reuse, R52, 0x2, P0 ;  /* 0x00000003080dc211 */ /* 0x080fe400000f1434 */
[----:B------:R-:W-:Y:S02]  /*132d0*/  @!P3 LEA R10, P0, R7, R2, 0x2 ;  /* 0x00000002070ab211 */ /* 0x000fe400078010ff */
[----:B------:R-:W-:Y:S01]  /*132e0*/  ISETP.GE.AND P6, PT, R31, c[0x0][0x3c8], PT ;  /* 0x0000f2001f007a0c */ /* 0x000fe20003fc6270 */
[----:B------:R-:W-:Y:S01]  /*132f0*/  @!P4 ST.E.64 [R12.64], R66 ;  /* 0x000000420c00c985 */ /* 0x000fe2000c101b08 */
[----:B------:R-:W-:-:S02]  /*13300*/  @!P3 LEA.HI.X R11, R7, R3, R53, 0x2, P0 ;  /* 0x00000003070bb211 */ /* 0x000fc400000f1435 */
[-C--:B------:R-:W-:Y:S02]  /*13310*/  @!P2 LEA R8, P0, R6, R2.reuse, 0x2 ;  /* 0x000000020608a211 */ /* 0x080fe400078010ff */
[----:B------:R-:W-:Y:S01]  /*13320*/  ISETP.GE.AND P4, PT, R30, c[0x0][0x3c8], PT ;  /* 0x0000f2001e007a0c */ /* 0x000fe20003f86270 */
[----:B------:R1:W-:Y:S01]  /*13330*/  @!P3 ST.E.64 [R10.64], R70 ;  /* 0x000000460a00b985 */ /* 0x0003e2000c101b08 */
[-C--:B------:R-:W-:Y:S02]  /*13340*/  @!P2 LEA.HI.X R9, R6, R3.reuse, R54, 0x2, P0 ;  /* 0x000000030609a211 */ /* 0x080fe400000f1436 */
[----:B------:R-:W-:Y:S02]  /*13350*/  ISETP.GE.AND P0, PT, R28, c[0x0][0x3c8], PT ;  /* 0x0000f2001c007a0c */ /* 0x000fe40003f06270 */
[C---:B------:R-:W-:Y:S01]  /*13360*/  @!P1 LEA R4, P3, R5.reuse, R2, 0x2 ;  /* 0x0000000205049211 */ /* 0x040fe200078610ff */
[----:B------:R2:W-:Y:S03]  /*13370*/  @!P2 ST.E.64 [R8.64], R74 ;  /* 0x0000004a0800a985 */ /* 0x0005e6000c101b08 */
[----:B------:R-:W-:-:S05]  /*13380*/  @!P1 LEA.HI.X R5, R5, R3, R55, 0x2, P3 ;  /* 0x0000000305059211 */ /* 0x000fca00018f1437 */
[----:B------:R3:W-:Y:S02]  /*13390*/  @!P1 ST.E.64 [R4.64], R78 ;  /* 0x0000004e04009985 */ /* 0x0007e4000c101b08 */
[----:B------:R-:W-:-:S04]  /*133a0*/  @!P0 LEA R6, P3, R28, R2, 0x2 ;  /* 0x000000021c068211 */ /* 0x000fc800078610ff */
[----:B------:R-:W-:Y:S02]  /*133b0*/  @!P0 LEA.HI.X R7, R28, R3, R56, 0x2, P3 ;  /* 0x000000031c078211 */ /* 0x000fe400018f1438 */
[----:B------:R-:W-:-:S03]  /*133c0*/  ISETP.GE.AND P3, PT, R29, c[0x0][0x3c8], PT ;  /* 0x0000f2001d007a0c */ /* 0x000fc60003f66270 */
[----:B------:R4:W-:Y:S01]  /*133d0*/  @!P0 ST.E.64 [R6.64], R82 ;  /* 0x0000005206008985 */ /* 0x0009e2000c101b08 */
[----:B-1----:R-:W-:-:S04]  /*133e0*/  @!P6 LEA R10, P0, R31, R2, 0x2 ;  /* 0x000000021f0ae211 */ /* 0x002fc800078010ff */
[----:B------:R-:W-:-:S05]  /*133f0*/  @!P6 LEA.HI.X R11, R31, R3, R59, 0x2, P0 ;  /* 0x000000031f0be211 */ /* 0x000fca00000f143b */
[----:B--2---:R-:W-:-:S04]  /*13400*/  @!P3 LEA R8, P1, R29, R2, 0x2 ;  /* 0x000000021d08b211 */ /* 0x004fc800078210ff */
[----:B------:R-:W-:Y:S02]  /*13410*/  @!P3 LEA.HI.X R9, R29, R3, R57, 0x2, P1 ;  /* 0x000000031d09b211 */ /* 0x000fe400008f1439 */
[----:B------:R-:W-:Y:S02]  /*13420*/  ISETP.GE.AND P1, PT, R33, c[0x0][0x3c8], PT ;  /* 0x0000f20021007a0c */ /* 0x000fe40003f26270 */
[----:B---3--:R-:W-:-:S04]  /*13430*/  @!P4 LEA R4, P2, R30, R2, 0x2 ;  /* 0x000000021e04c211 */ /* 0x008fc800078410ff */
[----:B------:R-:W-:Y:S02]  /*13440*/  @!P4 LEA.HI.X R5, R30, R3, R58, 0x2, P2 ;  /* 0x000000031e05c211 */ /* 0x000fe400010f143a */
[----:B------:R-:W-:-:S03]  /*13450*/  ISETP.GE.AND P2, PT, R32, c[0x0][0x3c8], PT ;  /* 0x0000f20020007a0c */ /* 0x000fc60003f46270 */
[----:B------:R1:W-:Y:S01]  /*13460*/  @!P4 ST.E.64 [R4.64], R86 ;  /* 0x000000560400c985 */ /* 0x0003e2000c101b08 */
[----:B------:R-:W-:-:S03]  /*13470*/  ISETP.GE.AND P4, PT, R35, c[0x0][0x3c8], PT ;  /* 0x0000f20023007a0c */ /* 0x000fc60003f86270 */
[----:B------:R2:W-:Y:S01]  /*13480*/  @!P3 ST.E.64 [R8.64], R90 ;  /* 0x0000005a0800b985 */ /* 0x0005e2000c101b08 */
[----:B------:R-:W-:-:S03]  /*13490*/  ISETP.GE.AND P3, PT, R36, c[0x0][0x3c8], PT ;  /* 0x0000f20024007a0c */ /* 0x000fc60003f66270 */
[----:B------:R3:W-:Y:S02]  /*134a0*/  @!P6 ST.E.64 [R10.64], R94 ;  /* 0x0000005e0a00e985 */ /* 0x0007e4000c101b08 */
[----:B----4-:R-:W-:-:S04]  /*134b0*/  @!P2 LEA R6, P0, R32, R2, 0x2 ;  /* 0x000000022006a211 */ /* 0x010fc800078010ff */
[----:B------:R-:W-:-:S05]  /*134c0*/  @!P2 LEA.HI.X R7, R32, R3, R60, 0x2, P0 ;  /* 0x000000032007a211 */ /* 0x000fca00000f143c */
[----:B------:R4:W-:Y:S01]  /*134d0*/  @!P2 ST.E.64 [R6.64], R98 ;  /* 0x000000620600a985 */ /* 0x0009e2000c101b08 */
[----:B-----5:R-:W-:Y:S02]  /*134e0*/  ISETP.GE.AND P2, PT, R199, c[0x0][0x3c8], PT ;  /* 0x0000f200c7007a0c */ /* 0x020fe40003f46270 */
[----:B-1----:R-:W-:-:S04]  /*134f0*/  @!P1 LEA R4, P0, R33, R2, 0x2 ;  /* 0x0000000221049211 */ /* 0x002fc800078010ff */
[----:B------:R-:W-:Y:S02]  /*13500*/  @!P1 LEA.HI.X R5, R33, R3, R61, 0x2, P0 ;  /* 0x0000000321059211 */ /* 0x000fe400000f143d */
[----:B--2---:R-:W-:-:S03]  /*13510*/  @!P5 LEA R8, P0, R34, R2, 0x2 ;  /* 0x000000022208d211 */ /* 0x004fc600078010ff */
[----:B------:R1:W-:Y:S01]  /*13520*/  @!P1 ST.E.64 [R4.64], R102 ;  /* 0x0000006604009985 */ /* 0x0003e2000c101b08 */
[----:B------:R-:W-:Y:S02]  /*13530*/  @!P5 LEA.HI.X R9, R34, R3, R62, 0x2, P0 ;  /* 0x000000032209d211 */ /* 0x000fe400000f143e */
[----:B------:R-:W-:Y:S02]  /*13540*/  ISETP.GE.AND P1, PT, R197, c[0x0][0x3c8], PT ;  /* 0x0000f200c5007a0c */ /* 0x000fe40003f26270 */
[----:B------:R-:W-:Y:S01]  /*13550*/  ISETP.GE.AND P0, PT, R195, c[0x0][0x3c8], PT ;  /* 0x0000f200c3007a0c */ /* 0x000fe20003f06270 */
[----:B------:R2:W-:Y:S01]  /*13560*/  @!P5 ST.E.64 [R8.64], R106 ;  /* 0x0000006a0800d985 */ /* 0x0005e2000c101b08 */
[----:B---3--:R-:W-:-:S04]  /*13570*/  @!P3 LEA R10, P5, R36, R2, 0x2 ;  /* 0x00000002240ab211 */ /* 0x008fc800078a10ff */
[----:B------:R-:W-:-:S05]  /*13580*/  @!P3 LEA.HI.X R11, R36, R3, R64, 0x2, P5 ;  /* 0x00000003240bb211 */ /* 0x000fca00028f1440 */
[----:B----4-:R-:W-:-:S04]  /*13590*/  @!P1 LEA R6, P5, R197, R2, 0x2 ;  /* 0x00000002c5069211 */ /* 0x010fc800078a10ff */
[----:B------:R-:W-:Y:S02]  /*135a0*/  @!P1 LEA.HI.X R7, R197, R3, R198, 0x2, P5 ;  /* 0x00000003c5079211 */ /* 0x000fe400028f14c6 */
[----:B-1----:R-:W-:-:S04]  /*135b0*/  @!P4 LEA R4, P6, R35, R2, 0x2 ;  /* 0x000000022304c211 */ /* 0x002fc800078c10ff */
[----:B------:R-:W-:-:S05]  /*135c0*/  @!P4 LEA.HI.X R5, R35, R3, R63, 0x2, P6 ;  /* 0x000000032305c211 */ /* 0x000fca00030f143f */
[----:B------:R1:W-:Y:S01]  /*135d0*/  @!P4 ST.E.64 [R4.64], R110 ;  /* 0x0000006e0400c985 */ /* 0x0003e2000c101b08 */
[----:B--2---:R-:W-:-:S03]  /*135e0*/  @!P2 LEA R8, P4, R199, R2, 0x2 ;  /* 0x00000002c708a211 */ /* 0x004fc600078810ff */
[----:B------:R2:W-:Y:S01]  /*135f0*/  @!P3 ST.E.64 [R10.64], R114 ;  /* 0x000000720a00b985 */ /* 0x0005e2000c101b08 */
[----:B------:R-:W-:-:S05]  /*13600*/  @!P2 LEA.HI.X R9, R199, R3, R200, 0x2, P4 ;  /* 0x00000003c709a211 */ /* 0x000fca00020f14c8 */
[----:B------:R2:W-:Y:S04]  /*13610*/  @!P2 ST.E.64 [R8.64], R118 ;  /* 0x000000760800a985 */ /* 0x0005e8000c101b08 */
[----:B------:R2:W-:Y:S01]  /*13620*/  @!P1 ST.E.64 [R6.64], R122 ;  /* 0x0000007a06009985 */ /* 0x0005e2000c101b08 */
[----:B-1----:R-:W-:-:S04]  /*13630*/  @!P0 LEA R4, P4, R195, R2, 0x2 ;  /* 0x00000002c3048211 */ /* 0x002fc800078810ff */
        /* <DEDUP_REMOVED lines=8> */
.L_x_2148:
[----:B------:R-:W3:Y:S02]  /*136c0*/  S2R R4, SR_TID.X ;  /* 0x0000000000047919 */ /* 0x000ee40000002100 */
[----:B---3--:R-:W-:-:S13]  /*136d0*/  ISETP.GT.AND P0, PT, R4, 0x7f, PT ;  /* 0x0000007f0400780c */ /* 0x008fda0003f04270 */
[----:B------:R-:W-:Y:S05]  /*136e0*/  @P0 BRA `(.L_x_2152) ;  /* 0x0000029000000947 */ /* 0x000fea0003800000 */
[----:B------:R-:W3:Y:S01]  /*136f0*/  LDL.LU R3, [R1+0x58] ;  /* 0x0000580001037983 */ /* 0x000ee20000300800 */
[----:B----4-:R-:W-:-:S05]  /*13700*/  MOV R2, c[0x0][0x4e8] ;  /* 0x00013a0000027a02 */ /* 0x010fca0000000f00 */
[----:B------:R-:W-:Y:S01]  /*13710*/  IMAD R0, R2, c[0x0][0x388], RZ ;  /* 0x0000e20002007a24 */ /* 0x000fe200078e02ff */
[----:B---3--:R-:W-:-:S04]  /*13720*/  IADD3 R4, R3, R4, RZ ;  /* 0x0000000403047210 */ /* 0x008fc80007ffe0ff */
[----:B------:R-:W-:-:S13]  /*13730*/  ISETP.GE.AND P0, PT, R4, R0, PT ;  /* 0x000000000400720c */ /* 0x000fda0003f06270 */
[----:B------:R-:W-:Y:S05]  /*13740*/  @P0 BRA `(.L_x_2152) ;  /* 0x0000023000000947 */ /* 0x000fea0003800000 */
[----:B------:R-:W3:Y:S04]  /*13750*/  LDL.LU R3, [R1+0x40] ;  /* 0x0000400001037983 */ /* 0x000ee80000300800 */
[----:B------:R-:W4:Y:S04]  /*13760*/  LDL.LU R9, [R1+0x50] ;  /* 0x0000500001097983 */ /* 0x000f280000300800 */
[----:B------:R-:W5:Y:S01]  /*13770*/  LDL.LU R8, [R1+0x54] ;  /* 0x0000540001087983 */ /* 0x000f620000300800 */
[----:B------:R-:W-:-:S13]  /*13780*/  ISETP.NE.AND P0, PT, R2, 0x1, PT ;  /* 0x000000010200780c */ /* 0x000fda0003f05270 */
[----:B--2---:R-:W-:Y:S01]  /*13790*/  @P0 IMAD.HI.U32 R7, R4, c[0x0][0x4ec], RZ ;  /* 0x00013b0004070a27 */ /* 0x004fe200078e00ff */
[----:B---3--:R-:W-:Y:S02]  /*137a0*/  SHF.R.S32.HI R0, RZ, 0x1f, R3 ;  /* 0x0000001fff007819 */ /* 0x008fe40000011403 */
[----:B----4-:R-:W-:-:S03]  /*137b0*/  SHF.R.S32.HI R6, RZ, 0x1f, R9 ;  /* 0x0000001fff067819 */ /* 0x010fc60000011409 */
[----:B------:R-:W-:-:S04]  /*137c0*/  IMAD R0, R0, c[0x0][0x4d0], RZ ;  /* 0x0001340000007a24 */ /* 0x000fc800078e02ff */
[C---:B------:R-:W-:Y:S01]  /*137d0*/  IMAD R5, R3.reuse, c[0x0][0x4d4], R0 ;  /* 0x0001350003057a24 */ /* 0x040fe200078e0200 */
[----:B------:R-:W-:Y:S01]  /*137e0*/  MOV R0, R4 ;  /* 0x0000000400007202 */ /* 0x000fe20000000f00 */
[----:B------:R-:W-:Y:S01]  /*137f0*/  IMAD.WIDE.U32 R2, R3, c[0x0][0x4d0], RZ ;  /* 0x0001340003027a25 */ /* 0x000fe200078e00ff */
[----:B------:R-:W-:-:S03]  /*13800*/  @P0 SHF.R.U32.HI R0, RZ, c[0x0][0x4f0], R7 ;  /* 0x00013c00ff000a19 */ /* 0x000fc60000011607 */
[----:B------:R-:W-:Y:S01]  /*13810*/  IMAD R6, R6, c[0x0][0x4d8], RZ ;  /* 0x0001360006067a24 */ /* 0x000fe200078e02ff */
[----:B------:R-:W-:Y:S02]  /*13820*/  IADD3 R3, R3, R5, RZ ;  /* 0x0000000503037210 */ /* 0x000fe40007ffe0ff */
[----:B-----5:R-:W-:Y:S01]  /*13830*/  SHF.R.S32.HI R5, RZ, 0x1f, R8 ;  /* 0x0000001fff057819 */ /* 0x020fe20000011408 */
        /* <DEDUP_REMOVED lines=20> */
.L_x_2152:
[----:B------:R-:W-:Y:S05]  /*13980*/  BSYNC B1 ;  /* 0x0000000000017941 */ /* 0x000fea0003800000 */
.L_x_2147:
[----:B------:R-:W-:-:S13]  /*13990*/  ISETP.NE.AND P0, PT, RZ, UR6, PT ;  /* 0x00000006ff007c0c */ /* 0x000fda000bf05270 */
[----:B------:R-:W-:Y:S01]  /*139a0*/  @P0 WARPSYNC 0xffffffff ;  /* 0xffffffff00000948 */ /* 0x000fe20003800000 */
[----:B------:R-:W-:Y:S06]  /*139b0*/  @P0 BAR.SYNC.DEFER_BLOCKING 0x5, 0x100 ;  /* 0x0144000000000b1d */ /* 0x000fec0000010000 */
[----:B--2---:R-:W2:Y:S04]  /*139c0*/  @P0 LDS R0, [0x28100] ;  /* 0x02810000ff000984 */ /* 0x004ea80000000800 */
[----:B--2---:R2:W-:Y:S04]  /*139d0*/  @P0 STL [R1+0x5c], R0 ;  /* 0x00005c0001000387 */ /* 0x0045e80000100800 */
[----:B------:R-:W-:Y:S06]  /*139e0*/  @P0 BAR.ARV 0x4, 0x100 ;  /* 0x0104000000000b1d */ /* 0x000fec0000002000 */
[----:B------:R-:W-:Y:S05]  /*139f0*/  @P0 BRA `(.L_x_2153) ;  /* 0x0000009000000947 */ /* 0x000fea0003800000 */
[----:B------:R-:W-:Y:S05]  /*13a00*/  BRA.DIV ~URZ, `(.L_x_2154) ;  /* 0x000005a27f007947 */ /* 0x000fea000b800000 */
[----:B--2---:R2:W1:Y:S02]  /*13a10*/  SHFL.IDX PT, R0, R172, RZ, 0x1f ;  /* 0x00001fffac007589 */ /* 0x00446400000e0000 */
.L_x_2165:
[----:B-1-34-:R-:W1:Y:S01]  /*13a20*/  S2R R2, SR_TID.X ;  /* 0x0000000000027919 */ /* 0x01ae620000002100 */
[----:B------:R-:W-:Y:S03]  /*13a30*/  WARPSYNC 0xffffffff ;  /* 0xffffffff00007948 */ /* 0x000fe60003800000 */
[----:B------:R-:W-:Y:S06]  /*13a40*/  BAR.SYNC.DEFER_BLOCKING 0x4, 0x100 ;  /* 0x0104000000007b1d */ /* 0x000fec0000010000 */
[----:B------:R3:W-:Y:S01]  /*13a50*/  STL [R1+0x5c], R0 ;  /* 0x00005c0001007387 */ /* 0x0007e20000100800 */
[----:B-1----:R-:W-:-:S13]  /*13a60*/  LOP3.LUT P0, RZ, R2, 0xff, RZ, 0xc0, !PT ;  /* 0x000000ff02ff7812 */ /* 0x002fda000780c0ff */
[----:B------:R3:W-:Y:S04]  /*13a70*/  @!P0 STS [0x28100], R172 ;  /* 0x028100acff008388 */ /* 0x0007e80000000800 */
[----:B------:R-:W-:Y:S06]  /*13a80*/  BAR.ARV 0x5, 0x100 ;  /* 0x0144000000007b1d */ /* 0x000fec0000002000 */
.L_x_2153:
[----:B--23--:R-:W2:Y:S02]  /*13a90*/  LDL R0, [R1+0x5c] ;  /* 0x00005c0001007983 */ /* 0x00cea40000100800 */
[----:B--2---:R-:W-:-:S13]  /*13aa0*/  ISETP.GE.AND P0, PT, R0, c[0x0][0x538], PT ;  /* 0x00014e0000007a0c */ /* 0x004fda0003f06270 */
[----:B-1--45:R-:W-:Y:S01]  /*13ab0*/  @P0 CALL.REL.NOINC `(.L_x_2155) ;  /* 0x0000001000000944 */ /* 0x032fe20003c00000 */
[----:B------:R-:W-:Y:S05]  /*13ac0*/  BRA `(.L_x_2156) ;  /* 0xfffeced000007947 */ /* 0x000fea000383ffff */
.L_x_2155:
[----:B------:R-:W-:Y:S05]  /*13ad0*/  EXIT ;  /* 0x000000000000794d */ /* 0x000fea0003800000 */
.L_x_2125:
[----:B------:R-:W-:Y:S01]  /*13ae0*/  IMAD.MOV.U32 R12, RZ, RZ, R10 ;  /* 0x000000ffff0c7224 */ /* 0x000fe200078e000a */
[----:B------:R-:W-:Y:S01]  /*13af0*/  MOV R9, RZ ;  /* 0x000000ff00097202 */ /* 0x000fe20000000f00 */
[----:B-1----:R-:W-:Y:S01]  /*13b00*/  IMAD.MOV.U32 R3, RZ, RZ, 0x181f ;  /* 0x0000181fff037424 */ /* 0x002fe200078e00ff */
[----:B------:R-:W-:Y:S02]  /*13b10*/  MOV R2, 0x13b30 ;  /* 0x00013b3000027802 */ /* 0x000fe40000000f00 */
[----:B------:R-:W-:Y:S05]  /*13b20*/  CALL.REL.NOINC `($__internal_43_$__cuda_sm70_shflsync_idx_p) ;  /* 0x0000054000007944 */ /* 0x000fea0003c00000 */
[----:B------:R-:W-:Y:S01]  /*13b30*/  MOV R6, R9 ;  /* 0x0000000900067202 */ /* 0x000fe20000000f00 */
[----:B------:R-:W-:Y:S05]  /*13b40*/  BRA `(.L_x_2157) ;  /* 0xfffee02000007947 */ /* 0x000fea000383ffff */
.L_x_2126:
[----:B------:R-:W-:Y:S01]  /*13b50*/  IMAD.MOV.U32 R12, RZ, RZ, R11 ;  /* 0x000000ffff0c7224 */ /* 0x000fe200078e000b */
[----:B------:R-:W-:Y:S01]  /*13b60*/  MOV R9, RZ ;  /* 0x000000ff00097202 */ /* 0x000fe20000000f00 */
[----:B-1----:R-:W-:Y:S01]  /*13b70*/  IMAD.MOV.U32 R3, RZ, RZ, 0x181f ;  /* 0x0000181fff037424 */ /* 0x002fe200078e00ff */
[----:B------:R-:W-:Y:S02]  /*13b80*/  MOV R2, 0x13ba0 ;  /* 0x00013ba000027802 */ /* 0x000fe40000000f00 */
[----:B--23--:R-:W-:Y:S05]  /*13b90*/  CALL.REL.NOINC `($__internal_43_$__cuda_sm70_shflsync_idx_p) ;  /* 0x000004d000007944 */ /* 0x00cfea0003c00000 */
[----:B------:R-:W-:Y:S01]  /*13ba0*/  MOV R2, R9 ;  /* 0x0000000900027202 */ /* 0x000fe20000000f00 */
[----:B------:R-:W-:Y:S05]  /*13bb0*/  BRA `(.L_x_2158) ;  /* 0xfffedfd000007947 */ /* 0x000fea000383ffff */
.L_x_2129:
[----:B--2---:R-:W-:Y:S01]  /*13bc0*/  IMAD.MOV.U32 R12, RZ, RZ, R10 ;  /* 0x000000ffff0c7224 */ /* 0x004fe200078e000a */
[----:B------:R-:W-:Y:S01]  /*13bd0*/  MOV R9, 0x1 ;  /* 0x0000000100097802 */ /* 0x000fe20000000f00 */
[----:B------:R-:W-:Y:S01]  /*13be0*/  IMAD.MOV.U32 R3, RZ, RZ, 0x181f ;  /* 0x0000181fff037424 */ /* 0x000fe200078e00ff */
[----:B----4-:R-:W-:-:S02]  /*13bf0*/  MOV R2, 0x13c10 ;  /* 0x00013c1000027802 */ /* 0x010fc40000000f00 */
[----:B-1-3--:R-:W-:Y:S05]  /*13c00*/  CALL.REL.NOINC `($__internal_43_$__cuda_sm70_shflsync_idx_p) ;  /* 0x0000046000007944 */ /* 0x00afea0003c00000 */
[----:B------:R-:W-:Y:S01]  /*13c10*/  IMAD.MOV.U32 R6, RZ, RZ, R9 ;  /* 0x000000ffff067224 */ /* 0x000fe200078e0009 */
[----:B------:R-:W-:Y:S01]  /*13c20*/  MOV R9, 0x1 ;  /* 0x0000000100097802 */ /* 0x000fe20000000f00 */
[----:B------:R-:W-:Y:S01]  /*13c30*/  IMAD.MOV.U32 R12, RZ, RZ, R11 ;  /* 0x000000ffff0c7224 */ /* 0x000fe200078e000b */
[----:B------:R-:W-:-:S02]  /*13c40*/  MOV R3, 0x181f ;  /* 0x0000181f00037802 */ /* 0x000fc40000000f00 */
[----:B------:R-:W-:Y:S02]  /*13c50*/  MOV R2, 0x13c70 ;  /* 0x00013c7000027802 */ /* 0x000fe40000000f00 */
[----:B------:R-:W-:Y:S05]  /*13c60*/  CALL.REL.NOINC `($__internal_43_$__cuda_sm70_shflsync_idx_p) ;  /* 0x0000040000007944 */ /* 0x000fea0003c00000 */
[----:B------:R-:W-:Y:S01]  /*13c70*/  MOV R2, R9 ;  /* 0x0000000900027202 */ /* 0x000fe20000000f00 */
[----:B------:R-:W-:Y:S05]  /*13c80*/  BRA `(.L_x_2159) ;  /* 0xfffee0d000007947 */ /* 0x000fea000383ffff */
.L_x_2132:
[----:B-1----:R-:W-:Y:S01]  /*13c90*/  IMAD.MOV.U32 R12, RZ, RZ, R10 ;  /* 0x000000ffff0c7224 */ /* 0x002fe200078e000a */
[----:B------:R-:W-:Y:S01]  /*13ca0*/  MOV R9, 0x2 ;  /* 0x0000000200097802 */ /* 0x000fe20000000f00 */
[----:B------:R-:W-:Y:S01]  /*13cb0*/  IMAD.MOV.U32 R3, RZ, RZ, 0x181f ;  /* 0x0000181fff037424 */ /* 0x000fe200078e00ff */
[----:B--2---:R-:W-:Y:S02]  /*13cc0*/  MOV R2, 0x13ce0 ;  /* 0x00013ce000027802 */ /* 0x004fe40000000f00 */
[----:B---3--:R-:W-:Y:S05]  /*13cd0*/  CALL.REL.NOINC `($__internal_43_$__cuda_sm70_shflsync_idx_p) ;  /* 0x0000039000007944 */ /* 0x008fea0003c00000 */
[----:B------:R-:W-:Y:S01]  /*13ce0*/  MOV R6, R9 ;  /* 0x0000000900067202 */ /* 0x000fe20000000f00 */
[----:B------:R-:W-:Y:S05]  /*13cf0*/  BRA `(.L_x_2160) ;  /* 0xfffee21000007947 */ /* 0x000fea000383ffff */
.L_x_2133:
[----:B------:R-:W-:Y:S01]  /*13d00*/  IMAD.MOV.U32 R12, RZ, RZ, R11 ;  /* 0x000000ffff0c7224 */ /* 0x000fe200078e000b */
[----:B------:R-:W-:Y:S01]  /*13d10*/  MOV R9, 0x2 ;  /* 0x0000000200097802 */ /* 0x000fe20000000f00 */
[----:B------:R-:W-:Y:S01]  /*13d20*/  IMAD.MOV.U32 R3, RZ, RZ, 0x181f ;  /* 0x0000181fff037424 */ /* 0x000fe200078e00ff */
[----:B--2---:R-:W-:Y:S02]  /*13d30*/  MOV R2, 0x13d50 ;  /* 0x00013d5000027802 */ /* 0x004fe40000000f00 */
[----:B-1-34-:R-:W-:Y:S05]  /*13d40*/  CALL.REL.NOINC `($__internal_43_$__cuda_sm70_shflsync_idx_p) ;  /* 0x0000032000007944 */ /* 0x01afea0003c00000 */
[----:B------:R-:W-:Y:S01]  /*13d50*/  MOV R2, R9 ;  /* 0x0000000900027202 */ /* 0x000fe20000000f00 */
[----:B------:R-:W-:Y:S05]  /*13d60*/  BRA `(.L_x_2161) ;  /* 0xfffee1c000007947 */ /* 0x000fea000383ffff */
.L_x_2136:
[----:B-1----:R-:W-:Y:S01]  /*13d70*/  IMAD.MOV.U32 R12, RZ, RZ, R10 ;  /* 0x000000ffff0c7224 */ /* 0x002fe200078e000a */
[----:B------:R-:W-:Y:S01]  /*13d80*/  MOV R9, 0x3 ;  /* 0x0000000300097802 */ /* 0x000fe20000000f00 */
[----:B------:R-:W-:Y:S01]  /*13d90*/  IMAD.MOV.U32 R3, RZ, RZ, 0x181f ;  /* 0x0000181fff037424 */ /* 0x000fe200078e00ff */
[----:B------:R-:W-:-:S02]  /*13da0*/  MOV R2, 0x13dc0 ;  /* 0x00013dc000027802 */ /* 0x000fc40000000f00 */
[----:B--234-:R-:W-:Y:S05]  /*13db0*/  CALL.REL.NOINC `($__internal_43_$__cuda_sm70_shflsync_idx_p) ;  /* 0x000002b000007944 */ /* 0x01cfea0003c00000 */
        /* <DEDUP_REMOVED lines=8> */
.L_x_2143:
[----:B------:R1:W5:Y:S01]  /*13e40*/  LDL R2, [R1+0x4] ;  /* 0x0000040001027983 */ /* 0x0003620000100800 */
[----:B------:R-:W-:Y:S02]  /*13e50*/  MOV R5, 0x2 ;  /* 0x0000000200057802 */ /* 0x000fe40000000f00 */
[----:B------:R-:W-:Y:S02]  /*13e60*/  MOV R3, 0x13e80 ;  /* 0x00013e8000037802 */ /* 0x000fe40000000f00 */
[----:B-1---5:R-:W-:Y:S05]  /*13e70*/  CALL.REL.NOINC `($__internal_42_$__cuda_sm70_shflsync_bfly_p) ;  /* 0x000001a000007944 */ /* 0x022fea0003c00000 */
[----:B------:R-:W-:Y:S01]  /*13e80*/  MOV R0, R5 ;  /* 0x0000000500007202 */ /* 0x000fe20000000f00 */
[----:B------:R-:W-:Y:S05]  /*13e90*/  BRA `(.L_x_2163) ;  /* 0xffffd1a000007947 */ /* 0x000fea000383ffff */
.L_x_2144:
[----:B------:R-:W-:Y:S01]  /*13ea0*/  IMAD.MOV.U32 R2, RZ, RZ, R0 ;  /* 0x000000ffff027224 */ /* 0x000fe200078e0000 */
[----:B------:R-:W-:Y:S02]  /*13eb0*/  MOV R5, 0x1 ;  /* 0x0000000100057802 */ /* 0x000fe40000000f00 */
[----:B------:R-:W-:Y:S02]  /*13ec0*/  MOV R3, 0x13ee0 ;  /* 0x00013ee000037802 */ /* 0x000fe40000000f00 */
[----:B-----5:R-:W-:Y:S05]  /*13ed0*/  CALL.REL.NOINC `($__internal_42_$__cuda_sm70_shflsync_bfly_p) ;  /* 0x0000014000007944 */ /* 0x020fea0003c00000 */
[----:B------:R1:W5:Y:S01]  /*13ee0*/  LDL R2, [R1+0x8] ;  /* 0x0000080001027983 */ /* 0x0003620000100800 */
[----:B------:R-:W-:Y:S01]  /*13ef0*/  FADD.FTZ R0, R0, R5 ;  /* 0x0000000500007221 */ /* 0x000fe20000010000 */
[----:B------:R-:W-:-:S02]  /*13f00*/  MOV R5, 0x2 ;  /* 0x0000000200057802 */ /* 0x000fc40000000f00 */
[----:B------:R-:W-:Y:S02]  /*13f10*/  MOV R3, 0x13f30 ;  /* 0x00013f3000037802 */ /* 0x000fe40000000f00 */
[----:B-1---5:R-:W-:Y:S05]  /*13f20*/  CALL.REL.NOINC `($__internal_42_$__cuda_sm70_shflsync_bfly_p) ;  /* 0x000000f000007944 */ /* 0x022fea0003c00000 */
[----:B------:R-:W2:Y:S01]  /*13f30*/  LDL.LU R2, [R1+0x8] ;  /* 0x0000080001027983 */ /* 0x000ea20000300800 */
[----:B------:R-:W-:Y:S01]  /*13f40*/  MOV R3, 0x13f90 ;  /* 0x00013f9000037802 */ /* 0x000fe20000000f00 */
[----:B--2---:R-:W-:Y:S01]  /*13f50*/  FADD.FTZ R4, R2, R5 ;  /* 0x0000000502047221 */ /* 0x004fe20000010000 */
[----:B------:R-:W-:-:S04]  /*13f60*/  MOV R5, 0x1 ;  /* 0x0000000100057802 */ /* 0x000fc80000000f00 */
[----:B------:R-:W-:Y:S02]  /*13f70*/  MOV R2, R4 ;  /* 0x0000000400027202 */ /* 0x000fe40000000f00 */
[----:B------:R-:W-:Y:S05]  /*13f80*/  CALL.REL.NOINC `($__internal_42_$__cuda_sm70_shflsync_bfly_p) ;  /* 0x0000009000007944 */ /* 0x000fea0003c00000 */
[----:B------:R-:W-:Y:S01]  /*13f90*/  MOV R3, R5 ;  /* 0x0000000500037202 */ /* 0x000fe20000000f00 */
[----:B------:R-:W-:Y:S05]  /*13fa0*/  BRA `(.L_x_2164) ;  /* 0xffffd12000007947 */ /* 0x000fea000383ffff */
.L_x_2154:
[----:B-1----:R-:W-:Y:S01]  /*13fb0*/  IMAD.MOV.U32 R12, RZ, RZ, R172 ;  /* 0x000000ffff0c7224 */ /* 0x002fe200078e00ac */
[----:B------:R-:W-:Y:S01]  /*13fc0*/  MOV R9, RZ ;  /* 0x000000ff00097202 */ /* 0x000fe20000000f00 */
[----:B------:R-:W-:Y:S01]  /*13fd0*/  IMAD.MOV.U32 R3, RZ, RZ, 0x1f ;  /* 0x0000001fff037424 */ /* 0x000fe200078e00ff */
[----:B---34-:R-:W-:Y:S02]  /*13fe0*/  MOV R2, 0x14000 ;  /* 0x0001400000027802 */ /* 0x018fe40000000f00 */
[----:B--2--5:R-:W-:Y:S05]  /*13ff0*/  CALL.REL.NOINC `($__internal_43_$__cuda_sm70_shflsync_idx_p) ;  /* 0x0000007000007944 */ /* 0x024fea0003c00000 */
[----:B------:R-:W-:Y:S01]  /*14000*/  MOV R0, R9 ;  /* 0x0000000900007202 */ /* 0x000fe20000000f00 */
[----:B------:R-:W-:Y:S05]  /*14010*/  BRA `(.L_x_2165) ;  /* 0xfffffa0000007947 */ /* 0x000fea000383ffff */
        .weak           $__internal_42_$__cuda_sm70_shflsync_bfly_p
        .type           $__internal_42_$__cuda_sm70_shflsync_bfly_p,@function
        .size           $__internal_42_$__cuda_sm70_shflsync_bfly_p,($__internal_43_$__cuda_sm70_shflsync_idx_p - $__internal_42_$__cuda_sm70_shflsync_bfly_p)
$__internal_42_$__cuda_sm70_shflsync_bfly_p:
[----:B------:R-:W-:Y:S04]  /*14020*/  WARPSYNC R6 ;  /* 0x0000000600007348 */ /* 0x000fe80003800000 */
[----:B------:R1:W2:Y:S02]  /*14030*/  SHFL.BFLY PT, R5, R2, R5, R7 ;  /* 0x0c00000502057389 */ /* 0x0002a400000e0007 */
[----:B-1----:R-:W-:-:S02]  /*14040*/  MOV R2, R3 ;  /* 0x0000000300027202 */ /* 0x002fc40000000f00 */
[----:B------:R-:W-:-:S04]  /*14050*/  MOV R3, 0x0 ;  /* 0x0000000000037802 */ /* 0x000fc80000000f00 */
[----:B--2---:R-:W-:Y:S05]  /*14060*/  RET.REL.NODEC R2 `(_ZN7cutlass13device_kernelIN5flash19enable_sm80_to_sm89INS1_16FlashAttnFwdSm80INS1_25CollectiveMainloopFwdSm80ILi8ELi1ELb0EN4cute5tupleIJNS5_1CILi128EEENS7_ILi96EEENS7_ILi256EEEEEELi256ENS_6half_tEfNS_4arch4Sm80ELb1ELb0ELb0ELb0ELb0ELb0ELb1ELb1EEENS1_21CollectiveEpilogueFwdINS6_IJS8_SA_S9_EEENS6_IJNS7_ILi1EEESI_SI_EEESC_SE_Li256ELb0ELb1ELb1ELb0EEENS1_30DynamicPersistentTileSchedulerILi256ELi256ELb1ELb1ELb0EEEEEEEEEvNT_6ParamsE) ;  /* 0xfffebf9002007950 */ /* 0x004fea0003c3ffff */
        .weak           $__internal_43_$__cuda_sm70_shflsync_idx_p
        .type           $__internal_43_$__cuda_sm70_shflsync_idx_p,@function
        .size           $__internal_43_$__cuda_sm70_shflsync_idx_p,(.L_x_2614 - $__internal_43_$__cuda_sm70_shflsync_idx_p)
$__internal_43_$__cuda_sm70_shflsync_idx_p:
[----:B------:R-:W-:-:S04]  /*14070*/  MOV R13, 0xffffffff ;  /* 0xffffffff000d7802 */ /* 0x000fc80000000f00 */
[----:B------:R-:W-:Y:S04]  /*14080*/  WARPSYNC R13 ;  /* 0x0000000d00007348 */ /* 0x000fe80003800000 */
[----:B------:R1:W2:Y:S02]  /*14090*/  SHFL.IDX PT, R9, R12, R9, R3 ;  /* 0x000000090c097389 */ /* 0x0002a400000e0003 */
[----:B-1----:R-:W-:-:S04]  /*140a0*/  MOV R3, 0x0 ;  /* 0x0000000000037802 */ /* 0x002fc80000000f00 */
[----:B--2---:R-:W-:Y:S05]  /*140b0*/  RET.REL.NODEC R2 `(_ZN7cutlass13device_kernelIN5flash19enable_sm80_to_sm89INS1_16FlashAttnFwdSm80INS1_25CollectiveMainloopFwdSm80ILi8ELi1ELb0EN4cute5tupleIJNS5_1CILi128EEENS7_ILi96EEENS7_ILi256EEEEEELi256ENS_6half_tEfNS_4arch4Sm80ELb1ELb0ELb0ELb0ELb0ELb0ELb1ELb1EEENS1_21CollectiveEpilogueFwdINS6_IJS8_SA_S9_EEENS6_IJNS7_ILi1EEESI_SI_EEESC_SE_Li256ELb0ELb1ELb1ELb0EEENS1_30DynamicPersistentTileSchedulerILi256ELi256ELb1ELb1ELb0EEEEEEEEEvNT_6ParamsE) ;  /* 0xfffebf4002007950 */ /* 0x004fea0003c3ffff */
.L_x_2166:
        /* <DEDUP_REMOVED lines=12> */
.L_x_2614:


//--------------------- .text._ZN7cutlass13device_kernelIN5flash19enable_sm80_to_sm89INS1_16FlashAttnFwdSm80INS1_25CollectiveMainloopFwdSm80ILi8ELi1ELb0EN4cute5tupleIJNS5_1CILi128EEENS7_ILi64EEENS7_ILi256EEEEEELi256ENS_6half_tEfNS_4arch4Sm80ELb1ELb0ELb0ELb1ELb0ELb0ELb1ELb1EEENS1_21CollectiveEpilogueFwdINS6_IJS8_SA_S9_EEENS6_IJNS7_ILi1EEESI_SI_EEESC_SE_Li256ELb1ELb1ELb1ELb0EEENS1_36VarlenDynamicPersistentTileSchedulerILi128ELi64ELi256ELi256ELb1ELb1ELb0ELb1ELb1ELb1EEEEEEEEEvNT_6ParamsE --------------------------
	.section	.text._ZN7cutlass13device_kernelIN5flash19enable_sm80_to_sm89INS1_16FlashAttnFwdSm80INS1_25CollectiveMainloopFwdSm80ILi8ELi1ELb0EN4cute5tupleIJNS5_1CILi128EEENS7_ILi64EEENS7_ILi256EEEEEELi256ENS_6half_tEfNS_4arch4Sm80ELb1ELb0ELb0ELb1ELb0ELb0ELb1ELb1EEENS1_21CollectiveEpilogueFwdINS6_IJS8_SA_S9_EEENS6_IJNS7_ILi1EEESI_SI_EEESC_SE_Li256ELb1ELb1ELb1ELb0EEENS1_36VarlenDynamicPersistentTileSchedulerILi128ELi64ELi256ELi256ELb1ELb1ELb0ELb1ELb1ELb1EEEEEEEEEvNT_6ParamsE,"ax",@progbits
	.sectioninfo	@"SHI_REGISTERS=255"
	.align	128
.text._ZN7cutlass13device_kernelIN5flash19enable_sm80_to_sm89INS1_16FlashAttnFwdSm80INS1_25CollectiveMainloopFwdSm80ILi8ELi1ELb0EN4cute5tupleIJNS5_1CILi128EEENS7_ILi64EEENS7_ILi256EEEEEELi256ENS_6half_tEfNS_4arch4Sm80ELb1ELb0ELb0ELb1ELb0ELb0ELb1ELb1EEENS1_21CollectiveEpilogueFwdINS6_IJS8_SA_S9_EEENS6_IJNS7_ILi1EEESI_SI_EEESC_SE_Li256ELb1ELb1ELb1ELb0EEENS1_36VarlenDynamicPersistentTileSchedulerILi128ELi64ELi256ELi256ELb1ELb1ELb0ELb1ELb1ELb1EEEEEEEEEvNT_6ParamsE:
        .type           _ZN7cutlass13device_kernelIN5flash19enable_sm80_to_sm89INS1_16FlashAttnFwdSm80INS1_25CollectiveMainloopFwdSm80ILi8ELi1ELb0EN4cute5tupleIJNS5_1CILi128EEENS7_ILi64EEENS7_ILi256EEEEEELi256ENS_6half_tEfNS_4arch4Sm80ELb1ELb0ELb0ELb1ELb0ELb0ELb1ELb1EEENS1_21CollectiveEpilogueFwdINS6_IJS8_SA_S9_EEENS6_IJNS7_ILi1EEESI_SI_EEESC_SE_Li256ELb1ELb1ELb1ELb0EEENS1_36VarlenDynamicPersistentTileSchedulerILi128ELi64ELi256ELi256ELb1ELb1ELb0ELb1ELb1ELb1EEEEEEEEEvNT_6ParamsE,@function
        .size           _ZN7cutlass13device_kernelIN5flash19enable_sm80_to_sm89INS1_16FlashAttnFwdSm80INS1_25CollectiveMainloopFwdSm80ILi8ELi1ELb0EN4cute5tupleIJNS5_1CILi128EEENS7_ILi64EEENS7_ILi256EEEEEELi256ENS_6half_tEfNS_4arch4Sm80ELb1ELb0ELb0ELb1ELb0ELb0ELb1ELb1EEENS1_21CollectiveEpilogueFwdINS6_IJS8_SA_S9_EEENS6_IJNS7_ILi1EEESI_SI_EEESC_SE_Li256ELb1ELb1ELb1ELb0EEENS1_36VarlenDynamicPersistentTileSchedulerILi128ELi64ELi256ELi256ELb1ELb1ELb0ELb1ELb1ELb1EEEEEEEEEvNT_6ParamsE,(.L_x_2617 - _ZN7cutlass13device_kernelIN5flash19enable_sm80_to_sm89INS1_16FlashAttnFwdSm80INS1_25CollectiveMainloopFwdSm80ILi8ELi1ELb0EN4cute5tupleIJNS5_1CILi128EEENS7_ILi64EEENS7_ILi256EEEEEELi256ENS_6half_tEfNS_4arch4Sm80ELb1ELb0ELb0ELb1ELb0ELb0ELb1ELb1EEENS1_21CollectiveEpilogueFwdINS6_IJS8_SA_S9_EEENS6_IJNS7_ILi1EEESI_SI_EEESC_SE_Li256ELb1ELb1ELb1ELb0EEENS1_36VarlenDynamicPersistentTileSchedulerILi128ELi64ELi256ELi256ELb1ELb1ELb0ELb1ELb1ELb1EEEEEEEEEvNT_6ParamsE)
        .other          _ZN7cutlass13device_kernelIN5flash19enable_sm80_to_sm89INS1_16FlashAttnFwdSm80INS1_25CollectiveMainloopFwdSm80ILi8ELi1ELb0EN4cute5tupleIJNS5_1CILi128EEENS7_ILi64EEENS7_ILi256EEEEEELi256ENS_6half_tEfNS_4arch4Sm80ELb1ELb0ELb0ELb1ELb0ELb0ELb1ELb1EEENS1_21CollectiveEpilogueFwdINS6_IJS8_SA_S9_EEENS6_IJNS7_ILi1EEESI_SI_EEESC_SE_Li256ELb1ELb1ELb1ELb0EEENS1_36VarlenDynamicPersistentTileSchedulerILi128ELi64ELi256ELi256ELb1ELb1ELb0ELb1ELb1ELb1EEEEEEEEEvNT_6ParamsE,@"STO_CUDA_ENTRY STV_DEFAULT"
_ZN7cutlass13device_kernelIN5flash19enable_sm80_to_sm89INS1_16FlashAttnFwdSm80INS1_25CollectiveMainloopFwdSm80ILi8ELi1ELb0EN4cute5tupleIJNS5_1CILi128EEENS7_ILi64EEENS7_ILi256EEEEEELi256ENS_6half_tEfNS_4arch4Sm80ELb1ELb0ELb0ELb1ELb0ELb0ELb1ELb1EEENS1_21CollectiveEpilogueFwdINS6_IJS8_SA_S9_EEENS6_IJNS7_ILi1EEESI_SI_EEESC_SE_Li256ELb1ELb1ELb1ELb0EEENS1_36VarlenDynamicPersistentTileSchedulerILi128ELi64ELi256ELi256ELb1ELb1ELb0ELb1ELb1ELb1EEEEEEEEEvNT_6ParamsE:
[----:B------:R-:W-:-:S03]  /*0000*/  MOV R1, c[0x0][0x28] ;  /* 0x00000a0000017a02 */ /* 0x000fc60000000f00 */
[----:B------:R-:W1:Y:S01]  /*0010*/  S2R R246, SR_TID.X ;  /* 0x0000000000f67919 */ /* 0x000e620000002100 */
[----:B------:R-:W-:Y:S01]  /*0020*/  IADD3 R1, R1, -0x88, RZ ;  /* 0xffffff7801017810 */ /* 0x000fe20007ffe0ff */
[----:B------:R-:W-:Y:S01]  /*0030*/  ULDC.64 UR6, c[0x0][0x118] ;  /* 0x0000460000067ab9 */ /* 0x000fe20000000a00 */
[----:B------:R-:W-:Y:S01]  /*0040*/  IMAD.MOV.U32 R245, RZ, RZ, RZ ;  /* 0x000000fffff57224 */ /* 0x000fe200078e00ff */
[----:B------:R-:W-:Y:S01]  /*0050*/  MOV R240, 0xffffffff ;  /* 0xffffffff00f07802 */ /* 0x000fe20000000f00 */
[----:B------:R-:W-:Y:S02]  /*0060*/  IMAD.MOV.U32 R244, RZ, RZ, -0x1 ;  /* 0xfffffffffff47424 */ /* 0x000fe400078e00ff */
[----:B------:R-:W-:Y:S01]  /*0070*/  IMAD.MOV.U32 R235, RZ, RZ, -0x1 ;  /* 0xffffffffffeb7424 */ /* 0x000fe200078e00ff */
        /* <DEDUP_REMOVED lines=49> */
.L_x_2172:
[----:B------:R-:W-:-:S04]  /*0390*/  IADD3 R12, R12, 0x1f, RZ ;  /* 0x0000001f0c0c7810 */ /* 0x000fc80007ffe0ff */
[----:B------:R-:W-:-:S13]  /*03a0*/  ISETP.GE.AND P0, PT, R12, c[0x0][0x53c], PT ;  /* 0x00014f000c007a0c */ /* 0x000fda0003f06270 */
[----:B------:R-:W-:Y:S05]  /*03b0*/  @P0 BRA `(.L_x_2169) ;  /* 0x00000af000000947 */ /* 0x000fea0003800000 */
[----:B------:R-:W-:Y:S02]  /*03c0*/  IADD3 R5, R3, R12, RZ ;  /* 0x0000000c03057210 */ /* 0x000fe40007ffe0ff */
[----:B------:R-:W-:Y:S02]  /*03d0*/  MOV R15, RZ ;  /* 0x000000ff000f7202 */ /* 0x000fe40000000f00 */
[----:B------:R-:W-:Y:S02]  /*03e0*/  ISETP.GE.OR P0, PT, R5, c[0x0][0x53c], !P6 ;  /* 0x00014f0005007a0c */ /* 0x000fe40007706670 */
[----:B------:R-:W-:-:S11]  /*03f0*/  MOV R10, RZ ;  /* 0x000000ff000a7202 */ /* 0x000fd60000000f00 */
        /* <DEDUP_REMOVED lines=9> */
.L_x_2269:
        /* <DEDUP_REMOVED lines=16> */
.L_x_2270:
[----:B---3--:R-:W-:-:S05]  /*0590*/  IMAD R5, R5, c[0x0][0x538], RZ ;  /* 0x00014e0005057a24 */ /* 0x008fca00078e02ff */
[----:B------:R-:W-:-:S04]  /*05a0*/  IADD3 R2, R5, R2, RZ ;  /* 0x0000000205027210 */ /* 0x000fc80007ffe0ff */
[----:B------:R-:W-:-:S13]  /*05b0*/  ISETP.GT.AND P0, PT, R2, UR4, PT ;  /* 0x0000000402007c0c */ /* 0x000fda000bf04270 */
[----:B-12---:R-:W-:Y:S05]  /*05c0*/  @!P0 BRA `(.L_x_2172) ;  /* 0xfffffdc000008947 */ /* 0x006fea000383ffff */
.L_x_2168:
[----:B--2---:R-:W-:-:S05]  /*05d0*/  IADD3 R236, -R5, R2, RZ ;  /* 0x0000000205ec7210 */ /* 0x004fca0007ffe1ff */
[----:B------:R-:W-:-:S05]  /*05e0*/  IMAD R0, R13, c[0x0][0x538], R236 ;  /* 0x00014e000d007a24 */ /* 0x000fca00078e02ec */
[----:B------:R-:W-:Y:S01]  /*05f0*/  ISETP.GT.AND P0, PT, R0, UR4, PT ;  /* 0x0000000400007c0c */ /* 0x000fe2000bf04270 */
[----:B------:R-:W-:-:S12]  /*0600*/  BRA.DIV ~URZ, `(.L_x_2173) ;  /* 0x000129c27f007947 */ /* 0x000fd8000b800000 */
[----:B------:R-:W-:-:S04]  /*0610*/  VOTE.ANY R11, PT, !P0 ;  /* 0x00000000000b7806 */ /* 0x000fc800040e0100 */
.L_x_2271:
[----:B------:R-:W1:Y:S02]  /*0620*/  POPC R4, R11 ;  /* 0x0000000b00047309 */ /* 0x000e640000000000 */
[----:B-1----:R-:W-:Y:S01]  /*0630*/  IADD3 R239, R4, R12, RZ ;  /* 0x0000000c04ef7210 */ /* 0x002fe20007ffe0ff */
[----:B------:R-:W-:Y:S05]  /*0640*/  BRA.DIV ~URZ, `(.L_x_2174) ;  /* 0x000129c27f007947 */ /* 0x000fea000b800000 */
[----:B------:R1:W2:Y:S01]  /*0650*/  SHFL.IDX PT, R15, R15, R4, 0x1f ;  /* 0x00001f040f0f7589 */ /* 0x0002a200000e0000 */
[----:B------:R-:W-:-:S03]  /*0660*/  MOV R17, RZ ;  /* 0x000000ff00117202 */ /* 0x000fc60000000f00 */
[----:B------:R1:W3:Y:S04]  /*0670*/  SHFL.IDX PT, R10, R10, R4, 0x1f ;  /* 0x00001f040a0a7589 */ /* 0x0002e800000e0000 */
.L_x_2272:
[----:B------:R-:W-:Y:S01]  /*0680*/  ISETP.NE.AND P0, PT, R11, RZ, PT ;  /* 0x000000ff0b00720c */ /* 0x000fe20003f05270 */
[----:B------:R-:W-:-:S12]  /*0690*/  BSSY B0, `(.L_x_2175) ;  /* 0x0000005000007945 */ /* 0x000fd80003800000 */
[----:B------:R-:W-:Y:S05]  /*06a0*/  @!P0 BRA `(.L_x_2176) ;  /* 0x0000003000008947 */ /* 0x000fea0003800000 */
[----:B-1----:R-:W-:Y:S01]  /*06b0*/  IADD3 R4, R4, -0x1, RZ ;  /* 0xffffffff04047810 */ /* 0x002fe20007ffe0ff */
[----:B------:R-:W-:Y:S05]  /*06c0*/  BRA.DIV ~URZ, `(.L_x_2177) ;  /* 0x00012a027f007947 */ /* 0x000fea000b800000 */
[----:B------:R1:W4:Y:S02]  /*06d0*/  SHFL.IDX PT, R17, R13, R4, 0x1f ;  /* 0x00001f040d117589 */ /* 0x00032400000e0000 */
.L_x_2176:
[----:B------:R-:W-:Y:S05]  /*06e0*/  BSYNC B0 ;  /* 0x0000000000007941 */ /* 0x000fea0003800000 */
.L_x_2175:
[----:B---3--:R-:W-:Y:S01]  /*06f0*/  ISETP.NE.AND P0, PT, R10, 0x1, PT ;  /* 0x000000010a00780c */ /* 0x008fe20003f05270 */
[----:B----4-:R-:W-:Y:S01]  /*0700*/  IMAD R236, R17, c[0x0][0x538], R236 ;  /* 0x00014e0011ec7a24 */ /* 0x010fe200078e02ec */
[----:B------:R-:W-:Y:S04]  /*0710*/  BSSY B0, `(.L_x_2178) ;  /* 0x0000076000007945 */ /* 0x000fe80003800000 */
[----:B-1----:R-:W-:-:S07]  /*0720*/  IADD3 R4, -R236, UR4, RZ ;  /* 0x00000004ec047c10 */ /* 0x002fce000fffe1ff */
[----:B------:R-:W-:Y:S05]  /*0730*/  @!P0 BRA `(.L_x_2179) ;  /* 0x0000037000008947 */ /* 0x000fea0003800000 */
[-C--:B--2---:R-:W-:Y:S02]  /*0740*/  IABS R6, R15.reuse ;  /* 0x0000000f00067213 */ /* 0x084fe40000000000 */
[----:B------:R-:W-:Y:S02]  /*0750*/  IABS R7, R10 ;  /* 0x0000000a00077213 */ /* 0x000fe40000000000 */
[----:B------:R-:W1:Y:S01]  /*0760*/  I2F.RP R12, R6 ;  /* 0x00000006000c7306 */ /* 0x000e620000209400 */
[----:B------:R-:W-:Y:S02]  /*0770*/  IABS R2, R4 ;  /* 0x0000000400027213 */ /* 0x000fe40000000000 */
[----:B------:R-:W-:-:S05]  /*0780*/  IABS R0, R15 ;  /* 0x0000000f00007213 */ /* 0x000fca0000000000 */
[----:B------:R-:W-:Y:S01]  /*0790*/  I2F.RP R11, R7 ;  /* 0x00000007000b7306 */ /* 0x000fe20000209400 */
[----:B------:R-:W-:-:S07]  /*07a0*/  IMAD.MOV R0, RZ, RZ, -R0 ;  /* 0x000000ffff007224 */ /* 0x000fce00078e0a00 */
[----:B-1----:R-:W1:Y:S02]  /*07b0*/  MUFU.RCP R8, R12 ;  /* 0x0000000c00087308 */ /* 0x002e640000001000 */
[----:B-1----:R-:W-:-:S06]  /*07c0*/  IADD3 R8, R8, 0xffffffe, RZ ;  /* 0x0ffffffe08087810 */ /* 0x002fcc0007ffe0ff */
[----:B------:R-:W1:Y:S02]  /*07d0*/  F2I.FTZ.U32.TRUNC.NTZ R9, R8 ;  /* 0x0000000800097305 */ /* 0x000e64000021f000 */
[----:B-1----:R-:W-:Y:S02]  /*07e0*/  IMAD.MOV R5, RZ, RZ, -R9 ;  /* 0x000000ffff057224 */ /* 0x002fe400078e0a09 */
[----:B------:R-:W-:Y:S02]  /*07f0*/  IMAD.MOV.U32 R8, RZ, RZ, RZ ;  /* 0x000000ffff087224 */ /* 0x000fe400078e00ff */
[----:B------:R-:W-:-:S04]  /*0800*/  IMAD R5, R5, R6, RZ ;  /* 0x0000000605057224 */ /* 0x000fc800078e02ff */
[----:B------:R-:W-:Y:S02]  /*0810*/  IMAD.HI.U32 R5, R9, R5, R8 ;  /* 0x0000000509057227 */ /* 0x000fe400078e0008 */
[----:B------:R-:W1:Y:S04]  /*0820*/  MUFU.RCP R8, R11 ;  /* 0x0000000b00087308 */ /* 0x000e680000001000 */
[----:B------:R-:W-:-:S04]  /*0830*/  IMAD.HI.U32 R5, R5, R2, RZ ;  /* 0x0000000205057227 */ /* 0x000fc800078e00ff */
[----:B------:R-:W-:Y:S01]  /*0840*/  IMAD R9, R5, R0, R2 ;  /* 0x0000000005097224 */ /* 0x000fe200078e0202 */
[----:B------:R-:W-:-:S04]  /*0850*/  LOP3.LUT R0, R4, R15, RZ, 0x3c, !PT ;  /* 0x0000000f04007212 */ /* 0x000fc800078e3cff */
[----:B------:R-:W-:Y:S02]  /*0860*/  ISETP.GT.U32.AND P1, PT, R6, R9, PT ;  /* 0x000000090600720c */ /* 0x000fe40003f24070 */
[----:B------:R-:W-:Y:S02]  /*0870*/  ISETP.GE.AND P0, PT, R0, RZ, PT ;  /* 0x000000ff0000720c */ /* 0x000fe40003f06270 */
[----:B-1----:R-:W-:Y:S02]  /*0880*/  IADD3 R8, R8, 0xffffffe, RZ ;  /* 0x0ffffffe08087810 */ /* 0x002fe40007ffe0ff */
[----:B------:R-:W-:-:S05]  /*0890*/  IABS R0, R10 ;  /* 0x0000000a00007213 */ /* 0x000fca0000000000 */
[----:B------:R-:W-:Y:S02]  /*08a0*/  IMAD.MOV R0, RZ, RZ, -R0 ;  /* 0x000000ffff007224 */ /* 0x000fe400078e0a00 */
[----:B------:R-:W-:Y:S01]  /*08b0*/  @!P1 IMAD.IADD R9, R9, 0x1, -R6 ;  /* 0x0000000109099824 */ /* 0x000fe200078e0a06 */
[----:B------:R-:W-:Y:S02]  /*08c0*/  @!P1 IADD3 R5, R5, 0x1, RZ ;  /* 0x0000000105059810 */ /* 0x000fe40007ffe0ff */
[----:B------:R-:W-:Y:S02]  /*08d0*/  ISETP.NE.AND P1, PT, R15, RZ, PT ;  /* 0x000000ff0f00720c */ /* 0x000fe40003f25270 */
[----:B------:R-:W-:Y:S02]  /*08e0*/  ISETP.GE.U32.AND P2, PT, R9, R6, PT ;  /* 0x000000060900720c */ /* 0x000fe40003f46070 */
[----:B------:R-:W1:Y:S11]  /*08f0*/  F2I.FTZ.U32.TRUNC.NTZ R9, R8 ;  /* 0x0000000800097305 */ /* 0x000e76000021f000 */
[----:B------:R-:W-:Y:S01]  /*0900*/  @P2 IADD3 R5, R5, 0x1, RZ ;  /* 0x0000000105052810 */ /* 0x000fe20007ffe0ff */
[----:B-1----:R-:W-:-:S04]  /*0910*/  IMAD.MOV R6, RZ, RZ, -R9 ;  /* 0x000000ffff067224 */ /* 0x002fc800078e0a09 */
[----:B------:R-:W-:Y:S01]  /*0920*/  @!P0 IMAD.MOV R5, RZ, RZ, -R5 ;  /* 0x000000ffff058224 */ /* 0x000fe200078e0a05 */
[----:B------:R-:W-:Y:S01]  /*0930*/  @!P1 LOP3.LUT R5, RZ, R15, RZ, 0x33, !PT ;  /* 0x0000000fff059212 */ /* 0x000fe200078e33ff */
[----:B------:R-:W-:Y:S02]  /*0940*/  IMAD R6, R6, R7, RZ ;  /* 0x0000000706067224 */ /* 0x000fe400078e02ff */
[----:B------:R-:W-:Y:S01]  /*0950*/  IMAD.MOV.U32 R8, RZ, RZ, RZ ;  /* 0x000000ffff087224 */ /* 0x000fe200078e00ff */
[----:B------:R-:W-:-:S03]  /*0960*/  IABS R2, R5 ;  /* 0x0000000500027213 */ /* 0x000fc60000000000 */
[----:B------:R-:W-:-:S06]  /*0970*/  IMAD.HI.U32 R6, R9, R6, R8 ;  /* 0x0000000609067227 */ /* 0x000fcc00078e0008 */
[----:B------:R-:W-:-:S04]  /*0980*/  IMAD.HI.U32 R9, R6, R2, RZ ;  /* 0x0000000206097227 */ /* 0x000fc800078e00ff */
[----:B------:R-:W-:Y:S02]  /*0990*/  IMAD R0, R9, R0, R2 ;  /* 0x0000000009007224 */ /* 0x000fe400078e0202 */
[----:B------:R-:W-:-:S03]  /*09a0*/  IMAD.MOV R2, RZ, RZ, -R5 ;  /* 0x000000ffff027224 */ /* 0x000fc600078e0a05 */
[----:B------:R-:W-:Y:S01]  /*09b0*/  ISETP.GT.U32.AND P1, PT, R7, R0, PT ;  /* 0x000000000700720c */ /* 0x000fe20003f24070 */
[----:B------:R-:W-:-:S12]  /*09c0*/  IMAD R11, R15, R2, R4 ;  /* 0x000000020f0b7224 */ /* 0x000fd800078e0204 */
        /* <DEDUP_REMOVED lines=9> */
[--C-:B------:R-:W-:Y:S02]  /*0a60*/  IMAD.MOV R0, RZ, RZ, -R9.reuse ;  /* 0x000000ffff007224 */ /* 0x100fe400078e0a09 */
[C---:B------:R-:W-:Y:S02]  /*0a70*/  IMAD R9, R10.reuse, 0x1000000, R9 ;  /* 0x010000000a097824 */ /* 0x040fe400078e0209 */
[----:B------:R-:W-:-:S04]  /*0a80*/  IMAD R0, R10, R0, R5 ;  /* 0x000000000a007224 */ /* 0x000fc800078e0205 */
[----:B------:R-:W-:Y:S01]  /*0a90*/  IMAD R238, R0, 0x10000, R9 ;  /* 0x0001000000ee7824 */ /* 0x000fe200078e0209 */
[----:B------:R-:W-:Y:S05]  /*0aa0*/  BRA `(.L_x_2180) ;  /* 0x000003c000007947 */ /* 0x000fea0003800000 */
.L_x_2179:
[----:B------:R-:W-:-:S04]  /*0ab0*/  IMAD.MOV.U32 R0, RZ, RZ, 0x4 ;  /* 0x00000004ff007424 */ /* 0x000fc800078e00ff */
[----:B------:R-:W-:-:S05]  /*0ac0*/  IMAD.WIDE R12, R239, R0, c[0x0][0x590] ;  /* 0x00016400ef0c7625 */ /* 0x000fca00078e0200 */
[----:B------:R-:W3:Y:S01]  /*0ad0*/  LDG.E R6, [R12.64] ;  /* 0x000000060c067981 */ /* 0x000ee2000c1e1900 */
[----:B------:R-:W-:Y:S01]  /*0ae0*/  IABS R2, R4 ;  /* 0x0000000400027213 */ /* 0x000fe20000000000 */
[----:B--23--:R-:W-:-:S05]  /*0af0*/  IMAD R5, R6, R15, RZ ;  /* 0x0000000f06057224 */ /* 0x00cfca00078e02ff */
[-C--:B------:R-:W-:Y:S02]  /*0b00*/  IABS R8, R5.reuse ;  /* 0x0000000500087213 */ /* 0x080fe40000000000 */
[----:B------:R-:W-:Y:S02]  /*0b10*/  IABS R0, R5 ;  /* 0x0000000500007213 */ /* 0x000fe40000000000 */
[----:B------:R-:W1:Y:S03]  /*0b20*/  I2F.RP R9, R8 ;  /* 0x0000000800097306 */ /* 0x000e660000209400 */
[----:B------:R-:W-:-:S05]  /*0b30*/  IMAD.MOV R0, RZ, RZ, -R0 ;  /* 0x000000ffff007224 */ /* 0x000fca00078e0a00 */
[----:B-1----:R-:W1:Y:S02]  /*0b40*/  MUFU.RCP R10, R9 ;  /* 0x00000009000a7308 */ /* 0x002e640000001000 */
[----:B-1----:R-:W-:-:S06]  /*0b50*/  IADD3 R10, R10, 0xffffffe, RZ ;  /* 0x0ffffffe0a0a7810 */ /* 0x002fcc0007ffe0ff */
[----:B------:R-:W1:Y:S02]  /*0b60*/  F2I.FTZ.U32.TRUNC.NTZ R11, R10 ;  /* 0x0000000a000b7305 */ /* 0x000e64000021f000 */
[----:B-1----:R-:W-:Y:S02]  /*0b70*/  IMAD.MOV R7, RZ, RZ, -R11 ;  /* 0x000000ffff077224 */ /* 0x002fe400078e0a0b */
[----:B------:R-:W-:Y:S02]  /*0b80*/  IMAD.MOV.U32 R10, RZ, RZ, RZ ;  /* 0x000000ffff0a7224 */ /* 0x000fe400078e00ff */
[----:B------:R-:W-:-:S04]  /*0b90*/  IMAD R7, R7, R8, RZ ;  /* 0x0000000807077224 */ /* 0x000fc800078e02ff */
[----:B------:R-:W-:-:S06]  /*0ba0*/  IMAD.HI.U32 R7, R11, R7, R10 ;  /* 0x000000070b077227 */ /* 0x000fcc00078e000a */
[----:B------:R-:W-:-:S04]  /*0bb0*/  IMAD.HI.U32 R11, R7, R2, RZ ;  /* 0x00000002070b7227 */ /* 0x000fc800078e00ff */
[----:B------:R-:W-:Y:S01]  /*0bc0*/  IMAD R7, R11, R0, R2 ;  /* 0x000000000b077224 */ /* 0x000fe200078e0202 */
[----:B------:R-:W-:-:S04]  /*0bd0*/  LOP3.LUT R0, R4, R5, RZ, 0x3c, !PT ;  /* 0x0000000504007212 */ /* 0x000fc800078e3cff */
[----:B------:R-:W-:Y:S02]  /*0be0*/  ISETP.GT.U32.AND P1, PT, R8, R7, PT ;  /* 0x000000070800720c */ /* 0x000fe40003f24070 */
[----:B------:R-:W-:-:S11]  /*0bf0*/  ISETP.GE.AND P0, PT, R0, RZ, PT ;  /* 0x000000ff0000720c */ /* 0x000fd60003f06270 */
[----:B------:R-:W-:Y:S01]  /*0c00*/  @!P1 IMAD.IADD R7, R7, 0x1, -R8 ;  /* 0x0000000107079824 */ /* 0x000fe200078e0a08 */
[----:B------:R-:W-:Y:S02]  /*0c10*/  @!P1 IADD3 R11, R11, 0x1, RZ ;  /* 0x000000010b0b9810 */ /* 0x000fe40007ffe0ff */
[----:B------:R-:W-:Y:S02]  /*0c20*/  ISETP.NE.AND P1, PT, R5, RZ, PT ;  /* 0x000000ff0500720c */ /* 0x000fe40003f25270 */
[----:B------:R-:W-:-:S13]  /*0c30*/  ISETP.GE.U32.AND P2, PT, R7, R8, PT ;  /* 0x000000080700720c */ /* 0x000fda0003f46070 */
[----:B------:R-:W-:-:S05]  /*0c40*/  @P2 IADD3 R11, R11, 0x1, RZ ;  /* 0x000000010b0b2810 */ /* 0x000fca0007ffe0ff */
[----:B------:R-:W-:Y:S01]  /*0c50*/  @!P0 IMAD.MOV R11, RZ, RZ, -R11 ;  /* 0x000000ffff0b8224 */ /* 0x000fe200078e0a0b */
[----:B------:R-:W-:-:S05]  /*0c60*/  @!P1 LOP3.LUT R11, RZ, R5, RZ, 0x33, !PT ;  /* 0x00000005ff0b9212 */ /* 0x000fca00078e33ff */
[----:B------:R-:W-:Y:S02]  /*0c70*/  IMAD R0, R6, R11, RZ ;  /* 0x0000000b06007224 */ /* 0x000fe400078e02ff */
[----:B------:R-:W-:-:S03]  /*0c80*/  IMAD.MOV R8, RZ, RZ, -R11 ;  /* 0x000000ffff087224 */ /* 0x000fc600078e0a0b */
[----:B------:R-:W-:Y:S01]  /*0c90*/  IADD3 R7, -R0, c[0x0][0x538], RZ ;  /* 0x00014e0000077a10 */ /* 0x000fe20007ffe1ff */
[----:B------:R-:W-:Y:S02]  /*0ca0*/  IMAD R5, R5, R8, R4 ;  /* 0x0000000805057224 */ /* 0x000fe400078e0204 */
[----:B------:R-:W-:Y:S01]  /*0cb0*/  IMAD.MOV.U32 R8, RZ, RZ, RZ ;  /* 0x000000ffff087224 */ /* 0x000fe200078e00ff */
[----:B------:R-:W-:Y:S02]  /*0cc0*/  IMNMX R6, R6, R7, PT ;  /* 0x0000000706067217 */ /* 0x000fe40003800200 */
[----:B------:R-:W-:Y:S02]  /*0cd0*/  IABS R4, R5 ;  /* 0x0000000500047213 */ /* 0x000fe40000000000 */
[----:B------:R-:W-:Y:S01]  /*0ce0*/  IABS R7, R6 ;  /* 0x0000000600077213 */ /* 0x000fe20000000000 */
[----:B------:R-:W-:Y:S01]  /*0cf0*/  IMAD.MOV R238, RZ, RZ, -R6 ;  /* 0x000000ffffee7224 */ /* 0x000fe200078e0a06 */
[----:B------:R-:W-:-:S02]  /*0d00*/  IADD3 R0, R0, 0x1000000, R5 ;  /* 0x0100000000007810 */ /* 0x000fc40007ffe005 */
[----:B------:R-:W1:Y:S08]  /*0d10*/  I2F.RP R10, R7 ;  /* 0x00000007000a7306 */ /* 0x000e700000209400 */
[----:B-1----:R-:W1:Y:S02]  /*0d20*/  MUFU.RCP R9, R10 ;  /* 0x0000000a00097308 */ /* 0x002e640000001000 */
[----:B-1----:R-:W-:-:S06]  /*0d30*/  IADD3 R9, R9, 0xffffffe, RZ ;  /* 0x0ffffffe09097810 */ /* 0x002fcc0007ffe0ff */
[----:B------:R-:W1:Y:S02]  /*0d40*/  F2I.FTZ.U32.TRUNC.NTZ R9, R9 ;  /* 0x0000000900097305 */ /* 0x000e64000021f000 */
[----:B-1----:R-:W-:-:S04]  /*0d50*/  IMAD.MOV R2, RZ, RZ, -R9 ;  /* 0x000000ffff027224 */ /* 0x002fc800078e0a09 */
[----:B------:R-:W-:Y:S01]  /*0d60*/  IMAD R11, R2, R7, RZ ;  /* 0x00000007020b7224 */ /* 0x000fe200078e02ff */
[----:B------:R-:W-:-:S03]  /*0d70*/  IABS R2, R6 ;  /* 0x0000000600027213 */ /* 0x000fc60000000000 */
        /* <DEDUP_REMOVED lines=14> */
[----:B------:R-:W-:Y:S02]  /*0e60*/  IMAD R238, R11, R238, R0 ;  /* 0x000000ee0bee7224 */ /* 0x000fe400078e0200 */
.L_x_2180:
[----:B------:R-:W-:Y:S05]  /*0e70*/  BSYNC B0 ;  /* 0x0000000000007941 */ /* 0x000fea0003800000 */
.L_x_2178:
[----:B------:R-:W-:-:S04]  /*0e80*/  LOP3.LUT R0, RZ, R11, RZ, 0x33, !PT ;  /* 0x0000000bff007212 */ /* 0x000fc800078e33ff */
[----:B------:R-:W-:Y:S01]  /*0e90*/  IADD3 R237, R0, R15, RZ ;  /* 0x0000000f00ed7210 */ /* 0x000fe20007ffe0ff */
[----:B------:R-:W-:Y:S05]  /*0ea0*/  BRA `(.L_x_2181) ;  /* 0x0000004000007947 */ /* 0x000fea0003800000 */
.L_x_2169:
[----:B--2---:R-:W-:Y:S01]  /*0eb0*/  IMAD.MOV.U32 R237, RZ, RZ, RZ ;  /* 0x000000ffffed7224 */ /* 0x004fe200078e00ff */
[----:B------:R-:W-:Y:S01]  /*0ec0*/  MOV R238, RZ ;  /* 0x000000ff00ee7202 */ /* 0x000fe20000000f00 */
[----:B------:R-:W-:Y:S01]  /*0ed0*/  IMAD.U32 R236, RZ, RZ, UR4 ;  /* 0x00000004ffec7e24 */ /* 0x000fe2000f8e00ff */
[----:B------:R-:W-:Y:S02]  /*0ee0*/  MOV R239, c[0x0][0x53c] ;  /* 0x00014f0000ef7a02 */ /* 0x000fe40000000f00 */
.L_x_2181:
[----:B------:R-:W-:Y:S01]  /*0ef0*/  ISETP.NE.AND P0, PT, R3, RZ, PT ;  /* 0x000000ff0300720c */ /* 0x000fe20003f05270 */
[----:B------:R-:W-:-:S12]  /*0f00*/  WARPSYNC 0xffffffff ;  /* 0xffffffff00007948 */ /* 0x000fd80003800000 */
[----:B------:R1:W-:Y:S04]  /*0f10*/  @!P0 STS.128 [0x20100], R236 ;  /* 0x020100ecff008388 */ /* 0x0003e80000000c00 */
[----:B------:R-:W-:Y:S06]  /*0f20*/  BAR.ARV 0x5, 0x100 ;  /* 0x0144000000007b1d */ /* 0x000fec0000002000 */
.L_x_2167:
[----:B-12---:R-:W-:-:S13]  /*0f30*/  ISETP.GE.AND P0, PT, R239, c[0x0][0x53c], PT ;  /* 0x00014f00ef007a0c */ /* 0x006fda0003f06270 */
[----:B------:R-:W-:Y:S05]  /*0f40*/  @P0 EXIT ;  /* 0x000000000000094d */ /* 0x000fea0003800000 */
[----:B------:R-:W-:-:S04]  /*0f50*/  SHF.R.S32.HI R11, RZ, 0x1f, R246 ;  /* 0x0000001fff0b7819 */ /* 0x000fc800000114f6 */
[CC--:B------:R-:W-:Y:S02]  /*0f60*/  LEA.HI R9, R11.reuse, R246.reuse, RZ, 0x4 ;  /* 0x000000f60b097211 */ /* 0x0c0fe400078f20ff */
[----:B------:R-:W-:Y:S02]  /*0f70*/  LEA.HI R2, R11, R246, RZ, 0x3 ;  /* 0x000000f60b027211 */ /* 0x000fe400078f18ff */
[----:B------:R-:W-:Y:S02]  /*0f80*/  SHF.R.S32.HI R0, RZ, 0x4, R9 ;  /* 0x00000004ff007819 */ /* 0x000fe40000011409 */
[----:B------:R-:W-:Y:S02]  /*0f90*/  LOP3.LUT R5, R2, 0xfffffff8, RZ, 0xc0, !PT ;  /* 0xfffffff802057812 */ /* 0x000fe400078ec0ff */
[----:B------:R-:W-:Y:S02]  /*0fa0*/  SHF.R.S32.HI R18, RZ, 0x3, R2 ;  /* 0x00000003ff127819 */ /* 0x000fe40000011402 */
[C---:B------:R-:W-:Y:S01]  /*0fb0*/  LEA.HI R4, R9.reuse, R0, RZ, 0x1 ;  /* 0x0000000009047211 */ /* 0x040fe200078f08ff */
[----:B------:R-:W-:Y:S01]  /*0fc0*/  IMAD.IADD R5, R246, 0x1, -R5 ;  /* 0x00000001f6057824 */ /* 0x000fe200078e0a05 */
[----:B------:R-:W-:Y:S01]  /*0fd0*/  LOP3.LUT R9, R9, 0xfffffff0, RZ, 0xc0, !PT ;  /* 0xfffffff009097812 */ /* 0x000fe200078ec0ff */
[----:B------:R-:W-:Y:S01]  /*0fe0*/  IMAD.SHL.U32 R249, R18, 0x40, RZ ;  /* 0x0000004012f97824 */ /* 0x000fe200078e00ff */
[----:B------:R-:W-:Y:S01]  /*0ff0*/  LOP3.LUT R4, R4, 0xfffffffe, RZ, 0xc0, !PT ;  /* 0xfffffffe04047812 */ /* 0x000fe200078ec0ff */
[----:B------:R-:W-:Y:S01]  /*1000*/  IMAD.SHL.U32 R16, R5, 0x8, RZ ;  /* 0x0000000805107824 */ /* 0x000fe200078e00ff */
[-C--:B------:R-:W-:Y:S01]  /*1010*/  LEA.HI R7, R11, R246.reuse, RZ, 0x2 ;  /* 0x000000f60b077211 */ /* 0x080fe200078f10ff */
[----:B------:R-:W-:Y:S01]  /*1020*/  IMAD.IADD R9, R246, 0x1, -R9 ;  /* 0x00000001f6097824 */ /* 0x000fe200078e0a09 */
[----:B------:R-:W-:Y:S01]  /*1030*/  LOP3.LUT R249, R249, 0x1c0, RZ, 0xc0, !PT ;  /* 0x000001c0f9f97812 */ /* 0x000fe200078ec0ff */
[----:B------:R-:W-:Y:S01]  /*1040*/  IMAD.IADD R4, R0, 0x1, -R4 ;  /* 0x0000000100047824 */ /* 0x000fe200078e0a04 */
[----:B------:R-:W-:Y:S01]  /*1050*/  LEA.HI R12, R11, R246, RZ, 0x5 ;  /* 0x000000f60b0c7211 */ /* 0x000fe200078f28ff */
[----:B------:R-:W-:Y:S01]  /*1060*/  IMAD.SHL.U32 R3, R5, 0x40, RZ ;  /* 0x0000004005037824 */ /* 0x000fe200078e00ff */
[----:B------:R-:W-:-:S02]  /*1070*/  SHF.R.S32.HI R10, RZ, 0x1f, R9 ;  /* 0x0000001fff0a7819 */ /* 0x000fc40000011409 */
[----:B------:R-:W-:Y:S02]  /*1080*/  LOP3.LUT R0, R249, 0x38, R16, 0xf8, !PT ;  /* 0x00000038f9007812 */ /* 0x000fe400078ef810 */
[----:B------:R-:W-:Y:S02]  /*1090*/  SHF.R.U32.HI R249, RZ, 0x3, R249 ;  /* 0x00000003fff97819 */ /* 0x000fe400000116f9 */
[----:B------:R-:W-:Y:S02]  /*10a0*/  LEA.HI R10, R10, R9, RZ, 0x3 ;  /* 0x000000090a0a7211 */ /* 0x000fe400078f18ff */
[----:B------:R-:W-:Y:S02]  /*10b0*/  LOP3.LUT R249, R0, R249, RZ, 0x3c, !PT ;  /* 0x000000f900f97212 */ /* 0x000fe400078e3cff */
[C---:B------:R-:W-:Y:S01]  /*10c0*/  LOP3.LUT R6, R10.reuse, 0xfffffff8, RZ, 0xc0, !PT ;  /* 0xfffffff80a067812 */ /* 0x040fe200078ec0ff */
[----:B------:R-:W-:Y:S01]  /*10d0*/  IMAD.SHL.U32 R10, R10, 0x40, RZ ;  /* 0x000000400a0a7824 */ /* 0x000fe200078e00ff */
[----:B------:R-:W-:-:S02]  /*10e0*/  LEA.HI R0, R11, R246, RZ, 0x6 ;  /* 0x000000f60b007211 */ /* 0x000fc400078f30ff */
[--C-:B------:R-:W-:Y:S01]  /*10f0*/  SHF.R.S32.HI R13, RZ, 0x2, R7.reuse ;  /* 0x00000002ff0d7819 */ /* 0x100fe20000011407 */
[----:B------:R-:W-:Y:S01]  /*1100*/  IMAD.IADD R6, R9, 0x1, -R6 ;  /* 0x0000000109067824 */ /* 0x000fe200078e0a06 */
[----:B------:R-:W-:Y:S01]  /*1110*/  SHF.R.S32.HI R8, RZ, 0x1f, R7 ;  /* 0x0000001fff087819 */ /* 0x000fe20000011407 */
[----:B------:R-:W-:Y:S01]  /*1120*/  IMAD.SHL.U32 R0, R0, 0x8, RZ ;  /* 0x0000000800007824 */ /* 0x000fe200078e00ff */
[----:B------:R-:W-:Y:S02]  /*1130*/  LOP3.LUT R11, R12, 0xffffffe0, RZ, 0xc0, !PT ;  /* 0xffffffe00c0b7812 */ /* 0x000fe400078ec0ff */
[----:B------:R-:W-:Y:S02]  /*1140*/  LEA.HI R8, R8, R13, RZ, 0x3 ;  /* 0x0000000d08087211 */ /* 0x000fe400078f18ff */
[--C-:B------:R-:W-:Y:S01]  /*1150*/  SHF.R.S32.HI R9, RZ, 0x5, R12.reuse ;  /* 0x00000005ff097819 */ /* 0x100fe2000001140c */
[----:B------:R-:W-:Y:S01]  /*1160*/  IMAD.IADD R15, R246, 0x1, -R11 ;  /* 0x00000001f60f7824 */ /* 0x000fe200078e0a0b */
[----:B------:R-:W-:Y:S01]  /*1170*/  SHF.R.S32.HI R12, RZ, 0x1f, R12 ;  /* 0x0000001fff0c7819 */ /* 0x000fe2000001140c */
[----:B------:R-:W-:Y:S01]  /*1180*/  IMAD.SHL.U32 R11, R4, 0x8, RZ ;  /* 0x00000008040b7824 */ /* 0x000fe200078e00ff */
[----:B------:R-:W-:-:S02]  /*1190*/  LOP3.LUT R8, R8, 0xfffffff8, RZ, 0xc0, !PT ;  /* 0xfffffff808087812 */ /* 0x000fc400078ec0ff */
[----:B------:R-:W-:Y:S02]  /*11a0*/  LOP3.LUT R3, R3, 0x1c0, RZ, 0xc0, !PT ;  /* 0x000001c003037812 */ /* 0x000fe400078ec0ff */
[----:B------:R-:W-:Y:S01]  /*11b0*/  LEA.HI R12, R12, R9, RZ, 0x3 ;  /* 0x000000090c0c7211 */ /* 0x000fe200078f18ff */
[----:B------:R-:W-:Y:S01]  /*11c0*/  IMAD.IADD R8, R13, 0x1, -R8 ;  /* 0x000000010d087824 */ /* 0x000fe200078e0a08 */
[----:B------:R-:W-:Y:S02]  /*11d0*/  SHF.R.S32.HI R251, RZ, 0x1f, R15 ;  /* 0x0000001ffffb7819 */ /* 0x000fe4000001140f */
[----:B------:R-:W-:Y:S02]  /*11e0*/  LOP3.LUT R7, R7, 0xfffffffc, RZ, 0xc0, !PT ;  /* 0xfffffffc07077812 */ /* 0x000fe400078ec0ff */
[----:B------:R-:W-:Y:S02]  /*11f0*/  LOP3.LUT R2, R3, 0x8, R2, 0xf8, !PT ;  /* 0x0000000803027812 */ /* 0x000fe400078ef802 */
[----:B------:R-:W-:-:S02]  /*1200*/  LOP3.LUT R12, R12, 0xffffff8, RZ, 0xc0, !PT ;  /* 0x0ffffff80c0c7812 */ /* 0x000fc400078ec0ff */
[----:B------:R-:W-:Y:S02]  /*1210*/  LEA.HI R251, R251, R15, RZ, 0x2 ;  /* 0x0000000ffbfb7211 */ /* 0x000fe400078f10ff */
[----:B------:R-:W-:Y:S01]  /*1220*/  SHF.R.U32.HI R3, RZ, 0x3, R3 ;  /* 0x00000003ff037819 */ /* 0x000fe20000011603 */
[----:B------:R-:W-:Y:S01]  /*1230*/  IMAD.IADD R12, R9, 0x1, -R12 ;  /* 0x00000001090c7824 */ /* 0x000fe200078e0a0c */
[----:B------:R-:W-:Y:S01]  /*1240*/  LOP3.LUT R249, R249, 0x7ffffe00, R0, 0xf8, !PT ;  /* 0x7ffffe00f9f97812 */ /* 0x000fe200078ef800 */
[----:B------:R-:W-:Y:S01]  /*1250*/  IMAD.IADD R0, R246, 0x1, -R7 ;  /* 0x00000001f6007824 */ /* 0x000fe200078e0a07 */
[----:B------:R-:W-:Y:S01]  /*1260*/  LOP3.LUT R13, R8, 0x1, RZ, 0xc0, !PT ;  /* 0x00000001080d7812 */ /* 0x000fe200078ec0ff */
[----:B------:R-:W-:Y:S01]  /*1270*/  IMAD.SHL.U32 R9, R9, 0x400, RZ ;  /* 0x0000040009097824 */ /* 0x000fe200078e00ff */
[----:B------:R-:W-:Y:S01]  /*1280*/  SHF.R.S32.HI R7, RZ, 0x2, R251 ;  /* 0x00000002ff077819 */ /* 0x000fe200000114fb */
[----:B------:R-:W-:Y:S01]  /*1290*/  IMAD.SHL.U32 R249, R249, 0x2, RZ ;  /* 0x00000002f9f97824 */ /* 0x000fe200078e00ff */
[----:B------:R-:W-:Y:S01]  /*12a0*/  LOP3.LUT R3, R2, R3, RZ, 0x3c, !PT ;  /* 0x0000000302037212 */ /* 0x000fe200078e3cff */
[----:B------:R-:W-:Y:S01]  /*12b0*/  IMAD.SHL.U32 R2, R6, 0x40, RZ ;  /* 0x0000004006027824 */ /* 0x000fe200078e00ff */
[----:B------:R-:W-:Y:S01]  /*12c0*/  ISETP.NE.U32.AND P0, PT, R13, 0x1, PT ;  /* 0x000000010d00780c */ /* 0x000fe20003f05070 */
[----:B------:R-:W-:Y:S01]  /*12d0*/  IMAD R14, R12, 0x10, R7 ;  /* 0x000000100c0e7824 */ /* 0x000fe200078e0207 */
[----:B------:R-:W-:-:S02]  /*12e0*/  LEA.HI R7, R0, R0, RZ, 0x1 ;  /* 0x0000000000077211 */ /* 0x000fc400078f08ff */
[----:B------:R-:W-:Y:S02]  /*12f0*/  LOP3.LUT R2, R2, 0x1c0, RZ, 0xc0, !PT ;  /* 0x000001c002027812 */ /* 0x000fe400078ec0ff */
[C---:B------:R-:W-:Y:S01]  /*1300*/  R2P PR, R8.reuse, 0x6 ;  /* 0x0000000608007804 */ /* 0x040fe20000000000 */
[----:B------:R-:W-:Y:S01]  /*1310*/  IMAD.SHL.U32 R8, R8, 0x40, RZ ;  /* 0x0000004008087824 */ /* 0x000fe200078e00ff */
[----:B------:R-:W-:Y:S01]  /*1320*/  LOP3.LUT R7, R7, 0x1ffffffe, RZ, 0xc0, !PT ;  /* 0x1ffffffe07077812 */ /* 0x000fe200078ec0ff */
[----:B------:R1:W-:Y:S01]  /*1330*/  STL [R1], R14 ;  /* 0x0000000e01007387 */ /* 0x0003e20000100800 */
[----:B------:R-:W-:Y:S02]  /*1340*/  LOP3.LUT R11, R2, 0x8, R11, 0xf8, !PT ;  /* 0x00000008020b7812 */ /* 0x000fe400078ef80b */
[----:B------:R-:W-:Y:S01]  /*1350*/  SHF.R.U32.HI R2, RZ, 0x3, R2 ;  /* 0x00000003ff027819 */ /* 0x000fe20000011602 */
[----:B------:R-:W-:Y:S01]  /*1360*/  IMAD.IADD R252, R0, 0x1, -R7 ;  /* 0x0000000100fc7824 */ /* 0x000fe200078e0a07 */
[----:B------:R-:W-:-:S02]  /*1370*/  LOP3.LUT R251, R251, 0x7ffffffc, RZ, 0xc0, !PT ;  /* 0x7ffffffcfbfb7812 */ /* 0x000fc400078ec0ff */
[----:B------:R-:W-:Y:S01]  /*1380*/  LOP3.LUT R8, R8, 0x1c0, RZ, 0xc0, !PT ;  /* 0x000001c008087812 */ /* 0x000fe200078ec0ff */
[----:B------:R-:W-:Y:S01]  /*1390*/  IMAD R252, R252, 0x8, R14 ;  /* 0x00000008fcfc7824 */ /* 0x000fe200078e020e */
[----:B------:R-:W-:Y:S01]  /*13a0*/  LOP3.LUT R2, R11, R2, RZ, 0x3c, !PT ;  /* 0x000000020b027212 */ /* 0x000fe200078e3cff */
[----:B------:R-:W-:Y:S01]  /*13b0*/  IMAD R11, R0, 0x2, R9 ;  /* 0x00000002000b7824 */ /* 0x000fe200078e0209 */
[----:B------:R-:W-:Y:S01]  /*13c0*/  LOP3.LUT R7, R10, 0xfffffe00, RZ, 0xc0, !PT ;  /* 0xfffffe000a077812 */ /* 0x000fe200078ec0ff */
[----:B------:R-:W-:Y:S01]  /*13d0*/  IMAD.IADD R251, R15, 0x1, -R251 ;  /* 0x000000010ffb7824 */ /* 0x000fe200078e0afb */
[----:B------:R-:W-:Y:S01]  /*13e0*/  LEA.HI R8, R8, R8, RZ, 0x1d ;  /* 0x0000000808087211 */ /* 0x000fe200078fe8ff */
[----:B------:R-:W-:Y:S01]  /*13f0*/  IMAD R0, R4, 0x200, R3 ;  /* 0x0000020004007824 */ /* 0x000fe200078e0203 */
[----:B------:R-:W-:Y:S01]  /*1400*/  LOP3.LUT P4, RZ, R5, 0x2, RZ, 0xc0, !PT ;  /* 0x0000000205ff7812 */ /* 0x000fe2000788c0ff */
[----:B------:R-:W-:Y:S01]  /*1410*/  IMAD.SHL.U32 R251, R251, 0x2, RZ ;  /* 0x00000002fbfb7824 */ /* 0x000fe200078e00ff */
[-C--:B------:R-:W-:Y:S01]  /*1420*/  IADD3 R4, R2, R7.reuse, R9 ;  /* 0x0000000702047210 */ /* 0x080fe20007ffe009 */
[----:B------:R-:W-:Y:S01]  /*1430*/  IMAD.MOV.U32 R9, RZ, RZ, 0x20 ;  /* 0x00000020ff097424 */ /* 0x000fe200078e00ff */
[C---:B------:R-:W-:Y:S01]  /*1440*/  LOP3.LUT P3, RZ, R5.reuse, 0x4, RZ, 0xc0, !PT ;  /* 0x0000000405ff7812 */ /* 0x040fe2000786c0ff */
[----:B------:R-:W-:Y:S01]  /*1450*/  IMAD R5, R5, 0x20, R18 ;  /* 0x0000002005057824 */ /* 0x000fe200078e0212 */
[----:B------:R-:W-:Y:S01]  /*1460*/  LOP3.LUT P6, RZ, R6, 0x2, RZ, 0xc0, !PT ;  /* 0x0000000206ff7812 */ /* 0x000fe200078cc0ff */
[----:B------:R-:W-:Y:S01]  /*1470*/  IMAD.IADD R8, R11, 0x1, R8 ;  /* 0x000000010b087824 */ /* 0x000fe200078e0208 */
[----:B------:R-:W-:Y:S01]  /*1480*/  SHF.R.S32.HI R17, RZ, 0x1f, R16 ;  /* 0x0000001fff117819 */ /* 0x000fe20000011410 */
[----:B------:R-:W-:Y:S01]  /*1490*/  IMAD.MOV.U32 R3, RZ, RZ, 0x40 ;  /* 0x00000040ff037424 */ /* 0x000fe200078e00ff */
[----:B------:R-:W-:Y:S01]  /*14a0*/  LOP3.LUT R2, R2, R7, RZ, 0xfc, !PT ;  /* 0x0000000702027212 */ /* 0x000fe200078efcff */
[----:B------:R2:W-:Y:S01]  /*14b0*/  STL [R1+0x4], R5 ;  /* 0x0000040501007387 */ /* 0x0005e20000100800 */
[----:B------:R-:W-:-:S02]  /*14c0*/  LEA R233, R0, 0x8100, 0x1 ;  /* 0x0000810000e97811 */ /* 0x000fc400078e08ff */
[C---:B------:R-:W-:Y:S01]  /*14d0*/  SEL R7, R9.reuse, 0xffffffe0, !P1 ;  /* 0xffffffe009077807 */ /* 0x040fe20004800000 */
[----:B------:R3:W-:Y:S01]  /*14e0*/  STL.64 [R1+0x10], R16 ;  /* 0x0000101001007387 */ /* 0x0007e20000100a00 */
[----:B------:R-:W-:Y:S02]  /*14f0*/  SEL R0, R9, 0xffffffe0, !P6 ;  /* 0xffffffe009007807 */ /* 0x000fe40007000000 */
[C---:B------:R-:W-:Y:S02]  /*1500*/  IADD3 R10, R251.reuse, 0x8, RZ ;  /* 0x00000008fb0a7810 */ /* 0x040fe40007ffe0ff */
[C---:B------:R-:W-:Y:S02]  /*1510*/  IADD3 R9, R251.reuse, 0x10, RZ ;  /* 0x00000010fb097810 */ /* 0x040fe40007ffe0ff */
[C---:B------:R-:W-:Y:S02]  /*1520*/  IADD3 R19, R251.reuse, 0xb0, RZ ;  /* 0x000000b0fb137810 */ /* 0x040fe40007ffe0ff */
[----:B------:R-:W-:-:S02]  /*1530*/  IADD3 R9, R251, 0xf8, RZ ;  /* 0x000000f8fb097810 */ /* 0x000fc40007ffe0ff */
[----:B------:R-:W-:Y:S02]  /*1540*/  LEA R10, R8, 0x80, 0x1 ;  /* 0x00000080080a7811 */ /* 0x000fe400078e08ff */
[C---:B-1----:R-:W-:Y:S02]  /*1550*/  IADD3 R14, R251.reuse, 0xd8, RZ ;  /* 0x000000d8fb0e7810 */ /* 0x042fe40007ffe0ff */
[----:B------:R-:W-:Y:S01]  /*1560*/  LOP3.LUT P5, RZ, R6, 0x4, RZ, 0xc0, !PT ;  /* 0x0000000406ff7812 */ /* 0x000fe200078ac0ff */
[----:B------:R-:W-:Y:S01]  /*1570*/  STL [R1+0x24], R10 ;  /* 0x0000240a01007387 */ /* 0x000fe20000100800 */
[----:B------:R-:W-:Y:S02]  /*1580*/  IADD3 R11, R251, 0xf0, RZ ;  /* 0x000000f0fb0b7810 */ /* 0x000fe40007ffe0ff */
[----:B------:R-:W-:Y:S02]  /*1590*/  IADD3 R231, R233, 0x20, RZ ;  /* 0x00000020e9e77810 */ /* 0x000fe40007ffe0ff */
[----:B--2---:R-:W-:-:S02]  /*15a0*/  SEL R5, R3, 0xffffffc0, !P2 ;  /* 0xffffffc003057807 */ /* 0x004fc40005000000 */
[----:B------:R-:W-:Y:S02]  /*15b0*/  SEL R6, R3, 0xffffffc0, !P3 ;  /* 0xffffffc003067807 */ /* 0x000fe40005800000 */
[----:B------:R-:W-:Y:S02]  /*15c0*/  SHF.R.S32.HI R8, RZ, 0x1f, R19 ;  /* 0x0000001fff087819 */ /* 0x000fe40000011413 */
[----:B---3--:R-:W-:Y:S01]  /*15d0*/  IADD3 R17, R251, 0xc0, RZ ;  /* 0x000000c0fb117810 */ /* 0x008fe20007ffe0ff */
[C---:B------:R-:W-:Y:S01]  /*15e0*/  IMAD.IADD R229, R233.reuse, 0x1, R6 ;  /* 0x00000001e9e57824 */ /* 0x040fe200078e0206 */
[----:B------:R-:W-:Y:S02]  /*15f0*/  @P4 IADD3 R231, R233, -0x20, RZ ;  /* 0xffffffe0e9e74810 */ /* 0x000fe40007ffe0ff */
[----:B------:R-:W-:Y:S02]  /*1600*/  SHF.R.S32.HI R8, RZ, 0x1f, R17 ;  /* 0x0000001fff087819 */ /* 0x000fe40000011411 */
[----:B------:R-:W-:Y:S01]  /*1610*/  SHF.R.S32.HI R9, RZ, 0x1f, R9 ;  /* 0x0000001fff097819 */ /* 0x000fe20000011409 */
[----:B------:R-:W-:Y:S01]  /*1620*/  IMAD.IADD R9, R10, 0x1, R7 ;  /* 0x000000010a097824 */ /* 0x000fe200078e0207 */
[----:B------:R-:W-:Y:S01]  /*1630*/  SHF.R.S32.HI R8, RZ, 0x1f, R14 ;  /* 0x0000001fff087819 */ /* 0x000fe2000001140e */
[----:B------:R-:W-:Y:S01]  /*1640*/  IMAD.IADD R220, R6, 0x1, R231 ;  /* 0x0000000106dc7824 */ /* 0x000fe200078e02e7 */
[----:B------:R-:W-:Y:S01]  /*1650*/  SHF.R.S32.HI R8, RZ, 0x1f, R11 ;  /* 0x0000001fff087819 */ /* 0x000fe2000001140b */
[C-C-:B------:R-:W-:Y:S01]  /*1660*/  IMAD.IADD R11, R10.reuse, 0x1, R5.reuse ;  /* 0x000000010a0b7824 */ /* 0x140fe200078e0205 */
[C---:B------:R-:W-:Y:S01]  /*1670*/  IADD3 R8, R10.reuse, -0x10, RZ ;  /* 0xfffffff00a087810 */ /* 0x040fe20007ffe0ff */
[----:B------:R-:W-:Y:S01]  /*1680*/  IMAD.IADD R6, R9, 0x1, R5 ;  /* 0x0000000109067824 */ /* 0x000fe200078e0205 */
[----:B------:R-:W-:-:S02]  /*1690*/  @P0 IADD3 R8, R10, 0x10, RZ ;  /* 0x000000100a080810 */ /* 0x000fc40007ffe0ff */
[----:B------:R-:W-:Y:S01]  /*16a0*/  STL [R1+0x18], R11 ;  /* 0x0000180b01007387 */ /* 0x000fe20000100800 */
[----:B------:R-:W-:Y:S02]  /*16b0*/  LEA R234, R4, 0x10100, 0x1 ;  /* 0x0001010004ea7811 */ /* 0x000fe400078e08ff */
[----:B------:R-:W-:Y:S01]  /*16c0*/  LEA R227, R2, 0x100, 0x1 ;  /* 0x0000010002e37811 */ /* 0x000fe200078e08ff */
[----:B------:R-:W-:Y:S01]  /*16d0*/  STL [R1+0x1c], R9 ;  /* 0x00001c0901007387 */ /* 0x000fe20000100800 */
[----:B------:R-:W-:Y:S01]  /*16e0*/  IMAD.IADD R2, R5, 0x1, R8 ;  /* 0x0000000105027824 */ /* 0x000fe200078e0208 */
[----:B------:R-:W-:Y:S01]  /*16f0*/  IADD3 R250, R16, 0x40, RZ ;  /* 0x0000004010fa7810 */ /* 0x000fe20007ffe0ff */
[----:B------:R-:W-:Y:S01]  /*1700*/  IMAD.IADD R232, R234, 0x1, R0 ;  /* 0x00000001eae87824 */ /* 0x000fe200078e0200 */
[----:B------:R1:W-:Y:S01]  /*1710*/  STL [R1+0x28], R6 ;  /* 0x0000280601007387 */ /* 0x0003e20000100800 */
[----:B------:R-:W-:Y:S01]  /*1720*/  IMAD.IADD R226, R0, 0x1, R227 ;  /* 0x0000000100e27824 */ /* 0x000fe200078e02e3 */
[----:B------:R-:W-:-:S02]  /*1730*/  IADD3 R247, R16, 0x80, RZ ;  /* 0x0000008010f77810 */ /* 0x000fc40007ffe0ff */
[----:B------:R2:W-:Y:S01]  /*1740*/  STL [R1+0x20], R8 ;  /* 0x0000200801007387 */ /* 0x0005e20000100800 */
[----:B------:R-:W-:Y:S02]  /*1750*/  IADD3 R248, R16, 0xc0, RZ ;  /* 0x000000c010f87810 */ /* 0x000fe40007ffe0ff */
[----:B------:R-:W-:Y:S01]  /*1760*/  SEL R3, R3, 0xffffffc0, !P5 ;  /* 0xffffffc003037807 */ /* 0x000fe20006800000 */
[----:B------:R2:W-:Y:S01]  /*1770*/  STL [R1+0x2c], R2 ;  /* 0x00002c0201007387 */ /* 0x0005e20000100800 */
[C---:B------:R-:W-:Y:S02]  /*1780*/  IADD3 R18, R251.reuse, 0xb8, RZ ;  /* 0x000000b8fb127810 */ /* 0x040fe40007ffe0ff */
[C---:B------:R-:W-:Y:S01]  /*1790*/  IADD3 R16, R251.reuse, 0xc8, RZ ;  /* 0x000000c8fb107810 */ /* 0x040fe20007ffe0ff */
[----:B------:R-:W-:Y:S01]  /*17a0*/  IMAD.IADD R230, R234, 0x1, R3 ;  /* 0x00000001eae67824 */ /* 0x000fe200078e0203 */
[----:B------:R-:W-:Y:S01]  /*17b0*/  IADD3 R15, R251, 0xd0, RZ ;  /* 0x000000d0fb0f7810 */ /* 0x000fe20007ffe0ff */
[----:B------:R-:W-:Y:S01]  /*17c0*/  IMAD.IADD R225, R3, 0x1, R227 ;  /* 0x0000000103e17824 */ /* 0x000fe200078e02e3 */
[C---:B------:R-:W-:Y:S01]  /*17d0*/  IADD3 R13, R251.reuse, 0xe0, RZ ;  /* 0x000000e0fb0d7810 */ /* 0x040fe20007ffe0ff */
[----:B------:R-:W-:Y:S01]  /*17e0*/  IMAD.IADD R228, R232, 0x1, R3 ;  /* 0x00000001e8e47824 */ /* 0x000fe200078e0203 */
[----:B------:R-:W-:Y:S01]  /*17f0*/  IADD3 R12, R251, 0xe8, RZ ;  /* 0x000000e8fb0c7810 */ /* 0x000fe20007ffe0ff */
[----:B------:R-:W-:Y:S01]  /*1800*/  IMAD.IADD R224, R3, 0x1, R226 ;  /* 0x0000000103e07824 */ /* 0x000fe200078e02e2 */
[----:B------:R-:W-:-:S02]  /*1810*/  SHF.R.S32.HI R243, RZ, 0x1f, R250 ;  /* 0x0000001ffff37819 */ /* 0x000fc400000114fa */
[----:B------:R-:W-:Y:S02]  /*1820*/  SHF.R.S32.HI R242, RZ, 0x1f, R247 ;  /* 0x0000001ffff27819 */ /* 0x000fe400000114f7 */
[----:B------:R-:W-:Y:S01]  /*1830*/  SHF.R.S32.HI R241, RZ, 0x1f, R248 ;  /* 0x0000001ffff17819 */ /* 0x000fe200000114f8 */
[----:B-1----:R-:W-:Y:S01]  /*1840*/  IMAD.IADD R6, R7, 0x1, R8 ;  /* 0x0000000107067824 */ /* 0x002fe200078e0208 */
[----:B------:R-:W-:Y:S02]  /*1850*/  SHF.R.S32.HI R18, RZ, 0x1f, R18 ;  /* 0x0000001fff127819 */ /* 0x000fe40000011412 */
[----:B------:R-:W-:Y:S01]  /*1860*/  SHF.R.S32.HI R16, RZ, 0x1f, R16 ;  /* 0x0000001fff107819 */ /* 0x000fe20000011410 */
[----:B------:R-:W-:Y:S01]  /*1870*/  IMAD.IADD R0, R6, 0x1, R5 ;  /* 0x0000000106007824 */ /* 0x000fe200078e0205 */
[----:B------:R2:W-:Y:S01]  /*1880*/  STL [R1+0x30], R6 ;  /* 0x0000300601007387 */ /* 0x0005e20000100800 */
[----:B------:R-:W-:Y:S02]  /*1890*/  SHF.R.S32.HI R15, RZ, 0x1f, R15 ;  /* 0x0000001fff0f7819 */ /* 0x000fe4000001140f */
[----:B------:R-:W-:Y:S01]  /*18a0*/  SHF.R.S32.HI R13, RZ, 0x1f, R13 ;  /* 0x0000001fff0d7819 */ /* 0x000fe2000001140d */
[----:B------:R2:W-:Y:S01]  /*18b0*/  STL [R1+0x34], R0 ;  /* 0x0000340001007387 */ /* 0x0005e20000100800 */
[----:B------:R-:W-:-:S02]  /*18c0*/  SHF.R.S32.HI R12, RZ, 0x1f, R12 ;  /* 0x0000001fff0c7819 */ /* 0x000fc4000001140c */
        /* <DEDUP_REMOVED lines=14> */
[----:B--2---:R-:W-:Y:S02]  /*19b0*/  IADD3 R208, R231, 0x7800, RZ ;  /* 0x00007800e7d07810 */ /* 0x004fe40007ffe0ff */
.L_x_2268:
[----:B------:R-:W-:-:S04]  /*19c0*/  IMAD.MOV.U32 R2, RZ, RZ, 0x4 ;  /* 0x00000004ff027424 */ /* 0x000fc800078e00ff */
[----:B------:R-:W-:-:S05]  /*19d0*/  IMAD.WIDE R4, R239, R2, c[0x0][0x588] ;  /* 0x00016200ef047625 */ /* 0x000fca00078e0202 */
[----:B------:R1:W2:Y:S01]  /*19e0*/  LDG.E R24, [R4.64] ;  /* 0x0000000604187981 */ /* 0x0002a2000c1e1900 */
        /* <DEDUP_REMOVED lines=9> */
[----:B-1----:R-:W-:Y:S01]  /*1a80*/  IMAD.MOV.U32 R5, RZ, RZ, RZ ;  /* 0x000000ffff057224 */ /* 0x002fe200078e00ff */
[----:B--2---:R-:W-:Y:S01]  /*1a90*/  SHF.R.S32.HI R23, RZ, 0x1f, R24 ;  /* 0x0000001fff177819 */ /* 0x004fe20000011418 */
[----:B------:R1:W-:Y:S01]  /*1aa0*/  STL [R1+0x3c], R24 ;  /* 0x00003c1801007387 */ /* 0x0003e20000100800 */
[C---:B------:R-:W-:Y:S02]  /*1ab0*/  @P0 LEA R14, P1, R24.reuse, c[0x0][0x370], 0x2 ;  /* 0x0000dc00180e0a11 */ /* 0x040fe400078210ff */
[C---:B------:R-:W-:Y:S01]  /*1ac0*/  LEA R10, P3, R24.reuse, c[0x0][0x348], 0x2 ;  /* 0x0000d200180a7a11 */ /* 0x040fe200078610ff */
[----:B------:R1:W-:Y:S01]  /*1ad0*/  STL [R1+0x38], R23 ;  /* 0x0000381701007387 */ /* 0x0003e20000100800 */
[----:B------:R-:W-:-:S05]  /*1ae0*/  @P0 LEA.HI.X R15, R24, c[0x0][0x374], R23, 0x2, P1 ;  /* 0x0000dd00180f0a11 */ /* 0x000fca00008f1417 */
[----:B------:R1:W5:Y:S01]  /*1af0*/  @P0 LDG.E R7, [R14.64] ;  /* 0x000000060e070981 */ /* 0x000362000c1e1900 */
[C---:B------:R-:W-:Y:S02]  /*1b00*/  @P4 LEA R12, P0, R24.reuse, c[0x0][0x360], 0x2 ;  /* 0x0000d800180c4a11 */ /* 0x040fe400078010ff */
[C---:B------:R-:W-:Y:S02]  /*1b10*/  LEA R8, P1, R24.reuse, c[0x0][0x350], 0x2 ;  /* 0x0000d40018087a11 */ /* 0x040fe400078210ff */
[C-C-:B------:R-:W-:Y:S02]  /*1b20*/  @P4 LEA.HI.X R13, R24.reuse, c[0x0][0x364], R23.reuse, 0x2, P0 ;  /* 0x0000d900180d4a11 */ /* 0x140fe400000f1417 */
[C-C-:B------:R-:W-:Y:S02]  /*1b30*/  LEA.HI.X R11, R24.reuse, c[0x0][0x34c], R23.reuse, 0x2, P3 ;  /* 0x0000d300180b7a11 */ /* 0x140fe400018f1417 */
[----:B------:R-:W-:Y:S01]  /*1b40*/  LEA.HI.X R9, R24, c[0x0][0x354], R23, 0x2, P1 ;  /* 0x0000d50018097a11 */ /* 0x000fe200008f1417 */
[----:B------:R-:W2:Y:S04]  /*1b50*/  @P4 LDG.E R0, [R12.64] ;  /* 0x000000060c004981 */ /* 0x000ea8000c1e1900 */
[----:B------:R1:W5:Y:S04]  /*1b60*/  @P2 LDG.E R5, [R10.64] ;  /* 0x000000060a052981 */ /* 0x000368000c1e1900 */
[----:B------:R1:W5:Y:S01]  /*1b70*/  @P6 LDG.E R6, [R8.64] ;  /* 0x0000000608066981 */ /* 0x000362000c1e1900 */
[----:B------:R-:W-:Y:S01]  /*1b80*/  LOP3.LUT R22, R238, 0xffff, RZ, 0xc0, !PT ;  /* 0x0000ffffee167812 */ /* 0x000fe200078ec0ff */
[----:B------:R-:W-:Y:S04]  /*1b90*/  YIELD ;  /* 0x0000000000007946 */ /* 0x000fe80003800000 */
[----:B------:R1:W-:Y:S04]  /*1ba0*/  STL [R1+0x40], R22 ;  /* 0x0000401601007387 */ /* 0x0003e80000100800 */
[----:B--2---:R1:W-:Y:S01]  /*1bb0*/  @P4 STL [R1+0x74], R0 ;  /* 0x0000740001004387 */ /* 0x0043e20000100800 */
[----:B------:R-:W-:Y:S05]  /*1bc0*/  @P4 BRA `(.L_x_2182) ;  /* 0x0000007000004947 */ /* 0x000fea0003800000 */
[----:B-1----:R-:W-:-:S05]  /*1bd0*/  MOV R0, c[0x0][0x168] ;  /* 0x00005a0000007a02 */ /* 0x002fca0000000f00 */
[----:B------:R1:W-:Y:S01]  /*1be0*/  STL [R1+0x74], R0 ;  /* 0x0000740001007387 */ /* 0x0003e20000100800 */
[----:B------:R-:W-:Y:S05]  /*1bf0*/  @!P2 BRA `(.L_x_2182) ;  /* 0x000000400000a947 */ /* 0x000fea0003800000 */
[----:B-1----:R-:W2:Y:S04]  /*1c00*/  LDG.E R0, [R10.64] ;  /* 0x000000060a007981 */ /* 0x002ea8000c1e1900 */
[----:B------:R-:W2:Y:S02]  /*1c10*/  LDG.E R3, [R10.64+0x4] ;  /* 0x000004060a037981 */ /* 0x000ea4000c1e1900 */
[----:B--2---:R-:W-:-:S05]  /*1c20*/  IADD3 R0, -R0, R3, RZ ;  /* 0x0000000300007210 */ /* 0x004fca0007ffe1ff */
[----:B------:R1:W-:Y:S02]  /*1c30*/  STL [R1+0x74], R0 ;  /* 0x0000740001007387 */ /* 0x0003e40000100800 */
.L_x_2182:
[----:B------:R-:W-:-:S04]  /*1c40*/  ISETP.NE.U32.AND P0, PT, RZ, c[0x0][0x368], PT ;  /* 0x0000da00ff007a0c */ /* 0x000fc80003f05070 */
[----:B------:R-:W-:-:S13]  /*1c50*/  ISETP.NE.AND.EX P0, PT, RZ, c[0x0][0x36c], PT, P0 ;  /* 0x0000db00ff007a0c */ /* 0x000fda0003f05300 */
[----:B------:R-:W-:Y:S05]  /*1c60*/  @!P0 BRA `(.L_x_2183) ;  /* 0x0000004000008947 */ /* 0x000fea0003800000 */
[----:B-1----:R-:W-:-:S04]  /*1c70*/  LEA R8, P0, R24, c[0x0][0x368], 0x2 ;  /* 0x0000da0018087a11 */ /* 0x002fc800078010ff */
[----:B------:R-:W-:-:S05]  /*1c80*/  LEA.HI.X R9, R24, c[0x0][0x36c], R23, 0x2, P0 ;  /* 0x0000db0018097a11 */ /* 0x000fca00000f1417 */
[----:B------:R1:W5:Y:S01]  /*1c90*/  LDG.E R4, [R8.64] ;  /* 0x0000000608047981 */ /* 0x000362000c1e1900 */
[----:B------:R-:W-:Y:S05]  /*1ca0*/  BRA `(.L_x_2184) ;  /* 0x0000005000007947 */ /* 0x000fea0003800000 */
.L_x_2183:
[----:B------:R-:W-:Y:S01]  /*1cb0*/  MOV R4, c[0x0][0x1d0] ;  /* 0x0000740000047a02 */ /* 0x000fe20000000f00 */
[----:B------:R-:W-:Y:S05]  /*1cc0*/  @!P6 BRA `(.L_x_2184) ;  /* 0x000000300000e947 */ /* 0x000fea0003800000 */
[----:B------:R-:W2:Y:S04]  /*1cd0*/  LDG.E R4, [R8.64] ;  /* 0x0000000608047981 */ /* 0x000ea8000c1e1900 */
[----:B------:R-:W2:Y:S02]  /*1ce0*/  LDG.E R3, [R8.64+0x4] ;  /* 0x0000040608037981 */ /* 0x000ea4000c1e1900 */
[----:B--2---:R-:W-:Y:S02]  /*1cf0*/  IADD3 R4, -R4, R3, RZ ;  /* 0x0000000304047210 */ /* 0x004fe40007ffe1ff */
.L_x_2184:
[----:B------:R-:W2:Y:S01]  /*1d00*/  LDL R3, [R1+0x74] ;  /* 0x0000740001037983 */ /* 0x000ea20000100800 */
[----:B-1----:R-:W-:Y:S01]  /*1d10*/  IMAD.MOV.U32 R0, RZ, RZ, c[0x0][0x2c4] ;  /* 0x0000b100ff007624 */ /* 0x002fe200078e00ff */
[----:B------:R-:W-:Y:S01]  /*1d20*/  BSSY B0, `(.L_x_2185) ;  /* 0x000003a000007945 */ /* 0x000fe20003800000 */
[----:B------:R-:W-:-:S02]  /*1d30*/  IMAD.SHL.U32 R237, R237, 0x80, RZ ;  /* 0x00000080eded7824 */ /* 0x000fc400078e00ff */
[--C-:B-----5:R-:W-:Y:S01]  /*1d40*/  IMAD.IADD R8, R4, 0x1, -R7.reuse ;  /* 0x0000000104087824 */ /* 0x120fe200078e0a07 */
[----:B------:R-:W-:Y:S01]  /*1d50*/  ISETP.NE.AND P1, PT, R0, 0x1, PT ;  /* 0x000000010000780c */ /* 0x000fe20003f25270 */
[----:B------:R-:W-:Y:S01]  /*1d60*/  IMAD.IADD R6, R6, 0x1, R7 ;  /* 0x0000000106067824 */ /* 0x000fe200078e0207 */
[----:B------:R-:W-:Y:S02]  /*1d70*/  IADD3 R0, R237, 0x7f, RZ ;  /* 0x0000007fed007810 */ /* 0x000fe40007ffe0ff */
[----:B------:R-:W-:Y:S01]  /*1d80*/  IADD3 R9, R8, 0x3f, RZ ;  /* 0x0000003f08097810 */ /* 0x000fe20007ffe0ff */
[----:B------:R1:W-:Y:S08]  /*1d90*/  STL [R1+0x78], R8 ;  /* 0x0000780801007387 */ /* 0x0003f00000100800 */
[----:B------:R-:W-:-:S05]  /*1da0*/  @P1 IMAD.HI.U32 R4, R0, c[0x0][0x2c8], RZ ;  /* 0x0000b20000041a27 */ /* 0x000fca00078e00ff */
[----:B------:R-:W-:Y:S02]  /*1db0*/  @P1 SHF.R.U32.HI R0, RZ, c[0x0][0x2cc], R4 ;  /* 0x0000b300ff001a19 */ /* 0x000fe40000011604 */
[----:B------:R-:W-:-:S04]  /*1dc0*/  SHF.R.S32.HI R4, RZ, 0x1f, R9 ;  /* 0x0000001fff047819 */ /* 0x000fc80000011409 */
[----:B------:R-:W-:-:S04]  /*1dd0*/  LEA.HI R4, R4, R9, RZ, 0x6 ;  /* 0x0000000904047211 */ /* 0x000fc800078f30ff */
[----:B------:R-:W-:Y:S02]  /*1de0*/  SHF.R.S32.HI R4, RZ, 0x6, R4 ;  /* 0x00000006ff047819 */ /* 0x000fe40000011404 */
[----:B--2---:R-:W-:-:S05]  /*1df0*/  IADD3 R3, R8, 0x40, -R3 ;  /* 0x0000004008037810 */ /* 0x004fca0007ffe803 */
[----:B------:R-:W-:-:S05]  /*1e00*/  IMAD.IADD R3, R3, 0x1, R0 ;  /* 0x0000000103037824 */ /* 0x000fca00078e0200 */
[----:B------:R-:W-:-:S04]  /*1e10*/  SHF.R.S32.HI R0, RZ, 0x1f, R3 ;  /* 0x0000001fff007819 */ /* 0x000fc80000011403 */
[----:B------:R-:W-:Y:S02]  /*1e20*/  LEA.HI R3, R0, R3, RZ, 0x6 ;  /* 0x0000000300037211 */ /* 0x000fe400078f30ff */
[C---:B------:R-:W-:Y:S02]  /*1e30*/  LOP3.LUT R0, R238.reuse, 0xff000000, RZ, 0xc0, !PT ;  /* 0xff000000ee007812 */ /* 0x040fe400078ec0ff */
[----:B------:R-:W-:Y:S02]  /*1e40*/  LOP3.LUT R238, R238, 0xff0000, RZ, 0xc0, !PT ;  /* 0x00ff0000eeee7812 */ /* 0x000fe400078ec0ff */
[----:B------:R-:W-:Y:S02]  /*1e50*/  SHF.R.U32.HI R9, RZ, 0x8, R0 ;  /* 0x00000008ff097819 */ /* 0x000fe40000011600 */
[----:B------:R-:W-:Y:S02]  /*1e60*/  SHF.R.S32.HI R3, RZ, 0x6, R3 ;  /* 0x00000006ff037819 */ /* 0x000fe40000011403 */
[----:B------:R-:W-:-:S02]  /*1e70*/  LEA.HI R0, R238, R9, RZ, 0x10 ;  /* 0x00000009ee007211 */ /* 0x000fc400078f80ff */
[----:B------:R-:W-:Y:S01]  /*1e80*/  IMNMX R3, R4, R3, PT ;  /* 0x0000000304037217 */ /* 0x000fe20003800200 */
[----:B------:R-:W-:Y:S01]  /*1e90*/  IMAD.MOV.U32 R4, RZ, RZ, RZ ;  /* 0x000000ffff047224 */ /* 0x000fe200078e00ff */
[----:B------:R-:W-:Y:S02]  /*1ea0*/  LOP3.LUT R14, R0, 0xff, RZ, 0xc0, !PT ;  /* 0x000000ff000e7812 */ /* 0x000fe400078ec0ff */
[----:B-1----:R-:W-:Y:S02]  /*1eb0*/  SHF.R.U32.HI R8, RZ, 0x10, R0 ;  /* 0x00000010ff087819 */ /* 0x002fe40000011600 */
[----:B------:R-:W-:Y:S01]  /*1ec0*/  ISETP.GE.AND P0, PT, R3, 0x1, PT ;  /* 0x000000010300780c */ /* 0x000fe20003f06270 */
[----:B------:R1:W-:Y:S04]  /*1ed0*/  STL [R1+0x54], R14 ;  /* 0x0000540e01007387 */ /* 0x0003e80000100800 */
[----:B------:R1:W-:Y:S08]  /*1ee0*/  STL [R1+0x50], R8 ;  /* 0x0000500801007387 */ /* 0x0003f00000100800 */
[----:B------:R-:W-:Y:S05]  /*1ef0*/  @!P0 BRA `(.L_x_2186) ;  /* 0x000001c000008947 */ /* 0x000fea0003800000 */
[----:B------:R-:W-:-:S04]  /*1f00*/  ISETP.NE.AND P0, PT, R8, RZ, PT ;  /* 0x000000ff0800720c */ /* 0x000fc80003f05270 */
[----:B-1----:R-:W-:-:S04]  /*1f10*/  SEL R8, R8, c[0x0][0x338], P0 ;  /* 0x0000ce0008087a07 */ /* 0x002fc80000000000 */
[-C--:B------:R-:W-:Y:S02]  /*1f20*/  IABS R9, R8.reuse ;  /* 0x0000000800097213 */ /* 0x080fe40000000000 */
[----:B------:R-:W-:Y:S02]  /*1f30*/  IADD3 R11, R8, -0x1, R3 ;  /* 0xffffffff080b7810 */ /* 0x000fe40007ffe003 */
[----:B------:R-:W1:Y:S01]  /*1f40*/  I2F.RP R10, R9 ;  /* 0x00000009000a7306 */ /* 0x000e620000209400 */
[----:B------:R-:W-:-:S05]  /*1f50*/  IABS R0, R8 ;  /* 0x0000000800007213 */ /* 0x000fca0000000000 */
[----:B------:R-:W-:Y:S02]  /*1f60*/  IMAD.MOV R0, RZ, RZ, -R0 ;  /* 0x000000ffff007224 */ /* 0x000fe400078e0a00 */
[----:B-1----:R-:W1:Y:S02]  /*1f70*/  MUFU.RCP R12, R10 ;  /* 0x0000000a000c7308 */ /* 0x002e640000001000 */
[----:B-1----:R-:W-:-:S06]  /*1f80*/  IADD3 R12, R12, 0xffffffe, RZ ;  /* 0x0ffffffe0c0c7810 */ /* 0x002fcc0007ffe0ff */
[----:B------:R-:W1:Y:S02]  /*1f90*/  F2I.FTZ.U32.TRUNC.NTZ R13, R12 ;  /* 0x0000000c000d7305 */ /* 0x000e64000021f000 */
[--C-:B-1----:R-:W-:Y:S02]  /*1fa0*/  IMAD.MOV R4, RZ, RZ, -R13.reuse ;  /* 0x000000ffff047224 */ /* 0x102fe400078e0a0d */
[----:B------:R-:W-:Y:S02]  /*1fb0*/  IMAD.MOV.U32 R12, RZ, RZ, RZ ;  /* 0x000000ffff0c7224 */ /* 0x000fe400078e00ff */
[----:B------:R-:W-:Y:S01]  /*1fc0*/  IMAD R7, R4, R9, RZ ;  /* 0x0000000904077224 */ /* 0x000fe200078e02ff */
[----:B------:R-:W-:Y:S02]  /*1fd0*/  IABS R4, R11 ;  /* 0x0000000b00047213 */ /* 0x000fe40000000000 */
[----:B------:R-:W-:Y:S01]  /*1fe0*/  LOP3.LUT R11, R11, R8, RZ, 0x3c, !PT ;  /* 0x000000080b0b7212 */ /* 0x000fe200078e3cff */
[----:B------:R-:W-:-:S03]  /*1ff0*/  IMAD.HI.U32 R7, R13, R7, R12 ;  /* 0x000000070d077227 */ /* 0x000fc600078e000c */
[----:B------:R-:W-:-:S03]  /*2000*/  ISETP.GE.AND P0, PT, R11, RZ, PT ;  /* 0x000000ff0b00720c */ /* 0x000fc60003f06270 */
        /* <DEDUP_REMOVED lines=8> */
[----:B------:R-:W-:-:S04]  /*2090*/  IMAD.MOV.U32 R4, RZ, RZ, R7 ;  /* 0x000000ffff047224 */ /* 0x000fc800078e0007 */
[----:B------:R-:W-:Y:S01]  /*20a0*/  @!P0 IMAD.MOV R4, RZ, RZ, -R4 ;  /* 0x000000ffff048224 */ /* 0x000fe200078e0a04 */
[----:B------:R-:W-:Y:S02]  /*20b0*/  @!P3 LOP3.LUT R4, RZ, R8, RZ, 0x33, !PT ;  /* 0x00000008ff04b212 */ /* 0x000fe400078e33ff */
.L_x_2186:
[----:B------:R-:W-:Y:S05]  /*20c0*/  BSYNC B0 ;  /* 0x0000000000007941 */ /* 0x000fea0003800000 */
.L_x_2185:
[----:B-1----:R-:W-:Y:S01]  /*20d0*/  IMAD R8, R14, R4, RZ ;  /* 0x000000040e087224 */ /* 0x002fe200078e02ff */
[----:B------:R-:W-:Y:S01]  /*20e0*/  PRMT R7, RZ, 0x7610, R7 ;  /* 0x00007610ff077816 */ /* 0x000fe20000000007 */
[----:B------:R-:W-:Y:S01]  /*20f0*/  CS2R R130, SRZ ;  /* 0x0000000000827805 */ /* 0x000fe2000001ff00 */
[----:B------:R-:W-:Y:S01]  /*2100*/  MOV R0, RZ ;  /* 0x000000ff00007202 */ /* 0x000fe20000000f00 */
[----:B------:R-:W-:Y:S01]  /*2110*/  IMAD.IADD R4, R8, 0x1, R4 ;  /* 0x0000000108047824 */ /* 0x000fe200078e0204 */
[----:B------:R1:W-:Y:S01]  /*2120*/  STL [R1+0x4c], R8 ;  /* 0x00004c0801007387 */ /* 0x0003e20000100800 */
[----:B------:R-:W-:Y:S01]  /*2130*/  CS2R R128, SRZ ;  /* 0x0000000000807805 */ /* 0x000fe2000001ff00 */
[----:B------:R-:W-:Y:S01]  /*2140*/  CS2R R126, SRZ ;  /* 0x00000000007e7805 */ /* 0x000fe2000001ff00 */
[----:B------:R-:W-:Y:S01]  /*2150*/  CS2R R124, SRZ ;  /* 0x00000000007c7805 */ /* 0x000fe2000001ff00 */
[----:B------:R-:W-:Y:S01]  /*2160*/  IMNMX R3, R3, R4, PT ;  /* 0x0000000403037217 */ /* 0x000fe20003800200 */
[----:B------:R-:W-:Y:S01]  /*2170*/  IMAD.MOV.U32 R4, RZ, RZ, RZ ;  /* 0x000000ffff047224 */ /* 0x000fe200078e00ff */
        /* <DEDUP_REMOVED lines=62> */
[----:B-1----:R-:W2:Y:S01]  /*2560*/  LDL R12, [R1+0x4] ;  /* 0x00000400010c7983 */ /* 0x002ea20000100800 */
[----:B------:R-:W-:-:S03]  /*2570*/  ISETP.NE.U32.AND P0, PT, RZ, c[0x0][0x340], PT ;  /* 0x0000d000ff007a0c */ /* 0x000fc60003f05070 */
[----:B------:R-:W3:Y:S01]  /*2580*/  LDL.64 R20, [R1+0x10] ;  /* 0x0000100001147983 */ /* 0x000ee20000100a00 */
[----:B------:R-:W-:-:S03]  /*2590*/  ISETP.NE.AND.EX P0, PT, RZ, c[0x0][0x344], PT, P0 ;  /* 0x0000d100ff007a0c */ /* 0x000fc60003f05300 */
[----:B------:R-:W4:Y:S10]  /*25a0*/  LDL.LU R18, [R1+0x44] ;  /* 0x0000440001127983 */ /* 0x000f340000300800 */
[----:B------:R-:W-:-:S05]  /*25b0*/  @P0 IMAD.WIDE R10, R24, R2, c[0x0][0x340] ;  /* 0x0000d000180a0625 */ /* 0x000fca00078e0202 */
[----:B------:R1:W5:Y:S01]  /*25c0*/  @P0 LDG.E R0, [R10.64] ;  /* 0x000000060a000981 */ /* 0x000362000c1e1900 */
[----:B------:R-:W-:Y:S01]  /*25d0*/  SHF.R.S32.HI R2, RZ, 0x1f, R5 ;  /* 0x0000001fff027819 */ /* 0x000fe20000011405 */
[----:B------:R-:W-:-:S04]  /*25e0*/  IMAD.WIDE.U32 R8, R5, c[0x0][0x178], RZ ;  /* 0x00005e0005087a25 */ /* 0x000fc800078e00ff */
[----:B------:R-:W-:-:S04]  /*25f0*/  IMAD R2, R2, c[0x0][0x178], RZ ;  /* 0x00005e0002027a24 */ /* 0x000fc800078e02ff */
[----:B------:R-:W-:Y:S01]  /*2600*/  IMAD R5, R5, c[0x0][0x17c], R2 ;  /* 0x00005f0005057a24 */ /* 0x000fe200078e0202 */
[----:B------:R-:W-:-:S03]  /*2610*/  SHF.R.S32.HI R19, RZ, 0x1f, R246 ;  /* 0x0000001fff137819 */ /* 0x000fc600000114f6 */
[----:B------:R-:W-:Y:S01]  /*2620*/  IMAD.IADD R9, R9, 0x1, R5 ;  /* 0x0000000109097824 */ /* 0x000fe200078e0205 */
[----:B------:R-:W-:Y:S02]  /*2630*/  SEL R4, R23, RZ, !P2 ;  /* 0x000000ff17047207 */ /* 0x000fe40005000000 */
[----:B------:R-:W-:Y:S01]  /*2640*/  LEA.HI R19, R19, R246, RZ, 0x3 ;  /* 0x000000f613137211 */ /* 0x000fe200078f18ff */
[----:B------:R-:W-:-:S03]  /*2650*/  IMAD.WIDE.U32 R8, R22, c[0x0][0x1b8], R8 ;  /* 0x00006e0016087a25 */ /* 0x000fc600078e0008 */
[----:B------:R-:W-:Y:S01]  /*2660*/  SHF.R.S32.HI R19, RZ, 0x3, R19 ;  /* 0x00000003ff137819 */ /* 0x000fe20000011413 */
[----:B------:R-:W-:Y:S02]  /*2670*/  IMAD R9, R22, c[0x0][0x1bc], R9 ;  /* 0x00006f0016097a24 */ /* 0x000fe400078e0209 */
[----:B-1----:R-:W-:Y:S01]  /*2680*/  IMAD R11, R4, c[0x0][0x1c0], RZ ;  /* 0x00007000040b7a24 */ /* 0x002fe200078e02ff */
[----:B------:R-:W-:Y:S02]  /*2690*/  ISETP.GE.AND P4, PT, R250, c[0x0][0x1d4], PT ;  /* 0x00007500fa007a0c */ /* 0x000fe40003f86270 */
[----:B------:R-:W-:Y:S01]  /*26a0*/  ISETP.GE.AND P3, PT, R247, c[0x0][0x1d4], PT ;  /* 0x00007500f7007a0c */ /* 0x000fe20003f66270 */
[----:B--2---:R-:W-:Y:S01]  /*26b0*/  IMAD.IADD R2, R12, 0x1, R237 ;  /* 0x000000010c027824 */ /* 0x004fe200078e02ed */
[----:B------:R-:W-:-:S03]  /*26c0*/  SEL R12, R24, RZ, !P2 ;  /* 0x000000ff180c7207 */ /* 0x000fc60005000000 */
[----:B------:R-:W-:-:S04]  /*26d0*/  @P1 IMAD.HI.U32 R7, R2, c[0x0][0x2c8], RZ ;  /* 0x0000b20002071a27 */ /* 0x000fc800078e00ff */
[----:B------:R-:W-:Y:S01]  /*26e0*/  IMAD.MOV.U32 R5, RZ, RZ, R2 ;  /* 0x000000ffff057224 */ /* 0x000fe200078e0002 */
[----:B------:R-:W-:Y:S01]  /*26f0*/  @P1 SHF.R.U32.HI R5, RZ, c[0x0][0x2cc], R7 ;  /* 0x0000b300ff051a19 */ /* 0x000fe20000011607 */
[C---:B------:R-:W-:Y:S01]  /*2700*/  IMAD R4, R12.reuse, c[0x0][0x1c4], R11 ;  /* 0x000071000c047a24 */ /* 0x040fe200078e020b */
[----:B------:R-:W-:Y:S01]  /*2710*/  SHF.R.S32.HI R7, RZ, 0x1f, R6 ;  /* 0x0000001fff077819 */ /* 0x000fe20000011406 */
[----:B------:R-:W-:Y:S01]  /*2720*/  IMAD.WIDE.U32 R12, R12, c[0x0][0x1c0], R8 ;  /* 0x000070000c0c7a25 */ /* 0x000fe200078e0008 */
[----:B------:R-:W-:-:S04]  /*2730*/  IADD3 R9, P2, R19, R6, RZ ;  /* 0x0000000613097210 */ /* 0x000fc80007f5e0ff */
[----:B------:R-:W-:-:S05]  /*2740*/  LEA.HI.X.SX32 R7, R19, R7, 0x1, P2 ;  /* 0x0000000713077211 */ /* 0x000fca00010f0eff */
[C---:B------:R-:W-:Y:S02]  /*2750*/  IMAD R8, R7.reuse, c[0x0][0x1e0], RZ ;  /* 0x0000780007087a24 */ /* 0x040fe400078e02ff */
[----:B------:R-:W-:Y:S02]  /*2760*/  IMAD R7, R7, c[0x0][0x208], RZ ;  /* 0x0000820007077a24 */ /* 0x000fe400078e02ff */
[----:B---3--:R-:W-:-:S04]  /*2770*/  IMAD.WIDE.U32 R16, R9, c[0x0][0x1e0], R20 ;  /* 0x0000780009107a25 */ /* 0x008fc800078e0014 */
[----:B------:R-:W-:-:S04]  /*2780*/  IMAD.WIDE.U32 R14, R9, c[0x0][0x208], R20 ;  /* 0x00008200090e7a25 */ /* 0x000fc800078e0014 */
[C---:B------:R-:W-:Y:S02]  /*2790*/  IMAD R8, R9.reuse, c[0x0][0x1e4], R8 ;  /* 0x0000790009087a24 */ /* 0x040fe400078e0208 */
[----:B------:R-:W-:Y:S02]  /*27a0*/  IMAD R7, R9, c[0x0][0x20c], R7 ;  /* 0x0000830009077a24 */ /* 0x000fe400078e0207 */
[----:B------:R-:W-:Y:S01]  /*27b0*/  IMAD.IADD R13, R13, 0x1, R4 ;  /* 0x000000010d0d7824 */ /* 0x000fe200078e0204 */
[--C-:B------:R-:W-:Y:S01]  /*27c0*/  SHF.R.S32.HI R4, RZ, 0x1f, R5.reuse ;  /* 0x0000001fff047819 */ /* 0x100fe20000011405 */
[----:B------:R-:W-:Y:S01]  /*27d0*/  IMAD.MOV R9, RZ, RZ, -R5 ;  /* 0x000000ffff097224 */ /* 0x000fe200078e0a05 */
[----:B------:R-:W-:Y:S02]  /*27e0*/  ISETP.GE.AND P5, PT, R20, c[0x0][0x1d4], PT ;  /* 0x0000750014007a0c */ /* 0x000fe40003fa6270 */
[----:B------:R-:W-:Y:S01]  /*27f0*/  SEL R6, RZ, 0xffffffff, P4 ;  /* 0xffffffffff067807 */ /* 0x000fe20002000000 */
[----:B------:R-:W-:-:S02]  /*2800*/  IMAD R9, R9, c[0x0][0x2c4], R2 ;  /* 0x0000b10009097a24 */ /* 0x000fc400078e0202 */
[----:B------:R-:W-:Y:S01]  /*2810*/  IMAD R4, R4, c[0x0][0x1b0], RZ ;  /* 0x00006c0004047a24 */ /* 0x000fe200078e02ff */
[----:B------:R-:W-:Y:S01]  /*2820*/  SEL R11, RZ, 0x1, P5 ;  /* 0x00000001ff0b7807 */ /* 0x000fe20002800000 */
[C---:B------:R-:W-:Y:S01]  /*2830*/  IMAD.WIDE.U32 R12, R5.reuse, c[0x0][0x1b0], R12 ;  /* 0x00006c00050c7a25 */ /* 0x040fe200078e000c */
[----:B------:R-:W-:Y:S02]  /*2840*/  SHF.L.U32 R6, R6, 0x1, RZ ;  /* 0x0000000106067819 */ /* 0x000fe400000006ff */
[----:B------:R-:W-:Y:S01]  /*2850*/  SHF.R.S32.HI R2, RZ, 0x1f, R9 ;  /* 0x0000001fff027819 */ /* 0x000fe20000011409 */
[----:B------:R-:W-:Y:S01]  /*2860*/  IMAD R4, R5, c[0x0][0x1b4], R4 ;  /* 0x00006d0005047a24 */ /* 0x000fe200078e0204 */
[----:B------:R-:W-:Y:S01]  /*2870*/  LOP3.LUT R6, R6, 0x2, R11, 0xe2, !PT ;  /* 0x0000000206067812 */ /* 0x000fe200078ee20b */
[----:B------:R-:W-:Y:S01]  /*2880*/  IMAD.IADD R15, R15, 0x1, R7 ;  /* 0x000000010f0f7824 */ /* 0x000fe200078e0207 */
[----:B------:R-:W-:Y:S01]  /*2890*/  MOV R10, R12 ;  /* 0x0000000c000a7202 */ /* 0x000fe20000000f00 */
[----:B------:R-:W-:Y:S01]  /*28a0*/  IMAD.IADD R11, R13, 0x1, R4 ;  /* 0x000000010d0b7824 */ /* 0x000fe200078e0204 */
[----:B-----5:R-:W-:Y:S01]  /*28b0*/  @P0 SHF.R.S32.HI R7, RZ, 0x1f, R0 ;  /* 0x0000001fff070819 */ /* 0x020fe20000011400 */
[----:B------:R-:W-:-:S02]  /*28c0*/  IMAD R2, R2, c[0x0][0x1a8], RZ ;  /* 0x00006a0002027a24 */ /* 0x000fc400078e02ff */
[----:B------:R-:W-:Y:S02]  /*28d0*/  @!P0 IMAD.MOV.U32 R0, RZ, RZ, R24 ;  /* 0x000000ffff008224 */ /* 0x000fe400078e0018 */
[----:B------:R-:W-:Y:S02]  /*28e0*/  @!P0 IMAD.MOV.U32 R7, RZ, RZ, R23 ;  /* 0x000000ffff078224 */ /* 0x000fe400078e0017 */
[C---:B------:R-:W-:Y:S01]  /*28f0*/  IMAD R12, R9.reuse, c[0x0][0x1ac], R2 ;  /* 0x00006b00090c7a24 */ /* 0x040fe200078e0202 */
[----:B------:R-:W-:Y:S01]  /*2900*/  SEL R2, R0, RZ, !P6 ;  /* 0x000000ff00027207 */ /* 0x000fe20007000000 */
[----:B------:R-:W-:Y:S01]  /*2910*/  IMAD.WIDE.U32 R10, R9, c[0x0][0x1a8], R10 ;  /* 0x00006a00090a7a25 */ /* 0x000fe200078e000a */
[----:B------:R-:W-:Y:S02]  /*2920*/  SEL R7, R7, RZ, !P6 ;  /* 0x000000ff07077207 */ /* 0x000fe40007000000 */
[----:B------:R-:W-:Y:S02]  /*2930*/  ISETP.GE.AND P6, PT, R20, c[0x0][0x198], PT ;  /* 0x0000660014007a0c */ /* 0x000fe40003fc6270 */
[----:B------:R-:W-:-:S02]  /*2940*/  IADD3 R12, R11, R12, RZ ;  /* 0x0000000c0b0c7210 */ /* 0x000fc40007ffe0ff */
[----:B------:R-:W-:Y:S02]  /*2950*/  LEA R13, P0, R10, c[0x0][0x160], 0x1 ;  /* 0x000058000a0d7a11 */ /* 0x000fe400078008ff */
[----:B----4-:R-:W-:Y:S02]  /*2960*/  LOP3.LUT R18, R18, 0xfffffff7, RZ, 0xc0, !PT ;  /* 0xfffffff712127812 */ /* 0x010fe400078ec0ff */
[----:B------:R-:W-:Y:S02]  /*2970*/  LEA.HI.X R12, R10, c[0x0][0x164], R12, 0x1, P0 ;  /* 0x000059000a0c7a11 */ /* 0x000fe400000f0c0c */
[----:B------:R-:W-:-:S03]  /*2980*/  ISETP.GE.AND P0, PT, R250, c[0x0][0x198], PT ;  /* 0x00006600fa007a0c */ /* 0x000fc60003f06270 */
[----:B------:R-:W-:Y:S02]  /*2990*/  @P6 LOP3.LUT R18, R18, 0x8, RZ, 0xfc, !PT ;  /* 0x0000000812126812 */ /* 0x000fe400078efcff */
[----:B------:R-:W-:Y:S02]  /*29a0*/  ISETP.GE.AND P2, PT, R248, c[0x0][0x1d4], PT ;  /* 0x00007500f8007a0c */ /* 0x000fe40003f46270 */
[----:B------:R-:W-:Y:S02]  /*29b0*/  LOP3.LUT R18, R18, 0xfffffffb, RZ, 0xc0, !PT ;  /* 0xfffffffb12127812 */ /* 0x000fe400078ec0ff */
[----:B------:R-:W-:Y:S02]  /*29c0*/  SEL R5, RZ, 0x4, P3 ;  /* 0x00000004ff057807 */ /* 0x000fe40001800000 */
[----:B------:R-:W-:Y:S02]  /*29d0*/  SEL R29, RZ, 0x8, P2 ;  /* 0x00000008ff1d7807 */ /* 0x000fe40001000000 */
[----:B------:R-:W-:-:S02]  /*29e0*/  IADD3 R17, R17, R8, RZ ;  /* 0x0000000811117210 */ /* 0x000fc40007ffe0ff */
[----:B------:R-:W-:Y:S02]  /*29f0*/  ISETP.GE.AND P6, PT, R247, c[0x0][0x198], PT ;  /* 0x00006600f7007a0c */ /* 0x000fe40003fc6270 */
[----:B------:R-:W-:Y:S02]  /*2a00*/  @P0 LOP3.LUT R18, R18, 0x4, RZ, 0xfc, !PT ;  /* 0x0000000412120812 */ /* 0x000fe400078efcff */
[----:B------:R-:W-:Y:S01]  /*2a10*/  LOP3.LUT R29, R29, R6, R5, 0xfe, !PT ;  /* 0x000000061d1d7212 */ /* 0x000fe200078efe05 */
[----:B------:R-:W-:Y:S01]  /*2a20*/  IMAD.WIDE.U32 R4, R22, c[0x0][0x1e8], R16 ;  /* 0x00007a0016047a25 */ /* 0x000fe200078e0010 */
[----:B------:R-:W-:Y:S02]  /*2a30*/  ISETP.GE.AND P0, PT, R248, c[0x0][0x198], PT ;  /* 0x00006600f8007a0c */ /* 0x000fe40003f06270 */
[----:B------:R-:W-:Y:S01]  /*2a40*/  LOP3.LUT R18, R18, 0xfffffffe, RZ, 0xc0, !PT ;  /* 0xfffffffe12127812 */ /* 0x000fe200078ec0ff */
[----:B------:R-:W-:-:S03]  /*2a50*/  IMAD.WIDE.U32 R8, R22, c[0x0][0x210], R14 ;  /* 0x0000840016087a25 */ /* 0x000fc600078e000e */
[----:B------:R-:W-:Y:S01]  /*2a60*/  LOP3.LUT R18, R18, 0xfffffffd, RZ, 0xc0, !PT ;  /* 0xfffffffd12127812 */ /* 0x000fe200078ec0ff */
[C---:B------:R-:W-:Y:S02]  /*2a70*/  IMAD R5, R22.reuse, c[0x0][0x1ec], R5 ;  /* 0x00007b0016057a24 */ /* 0x040fe400078e0205 */
[----:B------:R-:W-:Y:S02]  /*2a80*/  IMAD R11, R7, c[0x0][0x1f0], RZ ;  /* 0x00007c00070b7a24 */ /* 0x000fe400078e02ff */
[----:B------:R-:W-:Y:S01]  /*2a90*/  IMAD R9, R22, c[0x0][0x214], R9 ;  /* 0x0000850016097a24 */ /* 0x000fe200078e0209 */
[----:B------:R-:W-:Y:S01]  /*2aa0*/  @P6 LOP3.LUT R18, R18, 0x2, RZ, 0xfc, !PT ;  /* 0x0000000212126812 */ /* 0x000fe200078efcff */
[C---:B------:R-:W-:Y:S02]  /*2ab0*/  IMAD R0, R2.reuse, c[0x0][0x1f4], R11 ;  /* 0x00007d0002007a24 */ /* 0x040fe400078e020b */
[----:B------:R-:W-:Y:S01]  /*2ac0*/  IMAD.WIDE.U32 R4, R2, c[0x0][0x1f0], R4 ;  /* 0x00007c0002047a25 */ /* 0x000fe200078e0004 */
[----:B------:R-:W-:-:S03]  /*2ad0*/  @P0 LOP3.LUT R18, R18, 0x1, RZ, 0xfc, !PT ;  /* 0x0000000112120812 */ /* 0x000fc600078efcff */
[----:B------:R-:W-:Y:S01]  /*2ae0*/  IMAD.WIDE.U32 R14, R2, c[0x0][0x218], R8 ;  /* 0x00008600020e7a25 */ /* 0x000fe200078e0008 */
[----:B------:R1:W-:Y:S03]  /*2af0*/  STL.64 [R1+0x68], R4 ;  /* 0x0000680401007387 */ /* 0x0003e60000100a00 */
[----:B------:R-:W-:Y:S01]  /*2b00*/  IMAD.IADD R0, R5, 0x1, R0 ;  /* 0x0000000105007824 */ /* 0x000fe200078e0200 */
[----:B------:R1:W-:Y:S04]  /*2b10*/  STL.64 [R1+0x60], R14 ;  /* 0x0000600e01007387 */ /* 0x0003e80000100a00 */
[----:B------:R1:W-:Y:S04]  /*2b20*/  STL [R1+0x48], R0 ;  /* 0x0000480001007387 */ /* 0x0003e80000100800 */
[----:B------:R1:W-:Y:S01]  /*2b30*/  STL [R1+0x44], R18 ;  /* 0x0000441201007387 */ /* 0x0003e20000100800 */
[----:B------:R-:W-:-:S04]  /*2b40*/  IMAD R7, R7, c[0x0][0x218], RZ ;  /* 0x0000860007077a24 */ /* 0x000fc800078e02ff */
[----:B------:R-:W-:Y:S01]  /*2b50*/  IMAD R238, R2, c[0x0][0x21c], R7 ;  /* 0x0000870002ee7a24 */ /* 0x000fe200078e0207 */
[----:B------:R-:W-:Y:S01]  /*2b60*/  IADD3 R2, R3, -0x1, RZ ;  /* 0xffffffff03027810 */ /* 0x000fe20007ffe0ff */
[----:B------:R-:W-:-:S03]  /*2b70*/  IMAD.IADD R11, R19, 0x1, R237 ;  /* 0x00000001130b7824 */ /* 0x000fc600078e02ed */
[----:B------:R-:W-:Y:S01]  /*2b80*/  IADD3 R238, R15, R238, RZ ;  /* 0x000000ee0fee7210 */ /* 0x000fe20007ffe0ff */
[----:B------:R-:W-:Y:S05]  /*2b90*/  BRA.DIV ~URZ, `(.L_x_2188) ;  /* 0x000105927f007947 */ /* 0x000fea000b800000 */
[----:B-1----:R1:W2:Y:S02]  /*2ba0*/  SHFL.IDX PT, R14, R12, RZ, 0x181f ;  /* 0x00181fff0c0e7589 */ /* 0x0022a400000e0000 */
.L_x_2273:
[----:B------:R-:W-:Y:S05]  /*2bb0*/  BRA.DIV ~URZ, `(.L_x_2189) ;  /* 0x000105e27f007947 */ /* 0x000fea000b800000 */
[----:B------:R3:W4:Y:S02]  /*2bc0*/  SHFL.IDX PT, R5, R13, RZ, 0x181f ;  /* 0x00181fff0d057589 */ /* 0x00072400000e0000 */
.L_x_2274:
[----:B------:R-:W5:Y:S01]  /*2bd0*/  LDL R0, [R1+0x74] ;  /* 0x0000740001007983 */ /* 0x000f620000100800 */
[----:B------:R-:W-:Y:S01]  /*2be0*/  BSSY B0, `(.L_x_2190) ;  /* 0x000001d000007945 */ /* 0x000fe20003800000 */
[----:B-----5:R-:W-:-:S05]  /*2bf0*/  IMAD R10, R0, c[0x0][0x2c4], RZ ;  /* 0x0000b100000a7a24 */ /* 0x020fca00078e02ff */
[----:B------:R-:W-:-:S13]  /*2c00*/  ISETP.GE.AND P0, PT, R11, R10, PT ;  /* 0x0000000a0b00720c */ /* 0x000fda0003f06270 */
[----:B------:R-:W-:Y:S05]  /*2c10*/  @P0 BRA `(.L_x_2191) ;  /* 0x0000019000000947 */ /* 0x000fea0003800000 */
[----:B------:R-:W5:Y:S04]  /*2c20*/  LDL.64 R6, [R1+0x10] ;  /* 0x0000100001067983 */ /* 0x000f680000100a00 */
[----:B---3--:R-:W3:Y:S01]  /*2c30*/  LDL R15, [R1+0x44] ;  /* 0x00004400010f7983 */ /* 0x008ee20000100800 */
[----:B------:R-:W-:Y:S02]  /*2c40*/  P2R R4, PR, RZ, 0x4 ;  /* 0x00000004ff047803 */ /* 0x000fe40000000000 */
[----:B------:R-:W-:Y:S02]  /*2c50*/  P2R R0, PR, RZ, 0x2 ;  /* 0x00000002ff007803 */ /* 0x000fe40000000000 */
[----:B----45:R-:W-:-:S04]  /*2c60*/  LEA R16, P0, R6, R5, 0x1 ;  /* 0x0000000506107211 */ /* 0x030fc800078008ff */
[-C--:B--2---:R-:W-:Y:S02]  /*2c70*/  LEA.HI.X R17, R6, R14.reuse, R7, 0x1, P0 ;  /* 0x0000000e06117211 */ /* 0x084fe400000f0c07 */
[CC--:B------:R-:W-:Y:S02]  /*2c80*/  LEA R8, P0, R250.reuse, R5.reuse, 0x1 ;  /* 0x00000005fa087211 */ /* 0x0c0fe400078008ff */
[----:B---3--:R-:W-:Y:S02]  /*2c90*/  LOP3.LUT P2, RZ, R15, 0x8, RZ, 0xc0, !PT ;  /* 0x000000080fff7812 */ /* 0x008fe4000784c0ff */
[----:B------:R-:W-:Y:S02]  /*2ca0*/  LEA.HI.X R9, R250, R14, R243, 0x1, P0 ;  /* 0x0000000efa097211 */ /* 0x000fe400000f0cf3 */
[----:B------:R-:W-:Y:S02]  /*2cb0*/  LEA R6, P0, R247, R5, 0x1 ;  /* 0x00000005f7067211 */ /* 0x000fe400078008ff */
[----:B------:R-:W-:-:S02]  /*2cc0*/  LOP3.LUT P1, RZ, R15, 0x4, RZ, 0xc0, !PT ;  /* 0x000000040fff7812 */ /* 0x000fc4000782c0ff */
[-C--:B------:R-:W-:Y:S02]  /*2cd0*/  LEA.HI.X R7, R247, R14.reuse, R242, 0x1, P0 ;  /* 0x0000000ef7077211 */ /* 0x080fe400000f0cf2 */
[C---:B------:R-:W-:Y:S02]  /*2ce0*/  LEA R18, P0, R248.reuse, R5, 0x1 ;  /* 0x00000005f8127211 */ /* 0x040fe400078008ff */
[C---:B------:R-:W-:Y:S01]  /*2cf0*/  LOP3.LUT P6, RZ, R15.reuse, 0x1, RZ, 0xc0, !PT ;  /* 0x000000010fff7812 */ /* 0x040fe200078cc0ff */
[----:B------:R-:W-:Y:S01]  /*2d00*/  @!PT LDS RZ, [RZ] ;  /* 0x00000000fffff984 */ /* 0x000fe20000000800 */
[----:B------:R-:W-:Y:S01]  /*2d10*/  @!PT LDS RZ, [RZ] ;  /* 0x00000000fffff984 */ /* 0x000fe20000000800 */
[----:B------:R-:W-:Y:S01]  /*2d20*/  @!PT LDS RZ, [RZ] ;  /* 0x00000000fffff984 */ /* 0x000fe20000000800 */
[----:B------:R2:W-:Y:S01]  /*2d30*/  LDGSTS.E.BYPASS.LTC128B.128 [R249+0x10100], [R16.64], !P2 ;  /* 0x1010000010f97fae */ /* 0x0005e2000d101d46 */
[----:B------:R-:W-:Y:S02]  /*2d40*/  LEA.HI.X R19, R248, R14, R241, 0x1, P0 ;  /* 0x0000000ef8137211 */ /* 0x000fe400000f0cf1 */
[----:B------:R-:W-:Y:S02]  /*2d50*/  LOP3.LUT P0, RZ, R15, 0x2, RZ, 0xc0, !PT ;  /* 0x000000020fff7812 */ /* 0x000fe4000780c0ff */
[----:B------:R-:W-:Y:S01]  /*2d60*/  ISETP.NE.AND P2, PT, R4, RZ, PT ;  /* 0x000000ff0400720c */ /* 0x000fe20003f45270 */
[----:B------:R2:W-:Y:S01]  /*2d70*/  LDGSTS.E.BYPASS.LTC128B.128 [R249+0x14100], [R8.64], !P1 ;  /* 0x1410000008f97fae */ /* 0x0005e2000c901d46 */
[----:B------:R-:W-:-:S09]  /*2d80*/  ISETP.NE.AND P1, PT, R0, RZ, PT ;  /* 0x000000ff0000720c */ /* 0x000fd20003f25270 */
[----:B------:R2:W-:Y:S04]  /*2d90*/  LDGSTS.E.BYPASS.LTC128B.128 [R249+0x18100], [R6.64], !P0 ;  /* 0x1810000006f97fae */ /* 0x0005e8000c101d46 */
[----:B------:R2:W-:Y:S02]  /*2da0*/  LDGSTS.E.BYPASS.LTC128B.128 [R249+0x1c100], [R18.64], !P6 ;  /* 0x1c10000012f97fae */ /* 0x0005e4000f101d46 */
.L_x_2191:
[----:B------:R-:W-:Y:S05]  /*2db0*/  BSYNC B0 ;  /* 0x0000000000007941 */ /* 0x000fea0003800000 */
.L_x_2190:
[----:B------:R-:W-:Y:S05]  /*2dc0*/  BRA.DIV ~URZ, `(.L_x_2192) ;  /* 0x000104327f007947 */ /* 0x000fea000b800000 */
[----:B--2---:R2:W1:Y:S04]  /*2dd0*/  SHFL.IDX PT, R14, R12, 0x1, 0x181f ;  /* 0x00381f000c0e7f89 */ /* 0x00446800000e0000 */
[----:B----4-:R2:W4:Y:S02]  /*2de0*/  SHFL.IDX PT, R5, R13, 0x1, 0x181f ;  /* 0x00381f000d057f89 */ /* 0x01052400000e0000 */
.L_x_2275:
[----:B------:R-:W-:Y:S01]  /*2df0*/  IADD3 R7, R11, 0x20, RZ ;  /* 0x000000200b077810 */ /* 0x000fe20007ffe0ff */
[----:B------:R-:W-:Y:S03]  /*2e00*/  BSSY B0, `(.L_x_2193) ;  /* 0x000001c000007945 */ /* 0x000fe60003800000 */
[----:B------:R-:W-:-:S13]  /*2e10*/  ISETP.GE.AND P0, PT, R7, R10, PT ;  /* 0x0000000a0700720c */ /* 0x000fda0003f06270 */
[----:B------:R-:W-:Y:S05]  /*2e20*/  @P0 BRA `(.L_x_2194) ;  /* 0x0000019000000947 */ /* 0x000fea0003800000 */
[----:B------:R-:W5:Y:S04]  /*2e30*/  LDL.64 R8, [R1+0x10] ;  /* 0x0000100001087983 */ /* 0x000f680000100a00 */
[----:B--2---:R-:W2:Y:S01]  /*2e40*/  LDL R15, [R1+0x44] ;  /* 0x00004400010f7983 */ /* 0x004ea20000100800 */
[----:B------:R-:W-:Y:S02]  /*2e50*/  P2R R4, PR, RZ, 0x4 ;  /* 0x00000004ff047803 */ /* 0x000fe40000000000 */
[----:B------:R-:W-:Y:S02]  /*2e60*/  P2R R0, PR, RZ, 0x2 ;  /* 0x00000002ff007803 */ /* 0x000fe40000000000 */
[----:B----45:R-:W-:-:S04]  /*2e70*/  LEA R16, P0, R8, R5, 0x1 ;  /* 0x0000000508107211 */ /* 0x030fc800078008ff */
[-C--:B-1----:R-:W-:Y:S02]  /*2e80*/  LEA.HI.X R17, R8, R14.reuse, R9, 0x1, P0 ;  /* 0x0000000e08117211 */ /* 0x082fe400000f0c09 */
[CC--:B------:R-:W-:Y:S02]  /*2e90*/  LEA R8, P0, R250.reuse, R5.reuse, 0x1 ;  /* 0x00000005fa087211 */ /* 0x0c0fe400078008ff */
[----:B--2---:R-:W-:Y:S02]  /*2ea0*/  LOP3.LUT P2, RZ, R15, 0x8, RZ, 0xc0, !PT ;  /* 0x000000080fff7812 */ /* 0x004fe4000784c0ff */
        /* <DEDUP_REMOVED lines=17> */
.L_x_2194:
[----:B------:R-:W-:Y:S05]  /*2fc0*/  BSYNC B0 ;  /* 0x0000000000007941 */ /* 0x000fea0003800000 */
.L_x_2193:
[----:B------:R-:W-:Y:S05]  /*2fd0*/  BRA.DIV ~URZ, `(.L_x_2195) ;  /* 0x000102e27f007947 */ /* 0x000fea000b800000 */
[----:B-1----:R1:W2:Y:S02]  /*2fe0*/  SHFL.IDX PT, R14, R12, 0x2, 0x181f ;  /* 0x00581f000c0e7f89 */ /* 0x0022a400000e0000 */
.L_x_2276:
[----:B------:R-:W-:Y:S05]  /*2ff0*/  BRA.DIV ~URZ, `(.L_x_2196) ;  /* 0x000103327f007947 */ /* 0x000fea000b800000 */
[----:B----4-:R4:W1:Y:S02]  /*3000*/  SHFL.IDX PT, R5, R13, 0x2, 0x181f ;  /* 0x00581f000d057f89 */ /* 0x01086400000e0000 */
.L_x_2277:
[----:B------:R-:W-:Y:S01]  /*3010*/  IADD3 R7, R11, 0x40, RZ ;  /* 0x000000400b077810 */ /* 0x000fe20007ffe0ff */
[----:B------:R-:W-:Y:S03]  /*3020*/  BSSY B0, `(.L_x_2197) ;  /* 0x000001c000007945 */ /* 0x000fe60003800000 */
[----:B------:R-:W-:-:S13]  /*3030*/  ISETP.GE.AND P0, PT, R7, R10, PT ;  /* 0x0000000a0700720c */ /* 0x000fda0003f06270 */
[----:B------:R-:W-:Y:S05]  /*3040*/  @P0 BRA `(.L_x_2198) ;  /* 0x0000019000000947 */ /* 0x000fea0003800000 */
[----:B------:R-:W5:Y:S04]  /*3050*/  LDL.64 R8, [R1+0x10] ;  /* 0x0000100001087983 */ /* 0x000f680000100a00 */
[----:B---3--:R-:W3:Y:S01]  /*3060*/  LDL R15, [R1+0x44] ;  /* 0x00004400010f7983 */ /* 0x008ee20000100800 */
[----:B------:R-:W-:Y:S02]  /*3070*/  P2R R4, PR, RZ, 0x4 ;  /* 0x00000004ff047803 */ /* 0x000fe40000000000 */
[----:B------:R-:W-:Y:S02]  /*3080*/  P2R R0, PR, RZ, 0x2 ;  /* 0x00000002ff007803 */ /* 0x000fe40000000000 */
[----:B-1---5:R-:W-:-:S04]  /*3090*/  LEA R16, P0, R8, R5, 0x1 ;  /* 0x0000000508107211 */ /* 0x022fc800078008ff */
        /* <DEDUP_REMOVED lines=20> */
.L_x_2198:
[----:B------:R-:W-:Y:S05]  /*31e0*/  BSYNC B0 ;  /* 0x0000000000007941 */ /* 0x000fea0003800000 */
.L_x_2197:
[----:B------:R-:W-:Y:S05]  /*31f0*/  BRA.DIV ~URZ, `(.L_x_2199) ;  /* 0x000101927f007947 */ /* 0x000fea000b800000 */
[----:B-12---:R-:W1:Y:S04]  /*3200*/  SHFL.IDX PT, R12, R12, 0x3, 0x181f ;  /* 0x00781f000c0c7f89 */ /* 0x006e6800000e0000 */
[----:B------:R2:W3:Y:S02]  /*3210*/  SHFL.IDX PT, R5, R13, 0x3, 0x181f ;  /* 0x00781f000d057f89 */ /* 0x0004e400000e0000 */
.L_x_2278:
[----:B------:R-:W5:Y:S04]  /*3220*/  LDL.64 R6, [R1+0x10] ;  /* 0x0000100001067983 */ /* 0x000f680000100a00 */
[----:B--2---:R-:W2:Y:S04]  /*3230*/  LDL R4, [R1+0x44] ;  /* 0x0000440001047983 */ /* 0x004ea80000100800 */
[----:B----4-:R-:W4:Y:S04]  /*3240*/  LDL R170, [R1+0x78] ;  /* 0x0000780001aa7983 */ /* 0x010f280000100800 */
[----:B---3--:R-:W3:Y:S04]  /*3250*/  LDL.64 R80, [R1+0x68] ;  /* 0x0000680001507983 */ /* 0x008ee80000100a00 */
[----:B------:R-:W2:Y:S04]  /*3260*/  LDL R78, [R1+0x48] ;  /* 0x00004800014e7983 */ /* 0x000ea80000100800 */
[----:B------:R-:W3:Y:S01]  /*3270*/  LDL.64 R20, [R1+0x60] ;  /* 0x0000600001147983 */ /* 0x000ee20000100a00 */
[----:B------:R-:W-:-:S02]  /*3280*/  IADD3 R11, R11, 0x60, RZ ;  /* 0x000000600b0b7810 */ /* 0x000fc40007ffe0ff */
[----:B------:R-:W-:Y:S01]  /*3290*/  SHF.R.S32.HI R18, RZ, 0x1f, R246 ;  /* 0x0000001fff127819 */ /* 0x000fe200000114f6 */
[----:B------:R-:W3:Y:S01]  /*32a0*/  LDL R168, [R1+0x4c] ;  /* 0x00004c0001a87983 */ /* 0x000ee20000100800 */
[----:B------:R-:W-:Y:S02]  /*32b0*/  ISETP.GE.AND P6, PT, R11, R10, PT ;  /* 0x0000000a0b00720c */ /* 0x000fe40003fc6270 */
[----:B------:R-:W-:Y:S02]  /*32c0*/  LEA.HI R18, R18, R246, RZ, 0x3 ;  /* 0x000000f612127211 */ /* 0x000fe400078f18ff */
[----:B------:R-:W-:Y:S02]  /*32d0*/  P2R R0, PR, RZ, 0x4 ;  /* 0x00000004ff007803 */ /* 0x000fe40000000000 */
[----:B------:R-:W-:Y:S02]  /*32e0*/  P2R R30, PR, RZ, 0x2 ;  /* 0x00000002ff1e7803 */ /* 0x000fe40000000000 */
[----:B------:R-:W-:-:S02]  /*32f0*/  SHF.R.S32.HI R18, RZ, 0x3, R18 ;  /* 0x00000003ff127819 */ /* 0x000fc40000011412 */
[----:B------:R-:W-:Y:S02]  /*3300*/  P2R R31, PR, RZ, 0x20 ;  /* 0x00000020ff1f7803 */ /* 0x000fe40000000000 */
[----:B------:R-:W-:Y:S02]  /*3310*/  P2R R36, PR, RZ, 0x10 ;  /* 0x00000010ff247803 */ /* 0x000fe40000000000 */
[----:B-----5:R-:W-:-:S04]  /*3320*/  @!P6 LEA R8, P0, R6, R5, 0x1 ;  /* 0x000000050608e211 */ /* 0x020fc800078008ff */
[----:B-1----:R-:W-:Y:S02]  /*3330*/  @!P6 LEA.HI.X R9, R6, R12, R7, 0x1, P0 ;  /* 0x0000000c0609e211 */ /* 0x002fe400000f0c07 */
[----:B------:R-:W-:-:S04]  /*3340*/  @!P6 LEA R16, P0, R250, R5, 0x1 ;  /* 0x00000005fa10e211 */ /* 0x000fc800078008ff */
[----:B------:R-:W-:Y:S02]  /*3350*/  @!P6 LEA.HI.X R17, R250, R12, R243, 0x1, P0 ;  /* 0x0000000cfa11e211 */ /* 0x000fe400000f0cf3 */
[----:B------:R-:W-:-:S04]  /*3360*/  @!P6 LEA R14, P0, R247, R5, 0x1 ;  /* 0x00000005f70ee211 */ /* 0x000fc800078008ff */
[----:B------:R-:W-:Y:S02]  /*3370*/  @!P6 LEA.HI.X R15, R247, R12, R242, 0x1, P0 ;  /* 0x0000000cf70fe211 */ /* 0x000fe400000f0cf2 */
[C---:B--2---:R-:W-:Y:S02]  /*3380*/  LOP3.LUT P0, RZ, R4.reuse, 0x8, RZ, 0xc0, !PT ;  /* 0x0000000804ff7812 */ /* 0x044fe4000780c0ff */
[C---:B------:R-:W-:Y:S02]  /*3390*/  LOP3.LUT P2, RZ, R4.reuse, 0x4, RZ, 0xc0, !PT ;  /* 0x0000000404ff7812 */ /* 0x040fe4000784c0ff */
[----:B------:R-:W-:-:S09]  /*33a0*/  LOP3.LUT P1, RZ, R4, 0x1, RZ, 0xc0, !PT ;  /* 0x0000000104ff7812 */ /* 0x000fd2000782c0ff */
[----:B------:R-:W-:Y:S01]  /*33b0*/  @!PT LDS RZ, [RZ] ;  /* 0x00000000fffff984 */ /* 0x000fe20000000800 */
[----:B------:R-:W-:Y:S01]  /*33c0*/  @!PT LDS RZ, [RZ] ;  /* 0x00000000fffff984 */ /* 0x000fe20000000800 */
[----:B------:R-:W-:Y:S01]  /*33d0*/  @!PT LDS RZ, [RZ] ;  /* 0x00000000fffff984 */ /* 0x000fe20000000800 */
[----:B------:R1:W-:Y:S01]  /*33e0*/  @!P6 LDGSTS.E.BYPASS.LTC128B.128 [R249+0x13100], [R8.64], !P0 ;  /* 0x1310000008f9efae */ /* 0x0003e2000c101d46 */
[C---:B------:R-:W-:Y:S02]  /*33f0*/  @!P6 LEA R10, P0, R248.reuse, R5, 0x1 ;  /* 0x00000005f80ae211 */ /* 0x040fe400078008ff */
[----:B------:R-:W-:Y:S01]  /*3400*/  SHF.R.S32.HI R7, RZ, 0x1f, R2 ;  /* 0x0000001fff077819 */ /* 0x000fe20000011402 */
[----:B------:R2:W-:Y:S01]  /*3410*/  @!P6 LDGSTS.E.BYPASS.LTC128B.128 [R249+0x17100], [R16.64], !P2 ;  /* 0x1710000010f9efae */ /* 0x0005e2000d101d46 */
[----:B------:R-:W-:Y:S02]  /*3420*/  @!P6 LEA.HI.X R11, R248, R12, R241, 0x1, P0 ;  /* 0x0000000cf80be211 */ /* 0x000fe400000f0cf1 */
[----:B------:R-:W-:Y:S01]  /*3430*/  LOP3.LUT P0, RZ, R4, 0x2, RZ, 0xc0, !PT ;  /* 0x0000000204ff7812 */ /* 0x000fe2000780c0ff */
[----:B----4-:R-:W-:-:S04]  /*3440*/  IMAD.IADD R5, R170, 0x1, -R18 ;  /* 0x00000001aa057824 */ /* 0x010fc800078e0a12 */
[----:B------:R-:W-:Y:S02]  /*3450*/  IMAD R6, R2, -0x40, R5 ;  /* 0xffffffc002067824 */ /* 0x000fe400078e0205 */
[----:B------:R-:W-:Y:S01]  /*3460*/  IMAD R5, R7, c[0x0][0x1e0], RZ ;  /* 0x0000780007057a24 */ /* 0x000fe200078e02ff */
[----:B------:R-:W-:-:S05]  /*3470*/  ISETP.NE.AND P2, PT, R0, RZ, PT ;  /* 0x000000ff0000720c */ /* 0x000fca0003f45270 */
[----:B------:R4:W-:Y:S01]  /*3480*/  @!P6 LDGSTS.E.BYPASS.LTC128B.128 [R249+0x1b100], [R14.64], !P0 ;  /* 0x1b1000000ef9efae */ /* 0x0009e2000c101d46 */
[----:B------:R-:W-:-:S03]  /*3490*/  ISETP.GE.AND P0, PT, R6, 0x1, PT ;  /* 0x000000010600780c */ /* 0x000fc60003f06270 */
[----:B------:R5:W-:Y:S01]  /*34a0*/  @!P6 LDGSTS.E.BYPASS.LTC128B.128 [R249+0x1f100], [R10.64], !P1 ;  /* 0x1f1000000af9efae */ /* 0x000be2000c901d46 */
[----:B------:R-:W-:-:S03]  /*34b0*/  IMAD R0, R2, c[0x0][0x1e4], R5 ;  /* 0x0000790002007a24 */ /* 0x000fc600078e0205 */
[----:B------:R-:W0:Y:S01]  /*34c0*/  LDGDEPBAR ;  /* 0x00000000000079af */ /* 0x000e220000000000 */
[----:B------:R-:W-:Y:S01]  /*34d0*/  WARPSYNC 0xffffffff ;  /* 0xffffffff00007948 */ /* 0x000fe20003800000 */
[----:B-1----:R-:W-:Y:S02]  /*34e0*/  IMAD.WIDE.U32 R8, R2, c[0x0][0x1e0], RZ ;  /* 0x0000780002087a25 */ /* 0x002fe400078e00ff */
[----:B------:R-:W-:Y:S02]  /*34f0*/  BAR.SYNC.DEFER_BLOCKING 0x0 ;  /* 0x0000000000007b1d */ /* 0x000fe40000010000 */
[----:B------:R-:W-:Y:S01]  /*3500*/  IMAD.IADD R0, R9, 0x1, R0 ;  /* 0x0000000109007824 */ /* 0x000fe200078e0200 */
[----:B---3--:R-:W-:-:S04]  /*3510*/  LEA R5, P6, R8, R80, 0x6 ;  /* 0x0000005008057211 */ /* 0x008fc800078c30ff */
[----:B------:R-:W-:Y:S02]  /*3520*/  LEA.HI.X R0, R8, R78, R0, 0x6, P6 ;  /* 0x0000004e08007211 */ /* 0x000fe400030f3400 */
[----:B------:R-:W-:-:S04]  /*3530*/  @P0 LEA R12, P6, R5, c[0x0][0x1c8], 0x1 ;  /* 0x00007200050c0a11 */ /* 0x000fc800078c08ff */
[----:B------:R-:W-:Y:S02]  /*3540*/  @P0 LEA.HI.X R13, R5, c[0x0][0x1cc], R0, 0x1, P6 ;  /* 0x00007300050d0a11 */ /* 0x000fe400030f0c00 */
[----:B------:R-:W-:Y:S01]  /*3550*/  ISETP.GE.AND P6, PT, R6, 0x21, PT ;  /* 0x000000210600780c */ /* 0x000fe20003fc6270 */
[----:B------:R-:W-:-:S04]  /*3560*/  IMAD.MOV.U32 R4, RZ, RZ, 0x20 ;  /* 0x00000020ff047424 */ /* 0x000fc800078e00ff */
[C---:B-----5:R-:W-:Y:S01]  /*3570*/  IMAD.WIDE.U32 R10, R4.reuse, c[0x0][0x1e0], RZ ;  /* 0x00007800040a7a25 */ /* 0x060fe200078e00ff */
[----:B------:R-:W-:Y:S01]  /*3580*/  @!PT LDS RZ, [RZ] ;  /* 0x00000000fffff984 */ /* 0x000fe20000000800 */
[----:B------:R-:W-:Y:S01]  /*3590*/  @!PT LDS RZ, [RZ] ;  /* 0x00000000fffff984 */ /* 0x000fe20000000800 */
[----:B------:R-:W-:Y:S01]  /*35a0*/  @!PT LDS RZ, [RZ] ;  /* 0x00000000fffff984 */ /* 0x000fe20000000800 */
[----:B------:R4:W-:Y:S03]  /*35b0*/  @P0 LDGSTS.E.BYPASS.LTC128B.128 [R249+0x8100], [R12.64], !P5 ;  /* 0x081000000cf90fae */ /* 0x0009e6000e901d46 */
[----:B------:R-:W-:Y:S01]  /*35c0*/  IMAD R9, R4, c[0x0][0x1e4], RZ ;  /* 0x0000790004097a24 */ /* 0x000fe200078e02ff */
[----:B------:R4:W-:Y:S04]  /*35d0*/  @P0 LDGSTS.E.BYPASS.LTC128B.128 [R249+0xa100], [R12.64+0x80], !P4 ;  /* 0x0a1000800cf90fae */ /* 0x0009e8000e101d46 */
[----:B------:R4:W-:Y:S04]  /*35e0*/  @P0 LDGSTS.E.BYPASS.LTC128B.128 [R249+0xc100], [R12.64+0x100], !P3 ;  /* 0x0c1001000cf90fae */ /* 0x0009e8000d901d46 */
[----:B------:R4:W-:Y:S01]  /*35f0*/  @P0 LDGSTS.E.BYPASS.LTC128B.128 [R249+0xe100], [R12.64+0x180], !P2 ;  /* 0x0e1001800cf90fae */ /* 0x0009e2000d101d46 */
[----:B------:R-:W-:-:S04]  /*3600*/  @P6 IADD3 R5, P0, R5, R10, RZ ;  /* 0x0000000a05056210 */ /* 0x000fc80007f1e0ff */
[----:B------:R-:W-:Y:S02]  /*3610*/  @P6 IADD3.X R0, R0, R11, R9, P0, !PT ;  /* 0x0000000b00006210 */ /* 0x000fe400007fe409 */
[----:B------:R-:W-:-:S04]  /*3620*/  @P6 LEA R10, P0, R5, c[0x0][0x1c8], 0x1 ;  /* 0x00007200050a6a11 */ /* 0x000fc800078008ff */
[----:B------:R-:W-:-:S05]  /*3630*/  @P6 LEA.HI.X R11, R5, c[0x0][0x1cc], R0, 0x1, P0 ;  /* 0x00007300050b6a11 */ /* 0x000fca00000f0c00 */
[----:B------:R1:W-:Y:S04]  /*3640*/  @P6 LDGSTS.E.BYPASS.LTC128B.128 [R249+0x9100], [R10.64], !P5 ;  /* 0x091000000af96fae */ /* 0x0003e8000e901d46 */
[----:B------:R1:W-:Y:S04]  /*3650*/  @P6 LDGSTS.E.BYPASS.LTC128B.128 [R249+0xb100], [R10.64+0x80], !P4 ;  /* 0x0b1000800af96fae */ /* 0x0003e8000e101d46 */
[----:B------:R1:W-:Y:S04]  /*3660*/  @P6 LDGSTS.E.BYPASS.LTC128B.128 [R249+0xd100], [R10.64+0x100], !P3 ;  /* 0x0d1001000af96fae */ /* 0x0003e8000d901d46 */
[----:B------:R1:W-:Y:S04]  /*3670*/  @P6 LDGSTS.E.BYPASS.LTC128B.128 [R249+0xf100], [R10.64+0x180], !P2 ;  /* 0x0f1001800af96fae */ /* 0x0003e8000d101d46 */
[----:B------:R-:W0:Y:S01]  /*3680*/  LDGDEPBAR ;  /* 0x00000000000079af */ /* 0x000e220000000000 */
[----:B------:R-:W-:-:S02]  /*3690*/  IMAD R7, R7, c[0x0][0x208], RZ ;  /* 0x0000820007077a24 */ /* 0x000fc400078e02ff */
[----:B------:R-:W-:-:S04]  /*36a0*/  IMAD.WIDE.U32 R8, R2, c[0x0][0x208], RZ ;  /* 0x0000820002087a25 */ /* 0x000fc800078e00ff */
[----:B------:R-:W-:Y:S01]  /*36b0*/  IMAD R7, R2, c[0x0][0x20c], R7 ;  /* 0x0000830002077a24 */ /* 0x000fe200078e0207 */
[----:B------:R-:W-:-:S03]  /*36c0*/  LEA R5, P0, R8, R20, 0x6 ;  /* 0x0000001408057211 */ /* 0x000fc600078030ff */
[----:B------:R-:W-:Y:S01]  /*36d0*/  IMAD.IADD R7, R9, 0x1, R7 ;  /* 0x0000000109077824 */ /* 0x000fe200078e0207 */
[----:B------:R-:W-:Y:S01]  /*36e0*/  LOP3.LUT R6, R29, 0x1, RZ, 0xc0, !PT ;  /* 0x000000011d067812 */ /* 0x000fe200078ec0ff */
[----:B------:R-:W-:-:S03]  /*36f0*/  IMAD R0, R2, -0x40, R170 ;  /* 0xffffffc002007824 */ /* 0x000fc600078e02aa */
[----:B------:R-:W-:Y:S01]  /*3700*/  LEA.HI.X R4, R8, R238, R7, 0x6, P0 ;  /* 0x000000ee08047211 */ /* 0x000fe200000f3407 */
[----:B------:R-:W-:Y:S01]  /*3710*/  IMAD.MOV.U32 R7, RZ, RZ, c[0x0][0x208] ;  /* 0x00008200ff077624 */ /* 0x000fe200078e00ff */
[----:B------:R-:W-:Y:S01]  /*3720*/  LEA R38, P0, R5, c[0x0][0x1f8], 0x1 ;  /* 0x00007e0005267a11 */ /* 0x000fe200078008ff */
[----:B------:R-:W-:-:S04]  /*3730*/  DEPBAR.LE SB0, 0x1 ;  /* 0x000080400000791a */ /* 0x000fc80000000000 */
[----:B------:R-:W-:-:S04]  /*3740*/  DEPBAR.LE SB0, 0x0 ;  /* 0x000080000000791a */ /* 0x000fc80000000000 */
[----:B------:R-:W-:Y:S01]  /*3750*/  BAR.SYNC.DEFER_BLOCKING 0x0 ;  /* 0x0000000000007b1d */ /* 0x000fe20000010000 */
[----:B------:R-:W-:Y:S01]  /*3760*/  LEA.HI.X R39, R5, c[0x0][0x1fc], R4, 0x1, P0 ;  /* 0x00007f0005277a11 */ /* 0x000fe200000f0c04 */
[----:B------:R-:W-:Y:S01]  /*3770*/  IMAD.MOV.U32 R5, RZ, RZ, c[0x0][0x20c] ;  /* 0x00008300ff057624 */ /* 0x000fe200078e00ff */
[C---:B------:R-:W-:Y:S01]  /*3780*/  LEA R76, P0, R7.reuse, R38, 0x6 ;  /* 0x00000026074c7211 */ /* 0x040fe200078030ff */
[----:B------:R-:W-:Y:S01]  /*3790*/  IMAD.IADD R28, R0, 0x1, -R18 ;  /* 0x00000001001c7824 */ /* 0x000fe200078e0a12 */
[----:B------:R-:W-:Y:S02]  /*37a0*/  ISETP.NE.U32.AND P5, PT, R6, 0x1, PT ;  /* 0x000000010600780c */ /* 0x000fe40003fa5070 */
[----:B------:R-:W-:Y:S02]  /*37b0*/  LEA.HI.X R77, R7, R39, R5, 0x6, P0 ;  /* 0x00000027074d7211 */ /* 0x000fe400000f3405 */
[C---:B------:R-:W-:Y:S02]  /*37c0*/  ISETP.LT.OR P0, PT, R28.reuse, 0x1, P5 ;  /* 0x000000011c00780c */ /* 0x040fe40002f01670 */
[----:B------:R-:W-:Y:S01]  /*37d0*/  LOP3.LUT P1, RZ, R29, 0x2, RZ, 0xc0, !PT ;  /* 0x000000021dff7812 */ /* 0x000fe2000782c0ff */
[----:B------:R-:W-:Y:S04]  /*37e0*/  LDSM.16.M88.4 R24, [R234] ;  /* 0x00000000ea18783b */ /* 0x000fe80000000200 */
[----:B------:R-:W3:Y:S04]  /*37f0*/  LDSM.16.M88.4 R48, [R233] ;  /* 0x00000000e930783b */ /* 0x000ee80000000200 */
[----:B------:R-:W5:Y:S04]  /*3800*/  LDSM.16.M88.4 R40, [R233+0x800] ;  /* 0x00080000e928783b */ /* 0x000f680000000200 */
[----:B------:R-:W-:Y:S04]  /*3810*/  LDSM.16.M88.4 R32, [R233+0x1000] ;  /* 0x00100000e920783b */ /* 0x000fe80000000200 */
[----:B------:R-:W3:Y:S04]  /*3820*/  LDSM.16.M88.4 R56, [R233+0x1800] ;  /* 0x00180000e938783b */ /* 0x000ee80000000200 */
[----:B------:R-:W-:Y:S04]  /*3830*/  LDSM.16.M88.4 R4, [R232] ;  /* 0x00000000e804783b */ /* 0x000fe80000000200 */
[----:B------:R-:W3:Y:S04]  /*3840*/  LDSM.16.M88.4 R20, [R231] ;  /* 0x00000000e714783b */ /* 0x000ee80000000200 */
[----:B--2---:R-:W2:Y:S04]  /*3850*/  LDSM.16.M88.4 R16, [R223] ;  /* 0x00000000df10783b */ /* 0x004ea80000000200 */
[----:B----4-:R-:W4:Y:S04]  /*3860*/  LDSM.16.M88.4 R12, [R222] ;  /* 0x00000000de0c783b */ /* 0x010f280000000200 */
[----:B-1----:R-:W1:Y:S04]  /*3870*/  LDSM.16.M88.4 R8, [R221] ;  /* 0x00000000dd08783b */ /* 0x002e680000000200 */
        /* <DEDUP_REMOVED lines=8> */
[C---:B------:R-:W-:Y:S02]  /*3900*/  ISETP.LT.OR P5, PT, R28.reuse, 0x21, P5 ;  /* 0x000000211c00780c */ /* 0x040fe40002fa1670 */
[----:B------:R-:W-:-:S09]  /*3910*/  ISETP.LT.OR P1, PT, R28, 0x21, !P1 ;  /* 0x000000211c00780c */ /* 0x000fd20004f21670 */
[----:B------:R1:W-:Y:S01]  /*3920*/  LDGSTS.E.BYPASS.LTC128B.128 [R249+0x4100], [R38.64+0x100], !P0 ;  /* 0x0410010026f97fae */ /* 0x0003e2000c101d46 */
[----:B------:R-:W-:-:S04]  /*3930*/  LOP3.LUT P0, RZ, R29, 0x8, RZ, 0xc0, !PT ;  /* 0x000000081dff7812 */ /* 0x000fc8000780c0ff */
[C---:B------:R-:W-:Y:S02]  /*3940*/  ISETP.LT.OR P4, PT, R28.reuse, 0x1, !P0 ;  /* 0x000000011c00780c */ /* 0x040fe40004781670 */
[C---:B------:R-:W-:Y:S02]  /*3950*/  ISETP.LT.OR P6, PT, R28.reuse, 0x21, !P6 ;  /* 0x000000211c00780c */ /* 0x040fe400077c1670 */
[----:B------:R-:W-:Y:S01]  /*3960*/  ISETP.LT.OR P0, PT, R28, 0x21, !P0 ;  /* 0x000000211c00780c */ /* 0x000fe20004701670 */
[C---:B---3--:R-:W-:Y:S08]  /*3970*/  HMMA.16816.F32 R52, R24.reuse, R48, RZ ;  /* 0x000000301834723c */ /* 0x048ff000000018ff */
[----:B------:R1:W-:Y:S01]  /*3980*/  LDGSTS.E.BYPASS.LTC128B.128 [R249+0x6100], [R38.64+0x180], !P4 ;  /* 0x0610018026f97fae */ /* 0x0003e2000e101d46 */
[----:B------:R-:W-:Y:S01]  /*3990*/  ISETP.NE.AND P4, PT, R36, RZ, PT ;  /* 0x000000ff2400720c */ /* 0x000fe20003f85270 */
[----:B-----5:R-:W-:Y:S02]  /*39a0*/  HMMA.16816.F32 R44, R24, R40, RZ ;  /* 0x00000028182c723c */ /* 0x020fe400000018ff */
[----:B------:R3:W-:Y:S01]  /*39b0*/  LDGSTS.E.BYPASS.LTC128B.128 [R249+0x1100], [R76.64], !P5 ;  /* 0x011000004cf97fae */ /* 0x0007e2000e901d46 */
[----:B------:R-:W-:-:S03]  /*39c0*/  ISETP.NE.AND P5, PT, R31, RZ, PT ;  /* 0x000000ff1f00720c */ /* 0x000fc60003fa5270 */
[----:B------:R3:W-:Y:S01]  /*39d0*/  LDGSTS.E.BYPASS.LTC128B.128 [R249+0x3100], [R76.64+0x80], !P1 ;  /* 0x031000804cf97fae */ /* 0x0007e2000c901d46 */
[----:B------:R-:W-:Y:S01]  /*39e0*/  ISETP.NE.AND P1, PT, R30, RZ, PT ;  /* 0x000000ff1e00720c */ /* 0x000fe20003f25270 */
[C---:B------:R-:W-:Y:S02]  /*39f0*/  HMMA.16816.F32 R48, R24.reuse, R50, RZ ;  /* 0x000000321830723c */ /* 0x040fe400000018ff */
[----:B------:R3:W-:Y:S04]  /*3a00*/  LDGSTS.E.BYPASS.LTC128B.128 [R249+0x5100], [R76.64+0x100], !P6 ;  /* 0x051001004cf97fae */ /* 0x0007e8000f101d46 */
[----:B------:R3:W-:Y:S02]  /*3a10*/  LDGSTS.E.BYPASS.LTC128B.128 [R249+0x7100], [R76.64+0x180], !P0 ;  /* 0x071001804cf97fae */ /* 0x0007e4000c101d46 */
[C---:B------:R-:W-:Y:S02]  /*3a20*/  HMMA.16816.F32 R40, R24.reuse, R42, RZ ;  /* 0x0000002a1828723c */ /* 0x040fe400000018ff */
[----:B------:R-:W-:Y:S04]  /*3a30*/  LDSM.16.M88.4 R72, [R229] ;  /* 0x00000000e548783b */ /* 0x000fe80000000200 */
[----:B------:R-:W-:Y:S02]  /*3a40*/  LDSM.16.M88.4 R68, [R229+0x800] ;  /* 0x00080000e544783b */ /* 0x000fe40000000200 */
[C---:B------:R-:W-:Y:S02]  /*3a50*/  HMMA.16816.F32 R28, R24.reuse, R56, RZ ;  /* 0x00000038181c723c */ /* 0x040fe400000018ff */
[----:B------:R-:W-:Y:S04]  /*3a60*/  LDSM.16.M88.4 R64, [R229+0x1000] ;  /* 0x00100000e540783b */ /* 0x000fe80000000200 */
[----:B------:R-:W-:Y:S02]  /*3a70*/  LDSM.16.M88.4 R60, [R229+0x1800] ;  /* 0x00180000e53c783b */ /* 0x000fe40000000200 */
[C---:B-1----:R-:W-:Y:S02]  /*3a80*/  HMMA.16816.F32 R36, R24.reuse, R32, RZ ;  /* 0x000000201824723c */ /* 0x042fe400000018ff */
[----:B------:R-:W0:Y:S06]  /*3a90*/  LDGDEPBAR ;  /* 0x00000000000079af */ /* 0x000e2c0000000000 */
[C---:B------:R-:W-:Y:S08]  /*3aa0*/  HMMA.16816.F32 R32, R24.reuse, R34, RZ ;  /* 0x000000221820723c */ /* 0x040ff000000018ff */
[----:B------:R-:W-:Y:S01]  /*3ab0*/  HMMA.16816.F32 R24, R24, R58, RZ ;  /* 0x0000003a1818723c */ /* 0x000fe200000018ff */
[----:B------:R-:W1:Y:S07]  /*3ac0*/  LDSM.16.M88.4 R56, [R230] ;  /* 0x00000000e638783b */ /* 0x000e6e0000000200 */
[C---:B------:R-:W-:Y:S08]  /*3ad0*/  HMMA.16816.F32 R52, R4.reuse, R20, R52 ;  /* 0x000000140434723c */ /* 0x040ff00000001834 */
[C---:B------:R-:W-:Y:S01]  /*3ae0*/  HMMA.16816.F32 R48, R4.reuse, R22, R48 ;  /* 0x000000160430723c */ /* 0x040fe20000001830 */
[----:B------:R-:W-:Y:S07]  /*3af0*/  LDSM.16.M88.4 R20, [R220] ;  /* 0x00000000dc14783b */ /* 0x000fee0000000200 */
[C---:B--2---:R-:W-:Y:S08]  /*3b00*/  HMMA.16816.F32 R44, R4.reuse, R16, R44 ;  /* 0x00000010042c723c */ /* 0x044ff0000000182c */
[C---:B------:R-:W-:Y:S01]  /*3b10*/  HMMA.16816.F32 R40, R4.reuse, R18, R40 ;  /* 0x000000120428723c */ /* 0x040fe20000001828 */
[----:B------:R-:W-:Y:S07]  /*3b20*/  LDSM.16.M88.4 R16, [R220+0x800] ;  /* 0x00080000dc10783b */ /* 0x000fee0000000200 */
[C---:B----4-:R-:W-:Y:S08]  /*3b30*/  HMMA.16816.F32 R36, R4.reuse, R12, R36 ;  /* 0x0000000c0424723c */ /* 0x050ff00000001824 */
[C---:B------:R-:W-:Y:S01]  /*3b40*/  HMMA.16816.F32 R32, R4.reuse, R14, R32 ;  /* 0x0000000e0420723c */ /* 0x040fe20000001820 */
[----:B------:R-:W-:Y:S07]  /*3b50*/  LDSM.16.M88.4 R12, [R220+0x1000] ;  /* 0x00100000dc0c783b */ /* 0x000fee0000000200 */
[C---:B------:R-:W-:Y:S08]  /*3b60*/  HMMA.16816.F32 R28, R4.reuse, R8, R28 ;  /* 0x00000008041c723c */ /* 0x040ff0000000181c */
[----:B------:R-:W-:Y:S01]  /*3b70*/  HMMA.16816.F32 R24, R4, R10, R24 ;  /* 0x0000000a0418723c */ /* 0x000fe20000001818 */
[----:B------:R-:W2:Y:S04]  /*3b80*/  LDSM.16.M88.4 R4, [R228] ;  /* 0x00000000e404783b */ /* 0x000ea80000000200 */
[----:B------:R-:W4:Y:S03]  /*3b90*/  LDSM.16.M88.4 R8, [R220+0x1800] ;  /* 0x00180000dc08783b */ /* 0x000f260000000200 */
        /* <DEDUP_REMOVED lines=12> */
[----:B------:R-:W5:Y:S03]  /*3c60*/  LDSM.16.M88.4 R60, [R233+0x3800] ;  /* 0x00380000e93c783b */ /* 0x000f660000000200 */
        /* <DEDUP_REMOVED lines=12> */
[----:B------:R-:W4:Y:S03]  /*3d30*/  LDSM.16.M88.4 R8, [R216] ;  /* 0x00000000d808783b */ /* 0x000f260000000200 */
        /* <DEDUP_REMOVED lines=9> */
[C---:B-----5:R-:W-:Y:S08]  /*3dd0*/  HMMA.16816.F32 R28, R56.reuse, R60, R28 ;  /* 0x0000003c381c723c */ /* 0x060ff0000000181c */
[----:B------:R-:W-:Y:S01]  /*3de0*/  HMMA.16816.F32 R24, R56, R62, R24 ;  /* 0x0000003e3818723c */ /* 0x000fe20000001818 */
[----:B------:R-:W1:Y:S04]  /*3df0*/  LDSM.16.M88.4 R56, [R230+0x4000] ;  /* 0x00400000e638783b */ /* 0x000e680000000200 */
[----:B------:R-:W5:Y:S03]  /*3e00*/  LDSM.16.M88.4 R60, [R229+0x3800] ;  /* 0x00380000e53c783b */ /* 0x000f660000000200 */
        /* <DEDUP_REMOVED lines=100> */
[C---:B-----5:R-:W-:Y:S08]  /*4450*/  HMMA.16816.F32 R28, R56.reuse, R60, R28 ;  /* 0x0000003c381c723c */ /* 0x060ff0000000181c */
[----:B------:R-:W-:Y:S01]  /*4460*/  HMMA.16816.F32 R24, R56, R62, R24 ;  /* 0x0000003e3818723c */ /* 0x000fe20000001818 */
[----:B------:R-:W5:Y:S04]  /*4470*/  LDSM.16.M88.4 R60, [R229+0x7000] ;  /* 0x00700000e53c783b */ /* 0x000f680000000200 */
[----:B------:R-:W1:Y:S03]  /*4480*/  LDSM.16.M88.4 R56, [R229+0x7800] ;  /* 0x00780000e538783b */ /* 0x000e660000000200 */
[C---:B--2---:R-:W-:Y:S08]  /*4490*/  HMMA.16816.F32 R52, R4.reuse, R20, R52 ;  /* 0x000000140434723c */ /* 0x044ff00000001834 */
[C---:B------:R-:W-:Y:S01]  /*44a0*/  HMMA.16816.F32 R48, R4.reuse, R22, R48 ;  /* 0x000000160430723c */ /* 0x040fe20000001830 */
[----:B------:R-:W-:Y:S07]  /*44b0*/  LDSM.16.M88.4 R20, [R228+0xc000] ;  /* 0x00c00000e414783b */ /* 0x000fee0000000200 */
        /* <DEDUP_REMOVED lines=8> */
[----:B------:R-:W4:Y:S04]  /*4540*/  LDSM.16.M88.4 R8, [R220+0x7000] ;  /* 0x00700000dc08783b */ /* 0x000f280000000200 */
[----:B------:R-:W2:Y:S01]  /*4550*/  LDSM.16.M88.4 R4, [R220+0x7800] ;  /* 0x00780000dc04783b */ /* 0x000ea20000000200 */
[----:B------:R-:W-:Y:S01]  /*4560*/  ISETP.GT.AND P0, PT, R2, R168, PT ;  /* 0x000000a80200720c */ /* 0x000fe20003f04270 */
[----:B------:R-:W-:-:S04]  /*4570*/  DEPBAR.LE SB0, 0x0 ;  /* 0x000080000000791a */ /* 0x000fc80000000000 */
[C---:B-1----:R-:W-:Y:S08]  /*4580*/  HMMA.16816.F32 R52, R72.reuse, R68, R52 ;  /* 0x000000444834723c */ /* 0x042ff00000001834 */
[C---:B------:R-:W-:Y:S08]  /*4590*/  HMMA.16816.F32 R48, R72.reuse, R70, R48 ;  /* 0x000000464830723c */ /* 0x040ff00000001830 */
[C---:B------:R-:W-:Y:S08]  /*45a0*/  HMMA.16816.F32 R44, R72.reuse, R64, R44 ;  /* 0x00000040482c723c */ /* 0x040ff0000000182c */
[C---:B------:R-:W-:Y:S08]  /*45b0*/  HMMA.16816.F32 R40, R72.reuse, R66, R40 ;  /* 0x000000424828723c */ /* 0x040ff00000001828 */
[C---:B-----5:R-:W-:Y:S08]  /*45c0*/  HMMA.16816.F32 R36, R72.reuse, R60, R36 ;  /* 0x0000003c4824723c */ /* 0x060ff00000001824 */
        /* <DEDUP_REMOVED lines=8> */
[C---:B----4-:R-:W-:Y:S08]  /*4650*/  HMMA.16816.F32 R36, R20.reuse, R8, R36 ;  /* 0x000000081424723c */ /* 0x050ff00000001824 */
[C---:B------:R-:W-:Y:S08]  /*4660*/  HMMA.16816.F32 R32, R20.reuse, R10, R32 ;  /* 0x0000000a1420723c */ /* 0x040ff00000001820 */
[C---:B------:R-:W-:Y:S08]  /*4670*/  HMMA.16816.F32 R28, R20.reuse, R4, R28 ;  /* 0x00000004141c723c */ /* 0x040ff0000000181c */
[----:B------:R-:W-:Y:S01]  /*4680*/  HMMA.16816.F32 R24, R20, R6, R24 ;  /* 0x000000061418723c */ /* 0x000fe20000001818 */
[----:B------:R-:W-:Y:S06]  /*4690*/  BAR.SYNC.DEFER_BLOCKING 0x0 ;  /* 0x0000000000007b1d */ /* 0x000fec0000010000 */
[----:B------:R-:W-:Y:S01]  /*46a0*/  @!UPT UIADD3 URZ, URZ, URZ, URZ ;  /* 0x0000003f3f3ff290 */ /* 0x000fe2000fffe03f */
[----:B------:R-:W-:Y:S11]  /*46b0*/  @!P0 BRA `(.L_x_2201) ;  /* 0x0000019000008947 */ /* 0x000ff60003800000 */
[----:B---3--:R-:W-:-:S04]  /*46c0*/  IADD3 R7, R3, -0x2, RZ ;  /* 0xfffffffe03077810 */ /* 0x008fc80007ffe0ff */
        /* <DEDUP_REMOVED lines=8> */
[----:B------:R-:W-:Y:S01]  /*4750*/  LEA.HI.X R6, R4, R78, R6, 0x6, P0 ;  /* 0x0000004e04067211 */ /* 0x000fe200000f3406 */
[----:B------:R-:W-:Y:S01]  /*4760*/  IMAD.MOV.U32 R4, RZ, RZ, c[0x0][0x1e4] ;  /* 0x00007900ff047624 */ /* 0x000fe200078e00ff */
        /* <DEDUP_REMOVED lines=14> */
.L_x_2201:
[----:B---3--:R-:W-:Y:S05]  /*4850*/  BSYNC B0 ;  /* 0x0000000000007941 */ /* 0x008fea0003800000 */
.L_x_2200:
[----:B------:R-:W2:Y:S01]  /*4860*/  LDL R172, [R1+0x74] ;  /* 0x0000740001ac7983 */ /* 0x000ea20000100800 */
[----:B------:R-:W-:Y:S01]  /*4870*/  IMAD.IADD R7, R252, 0x1, R237 ;  /* 0x00000001fc077824 */ /* 0x000fe200078e02ed */
[----:B------:R-:W-:Y:S01]  /*4880*/  IADD3 R200, R3, -0x2, RZ ;  /* 0xfffffffe03c87810 */ /* 0x000fe20007ffe0ff */
[----:B------:R-:W-:Y:S01]  /*4890*/  IMAD.MOV.U32 R5, RZ, RZ, -0x40 ;  /* 0xffffffc0ff057424 */ /* 0x000fe200078e00ff */
[----:B------:R-:W-:Y:S01]  /*48a0*/  LDSM.16.MT88.4 R72, [R227+0x4000] ;  /* 0x00400000e348783b */ /* 0x000fe20000004200 */
[----:B------:R-:W-:-:S03]  /*48b0*/  @P1 IMAD.HI.U32 R4, R7, c[0x0][0x2c8], RZ ;  /* 0x0000b20007041a27 */ /* 0x000fc600078e00ff */
[----:B------:R-:W-:Y:S01]  /*48c0*/  LDSM.16.MT88.4 R152, [R224] ;  /* 0x00000000e098783b */ /* 0x000fe20000004200 */
[----:B------:R-:W-:Y:S01]  /*48d0*/  IMAD R2, R2, R5, 0x1 ;  /* 0x0000000102027424 */ /* 0x000fe200078e0205 */
[----:B------:R-:W-:Y:S01]  /*48e0*/  @P1 SHF.R.U32.HI R7, RZ, c[0x0][0x2cc], R4 ;  /* 0x0000b300ff071a19 */ /* 0x000fe20000011604 */
[----:B------:R-:W-:Y:S01]  /*48f0*/  IMAD.IADD R0, R0, 0x1, -R251 ;  /* 0x0000000100007824 */ /* 0x000fe200078e0afb */
[----:B------:R-:W-:Y:S02]  /*4900*/  LDSM.16.MT88.4 R88, [R225+0x4000] ;  /* 0x00400000e158783b */ /* 0x000fe40000004200 */
[----:B------:R-:W-:Y:S02]  /*4910*/  IADD3 R2, -R251, R2, R170 ;  /* 0x00000002fb027210 */ /* 0x000fe40007ffe1aa */
[----:B------:R-:W3:Y:S04]  /*4920*/  SHFL.IDX PT, R6, R7, RZ, 0x1c1f ;  /* 0x001c1fff07067589 */ /* 0x000ee800000e0000 */
[----:B------:R-:W4:Y:S04]  /*4930*/  SHFL.IDX PT, R4, R7, 0x1, 0x1c1f ;  /* 0x003c1f0007047f89 */ /* 0x000f2800000e0000 */
[----:B------:R-:W-:Y:S04]  /*4940*/  LDSM.16.MT88.4 R64, [R224+0x2000] ;  /* 0x00200000e040783b */ /* 0x000fe80000004200 */
[----:B------:R-:W-:Y:S04]  /*4950*/  LDSM.16.MT88.4 R104, [R227+0x6000] ;  /* 0x00600000e368783b */ /* 0x000fe80000004200 */
[----:B------:R-:W-:Y:S04]  /*4960*/  LDSM.16.MT88.4 R96, [R224+0x4000] ;  /* 0x00400000e060783b */ /* 0x000fe80000004200 */
[----:B------:R-:W-:Y:S04]  /*4970*/  LDSM.16.MT88.4 R136, [R226] ;  /* 0x00000000e288783b */ /* 0x000fe80000004200 */
[----:B------:R-:W-:Y:S04]  /*4980*/  LDSM.16.MT88.4 R144, [R225] ;  /* 0x00000000e190783b */ /* 0x000fe80000004200 */
[----:B------:R-:W-:Y:S04]  /*4990*/  LDSM.16.MT88.4 R20, [R226+0x800] ;  /* 0x00080000e214783b */ /* 0x000fe80000004200 */
[----:B------:R-:W-:Y:S04]  /*49a0*/  LDSM.16.MT88.4 R56, [R225+0x2000] ;  /* 0x00200000e138783b */ /* 0x000fe80000004200 */
[----:B------:R-:W-:Y:S04]  /*49b0*/  LDSM.16.MT88.4 R80, [R226+0x4000] ;  /* 0x00400000e250783b */ /* 0x000fe80000004200 */
[----:B------:R-:W-:Y:S04]  /*49c0*/  LDSM.16.MT88.4 R156, [R227] ;  /* 0x00000000e39c783b */ /* 0x000fe80000004200 */
[----:B------:R-:W0:Y:S01]  /*49d0*/  LDGDEPBAR ;  /* 0x00000000000079af */ /* 0x000e220000000000 */
[----:B--2---:R-:W-:-:S04]  /*49e0*/  IMAD.IADD R5, R2, 0x1, -R172 ;  /* 0x0000000102057824 */ /* 0x004fc800078e0aac */
[C---:B-1-3--:R-:W-:Y:S02]  /*49f0*/  IMAD.IADD R9, R5.reuse, 0x1, R6 ;  /* 0x0000000105097824 */ /* 0x04afe400078e0206 */
[----:B----4-:R-:W-:-:S03]  /*4a00*/  IMAD.IADD R5, R5, 0x1, R4 ;  /* 0x0000000105057824 */ /* 0x010fc600078e0204 */
[C---:B------:R-:W-:Y:S02]  /*4a10*/  IMNMX R2, R0.reuse, R9, PT ;  /* 0x0000000900027217 */ /* 0x040fe40003800200 */
[----:B------:R-:W-:Y:S02]  /*4a20*/  IMNMX R0, R0, R5, PT ;  /* 0x0000000500007217 */ /* 0x000fe40003800200 */
[C---:B------:R-:W-:Y:S02]  /*4a30*/  ISETP.GT.AND P6, PT, R2.reuse, RZ, PT ;  /* 0x000000ff0200720c */ /* 0x040fe40003fc4270 */
[----:B------:R-:W-:Y:S02]  /*4a40*/  ISETP.GT.AND P0, PT, R2, 0x1, PT ;  /* 0x000000010200780c */ /* 0x000fe40003f04270 */
[----:B------:R-:W-:Y:S02]  /*4a50*/  FSEL R52, R52, -INF , P6 ;  /* 0xff80000034347808 */ /* 0x000fe40003000000 */
[----:B------:R-:W-:-:S02]  /*4a60*/  ISETP.GT.AND P6, PT, R2, 0x8, PT ;  /* 0x000000080200780c */ /* 0x000fc40003fc4270 */
[----:B------:R-:W-:Y:S02]  /*4a70*/  FSEL R53, R53, -INF , P0 ;  /* 0xff80000035357808 */ /* 0x000fe40000000000 */
[----:B------:R-:W-:Y:S02]  /*4a80*/  FSEL R13, R48, -INF , P6 ;  /* 0xff800000300d7808 */ /* 0x000fe40003000000 */
[C---:B------:R-:W-:Y:S02]  /*4a90*/  ISETP.GT.AND P0, PT, R2.reuse, 0x9, PT ;  /* 0x000000090200780c */ /* 0x040fe40003f04270 */
[----:B------:R-:W-:Y:S02]  /*4aa0*/  ISETP.GT.AND P6, PT, R2, 0x10, PT ;  /* 0x000000100200780c */ /* 0x000fe40003fc4270 */
[----:B------:R-:W-:Y:S02]  /*4ab0*/  FMNMX.FTZ R4, R52, R53, !PT ;  /* 0x0000003534047209 */ /* 0x000fe40007810000 */
[----:B------:R-:W-:-:S02]  /*4ac0*/  FSEL R49, R49, -INF , P0 ;  /* 0xff80000031317808 */ /* 0x000fc40000000000 */
[----:B------:R-:W-:Y:S02]  /*4ad0*/  FSEL R11, R44, -INF , P6 ;  /* 0xff8000002c0b7808 */ /* 0x000fe40003000000 */
[C---:B------:R-:W-:Y:S02]  /*4ae0*/  ISETP.GT.AND P0, PT, R2.reuse, 0x11, PT ;  /* 0x000000110200780c */ /* 0x040fe40003f04270 */
[----:B------:R-:W-:Y:S02]  /*4af0*/  ISETP.GT.AND P6, PT, R2, 0x18, PT ;  /* 0x000000180200780c */ /* 0x000fe40003fc4270 */
[----:B------:R-:W-:Y:S02]  /*4b00*/  FMNMX.FTZ R4, R13, R4, !PT ;  /* 0x000000040d047209 */ /* 0x000fe40007810000 */
[----:B------:R-:W-:Y:S02]  /*4b10*/  FSEL R45, R45, -INF , P0 ;  /* 0xff8000002d2d7808 */ /* 0x000fe40000000000 */
[----:B------:R-:W-:-:S02]  /*4b20*/  FSEL R7, R40, -INF , P6 ;  /* 0xff80000028077808 */ /* 0x000fc40003000000 */
[----:B------:R-:W-:Y:S02]  /*4b30*/  FMNMX.FTZ R4, R49, R4, !PT ;  /* 0x0000000431047209 */ /* 0x000fe40007810000 */
[C---:B------:R-:W-:Y:S02]  /*4b40*/  ISETP.GT.AND P0, PT, R2.reuse, 0x19, PT ;  /* 0x000000190200780c */ /* 0x040fe40003f04270 */
[----:B------:R-:W-:Y:S02]  /*4b50*/  ISETP.GT.AND P6, PT, R2, 0x20, PT ;  /* 0x000000200200780c */ /* 0x000fe40003fc4270 */
[----:B------:R-:W-:Y:S02]  /*4b60*/  FMNMX.FTZ R4, R11, R4, !PT ;  /* 0x000000040b047209 */ /* 0x000fe40007810000 */
[----:B------:R-:W-:Y:S02]  /*4b70*/  FSEL R41, R41, -INF , P0 ;  /* 0xff80000029297808 */ /* 0x000fe40000000000 */
[----:B------:R-:W-:-:S02]  /*4b80*/  FSEL R116, R36, -INF , P6 ;  /* 0xff80000024747808 */ /* 0x000fc40003000000 */
        /* <DEDUP_REMOVED lines=10> */
[----:B------:R-:W-:Y:S02]  /*4c30*/  ISETP.GT.AND P0, PT, R2, 0x31, PT ;  /* 0x000000310200780c */ /* 0x000fe40003f04270 */
[----:B------:R-:W-:-:S02]  /*4c40*/  ISETP.GT.AND P6, PT, R0, RZ, PT ;  /* 0x000000ff0000720c */ /* 0x000fc40003fc4270 */
[----:B------:R-:W-:Y:S02]  /*4c50*/  FMNMX.FTZ R5, R41, R4, !PT ;  /* 0x0000000429057209 */ /* 0x000fe40007810000 */
[----:B------:R-:W-:Y:S02]  /*4c60*/  FSEL R125, R29, -INF , P0 ;  /* 0xff8000001d7d7808 */ /* 0x000fe40000000000 */
[----:B------:R-:W-:Y:S02]  /*4c70*/  FSEL R54, R54, -INF , P6 ;  /* 0xff80000036367808 */ /* 0x000fe40003000000 */
[----:B------:R-:W-:Y:S02]  /*4c80*/  FMNMX.FTZ R4, R116, R5, !PT ;  /* 0x0000000574047209 */ /* 0x000fe40007810000 */
[C---:B------:R-:W-:Y:S02]  /*4c90*/  ISETP.GT.AND P0, PT, R0.reuse, 0x1, PT ;  /* 0x000000010000780c */ /* 0x040fe40003f04270 */
[----:B------:R-:W-:-:S02]  /*4ca0*/  ISETP.GT.AND P6, PT, R0, 0x8, PT ;  /* 0x000000080000780c */ /* 0x000fc40003fc4270 */
[----:B------:R-:W-:Y:S02]  /*4cb0*/  FMNMX.FTZ R5, R117, R4, !PT ;  /* 0x0000000475057209 */ /* 0x000fe40007810000 */
[----:B------:R-:W-:Y:S02]  /*4cc0*/  FSEL R55, R55, -INF , P0 ;  /* 0xff80000037377808 */ /* 0x000fe40000000000 */
[----:B------:R-:W-:Y:S02]  /*4cd0*/  FSEL R9, R50, -INF , P6 ;  /* 0xff80000032097808 */ /* 0x000fe40003000000 */
[----:B------:R-:W-:Y:S02]  /*4ce0*/  ISETP.GT.AND P6, PT, R2, 0x38, PT ;  /* 0x000000380200780c */ /* 0x000fe40003fc4270 */
[----:B------:R-:W-:Y:S02]  /*4cf0*/  FMNMX.FTZ R4, R118, R5, !PT ;  /* 0x0000000576047209 */ /* 0x000fe40007810000 */
[----:B------:R-:W-:-:S02]  /*4d00*/  ISETP.GT.AND P0, PT, R0, 0x9, PT ;  /* 0x000000090000780c */ /* 0x000fc40003f04270 */
[----:B------:R-:W-:Y:S02]  /*4d10*/  FMNMX.FTZ R6, R54, R55, !PT ;  /* 0x0000003736067209 */ /* 0x000fe40007810000 */
[----:B------:R-:W-:Y:S02]  /*4d20*/  FSEL R126, R24, -INF , P6 ;  /* 0xff800000187e7808 */ /* 0x000fe40003000000 */
[----:B------:R-:W-:Y:S02]  /*4d30*/  ISETP.GT.AND P6, PT, R0, 0x10, PT ;  /* 0x000000100000780c */ /* 0x000fe40003fc4270 */
[----:B------:R-:W-:Y:S02]  /*4d40*/  FMNMX.FTZ R5, R119, R4, !PT ;  /* 0x0000000477057209 */ /* 0x000fe40007810000 */
[----:B------:R-:W-:Y:S02]  /*4d50*/  FSEL R51, R51, -INF , P0 ;  /* 0xff80000033337808 */ /* 0x000fe40000000000 */
[----:B------:R-:W-:-:S02]  /*4d60*/  FMNMX.FTZ R6, R9, R6, !PT ;  /* 0x0000000609067209 */ /* 0x000fc40007810000 */
[----:B------:R-:W-:Y:S02]  /*4d70*/  FSEL R15, R46, -INF , P6 ;  /* 0xff8000002e0f7808 */ /* 0x000fe40003000000 */
[----:B------:R-:W-:Y:S02]  /*4d80*/  FMNMX.FTZ R4, R124, R5, !PT ;  /* 0x000000057c047209 */ /* 0x000fe40007810000 */
[----:B------:R-:W-:Y:S02]  /*4d90*/  ISETP.GT.AND P6, PT, R2, 0x39, PT ;  /* 0x000000390200780c */ /* 0x000fe40003fc4270 */
[----:B------:R-:W-:Y:S02]  /*4da0*/  ISETP.GT.AND P0, PT, R0, 0x11, PT ;  /* 0x000000110000780c */ /* 0x000fe40003f04270 */
[----:B------:R-:W-:Y:S02]  /*4db0*/  FMNMX.FTZ R6, R51, R6, !PT ;  /* 0x0000000633067209 */ /* 0x000fe40007810000 */
[----:B------:R-:W-:-:S02]  /*4dc0*/  FMNMX.FTZ R5, R125, R4, !PT ;  /* 0x000000047d057209 */ /* 0x000fc40007810000 */
[----:B------:R-:W-:Y:S02]  /*4dd0*/  FSEL R127, R25, -INF , P6 ;  /* 0xff800000197f7808 */ /* 0x000fe40003000000 */
[----:B------:R-:W-:Y:S02]  /*4de0*/  FSEL R47, R47, -INF , P0 ;  /* 0xff8000002f2f7808 */ /* 0x000fe40000000000 */
[----:B------:R-:W-:Y:S02]  /*4df0*/  ISETP.GT.AND P6, PT, R0, 0x18, PT ;  /* 0x000000180000780c */ /* 0x000fe40003fc4270 */
[----:B------:R-:W-:Y:S02]  /*4e00*/  FMNMX.FTZ R4, R15, R6, !PT ;  /* 0x000000060f047209 */ /* 0x000fe40007810000 */
[----:B------:R-:W-:Y:S02]  /*4e10*/  FMNMX.FTZ R2, R126, R5, !PT ;  /* 0x000000057e027209 */ /* 0x000fe40007810000 */
[----:B------:R-:W-:-:S02]  /*4e20*/  ISETP.GT.AND P0, PT, R0, 0x19, PT ;  /* 0x000000190000780c */ /* 0x000fc40003f04270 */
[----:B------:R-:W-:Y:S02]  /*4e30*/  FSEL R5, R42, -INF , P6 ;  /* 0xff8000002a057808 */ /* 0x000fe40003000000 */
        /* <DEDUP_REMOVED lines=10> */
[----:B------:R-:W-:-:S02]  /*4ee0*/  FMNMX.FTZ R2, R127, R2, !PT ;  /* 0x000000027f027209 */ /* 0x000fc40007810000 */
[----:B------:R-:W-:Y:S02]  /*4ef0*/  ISETP.GT.AND P0, PT, R0, 0x29, PT ;  /* 0x000000290000780c */ /* 0x000fe40003f04270 */
[----:B------:R-:W-:Y:S01]  /*4f00*/  FSEL R165, R34, -INF , P6 ;  /* 0xff80000022a57808 */ /* 0x000fe20003000000 */
[----:B------:R-:W1:Y:S01]  /*4f10*/  SHFL.BFLY PT, R17, R2, 0x2, 0x1f ;  /* 0x0c401f0002117f89 */ /* 0x000e6200000e0000 */
[----:B------:R-:W-:Y:S02]  /*4f20*/  FMNMX.FTZ R4, R171, R4, !PT ;  /* 0x00000004ab047209 */ /* 0x000fe40007810000 */
[----:B------:R-:W-:Y:S02]  /*4f30*/  FSEL R167, R35, -INF , P0 ;  /* 0xff80000023a77808 */ /* 0x000fe40000000000 */
[----:B------:R-:W-:Y:S02]  /*4f40*/  ISETP.GT.AND P6, PT, R0, 0x30, PT ;  /* 0x000000300000780c */ /* 0x000fe40003fc4270 */
[----:B------:R-:W-:-:S02]  /*4f50*/  FMNMX.FTZ R4, R165, R4, !PT ;  /* 0x00000004a5047209 */ /* 0x000fc40007810000 */
[----:B------:R-:W-:Y:S02]  /*4f60*/  ISETP.GT.AND P0, PT, R0, 0x31, PT ;  /* 0x000000310000780c */ /* 0x000fe40003f04270 */
[----:B------:R-:W-:Y:S02]  /*4f70*/  FSEL R35, R30, -INF , P6 ;  /* 0xff8000001e237808 */ /* 0x000fe40003000000 */
        /* <DEDUP_REMOVED lines=8> */
[----:B------:R-:W-:Y:S01]  /*5000*/  FMNMX.FTZ R4, R31, R4, !PT ;  /* 0x000000041f047209 */ /* 0x000fe20007810000 */
[----:B------:R-:W-:Y:S01]  /*5010*/  LDSM.16.MT88.4 R24, [R227+0x800] ;  /* 0x00080000e318783b */ /* 0x000fe20000004200 */
[----:B-1----:R-:W-:-:S02]  /*5020*/  FMNMX.FTZ R17, R2, R17, !PT ;  /* 0x0000001102117209 */ /* 0x002fc40007810000 */
        /* <DEDUP_REMOVED lines=9> */
[--C-:B------:R-:W-:Y:S02]  /*50c0*/  FFMA.FTZ R32, R41, c[0x0][0x2d0], -R166.reuse ;  /* 0x0000b40029207a23 */ /* 0x100fe400000108a6 */
[--C-:B------:R-:W-:Y:S02]  /*50d0*/  FFMA.FTZ R113, R52, c[0x0][0x2d0], -R166.reuse ;  /* 0x0000b40034717a23 */ /* 0x100fe400000108a6 */
[--C-:B------:R-:W-:Y:S02]  /*50e0*/  FFMA.FTZ R110, R53, c[0x0][0x2d0], -R166.reuse ;  /* 0x0000b400356e7a23 */ /* 0x100fe400000108a6 */
[--C-:B------:R-:W-:Y:S01]  /*50f0*/  FFMA.FTZ R111, R13, c[0x0][0x2d0], -R166.reuse ;  /* 0x0000b4000d6f7a23 */ /* 0x100fe200000108a6 */
[----:B------:R-:W-:Y:S01]  /*5100*/  MUFU.EX2 R32, R32 ;  /* 0x0000002000207308 */ /* 0x000fe20000000800 */
[--C-:B------:R-:W-:Y:S02]  /*5110*/  FFMA.FTZ R122, R49, c[0x0][0x2d0], -R166.reuse ;  /* 0x0000b400317a7a23 */ /* 0x100fe400000108a6 */
[----:B------:R-:W-:-:S02]  /*5120*/  FFMA.FTZ R121, R11, c[0x0][0x2d0], -R166 ;  /* 0x0000b4000b797a23 */ /* 0x000fc400000108a6 */
[--C-:B------:R-:W-:Y:S02]  /*5130*/  FFMA.FTZ R164, R45, c[0x0][0x2d0], -R166.reuse ;  /* 0x0000b4002da47a23 */ /* 0x100fe400000108a6 */
[----:B------:R-:W-:Y:S01]  /*5140*/  FFMA.FTZ R173, R7, c[0x0][0x2d0], -R166 ;  /* 0x0000b40007ad7a23 */ /* 0x000fe200000108a6 */
[----:B------:R-:W-:Y:S01]  /*5150*/  MUFU.EX2 R113, R113 ;  /* 0x0000007100717308 */ /* 0x000fe20000000800 */
[----:B-1----:R-:W-:Y:S02]  /*5160*/  FMNMX.FTZ R2, R4, R17, !PT ;  /* 0x0000001104027209 */ /* 0x002fe40007810000 */
[----:B------:R-:W-:Y:S02]  /*5170*/  LDSM.16.MT88.4 R16, [R225+0x800] ;  /* 0x00080000e110783b */ /* 0x000fe40000004200 */
[C---:B------:R-:W-:Y:S01]  /*5180*/  FSETP.NEU.FTZ.AND P0, PT, R2.reuse, -INF , PT ;  /* 0xff8000000200780b */ /* 0x040fe20003f1d000 */
[----:B------:R-:W-:Y:S02]  /*5190*/  FMUL.FTZ R28, R2, c[0x0][0x2d0] ;  /* 0x0000b400021c7a20 */ /* 0x000fe40000410000 */
[----:B------:R-:W1:Y:S03]  /*51a0*/  MUFU.EX2 R110, R110 ;  /* 0x0000006e006e7308 */ /* 0x000e660000000800 */
[----:B------:R-:W-:-:S05]  /*51b0*/  FSEL R28, R28, RZ, P0 ;  /* 0x000000ff1c1c7208 */ /* 0x000fca0000000000 */
[----:B------:R-:W-:Y:S01]  /*51c0*/  MUFU.EX2 R111, R111 ;  /* 0x0000006f006f7308 */ /* 0x000fe20000000800 */
[--C-:B------:R-:W-:Y:S02]  /*51d0*/  FFMA.FTZ R175, R43, c[0x0][0x2d0], -R28.reuse ;  /* 0x0000b4002baf7a23 */ /* 0x100fe4000001081c */
[----:B------:R-:W2:Y:S01]  /*51e0*/  LDSM.16.MT88.4 R40, [R227+0x2000] ;  /* 0x00200000e328783b */ /* 0x000ea20000004200 */
[--C-:B------:R-:W-:Y:S02]  /*51f0*/  FFMA.FTZ R109, R54, c[0x0][0x2d0], -R28.reuse ;  /* 0x0000b400366d7a23 */ /* 0x100fe4000001081c */
[--C-:B------:R-:W-:Y:S02]  /*5200*/  FFMA.FTZ R108, R55, c[0x0][0x2d0], -R28.reuse ;  /* 0x0000b400376c7a23 */ /* 0x100fe4000001081c */
[--C-:B------:R-:W-:Y:S01]  /*5210*/  FFMA.FTZ R123, R9, c[0x0][0x2d0], -R28.reuse ;  /* 0x0000b400097b7a23 */ /* 0x100fe2000001081c */
[----:B------:R-:W3:Y:S01]  /*5220*/  MUFU.EX2 R122, R122 ;  /* 0x0000007a007a7308 */ /* 0x000ee20000000800 */
[--C-:B------:R-:W-:Y:S01]  /*5230*/  FFMA.FTZ R120, R51, c[0x0][0x2d0], -R28.reuse ;  /* 0x0000b40033787a23 */ /* 0x100fe2000001081c */
[----:B------:R-:W4:Y:S01]  /*5240*/  LDSM.16.MT88.4 R8, [R227+0x2800] ;  /* 0x00280000e308783b */ /* 0x000f220000004200 */
[----:B-1----:R-:W-:Y:S01]  /*5250*/  F2FP.PACK_AB R128, R110, R113 ;  /* 0x000000716e80723e */ /* 0x002fe200000000ff */
[----:B------:R-:W-:-:S02]  /*5260*/  FFMA.FTZ R177, R15, c[0x0][0x2d0], -R28 ;  /* 0x0000b4000fb17a23 */ /* 0x000fc4000001081c */
[--C-:B------:R-:W-:Y:S01]  /*5270*/  FFMA.FTZ R34, R47, c[0x0][0x2d0], -R28.reuse ;  /* 0x0000b4002f227a23 */ /* 0x100fe2000001081c */
[----:B------:R-:W1:Y:S01]  /*5280*/  LDSM.16.MT88.4 R12, [R224+0x800] ;  /* 0x00080000e00c783b */ /* 0x000e620000004200 */
[----:B------:R-:W-:Y:S01]  /*5290*/  MUFU.EX2 R109, R109 ;  /* 0x0000006d006d7308 */ /* 0x000fe20000000800 */
[----:B------:R-:W-:Y:S02]  /*52a0*/  FFMA.FTZ R30, R5, c[0x0][0x2d0], -R28 ;  /* 0x0000b400051e7a23 */ /* 0x000fe4000001081c */
[----:B------:R-:W-:Y:S01]  /*52b0*/  FADD.FTZ R110, R113, R110 ;  /* 0x0000006e716e7221 */ /* 0x000fe20000010000 */
[----:B------:R-:W-:Y:S04]  /*52c0*/  LDSM.16.MT88.4 R48, [R226+0x2000] ;  /* 0x00200000e230783b */ /* 0x000fe80000004200 */
[----:B------:R-:W5:Y:S01]  /*52d0*/  MUFU.EX2 R108, R108 ;  /* 0x0000006c006c7308 */ /* 0x000f620000000800 */
[----:B---3--:R-:W-:Y:S01]  /*52e0*/  F2FP.PACK_AB R130, R122, R111 ;  /* 0x0000006f7a82723e */ /* 0x008fe200000000ff */
[----:B------:R-:W-:Y:S06]  /*52f0*/  LDSM.16.MT88.4 R112, [R226+0x6000] ;  /* 0x00600000e270783b */ /* 0x000fec0000004200 */
[----:B------:R-:W-:Y:S08]  /*5300*/  MUFU.EX2 R123, R123 ;  /* 0x0000007b007b7308 */ /* 0x000ff00000000800 */
[----:B------:R-:W3:Y:S01]  /*5310*/  MUFU.EX2 R120, R120 ;  /* 0x0000007800787308 */ /* 0x000ee20000000800 */
[----:B-----5:R-:W-:-:S07]  /*5320*/  F2FP.PACK_AB R129, R108, R109 ;  /* 0x0000006d6c81723e */ /* 0x020fce00000000ff */
[----:B------:R-:W-:Y:S01]  /*5330*/  MUFU.EX2 R121, R121 ;  /* 0x0000007900797308 */ /* 0x000fe20000000800 */
[----:B---3--:R-:W-:-:S07]  /*5340*/  F2FP.PACK_AB R131, R120, R123 ;  /* 0x0000007b7883723e */ /* 0x008fce00000000ff */
[----:B------:R-:W3:Y:S01]  /*5350*/  MUFU.EX2 R164, R164 ;  /* 0x000000a400a47308 */ /* 0x000ee20000000800 */
[C---:B--2---:R-:W-:Y:S07]  /*5360*/  HMMA.16816.F32 R36, R128.reuse, R40, RZ ;  /* 0x000000288024723c */ /* 0x044fee00000018ff */
[----:B------:R-:W2:Y:S01]  /*5370*/  MUFU.EX2 R173, R173 ;  /* 0x000000ad00ad7308 */ /* 0x000ea20000000800 */
[C---:B------:R-:W-:Y:S07]  /*5380*/  HMMA.16816.F32 R40, R128.reuse, R42, RZ ;  /* 0x0000002a8028723c */ /* 0x040fee00000018ff */
[----:B------:R-:W-:Y:S01]  /*5390*/  MUFU.EX2 R177, R177 ;  /* 0x000000b100b17308 */ /* 0x000fe20000000800 */
[----:B---3--:R-:W-:Y:S01]  /*53a0*/  F2FP.PACK_AB R4, R164, R121 ;  /* 0x00000079a404723e */ /* 0x008fe200000000ff */
[C---:B------:R-:W-:Y:S06]  /*53b0*/  HMMA.16816.F32 R68, R128.reuse, R72, RZ ;  /* 0x000000488044723c */ /* 0x040fec00000018ff */
[----:B------:R-:W3:Y:S01]  /*53c0*/  MUFU.EX2 R34, R34 ;  /* 0x0000002200227308 */ /* 0x000ee20000000800 */
[----:B--2---:R-:W-:Y:S01]  /*53d0*/  F2FP.PACK_AB R6, R32, R173 ;  /* 0x000000ad2006723e */ /* 0x004fe200000000ff */
[C---:B------:R-:W-:Y:S06]  /*53e0*/  HMMA.16816.F32 R72, R128.reuse, R74, RZ ;  /* 0x0000004a8048723c */ /* 0x040fec00000018ff */
[----:B------:R-:W-:Y:S02]  /*53f0*/  MUFU.EX2 R30, R30 ;  /* 0x0000001e001e7308 */ /* 0x000fe40000000800 */
[C---:B------:R-:W-:Y:S06]  /*5400*/  HMMA.16816.F32 R148, R128.reuse, R152, RZ ;  /* 0x000000988094723c */ /* 0x040fec00000018ff */
[----:B------:R-:W2:Y:S01]  /*5410*/  MUFU.EX2 R175, R175 ;  /* 0x000000af00af7308 */ /* 0x000ea20000000800 */
[----:B---3--:R-:W-:Y:S01]  /*5420*/  F2FP.PACK_AB R5, R34, R177 ;  /* 0x000000b12205723e */ /* 0x008fe200000000ff */
[C---:B------:R-:W-:Y:S08]  /*5430*/  HMMA.16816.F32 R152, R128.reuse, R154, RZ ;  /* 0x0000009a8098723c */ /* 0x040ff000000018ff */
[----:B------:R-:W-:Y:S01]  /*5440*/  HMMA.16816.F32 R84, R128, R88, RZ ;  /* 0x000000588054723c */ /* 0x000fe200000018ff */
[----:B--2---:R-:W-:-:S07]  /*5450*/  F2FP.PACK_AB R7, R175, R30 ;  /* 0x0000001eaf07723e */ /* 0x004fce00000000ff */
[----:B------:R-:W-:Y:S08]  /*5460*/  HMMA.16816.F32 R88, R128, R90, RZ ;  /* 0x0000005a8058723c */ /* 0x000ff000000018ff */
[C---:B----4-:R-:W-:Y:S08]  /*5470*/  HMMA.16816.F32 R36, R4.reuse, R8, R36 ;  /* 0x000000080424723c */ /* 0x050ff00000001824 */
[C---:B------:R-:W-:Y:S01]  /*5480*/  HMMA.16816.F32 R40, R4.reuse, R10, R40 ;  /* 0x0000000a0428723c */ /* 0x040fe20000001828 */
[----:B------:R-:W2:Y:S07]  /*5490*/  LDSM.16.MT88.4 R8, [R227+0x4800] ;  /* 0x00480000e308783b */ /* 0x000eae0000004200 */
[C---:B-1----:R-:W-:Y:S08]  /*54a0*/  HMMA.16816.F32 R148, R4.reuse, R12, R148 ;  /* 0x0000000c0494723c */ /* 0x042ff00000001894 */
[----:B------:R-:W-:Y:S01]  /*54b0*/  HMMA.16816.F32 R152, R4, R14, R152 ;  /* 0x0000000e0498723c */ /* 0x000fe20000001898 */
[----:B------:R-:W1:Y:S07]  /*54c0*/  LDSM.16.MT88.4 R12, [R224+0x2800] ;  /* 0x00280000e00c783b */ /* 0x000e6e0000004200 */
[C---:B------:R-:W-:Y:S08]  /*54d0*/  HMMA.16816.F32 R60, R128.reuse, R64, RZ ;  /* 0x00000040803c723c */ /* 0x040ff000000018ff */
[C---:B------:R-:W-:Y:S08]  /*54e0*/  HMMA.16816.F32 R64, R128.reuse, R66, RZ ;  /* 0x000000428040723c */ /* 0x040ff000000018ff */
[----:B------:R-:W-:Y:S08]  /*54f0*/  HMMA.16816.F32 R100, R128, R104, RZ ;  /* 0x000000688064723c */ /* 0x000ff000000018ff */
[C---:B--2---:R-:W-:Y:S08]  /*5500*/  HMMA.16816.F32 R68, R4.reuse, R8, R68 ;  /* 0x000000080444723c */ /* 0x044ff00000001844 */
        /* <DEDUP_REMOVED lines=9> */
[----:B------:R-:W-:Y:S01]  /*55a0*/  HMMA.16816.F32 R88, R4, R10, R88 ;  /* 0x0000000a0458723c */ /* 0x000fe20000001858 */
[----:B------:R-:W2:Y:S07]  /*55b0*/  LDSM.16.MT88.4 R8, [R227+0x6800] ;  /* 0x00680000e308783b */ /* 0x000eae0000004200 */
[C---:B------:R-:W-:Y:S08]  /*55c0*/  HMMA.16816.F32 R136, R128.reuse, R138, RZ ;  /* 0x0000008a8088723c */ /* 0x040ff000000018ff */
[----:B------:R-:W-:Y:S08]  /*55d0*/  HMMA.16816.F32 R140, R128, R144, RZ ;  /* 0x00000090808c723c */ /* 0x000ff000000018ff */
[----:B-1----:R-:W-:Y:S07]  /*55e0*/  HMMA.16816.F32 R92, R4, R12, R92 ;  /* 0x0000000c045c723c */ /* 0x002fee000000185c */
[----:B------:R-:W-:Y:S01]  /*55f0*/  FADD.FTZ R12, R109, R108 ;  /* 0x0000006c6d0c7221 */ /* 0x000fe20000010000 */
[----:B------:R-:W-:Y:S01]  /*5600*/  HMMA.16816.F32 R144, R128, R146, RZ ;  /* 0x000000928090723c */ /* 0x000fe200000018ff */
[----:B------:R-:W-:-:S02]  /*5610*/  FADD.FTZ R13, R111, R110 ;  /* 0x0000006e6f0d7221 */ /* 0x000fc40000010000 */
[----:B------:R-:W-:Y:S02]  /*5620*/  FADD.FTZ R123, R123, R12 ;  /* 0x0000000c7b7b7221 */ /* 0x000fe40000010000 */
[----:B------:R-:W-:Y:S02]  /*5630*/  FADD.FTZ R122, R122, R13 ;  /* 0x0000000d7a7a7221 */ /* 0x000fe40000010000 */
[--C-:B------:R-:W-:Y:S01]  /*5640*/  FFMA.FTZ R12, R124, c[0x0][0x2d0], -R166.reuse ;  /* 0x0000b4007c0c7a23 */ /* 0x100fe200000108a6 */
[----:B------:R-:W-:Y:S01]  /*5650*/  HMMA.16816.F32 R108, R128, R112, RZ ;  /* 0x00000070806c723c */ /* 0x000fe200000018ff */
[----:B------:R-:W-:-:S06]  /*5660*/  FFMA.FTZ R13, R125, c[0x0][0x2d0], -R166 ;  /* 0x0000b4007d0d7a23 */ /* 0x000fcc00000108a6 */
[----:B------:R-:W-:Y:S01]  /*5670*/  MUFU.EX2 R13, R13 ;  /* 0x0000000d000d7308 */ /* 0x000fe20000000800 */
[C---:B--2---:R-:W-:Y:S08]  /*5680*/  HMMA.16816.F32 R100, R4.reuse, R8, R100 ;  /* 0x000000080464723c */ /* 0x044ff00000001864 */
[C---:B------:R-:W-:Y:S01]  /*5690*/  HMMA.16816.F32 R104, R4.reuse, R10, R104 ;  /* 0x0000000a0468723c */ /* 0x040fe20000001868 */
[----:B------:R-:W1:Y:S07]  /*56a0*/  LDSM.16.MT88.4 R8, [R226+0x6800] ;  /* 0x00680000e208783b */ /* 0x000e6e0000004200 */
[C---:B------:R-:W-:Y:S08]  /*56b0*/  HMMA.16816.F32 R132, R4.reuse, R20, R132 ;  /* 0x000000140484723c */ /* 0x040ff00000001884 */
[C---:B------:R-:W-:Y:S01]  /*56c0*/  HMMA.16816.F32 R136, R4.reuse, R22, R136 ;  /* 0x000000160488723c */ /* 0x040fe20000001888 */
[----:B------:R-:W2:Y:S07]  /*56d0*/  LDSM.16.MT88.4 R20, [R225+0x2800] ;  /* 0x00280000e114783b */ /* 0x000eae0000004200 */
[C---:B------:R-:W-:Y:S08]  /*56e0*/  HMMA.16816.F32 R140, R4.reuse, R16, R140 ;  /* 0x00000010048c723c */ /* 0x040ff0000000188c */
[----:B------:R-:W-:Y:S01]  /*56f0*/  HMMA.16816.F32 R144, R4, R18, R144 ;  /* 0x000000120490723c */ /* 0x000fe20000001890 */
[----:B------:R-:W3:Y:S07]  /*5700*/  LDSM.16.MT88.4 R16, [R226+0x4800] ;  /* 0x00480000e210783b */ /* 0x000eee0000004200 */
[----:B------:R-:W-:Y:S08]  /*5710*/  HMMA.16816.F32 R52, R128, R56, RZ ;  /* 0x000000388034723c */ /* 0x000ff000000018ff */
[----:B-1----:R-:W-:Y:S07]  /*5720*/  HMMA.16816.F32 R108, R4, R8, R108 ;  /* 0x00000008046c723c */ /* 0x002fee000000186c */
[----:B------:R-:W-:Y:S01]  /*5730*/  FADD.FTZ R8, R120, R123 ;  /* 0x0000007b78087221 */ /* 0x000fe20000010000 */
[----:B------:R-:W-:Y:S01]  /*5740*/  HMMA.16816.F32 R112, R128, R114, RZ ;  /* 0x000000728070723c */ /* 0x000fe200000018ff */
[----:B------:R-:W-:-:S02]  /*5750*/  FADD.FTZ R9, R121, R122 ;  /* 0x0000007a79097221 */ /* 0x000fc40000010000 */
[----:B------:R-:W1:Y:S02]  /*5760*/  LDSM.16.MT88.4 R120, [R225+0x6000] ;  /* 0x00600000e178783b */ /* 0x000e640000004200 */
[----:B------:R-:W-:-:S03]  /*5770*/  FADD.FTZ R164, R164, R9 ;  /* 0x00000009a4a47221 */ /* 0x000fc60000010000 */
[C---:B------:R-:W-:Y:S08]  /*5780*/  HMMA.16816.F32 R76, R128.reuse, R80, RZ ;  /* 0x00000050804c723c */ /* 0x040ff000000018ff */
[----:B------:R-:W-:Y:S08]  /*5790*/  HMMA.16816.F32 R80, R128, R82, RZ ;  /* 0x000000528050723c */ /* 0x000ff000000018ff */
[C---:B--2---:R-:W-:Y:S07]  /*57a0*/  HMMA.16816.F32 R52, R4.reuse, R20, R52 ;  /* 0x000000140434723c */ /* 0x044fee0000001834 */
[----:B------:R-:W-:Y:S01]  /*57b0*/  FADD.FTZ R21, R177, R8 ;  /* 0x00000008b1157221 */ /* 0x000fe20000010000 */
[----:B------:R-:W-:Y:S01]  /*57c0*/  HMMA.16816.F32 R112, R4, R10, R112 ;  /* 0x0000000a0470723c */ /* 0x000fe20000001870 */
[----:B------:R-:W2:Y:S02]  /*57d0*/  LDSM.16.MT88.4 R8, [R225+0x6800] ;  /* 0x00680000e108783b */ /* 0x000ea40000004200 */
[----:B------:R-:W-:-:S04]  /*57e0*/  FADD.FTZ R21, R34, R21 ;  /* 0x0000001522157221 */ /* 0x000fc80000010000 */
[----:B------:R-:W-:Y:S01]  /*57f0*/  FADD.FTZ R20, R30, R21 ;  /* 0x000000151e147221 */ /* 0x000fe20000010000 */
[----:B---3--:R-:W-:Y:S01]  /*5800*/  HMMA.16816.F32 R76, R4, R16, R76 ;  /* 0x00000010044c723c */ /* 0x008fe2000000184c */
[----:B------:R-:W-:Y:S02]  /*5810*/  FFMA.FTZ R21, R167, c[0x0][0x2d0], -R28 ;  /* 0x0000b400a7157a23 */ /* 0x000fe4000001081c */
[----:B------:R-:W-:-:S04]  /*5820*/  FADD.FTZ R20, R175, R20 ;  /* 0x00000014af147221 */ /* 0x000fc80000010000 */
[--C-:B------:R-:W-:Y:S01]  /*5830*/  FFMA.FTZ R17, R118, c[0x0][0x2d0], -R166.reuse ;  /* 0x0000b40076117a23 */ /* 0x100fe200000108a6 */
[----:B------:R-:W-:Y:S01]  /*5840*/  HMMA.16816.F32 R80, R4, R18, R80 ;  /* 0x000000120450723c */ /* 0x000fe20000001850 */
[--C-:B------:R-:W-:Y:S01]  /*5850*/  FFMA.FTZ R16, R119, c[0x0][0x2d0], -R166.reuse ;  /* 0x0000b40077107a23 */ /* 0x100fe200000108a6 */
[----:B------:R-:W-:Y:S05]  /*5860*/  MUFU.EX2 R21, R21 ;  /* 0x0000001500157308 */ /* 0x000fea0000000800 */
[--C-:B------:R-:W-:Y:S01]  /*5870*/  FFMA.FTZ R18, R116, c[0x0][0x2d0], -R166.reuse ;  /* 0x0000b40074127a23 */ /* 0x100fe200000108a6 */
[C---:B------:R-:W-:Y:S01]  /*5880*/  HMMA.16816.F32 R96, R128.reuse, R98, RZ ;  /* 0x000000628060723c */ /* 0x040fe200000018ff */
[--C-:B------:R-:W-:Y:S01]  /*5890*/  FFMA.FTZ R19, R117, c[0x0][0x2d0], -R166.reuse ;  /* 0x0000b40075137a23 */ /* 0x100fe200000108a6 */
[----:B------:R-:W-:Y:S06]  /*58a0*/  MUFU.EX2 R17, R17 ;  /* 0x0000001100117308 */ /* 0x000fec0000000800 */
[C---:B-1----:R-:W-:Y:S02]  /*58b0*/  HMMA.16816.F32 R116, R128.reuse, R120, RZ ;  /* 0x000000788074723c */ /* 0x042fe400000018ff */
[----:B------:R-:W-:Y:S06]  /*58c0*/  MUFU.EX2 R19, R19 ;  /* 0x0000001300137308 */ /* 0x000fec0000000800 */
[C---:B------:R-:W-:Y:S02]  /*58d0*/  HMMA.16816.F32 R120, R128.reuse, R122, RZ ;  /* 0x0000007a8078723c */ /* 0x040fe400000018ff */
[----:B------:R-:W-:Y:S06]  /*58e0*/  MUFU.EX2 R16, R16 ;  /* 0x0000001000107308 */ /* 0x000fec0000000800 */
[----:B------:R-:W-:Y:S08]  /*58f0*/  HMMA.16816.F32 R160, R128, R156, RZ ;  /* 0x0000009c80a0723c */ /* 0x000ff000000018ff */
[C---:B--2---:R-:W-:Y:S08]  /*5900*/  HMMA.16816.F32 R116, R4.reuse, R8, R116 ;  /* 0x000000080474723c */ /* 0x044ff00000001874 */
[----:B------:R-:W-:Y:S01]  /*5910*/  HMMA.16816.F32 R120, R4, R10, R120 ;  /* 0x0000000a0478723c */ /* 0x000fe20000001878 */
[----:B------:R-:W1:Y:S07]  /*5920*/  LDSM.16.MT88.4 R8, [R224+0x6000] ;  /* 0x00600000e008783b */ /* 0x000e6e0000004200 */
[----:B------:R-:W-:Y:S08]  /*5930*/  HMMA.16816.F32 R156, R128, R158, RZ ;  /* 0x0000009e809c723c */ /* 0x000ff000000018ff */
[----:B------:R-:W-:Y:S07]  /*5940*/  HMMA.16816.F32 R96, R4, R14, R96 ;  /* 0x0000000e0460723c */ /* 0x000fee0000001860 */
[--C-:B------:R-:W-:Y:S01]  /*5950*/  FFMA.FTZ R14, R126, c[0x0][0x2d0], -R166.reuse ;  /* 0x0000b4007e0e7a23 */ /* 0x100fe200000108a6 */
[----:B------:R-:W-:Y:S01]  /*5960*/  HMMA.16816.F32 R44, R128, R48, RZ ;  /* 0x00000030802c723c */ /* 0x000fe200000018ff */
[----:B------:R-:W-:-:S07]  /*5970*/  FFMA.FTZ R15, R127, c[0x0][0x2d0], -R166 ;  /* 0x0000b4007f0f7a23 */ /* 0x000fce00000108a6 */
[C---:B------:R-:W-:Y:S08]  /*5980*/  HMMA.16816.F32 R48, R128.reuse, R50, RZ ;  /* 0x000000328030723c */ /* 0x040ff000000018ff */
[C---:B------:R-:W-:Y:S08]  /*5990*/  HMMA.16816.F32 R56, R128.reuse, R58, RZ ;  /* 0x0000003a8038723c */ /* 0x040ff000000018ff */
[C---:B-1----:R-:W-:Y:S08]  /*59a0*/  HMMA.16816.F32 R124, R128.reuse, R8, RZ ;  /* 0x00000008807c723c */ /* 0x042ff000000018ff */
[----:B------:R-:W-:Y:S01]  /*59b0*/  HMMA.16816.F32 R128, R128, R10, RZ ;  /* 0x0000000a8080723c */ /* 0x000fe200000018ff */
[----:B------:R-:W1:Y:S07]  /*59c0*/  LDSM.16.MT88.4 R8, [R224+0x6800] ;  /* 0x00680000e008783b */ /* 0x000e6e0000004200 */
[C---:B------:R-:W-:Y:S08]  /*59d0*/  HMMA.16816.F32 R160, R4.reuse, R24, R160 ;  /* 0x0000001804a0723c */ /* 0x040ff000000018a0 */
[C---:B------:R-:W-:Y:S01]  /*59e0*/  HMMA.16816.F32 R156, R4.reuse, R26, R156 ;  /* 0x0000001a049c723c */ /* 0x040fe2000000189c */
[----:B------:R-:W2:Y:S07]  /*59f0*/  LDSM.16.MT88.4 R24, [R226+0x2800] ;  /* 0x00280000e218783b */ /* 0x000eae0000004200 */
[C---:B------:R-:W-:Y:S01]  /*5a00*/  HMMA.16816.F32 R56, R4.reuse, R22, R56 ;  /* 0x000000160438723c */ /* 0x040fe20000001838 */
[----:B------:R-:W-:Y:S07]  /*5a10*/  MUFU.EX2 R23, R15 ;  /* 0x0000000f00177308 */ /* 0x000fee0000000800 */
[C---:B-1----:R-:W-:Y:S08]  /*5a20*/  HMMA.16816.F32 R124, R4.reuse, R8, R124 ;  /* 0x00000008047c723c */ /* 0x042ff0000000187c */
[C---:B------:R-:W-:Y:S01]  /*5a30*/  HMMA.16816.F32 R128, R4.reuse, R10, R128 ;  /* 0x0000000a0480723c */ /* 0x040fe20000001880 */
[----:B------:R-:W1:Y:S07]  /*5a40*/  LDSM.16.MT88.4 R8, [R227+0x1000] ;  /* 0x00100000e308783b */ /* 0x000e6e0000004200 */
[C---:B--2---:R-:W-:Y:S07]  /*5a50*/  HMMA.16816.F32 R44, R4.reuse, R24, R44 ;  /* 0x00000018042c723c */ /* 0x044fee000000182c */
[--C-:B------:R-:W-:Y:S01]  /*5a60*/  FFMA.FTZ R24, R33, c[0x0][0x2d0], -R28.reuse ;  /* 0x0000b40021187a23 */ /* 0x100fe2000001081c */
[----:B------:R-:W-:Y:S01]  /*5a70*/  HMMA.16816.F32 R48, R4, R26, R48 ;  /* 0x0000001a0430723c */ /* 0x000fe20000001830 */
[----:B------:R2:W3:Y:S01]  /*5a80*/  MUFU.EX2 R4, R18 ;  /* 0x0000001200047308 */ /* 0x0004e20000000800 */
[----:B------:R-:W-:-:S05]  /*5a90*/  FFMA.FTZ R25, R31, c[0x0][0x2d0], -R28 ;  /* 0x0000b4001f197a23 */ /* 0x000fca000001081c */
[--C-:B------:R-:W-:Y:S02]  /*5aa0*/  FFMA.FTZ R5, R169, c[0x0][0x2d0], -R28.reuse ;  /* 0x0000b400a9057a23 */ /* 0x100fe4000001081c */
[----:B------:R-:W-:Y:S01]  /*5ab0*/  FFMA.FTZ R6, R171, c[0x0][0x2d0], -R28 ;  /* 0x0000b400ab067a23 */ /* 0x000fe2000001081c */
[----:B------:R-:W-:Y:S01]  /*5ac0*/  MUFU.EX2 R24, R24 ;  /* 0x0000001800187308 */ /* 0x000fe20000000800 */
[----:B------:R-:W-:-:S04]  /*5ad0*/  FADD.FTZ R7, R173, R164 ;  /* 0x000000a4ad077221 */ /* 0x000fc80000010000 */
[----:B------:R-:W-:Y:S02]  /*5ae0*/  FADD.FTZ R7, R32, R7 ;  /* 0x0000000720077221 */ /* 0x000fe40000010000 */
[----:B--2---:R-:W-:Y:S01]  /*5af0*/  FFMA.FTZ R18, R165, c[0x0][0x2d0], -R28 ;  /* 0x0000b400a5127a23 */ /* 0x004fe2000001081c */
[----:B------:R-:W2:Y:S01]  /*5b00*/  MUFU.EX2 R5, R5 ;  /* 0x0000000500057308 */ /* 0x000ea20000000800 */
[----:B---3--:R-:W-:Y:S01]  /*5b10*/  FADD.FTZ R22, R4, R7 ;  /* 0x0000000704167221 */ /* 0x008fe20000010000 */
[----:B------:R-:W-:-:S06]  /*5b20*/  F2FP.PACK_AB R4, R19, R4 ;  /* 0x000000041304723e */ /* 0x000fcc00000000ff */
[----:B------:R-:W3:Y:S08]  /*5b30*/  MUFU.EX2 R6, R6 ;  /* 0x0000000600067308 */ /* 0x000ef00000000800 */
[----:B------:R-:W4:Y:S01]  /*5b40*/  MUFU.EX2 R18, R18 ;  /* 0x0000001200127308 */ /* 0x000f220000000800 */
[----:B--2---:R-:W-:Y:S02]  /*5b50*/  FADD.FTZ R7, R5, R20 ;  /* 0x0000001405077221 */ /* 0x004fe40000010000 */
[----:B------:R-:W-:-:S02]  /*5b60*/  FADD.FTZ R20, R19, R22 ;  /* 0x0000001613147221 */ /* 0x000fc40000010000 */
[C---:B---3--:R-:W-:Y:S01]  /*5b70*/  FADD.FTZ R19, R6.reuse, R7 ;  /* 0x0000000706137221 */ /* 0x048fe20000010000 */
[----:B------:R-:W-:Y:S02]  /*5b80*/  F2FP.PACK_AB R5, R6, R5 ;  /* 0x000000050605723e */ /* 0x000fe400000000ff */
[----:B------:R-:W-:Y:S01]  /*5b90*/  MUFU.EX2 R22, R14 ;  /* 0x0000000e00167308 */ /* 0x000fe20000000800 */
[----:B------:R-:W-:Y:S01]  /*5ba0*/  F2FP.PACK_AB R6, R16, R17 ;  /* 0x000000111006723e */ /* 0x000fe200000000ff */
[----:B------:R-:W-:Y:S01]  /*5bb0*/  FADD.FTZ R17, R17, R20 ;  /* 0x0000001411117221 */ /* 0x000fe20000010000 */
[----:B----4-:R-:W-:Y:S01]  /*5bc0*/  F2FP.PACK_AB R7, R21, R18 ;  /* 0x000000121507723e */ /* 0x010fe200000000ff */
[----:B------:R-:W-:-:S04]  /*5bd0*/  FADD.FTZ R18, R18, R19 ;  /* 0x0000001312127221 */ /* 0x000fc80000010000 */
[----:B------:R-:W-:Y:S01]  /*5be0*/  MUFU.EX2 R25, R25 ;  /* 0x0000001900197308 */ /* 0x000fe20000000800 */
        /* <DEDUP_REMOVED lines=50> */
[----:B------:R-:W2:Y:S05]  /*5f10*/  MUFU.EX2 R4, R12 ;  /* 0x0000000c00047308 */ /* 0x000eaa0000000800 */
[----:B------:R-:W-:-:S02]  /*5f20*/  FFMA.FTZ R5, R35, c[0x0][0x2d0], -R28 ;  /* 0x0000b40023057a23 */ /* 0x000fc4000001081c */
[----:B------:R-:W-:-:S04]  /*5f30*/  FFMA.FTZ R28, R29, c[0x0][0x2d0], -R28 ;  /* 0x0000b4001d1c7a23 */ /* 0x000fc8000001081c */
[----:B------:R-:W3:Y:S01]  /*5f40*/  MUFU.EX2 R5, R5 ;  /* 0x0000000500057308 */ /* 0x000ee20000000800 */
[----:B--2---:R-:W-:Y:S01]  /*5f50*/  FADD.FTZ R6, R4, R17 ;  /* 0x0000001104067221 */ /* 0x004fe20000010000 */
[----:B------:R-:W-:-:S06]  /*5f60*/  F2FP.PACK_AB R4, R13, R4 ;  /* 0x000000040d04723e */ /* 0x000fcc00000000ff */
[----:B------:R-:W2:Y:S01]  /*5f70*/  MUFU.EX2 R20, R28 ;  /* 0x0000001c00147308 */ /* 0x000ea20000000800 */
[----:B------:R-:W-:Y:S01]  /*5f80*/  FADD.FTZ R21, R13, R6 ;  /* 0x000000060d157221 */ /* 0x000fe20000010000 */
[----:B------:R-:W-:Y:S01]  /*5f90*/  F2FP.PACK_AB R6, R23, R22 ;  /* 0x000000161706723e */ /* 0x000fe200000000ff */
[----:B------:R-:W4:Y:S02]  /*5fa0*/  LDSM.16.MT88.4 R12, [R225+0x1800] ;  /* 0x00180000e10c783b */ /* 0x000f240000004200 */
[----:B------:R-:W-:Y:S02]  /*5fb0*/  FADD.FTZ R22, R22, R21 ;  /* 0x0000001516167221 */ /* 0x000fe40000010000 */
[----:B---3--:R-:W-:Y:S01]  /*5fc0*/  FADD.FTZ R27, R5, R18 ;  /* 0x00000012051b7221 */ /* 0x008fe20000010000 */
[C---:B------:R-:W-:Y:S01]  /*5fd0*/  F2FP.PACK_AB R5, R24.reuse, R5 ;  /* 0x000000051805723e */ /* 0x040fe200000000ff */
[----:B------:R-:W3:Y:S02]  /*5fe0*/  LDSM.16.MT88.4 R16, [R226+0x1800] ;  /* 0x00180000e210783b */ /* 0x000ee40000004200 */
[----:B------:R-:W-:Y:S01]  /*5ff0*/  FADD.FTZ R24, R24, R27 ;  /* 0x0000001b18187221 */ /* 0x000fe20000010000 */
[----:B--2---:R-:W-:-:S03]  /*6000*/  F2FP.PACK_AB R7, R20, R25 ;  /* 0x000000191407723e */ /* 0x004fc600000000ff */
[----:B------:R-:W-:-:S04]  /*6010*/  FADD.FTZ R25, R25, R24 ;  /* 0x0000001819197221 */ /* 0x000fc80000010000 */
[----:B------:R-:W-:Y:S01]  /*6020*/  FADD.FTZ R3, R20, R25 ;  /* 0x0000001914037221 */ /* 0x000fe20000010000 */
[C---:B-1----:R-:W-:Y:S08]  /*6030*/  HMMA.16816.F32 R160, R4.reuse, R8, R160 ;  /* 0x0000000804a0723c */ /* 0x042ff000000018a0 */
[C---:B------:R-:W-:Y:S01]  /*6040*/  HMMA.16816.F32 R156, R4.reuse, R10, R156 ;  /* 0x0000000a049c723c */ /* 0x040fe2000000189c */
[----:B------:R-:W1:Y:S07]  /*6050*/  LDSM.16.MT88.4 R8, [R224+0x1800] ;  /* 0x00180000e008783b */ /* 0x000e6e0000004200 */
[C---:B----4-:R-:W-:Y:S08]  /*6060*/  HMMA.16816.F32 R140, R4.reuse, R12, R140 ;  /* 0x0000000c048c723c */ /* 0x050ff0000000188c */
[C---:B---3--:R-:W-:Y:S08]  /*6070*/  HMMA.16816.F32 R132, R4.reuse, R16, R132 ;  /* 0x000000100484723c */ /* 0x048ff00000001884 */
[C---:B------:R-:W-:Y:S01]  /*6080*/  HMMA.16816.F32 R136, R4.reuse, R18, R136 ;  /* 0x000000120488723c */ /* 0x040fe20000001888 */
[----:B------:R-:W2:Y:S07]  /*6090*/  LDSM.16.MT88.4 R16, [R227+0x3800] ;  /* 0x00380000e310783b */ /* 0x000eae0000004200 */
        /* <DEDUP_REMOVED lines=37> */
[----:B------:R-:W-:Y:S07]  /*62f0*/  HMMA.16816.F32 R128, R4, R10, R128 ;  /* 0x0000000a0480723c */ /* 0x000fee0000001880 */
[----:B------:R-:W-:-:S04]  /*6300*/  @P1 IMAD.HI.U32 R4, R237, c[0x0][0x2c8], RZ ;  /* 0x0000b200ed041a27 */ /* 0x000fc800078e00ff */
[----:B------:R-:W-:Y:S01]  /*6310*/  IMAD.MOV.U32 R5, RZ, RZ, R237 ;  /* 0x000000ffff057224 */ /* 0x000fe200078e00ed */
[----:B------:R-:W-:-:S04]  /*6320*/  @P1 SHF.R.U32.HI R5, RZ, c[0x0][0x2cc], R4 ;  /* 0x0000b300ff051a19 */ /* 0x000fc80000011604 */
[----:B------:R-:W-:-:S04]  /*6330*/  IADD3 R5, R5, R170, -R172 ;  /* 0x000000aa05057210 */ /* 0x000fc80007ffe8ac */
[----:B------:R-:W-:-:S04]  /*6340*/  SHF.R.S32.HI R4, RZ, 0x1f, R5 ;  /* 0x0000001fff047819 */ /* 0x000fc80000011405 */
[----:B------:R-:W-:-:S04]  /*6350*/  LEA.HI R4, R4, R5, RZ, 0x6 ;  /* 0x0000000504047211 */ /* 0x000fc800078f30ff */
[----:B------:R-:W-:-:S04]  /*6360*/  SHF.R.S32.HI R4, RZ, 0x6, R4 ;  /* 0x00000006ff047819 */ /* 0x000fc80000011404 */
[----:B------:R-:W-:Y:S01]  /*6370*/  IMNMX R6, R168, R4, !PT ;  /* 0x00000004a8067217 */ /* 0x000fe20007800200 */
[----:B------:R-:W-:-:S03]  /*6380*/  FADD.FTZ R4, R23, R22 ;  /* 0x0000001617047221 */ /* 0x000fc60000010000 */
[----:B------:R-:W-:Y:S01]  /*6390*/  ISETP.GE.AND P0, PT, R200, R6, PT ;  /* 0x00000006c800720c */ /* 0x000fe20003f06270 */
[----:B------:R1:W-:Y:S04]  /*63a0*/  STL [R1+0x7c], R6 ;  /* 0x00007c0601007387 */ /* 0x0003e80000100800 */
[----:B------:R1:W-:Y:S04]  /*63b0*/  STL [R1+0x58], R3 ;  /* 0x0000580301007387 */ /* 0x0003e80000100800 */
[----:B------:R1:W-:Y:S04]  /*63c0*/  STL [R1+0x70], R4 ;  /* 0x0000700401007387 */ /* 0x0003e80000100800 */
[----:B------:R-:W-:Y:S05]  /*63d0*/  @!P0 BRA `(.L_x_2202) ;  /* 0x00003a0000008947 */ /* 0x000fea0003800000 */
[----:B------:R2:W-:Y:S01]  /*63e0*/  STL [R1+0x80], R200 ;  /* 0x000080c801007387 */ /* 0x0005e20000100800 */
[----:B------:R-:W-:-:S02]  /*63f0*/  MOV R165, R2 ;  /* 0x0000000200a57202 */ /* 0x000fc40000000f00 */
[----:B-1----:R-:W-:Y:S02]  /*6400*/  MOV R3, R0 ;  /* 0x0000000000037202 */ /* 0x002fe40000000f00 */
.L_x_2203:
[----:B------:R-:W3:Y:S01]  /*6410*/  LDL.64 R16, [R1+0x60] ;  /* 0x0000600001107983 */ /* 0x000ee20000100a00 */
[----:B------:R-:W-:Y:S04]  /*6420*/  DEPBAR.LE SB0, 0x0 ;  /* 0x000080000000791a */ /* 0x000fe80000000000 */
[----:B------:R-:W-:Y:S01]  /*6430*/  WARPSYNC 0xffffffff ;  /* 0xffffffff00007948 */ /* 0x000fe20003800000 */
[----:B------:R-:W4:Y:S06]  /*6440*/  LDL.LU R14, [R1+0x80] ;  /* 0x00008000010e7983 */ /* 0x000f2c0000300800 */
[----:B------:R-:W4:Y:S06]  /*6450*/  LDL R164, [R1+0x4c] ;  /* 0x00004c0001a47983 */ /* 0x000f2c0000100800 */
[----:B------:R-:W-:Y:S06]  /*6460*/  BAR.SYNC.DEFER_BLOCKING 0x0 ;  /* 0x0000000000007b1d */ /* 0x000fec0000010000 */
[----:B------:R-:W-:Y:S06]  /*6470*/  LDSM.16.M88.4 R168, [R234] ;  /* 0x00000000eaa8783b */ /* 0x000fec0000000200 */
[----:B------:R-:W1:Y:S06]  /*6480*/  LDSM.16.M88.4 R172, [R233] ;  /* 0x00000000e9ac783b */ /* 0x000e6c0000000200 */
[----:B------:R-:W5:Y:S06]  /*6490*/  LDSM.16.M88.4 R176, [R233+0x800] ;  /* 0x00080000e9b0783b */ /* 0x000f6c0000000200 */
[----:B--2---:R-:W2:Y:S06]  /*64a0*/  LDSM.16.M88.4 R180, [R233+0x1000] ;  /* 0x00100000e9b4783b */ /* 0x004eac0000000200 */
[----:B------:R-:W1:Y:S06]  /*64b0*/  LDSM.16.M88.4 R184, [R233+0x1800] ;  /* 0x00180000e9b8783b */ /* 0x000e6c0000000200 */
[----:B------:R-:W-:Y:S06]  /*64c0*/  LDSM.16.M88.4 R188, [R232] ;  /* 0x00000000e8bc783b */ /* 0x000fec0000000200 */
[----:B------:R-:W1:Y:S06]  /*64d0*/  LDSM.16.M88.4 R192, [R231] ;  /* 0x00000000e7c0783b */ /* 0x000e6c0000000200 */
[----:B------:R-:W1:Y:S06]  /*64e0*/  LDSM.16.M88.4 R196, [R223] ;  /* 0x00000000dfc4783b */ /* 0x000e6c0000000200 */
[----:B--2---:R-:W2:Y:S06]  /*64f0*/  LDSM.16.M88.4 R200, [R222] ;  /* 0x00000000dec8783b */ /* 0x004eac0000000200 */
[----:B------:R-:W1:Y:S01]  /*6500*/  LDSM.16.M88.4 R204, [R221] ;  /* 0x00000000ddcc783b */ /* 0x000e620000000200 */
[----:B----4-:R-:W-:Y:S11]  /*6510*/  ISETP.GT.AND P6, PT, R164, R14, PT ;  /* 0x0000000ea400720c */ /* 0x010ff60003fc4270 */
[----:B------:R-:W-:Y:S02]  /*6520*/  @!UPT UIADD3 URZ, URZ, URZ, URZ ;  /* 0x0000003f3f3ff290 */ /* 0x000fe4000fffe03f */
[----:B------:R-:W-:Y:S01]  /*6530*/  @!P6 SHF.R.S32.HI R5, RZ, 0x1f, R14 ;  /* 0x0000001fff05e819 */ /* 0x000fe2000001140e */
[----:B------:R-:W-:Y:S01]  /*6540*/  @!P6 IMAD.WIDE.U32 R6, R14, c[0x0][0x208], RZ ;  /* 0x000082000e06ea25 */ /* 0x000fe200078e00ff */
[----:B---3--:R-:W-:Y:S02]  /*6550*/  @!P6 IADD3 R10, P0, R16, 0x40, RZ ;  /* 0x00000040100ae810 */ /* 0x008fe40007f1e0ff */
[----:B------:R-:W-:Y:S01]  /*6560*/  @!P6 MOV R2, c[0x0][0x208] ;  /* 0x000082000002ea02 */ /* 0x000fe20000000f00 */
[----:B------:R-:W-:Y:S01]  /*6570*/  @!P6 IMAD R5, R5, c[0x0][0x208], RZ ;  /* 0x000082000505ea24 */ /* 0x000fe200078e02ff */
[----:B------:R-:W-:Y:S02]  /*6580*/  @!P6 MOV R0, c[0x0][0x20c] ;  /* 0x000083000000ea02 */ /* 0x000fe40000000f00 */
[----:B------:R-:W-:Y:S01]  /*6590*/  @!P6 IADD3.X R4, RZ, R238, RZ, P0, !PT ;  /* 0x000000eeff04e210 */ /* 0x000fe200007fe4ff */
[----:B------:R-:W-:Y:S05]  /*65a0*/  @!P6 IMAD R5, R14, c[0x0][0x20c], R5 ;  /* 0x000083000e05ea24 */ /* 0x000fea00078e0205 */
[----:B------:R-:W-:Y:S01]  /*65b0*/  @!P6 IADD3 R5, R7, R5, RZ ;  /* 0x000000050705e210 */ /* 0x000fe20007ffe0ff */
[C---:B------:R-:W-:Y:S03]  /*65c0*/  @!P6 IMAD.SHL.U32 R7, R6.reuse, 0x40, RZ ;  /* 0x000000400607e824 */ /* 0x040fe600078e00ff */
[----:B------:R-:W-:Y:S02]  /*65d0*/  @!P6 SHF.L.U64.HI R5, R6, 0x6, R5 ;  /* 0x000000060605e819 */ /* 0x000fe40000010205 */
[C---:B------:R-:W-:Y:S04]  /*65e0*/  @!P6 LEA R11, P0, R2.reuse, R7, 0x5 ;  /* 0x00000007020be211 */ /* 0x040fe800078028ff */
[----:B------:R-:W-:Y:S02]  /*65f0*/  @!P6 LEA.HI.X R13, R2, R5, R0, 0x5, P0 ;  /* 0x00000005020de211 */ /* 0x000fe400000f2c00 */
[----:B------:R-:W-:Y:S05]  /*6600*/  @!P6 IADD3 R15, P0, R7, R16, RZ ;  /* 0x00000010070fe210 */ /* 0x000fea0007f1e0ff */
[----:B------:R-:W-:Y:S01]  /*6610*/  @!P6 IMAD.X R2, R5, 0x1, R238, P0 ;  /* 0x000000010502e824 */ /* 0x000fe200000e06ee */
[----:B------:R-:W-:Y:S04]  /*6620*/  @!P6 IADD3 R9, P0, R7, R10, RZ ;  /* 0x0000000a0709e210 */ /* 0x000fe80007f1e0ff */
[----:B------:R-:W-:Y:S02]  /*6630*/  @!P6 IADD3.X R0, R5, R4, RZ, P0, !PT ;  /* 0x000000040500e210 */ /* 0x000fe400007fe4ff */
[C---:B------:R-:W-:Y:S04]  /*6640*/  @!P6 LEA R20, P0, R15.reuse, c[0x0][0x1f8], 0x1 ;  /* 0x00007e000f14ea11 */ /* 0x040fe800078008ff */
[----:B------:R-:W-:Y:S02]  /*6650*/  @!P6 LEA.HI.X R21, R15, c[0x0][0x1fc], R2, 0x1, P0 ;  /* 0x00007f000f15ea11 */ /* 0x000fe400000f0c02 */
[C---:B------:R-:W-:Y:S03]  /*6660*/  @!P6 LEA R28, P0, R9.reuse, c[0x0][0x1f8], 0x1 ;  /* 0x00007e00091cea11 */ /* 0x040fe600078008ff */
[----:B------:R-:W-:Y:S01]  /*6670*/  @!PT LDS RZ, [RZ] ;  /* 0x00000000fffff984 */ /* 0x000fe20000000800 */
[----:B------:R-:W-:Y:S01]  /*6680*/  @!PT LDS RZ, [RZ] ;  /* 0x00000000fffff984 */ /* 0x000fe20000000800 */
[----:B------:R-:W-:Y:S01]  /*6690*/  @!PT LDS RZ, [RZ] ;  /* 0x00000000fffff984 */ /* 0x000fe20000000800 */
[----:B------:R3:W-:Y:S01]  /*66a0*/  @!P6 LDGSTS.E.BYPASS.LTC128B.128 [R249+0x100], [R20.64], !P5 ;  /* 0x0010000014f9efae */ /* 0x0007e2000e901d46 */
[----:B------:R-:W-:Y:S02]  /*66b0*/  @!P6 LEA.HI.X R29, R9, c[0x0][0x1fc], R0, 0x1, P0 ;  /* 0x00007f00091dea11 */ /* 0x000fe400000f0c00 */
[C---:B------:R-:W-:Y:S03]  /*66c0*/  @!P6 IADD3 R8, P0, R16.reuse, 0x80, RZ ;  /* 0x000000801008e810 */ /* 0x040fe60007f1e0ff */
[----:B------:R4:W-:Y:S01]  /*66d0*/  @!P6 LDGSTS.E.BYPASS.LTC128B.128 [R249+0x2100], [R28.64], !P4 ;  /* 0x021000001cf9efae */ /* 0x0009e2000e101d46 */
[----:B------:R-:W-:Y:S02]  /*66e0*/  @!P6 IADD3.X R2, RZ, R238, RZ, P0, !PT ;  /* 0x000000eeff02e210 */ /* 0x000fe400007fe4ff */
[----:B------:R-:W-:Y:S05]  /*66f0*/  @!P6 IADD3 R9, P0, R7, R8, RZ ;  /* 0x000000080709e210 */ /* 0x000fea0007f1e0ff */
[----:B------:R-:W-:Y:S01]  /*6700*/  @!P6 IMAD.X R0, R5, 0x1, R2, P0 ;  /* 0x000000010500e824 */ /* 0x000fe200000e0602 */
[C---:B------:R-:W-:Y:S04]  /*6710*/  @!P6 LEA R26, P0, R9.reuse, c[0x0][0x1f8], 0x1 ;  /* 0x00007e00091aea11 */ /* 0x040fe800078008ff */
[----:B------:R-:W-:Y:S02]  /*6720*/  @!P6 LEA.HI.X R27, R9, c[0x0][0x1fc], R0, 0x1, P0 ;  /* 0x00007f00091bea11 */ /* 0x000fe400000f0c00 */
[----:B------:R-:W-:Y:S03]  /*6730*/  @!P6 IADD3 R6, P0, R16, 0xc0, RZ ;  /* 0x000000c01006e810 */ /* 0x000fe60007f1e0ff */
[----:B------:R1:W-:Y:S01]  /*6740*/  @!P6 LDGSTS.E.BYPASS.LTC128B.128 [R249+0x4100], [R26.64], !P3 ;  /* 0x041000001af9efae */ /* 0x0003e2000d901d46 */
[----:B------:R-:W-:Y:S02]  /*6750*/  @!P6 IADD3.X R0, RZ, R238, RZ, P0, !PT ;  /* 0x000000eeff00e210 */ /* 0x000fe400007fe4ff */
[----:B------:R-:W-:Y:S04]  /*6760*/  @!P6 IADD3 R12, P0, R7, R6, RZ ;  /* 0x00000006070ce210 */ /* 0x000fe80007f1e0ff */
[----:B------:R-:W-:Y:S02]  /*6770*/  @!P6 IADD3.X R5, R5, R0, RZ, P0, !PT ;  /* 0x000000000505e210 */ /* 0x000fe400007fe4ff */
[C---:B------:R-:W-:Y:S04]  /*6780*/  @!P6 LEA R32, P0, R12.reuse, c[0x0][0x1f8], 0x1 ;  /* 0x00007e000c20ea11 */ /* 0x040fe800078008ff */
[----:B------:R-:W-:Y:S02]  /*6790*/  @!P6 LEA.HI.X R33, R12, c[0x0][0x1fc], R5, 0x1, P0 ;  /* 0x00007f000c21ea11 */ /* 0x000fe400000f0c05 */
[----:B------:R-:W-:Y:S03]  /*67a0*/  @!P6 IADD3 R9, P0, R11, R10, RZ ;  /* 0x0000000a0b09e210 */ /* 0x000fe60007f1e0ff */
[----:B------:R1:W-:Y:S02]  /*67b0*/  @!P6 LDGSTS.E.BYPASS.LTC128B.128 [R249+0x6100], [R32.64], !P2 ;  /* 0x0610000020f9efae */ /* 0x0003e4000d101d46 */
[----:B------:R-:W-:Y:S01]  /*67c0*/  @!P6 IMAD.X R4, R13, 0x1, R4, P0 ;  /* 0x000000010d04e824 */ /* 0x000fe200000e0604 */
[----:B------:R-:W-:Y:S04]  /*67d0*/  @!P6 IADD3 R7, P0, R11, R8, RZ ;  /* 0x000000080b07e210 */ /* 0x000fe80007f1e0ff */
[----:B------:R-:W-:Y:S02]  /*67e0*/  @!P6 IADD3.X R2, R13, R2, RZ, P0, !PT ;  /* 0x000000020d02e210 */ /* 0x000fe400007fe4ff */
[----:B------:R-:W-:Y:S04]  /*67f0*/  @!P6 IADD3 R5, P0, R11, R6, RZ ;  /* 0x000000060b05e210 */ /* 0x000fe80007f1e0ff */
[----:B------:R-:W-:Y:S02]  /*6800*/  @!P6 IADD3.X R0, R13, R0, RZ, P0, !PT ;  /* 0x000000000d00e210 */ /* 0x000fe400007fe4ff */
[----:B------:R-:W-:Y:S05]  /*6810*/  @!P6 IADD3 R11, P0, R11, R16, RZ ;  /* 0x000000100b0be210 */ /* 0x000fea0007f1e0ff */
[----:B------:R-:W-:Y:S01]  /*6820*/  @!P6 IMAD.X R6, R13, 0x1, R238, P0 ;  /* 0x000000010d06e824 */ /* 0x000fe200000e06ee */
[C---:B------:R-:W-:Y:S04]  /*6830*/  @!P6 LEA R12, P0, R11.reuse, c[0x0][0x1f8], 0x1 ;  /* 0x00007e000b0cea11 */ /* 0x040fe800078008ff */
[----:B------:R-:W-:Y:S02]  /*6840*/  @!P6 LEA.HI.X R13, R11, c[0x0][0x1fc], R6, 0x1, P0 ;  /* 0x00007f000b0dea11 */ /* 0x000fe400000f0c06 */
[C---:B------:R-:W-:Y:S03]  /*6850*/  @!P6 LEA R16, P0, R9.reuse, c[0x0][0x1f8], 0x1 ;  /* 0x00007e000910ea11 */ /* 0x040fe600078008ff */
[----:B------:R5:W-:Y:S01]  /*6860*/  @!P6 LDGSTS.E.BYPASS.LTC128B.128 [R249+0x1100], [R12.64], !P5 ;  /* 0x011000000cf9efae */ /* 0x000be2000e901d46 */
[----:B------:R-:W-:Y:S02]  /*6870*/  @!P6 LEA.HI.X R17, R9, c[0x0][0x1fc], R4, 0x1, P0 ;  /* 0x00007f000911ea11 */ /* 0x000fe400000f0c04 */
[C---:B------:R-:W-:Y:S03]  /*6880*/  @!P6 LEA R24, P0, R7.reuse, c[0x0][0x1f8], 0x1 ;  /* 0x00007e000718ea11 */ /* 0x040fe600078008ff */
[----:B------:R2:W-:Y:S01]  /*6890*/  @!P6 LDGSTS.E.BYPASS.LTC128B.128 [R249+0x3100], [R16.64], !P4 ;  /* 0x0310000010f9efae */ /* 0x0005e2000e101d46 */
[----:B------:R-:W-:Y:S02]  /*68a0*/  @!P6 LEA.HI.X R25, R7, c[0x0][0x1fc], R2, 0x1, P0 ;  /* 0x00007f000719ea11 */ /* 0x000fe400000f0c02 */
[C---:B------:R-:W-:Y:S02]  /*68b0*/  @!P6 LEA R166, P0, R5.reuse, c[0x0][0x1f8], 0x1 ;  /* 0x00007e0005a6ea11 */ /* 0x040fe400078008ff */
[----:B------:R-:W-:Y:S01]  /*68c0*/  MOV R2, R14 ;  /* 0x0000000e00027202 */ /* 0x000fe20000000f00 */
[----:B------:R2:W-:Y:S01]  /*68d0*/  @!P6 LDGSTS.E.BYPASS.LTC128B.128 [R249+0x5100], [R24.64], !P3 ;  /* 0x0510000018f9efae */ /* 0x0005e2000d901d46 */
[----:B------:R-:W-:Y:S02]  /*68e0*/  @!P6 LEA.HI.X R167, R5, c[0x0][0x1fc], R0, 0x1, P0 ;  /* 0x00007f0005a7ea11 */ /* 0x000fe400000f0c00 */
[C---:B-1----:R-:W-:Y:S03]  /*68f0*/  HMMA.16816.F32 R4, R168.reuse, R172, RZ ;  /* 0x000000aca804723c */ /* 0x042fe600000018ff */
[----:B------:R1:W-:Y:S05]  /*6900*/  @!P6 LDGSTS.E.BYPASS.LTC128B.128 [R249+0x7100], [R166.64], !P2 ;  /* 0x07100000a6f9efae */ /* 0x0003ea000d101d46 */
[C---:B------:R-:W-:Y:S01]  /*6910*/  HMMA.16816.F32 R8, R168.reuse, R174, RZ ;  /* 0x000000aea808723c */ /* 0x040fe200000018ff */
[----:B------:R-:W-:Y:S06]  /*6920*/  LDSM.16.M88.4 R172, [R229] ;  /* 0x00000000e5ac783b */ /* 0x000fec0000000200 */
[----:B------:R-:W0:Y:S01]  /*6930*/  LDGDEPBAR ;  /* 0x00000000000079af */ /* 0x000e220000000000 */
[C---:B-----5:R-:W-:Y:S08]  /*6940*/  HMMA.16816.F32 R12, R168.reuse, R176, RZ ;  /* 0x000000b0a80c723c */ /* 0x060ff000000018ff */
[C---:B--2---:R-:W-:Y:S01]  /*6950*/  HMMA.16816.F32 R16, R168.reuse, R178, RZ ;  /* 0x000000b2a810723c */ /* 0x044fe200000018ff */
[----:B------:R-:W-:Y:S07]  /*6960*/  LDSM.16.M88.4 R176, [R229+0x800] ;  /* 0x00080000e5b0783b */ /* 0x000fee0000000200 */
[C---:B---3--:R-:W-:Y:S08]  /*6970*/  HMMA.16816.F32 R20, R168.reuse, R180, RZ ;  /* 0x000000b4a814723c */ /* 0x048ff000000018ff */
[C---:B------:R-:W-:Y:S01]  /*6980*/  HMMA.16816.F32 R24, R168.reuse, R182, RZ ;  /* 0x000000b6a818723c */ /* 0x040fe200000018ff */
[----:B------:R-:W-:Y:S07]  /*6990*/  LDSM.16.M88.4 R180, [R229+0x1000] ;  /* 0x00100000e5b4783b */ /* 0x000fee0000000200 */
[C---:B----4-:R-:W-:Y:S08]  /*69a0*/  HMMA.16816.F32 R28, R168.reuse, R184, RZ ;  /* 0x000000b8a81c723c */ /* 0x050ff000000018ff */
[----:B------:R-:W-:Y:S01]  /*69b0*/  HMMA.16816.F32 R32, R168, R186, RZ ;  /* 0x000000baa820723c */ /* 0x000fe200000018ff */
[----:B------:R-:W2:Y:S06]  /*69c0*/  LDSM.16.M88.4 R168, [R230] ;  /* 0x00000000e6a8783b */ /* 0x000eac0000000200 */
[----:B------:R-:W3:Y:S01]  /*69d0*/  LDSM.16.M88.4 R184, [R229+0x1800] ;  /* 0x00180000e5b8783b */ /* 0x000ee20000000200 */
[C---:B------:R-:W-:Y:S07]  /*69e0*/  HMMA.16816.F32 R4, R188.reuse, R192, R4 ;  /* 0x000000c0bc04723c */ /* 0x040fee0000001804 */
[----:B------:R-:W-:Y:S01]  /*69f0*/  MOV R192, R2 ;  /* 0x0000000200c07202 */ /* 0x000fe20000000f00 */
[C---:B------:R-:W-:Y:S03]  /*6a00*/  HMMA.16816.F32 R8, R188.reuse, R194, R8 ;  /* 0x000000c2bc08723c */ /* 0x040fe60000001808 */
[C---:B------:R-:W-:Y:S05]  /*6a10*/  ISETP.GT.AND P6, PT, R192.reuse, R164, PT ;  /* 0x000000a4c000720c */ /* 0x040fea0003fc4270 */
[C---:B------:R-:W-:Y:S01]  /*6a20*/  HMMA.16816.F32 R12, R188.reuse, R196, R12 ;  /* 0x000000c4bc0c723c */ /* 0x040fe2000000180c */
[----:B------:R-:W4:Y:S07]  /*6a30*/  LDL R196, [R1+0x48] ;  /* 0x0000480001c47983 */ /* 0x000f2e0000100800 */
[C---:B------:R-:W-:Y:S01]  /*6a40*/  HMMA.16816.F32 R16, R188.reuse, R198, R16 ;  /* 0x000000c6bc10723c */ /* 0x040fe20000001810 */
[----:B------:R-:W-:Y:S07]  /*6a50*/  @P6 IMAD.MOV.U32 R2, RZ, RZ, c[0x0][0x1e4] ;  /* 0x00007900ff026624 */ /* 0x000fee00078e00ff */
[C---:B------:R-:W-:Y:S07]  /*6a60*/  HMMA.16816.F32 R20, R188.reuse, R200, R20 ;  /* 0x000000c8bc14723c */ /* 0x040fee0000001814 */
[----:B------:R-:W-:Y:S01]  /*6a70*/  IADD3 R200, R192, -0x1, RZ ;  /* 0xffffffffc0c87810 */ /* 0x000fe20007ffe0ff */
[C---:B------:R-:W-:Y:S04]  /*6a80*/  HMMA.16816.F32 R24, R188.reuse, R202, R24 ;  /* 0x000000cabc18723c */ /* 0x040fe80000001818 */
[----:B-1----:R-:W-:Y:S03]  /*6a90*/  @P6 SHF.R.S32.HI R167, RZ, 0x1f, R200 ;  /* 0x0000001fffa76819 */ /* 0x002fe600000114c8 */
[----:B------:R-:W-:Y:S01]  /*6aa0*/  @P6 IMAD.WIDE.U32 R202, R200, c[0x0][0x1e0], RZ ;  /* 0x00007800c8ca6a25 */ /* 0x000fe200078e00ff */
[C---:B------:R-:W-:Y:S04]  /*6ab0*/  HMMA.16816.F32 R28, R188.reuse, R204, R28 ;  /* 0x000000ccbc1c723c */ /* 0x040fe8000000181c */
[----:B------:R-:W-:Y:S01]  /*6ac0*/  @P6 SHF.L.U32 R0, R202, 0x6, RZ ;  /* 0x00000006ca006819 */ /* 0x000fe200000006ff */
[----:B------:R-:W-:Y:S03]  /*6ad0*/  @P6 IMAD R167, R167, c[0x0][0x1e0], RZ ;  /* 0x00007800a7a76a24 */ /* 0x000fe600078e02ff */
[----:B------:R-:W-:Y:S04]  /*6ae0*/  HMMA.16816.F32 R32, R188, R206, R32 ;  /* 0x000000cebc20723c */ /* 0x000fe80000001820 */
[----:B------:R-:W-:Y:S03]  /*6af0*/  @P6 IMAD R167, R200, c[0x0][0x1e4], R167 ;  /* 0x00007900c8a76a24 */ /* 0x000fe600078e02a7 */
[----:B------:R-:W-:Y:S01]  /*6b00*/  IADD3 R206, R252, R237, RZ ;  /* 0x000000edfcce7210 */ /* 0x000fe20007ffe0ff */
[C---:B--2---:R-:W-:Y:S05]  /*6b10*/  HMMA.16816.F32 R4, R168.reuse, R172, R4 ;  /* 0x000000aca804723c */ /* 0x044fea0000001804 */
[----:B------:R-:W-:Y:S01]  /*6b20*/  @P6 IMAD.IADD R164, R203, 0x1, R167 ;  /* 0x00000001cba46824 */ /* 0x000fe200078e02a7 */
[----:B------:R-:W-:Y:S01]  /*6b30*/  @P6 MOV R167, c[0x0][0x1e0] ;  /* 0x0000780000a76a02 */ /* 0x000fe20000000f00 */
[----:B------:R-:W-:Y:S01]  /*6b40*/  @P1 IMAD.HI.U32 R205, R206, c[0x0][0x2c8], RZ ;  /* 0x0000b200cecd1a27 */ /* 0x000fe200078e00ff */
[C---:B------:R-:W-:Y:S01]  /*6b50*/  HMMA.16816.F32 R8, R168.reuse, R174, R8 ;  /* 0x000000aea808723c */ /* 0x040fe20000001808 */
[----:B------:R-:W-:Y:S03]  /*6b60*/  LDSM.16.M88.4 R172, [R228] ;  /* 0x00000000e4ac783b */ /* 0x000fe60000000200 */
[----:B------:R-:W-:Y:S02]  /*6b70*/  @P6 SHF.L.U64.HI R164, R202, 0x6, R164 ;  /* 0x00000006caa46819 */ /* 0x000fe400000102a4 */
[C---:B------:R-:W-:Y:S02]  /*6b80*/  @P6 LEA R166, P0, R167.reuse, R0, 0x5 ;  /* 0x00000000a7a66211 */ /* 0x040fe400078028ff */
[C---:B------:R-:W-:Y:S04]  /*6b90*/  HMMA.16816.F32 R12, R168.reuse, R176, R12 ;  /* 0x000000b0a80c723c */ /* 0x040fe8000000180c */
[----:B------:R-:W-:Y:S02]  /*6ba0*/  @P6 LEA.HI.X R2, R167, R164, R2, 0x5, P0 ;  /* 0x000000a4a7026211 */ /* 0x000fe400000f2c02 */
[----:B------:R-:W-:Y:S02]  /*6bb0*/  @P1 SHF.R.U32.HI R206, RZ, c[0x0][0x2cc], R205 ;  /* 0x0000b300ffce1a19 */ /* 0x000fe400000116cd */
[C---:B------:R-:W-:Y:S01]  /*6bc0*/  HMMA.16816.F32 R16, R168.reuse, R178, R16 ;  /* 0x000000b2a810723c */ /* 0x040fe20000001810 */
[----:B------:R-:W1:Y:S07]  /*6bd0*/  LDSM.16.M88.4 R176, [R220] ;  /* 0x00000000dcb0783b */ /* 0x000e6e0000000200 */
[C---:B------:R-:W-:Y:S08]  /*6be0*/  HMMA.16816.F32 R20, R168.reuse, R180, R20 ;  /* 0x000000b4a814723c */ /* 0x040ff00000001814 */
[C---:B------:R-:W-:Y:S01]  /*6bf0*/  HMMA.16816.F32 R24, R168.reuse, R182, R24 ;  /* 0x000000b6a818723c */ /* 0x040fe20000001818 */
[----:B------:R-:W2:Y:S07]  /*6c00*/  LDSM.16.M88.4 R180, [R220+0x800] ;  /* 0x00080000dcb4783b */ /* 0x000eae0000000200 */
[C---:B---3--:R-:W-:Y:S08]  /*6c10*/  HMMA.16816.F32 R28, R168.reuse, R184, R28 ;  /* 0x000000b8a81c723c */ /* 0x048ff0000000181c */
[----:B------:R-:W-:Y:S01]  /*6c20*/  HMMA.16816.F32 R32, R168, R186, R32 ;  /* 0x000000baa820723c */ /* 0x000fe20000001820 */
[----:B------:R-:W3:Y:S06]  /*6c30*/  LDSM.16.M88.4 R168, [R220+0x1000] ;  /* 0x00100000dca8783b */ /* 0x000eec0000000200 */
[----:B------:R-:W5:Y:S01]  /*6c40*/  LDSM.16.M88.4 R184, [R220+0x1800] ;  /* 0x00180000dcb8783b */ /* 0x000f620000000200 */
[C---:B-1----:R-:W-:Y:S08]  /*6c50*/  HMMA.16816.F32 R4, R172.reuse, R176, R4 ;  /* 0x000000b0ac04723c */ /* 0x042ff00000001804 */
[C---:B------:R-:W-:Y:S01]  /*6c60*/  HMMA.16816.F32 R8, R172.reuse, R178, R8 ;  /* 0x000000b2ac08723c */ /* 0x040fe20000001808 */
[----:B------:R-:W-:Y:S07]  /*6c70*/  LDSM.16.M88.4 R176, [R233+0x2000] ;  /* 0x00200000e9b0783b */ /* 0x000fee0000000200 */
[C---:B--2---:R-:W-:Y:S08]  /*6c80*/  HMMA.16816.F32 R12, R172.reuse, R180, R12 ;  /* 0x000000b4ac0c723c */ /* 0x044ff0000000180c */
[C---:B------:R-:W-:Y:S01]  /*6c90*/  HMMA.16816.F32 R16, R172.reuse, R182, R16 ;  /* 0x000000b6ac10723c */ /* 0x040fe20000001810 */
[----:B------:R-:W-:Y:S07]  /*6ca0*/  LDSM.16.M88.4 R180, [R233+0x2800] ;  /* 0x00280000e9b4783b */ /* 0x000fee0000000200 */
[C---:B---3--:R-:W-:Y:S08]  /*6cb0*/  HMMA.16816.F32 R20, R172.reuse, R168, R20 ;  /* 0x000000a8ac14723c */ /* 0x048ff00000001814 */
[C---:B------:R-:W-:Y:S01]  /*6cc0*/  HMMA.16816.F32 R24, R172.reuse, R170, R24 ;  /* 0x000000aaac18723c */ /* 0x040fe20000001818 */
[----:B------:R-:W1:Y:S07]  /*6cd0*/  LDSM.16.M88.4 R168, [R234+0x4000] ;  /* 0x00400000eaa8783b */ /* 0x000e6e0000000200 */
[C---:B-----5:R-:W-:Y:S08]  /*6ce0*/  HMMA.16816.F32 R28, R172.reuse, R184, R28 ;  /* 0x000000b8ac1c723c */ /* 0x060ff0000000181c */
        /* <DEDUP_REMOVED lines=21> */
[----:B------:R-:W-:Y:S07]  /*6e40*/  LDSM.16.M88.4 R180, [R229+0x2800] ;  /* 0x00280000e5b4783b */ /* 0x000fee0000000200 */
[C---:B--2---:R-:W-:Y:S08]  /*6e50*/  HMMA.16816.F32 R20, R172.reuse, R168, R20 ;  /* 0x000000a8ac14723c */ /* 0x044ff00000001814 */
        /* <DEDUP_REMOVED lines=89> */
[----:B------:R-:W1:Y:S07]  /*73f0*/  LDSM.16.M88.4 R180, [R211] ;  /* 0x00000000d3b4783b */ /* 0x000e6e0000000200 */
[C---:B--2---:R-:W-:Y:S08]  /*7400*/  HMMA.16816.F32 R20, R168.reuse, R172, R20 ;  /* 0x000000aca814723c */ /* 0x044ff00000001814 */
[C---:B------:R-:W-:Y:S01]  /*7410*/  HMMA.16816.F32 R24, R168.reuse, R174, R24 ;  /* 0x000000aea818723c */ /* 0x040fe20000001818 */
[----:B------:R-:W2:Y:S07]  /*7420*/  LDSM.16.M88.4 R172, [R210] ;  /* 0x00000000d2ac783b */ /* 0x000eae0000000200 */
[C---:B---3--:R-:W-:Y:S08]  /*7430*/  HMMA.16816.F32 R28, R168.reuse, R184, R28 ;  /* 0x000000b8a81c723c */ /* 0x048ff0000000181c */
[----:B------:R-:W-:Y:S01]  /*7440*/  HMMA.16816.F32 R32, R168, R186, R32 ;  /* 0x000000baa820723c */ /* 0x000fe20000001820 */
[----:B------:R-:W3:Y:S06]  /*7450*/  LDSM.16.M88.4 R168, [R209] ;  /* 0x00000000d1a8783b */ /* 0x000eec0000000200 */
[----:B------:R-:W5:Y:S01]  /*7460*/  LDSM.16.M88.4 R184, [R208] ;  /* 0x00000000d0b8783b */ /* 0x000f620000000200 */
        /* <DEDUP_REMOVED lines=9> */
[C---:B-----5:R-:W-:Y:S08]  /*7500*/  HMMA.16816.F32 R28, R176.reuse, R184, R28 ;  /* 0x000000b8b01c723c */ /* 0x060ff0000000181c */
        /* <DEDUP_REMOVED lines=12> */
[C---:B-----5:R-:W-:Y:S01]  /*75d0*/  HMMA.16816.F32 R28, R172.reuse, R184, R28 ;  /* 0x000000b8ac1c723c */ /* 0x060fe2000000181c */
[----:B------:R-:W3:Y:S07]  /*75e0*/  LDL.64 R184, [R1+0x68] ;  /* 0x0000680001b87983 */ /* 0x000eee0000100a00 */
[----:B------:R-:W-:Y:S01]  /*75f0*/  HMMA.16816.F32 R32, R172, R186, R32 ;  /* 0x000000baac20723c */ /* 0x000fe20000001820 */
[----:B------:R-:W5:Y:S06]  /*7600*/  LDL R187, [R1+0x78] ;  /* 0x0000780001bb7983 */ /* 0x000f6c0000100800 */
[----:B------:R-:W5:Y:S01]  /*7610*/  LDL R186, [R1+0x74] ;  /* 0x0000740001ba7983 */ /* 0x000f620000100800 */
[C---:B-1----:R-:W-:Y:S05]  /*7620*/  HMMA.16816.F32 R4, R168.reuse, R180, R4 ;  /* 0x000000b4a804723c */ /* 0x042fea0000001804 */
[----:B------:R-:W1:Y:S03]  /*7630*/  LDSM.16.M88.4 R172, [R220+0x7000] ;  /* 0x00700000dcac783b */ /* 0x000e660000000200 */
[C---:B------:R-:W-:Y:S03]  /*7640*/  HMMA.16816.F32 R8, R168.reuse, R182, R8 ;  /* 0x000000b6a808723c */ /* 0x040fe60000001808 */
[----:B------:R-:W4:Y:S01]  /*7650*/  LDSM.16.M88.4 R180, [R220+0x7800] ;  /* 0x00780000dcb4783b */ /* 0x000f220000000200 */
[----:B------:R-:W-:Y:S04]  /*7660*/  DEPBAR.LE SB0, 0x0 ;  /* 0x000080000000791a */ /* 0x000fe80000000000 */
[C---:B--2---:R-:W-:Y:S01]  /*7670*/  HMMA.16816.F32 R12, R168.reuse, R176, R12 ;  /* 0x000000b0a80c723c */ /* 0x044fe2000000180c */
[----:B------:R-:W-:Y:S07]  /*7680*/  BAR.SYNC.DEFER_BLOCKING 0x0 ;  /* 0x0000000000007b1d */ /* 0x000fee0000010000 */
[C---:B------:R-:W-:Y:S08]  /*7690*/  HMMA.16816.F32 R16, R168.reuse, R178, R16 ;  /* 0x000000b2a810723c */ /* 0x040ff00000001810 */
[C---:B-1----:R-:W-:Y:S08]  /*76a0*/  HMMA.16816.F32 R20, R168.reuse, R172, R20 ;  /* 0x000000aca814723c */ /* 0x042ff00000001814 */
[C---:B------:R-:W-:Y:S08]  /*76b0*/  HMMA.16816.F32 R24, R168.reuse, R174, R24 ;  /* 0x000000aea818723c */ /* 0x040ff00000001818 */
[C---:B----4-:R-:W-:Y:S08]  /*76c0*/  HMMA.16816.F32 R28, R168.reuse, R180, R28 ;  /* 0x000000b4a81c723c */ /* 0x050ff0000000181c */
[----:B------:R-:W-:Y:S07]  /*76d0*/  HMMA.16816.F32 R32, R168, R182, R32 ;  /* 0x000000b6a820723c */ /* 0x000fee0000001820 */
[----:B------:R-:W-:Y:S05]  /*76e0*/  IMAD.MOV.U32 R169, RZ, RZ, -0x40 ;  /* 0xffffffc0ffa97424 */ /* 0x000fea00078e00ff */
[----:B------:R-:W-:Y:S01]  /*76f0*/  IMAD R174, R192, R169, 0x1 ;  /* 0x00000001c0ae7424 */ /* 0x000fe200078e02a9 */
[----:B---3--:R-:W-:Y:S04]  /*7700*/  @P6 IADD3 R204, P0, R0, R184, RZ ;  /* 0x000000b800cc6210 */ /* 0x008fe80007f1e0ff */
[-C--:B------:R-:W-:Y:S02]  /*7710*/  @P6 IADD3.X R167, R164, R196.reuse, RZ, P0, !PT ;  /* 0x000000c4a4a76210 */ /* 0x080fe400007fe4ff */
[C---:B------:R-:W-:Y:S04]  /*7720*/  @P6 LEA R202, P0, R204.reuse, c[0x0][0x1c8], 0x1 ;  /* 0x00007200ccca6a11 */ /* 0x040fe800078008ff */
[----:B------:R-:W-:Y:S02]  /*7730*/  @P6 LEA.HI.X R203, R204, c[0x0][0x1cc], R167, 0x1, P0 ;  /* 0x00007300cccb6a11 */ /* 0x000fe400000f0ca7 */
[----:B------:R-:W-:Y:S03]  /*7740*/  @P6 IADD3 R201, P0, R184, 0x40, RZ ;  /* 0x00000040b8c96810 */ /* 0x000fe60007f1e0ff */
[----:B------:R-:W-:Y:S01]  /*7750*/  @!PT LDS RZ, [RZ] ;  /* 0x00000000fffff984 */ /* 0x000fe20000000800 */
[----:B------:R-:W-:Y:S01]  /*7760*/  @!PT LDS RZ, [RZ] ;  /* 0x00000000fffff984 */ /* 0x000fe20000000800 */
[----:B------:R-:W-:Y:S01]  /*7770*/  @!PT LDS RZ, [RZ] ;  /* 0x00000000fffff984 */ /* 0x000fe20000000800 */
[----:B------:R1:W-:Y:S02]  /*7780*/  @P6 LDGSTS.E.BYPASS.LTC128B.128 [R249+0x8100], [R202.64], !P5 ;  /* 0x08100000caf96fae */ /* 0x0003e4000e901d46 */
[----:B------:R-:W-:Y:S01]  /*7790*/  @P6 IMAD.X R167, RZ, RZ, R196, P0 ;  /* 0x000000ffffa76224 */ /* 0x000fe200000e06c4 */
[----:B------:R-:W-:Y:S04]  /*77a0*/  @P6 IADD3 R204, P0, R0, R201, RZ ;  /* 0x000000c900cc6210 */ /* 0x000fe80007f1e0ff */
[----:B------:R-:W-:Y:S02]  /*77b0*/  @P6 IADD3.X R207, R164, R167, RZ, P0, !PT ;  /* 0x000000a7a4cf6210 */ /* 0x000fe400007fe4ff */
[C---:B------:R-:W-:Y:S04]  /*77c0*/  @P6 LEA R198, P0, R204.reuse, c[0x0][0x1c8], 0x1 ;  /* 0x00007200ccc66a11 */ /* 0x040fe800078008ff */
[----:B------:R-:W-:Y:S02]  /*77d0*/  @P6 LEA.HI.X R199, R204, c[0x0][0x1cc], R207, 0x1, P0 ;  /* 0x00007300ccc76a11 */ /* 0x000fe400000f0ccf */
[----:B------:R-:W2:Y:S01]  /*77e0*/  SHFL.IDX PT, R204, R206, RZ, 0x1c1f ;  /* 0x001c1fffcecc7589 */ /* 0x000ea200000e0000 */
[----:B------:R-:W-:Y:S04]  /*77f0*/  @P6 IADD3 R205, P0, R184, 0x80, RZ ;  /* 0x00000080b8cd6810 */ /* 0x000fe80007f1e0ff */
[----:B------:R-:W-:Y:S01]  /*7800*/  @P6 IADD3.X R188, RZ, R196, RZ, P0, !PT ;  /* 0x000000c4ffbc6210 */ /* 0x000fe200007fe4ff */
[----:B------:R3:W4:Y:S01]  /*7810*/  SHFL.IDX PT, R207, R206, 0x1, 0x1c1f ;  /* 0x003c1f00cecf7f89 */ /* 0x00072200000e0000 */
[----:B------:R-:W-:Y:S04]  /*7820*/  @P6 IADD3 R171, P0, R0, R205, RZ ;  /* 0x000000cd00ab6210 */ /* 0x000fe80007f1e0ff */
[----:B------:R-:W-:Y:S02]  /*7830*/  @P6 IADD3.X R170, R164, R188, RZ, P0, !PT ;  /* 0x000000bca4aa6210 */ /* 0x000fe400007fe4ff */
[C---:B------:R-:W-:Y:S04]  /*7840*/  @P6 LEA R168, P0, R171.reuse, c[0x0][0x1c8], 0x1 ;  /* 0x00007200aba86a11 */ /* 0x040fe800078008ff */
[----:B------:R-:W-:Y:S02]  /*7850*/  @P6 LEA.HI.X R169, R171, c[0x0][0x1cc], R170, 0x1, P0 ;  /* 0x00007300aba96a11 */ /* 0x000fe400000f0caa */
[----:B-----5:R-:W-:Y:S02]  /*7860*/  IADD3 R170, R187, R174, -R251 ;  /* 0x000000aebbaa7210 */ /* 0x020fe40007ffe8fb */
[----:B------:R-:W-:Y:S04]  /*7870*/  @P6 IADD3 R191, P0, R184, 0xc0, RZ ;  /* 0x000000c0b8bf6810 */ /* 0x000fe80007f1e0ff */
[----:B------:R-:W-:Y:S02]  /*7880*/  @P6 IADD3.X R189, RZ, R196, RZ, P0, !PT ;  /* 0x000000c4ffbd6210 */ /* 0x000fe400007fe4ff */
[----:B---3--:R-:W-:Y:S01]  /*7890*/  @P6 IADD3 R206, P0, R0, R191, RZ ;  /* 0x000000bf00ce6210 */ /* 0x008fe20007f1e0ff */
[----:B------:R-:W-:Y:S03]  /*78a0*/  IMAD.IADD R0, R170, 0x1, -R186 ;  /* 0x00000001aa007824 */ /* 0x000fe600078e0aba */
[----:B------:R-:W-:Y:S02]  /*78b0*/  @P6 IADD3.X R171, R164, R189, RZ, P0, !PT ;  /* 0x000000bda4ab6210 */ /* 0x000fe400007fe4ff */
[----:B------:R-:W-:Y:S02]  /*78c0*/  @P6 LEA R170, P0, R206, c[0x0][0x1c8], 0x1 ;  /* 0x00007200ceaa6a11 */ /* 0x000fe400078008ff */
[C---:B--2---:R-:W-:Y:S01]  /*78d0*/  IADD3 R164, R0.reuse, R204, RZ ;  /* 0x000000cc00a47210 */ /* 0x044fe20007ffe0ff */
[----:B----4-:R-:W-:Y:S01]  /*78e0*/  IMAD.IADD R0, R0, 0x1, R207 ;  /* 0x0000000100007824 */ /* 0x010fe200078e02cf */
[----:B------:R-:W-:Y:S02]  /*78f0*/  @P6 LEA.HI.X R171, R206, c[0x0][0x1cc], R171, 0x1, P0 ;  /* 0x00007300ceab6a11 */ /* 0x000fe400000f0cab */
[----:B------:R-:W-:Y:S04]  /*7900*/  ISETP.GT.AND P0, PT, R164, RZ, PT ;  /* 0x000000ffa400720c */ /* 0x000fe80003f04270 */
[----:B------:R-:W-:Y:S02]  /*7910*/  FSEL R204, R4, -INF , P0 ;  /* 0xff80000004cc7808 */ /* 0x000fe40000000000 */
[----:B------:R-:W-:Y:S04]  /*7920*/  ISETP.GT.AND P0, PT, R164, 0x1, PT ;  /* 0x00000001a400780c */ /* 0x000fe80003f04270 */
[----:B------:R-:W-:Y:S02]  /*7930*/  FSEL R4, R5, -INF , P0 ;  /* 0xff80000005047808 */ /* 0x000fe40000000000 */
[----:B------:R-:W-:Y:S02]  /*7940*/  ISETP.GT.AND P0, PT, R0, RZ, PT ;  /* 0x000000ff0000720c */ /* 0x000fe40003f04270 */
[----:B------:R-:W-:Y:S02]  /*7950*/  FMNMX.FTZ R5, R204, R3, !PT ;  /* 0x00000003cc057209 */ /* 0x000fe40007810000 */
[----:B------:R-:W-:Y:S02]  /*7960*/  FSEL R206, R6, -INF , P0 ;  /* 0xff80000006ce7808 */ /* 0x000fe40000000000 */
        /* <DEDUP_REMOVED lines=25> */
[----:B------:R-:W-:Y:S02]  /*7b00*/  MOV R16, R198 ;  /* 0x000000c600107202 */ /* 0x000fe40000000f00 */
        /* <DEDUP_REMOVED lines=35> */
[----:B------:R-:W-:Y:S02]  /*7d40*/  FMNMX.FTZ R5, R179, R14, !PT ;  /* 0x0000000eb3057209 */ /* 0x000fe40007810000 */
[----:B------:R-:W-:Y:S02]  /*7d50*/  FMNMX.FTZ R12, R180, R7, !PT ;  /* 0x00000007b40c7209 */ /* 0x000fe40007810000 */
[----:B------:R-:W-:Y:S02]  /*7d60*/  MOV R19, R185 ;  /* 0x000000b900137202 */ /* 0x000fe40000000f00 */
        /* <DEDUP_REMOVED lines=17> */
[C---:B------:R-:W-:Y:S02]  /*7e80*/  ISETP.GT.AND P0, PT, R0.reuse, 0x31, PT ;  /* 0x000000310000780c */ /* 0x040fe40003f04270 */
[----:B------:R-:W-:Y:S02]  /*7e90*/  FMNMX.FTZ R12, R185, R12, !PT ;  /* 0x0000000cb90c7209 */ /* 0x000fe40007810000 */
[----:B------:R-:W-:Y:S02]  /*7ea0*/  FMNMX.FTZ R5, R193, R14, !PT ;  /* 0x0000000ec1057209 */ /* 0x000fe40007810000 */
[----:B------:R-:W-:Y:S02]  /*7eb0*/  FSEL R178, R31, -INF , P0 ;  /* 0xff8000001fb27808 */ /* 0x000fe40000000000 */
[----:B------:R-:W-:Y:S02]  /*7ec0*/  ISETP.GT.AND P0, PT, R0, 0x38, PT ;  /* 0x000000380000780c */ /* 0x000fe40003f04270 */
[----:B------:R-:W-:Y:S02]  /*7ed0*/  FMNMX.FTZ R5, R182, R5, !PT ;  /* 0x00000005b6057209 */ /* 0x000fe40007810000 */
[----:B------:R-:W-:Y:S02]  /*7ee0*/  FMNMX.FTZ R11, R187, R12, !PT ;  /* 0x0000000cbb0b7209 */ /* 0x000fe40007810000 */
[----:B------:R-:W-:Y:S02]  /*7ef0*/  FSEL R174, R34, -INF , P0 ;  /* 0xff80000022ae7808 */ /* 0x000fe40000000000 */
[----:B------:R-:W-:Y:S01]  /*7f00*/  ISETP.GT.AND P0, PT, R0, 0x39, PT ;  /* 0x000000390000780c */ /* 0x000fe20003f04270 */
[----:B------:R-:W2:Y:S01]  /*7f10*/  SHFL.BFLY PT, R12, R11, 0x2, 0x1f ;  /* 0x0c401f000b0c7f89 */ /* 0x000ea200000e0000 */
[----:B------:R-:W-:Y:S02]  /*7f20*/  FMNMX.FTZ R7, R178, R5, !PT ;  /* 0x00000005b2077209 */ /* 0x000fe40007810000 */
[----:B------:R-:W-:Y:S02]  /*7f30*/  FSEL R164, R35, -INF , P0 ;  /* 0xff80000023a47808 */ /* 0x000fe40000000000 */
[----:B------:R-:W-:Y:S02]  /*7f40*/  @P6 IADD3 R0, P0, R166, R18, RZ ;  /* 0x00000012a6006210 */ /* 0x000fe40007f1e0ff */
[----:B------:R-:W-:Y:S02]  /*7f50*/  FMNMX.FTZ R7, R174, R7, !PT ;  /* 0x00000007ae077209 */ /* 0x000fe40007810000 */
[----:B------:R-:W-:Y:S02]  /*7f60*/  @P6 IADD3.X R13, R2, R196, RZ, P0, !PT ;  /* 0x000000c4020d6210 */ /* 0x000fe400007fe4ff */
[----:B------:R-:W-:Y:S02]  /*7f70*/  @P6 LEA R16, P0, R0, c[0x0][0x1c8], 0x1 ;  /* 0x0000720000106a11 */ /* 0x000fe400078008ff */
[----:B------:R-:W-:Y:S02]  /*7f80*/  FMNMX.FTZ R5, R164, R7, !PT ;  /* 0x00000007a4057209 */ /* 0x000fe40007810000 */
[----:B------:R-:W-:Y:S02]  /*7f90*/  MOV R21, R17 ;  /* 0x0000001100157202 */ /* 0x000fe40000000f00 */
[----:B------:R-:W-:Y:S02]  /*7fa0*/  @P6 LEA.HI.X R17, R0, c[0x0][0x1cc], R13, 0x1, P0 ;  /* 0x0000730000116a11 */ /* 0x000fe400000f0c0d */
[----:B------:R-:W3:Y:S01]  /*7fb0*/  SHFL.BFLY PT, R0, R5, 0x2, 0x1f ;  /* 0x0c401f0005007f89 */ /* 0x000ee200000e0000 */
[----:B------:R-:W-:Y:S02]  /*7fc0*/  @P6 IADD3 R201, P0, R166, R201, RZ ;  /* 0x000000c9a6c96210 */ /* 0x000fe40007f1e0ff */
[----:B--2---:R-:W-:Y:S03]  /*7fd0*/  FMNMX.FTZ R11, R11, R12, !PT ;  /* 0x0000000c0b0b7209 */ /* 0x004fe60007810000 */
[----:B------:R2:W-:Y:S01]  /*7fe0*/  @P6 LDGSTS.E.BYPASS.LTC128B.128 [R249+0xa100], [R20.64], !P4 ;  /* 0x0a10000014f96fae */ /* 0x0005e2000e101d46 */
[----:B------:R-:W-:Y:S02]  /*7ff0*/  @P6 IADD3.X R14, R2, R167, RZ, P0, !PT ;  /* 0x000000a7020e6210 */ /* 0x000fe400007fe4ff */
[C---:B------:R-:W-:Y:S03]  /*8000*/  @P6 LEA R18, P0, R201.reuse, c[0x0][0x1c8], 0x1 ;  /* 0x00007200c9126a11 */ /* 0x040fe600078008ff */
[----:B------:R-:W4:Y:S01]  /*8010*/  SHFL.BFLY PT, R12, R11, 0x1, 0x1f ;  /* 0x0c201f000b0c7f89 */ /* 0x000f2200000e0000 */
[----:B------:R-:W-:Y:S02]  /*8020*/  @P6 LEA.HI.X R19, R201, c[0x0][0x1cc], R14, 0x1, P0 ;  /* 0x00007300c9136a11 */ /* 0x000fe400000f0c0e */
[----:B------:R-:W-:Y:S03]  /*8030*/  @P6 IADD3 R205, P0, R166, R205, RZ ;  /* 0x000000cda6cd6210 */ /* 0x000fe60007f1e0ff */
[----:B------:R5:W-:Y:S02]  /*8040*/  @P6 LDGSTS.E.BYPASS.LTC128B.128 [R249+0xc100], [R168.64], !P3 ;  /* 0x0c100000a8f96fae */ /* 0x000be4000d901d46 */
[----:B------:R-:W-:Y:S01]  /*8050*/  @P6 IMAD.X R14, R2, 0x1, R188, P0 ;  /* 0x00000001020e6824 */ /* 0x000fe200000e06bc */
[----:B------:R-:W-:Y:S02]  /*8060*/  @P6 IADD3 R166, P0, R166, R191, RZ ;  /* 0x000000bfa6a66210 */ /* 0x000fe40007f1e0ff */
[----:B---3--:R-:W-:Y:S01]  /*8070*/  FMNMX.FTZ R5, R5, R0, !PT ;  /* 0x0000000005057209 */ /* 0x008fe20007810000 */
[----:B------:R3:W-:Y:S01]  /*8080*/  @P6 LDGSTS.E.BYPASS.LTC128B.128 [R249+0xe100], [R170.64], !P2 ;  /* 0x0e100000aaf96fae */ /* 0x0007e2000d101d46 */
[----:B------:R-:W-:Y:S02]  /*8090*/  @P6 IADD3.X R7, R2, R189, RZ, P0, !PT ;  /* 0x000000bd02076210 */ /* 0x000fe400007fe4ff */
[C---:B------:R-:W-:Y:S03]  /*80a0*/  @P6 LEA R24, P0, R205.reuse, c[0x0][0x1c8], 0x1 ;  /* 0x00007200cd186a11 */ /* 0x040fe600078008ff */
[----:B------:R-:W1:Y:S01]  /*80b0*/  SHFL.BFLY PT, R2, R5, 0x1, 0x1f ;  /* 0x0c201f0005027f89 */ /* 0x000e6200000e0000 */
[----:B------:R-:W-:Y:S02]  /*80c0*/  @P6 LEA.HI.X R25, R205, c[0x0][0x1cc], R14, 0x1, P0 ;  /* 0x00007300cd196a11 */ /* 0x000fe400000f0c0e */
[C---:B------:R-:W-:Y:S02]  /*80d0*/  @P6 LEA R26, P0, R166.reuse, c[0x0][0x1c8], 0x1 ;  /* 0x00007200a61a6a11 */ /* 0x040fe400078008ff */
[----:B----4-:R-:W-:Y:S01]  /*80e0*/  FMNMX.FTZ R0, R11, R12, !PT ;  /* 0x0000000c0b007209 */ /* 0x010fe20007810000 */
[----:B------:R4:W-:Y:S01]  /*80f0*/  @P6 LDGSTS.E.BYPASS.LTC128B.128 [R249+0x9100], [R16.64], !P5 ;  /* 0x0910000010f96fae */ /* 0x0009e2000e901d46 */
[----:B------:R-:W-:Y:S02]  /*8100*/  @P6 LEA.HI.X R27, R166, c[0x0][0x1cc], R7, 0x1, P0 ;  /* 0x00007300a61b6a11 */ /* 0x000fe400000f0c07 */
[C---:B------:R-:W-:Y:S01]  /*8110*/  FSETP.NEU.FTZ.AND P0, PT, R0.reuse, -INF , PT ;  /* 0xff8000000000780b */ /* 0x040fe20003f1d000 */
[----:B------:R-:W-:Y:S02]  /*8120*/  FMUL.FTZ R11, R0, c[0x0][0x2d0] ;  /* 0x0000b400000b7a20 */ /* 0x000fe40000410000 */
[----:B------:R2:W-:Y:S03]  /*8130*/  @P6 LDGSTS.E.BYPASS.LTC128B.128 [R249+0xb100], [R18.64], !P4 ;  /* 0x0b10000012f96fae */ /* 0x0005e6000e101d46 */
[----:B------:R-:W-:Y:S03]  /*8140*/  FSEL R191, R11, RZ, P0 ;  /* 0x000000ff0bbf7208 */ /* 0x000fe60000000000 */
[----:B------:R3:W-:Y:S02]  /*8150*/  @P6 LDGSTS.E.BYPASS.LTC128B.128 [R249+0xd100], [R24.64], !P3 ;  /* 0x0d10000018f96fae */ /* 0x0007e4000d901d46 */
[--C-:B------:R-:W-:Y:S01]  /*8160*/  FFMA.FTZ R205, R4, c[0x0][0x2d0], -R191.reuse ;  /* 0x0000b40004cd7a23 */ /* 0x100fe200000108bf */
[----:B------:R-:W-:Y:S01]  /*8170*/  FSEL R4, R0, RZ, P0 ;  /* 0x000000ff00047208 */ /* 0x000fe20000000000 */
[--C-:B------:R-:W-:Y:S01]  /*8180*/  FFMA.FTZ R7, R204, c[0x0][0x2d0], -R191.reuse ;  /* 0x0000b400cc077a23 */ /* 0x100fe200000108bf */
[----:B-1----:R-:W-:Y:S01]  /*8190*/  FMNMX.FTZ R2, R5, R2, !PT ;  /* 0x0000000205027209 */ /* 0x002fe20007810000 */
[----:B------:R-:W-:Y:S01]  /*81a0*/  FFMA.FTZ R204, R207, c[0x0][0x2d0], -R191 ;  /* 0x0000b400cfcc7a23 */ /* 0x000fe200000108bf */
[----:B------:R1:W-:Y:S01]  /*81b0*/  @P6 LDGSTS.E.BYPASS.LTC128B.128 [R249+0xf100], [R26.64], !P2 ;  /* 0x0f1000001af96fae */ /* 0x0003e2000d101d46 */
[----:B------:R-:W-:Y:S01]  /*81c0*/  FADD.FTZ R3, -R4, R3 ;  /* 0x0000000304037221 */ /* 0x000fe20000010100 */
[C---:B------:R-:W-:Y:S01]  /*81d0*/  FSETP.NEU.FTZ.AND P0, PT, R2.reuse, -INF , PT ;  /* 0xff8000000200780b */ /* 0x040fe20003f1d000 */
[C---:B------:R-:W-:Y:S01]  /*81e0*/  FMUL.FTZ R207, R2.reuse, c[0x0][0x2d0] ;  /* 0x0000b40002cf7a20 */ /* 0x040fe20000410000 */
[----:B------:R-:W-:Y:S01]  /*81f0*/  MUFU.EX2 R189, R7 ;  /* 0x0000000700bd7308 */ /* 0x000fe20000000800 */
[----:B------:R-:W-:Y:S01]  /*8200*/  FMUL.FTZ R5, R3, c[0x0][0x2d0] ;  /* 0x0000b40003057a20 */ /* 0x000fe20000410000 */
[----:B------:R-:W-:Y:S01]  /*8210*/  FSEL R4, R2, RZ, P0 ;  /* 0x000000ff02047208 */ /* 0x000fe20000000000 */
[----:B------:R-:W1:Y:S01]  /*8220*/  LDSM.16.MT88.4 R12, [R227] ;  /* 0x00000000e30c783b */ /* 0x000e620000004200 */
[----:B------:R-:W-:Y:S01]  /*8230*/  FSEL R207, R207, RZ, P0 ;  /* 0x000000ffcfcf7208 */ /* 0x000fe20000000000 */
[----:B------:R-:W-:Y:S02]  /*8240*/  FFMA.FTZ R9, R9, c[0x0][0x2d0], -R191 ;  /* 0x0000b40009097a23 */ /* 0x000fe400000108bf */
[----:B------:R-:W-:Y:S02]  /*8250*/  FADD.FTZ R3, -R4, R165 ;  /* 0x000000a504037221 */ /* 0x000fe40000010100 */
[--C-:B------:R-:W-:Y:S01]  /*8260*/  FFMA.FTZ R202, R10, c[0x0][0x2d0], -R207.reuse ;  /* 0x0000b4000aca7a23 */ /* 0x100fe200000108cf */
[----:B------:R-:W-:Y:S01]  /*8270*/  MUFU.EX2 R203, R9 ;  /* 0x0000000900cb7308 */ /* 0x000fe20000000800 */
[--C-:B------:R-:W-:Y:S01]  /*8280*/  FFMA.FTZ R167, R6, c[0x0][0x2d0], -R207.reuse ;  /* 0x0000b40006a77a23 */ /* 0x100fe200000108cf */
[----:B--2---:R-:W5:Y:S01]  /*8290*/  LDSM.16.MT88.4 R20, [R226] ;  /* 0x00000000e214783b */ /* 0x004f620000004200 */
[--C-:B------:R-:W-:Y:S02]  /*82a0*/  FFMA.FTZ R201, R8, c[0x0][0x2d0], -R207.reuse ;  /* 0x0000b40008c97a23 */ /* 0x100fe400000108cf */
[--C-:B------:R-:W-:Y:S02]  /*82b0*/  FFMA.FTZ R206, R206, c[0x0][0x2d0], -R207.reuse ;  /* 0x0000b400cece7a23 */ /* 0x100fe400000108cf */
[----:B------:R-:W-:Y:S01]  /*82c0*/  FMUL.FTZ R8, R3, c[0x0][0x2d0] ;  /* 0x0000b40003087a20 */ /* 0x000fe20000410000 */
[----:B------:R-:W1:Y:S02]  /*82d0*/  LDSM.16.MT88.4 R28, [R225] ;  /* 0x00000000e11c783b */ /* 0x000e640000004200 */
[----:B------:R-:W3:Y:S04]  /*82e0*/  MUFU.EX2 R166, R5 ;  /* 0x0000000500a67308 */ /* 0x000ee80000000800 */
[----:B------:R-:W2:Y:S06]  /*82f0*/  LDL.LU R188, [R1+0x70] ;  /* 0x0000700001bc7983 */ /* 0x000eac0000300800 */
[----:B------:R-:W5:Y:S01]  /*8300*/  MUFU.EX2 R3, R8 ;  /* 0x0000000800037308 */ /* 0x000f620000000800 */
[----:B------:R-:W0:Y:S09]  /*8310*/  LDGDEPBAR ;  /* 0x00000000000079af */ /* 0x000e320000000000 */
[----:B------:R-:W1:Y:S01]  /*8320*/  MUFU.EX2 R205, R205 ;  /* 0x000000cd00cd7308 */ /* 0x000e620000000800 */
[C---:B---3--:R-:W-:Y:S02]  /*8330*/  FMUL.FTZ R4, R166.reuse, R160 ;  /* 0x000000a0a6047220 */ /* 0x048fe40000410000 */
[C---:B------:R-:W-:Y:S01]  /*8340*/  FMUL.FTZ R5, R166.reuse, R161 ;  /* 0x000000a1a6057220 */ /* 0x040fe20000410000 */
[----:B------:R-:W3:Y:S01]  /*8350*/  LDL.LU R160, [R1+0x58] ;  /* 0x0000580001a07983 */ /* 0x000ee20000300800 */
[C---:B------:R-:W-:Y:S05]  /*8360*/  FMUL.FTZ R9, R166.reuse, R157 ;  /* 0x0000009da6097220 */ /* 0x040fea0000410000 */
[----:B------:R-:W1:Y:S01]  /*8370*/  MUFU.EX2 R204, R204 ;  /* 0x000000cc00cc7308 */ /* 0x000e620000000800 */
[C---:B----4-:R-:W-:Y:S02]  /*8380*/  FMUL.FTZ R16, R166.reuse, R136 ;  /* 0x00000088a6107220 */ /* 0x050fe40000410000 */
[C---:B------:R-:W-:Y:S02]  /*8390*/  FMUL.FTZ R17, R166.reuse, R137 ;  /* 0x00000089a6117220 */ /* 0x040fe40000410000 */
[C---:B-----5:R-:W-:Y:S02]  /*83a0*/  FMUL.FTZ R6, R3.reuse, R162 ;  /* 0x000000a203067220 */ /* 0x060fe40000410000 */
[C---:B------:R-:W-:Y:S02]  /*83b0*/  FMUL.FTZ R7, R3.reuse, R163 ;  /* 0x000000a303077220 */ /* 0x040fe40000410000 */
[C---:B------:R-:W-:Y:S01]  /*83c0*/  FMUL.FTZ R8, R166.reuse, R156 ;  /* 0x0000009ca6087220 */ /* 0x040fe20000410000 */
[----:B------:R-:W-:Y:S01]  /*83d0*/  MUFU.EX2 R206, R206 ;  /* 0x000000ce00ce7308 */ /* 0x000fe20000000800 */
[C---:B------:R-:W-:Y:S02]  /*83e0*/  FMUL.FTZ R10, R3.reuse, R158 ;  /* 0x0000009e030a7220 */ /* 0x040fe40000410000 */
[----:B------:R-:W-:Y:S01]  /*83f0*/  FMUL.FTZ R11, R3, R159 ;  /* 0x0000009f030b7220 */ /* 0x000fe20000410000 */
[----:B-1----:R-:W-:Y:S01]  /*8400*/  F2FP.PACK_AB R168, R205, R189 ;  /* 0x000000bdcda8723e */ /* 0x002fe200000000ff */
[C---:B------:R-:W-:Y:S01]  /*8410*/  FMUL.FTZ R18, R3.reuse, R138 ;  /* 0x0000008a03127220 */ /* 0x040fe20000410000 */
[----:B------:R-:W-:Y:S01]  /*8420*/  LDSM.16.MT88.4 R156, [R227+0x1800] ;  /* 0x00180000e39c783b */ /* 0x000fe20000004200 */
[C---:B------:R-:W-:Y:S02]  /*8430*/  FMUL.FTZ R19, R3.reuse, R139 ;  /* 0x0000008b03137220 */ /* 0x040fe40000410000 */
[C---:B------:R-:W-:Y:S01]  /*8440*/  FMUL.FTZ R26, R3.reuse, R146 ;  /* 0x00000092031a7220 */ /* 0x040fe20000410000 */
[----:B------:R-:W1:Y:S01]  /*8450*/  MUFU.EX2 R167, R167 ;  /* 0x000000a700a77308 */ /* 0x000e620000000800 */
[----:B------:R-:W-:Y:S01]  /*8460*/  FMUL.FTZ R27, R3, R147 ;  /* 0x00000093031b7220 */ /* 0x000fe20000410000 */
[----:B------:R-:W-:Y:S01]  /*8470*/  LDSM.16.MT88.4 R136, [R227+0x2000] ;  /* 0x00200000e388783b */ /* 0x000fe20000004200 */
[C---:B------:R-:W-:Y:S01]  /*8480*/  FMUL.FTZ R25, R166.reuse, R145 ;  /* 0x00000091a6197220 */ /* 0x040fe20000410000 */
[----:B------:R-:W-:Y:S01]  /*8490*/  F2FP.PACK_AB R170, R203, R204 ;  /* 0x000000cccbaa723e */ /* 0x000fe200000000ff */
        /* <DEDUP_REMOVED lines=9> */
[----:B------:R-:W4:Y:S01]  /*8530*/  MUFU.EX2 R201, R201 ;  /* 0x000000c900c97308 */ /* 0x000f220000000800 */
[----:B------:R-:W-:Y:S02]  /*8540*/  FMUL.FTZ R39, R3, R39 ;  /* 0x0000002703277220 */ /* 0x000fe40000410000 */
[C---:B------:R-:W-:Y:S01]  /*8550*/  FMUL.FTZ R40, R166.reuse, R40 ;  /* 0x00000028a6287220 */ /* 0x040fe20000410000 */
        /* <DEDUP_REMOVED lines=11> */
[----:B----4-:R-:W-:Y:S01]  /*8610*/  F2FP.PACK_AB R171, R201, R202 ;  /* 0x000000cac9ab723e */ /* 0x010fe200000000ff */
[----:B------:R-:W-:Y:S02]  /*8620*/  FFMA.FTZ R145, R179, c[0x0][0x2d0], -R207 ;  /* 0x0000b400b3917a23 */ /* 0x000fe400000108cf */
[----:B------:R-:W-:Y:S02]  /*8630*/  FFMA.FTZ R154, R181, c[0x0][0x2d0], -R191 ;  /* 0x0000b400b59a7a23 */ /* 0x000fe400000108bf */
[----:B------:R-:W-:Y:S01]  /*8640*/  MUFU.EX2 R179, R145 ;  /* 0x0000009100b37308 */ /* 0x000fe20000000800 */
[C---:B------:R-:W-:Y:S01]  /*8650*/  FMUL.FTZ R51, R3.reuse, R51 ;  /* 0x0000003303337220 */ /* 0x040fe20000410000 */
[C---:B------:R-:W-:Y:S03]  /*8660*/  HMMA.16816.F32 R4, R168.reuse, R12, R4 ;  /* 0x0000000ca804723c */ /* 0x040fe60000001804 */
[C---:B------:R-:W-:Y:S02]  /*8670*/  FMUL.FTZ R52, R166.reuse, R52 ;  /* 0x00000034a6347220 */ /* 0x040fe40000410000 */
[C---:B------:R-:W-:Y:S02]  /*8680*/  FMUL.FTZ R53, R166.reuse, R53 ;  /* 0x00000035a6357220 */ /* 0x040fe40000410000 */
[C---:B------:R-:W-:Y:S01]  /*8690*/  FMUL.FTZ R12, R166.reuse, R132 ;  /* 0x00000084a60c7220 */ /* 0x040fe20000410000 */
[C---:B------:R-:W-:Y:S01]  /*86a0*/  HMMA.16816.F32 R8, R168.reuse, R14, R8 ;  /* 0x0000000ea808723c */ /* 0x040fe20000001808 */
[----:B------:R-:W-:Y:S03]  /*86b0*/  MUFU.EX2 R181, R154 ;  /* 0x0000009a00b57308 */ /* 0x000fe60000000800 */
[C---:B------:R-:W-:Y:S02]  /*86c0*/  FMUL.FTZ R13, R166.reuse, R133 ;  /* 0x00000085a60d7220 */ /* 0x040fe40000410000 */
[C---:B------:R-:W-:Y:S02]  /*86d0*/  FMUL.FTZ R54, R3.reuse, R54 ;  /* 0x0000003603367220 */ /* 0x040fe40000410000 */
[C---:B------:R-:W-:Y:S04]  /*86e0*/  FMUL.FTZ R14, R3.reuse, R134 ;  /* 0x00000086030e7220 */ /* 0x040fe80000410000 */
[C---:B------:R-:W-:Y:S02]  /*86f0*/  FMUL.FTZ R15, R3.reuse, R135 ;  /* 0x00000087030f7220 */ /* 0x040fe40000410000 */
[----:B------:R-:W1:Y:S01]  /*8700*/  LDSM.16.MT88.4 R132, [R224] ;  /* 0x00000000e084783b */ /* 0x000e620000004200 */
[C---:B------:R-:W-:Y:S02]  /*8710*/  FMUL.FTZ R55, R3.reuse, R55 ;  /* 0x0000003703377220 */ /* 0x040fe40000410000 */
[C---:B------:R-:W-:Y:S02]  /*8720*/  FMUL.FTZ R56, R166.reuse, R56 ;  /* 0x00000038a6387220 */ /* 0x040fe40000410000 */
[C---:B------:R-:W-:Y:S03]  /*8730*/  HMMA.16816.F32 R12, R168.reuse, R20, R12 ;  /* 0x00000014a80c723c */ /* 0x040fe6000000180c */
[C---:B------:R-:W-:Y:S02]  /*8740*/  FMUL.FTZ R57, R166.reuse, R57 ;  /* 0x00000039a6397220 */ /* 0x040fe40000410000 */
[C---:B------:R-:W-:Y:S02]  /*8750*/  FMUL.FTZ R58, R3.reuse, R58 ;  /* 0x0000003a033a7220 */ /* 0x040fe40000410000 */
[C---:B------:R-:W-:Y:S01]  /*8760*/  FMUL.FTZ R20, R166.reuse, R140 ;  /* 0x0000008ca6147220 */ /* 0x040fe20000410000 */
[C---:B------:R-:W-:Y:S04]  /*8770*/  HMMA.16816.F32 R16, R168.reuse, R22, R16 ;  /* 0x00000016a810723c */ /* 0x040fe80000001810 */
[C---:B------:R-:W-:Y:S02]  /*8780*/  FMUL.FTZ R21, R166.reuse, R141 ;  /* 0x0000008da6157220 */ /* 0x040fe40000410000 */
[C---:B------:R-:W-:Y:S02]  /*8790*/  FMUL.FTZ R59, R3.reuse, R59 ;  /* 0x0000003b033b7220 */ /* 0x040fe40000410000 */
[C---:B------:R-:W-:Y:S04]  /*87a0*/  FMUL.FTZ R22, R3.reuse, R142 ;  /* 0x0000008e03167220 */ /* 0x040fe80000410000 */
[C---:B------:R-:W-:Y:S02]  /*87b0*/  FMUL.FTZ R23, R3.reuse, R143 ;  /* 0x0000008f03177220 */ /* 0x040fe40000410000 */
[----:B------:R-:W4:Y:S01]  /*87c0*/  LDSM.16.MT88.4 R140, [R226+0x2000] ;  /* 0x00200000e28c783b */ /* 0x000f220000004200 */
        /* <DEDUP_REMOVED lines=8> */
[----:B------:R-:W-:Y:S02]  /*8850*/  FMUL.FTZ R64, R166, R64 ;  /* 0x00000040a6407220 */ /* 0x000fe40000410000 */
[C---:B------:R-:W-:Y:S04]  /*8860*/  FMUL.FTZ R30, R3.reuse, R150 ;  /* 0x00000096031e7220 */ /* 0x040fe80000410000 */
[----:B------:R-:W-:Y:S02]  /*8870*/  FMUL.FTZ R31, R3, R151 ;  /* 0x00000097031f7220 */ /* 0x000fe40000410000 */
[--C-:B------:R-:W-:Y:S02]  /*8880*/  FFMA.FTZ R149, R172, c[0x0][0x2d0], -R207.reuse ;  /* 0x0000b400ac957a23 */ /* 0x100fe400000108cf */
[----:B------:R-:W5:Y:S01]  /*8890*/  LDL R172, [R1+0x7c] ;  /* 0x00007c0001ac7983 */ /* 0x000f620000100800 */
[----:B------:R-:W-:Y:S02]  /*88a0*/  FFMA.FTZ R148, R176, c[0x0][0x2d0], -R207 ;  /* 0x0000b400b0947a23 */ /* 0x000fe400000108cf */
[C---:B-1----:R-:W-:Y:S03]  /*88b0*/  HMMA.16816.F32 R28, R168.reuse, R132, R28 ;  /* 0x00000084a81c723c */ /* 0x042fe6000000181c */
[--C-:B------:R-:W-:Y:S02]  /*88c0*/  FFMA.FTZ R151, R199, c[0x0][0x2d0], -R191.reuse ;  /* 0x0000b400c7977a23 */ /* 0x100fe400000108bf */
[C---:B------:R-:W-:Y:S02]  /*88d0*/  FMUL.FTZ R65, R166.reuse, R65 ;  /* 0x00000041a6417220 */ /* 0x040fe40000410000 */
[----:B------:R-:W-:Y:S01]  /*88e0*/  MUFU.EX2 R199, R151 ;  /* 0x0000009700c77308 */ /* 0x000fe20000000800 */
[C---:B------:R-:W-:Y:S01]  /*88f0*/  HMMA.16816.F32 R32, R168.reuse, R134, R32 ;  /* 0x00000086a820723c */ /* 0x040fe20000001820 */
[----:B------:R-:W1:Y:S03]  /*8900*/  LDSM.16.MT88.4 R132, [R225+0x2000] ;  /* 0x00200000e184783b */ /* 0x000e660000004200 */
[C---:B------:R-:W-:Y:S02]  /*8910*/  FMUL.FTZ R66, R3.reuse, R66 ;  /* 0x0000004203427220 */ /* 0x040fe40000410000 */
[C---:B------:R-:W-:Y:S02]  /*8920*/  FMUL.FTZ R67, R3.reuse, R67 ;  /* 0x0000004303437220 */ /* 0x040fe40000410000 */
[C---:B------:R-:W-:Y:S04]  /*8930*/  HMMA.16816.F32 R36, R168.reuse, R136, R36 ;  /* 0x00000088a824723c */ /* 0x040fe80000001824 */
[C---:B------:R-:W-:Y:S02]  /*8940*/  FMUL.FTZ R68, R166.reuse, R68 ;  /* 0x00000044a6447220 */ /* 0x040fe40000410000 */
[C---:B------:R-:W-:Y:S02]  /*8950*/  FMUL.FTZ R69, R166.reuse, R69 ;  /* 0x00000045a6457220 */ /* 0x040fe40000410000 */
[C---:B------:R-:W-:Y:S01]  /*8960*/  HMMA.16816.F32 R40, R168.reuse, R138, R40 ;  /* 0x0000008aa828723c */ /* 0x040fe20000001828 */
[----:B------:R-:W1:Y:S03]  /*8970*/  LDSM.16.MT88.4 R136, [R224+0x2000] ;  /* 0x00200000e088783b */ /* 0x000e660000004200 */
[C---:B------:R-:W-:Y:S02]  /*8980*/  FMUL.FTZ R70, R3.reuse, R70 ;  /* 0x0000004603467220 */ /* 0x040fe40000410000 */
[C---:B------:R-:W-:Y:S02]  /*8990*/  FMUL.FTZ R71, R3.reuse, R71 ;  /* 0x0000004703477220 */ /* 0x040fe40000410000 */
[C---:B----4-:R-:W-:Y:S04]  /*89a0*/  HMMA.16816.F32 R44, R168.reuse, R140, R44 ;  /* 0x0000008ca82c723c */ /* 0x050fe8000000182c */
[C---:B------:R-:W-:Y:S02]  /*89b0*/  FMUL.FTZ R72, R166.reuse, R72 ;  /* 0x00000048a6487220 */ /* 0x040fe40000410000 */
[C---:B------:R-:W-:Y:S02]  /*89c0*/  FMUL.FTZ R73, R166.reuse, R73 ;  /* 0x00000049a6497220 */ /* 0x040fe40000410000 */
[C---:B------:R-:W-:Y:S01]  /*89d0*/  HMMA.16816.F32 R48, R168.reuse, R142, R48 ;  /* 0x0000008ea830723c */ /* 0x040fe20000001830 */
[----:B------:R-:W4:Y:S03]  /*89e0*/  LDSM.16.MT88.4 R140, [R227+0x4000] ;  /* 0x00400000e38c783b */ /* 0x000f260000004200 */
        /* <DEDUP_REMOVED lines=15> */
[----:B------:R-:W2:Y:S03]  /*8ae0*/  LDSM.16.MT88.4 R136, [R225+0x4000] ;  /* 0x00400000e188783b */ /* 0x000ea60000004200 */
        /* <DEDUP_REMOVED lines=17> */
[----:B------:R-:W-:Y:S02]  /*8c00*/  FMUL.FTZ R95, R3, R95 ;  /* 0x0000005f035f7220 */ /* 0x000fe40000410000 */
[C---:B--2---:R-:W-:Y:S04]  /*8c10*/  HMMA.16816.F32 R84, R168.reuse, R136, R84 ;  /* 0x00000088a854723c */ /* 0x044fe80000001854 */
[C---:B------:R-:W-:Y:S02]  /*8c20*/  FMUL.FTZ R96, R166.reuse, R96 ;  /* 0x00000060a6607220 */ /* 0x040fe40000410000 */
[C---:B------:R-:W-:Y:S02]  /*8c30*/  FMUL.FTZ R97, R166.reuse, R97 ;  /* 0x00000061a6617220 */ /* 0x040fe40000410000 */
[C---:B------:R-:W-:Y:S01]  /*8c40*/  HMMA.16816.F32 R88, R168.reuse, R138, R88 ;  /* 0x0000008aa858723c */ /* 0x040fe20000001858 */
[----:B------:R-:W2:Y:S03]  /*8c50*/  LDSM.16.MT88.4 R136, [R226+0x6000] ;  /* 0x00600000e288783b */ /* 0x000ea60000004200 */
[--C-:B------:R-:W-:Y:S02]  /*8c60*/  FFMA.FTZ R144, R173, c[0x0][0x2d0], -R191.reuse ;  /* 0x0000b400ad907a23 */ /* 0x100fe400000108bf */
[C---:B------:R-:W-:Y:S02]  /*8c70*/  FMUL.FTZ R98, R3.reuse, R98 ;  /* 0x0000006203627220 */ /* 0x040fe40000410000 */
[C---:B----4-:R-:W-:Y:S01]  /*8c80*/  HMMA.16816.F32 R92, R168.reuse, R140, R92 ;  /* 0x0000008ca85c723c */ /* 0x050fe2000000185c */
[----:B------:R4:W-:Y:S03]  /*8c90*/  MUFU.EX2 R173, R144 ;  /* 0x0000009000ad7308 */ /* 0x0009e60000000800 */
[C---:B------:R-:W-:Y:S02]  /*8ca0*/  FMUL.FTZ R99, R3.reuse, R99 ;  /* 0x0000006303637220 */ /* 0x040fe40000410000 */
[----:B------:R-:W-:Y:S02]  /*8cb0*/  FMUL.FTZ R100, R166, R100 ;  /* 0x00000064a6647220 */ /* 0x000fe40000410000 */
[----:B------:R-:W-:Y:S03]  /*8cc0*/  FFMA.FTZ R140, R186, c[0x0][0x2d0], -R191 ;  /* 0x0000b400ba8c7a23 */ /* 0x000fe600000108bf */
[C---:B------:R-:W-:Y:S01]  /*8cd0*/  HMMA.16816.F32 R96, R168.reuse, R142, R96 ;  /* 0x0000008ea860723c */ /* 0x040fe20000001860 */
[----:B------:R2:W2:Y:S02]  /*8ce0*/  MUFU.EX2 R186, R140 ;  /* 0x0000008c00ba7308 */ /* 0x0004a40000000800 */
[C---:B------:R-:W-:Y:S02]  /*8cf0*/  FMUL.FTZ R101, R166.reuse, R101 ;  /* 0x00000065a6657220 */ /* 0x040fe40000410000 */
[C---:B------:R-:W-:Y:S02]  /*8d00*/  FMUL.FTZ R102, R3.reuse, R102 ;  /* 0x0000006603667220 */ /* 0x040fe40000410000 */
[----:B------:R-:W-:Y:S02]  /*8d10*/  FMUL.FTZ R103, R3, R103 ;  /* 0x0000006703677220 */ /* 0x000fe40000410000 */
[C---:B------:R-:W-:Y:S03]  /*8d20*/  FMUL.FTZ R104, R166.reuse, R104 ;  /* 0x00000068a6687220 */ /* 0x040fe60000410000 */
[----:B------:R-:W-:Y:S02]  /*8d30*/  FMUL.FTZ R105, R166, R105 ;  /* 0x00000069a6697220 */ /* 0x000fe40000410000 */
[C---:B-1----:R-:W-:Y:S03]  /*8d40*/  HMMA.16816.F32 R100, R168.reuse, R132, R100 ;  /* 0x00000084a864723c */ /* 0x042fe60000001864 */
[--C-:B----4-:R-:W-:Y:S02]  /*8d50*/  FFMA.FTZ R144, R175, c[0x0][0x2d0], -R207.reuse ;  /* 0x0000b400af907a23 */ /* 0x110fe400000108cf */
[C---:B------:R-:W-:Y:S02]  /*8d60*/  FMUL.FTZ R106, R3.reuse, R106 ;  /* 0x0000006a036a7220 */ /* 0x040fe40000410000 */
[----:B------:R-:W-:Y:S01]  /*8d70*/  FFMA.FTZ R132, R190, c[0x0][0x2d0], -R207 ;  /* 0x0000b400be847a23 */ /* 0x000fe200000108cf */
[----:B------:R1:W-:Y:S01]  /*8d80*/  MUFU.EX2 R175, R144 ;  /* 0x0000009000af7308 */ /* 0x0003e20000000800 */
[C---:B------:R-:W-:Y:S01]  /*8d90*/  FMUL.FTZ R107, R3.reuse, R107 ;  /* 0x0000006b036b7220 */ /* 0x040fe20000410000 */
[----:B--2---:R-:W2:Y:S02]  /*8da0*/  LDSM.16.MT88.4 R140, [R225+0x6000] ;  /* 0x00600000e18c783b */ /* 0x004ea40000004200 */
[C---:B------:R-:W-:Y:S02]  /*8db0*/  FMUL.FTZ R108, R166.reuse, R108 ;  /* 0x0000006ca66c7220 */ /* 0x040fe40000410000 */
[C---:B------:R-:W-:Y:S02]  /*8dc0*/  FMUL.FTZ R109, R166.reuse, R109 ;  /* 0x0000006da66d7220 */ /* 0x040fe40000410000 */
[C---:B------:R-:W-:Y:S02]  /*8dd0*/  HMMA.16816.F32 R104, R168.reuse, R134, R104 ;  /* 0x00000086a868723c */ /* 0x040fe40000001868 */
[----:B------:R4:W2:Y:S01]  /*8de0*/  MUFU.EX2 R190, R132 ;  /* 0x0000008400be7308 */ /* 0x0008a20000000800 */
[C---:B------:R-:W-:Y:S02]  /*8df0*/  FMUL.FTZ R110, R3.reuse, R110 ;  /* 0x0000006e036e7220 */ /* 0x040fe40000410000 */
[C---:B------:R-:W-:Y:S02]  /*8e00*/  FMUL.FTZ R111, R3.reuse, R111 ;  /* 0x0000006f036f7220 */ /* 0x040fe40000410000 */
[C---:B------:R-:W-:Y:S02]  /*8e10*/  FMUL.FTZ R112, R166.reuse, R112 ;  /* 0x00000070a6707220 */ /* 0x040fe40000410000 */
[----:B------:R-:W-:Y:S03]  /*8e20*/  FMUL.FTZ R113, R166, R113 ;  /* 0x00000071a6717220 */ /* 0x000fe60000410000 */
[C---:B------:R-:W-:Y:S03]  /*8e30*/  HMMA.16816.F32 R108, R168.reuse, R136, R108 ;  /* 0x00000088a86c723c */ /* 0x040fe6000000186c */
[----:B------:R-:W-:Y:S02]  /*8e40*/  FMUL.FTZ R114, R3, R114 ;  /* 0x0000007203727220 */ /* 0x000fe40000410000 */
[--C-:B-1----:R-:W-:Y:S02]  /*8e50*/  FFMA.FTZ R144, R177, c[0x0][0x2d0], -R191.reuse ;  /* 0x0000b400b1907a23 */ /* 0x102fe400000108bf */
[----:B------:R-:W-:Y:S02]  /*8e60*/  FFMA.FTZ R136, R194, c[0x0][0x2d0], -R191 ;  /* 0x0000b400c2887a23 */ /* 0x000fe400000108bf */
[----:B------:R1:W-:Y:S03]  /*8e70*/  MUFU.EX2 R177, R144 ;  /* 0x0000009000b17308 */ /* 0x0003e60000000800 */
[C---:B------:R-:W-:Y:S01]  /*8e80*/  FMUL.FTZ R115, R3.reuse, R115 ;  /* 0x0000007303737220 */ /* 0x040fe20000410000 */
[----:B----4-:R-:W4:Y:S01]  /*8e90*/  LDSM.16.MT88.4 R132, [R224+0x6000] ;  /* 0x00600000e084783b */ /* 0x010f220000004200 */
[C---:B------:R-:W-:Y:S02]  /*8ea0*/  FMUL.FTZ R116, R166.reuse, R116 ;  /* 0x00000074a6747220 */ /* 0x040fe40000410000 */
[C---:B------:R-:W-:Y:S03]  /*8eb0*/  FMUL.FTZ R117, R166.reuse, R117 ;  /* 0x00000075a6757220 */ /* 0x040fe60000410000 */
[C---:B------:R-:W-:Y:S01]  /*8ec0*/  HMMA.16816.F32 R112, R168.reuse, R138, R112 ;  /* 0x0000008aa870723c */ /* 0x040fe20000001870 */
[----:B------:R3:W3:Y:S02]  /*8ed0*/  MUFU.EX2 R194, R136 ;  /* 0x0000008800c27308 */ /* 0x0006e40000000800 */
[C---:B------:R-:W-:Y:S02]  /*8ee0*/  FMUL.FTZ R118, R3.reuse, R118 ;  /* 0x0000007603767220 */ /* 0x040fe40000410000 */
[C---:B------:R-:W-:Y:S02]  /*8ef0*/  FMUL.FTZ R119, R3.reuse, R119 ;  /* 0x0000007703777220 */ /* 0x040fe40000410000 */
[C---:B------:R-:W-:Y:S02]  /*8f00*/  FMUL.FTZ R120, R166.reuse, R120 ;  /* 0x00000078a6787220 */ /* 0x040fe40000410000 */
[----:B------:R-:W-:Y:S03]  /*8f10*/  FMUL.FTZ R121, R166, R121 ;  /* 0x00000079a6797220 */ /* 0x000fe60000410000 */
[C---:B--2---:R-:W-:Y:S03]  /*8f20*/  HMMA.16816.F32 R116, R168.reuse, R140, R116 ;  /* 0x0000008ca874723c */ /* 0x044fe60000001874 */
[C---:B------:R-:W-:Y:S02]  /*8f30*/  FMUL.FTZ R122, R3.reuse, R122 ;  /* 0x0000007a037a7220 */ /* 0x040fe40000410000 */
[C---:B------:R-:W-:Y:S02]  /*8f40*/  FMUL.FTZ R123, R3.reuse, R123 ;  /* 0x0000007b037b7220 */ /* 0x040fe40000410000 */
[----:B-1----:R-:W-:Y:S02]  /*8f50*/  FFMA.FTZ R144, R198, c[0x0][0x2d0], -R207 ;  /* 0x0000b400c6907a23 */ /* 0x002fe400000108cf */
[----:B------:R-:W-:Y:S02]  /*8f60*/  FFMA.FTZ R150, R184, c[0x0][0x2d0], -R191 ;  /* 0x0000b400b8967a23 */ /* 0x000fe400000108bf */
[----:B------:R1:W2:Y:S01]  /*8f70*/  MUFU.EX2 R198, R144 ;  /* 0x0000009000c67308 */ /* 0x0002a20000000800 */
[C---:B------:R-:W-:Y:S01]  /*8f80*/  HMMA.16816.F32 R120, R168.reuse, R142, R120 ;  /* 0x0000008ea878723c */ /* 0x040fe20000001878 */
[----:B---3--:R-:W3:Y:S02]  /*8f90*/  LDSM.16.MT88.4 R136, [R227+0x800] ;  /* 0x00080000e388783b */ /* 0x008ee40000004200 */
[C---:B------:R-:W-:Y:S02]  /*8fa0*/  FMUL.FTZ R124, R166.reuse, R124 ;  /* 0x0000007ca67c7220 */ /* 0x040fe40000410000 */
[C---:B------:R-:W-:Y:S02]  /*8fb0*/  FMUL.FTZ R125, R166.reuse, R125 ;  /* 0x0000007da67d7220 */ /* 0x040fe40000410000 */
[C---:B------:R-:W-:Y:S01]  /*8fc0*/  FMUL.FTZ R126, R3.reuse, R126 ;  /* 0x0000007e037e7220 */ /* 0x040fe20000410000 */
[----:B------:R-:W3:Y:S01]  /*8fd0*/  LDSM.16.MT88.4 R140, [R226+0x800] ;  /* 0x00080000e28c783b */ /* 0x000ee20000004200 */
[----:B------:R-:W-:Y:S03]  /*8fe0*/  FMUL.FTZ R127, R3, R127 ;  /* 0x0000007f037f7220 */ /* 0x000fe60000410000 */
[----:B------:R-:W-:Y:S02]  /*8ff0*/  FFMA.FTZ R155, R193, c[0x0][0x2d0], -R207 ;  /* 0x0000b400c19b7a23 */ /* 0x000fe400000108cf */
[--C-:B------:R-:W-:Y:S02]  /*9000*/  FFMA.FTZ R153, R183, c[0x0][0x2d0], -R191.reuse ;  /* 0x0000b400b7997a23 */ /* 0x100fe400000108bf */
[C---:B----4-:R-:W-:Y:S01]  /*9010*/  HMMA.16816.F32 R124, R168.reuse, R132, R124 ;  /* 0x00000084a87c723c */ /* 0x050fe2000000187c */
[----:B------:R4:W-:Y:S02]  /*9020*/  MUFU.EX2 R193, R155 ;  /* 0x0000009b00c17308 */ /* 0x0009e40000000800 */
[C---:B------:R-:W-:Y:S02]  /*9030*/  FMUL.FTZ R128, R166.reuse, R128 ;  /* 0x00000080a6807220 */ /* 0x040fe40000410000 */
[----:B------:R-:W-:Y:S02]  /*9040*/  FMUL.FTZ R129, R166, R129 ;  /* 0x00000081a6817220 */ /* 0x000fe40000410000 */
[C---:B------:R-:W-:Y:S01]  /*9050*/  FMUL.FTZ R130, R3.reuse, R130 ;  /* 0x0000008203827220 */ /* 0x040fe20000410000 */
[----:B-1----:R-:W1:Y:S01]  /*9060*/  LDSM.16.MT88.4 R144, [R225+0x800] ;  /* 0x00080000e190783b */ /* 0x002e620000004200 */
[C---:B------:R-:W-:Y:S02]  /*9070*/  FMUL.FTZ R131, R3.reuse, R131 ;  /* 0x0000008303837220 */ /* 0x040fe40000410000 */
[----:B------:R3:W-:Y:S01]  /*9080*/  MUFU.EX2 R183, R153 ;  /* 0x0000009900b77308 */ /* 0x0007e20000000800 */
[----:B------:R-:W-:Y:S01]  /*9090*/  F2FP.PACK_AB R132, R186, R173 ;  /* 0x000000adba84723e */ /* 0x000fe200000000ff */
[----:B------:R-:W-:Y:S01]  /*90a0*/  FFMA.FTZ R206, R3, R160, R206 ;  /* 0x000000a003ce7223 */ /* 0x000fe200000100ce */
[----:B------:R-:W-:Y:S01]  /*90b0*/  F2FP.PACK_AB R133, R190, R175 ;  /* 0x000000afbe85723e */ /* 0x000fe200000000ff */
[----:B------:R-:W-:Y:S01]  /*90c0*/  FFMA.FTZ R152, R180, c[0x0][0x2d0], -R191 ;  /* 0x0000b400b4987a23 */ /* 0x000fe200000108bf */
[----:B------:R-:W-:Y:S03]  /*90d0*/  HMMA.16816.F32 R128, R168, R134, R128 ;  /* 0x00000086a880723c */ /* 0x000fe60000001880 */
[----:B------:R-:W-:Y:S02]  /*90e0*/  FADD.FTZ R167, R167, R206 ;  /* 0x000000cea7a77221 */ /* 0x000fe40000010000 */
[----:B------:R-:W-:Y:S01]  /*90f0*/  MUFU.EX2 R168, R149 ;  /* 0x0000009500a87308 */ /* 0x000fe20000000800 */
[----:B------:R-:W-:Y:S01]  /*9100*/  FFMA.FTZ R189, R166, R188, R189 ;  /* 0x000000bca6bd7223 */ /* 0x000fe200000100bd */
[----:B------:R-:W-:Y:S01]  /*9110*/  F2FP.PACK_AB R134, R194, R177 ;  /* 0x000000b1c286723e */ /* 0x000fe200000000ff */
[----:B------:R-:W-:Y:S01]  /*9120*/  FADD.FTZ R202, R202, R167 ;  /* 0x000000a7caca7221 */ /* 0x000fe20000010000 */
[----:B--2---:R-:W-:Y:S03]  /*9130*/  F2FP.PACK_AB R135, R198, R179 ;  /* 0x000000b3c687723e */ /* 0x004fe600000000ff */
[--C-:B----4-:R-:W-:Y:S02]  /*9140*/  FFMA.FTZ R155, R182, c[0x0][0x2d0], -R207.reuse ;  /* 0x0000b400b69b7a23 */ /* 0x110fe400000108cf */
[----:B------:R-:W-:Y:S01]  /*9150*/  FADD.FTZ R202, R201, R202 ;  /* 0x000000cac9ca7221 */ /* 0x000fe20000010000 */
[----:B------:R-:W-:Y:S01]  /*9160*/  MUFU.EX2 R171, R148 ;  /* 0x0000009400ab7308 */ /* 0x000fe20000000800 */
[C---:B---3--:R-:W-:Y:S05]  /*9170*/  HMMA.16816.F32 R4, R132.reuse, R136, R4 ;  /* 0x000000888404723c */ /* 0x048fea0000001804 */
[----:B------:R-:W-:Y:S02]  /*9180*/  FFMA.FTZ R153, R174, c[0x0][0x2d0], -R207 ;  /* 0x0000b400ae997a23 */ /* 0x000fe400000108cf */
[----:B------:R-:W-:Y:S01]  /*9190*/  FADD.FTZ R205, R205, R189 ;  /* 0x000000bdcdcd7221 */ /* 0x000fe20000010000 */
[C---:B------:R-:W-:Y:S01]  /*91a0*/  HMMA.16816.F32 R8, R132.reuse, R138, R8 ;  /* 0x0000008a8408723c */ /* 0x040fe20000001808 */
[----:B------:R-:W2:Y:S01]  /*91b0*/  LDSM.16.MT88.4 R136, [R224+0x800] ;  /* 0x00080000e088783b */ /* 0x000ea20000004200 */
[----:B------:R-:W-:Y:S02]  /*91c0*/  MUFU.EX2 R174, R153 ;  /* 0x0000009900ae7308 */ /* 0x000fe40000000800 */
[----:B------:R-:W-:Y:S04]  /*91d0*/  FADD.FTZ R204, R204, R205 ;  /* 0x000000cdcccc7221 */ /* 0x000fe80000010000 */
[C---:B------:R-:W-:Y:S04]  /*91e0*/  HMMA.16816.F32 R12, R132.reuse, R140, R12 ;  /* 0x0000008c840c723c */ /* 0x040fe8000000180c */
[----:B------:R3:W-:Y:S01]  /*91f0*/  MUFU.EX2 R169, R150 ;  /* 0x0000009600a97308 */ /* 0x0007e20000000800 */
[----:B------:R-:W-:Y:S01]  /*9200*/  FADD.FTZ R204, R203, R204 ;  /* 0x000000cccbcc7221 */ /* 0x000fe20000010000 */
[----:B-----5:R-:W-:Y:S02]  /*9210*/  ISETP.GT.AND P0, PT, R192, R172, PT ;  /* 0x000000acc000720c */ /* 0x020fe40003f04270 */
[C---:B------:R-:W-:Y:S01]  /*9220*/  HMMA.16816.F32 R16, R132.reuse, R142, R16 ;  /* 0x0000008e8410723c */ /* 0x040fe20000001810 */
[----:B------:R-:W4:Y:S03]  /*9230*/  LDSM.16.MT88.4 R140, [R227+0x2800] ;  /* 0x00280000e38c783b */ /* 0x000f260000004200 */
[----:B------:R-:W-:Y:S02]  /*9240*/  FADD.FTZ R3, R173, R204 ;  /* 0x000000ccad037221 */ /* 0x000fe40000010000 */
[----:B------:R5:W-:Y:S02]  /*9250*/  MUFU.EX2 R170, R152 ;  /* 0x0000009800aa7308 */ /* 0x000be40000000800 */
[C---:B-1----:R-:W-:Y:S08]  /*9260*/  HMMA.16816.F32 R20, R132.reuse, R144, R20 ;  /* 0x000000908414723c */ /* 0x042ff00000001814 */
[C---:B------:R-:W-:Y:S01]  /*9270*/  HMMA.16816.F32 R24, R132.reuse, R146, R24 ;  /* 0x000000928418723c */ /* 0x040fe20000001818 */
[----:B------:R-:W1:Y:S03]  /*9280*/  LDSM.16.MT88.4 R144, [R226+0x2800] ;  /* 0x00280000e290783b */ /* 0x000e660000004200 */
[----:B---3--:R-:W-:Y:S04]  /*9290*/  FFMA.FTZ R150, R197, c[0x0][0x2d0], -R207 ;  /* 0x0000b400c5967a23 */ /* 0x008fe800000108cf */
[----:B------:R3:W-:Y:S01]  /*92a0*/  MUFU.EX2 R197, R150 ;  /* 0x0000009600c57308 */ /* 0x0007e20000000800 */
[C---:B--2---:R-:W-:Y:S03]  /*92b0*/  HMMA.16816.F32 R28, R132.reuse, R136, R28 ;  /* 0x00000088841c723c */ /* 0x044fe6000000181c */
[--C-:B-----5:R-:W-:Y:S05]  /*92c0*/  FFMA.FTZ R152, R195, c[0x0][0x2d0], -R191.reuse ;  /* 0x0000b400c3987a23 */ /* 0x120fea00000108bf */
[C---:B------:R-:W-:Y:S01]  /*92d0*/  HMMA.16816.F32 R32, R132.reuse, R138, R32 ;  /* 0x0000008a8420723c */ /* 0x040fe20000001820 */
[----:B------:R-:W2:Y:S01]  /*92e0*/  LDSM.16.MT88.4 R136, [R225+0x2800] ;  /* 0x00280000e188783b */ /* 0x000ea20000004200 */
[----:B------:R5:W-:Y:S06]  /*92f0*/  MUFU.EX2 R195, R152 ;  /* 0x0000009800c37308 */ /* 0x000bec0000000800 */
[C---:B----4-:R-:W-:Y:S01]  /*9300*/  HMMA.16816.F32 R36, R132.reuse, R140, R36 ;  /* 0x0000008c8424723c */ /* 0x050fe20000001824 */
[----:B---3--:R-:W-:Y:S07]  /*9310*/  LDSM.16.MT88.4 R148, [R224+0x1000] ;  /* 0x00100000e094783b */ /* 0x008fee0000004200 */
[C---:B------:R-:W-:Y:S01]  /*9320*/  HMMA.16816.F32 R40, R132.reuse, R142, R40 ;  /* 0x0000008e8428723c */ /* 0x040fe20000001828 */
[----:B------:R-:W3:Y:S07]  /*9330*/  LDSM.16.MT88.4 R140, [R224+0x2800] ;  /* 0x00280000e08c783b */ /* 0x000eee0000004200 */
[C---:B-1----:R-:W-:Y:S04]  /*9340*/  HMMA.16816.F32 R44, R132.reuse, R144, R44 ;  /* 0x00000090842c723c */ /* 0x042fe8000000182c */
[--C-:B-----5:R-:W-:Y:S02]  /*9350*/  FFMA.FTZ R152, R185, c[0x0][0x2d0], -R191.reuse ;  /* 0x0000b400b9987a23 */ /* 0x120fe400000108bf */
[----:B------:R-:W-:Y:S01]  /*9360*/  MUFU.EX2 R185, R155 ;  /* 0x0000009b00b97308 */ /* 0x000fe20000000800 */
[----:B------:R-:W-:Y:S01]  /*9370*/  FFMA.FTZ R191, R187, c[0x0][0x2d0], -R191 ;  /* 0x0000b400bbbf7a23 */ /* 0x000fe200000108bf */
[C---:B------:R-:W-:Y:S01]  /*9380*/  HMMA.16816.F32 R48, R132.reuse, R146, R48 ;  /* 0x000000928430723c */ /* 0x040fe20000001830 */
[----:B------:R-:W1:Y:S07]  /*9390*/  LDSM.16.MT88.4 R144, [R227+0x4800] ;  /* 0x00480000e390783b */ /* 0x000e6e0000004200 */
[----:B------:R4:W-:Y:S01]  /*93a0*/  MUFU.EX2 R182, R152 ;  /* 0x0000009800b67308 */ /* 0x0009e20000000800 */
[C---:B--2---:R-:W-:Y:S08]  /*93b0*/  HMMA.16816.F32 R52, R132.reuse, R136, R52 ;  /* 0x000000888434723c */ /* 0x044ff00000001834 */
[C---:B------:R-:W-:Y:S01]  /*93c0*/  HMMA.16816.F32 R56, R132.reuse, R138, R56 ;  /* 0x0000008a8438723c */ /* 0x040fe20000001838 */
[----:B------:R-:W2:Y:S01]  /*93d0*/  LDSM.16.MT88.4 R136, [R226+0x4800] ;  /* 0x00480000e288783b */ /* 0x000ea20000004200 */
[----:B------:R-:W5:Y:S06]  /*93e0*/  MUFU.EX2 R191, R191 ;  /* 0x000000bf00bf7308 */ /* 0x000f6c0000000800 */
[C---:B---3--:R-:W-:Y:S01]  /*93f0*/  HMMA.16816.F32 R60, R132.reuse, R140, R60 ;  /* 0x0000008c843c723c */ /* 0x048fe2000000183c */
[----:B----4-:R-:W-:Y:S07]  /*9400*/  LDSM.16.MT88.4 R152, [R224+0x1800] ;  /* 0x00180000e098783b */ /* 0x010fee0000004200 */
[C---:B------:R-:W-:Y:S01]  /*9410*/  HMMA.16816.F32 R64, R132.reuse, R142, R64 ;  /* 0x0000008e8440723c */ /* 0x040fe20000001840 */
[----:B------:R-:W3:Y:S03]  /*9420*/  LDSM.16.MT88.4 R140, [R225+0x4800] ;  /* 0x00480000e18c783b */ /* 0x000ee60000004200 */
[----:B-----5:R-:W-:Y:S04]  /*9430*/  F2FP.PACK_AB R166, R191, R182 ;  /* 0x000000b6bfa6723e */ /* 0x020fe800000000ff */
        /* <DEDUP_REMOVED lines=64> */
[C---:B---3--:R-:W-:Y:S07]  /*9840*/  HMMA.16816.F32 R100, R132.reuse, R140, R100 ;  /* 0x0000008c8464723c */ /* 0x048fee0000001864 */
[--C-:B------:R-:W-:Y:S01]  /*9850*/  FFMA.FTZ R140, R178, c[0x0][0x2d0], -R207.reuse ;  /* 0x0000b400b28c7a23 */ /* 0x100fe200000108cf */
[C---:B------:R-:W-:Y:S03]  /*9860*/  HMMA.16816.F32 R104, R132.reuse, R142, R104 ;  /* 0x0000008e8468723c */ /* 0x040fe60000001868 */
[----:B------:R3:W5:Y:S01]  /*9870*/  MUFU.EX2 R178, R140 ;  /* 0x0000008c00b27308 */ /* 0x0007620000000800 */
[----:B------:R-:W-:Y:S01]  /*9880*/  FFMA.FTZ R207, R164, c[0x0][0x2d0], -R207 ;  /* 0x0000b400a4cf7a23 */ /* 0x000fe200000108cf */
[----:B------:R-:W-:Y:S03]  /*9890*/  F2FP.PACK_AB R164, R183, R181 ;  /* 0x000000b5b7a4723e */ /* 0x000fe600000000ff */
[C---:B-1----:R-:W-:Y:S05]  /*98a0*/  HMMA.16816.F32 R108, R132.reuse, R144, R108 ;  /* 0x00000090846c723c */ /* 0x042fea000000186c */
[----:B------:R-:W1:Y:S03]  /*98b0*/  MUFU.EX2 R207, R207 ;  /* 0x000000cf00cf7308 */ /* 0x000e660000000800 */
[C---:B------:R-:W-:Y:S01]  /*98c0*/  HMMA.16816.F32 R112, R132.reuse, R146, R112 ;  /* 0x000000928470723c */ /* 0x040fe20000001870 */
[----:B------:R-:W-:Y:S07]  /*98d0*/  LDSM.16.MT88.4 R144, [R225+0x1800] ;  /* 0x00180000e190783b */ /* 0x000fee0000004200 */
[C---:B--2---:R-:W-:Y:S01]  /*98e0*/  HMMA.16816.F32 R116, R132.reuse, R136, R116 ;  /* 0x000000888474723c */ /* 0x044fe20000001874 */
[----:B---3--:R-:W2:Y:S03]  /*98f0*/  LDSM.16.MT88.4 R140, [R226+0x1800] ;  /* 0x00180000e28c783b */ /* 0x008ea60000004200 */
[----:B-----5:R-:W-:Y:S04]  /*9900*/  F2FP.PACK_AB R165, R178, R185 ;  /* 0x000000b9b2a5723e */ /* 0x020fe800000000ff */
[C---:B------:R-:W-:Y:S04]  /*9910*/  HMMA.16816.F32 R120, R132.reuse, R138, R120 ;  /* 0x0000008a8478723c */ /* 0x040fe80000001878 */
[----:B-1----:R-:W-:Y:S04]  /*9920*/  F2FP.PACK_AB R167, R207, R174 ;  /* 0x000000aecfa7723e */ /* 0x002fe800000000ff */
[C---:B----4-:R-:W-:Y:S08]  /*9930*/  HMMA.16816.F32 R124, R132.reuse, R148, R124 ;  /* 0x00000094847c723c */ /* 0x050ff0000000187c */
[----:B------:R-:W-:Y:S08]  /*9940*/  HMMA.16816.F32 R128, R132, R150, R128 ;  /* 0x000000968480723c */ /* 0x000ff00000001880 */
[C---:B------:R-:W-:Y:S01]  /*9950*/  HMMA.16816.F32 R160, R164.reuse, R156, R4 ;  /* 0x0000009ca4a0723c */ /* 0x040fe20000001804 */
[----:B------:R-:W1:Y:S07]  /*9960*/  LDSM.16.MT88.4 R4, [R227+0x3800] ;  /* 0x00380000e304783b */ /* 0x000e6e0000004200 */
[C---:B------:R-:W-:Y:S01]  /*9970*/  HMMA.16816.F32 R156, R164.reuse, R158, R8 ;  /* 0x0000009ea49c723c */ /* 0x040fe20000001808 */
[----:B------:R-:W3:Y:S07]  /*9980*/  LDSM.16.MT88.4 R8, [R226+0x3800] ;  /* 0x00380000e208783b */ /* 0x000eee0000004200 */
[C---:B--2---:R-:W-:Y:S01]  /*9990*/  HMMA.16816.F32 R132, R164.reuse, R140, R12 ;  /* 0x0000008ca484723c */ /* 0x044fe2000000180c */
[----:B------:R-:W2:Y:S07]  /*99a0*/  LDSM.16.MT88.4 R12, [R225+0x3800] ;  /* 0x00380000e10c783b */ /* 0x000eae0000004200 */
        /* <DEDUP_REMOVED lines=26> */
[C---:B---3--:R-:W-:Y:S07]  /*9b50*/  HMMA.16816.F32 R84, R164.reuse, R8, R84 ;  /* 0x00000008a454723c */ /* 0x048fee0000001854 */
[----:B------:R-:W-:Y:S01]  /*9b60*/  FADD.FTZ R9, R175, R202 ;  /* 0x000000caaf097221 */ /* 0x000fe20000010000 */
[C---:B------:R-:W-:Y:S04]  /*9b70*/  HMMA.16816.F32 R88, R164.reuse, R10, R88 ;  /* 0x0000000aa458723c */ /* 0x040fe80000001858 */
[----:B------:R-:W-:Y:S03]  /*9b80*/  FADD.FTZ R8, R186, R3 ;  /* 0x00000003ba087221 */ /* 0x000fe60000010000 */
[----:B------:R-:W-:Y:S01]  /*9b90*/  FADD.FTZ R10, R190, R9 ;  /* 0x00000009be0a7221 */ /* 0x000fe20000010000 */
[C---:B--2---:R-:W-:Y:S04]  /*9ba0*/  HMMA.16816.F32 R92, R164.reuse, R12, R92 ;  /* 0x0000000ca45c723c */ /* 0x044fe8000000185c */
        /* <DEDUP_REMOVED lines=15> */
[----:B------:R-:W-:Y:S04]  /*9ca0*/  FADD.FTZ R10, R193, R10 ;  /* 0x0000000ac10a7221 */ /* 0x000fe80000010000 */
[C---:B-----5:R-:W-:Y:S04]  /*9cb0*/  HMMA.16816.F32 R116, R164.reuse, R20, R116 ;  /* 0x00000014a474723c */ /* 0x060fe80000001874 */
[----:B------:R-:W-:Y:S04]  /*9cc0*/  FADD.FTZ R3, R185, R10 ;  /* 0x0000000ab9037221 */ /* 0x000fe80000010000 */
[C---:B------:R-:W-:Y:S04]  /*9cd0*/  HMMA.16816.F32 R120, R164.reuse, R22, R120 ;  /* 0x00000016a478723c */ /* 0x040fe80000001878 */
[----:B------:R-:W-:Y:S04]  /*9ce0*/  FADD.FTZ R3, R178, R3 ;  /* 0x00000003b2037221 */ /* 0x000fe80000010000 */
[C---:B-1----:R-:W-:Y:S07]  /*9cf0*/  HMMA.16816.F32 R124, R164.reuse, R4, R124 ;  /* 0x00000004a47c723c */ /* 0x042fee000000187c */
[----:B------:R-:W-:Y:S01]  /*9d00*/  FADD.FTZ R4, R195, R8 ;  /* 0x00000008c3047221 */ /* 0x000fe20000010000 */
[----:B------:R-:W-:Y:S04]  /*9d10*/  HMMA.16816.F32 R128, R164, R6, R128 ;  /* 0x00000006a480723c */ /* 0x000fe80000001880 */
[----:B------:R-:W-:Y:S03]  /*9d20*/  FADD.FTZ R4, R181, R4 ;  /* 0x00000004b5047221 */ /* 0x000fe60000010000 */
[----:B------:R-:W-:Y:S01]  /*9d30*/  FADD.FTZ R6, R174, R3 ;  /* 0x00000003ae067221 */ /* 0x000fe20000010000 */
[----:B------:R-:W-:Y:S01]  /*9d40*/  MOV R165, R2 ;  /* 0x0000000200a57202 */ /* 0x000fe20000000f00 */
[----:B------:R-:W-:Y:S03]  /*9d50*/  FADD.FTZ R5, R183, R4 ;  /* 0x00000004b7057221 */ /* 0x000fe60000010000 */
[----:B------:R-:W-:Y:S02]  /*9d60*/  FADD.FTZ R3, R207, R6 ;  /* 0x00000006cf037221 */ /* 0x000fe40000010000 */
[----:B------:R-:W-:Y:S04]  /*9d70*/  FADD.FTZ R4, R182, R5 ;  /* 0x00000005b6047221 */ /* 0x000fe80000010000 */
[----:B------:R-:W-:Y:S05]  /*9d80*/  FADD.FTZ R4, R191, R4 ;  /* 0x00000004bf047221 */ /* 0x000fea0000010000 */
[----:B------:R-:W-:Y:S06]  /*9d90*/  STL [R1+0x70], R4 ;  /* 0x0000700401007387 */ /* 0x000fec0000100800 */
[----:B------:R1:W-:Y:S06]  /*9da0*/  STL [R1+0x58], R3 ;  /* 0x0000580301007387 */ /* 0x0003ec0000100800 */
[----:B------:R2:W-:Y:S01]  /*9db0*/  STL [R1+0x80], R200 ;  /* 0x000080c801007387 */ /* 0x0005e20000100800 */
[----:B-1----:R-:W-:Y:S01]  /*9dc0*/  MOV R3, R0 ;  /* 0x0000000000037202 */ /* 0x002fe20000000f00 */
[----:B------:R-:W-:-:S05]  /*9dd0*/  @P0 BRA `(.L_x_2203) ;  /* 0xffffc63000000947 */ /* 0x000fca000383ffff */
.L_x_2202:
[----:B-1----:R-:W3:Y:S02]  /*9de0*/  LDL R4, [R1+0x4c] ;  /* 0x00004c0001047983 */ /* 0x002ee40000100800 */
[----:B---3--:R-:W-:-:S13]  /*9df0*/  ISETP.GE.AND P0, PT, R200, R4, PT ;  /* 0x00000004c800720c */ /* 0x008fda0003f06270 */
[----:B------:R-:W-:Y:S05]  /*9e00*/  @!P0 BRA `(.L_x_2204) ;  /* 0x000033b000008947 */ /* 0x000fea0003800000 */
[----:B------:R-:W-:Y:S02]  /*9e10*/  MOV R3, R2 ;  /* 0x0000000200037202 */ /* 0x000fe40000000f00 */
[----:B------:R-:W-:Y:S02]  /*9e20*/  MOV R165, R0 ;  /* 0x0000000000a57202 */ /* 0x000fe40000000f00 */
.L_x_2205:
[----:B------:R-:W3:Y:S01]  /*9e30*/  LDL.64 R166, [R1+0x60] ;  /* 0x0000600001a67983 */ /* 0x000ee20000100a00 */
[----:B------:R-:W-:Y:S01]  /*9e40*/  SHF.R.S32.HI R5, RZ, 0x1f, R200 ;  /* 0x0000001fff057819 */ /* 0x000fe200000114c8 */
[----:B------:R-:W-:Y:S04]  /*9e50*/  DEPBAR.LE SB0, 0x0 ;  /* 0x000080000000791a */ /* 0x000fe80000000000 */
[----:B------:R-:W-:Y:S01]  /*9e60*/  WARPSYNC 0xffffffff ;  /* 0xffffffff00007948 */ /* 0x000fe20003800000 */
[----:B------:R-:W-:Y:S01]  /*9e70*/  BAR.SYNC.DEFER_BLOCKING 0x0 ;  /* 0x0000000000007b1d */ /* 0x000fe20000010000 */
[----:B------:R-:W-:Y:S01]  /*9e80*/  IMAD R5, R5, c[0x0][0x208], RZ ;  /* 0x0000820005057a24 */ /* 0x000fe200078e02ff */
[----:B------:R-:W-:Y:S01]  /*9e90*/  MOV R21, c[0x0][0x208] ;  /* 0x0000820000157a02 */ /* 0x000fe20000000f00 */
[C---:B------:R-:W-:Y:S01]  /*9ea0*/  IMAD.WIDE.U32 R8, R200.reuse, c[0x0][0x208], RZ ;  /* 0x00008200c8087a25 */ /* 0x040fe200078e00ff */
[----:B------:R-:W-:Y:S03]  /*9eb0*/  MOV R14, c[0x0][0x20c] ;  /* 0x00008300000e7a02 */ /* 0x000fe60000000f00 */
[----:B------:R-:W-:Y:S01]  /*9ec0*/  IMAD R5, R200, c[0x0][0x20c], R5 ;  /* 0x00008300c8057a24 */ /* 0x000fe200078e0205 */
[C---:B------:R-:W-:Y:S04]  /*9ed0*/  SHF.L.U32 R7, R8.reuse, 0x6, RZ ;  /* 0x0000000608077819 */ /* 0x040fe800000006ff */
[----:B------:R-:W-:Y:S04]  /*9ee0*/  IADD3 R5, R9, R5, RZ ;  /* 0x0000000509057210 */ /* 0x000fe80007ffe0ff */
[----:B------:R-:W-:Y:S01]  /*9ef0*/  SHF.L.U64.HI R5, R8, 0x6, R5 ;  /* 0x0000000608057819 */ /* 0x000fe20000010205 */
[----:B------:R-:W-:Y:S06]  /*9f00*/  LDSM.16.M88.4 R32, [R234] ;  /* 0x00000000ea20783b */ /* 0x000fec0000000200 */
[----:B------:R-:W-:Y:S06]  /*9f10*/  LDSM.16.M88.4 R16, [R233+0x800] ;  /* 0x00080000e910783b */ /* 0x000fec0000000200 */
[----:B------:R-:W-:Y:S06]  /*9f20*/  LDSM.16.M88.4 R24, [R233+0x1000] ;  /* 0x00100000e918783b */ /* 0x000fec0000000200 */
[----:B------:R-:W-:Y:S06]  /*9f30*/  LDSM.16.M88.4 R168, [R233+0x1800] ;  /* 0x00180000e9a8783b */ /* 0x000fec0000000200 */
[----:B------:R-:W-:Y:S06]  /*9f40*/  LDSM.16.M88.4 R172, [R232] ;  /* 0x00000000e8ac783b */ /* 0x000fec0000000200 */
[----:B------:R-:W-:Y:S06]  /*9f50*/  LDSM.16.M88.4 R176, [R231] ;  /* 0x00000000e7b0783b */ /* 0x000fec0000000200 */
[----:B------:R-:W-:Y:S06]  /*9f60*/  LDSM.16.M88.4 R180, [R223] ;  /* 0x00000000dfb4783b */ /* 0x000fec0000000200 */
[----:B------:R-:W-:Y:S06]  /*9f70*/  LDSM.16.M88.4 R184, [R222] ;  /* 0x00000000deb8783b */ /* 0x000fec0000000200 */
[----:B------:R-:W-:Y:S06]  /*9f80*/  LDSM.16.M88.4 R188, [R221] ;  /* 0x00000000ddbc783b */ /* 0x000fec0000000200 */
[----:B------:R-:W4:Y:S06]  /*9f90*/  LDL R197, [R1+0x4c] ;  /* 0x00004c0001c57983 */ /* 0x000f2c0000100800 */
[----:B------:R-:W5:Y:S06]  /*9fa0*/  LDL.64 R198, [R1+0x68] ;  /* 0x0000680001c67983 */ /* 0x000f6c0000100a00 */
[----:B--2---:R-:W2:Y:S01]  /*9fb0*/  LDL R196, [R1+0x48] ;  /* 0x0000480001c47983 */ /* 0x004ea20000100800 */
[C---:B---3--:R-:W-:Y:S02]  /*9fc0*/  IADD3 R20, P0, R166.reuse, 0x40, RZ ;  /* 0x00000040a6147810 */ /* 0x048fe40007f1e0ff */
[C---:B------:R-:W-:Y:S02]  /*9fd0*/  IADD3 R11, P6, R7.reuse, R166, RZ ;  /* 0x000000a6070b7210 */ /* 0x040fe40007fde0ff */
[----:B------:R-:W-:Y:S02]  /*9fe0*/  IADD3 R9, P1, R7, R20, RZ ;  /* 0x0000001407097210 */ /* 0x000fe40007f3e0ff */
[-C--:B------:R-:W-:Y:S02]  /*9ff0*/  IADD3.X R4, RZ, R238.reuse, RZ, P0, !PT ;  /* 0x000000eeff047210 */ /* 0x080fe400007fe4ff */
[----:B------:R-:W-:Y:S02]  /*a000*/  LEA R22, P0, R11, c[0x0][0x1f8], 0x1 ;  /* 0x00007e000b167a11 */ /* 0x000fe400078008ff */
[----:B------:R-:W-:Y:S02]  /*a010*/  IADD3.X R2, R5, R238, RZ, P6, !PT ;  /* 0x000000ee05027210 */ /* 0x000fe400037fe4ff */
[----:B------:R-:W-:Y:S02]  /*a020*/  LEA R30, P6, R9, c[0x0][0x1f8], 0x1 ;  /* 0x00007e00091e7a11 */ /* 0x000fe400078c08ff */
[----:B------:R-:W-:Y:S02]  /*a030*/  IADD3.X R0, R5, R4, RZ, P1, !PT ;  /* 0x0000000405007210 */ /* 0x000fe40000ffe4ff */
[----:B------:R-:W-:Y:S02]  /*a040*/  LEA.HI.X R23, R11, c[0x0][0x1fc], R2, 0x1, P0 ;  /* 0x00007f000b177a11 */ /* 0x000fe400000f0c02 */
[----:B------:R-:W-:Y:S02]  /*a050*/  LEA.HI.X R31, R9, c[0x0][0x1fc], R0, 0x1, P6 ;  /* 0x00007f00091f7a11 */ /* 0x000fe400030f0c00 */
[----:B------:R-:W1:Y:S01]  /*a060*/  LDSM.16.M88.4 R8, [R233] ;  /* 0x00000000e908783b */ /* 0x000e620000000200 */
[C---:B------:R-:W-:Y:S04]  /*a070*/  IADD3 R12, P0, R166.reuse, 0x80, RZ ;  /* 0x00000080a60c7810 */ /* 0x040fe80007f1e0ff */
[----:B------:R-:W-:Y:S01]  /*a080*/  IADD3.X R6, RZ, R238, RZ, P0, !PT ;  /* 0x000000eeff067210 */ /* 0x000fe200007fe4ff */
[----:B------:R-:W-:Y:S01]  /*a090*/  @!PT LDS RZ, [RZ] ;  /* 0x00000000fffff984 */ /* 0x000fe20000000800 */
[----:B------:R-:W-:Y:S01]  /*a0a0*/  @!PT LDS RZ, [RZ] ;  /* 0x00000000fffff984 */ /* 0x000fe20000000800 */
[----:B------:R-:W-:Y:S01]  /*a0b0*/  @!PT LDS RZ, [RZ] ;  /* 0x00000000fffff984 */ /* 0x000fe20000000800 */
[----:B------:R3:W-:Y:S01]  /*a0c0*/  LDGSTS.E.BYPASS.LTC128B.128 [R249+0x100], [R22.64], !P5 ;  /* 0x0010000016f97fae */ /* 0x0007e2000e901d46 */
[----:B------:R-:W-:Y:S04]  /*a0d0*/  IADD3 R13, P1, R7, R12, RZ ;  /* 0x0000000c070d7210 */ /* 0x000fe80007f3e0ff */
[----:B------:R-:W-:Y:S01]  /*a0e0*/  LEA R28, P0, R13, c[0x0][0x1f8], 0x1 ;  /* 0x00007e000d1c7a11 */ /* 0x000fe200078008ff */
[----:B------:R1:W-:Y:S01]  /*a0f0*/  LDGSTS.E.BYPASS.LTC128B.128 [R249+0x2100], [R30.64], !P4 ;  /* 0x021000001ef97fae */ /* 0x0003e2000e101d46 */
[----:B------:R-:W-:Y:S04]  /*a100*/  IADD3.X R0, R5, R6, RZ, P1, !PT ;  /* 0x0000000605007210 */ /* 0x000fe80000ffe4ff */
[----:B------:R-:W-:Y:S02]  /*a110*/  LEA.HI.X R29, R13, c[0x0][0x1fc], R0, 0x1, P0 ;  /* 0x00007f000d1d7a11 */ /* 0x000fe400000f0c00 */
[----:B------:R-:W-:Y:S02]  /*a120*/  IADD3 R0, P0, R166, 0xc0, RZ ;  /* 0x000000c0a6007810 */ /* 0x000fe40007f1e0ff */
[----:B------:R-:W-:Y:S01]  /*a130*/  LEA R13, P1, R21, R7, 0x5 ;  /* 0x00000007150d7211 */ /* 0x000fe200078228ff */
[----:B------:R1:W-:Y:S01]  /*a140*/  LDGSTS.E.BYPASS.LTC128B.128 [R249+0x4100], [R28.64], !P3 ;  /* 0x041000001cf97fae */ /* 0x0003e2000d901d46 */
[----:B------:R-:W-:Y:S02]  /*a150*/  IADD3 R7, P6, R7, R0, RZ ;  /* 0x0000000007077210 */ /* 0x000fe40007fde0ff */
[----:B------:R-:W-:Y:S02]  /*a160*/  IADD3.X R2, RZ, R238, RZ, P0, !PT ;  /* 0x000000eeff027210 */ /* 0x000fe400007fe4ff */
[----:B------:R-:W-:Y:S02]  /*a170*/  LEA.HI.X R21, R21, R5, R14, 0x5, P1 ;  /* 0x0000000515157211 */ /* 0x000fe400008f2c0e */
[----:B------:R-:W-:Y:S02]  /*a180*/  IADD3.X R14, R5, R2, RZ, P6, !PT ;  /* 0x00000002050e7210 */ /* 0x000fe400037fe4ff */
[----:B------:R-:W-:Y:S02]  /*a190*/  IADD3 R5, P6, R13, R20, RZ ;  /* 0x000000140d057210 */ /* 0x000fe40007fde0ff */
[----:B---3--:R-:W-:Y:S02]  /*a1a0*/  LEA R22, P0, R7, c[0x0][0x1f8], 0x1 ;  /* 0x00007e0007167a11 */ /* 0x008fe400078008ff */
[----:B------:R-:W-:Y:S02]  /*a1b0*/  IADD3.X R4, R21, R4, RZ, P6, !PT ;  /* 0x0000000415047210 */ /* 0x000fe400037fe4ff */
[----:B------:R-:W-:Y:S02]  /*a1c0*/  LEA.HI.X R23, R7, c[0x0][0x1fc], R14, 0x1, P0 ;  /* 0x00007f0007177a11 */ /* 0x000fe400000f0c0e */
[----:B------:R-:W-:Y:S02]  /*a1d0*/  IADD3 R14, P1, R13, R166, RZ ;  /* 0x000000a60d0e7210 */ /* 0x000fe40007f3e0ff */
[----:B------:R-:W-:Y:S01]  /*a1e0*/  LEA R192, P6, R5, c[0x0][0x1f8], 0x1 ;  /* 0x00007e0005c07a11 */ /* 0x000fe200078c08ff */
[----:B------:R3:W-:Y:S01]  /*a1f0*/  LDGSTS.E.BYPASS.LTC128B.128 [R249+0x6100], [R22.64], !P2 ;  /* 0x0610000016f97fae */ /* 0x0007e2000d101d46 */
[----:B------:R-:W-:Y:S02]  /*a200*/  IADD3.X R7, R21, R238, RZ, P1, !PT ;  /* 0x000000ee15077210 */ /* 0x000fe40000ffe4ff */
[----:B------:R-:W-:Y:S02]  /*a210*/  LEA.HI.X R193, R5, c[0x0][0x1fc], R4, 0x1, P6 ;  /* 0x00007f0005c17a11 */ /* 0x000fe400030f0c04 */
[C---:B-1----:R-:W-:Y:S04]  /*a220*/  LEA R28, P0, R14.reuse, c[0x0][0x1f8], 0x1 ;  /* 0x00007e000e1c7a11 */ /* 0x042fe800078008ff */
[----:B------:R-:W-:Y:S02]  /*a230*/  LEA.HI.X R29, R14, c[0x0][0x1fc], R7, 0x1, P0 ;  /* 0x00007f000e1d7a11 */ /* 0x000fe400000f0c07 */
[C---:B------:R-:W-:Y:S02]  /*a240*/  IADD3 R7, P1, R13.reuse, R12, RZ ;  /* 0x0000000c0d077210 */ /* 0x040fe40007f3e0ff */
[----:B------:R-:W-:Y:S01]  /*a250*/  IADD3 R0, P0, R13, R0, RZ ;  /* 0x000000000d007210 */ /* 0x000fe20007f1e0ff */
[----:B------:R1:W-:Y:S01]  /*a260*/  LDGSTS.E.BYPASS.LTC128B.128 [R249+0x1100], [R28.64], !P5 ;  /* 0x011000001cf97fae */ /* 0x0003e2000e901d46 */
[----:B------:R-:W-:Y:S02]  /*a270*/  IADD3.X R6, R21, R6, RZ, P1, !PT ;  /* 0x0000000615067210 */ /* 0x000fe40000ffe4ff */
[----:B------:R-:W-:Y:S02]  /*a280*/  LEA R166, P1, R7, c[0x0][0x1f8], 0x1 ;  /* 0x00007e0007a67a11 */ /* 0x000fe400078208ff */
[----:B------:R-:W-:Y:S01]  /*a290*/  IADD3.X R21, R21, R2, RZ, P0, !PT ;  /* 0x0000000215157210 */ /* 0x000fe200007fe4ff */
[----:B------:R1:W-:Y:S01]  /*a2a0*/  LDGSTS.E.BYPASS.LTC128B.128 [R249+0x3100], [R192.64], !P4 ;  /* 0x03100000c0f97fae */ /* 0x0003e2000e101d46 */
[----:B------:R-:W-:Y:S02]  /*a2b0*/  LEA.HI.X R167, R7, c[0x0][0x1fc], R6, 0x1, P1 ;  /* 0x00007f0007a77a11 */ /* 0x000fe400008f0c06 */
[C---:B------:R-:W-:Y:S03]  /*a2c0*/  HMMA.16816.F32 R4, R32.reuse, R8, RZ ;  /* 0x000000082004723c */ /* 0x040fe600000018ff */
[----:B------:R1:W-:Y:S01]  /*a2d0*/  LDGSTS.E.BYPASS.LTC128B.128 [R249+0x5100], [R166.64], !P3 ;  /* 0x05100000a6f97fae */ /* 0x0003e2000d901d46 */
[----:B------:R-:W-:Y:S02]  /*a2e0*/  LEA R194, P0, R0, c[0x0][0x1f8], 0x1 ;  /* 0x00007e0000c27a11 */ /* 0x000fe400078008ff */
[----:B----4-:R-:W-:Y:S02]  /*a2f0*/  ISETP.GT.AND P6, PT, R200, R197, PT ;  /* 0x000000c5c800720c */ /* 0x010fe40003fc4270 */
[C---:B------:R-:W-:Y:S01]  /*a300*/  HMMA.16816.F32 R8, R32.reuse, R10, RZ ;  /* 0x0000000a2008723c */ /* 0x040fe200000018ff */
[----:B------:R-:W-:Y:S03]  /*a310*/  LEA.HI.X R195, R0, c[0x0][0x1fc], R21, 0x1, P0 ;  /* 0x00007f0000c37a11 */ /* 0x000fe600000f0c15 */
[----:B------:R-:W-:Y:S02]  /*a320*/  IADD3 R200, R200, -0x1, RZ ;  /* 0xffffffffc8c87810 */ /* 0x000fe40007ffe0ff */
[----:B------:R4:W-:Y:S02]  /*a330*/  LDGSTS.E.BYPASS.LTC128B.128 [R249+0x7100], [R194.64], !P2 ;  /* 0x07100000c2f97fae */ /* 0x0009e4000d101d46 */
[C---:B------:R-:W-:Y:S04]  /*a340*/  HMMA.16816.F32 R12, R32.reuse, R16, RZ ;  /* 0x00000010200c723c */ /* 0x040fe800000018ff */
[----:B------:R-:W0:Y:S04]  /*a350*/  LDGDEPBAR ;  /* 0x00000000000079af */ /* 0x000e280000000000 */
[C---:B------:R-:W-:Y:S08]  /*a360*/  HMMA.16816.F32 R16, R32.reuse, R18, RZ ;  /* 0x000000122010723c */ /* 0x040ff000000018ff */
[C---:B---3--:R-:W-:Y:S08]  /*a370*/  HMMA.16816.F32 R20, R32.reuse, R24, RZ ;  /* 0x000000182014723c */ /* 0x048ff000000018ff */
        /* <DEDUP_REMOVED lines=15> */
[----:B------:R-:W2:Y:S06]  /*a470*/  LDSM.16.M88.4 R172, [R229+0x1000] ;  /* 0x00100000e5ac783b */ /* 0x000eac0000000200 */
[----:B------:R-:W4:Y:S01]  /*a480*/  LDL.LU R191, [R1+0x70] ;  /* 0x0000700001bf7983 */ /* 0x000f220000300800 */
[C---:B-1----:R-:W-:Y:S08]  /*a490*/  HMMA.16816.F32 R4, R168.reuse, R176, R4 ;  /* 0x000000b0a804723c */ /* 0x042ff00000001804 */
[C---:B------:R-:W-:Y:S01]  /*a4a0*/  HMMA.16816.F32 R8, R168.reuse, R178, R8 ;  /* 0x000000b2a808723c */ /* 0x040fe20000001808 */
[----:B------:R-:W-:Y:S07]  /*a4b0*/  LDSM.16.M88.4 R176, [R220] ;  /* 0x00000000dcb0783b */ /* 0x000fee0000000200 */
[C---:B---3--:R-:W-:Y:S08]  /*a4c0*/  HMMA.16816.F32 R12, R168.reuse, R180, R12 ;  /* 0x000000b4a80c723c */ /* 0x048ff0000000180c */
[C---:B------:R-:W-:Y:S01]  /*a4d0*/  HMMA.16816.F32 R16, R168.reuse, R182, R16 ;  /* 0x000000b6a810723c */ /* 0x040fe20000001810 */
[----:B------:R-:W-:Y:S07]  /*a4e0*/  LDSM.16.M88.4 R180, [R220+0x800] ;  /* 0x00080000dcb4783b */ /* 0x000fee0000000200 */
[C---:B--2---:R-:W-:Y:S08]  /*a4f0*/  HMMA.16816.F32 R20, R168.reuse, R172, R20 ;  /* 0x000000aca814723c */ /* 0x044ff00000001814 */
[C---:B------:R-:W-:Y:S01]  /*a500*/  HMMA.16816.F32 R24, R168.reuse, R174, R24 ;  /* 0x000000aea818723c */ /* 0x040fe20000001818 */
[----:B------:R-:W1:Y:S07]  /*a510*/  LDSM.16.M88.4 R172, [R228] ;  /* 0x00000000e4ac783b */ /* 0x000e6e0000000200 */
[C---:B------:R-:W-:Y:S08]  /*a520*/  HMMA.16816.F32 R28, R168.reuse, R184, R28 ;  /* 0x000000b8a81c723c */ /* 0x040ff0000000181c */
        /* <DEDUP_REMOVED lines=157> */
[----:B------:R-:W3:Y:S06]  /*af00*/  LDSM.16.M88.4 R168, [R220+0x7000] ;  /* 0x00700000dca8783b */ /* 0x000eec0000000200 */
[----:B------:R-:W4:Y:S01]  /*af10*/  LDSM.16.M88.4 R184, [R220+0x7800] ;  /* 0x00780000dcb8783b */ /* 0x000f220000000200 */
[----:B------:R-:W-:Y:S04]  /*af20*/  DEPBAR.LE SB0, 0x0 ;  /* 0x000080000000791a */ /* 0x000fe80000000000 */
[C---:B-1----:R-:W-:Y:S01]  /*af30*/  HMMA.16816.F32 R4, R176.reuse, R180, R4 ;  /* 0x000000b4b004723c */ /* 0x042fe20000001804 */
[----:B------:R-:W-:Y:S06]  /*af40*/  BAR.SYNC.DEFER_BLOCKING 0x0 ;  /* 0x0000000000007b1d */ /* 0x000fec0000010000 */
[----:B------:R-:W-:Y:S01]  /*af50*/  @P6 SHF.R.S32.HI R180, RZ, 0x1f, R200 ;  /* 0x0000001fffb46819 */ /* 0x000fe200000114c8 */
[C---:B------:R-:W-:Y:S04]  /*af60*/  HMMA.16816.F32 R8, R176.reuse, R182, R8 ;  /* 0x000000b6b008723c */ /* 0x040fe80000001808 */
[----:B------:R-:W-:Y:S03]  /*af70*/  @P6 IMAD R180, R180, c[0x0][0x1e0], RZ ;  /* 0x00007800b4b46a24 */ /* 0x000fe600078e02ff */
[----:B------:R-:W-:Y:S01]  /*af80*/  @P6 MOV R182, c[0x0][0x1e0] ;  /* 0x0000780000b66a02 */ /* 0x000fe20000000f00 */
[C---:B--2---:R-:W-:Y:S01]  /*af90*/  HMMA.16816.F32 R12, R176.reuse, R172, R12 ;  /* 0x000000acb00c723c */ /* 0x044fe2000000180c */
[----:B------:R-:W-:Y:S03]  /*afa0*/  @P6 MOV R183, c[0x0][0x1e4] ;  /* 0x0000790000b76a02 */ /* 0x000fe60000000f00 */
[----:B------:R-:W-:Y:S04]  /*afb0*/  @P6 IMAD R180, R200, c[0x0][0x1e4], R180 ;  /* 0x00007900c8b46a24 */ /* 0x000fe800078e02b4 */
[C---:B------:R-:W-:Y:S04]  /*afc0*/  HMMA.16816.F32 R16, R176.reuse, R174, R16 ;  /* 0x000000aeb010723c */ /* 0x040fe80000001810 */
[----:B------:R-:W-:Y:S04]  /*afd0*/  FMNMX.FTZ R0, R4, R165, !PT ;  /* 0x000000a504007209 */ /* 0x000fe80007810000 */
[C---:B---3--:R-:W-:Y:S04]  /*afe0*/  HMMA.16816.F32 R20, R176.reuse, R168, R20 ;  /* 0x000000a8b014723c */ /* 0x048fe80000001814 */
[----:B------:R-:W-:Y:S02]  /*aff0*/  FMNMX.FTZ R167, R5, R0, !PT ;  /* 0x0000000005a77209 */ /* 0x000fe40007810000 */
[----:B------:R-:W-:Y:S02]  /*b000*/  FMNMX.FTZ R0, R6, R3, !PT ;  /* 0x0000000306007209 */ /* 0x000fe40007810000 */
[C---:B------:R-:W-:Y:S04]  /*b010*/  HMMA.16816.F32 R24, R176.reuse, R170, R24 ;  /* 0x000000aab018723c */ /* 0x040fe80000001818 */
[----:B------:R-:W-:Y:S02]  /*b020*/  FMNMX.FTZ R2, R8, R167, !PT ;  /* 0x000000a708027209 */ /* 0x000fe40007810000 */
[----:B------:R-:W-:Y:S02]  /*b030*/  FMNMX.FTZ R169, R7, R0, !PT ;  /* 0x0000000007a97209 */ /* 0x000fe40007810000 */
[C---:B----4-:R-:W-:Y:S04]  /*b040*/  HMMA.16816.F32 R28, R176.reuse, R184, R28 ;  /* 0x000000b8b01c723c */ /* 0x050fe8000000181c */
        /* <DEDUP_REMOVED lines=23> */
[----:B------:R-:W-:Y:S01]  /*b1c0*/  FMNMX.FTZ R164, R30, R171, !PT ;  /* 0x000000ab1ea47209 */ /* 0x000fe20007810000 */
[----:B------:R-:W-:Y:S01]  /*b1d0*/  @P6 IMAD.WIDE.U32 R170, R200, c[0x0][0x1e0], RZ ;  /* 0x00007800c8aa6a25 */ /* 0x000fe200078e00ff */
[----:B------:R-:W-:Y:S02]  /*b1e0*/  FMNMX.FTZ R2, R33, R0, !PT ;  /* 0x0000000021027209 */ /* 0x000fe40007810000 */
[----:B------:R-:W-:Y:S02]  /*b1f0*/  FMNMX.FTZ R167, R31, R164, !PT ;  /* 0x000000a41fa77209 */ /* 0x000fe40007810000 */
[----:B------:R-:W-:Y:S01]  /*b200*/  @P6 SHF.L.U32 R175, R170, 0x6, RZ ;  /* 0x00000006aaaf6819 */ /* 0x000fe200000006ff */
[----:B------:R-:W1:Y:S01]  /*b210*/  SHFL.BFLY PT, R173, R2, 0x2, 0x1f ;  /* 0x0c401f0002ad7f89 */ /* 0x000e6200000e0000 */
[----:B------:R-:W-:Y:S02]  /*b220*/  FMNMX.FTZ R0, R34, R167, !PT ;  /* 0x000000a722007209 */ /* 0x000fe40007810000 */
[----:B------:R-:W-:Y:S02]  /*b230*/  @P6 IADD3 R180, R171, R180, RZ ;  /* 0x000000b4abb46210 */ /* 0x000fe40007ffe0ff */
[----:B------:R-:W-:Y:S02]  /*b240*/  FMNMX.FTZ R169, R35, R0, !PT ;  /* 0x0000000023a97209 */ /* 0x000fe40007810000 */
[----:B------:R-:W-:Y:S03]  /*b250*/  @P6 SHF.L.U64.HI R180, R170, 0x6, R180 ;  /* 0x00000006aab46819 */ /* 0x000fe600000102b4 */
[----:B------:R-:W2:Y:S01]  /*b260*/  SHFL.BFLY PT, R0, R169, 0x2, 0x1f ;  /* 0x0c401f00a9007f89 */ /* 0x000ea200000e0000 */
[----:B-1----:R-:W-:Y:S05]  /*b270*/  FMNMX.FTZ R173, R2, R173, !PT ;  /* 0x000000ad02ad7209 */ /* 0x002fea0007810000 */
[----:B------:R-:W1:Y:S01]  /*b280*/  SHFL.BFLY PT, R164, R173, 0x1, 0x1f ;  /* 0x0c201f00ada47f89 */ /* 0x000e6200000e0000 */
[----:B--2---:R-:W-:Y:S02]  /*b290*/  FMNMX.FTZ R167, R169, R0, !PT ;  /* 0x00000000a9a77209 */ /* 0x004fe40007810000 */
[----:B-----5:R-:W-:Y:S03]  /*b2a0*/  @P6 IADD3 R169, P0, R175, R198, RZ ;  /* 0x000000c6afa96210 */ /* 0x020fe60007f1e0ff */
[----:B------:R-:W2:Y:S01]  /*b2b0*/  SHFL.BFLY PT, R2, R167, 0x1, 0x1f ;  /* 0x0c201f00a7027f89 */ /* 0x000ea200000e0000 */
[C---:B------:R-:W-:Y:S02]  /*b2c0*/  @P6 LEA R178, P1, R169.reuse, c[0x0][0x1c8], 0x1 ;  /* 0x00007200a9b26a11 */ /* 0x040fe400078208ff */
[-C--:B------:R-:W-:Y:S02]  /*b2d0*/  @P6 IADD3.X R0, R180, R196.reuse, RZ, P0, !PT ;  /* 0x000000c4b4006210 */ /* 0x080fe400007fe4ff */
[C---:B------:R-:W-:Y:S02]  /*b2e0*/  @P6 IADD3 R174, P0, R198.reuse, 0x40, RZ ;  /* 0x00000040c6ae6810 */ /* 0x040fe40007f1e0ff */
[----:B------:R-:W-:Y:S02]  /*b2f0*/  @P6 LEA.HI.X R179, R169, c[0x0][0x1cc], R0, 0x1, P1 ;  /* 0x00007300a9b36a11 */ /* 0x000fe400008f0c00 */
[----:B------:R-:W-:Y:S02]  /*b300*/  @P6 IADD3.X R171, RZ, R196, RZ, P0, !PT ;  /* 0x000000c4ffab6210 */ /* 0x000fe400007fe4ff */
[----:B------:R-:W-:Y:S01]  /*b310*/  @P6 IADD3 R177, P0, R175, R174, RZ ;  /* 0x000000aeafb16210 */ /* 0x000fe20007f1e0ff */
[----:B------:R3:W-:Y:S01]  /*b320*/  @P6 LDGSTS.E.BYPASS.LTC128B.128 [R249+0x8100], [R178.64], !P5 ;  /* 0x08100000b2f96fae */ /* 0x0007e2000e901d46 */
[----:B------:R-:W-:Y:S02]  /*b330*/  @P6 IADD3 R169, P1, R198, 0x80, RZ ;  /* 0x00000080c6a96810 */ /* 0x000fe40007f3e0ff */
[----:B-1----:R-:W-:Y:S02]  /*b340*/  FMNMX.FTZ R0, R173, R164, !PT ;  /* 0x000000a4ad007209 */ /* 0x002fe40007810000 */
[----:B------:R-:W-:Y:S02]  /*b350*/  @P6 IADD3.X R166, R180, R171, RZ, P0, !PT ;  /* 0x000000abb4a66210 */ /* 0x000fe400007fe4ff */
[C---:B------:R-:W-:Y:S01]  /*b360*/  @P6 LEA R176, P0, R177.reuse, c[0x0][0x1c8], 0x1 ;  /* 0x00007200b1b06a11 */ /* 0x040fe200078008ff */
[C---:B------:R-:W-:Y:S01]  /*b370*/  FADD.FTZ R164, -R0.reuse, R165 ;  /* 0x000000a500a47221 */ /* 0x040fe20000010100 */
[----:B------:R-:W-:Y:S01]  /*b380*/  @P6 IADD3.X R168, RZ, R196, RZ, P1, !PT ;  /* 0x000000c4ffa86210 */ /* 0x000fe20000ffe4ff */
[----:B------:R-:W-:Y:S01]  /*b390*/  FMUL.FTZ R190, R0, c[0x0][0x2d0] ;  /* 0x0000b40000be7a20 */ /* 0x000fe20000410000 */
[----:B------:R-:W-:Y:S01]  /*b3a0*/  @P6 LEA.HI.X R177, R177, c[0x0][0x1cc], R166, 0x1, P0 ;  /* 0x00007300b1b16a11 */ /* 0x000fe200000f0ca6 */
[----:B------:R-:W-:Y:S01]  /*b3b0*/  FMUL.FTZ R166, R164, c[0x0][0x2d0] ;  /* 0x0000b400a4a67a20 */ /* 0x000fe20000410000 */
[----:B------:R-:W-:Y:S01]  /*b3c0*/  @P6 IADD3 R181, P1, R175, R169, RZ ;  /* 0x000000a9afb56210 */ /* 0x000fe20007f3e0ff */
[----:B------:R-:W-:Y:S01]  /*b3d0*/  FFMA.FTZ R187, R4, c[0x0][0x2d0], -R190 ;  /* 0x0000b40004bb7a23 */ /* 0x000fe200000108be */
[----:B--2---:R-:W-:Y:S01]  /*b3e0*/  FMNMX.FTZ R2, R167, R2, !PT ;  /* 0x00000002a7027209 */ /* 0x004fe20007810000 */
[----:B------:R1:W2:Y:S01]  /*b3f0*/  MUFU.EX2 R164, R166 ;  /* 0x000000a600a47308 */ /* 0x0002a20000000800 */
[----:B------:R-:W-:Y:S01]  /*b400*/  @P6 IADD3.X R170, R180, R168, RZ, P1, !PT ;  /* 0x000000a8b4aa6210 */ /* 0x000fe20000ffe4ff */
[----:B------:R3:W-:Y:S01]  /*b410*/  @P6 LDGSTS.E.BYPASS.LTC128B.128 [R249+0xa100], [R176.64], !P4 ;  /* 0x0a100000b0f96fae */ /* 0x0007e2000e101d46 */
[C---:B------:R-:W-:Y:S01]  /*b420*/  @P6 LEA R172, P1, R181.reuse, c[0x0][0x1c8], 0x1 ;  /* 0x00007200b5ac6a11 */ /* 0x040fe200078208ff */
[C---:B------:R-:W-:Y:S02]  /*b430*/  FADD.FTZ R165, -R2.reuse, R3 ;  /* 0x0000000302a57221 */ /* 0x040fe40000010100 */
[----:B------:R-:W-:Y:S01]  /*b440*/  FMUL.FTZ R189, R2, c[0x0][0x2d0] ;  /* 0x0000b40002bd7a20 */ /* 0x000fe20000410000 */
[----:B------:R-:W-:Y:S01]  /*b450*/  @P6 LEA.HI.X R173, R181, c[0x0][0x1cc], R170, 0x1, P1 ;  /* 0x00007300b5ad6a11 */ /* 0x000fe200008f0caa */
[----:B------:R-:W-:Y:S01]  /*b460*/  FMUL.FTZ R3, R165, c[0x0][0x2d0] ;  /* 0x0000b400a5037a20 */ /* 0x000fe20000410000 */
[----:B------:R-:W-:Y:S01]  /*b470*/  @P6 IADD3 R170, P0, R198, 0xc0, RZ ;  /* 0x000000c0c6aa6810 */ /* 0x000fe20007f1e0ff */
[----:B------:R-:W-:Y:S01]  /*b480*/  MUFU.EX2 R187, R187 ;  /* 0x000000bb00bb7308 */ /* 0x000fe20000000800 */
[--C-:B------:R-:W-:Y:S01]  /*b490*/  FFMA.FTZ R186, R17, c[0x0][0x2d0], -R190.reuse ;  /* 0x0000b40011ba7a23 */ /* 0x100fe200000108be */
[----:B------:R4:W-:Y:S01]  /*b4a0*/  @P6 LDGSTS.E.BYPASS.LTC128B.128 [R249+0xc100], [R172.64], !P3 ;  /* 0x0c100000acf96fae */ /* 0x0009e2000d901d46 */
[----:B------:R-:W-:Y:S01]  /*b4b0*/  @P6 IADD3.X R167, RZ, R196, RZ, P0, !PT ;  /* 0x000000c4ffa76210 */ /* 0x000fe200007fe4ff */
[--C-:B------:R-:W-:Y:S01]  /*b4c0*/  FFMA.FTZ R185, R18, c[0x0][0x2d0], -R189.reuse ;  /* 0x0000b40012b97a23 */ /* 0x100fe200000108bd */
[----:B------:R-:W-:Y:S01]  /*b4d0*/  @P6 IADD3 R181, P1, R175, R170, RZ ;  /* 0x000000aaafb56210 */ /* 0x000fe20007f3e0ff */
[----:B------:R-:W-:Y:S01]  /*b4e0*/  FFMA.FTZ R188, R19, c[0x0][0x2d0], -R189 ;  /* 0x0000b40013bc7a23 */ /* 0x000fe200000108bd */
[----:B------:R-:W-:Y:S02]  /*b4f0*/  @P6 LEA R175, P0, R182, R175, 0x5 ;  /* 0x000000afb6af6211 */ /* 0x000fe400078028ff */
[----:B------:R-:W-:Y:S01]  /*b500*/  @P6 IADD3.X R184, R180, R167, RZ, P1, !PT ;  /* 0x000000a7b4b86210 */ /* 0x000fe20000ffe4ff */
[----:B------:R-:W5:Y:S01]  /*b510*/  MUFU.EX2 R3, R3 ;  /* 0x0000000300037308 */ /* 0x000f620000000800 */
[----:B------:R-:W-:Y:S02]  /*b520*/  @P6 LEA R192, P1, R181, c[0x0][0x1c8], 0x1 ;  /* 0x00007200b5c06a11 */ /* 0x000fe400078208ff */
[----:B------:R-:W-:Y:S01]  /*b530*/  @P6 LEA.HI.X R180, R182, R180, R183, 0x5, P0 ;  /* 0x000000b4b6b46211 */ /* 0x000fe200000f2cb7 */
[----:B------:R-:W-:Y:S01]  /*b540*/  FFMA.FTZ R182, R5, c[0x0][0x2d0], -R190 ;  /* 0x0000b40005b67a23 */ /* 0x000fe200000108be */
[----:B------:R-:W-:Y:S01]  /*b550*/  @P6 LEA.HI.X R193, R181, c[0x0][0x1cc], R184, 0x1, P1 ;  /* 0x00007300b5c16a11 */ /* 0x000fe200008f0cb8 */
[--C-:B------:R-:W-:Y:S01]  /*b560*/  FFMA.FTZ R181, R11, c[0x0][0x2d0], -R189.reuse ;  /* 0x0000b4000bb57a23 */ /* 0x100fe200000108bd */
[----:B------:R-:W-:Y:S01]  /*b570*/  @P6 IADD3 R165, P1, R175, R198, RZ ;  /* 0x000000c6afa56210 */ /* 0x000fe20007f3e0ff */
[----:B------:R-:W-:Y:S02]  /*b580*/  FFMA.FTZ R184, R6, c[0x0][0x2d0], -R189 ;  /* 0x0000b40006b87a23 */ /* 0x000fe400000108bd */
[----:B------:R3:W-:Y:S01]  /*b590*/  @P6 LDGSTS.E.BYPASS.LTC128B.128 [R249+0xe100], [R192.64], !P2 ;  /* 0x0e100000c0f96fae */ /* 0x0007e2000d101d46 */
[----:B------:R-:W-:Y:S01]  /*b5a0*/  @P6 LEA R194, P0, R165, c[0x0][0x1c8], 0x1 ;  /* 0x00007200a5c26a11 */ /* 0x000fe200078008ff */
[----:B------:R-:W4:Y:S01]  /*b5b0*/  MUFU.EX2 R182, R182 ;  /* 0x000000b600b67308 */ /* 0x000f220000000800 */
[----:B-1----:R-:W-:Y:S01]  /*b5c0*/  @P6 IADD3.X R166, R180, R196, RZ, P1, !PT ;  /* 0x000000c4b4a66210 */ /* 0x002fe20000ffe4ff */
[C---:B--2---:R-:W-:Y:S01]  /*b5d0*/  FMUL.FTZ R4, R164.reuse, R160 ;  /* 0x000000a0a4047220 */ /* 0x044fe20000410000 */
[----:B------:R-:W-:Y:S01]  /*b5e0*/  @P6 IADD3 R174, P1, R175, R174, RZ ;  /* 0x000000aeafae6210 */ /* 0x000fe20007f3e0ff */
[----:B------:R-:W-:Y:S01]  /*b5f0*/  FMUL.FTZ R5, R164, R161 ;  /* 0x000000a1a4057220 */ /* 0x000fe20000410000 */
[----:B------:R-:W-:Y:S01]  /*b600*/  @P6 LEA.HI.X R195, R165, c[0x0][0x1cc], R166, 0x1, P0 ;  /* 0x00007300a5c36a11 */ /* 0x000fe200000f0ca6 */
[--C-:B------:R-:W-:Y:S01]  /*b610*/  FFMA.FTZ R165, R8, c[0x0][0x2d0], -R190.reuse ;  /* 0x0000b40008a57a23 */ /* 0x100fe200000108be */
[----:B------:R-:W-:Y:S01]  /*b620*/  @P6 IADD3.X R171, R180, R171, RZ, P1, !PT ;  /* 0x000000abb4ab6210 */ /* 0x000fe20000ffe4ff */
[----:B------:R-:W-:Y:S01]  /*b630*/  FFMA.FTZ R166, R9, c[0x0][0x2d0], -R190 ;  /* 0x0000b40009a67a23 */ /* 0x000fe200000108be */
[C---:B------:R-:W-:Y:S01]  /*b640*/  @P6 LEA R196, P0, R174.reuse, c[0x0][0x1c8], 0x1 ;  /* 0x00007200aec46a11 */ /* 0x040fe200078008ff */
[----:B------:R1:W-:Y:S01]  /*b650*/  @P6 LDGSTS.E.BYPASS.LTC128B.128 [R249+0x9100], [R194.64], !P5 ;  /* 0x09100000c2f96fae */ /* 0x0003e2000e901d46 */
[----:B------:R-:W-:Y:S01]  /*b660*/  @P6 IADD3 R169, P1, R175, R169, RZ ;  /* 0x000000a9afa96210 */ /* 0x000fe20007f3e0ff */
[----:B------:R-:W-:Y:S01]  /*b670*/  MUFU.EX2 R165, R165 ;  /* 0x000000a500a57308 */ /* 0x000fe20000000800 */
[----:B------:R-:W-:Y:S01]  /*b680*/  @P6 LEA.HI.X R197, R174, c[0x0][0x1cc], R171, 0x1, P0 ;  /* 0x00007300aec56a11 */ /* 0x000fe200000f0cab */
[----:B-----5:R-:W-:Y:S01]  /*b690*/  FMUL.FTZ R6, R3, R162 ;  /* 0x000000a203067220 */ /* 0x020fe20000410000 */
[----:B------:R-:W-:Y:S01]  /*b6a0*/  @P6 IADD3 R170, P0, R175, R170, RZ ;  /* 0x000000aaafaa6210 */ /* 0x000fe20007f1e0ff */
[----:B------:R-:W-:Y:S01]  /*b6b0*/  FMUL.FTZ R11, R3, R159 ;  /* 0x0000009f030b7220 */ /* 0x000fe20000410000 */
[C---:B------:R-:W-:Y:S01]  /*b6c0*/  @P6 IADD3.X R168, R180.reuse, R168, RZ, P1, !PT ;  /* 0x000000a8b4a86210 */ /* 0x040fe20000ffe4ff */
[----:B------:R1:W-:Y:S01]  /*b6d0*/  @P6 LDGSTS.E.BYPASS.LTC128B.128 [R249+0xb100], [R196.64], !P4 ;  /* 0x0b100000c4f96fae */ /* 0x0003e2000e101d46 */
[----:B------:R-:W-:Y:S01]  /*b6e0*/  @P6 IADD3.X R167, R180, R167, RZ, P0, !PT ;  /* 0x000000a7b4a76210 */ /* 0x000fe200007fe4ff */
[----:B------:R-:W-:Y:S01]  /*b6f0*/  FFMA.FTZ R180, R10, c[0x0][0x2d0], -R189 ;  /* 0x0000b4000ab47a23 */ /* 0x000fe200000108bd */
[----:B------:R-:W-:Y:S01]  /*b700*/  @P6 LEA R8, P0, R169, c[0x0][0x1c8], 0x1 ;  /* 0x00007200a9086a11 */ /* 0x000fe200078008ff */
[----:B------:R-:W2:Y:S01]  /*b710*/  MUFU.EX2 R166, R166 ;  /* 0x000000a600a67308 */ /* 0x000ea20000000800 */
[----:B------:R-:W-:Y:S01]  /*b720*/  FMUL.FTZ R10, R3, R158 ;  /* 0x0000009e030a7220 */ /* 0x000fe20000410000 */
[----:B----4-:R-:W-:Y:S01]  /*b730*/  F2FP.PACK_AB R160, R182, R187 ;  /* 0x000000bbb6a0723e */ /* 0x010fe200000000ff */
[C---:B------:R-:W-:Y:S01]  /*b740*/  FMUL.FTZ R132, R164.reuse, R132 ;  /* 0x00000084a4847220 */ /* 0x040fe20000410000 */
[----:B------:R-:W-:Y:S01]  /*b750*/  @P6 LEA.HI.X R9, R169, c[0x0][0x1cc], R168, 0x1, P0 ;  /* 0x00007300a9096a11 */ /* 0x000fe200000f0ca8 */
[----:B------:R-:W-:Y:S01]  /*b760*/  FMUL.FTZ R133, R164, R133 ;  /* 0x00000085a4857220 */ /* 0x000fe20000410000 */
[C---:B------:R-:W-:Y:S01]  /*b770*/  @P6 LEA R198, P0, R170.reuse, c[0x0][0x1c8], 0x1 ;  /* 0x00007200aac66a11 */ /* 0x040fe200078008ff */
[----:B------:R-:W-:Y:S02]  /*b780*/  FMUL.FTZ R134, R3, R134 ;  /* 0x0000008603867220 */ /* 0x000fe40000410000 */
[----:B------:R4:W-:Y:S01]  /*b790*/  @P6 LDGSTS.E.BYPASS.LTC128B.128 [R249+0xd100], [R8.64], !P3 ;  /* 0x0d10000008f96fae */ /* 0x0009e2000d901d46 */
[----:B------:R-:W-:Y:S01]  /*b7a0*/  @P6 LEA.HI.X R199, R170, c[0x0][0x1cc], R167, 0x1, P0 ;  /* 0x00007300aac76a11 */ /* 0x000fe200000f0ca7 */
[--C-:B------:R-:W-:Y:S01]  /*b7b0*/  FFMA.FTZ R167, R7, c[0x0][0x2d0], -R189.reuse ;  /* 0x0000b40007a77a23 */ /* 0x100fe200000108bd */
[----:B------:R-:W-:Y:S01]  /*b7c0*/  MUFU.EX2 R184, R184 ;  /* 0x000000b800b87308 */ /* 0x000fe20000000800 */
[C---:B------:R-:W-:Y:S02]  /*b7d0*/  FMUL.FTZ R7, R3.reuse, R163 ;  /* 0x000000a303077220 */ /* 0x040fe40000410000 */
[----:B------:R1:W-:Y:S01]  /*b7e0*/  @P6 LDGSTS.E.BYPASS.LTC128B.128 [R249+0xf100], [R198.64], !P2 ;  /* 0x0f100000c6f96fae */ /* 0x0003e2000d101d46 */
[C---:B------:R-:W-:Y:S02]  /*b7f0*/  FMUL.FTZ R135, R3.reuse, R135 ;  /* 0x0000008703877220 */ /* 0x040fe40000410000 */
[C---:B------:R-:W-:Y:S02]  /*b800*/  FMUL.FTZ R136, R164.reuse, R136 ;  /* 0x00000088a4887220 */ /* 0x040fe40000410000 */
[----:B------:R-:W-:Y:S01]  /*b810*/  FMUL.FTZ R137, R164, R137 ;  /* 0x00000089a4897220 */ /* 0x000fe20000410000 */
[----:B------:R-:W5:Y:S01]  /*b820*/  LDSM.16.MT88.4 R168, [R227] ;  /* 0x00000000e3a8783b */ /* 0x000f620000004200 */
[----:B------:R-:W1:Y:S01]  /*b830*/  MUFU.EX2 R167, R167 ;  /* 0x000000a700a77308 */ /* 0x000e620000000800 */
[C---:B------:R-:W-:Y:S01]  /*b840*/  FMUL.FTZ R138, R3.reuse, R138 ;  /* 0x0000008a038a7220 */ /* 0x040fe20000410000 */
[----:B--2---:R-:W-:Y:S01]  /*b850*/  F2FP.PACK_AB R162, R166, R165 ;  /* 0x000000a5a6a2723e */ /* 0x004fe200000000ff */
[C---:B------:R-:W-:Y:S02]  /*b860*/  FMUL.FTZ R139, R3.reuse, R139 ;  /* 0x0000008b038b7220 */ /* 0x040fe40000410000 */
[----:B------:R-:W2:Y:S01]  /*b870*/  LDSM.16.MT88.4 R172, [R226] ;  /* 0x00000000e2ac783b */ /* 0x000ea20000004200 */
[C---:B------:R-:W-:Y:S02]  /*b880*/  FMUL.FTZ R140, R164.reuse, R140 ;  /* 0x0000008ca48c7220 */ /* 0x040fe40000410000 */
[C---:B------:R-:W-:Y:S02]  /*b890*/  FMUL.FTZ R141, R164.reuse, R141 ;  /* 0x0000008da48d7220 */ /* 0x040fe40000410000 */
[----:B------:R-:W-:Y:S01]  /*b8a0*/  MUFU.EX2 R180, R180 ;  /* 0x000000b400b47308 */ /* 0x000fe20000000800 */
[----:B---3--:R-:W3:Y:S01]  /*b8b0*/  LDSM.16.MT88.4 R176, [R225] ;  /* 0x00000000e1b0783b */ /* 0x008ee20000004200 */
[C---:B------:R-:W-:Y:S02]  /*b8c0*/  FMUL.FTZ R142, R3.reuse, R142 ;  /* 0x0000008e038e7220 */ /* 0x040fe40000410000 */
[C---:B----4-:R-:W-:Y:S02]  /*b8d0*/  FMUL.FTZ R8, R164.reuse, R156 ;  /* 0x0000009ca4087220 */ /* 0x050fe40000410000 */
[C---:B------:R-:W-:Y:S01]  /*b8e0*/  FMUL.FTZ R9, R164.reuse, R157 ;  /* 0x0000009da4097220 */ /* 0x040fe20000410000 */
[----:B------:R-:W0:Y:S01]  /*b8f0*/  LDGDEPBAR ;  /* 0x00000000000079af */ /* 0x000e220000000000 */
[----:B------:R-:W-:Y:S02]  /*b900*/  FMUL.FTZ R143, R3, R143 ;  /* 0x0000008f038f7220 */ /* 0x000fe40000410000 */
[----:B------:R-:W4:Y:S01]  /*b910*/  MUFU.EX2 R181, R181 ;  /* 0x000000b500b57308 */ /* 0x000f220000000800 */
[C---:B------:R-:W-:Y:S02]  /*b920*/  FMUL.FTZ R144, R164.reuse, R144 ;  /* 0x00000090a4907220 */ /* 0x040fe40000410000 */
[----:B------:R-:W2:Y:S01]  /*b930*/  LDSM.16.MT88.4 R156, [R224] ;  /* 0x00000000e09c783b */ /* 0x000ea20000004200 */
[----:B-1----:R-:W-:Y:S01]  /*b940*/  F2FP.PACK_AB R161, R167, R184 ;  /* 0x000000b8a7a1723e */ /* 0x002fe200000000ff */
[----:B------:R-:W-:Y:S02]  /*b950*/  FMUL.FTZ R145, R164, R145 ;  /* 0x00000091a4917220 */ /* 0x000fe40000410000 */
[C---:B------:R-:W-:Y:S02]  /*b960*/  FMUL.FTZ R146, R3.reuse, R146 ;  /* 0x0000009203927220 */ /* 0x040fe40000410000 */
[C---:B------:R-:W-:Y:S01]  /*b970*/  FMUL.FTZ R147, R3.reuse, R147 ;  /* 0x0000009303937220 */ /* 0x040fe20000410000 */
[----:B------:R-:W-:Y:S01]  /*b980*/  MUFU.EX2 R186, R186 ;  /* 0x000000ba00ba7308 */ /* 0x000fe20000000800 */
[--C-:B------:R-:W-:Y:S02]  /*b990*/  FFMA.FTZ R183, R16, c[0x0][0x2d0], -R190.reuse ;  /* 0x0000b40010b77a23 */ /* 0x100fe400000108be */
[----:B------:R-:W-:Y:S01]  /*b9a0*/  LDSM.16.MT88.4 R16, [R225+0x800] ;  /* 0x00080000e110783b */ /* 0x000fe20000004200 */
[C---:B------:R-:W-:Y:S02]  /*b9b0*/  FMUL.FTZ R148, R164.reuse, R148 ;  /* 0x00000094a4947220 */ /* 0x040fe40000410000 */
[C---:B------:R-:W-:Y:S02]  /*b9c0*/  FMUL.FTZ R149, R164.reuse, R149 ;  /* 0x00000095a4957220 */ /* 0x040fe40000410000 */
[C---:B------:R-:W-:Y:S02]  /*b9d0*/  FMUL.FTZ R150, R3.reuse, R150 ;  /* 0x0000009603967220 */ /* 0x040fe40000410000 */
[----:B------:R-:W-:Y:S01]  /*b9e0*/  FMUL.FTZ R151, R3, R151 ;  /* 0x0000009703977220 */ /* 0x000fe20000410000 */
[----:B------:R-:W1:Y:S01]  /*b9f0*/  MUFU.EX2 R183, R183 ;  /* 0x000000b700b77308 */ /* 0x000e620000000800 */
[C---:B------:R-:W-:Y:S01]  /*ba00*/  FMUL.FTZ R152, R164.reuse, R152 ;  /* 0x00000098a4987220 */ /* 0x040fe20000410000 */
[----:B----4-:R-:W-:Y:S01]  /*ba10*/  F2FP.PACK_AB R163, R181, R180 ;  /* 0x000000b4b5a3723e */ /* 0x010fe200000000ff */
[C---:B------:R-:W-:Y:S02]  /*ba20*/  FMUL.FTZ R153, R164.reuse, R153 ;  /* 0x00000099a4997220 */ /* 0x040fe40000410000 */
[C---:B------:R-:W-:Y:S02]  /*ba30*/  FMUL.FTZ R154, R3.reuse, R154 ;  /* 0x0000009a039a7220 */ /* 0x040fe40000410000 */
[C---:B------:R-:W-:Y:S02]  /*ba40*/  FMUL.FTZ R155, R3.reuse, R155 ;  /* 0x0000009b039b7220 */ /* 0x040fe40000410000 */
[C---:B-----5:R-:W-:Y:S01]  /*ba50*/  HMMA.16816.F32 R4, R160.reuse, R168, R4 ;  /* 0x000000a8a004723c */ /* 0x060fe20000001804 */
[----:B------:R-:W-:Y:S04]  /*ba60*/  MUFU.EX2 R185, R185 ;  /* 0x000000b900b97308 */ /* 0x000fe80000000800 */
[C---:B------:R-:W-:Y:S02]  /*ba70*/  FMUL.FTZ R36, R164.reuse, R36 ;  /* 0x00000024a4247220 */ /* 0x040fe40000410000 */
[C---:B------:R-:W-:Y:S01]  /*ba80*/  FMUL.FTZ R37, R164.reuse, R37 ;  /* 0x00000025a4257220 */ /* 0x040fe20000410000 */
[C---:B------:R-:W-:Y:S01]  /*ba90*/  HMMA.16816.F32 R8, R160.reuse, R170, R8 ;  /* 0x000000aaa008723c */ /* 0x040fe20000001808 */
[----:B------:R-:W4:Y:S02]  /*baa0*/  LDSM.16.MT88.4 R168, [R227+0x2000] ;  /* 0x00200000e3a8783b */ /* 0x000f240000004200 */
[----:B------:R-:W5:Y:S01]  /*bab0*/  MUFU.EX2 R188, R188 ;  /* 0x000000bc00bc7308 */ /* 0x000f620000000800 */
[C---:B------:R-:W-:Y:S02]  /*bac0*/  FMUL.FTZ R38, R3.reuse, R38 ;  /* 0x0000002603267220 */ /* 0x040fe40000410000 */
[C---:B------:R-:W-:Y:S02]  /*bad0*/  FMUL.FTZ R39, R3.reuse, R39 ;  /* 0x0000002703277220 */ /* 0x040fe40000410000 */
[C---:B--2---:R-:W-:Y:S04]  /*bae0*/  HMMA.16816.F32 R132, R160.reuse, R172, R132 ;  /* 0x000000aca084723c */ /* 0x044fe80000001884 */
        /* <DEDUP_REMOVED lines=8> */
[C---:B------:R-:W-:Y:S02]  /*bb70*/  FMUL.FTZ R45, R164.reuse, R45 ;  /* 0x0000002da42d7220 */ /* 0x040fe40000410000 */
[C---:B------:R-:W-:Y:S04]  /*bb80*/  HMMA.16816.F32 R144, R160.reuse, R178, R144 ;  /* 0x000000b2a090723c */ /* 0x040fe80000001890 */
        /* <DEDUP_REMOVED lines=23> */
[C---:B------:R-:W-:Y:S01]  /*bd00*/  FMUL.FTZ R60, R164.reuse, R60 ;  /* 0x0000003ca43c7220 */ /* 0x040fe20000410000 */
[C---:B---3--:R-:W-:Y:S03]  /*bd10*/  HMMA.16816.F32 R52, R160.reuse, R156, R52 ;  /* 0x0000009ca034723c */ /* 0x048fe60000001834 */
[C---:B------:R-:W-:Y:S02]  /*bd20*/  FMUL.FTZ R61, R164.reuse, R61 ;  /* 0x0000003da43d7220 */ /* 0x040fe40000410000 */
[C---:B------:R-:W-:Y:S02]  /*bd30*/  FMUL.FTZ R62, R3.reuse, R62 ;  /* 0x0000003e033e7220 */ /* 0x040fe40000410000 */
[C---:B------:R-:W-:Y:S01]  /*bd40*/  FMUL.FTZ R63, R3.reuse, R63 ;  /* 0x0000003f033f7220 */ /* 0x040fe20000410000 */
[C---:B------:R-:W-:Y:S01]  /*bd50*/  HMMA.16816.F32 R56, R160.reuse, R158, R56 ;  /* 0x0000009ea038723c */ /* 0x040fe20000001838 */
[----:B------:R-:W3:Y:S03]  /*bd60*/  LDSM.16.MT88.4 R156, [R226+0x4000] ;  /* 0x00400000e29c783b */ /* 0x000ee60000004200 */
[C---:B------:R-:W-:Y:S02]  /*bd70*/  FMUL.FTZ R64, R164.reuse, R64 ;  /* 0x00000040a4407220 */ /* 0x040fe40000410000 */
[C---:B------:R-:W-:Y:S02]  /*bd80*/  FMUL.FTZ R65, R164.reuse, R65 ;  /* 0x00000041a4417220 */ /* 0x040fe40000410000 */
[C---:B----4-:R-:W-:Y:S04]  /*bd90*/  HMMA.16816.F32 R60, R160.reuse, R168, R60 ;  /* 0x000000a8a03c723c */ /* 0x050fe8000000183c */
[C---:B------:R-:W-:Y:S02]  /*bda0*/  FMUL.FTZ R66, R3.reuse, R66 ;  /* 0x0000004203427220 */ /* 0x040fe40000410000 */
[C---:B------:R-:W-:Y:S02]  /*bdb0*/  FMUL.FTZ R67, R3.reuse, R67 ;  /* 0x0000004303437220 */ /* 0x040fe40000410000 */
[C---:B------:R-:W-:Y:S04]  /*bdc0*/  FMUL.FTZ R68, R164.reuse, R68 ;  /* 0x00000044a4447220 */ /* 0x040fe80000410000 */
[C---:B------:R-:W-:Y:S01]  /*bdd0*/  FMUL.FTZ R69, R164.reuse, R69 ;  /* 0x00000045a4457220 */ /* 0x040fe20000410000 */
[C---:B------:R-:W-:Y:S01]  /*bde0*/  HMMA.16816.F32 R64, R160.reuse, R170, R64 ;  /* 0x000000aaa040723c */ /* 0x040fe20000001840 */
[----:B------:R-:W4:Y:S02]  /*bdf0*/  LDSM.16.MT88.4 R168, [R225+0x4000] ;  /* 0x00400000e1a8783b */ /* 0x000f240000004200 */
[C---:B------:R-:W-:Y:S02]  /*be00*/  FMUL.FTZ R70, R3.reuse, R70 ;  /* 0x0000004603467220 */ /* 0x040fe40000410000 */
[C---:B------:R-:W-:Y:S02]  /*be10*/  FMUL.FTZ R71, R3.reuse, R71 ;  /* 0x0000004703477220 */ /* 0x040fe40000410000 */
[C---:B------:R-:W-:Y:S02]  /*be20*/  FMUL.FTZ R72, R164.reuse, R72 ;  /* 0x00000048a4487220 */ /* 0x040fe40000410000 */
[C---:B------:R-:W-:Y:S03]  /*be30*/  FMUL.FTZ R73, R164.reuse, R73 ;  /* 0x00000049a4497220 */ /* 0x040fe60000410000 */
[C---:B--2---:R-:W-:Y:S03]  /*be40*/  HMMA.16816.F32 R68, R160.reuse, R172, R68 ;  /* 0x000000aca044723c */ /* 0x044fe60000001844 */
[C---:B------:R-:W-:Y:S02]  /*be50*/  FMUL.FTZ R74, R3.reuse, R74 ;  /* 0x0000004a034a7220 */ /* 0x040fe40000410000 */
[C---:B------:R-:W-:Y:S02]  /*be60*/  FMUL.FTZ R75, R3.reuse, R75 ;  /* 0x0000004b034b7220 */ /* 0x040fe40000410000 */
[C---:B------:R-:W-:Y:S02]  /*be70*/  FMUL.FTZ R76, R164.reuse, R76 ;  /* 0x0000004ca44c7220 */ /* 0x040fe40000410000 */
[C---:B------:R-:W-:Y:S03]  /*be80*/  FMUL.FTZ R77, R164.reuse, R77 ;  /* 0x0000004da44d7220 */ /* 0x040fe60000410000 */
[C---:B------:R-:W-:Y:S01]  /*be90*/  HMMA.16816.F32 R72, R160.reuse, R174, R72 ;  /* 0x000000aea048723c */ /* 0x040fe20000001848 */
[----:B------:R-:W2:Y:S02]  /*bea0*/  LDSM.16.MT88.4 R172, [R224+0x4000] ;  /* 0x00400000e0ac783b */ /* 0x000ea40000004200 */
[C---:B------:R-:W-:Y:S02]  /*beb0*/  FMUL.FTZ R78, R3.reuse, R78 ;  /* 0x0000004e034e7220 */ /* 0x040fe40000410000 */
[C---:B------:R-:W-:Y:S02]  /*bec0*/  FMUL.FTZ R79, R3.reuse, R79 ;  /* 0x0000004f034f7220 */ /* 0x040fe40000410000 */
[C---:B------:R-:W-:Y:S02]  /*bed0*/  FMUL.FTZ R80, R164.reuse, R80 ;  /* 0x00000050a4507220 */ /* 0x040fe40000410000 */
[C---:B------:R-:W-:Y:S03]  /*bee0*/  FMUL.FTZ R81, R164.reuse, R81 ;  /* 0x00000051a4517220 */ /* 0x040fe60000410000 */
[C---:B---3--:R-:W-:Y:S03]  /*bef0*/  HMMA.16816.F32 R76, R160.reuse, R156, R76 ;  /* 0x0000009ca04c723c */ /* 0x048fe6000000184c */
[C---:B------:R-:W-:Y:S02]  /*bf00*/  FMUL.FTZ R82, R3.reuse, R82 ;  /* 0x0000005203527220 */ /* 0x040fe40000410000 */
[C---:B------:R-:W-:Y:S02]  /*bf10*/  FMUL.FTZ R83, R3.reuse, R83 ;  /* 0x0000005303537220 */ /* 0x040fe40000410000 */
[C---:B------:R-:W-:Y:S02]  /*bf20*/  FMUL.FTZ R84, R164.reuse, R84 ;  /* 0x00000054a4547220 */ /* 0x040fe40000410000 */
[C---:B------:R-:W-:Y:S03]  /*bf30*/  FMUL.FTZ R85, R164.reuse, R85 ;  /* 0x00000055a4557220 */ /* 0x040fe60000410000 */
[C---:B------:R-:W-:Y:S01]  /*bf40*/  HMMA.16816.F32 R80, R160.reuse, R158, R80 ;  /* 0x0000009ea050723c */ /* 0x040fe20000001850 */
[----:B------:R-:W3:Y:S02]  /*bf50*/  LDSM.16.MT88.4 R156, [R227+0x6000] ;  /* 0x00600000e39c783b */ /* 0x000ee40000004200 */
[C---:B------:R-:W-:Y:S02]  /*bf60*/  FMUL.FTZ R86, R3.reuse, R86 ;  /* 0x0000005603567220 */ /* 0x040fe40000410000 */
[C---:B------:R-:W-:Y:S02]  /*bf70*/  FMUL.FTZ R87, R3.reuse, R87 ;  /* 0x0000005703577220 */ /* 0x040fe40000410000 */
[C---:B------:R-:W-:Y:S02]  /*bf80*/  FMUL.FTZ R88, R164.reuse, R88 ;  /* 0x00000058a4587220 */ /* 0x040fe40000410000 */
[C---:B------:R-:W-:Y:S03]  /*bf90*/  FMUL.FTZ R89, R164.reuse, R89 ;  /* 0x00000059a4597220 */ /* 0x040fe60000410000 */
[C---:B----4-:R-:W-:Y:S03]  /*bfa0*/  HMMA.16816.F32 R84, R160.reuse, R168, R84 ;  /* 0x000000a8a054723c */ /* 0x050fe60000001854 */
[C---:B------:R-:W-:Y:S02]  /*bfb0*/  FMUL.FTZ R90, R3.reuse, R90 ;  /* 0x0000005a035a7220 */ /* 0x040fe40000410000 */
[C---:B------:R-:W-:Y:S02]  /*bfc0*/  FMUL.FTZ R91, R3.reuse, R91 ;  /* 0x0000005b035b7220 */ /* 0x040fe40000410000 */
[C---:B------:R-:W-:Y:S02]  /*bfd0*/  FMUL.FTZ R92, R164.reuse, R92 ;  /* 0x0000005ca45c7220 */ /* 0x040fe40000410000 */
[C---:B------:R-:W-:Y:S03]  /*bfe0*/  FMUL.FTZ R93, R164.reuse, R93 ;  /* 0x0000005da45d7220 */ /* 0x040fe60000410000 */
        /* <DEDUP_REMOVED lines=32> */
[----:B------:R-:W-:Y:S03]  /*c1f0*/  FMUL.FTZ R117, R164, R117 ;  /* 0x00000075a4757220 */ /* 0x000fe60000410000 */
[C---:B------:R-:W-:Y:S01]  /*c200*/  HMMA.16816.F32 R112, R160.reuse, R170, R112 ;  /* 0x000000aaa070723c */ /* 0x040fe20000001870 */
[----:B------:R-:W4:Y:S02]  /*c210*/  LDSM.16.MT88.4 R168, [R227+0x800] ;  /* 0x00080000e3a8783b */ /* 0x000f240000004200 */
[C---:B------:R-:W-:Y:S02]  /*c220*/  FMUL.FTZ R118, R3.reuse, R118 ;  /* 0x0000007603767220 */ /* 0x040fe40000410000 */
[----:B------:R-:W-:Y:S02]  /*c230*/  FMUL.FTZ R119, R3, R119 ;  /* 0x0000007703777220 */ /* 0x000fe40000410000 */
[--C-:B------:R-:W-:Y:S02]  /*c240*/  FFMA.FTZ R176, R12, c[0x0][0x2d0], -R190.reuse ;  /* 0x0000b4000cb07a23 */ /* 0x100fe400000108be */
[--C-:B------:R-:W-:Y:S03]  /*c250*/  FFMA.FTZ R177, R13, c[0x0][0x2d0], -R190.reuse ;  /* 0x0000b4000db17a23 */ /* 0x100fe600000108be */
[C---:B--2---:R-:W-:Y:S01]  /*c260*/  HMMA.16816.F32 R116, R160.reuse, R172, R116 ;  /* 0x000000aca074723c */ /* 0x044fe20000001874 */
[----:B------:R-:W-:Y:S02]  /*c270*/  MUFU.EX2 R176, R176 ;  /* 0x000000b000b07308 */ /* 0x000fe40000000800 */
[--C-:B------:R-:W-:Y:S01]  /*c280*/  FFMA.FTZ R178, R14, c[0x0][0x2d0], -R189.reuse ;  /* 0x0000b4000eb27a23 */ /* 0x100fe200000108bd */
[----:B-1----:R-:W-:Y:S01]  /*c290*/  F2FP.PACK_AB R14, R186, R183 ;  /* 0x000000b7ba0e723e */ /* 0x002fe200000000ff */
[----:B------:R-:W-:Y:S01]  /*c2a0*/  FFMA.FTZ R179, R15, c[0x0][0x2d0], -R189 ;  /* 0x0000b4000fb37a23 */ /* 0x000fe200000108bd */
[----:B-----5:R-:W-:Y:S01]  /*c2b0*/  F2FP.PACK_AB R15, R188, R185 ;  /* 0x000000b9bc0f723e */ /* 0x020fe200000000ff */
[C---:B------:R-:W-:Y:S02]  /*c2c0*/  FMUL.FTZ R120, R164.reuse, R120 ;  /* 0x00000078a4787220 */ /* 0x040fe40000410000 */
[C---:B------:R-:W-:Y:S02]  /*c2d0*/  FMUL.FTZ R121, R164.reuse, R121 ;  /* 0x00000079a4797220 */ /* 0x040fe40000410000 */
[----:B------:R-:W1:Y:S01]  /*c2e0*/  MUFU.EX2 R177, R177 ;  /* 0x000000b100b17308 */ /* 0x000e620000000800 */
[C---:B------:R-:W-:Y:S02]  /*c2f0*/  FMUL.FTZ R122, R3.reuse, R122 ;  /* 0x0000007a037a7220 */ /* 0x040fe40000410000 */
[C---:B------:R-:W-:Y:S02]  /*c300*/  FMUL.FTZ R123, R3.reuse, R123 ;  /* 0x0000007b037b7220 */ /* 0x040fe40000410000 */
[C---:B------:R-:W-:Y:S02]  /*c310*/  FMUL.FTZ R124, R164.reuse, R124 ;  /* 0x0000007ca47c7220 */ /* 0x040fe40000410000 */
[C---:B------:R-:W-:Y:S02]  /*c320*/  FMUL.FTZ R125, R164.reuse, R125 ;  /* 0x0000007da47d7220 */ /* 0x040fe40000410000 */
[C---:B------:R-:W-:Y:S01]  /*c330*/  FMUL.FTZ R126, R3.reuse, R126 ;  /* 0x0000007e037e7220 */ /* 0x040fe20000410000 */
[C---:B------:R-:W-:Y:S01]  /*c340*/  HMMA.16816.F32 R120, R160.reuse, R174, R120 ;  /* 0x000000aea078723c */ /* 0x040fe20000001878 */
[----:B------:R-:W-:Y:S01]  /*c350*/  MUFU.EX2 R178, R178 ;  /* 0x000000b200b27308 */ /* 0x000fe20000000800 */
[----:B------:R-:W2:Y:S01]  /*c360*/  LDSM.16.MT88.4 R172, [R226+0x800] ;  /* 0x00080000e2ac783b */ /* 0x000ea20000004200 */
[C---:B------:R-:W-:Y:S02]  /*c370*/  FMUL.FTZ R127, R3.reuse, R127 ;  /* 0x0000007f037f7220 */ /* 0x040fe40000410000 */
[C---:B------:R-:W-:Y:S02]  /*c380*/  FMUL.FTZ R128, R164.reuse, R128 ;  /* 0x00000080a4807220 */ /* 0x040fe40000410000 */
[C---:B------:R-:W-:Y:S02]  /*c390*/  FMUL.FTZ R129, R164.reuse, R129 ;  /* 0x00000081a4817220 */ /* 0x040fe40000410000 */
[C---:B------:R-:W-:Y:S01]  /*c3a0*/  FMUL.FTZ R130, R3.reuse, R130 ;  /* 0x0000008203827220 */ /* 0x040fe20000410000 */
[C---:B---3--:R-:W-:Y:S01]  /*c3b0*/  HMMA.16816.F32 R124, R160.reuse, R156, R124 ;  /* 0x0000009ca07c723c */ /* 0x048fe2000000187c */
[----:B------:R-:W3:Y:S02]  /*c3c0*/  MUFU.EX2 R179, R179 ;  /* 0x000000b300b37308 */ /* 0x000ee40000000800 */
[----:B------:R-:W-:Y:S01]  /*c3d0*/  FMUL.FTZ R131, R3, R131 ;  /* 0x0000008303837220 */ /* 0x000fe20000410000 */
[----:B-1----:R-:W-:Y:S01]  /*c3e0*/  F2FP.PACK_AB R12, R177, R176 ;  /* 0x000000b0b10c723e */ /* 0x002fe200000000ff */
[----:B------:R-:W-:Y:S02]  /*c3f0*/  FFMA.FTZ R187, R164, R191, R187 ;  /* 0x000000bfa4bb7223 */ /* 0x000fe400000100bb */
[----:B------:R-:W-:Y:S02]  /*c400*/  FFMA.FTZ R192, R34, c[0x0][0x2d0], -R189 ;  /* 0x0000b40022c07a23 */ /* 0x000fe400000108bd */
[----:B------:R-:W-:Y:S01]  /*c410*/  FADD.FTZ R182, R182, R187 ;  /* 0x000000bbb6b67221 */ /* 0x000fe20000010000 */
[----:B------:R-:W-:Y:S01]  /*c420*/  HMMA.16816.F32 R128, R160, R158, R128 ;  /* 0x0000009ea080723c */ /* 0x000fe20000001880 */
[----:B------:R-:W1:Y:S02]  /*c430*/  LDSM.16.MT88.4 R156, [R224+0x800] ;  /* 0x00080000e09c783b */ /* 0x000e640000004200 */
[----:B------:R-:W-:Y:S04]  /*c440*/  MUFU.EX2 R192, R192 ;  /* 0x000000c000c07308 */ /* 0x000fe80000000800 */
[----:B------:R-:W5:Y:S01]  /*c450*/  LDSM.16.MT88.4 R160, [R227+0x2800] ;  /* 0x00280000e3a0783b */ /* 0x000f620000004200 */
[----:B---3--:R-:W-:Y:S07]  /*c460*/  F2FP.PACK_AB R13, R179, R178 ;  /* 0x000000b2b30d723e */ /* 0x008fee00000000ff */
[C---:B----4-:R-:W-:Y:S07]  /*c470*/  HMMA.16816.F32 R4, R12.reuse, R168, R4 ;  /* 0x000000a80c04723c */ /* 0x050fee0000001804 */
[--C-:B------:R-:W-:Y:S01]  /*c480*/  FFMA.FTZ R168, R20, c[0x0][0x2d0], -R190.reuse ;  /* 0x0000b40014a87a23 */ /* 0x100fe200000108be */
[C---:B------:R-:W-:Y:S04]  /*c490*/  HMMA.16816.F32 R8, R12.reuse, R170, R8 ;  /* 0x000000aa0c08723c */ /* 0x040fe80000001808 */
[--C-:B------:R-:W-:Y:S01]  /*c4a0*/  FFMA.FTZ R169, R21, c[0x0][0x2d0], -R190.reuse ;  /* 0x0000b40015a97a23 */ /* 0x100fe200000108be */
[----:B------:R-:W-:Y:S02]  /*c4b0*/  MUFU.EX2 R168, R168 ;  /* 0x000000a800a87308 */ /* 0x000fe40000000800 */
[--C-:B------:R-:W-:Y:S01]  /*c4c0*/  FFMA.FTZ R170, R22, c[0x0][0x2d0], -R189.reuse ;  /* 0x0000b40016aa7a23 */ /* 0x100fe200000108bd */
[C---:B--2---:R-:W-:Y:S04]  /*c4d0*/  HMMA.16816.F32 R132, R12.reuse, R172, R132 ;  /* 0x000000ac0c84723c */ /* 0x044fe80000001884 */
[--C-:B------:R-:W-:Y:S02]  /*c4e0*/  FFMA.FTZ R171, R23, c[0x0][0x2d0], -R189.reuse ;  /* 0x0000b40017ab7a23 */ /* 0x100fe400000108bd */
[----:B------:R-:W-:Y:S01]  /*c4f0*/  LDSM.16.MT88.4 R20, [R226+0x1000] ;  /* 0x00100000e214783b */ /* 0x000fe20000004200 */
[--C-:B------:R-:W-:Y:S01]  /*c500*/  FFMA.FTZ R172, R24, c[0x0][0x2d0], -R190.reuse ;  /* 0x0000b40018ac7a23 */ /* 0x100fe200000108be */
[C---:B------:R-:W-:Y:S01]  /*c510*/  HMMA.16816.F32 R136, R12.reuse, R174, R136 ;  /* 0x000000ae0c88723c */ /* 0x040fe20000001888 */
[----:B------:R-:W2:Y:S03]  /*c520*/  MUFU.EX2 R169, R169 ;  /* 0x000000a900a97308 */ /* 0x000ea60000000800 */
[--C-:B------:R-:W-:Y:S03]  /*c530*/  FFMA.FTZ R173, R25, c[0x0][0x2d0], -R190.reuse ;  /* 0x0000b40019ad7a23 */ /* 0x100fe600000108be */
[--C-:B------:R-:W-:Y:S01]  /*c540*/  FFMA.FTZ R174, R26, c[0x0][0x2d0], -R189.reuse ;  /* 0x0000b4001aae7a23 */ /* 0x100fe200000108bd */
[C---:B------:R-:W-:Y:S03]  /*c550*/  HMMA.16816.F32 R140, R12.reuse, R16, R140 ;  /* 0x000000100c8c723c */ /* 0x040fe6000000188c */
[----:B------:R-:W-:Y:S01]  /*c560*/  MUFU.EX2 R170, R170 ;  /* 0x000000aa00aa7308 */ /* 0x000fe20000000800 */
[--C-:B------:R-:W-:Y:S02]  /*c570*/  FFMA.FTZ R175, R27, c[0x0][0x2d0], -R189.reuse ;  /* 0x0000b4001baf7a23 */ /* 0x100fe400000108bd */
[----:B------:R-:W-:Y:S02]  /*c580*/  LDSM.16.MT88.4 R24, [R225+0x1000] ;  /* 0x00100000e118783b */ /* 0x000fe40000004200 */
[C---:B------:R-:W-:Y:S04]  /*c590*/  HMMA.16816.F32 R144, R12.reuse, R18, R144 ;  /* 0x000000120c90723c */ /* 0x040fe80000001890 */
[----:B------:R-:W3:Y:S01]  /*c5a0*/  LDSM.16.MT88.4 R16, [R226+0x2800] ;  /* 0x00280000e210783b */ /* 0x000ee20000004200 */
[----:B------:R-:W4:Y:S03]  /*c5b0*/  MUFU.EX2 R171, R171 ;  /* 0x000000ab00ab7308 */ /* 0x000f260000000800 */
[C---:B-1----:R-:W-:Y:S07]  /*c5c0*/  HMMA.16816.F32 R148, R12.reuse, R156, R148 ;  /* 0x0000009c0c94723c */ /* 0x042fee0000001894 */
[----:B------:R-:W-:Y:S01]  /*c5d0*/  MUFU.EX2 R172, R172 ;  /* 0x000000ac00ac7308 */ /* 0x000fe20000000800 */
[C---:B------:R-:W-:Y:S01]  /*c5e0*/  HMMA.16816.F32 R152, R12.reuse, R158, R152 ;  /* 0x0000009e0c98723c */ /* 0x040fe20000001898 */
[----:B------:R-:W1:Y:S07]  /*c5f0*/  LDSM.16.MT88.4 R156, [R225+0x2800] ;  /* 0x00280000e19c783b */ /* 0x000e6e0000004200 */
[C---:B-----5:R-:W-:Y:S01]  /*c600*/  HMMA.16816.F32 R36, R12.reuse, R160, R36 ;  /* 0x000000a00c24723c */ /* 0x060fe20000001824 */
[----:B------:R-:W5:Y:S07]  /*c610*/  MUFU.EX2 R173, R173 ;  /* 0x000000ad00ad7308 */ /* 0x000f6e0000000800 */
[C---:B------:R-:W-:Y:S01]  /*c620*/  HMMA.16816.F32 R40, R12.reuse, R162, R40 ;  /* 0x000000a20c28723c */ /* 0x040fe20000001828 */
[----:B------:R-:W2:Y:S02]  /*c630*/  LDSM.16.MT88.4 R160, [R224+0x2800] ;  /* 0x00280000e0a0783b */ /* 0x000ea40000004200 */
[----:B------:R-:W-:Y:S05]  /*c640*/  MUFU.EX2 R174, R174 ;  /* 0x000000ae00ae7308 */ /* 0x000fea0000000800 */
[C---:B---3--:R-:W-:Y:S05]  /*c650*/  HMMA.16816.F32 R44, R12.reuse, R16, R44 ;  /* 0x000000100c2c723c */ /* 0x048fea000000182c */
[----:B------:R-:W3:Y:S03]  /*c660*/  MUFU.EX2 R175, R175 ;  /* 0x000000af00af7308 */ /* 0x000ee60000000800 */
        /* <DEDUP_REMOVED lines=25> */
[C---:B------:R-:W-:Y:S01]  /*c800*/  HMMA.16816.F32 R112, R12.reuse, R162, R112 ;  /* 0x000000a20c70723c */ /* 0x040fe20000001870 */
[----:B------:R-:W2:Y:S03]  /*c810*/  LDL.LU R162, [R1+0x58] ;  /* 0x0000580001a27983 */ /* 0x000ea60000300800 */
[--C-:B------:R-:W-:Y:S02]  /*c820*/  FFMA.FTZ R160, R32, c[0x0][0x2d0], -R190.reuse ;  /* 0x0000b40020a07a23 */ /* 0x100fe400000108be */
[--C-:B------:R-:W-:Y:S02]  /*c830*/  FFMA.FTZ R32, R31, c[0x0][0x2d0], -R189.reuse ;  /* 0x0000b4001f207a23 */ /* 0x100fe400000108bd */
[----:B------:R-:W-:Y:S01]  /*c840*/  MUFU.EX2 R34, R160 ;  /* 0x000000a000227308 */ /* 0x000fe20000000800 */
[C---:B---3--:R-:W-:Y:S08]  /*c850*/  HMMA.16816.F32 R116, R12.reuse, R16, R116 ;  /* 0x000000100c74723c */ /* 0x048ff00000001874 */
[C---:B------:R-:W-:Y:S01]  /*c860*/  HMMA.16816.F32 R120, R12.reuse, R18, R120 ;  /* 0x000000120c78723c */ /* 0x040fe20000001878 */
[----:B------:R-:W3:Y:S01]  /*c870*/  LDSM.16.MT88.4 R16, [R227+0x1000] ;  /* 0x00100000e310783b */ /* 0x000ee20000004200 */
[----:B------:R-:W-:Y:S06]  /*c880*/  MUFU.EX2 R32, R32 ;  /* 0x0000002000207308 */ /* 0x000fec0000000800 */
[C---:B-1----:R-:W-:Y:S07]  /*c890*/  HMMA.16816.F32 R124, R12.reuse, R156, R124 ;  /* 0x0000009c0c7c723c */ /* 0x042fee000000187c */
[--C-:B------:R-:W-:Y:S01]  /*c8a0*/  FFMA.FTZ R156, R28, c[0x0][0x2d0], -R190.reuse ;  /* 0x0000b4001c9c7a23 */ /* 0x100fe200000108be */
[----:B------:R-:W-:Y:S03]  /*c8b0*/  HMMA.16816.F32 R128, R12, R158, R128 ;  /* 0x0000009e0c80723c */ /* 0x000fe60000001880 */
[----:B------:R1:W-:Y:S01]  /*c8c0*/  MUFU.EX2 R164, R156 ;  /* 0x0000009c00a47308 */ /* 0x0003e20000000800 */
[----:B------:R-:W-:Y:S02]  /*c8d0*/  FFMA.FTZ R190, R33, c[0x0][0x2d0], -R190 ;  /* 0x0000b40021be7a23 */ /* 0x000fe400000108be */
[--C-:B------:R-:W-:Y:S01]  /*c8e0*/  FFMA.FTZ R33, R30, c[0x0][0x2d0], -R189.reuse ;  /* 0x0000b4001e217a23 */ /* 0x100fe200000108bd */
[----:B------:R-:W-:Y:S01]  /*c8f0*/  F2FP.PACK_AB R12, R169, R168 ;  /* 0x000000a8a90c723e */ /* 0x000fe200000000ff */
[----:B------:R-:W1:Y:S01]  /*c900*/  LDSM.16.MT88.4 R28, [R224+0x1000] ;  /* 0x00100000e01c783b */ /* 0x000e620000004200 */
[----:B----4-:R-:W-:Y:S03]  /*c910*/  F2FP.PACK_AB R13, R171, R170 ;  /* 0x000000aaab0d723e */ /* 0x010fe600000000ff */
[----:B-----5:R-:W-:Y:S01]  /*c920*/  F2FP.PACK_AB R14, R173, R172 ;  /* 0x000000acad0e723e */ /* 0x020fe200000000ff */
[----:B------:R-:W-:Y:S01]  /*c930*/  MUFU.EX2 R191, R190 ;  /* 0x000000be00bf7308 */ /* 0x000fe20000000800 */
[----:B------:R-:W-:Y:S01]  /*c940*/  F2FP.PACK_AB R15, R175, R174 ;  /* 0x000000aeaf0f723e */ /* 0x000fe200000000ff */
[----:B------:R-:W-:Y:S08]  /*c950*/  FFMA.FTZ R189, R35, c[0x0][0x2d0], -R189 ;  /* 0x0000b40023bd7a23 */ /* 0x000ff000000108bd */
[----:B------:R-:W4:Y:S01]  /*c960*/  MUFU.EX2 R35, R161 ;  /* 0x000000a100237308 */ /* 0x000f220000000800 */
[C---:B---3--:R-:W-:Y:S01]  /*c970*/  HMMA.16816.F32 R4, R12.reuse, R16, R4 ;  /* 0x000000100c04723c */ /* 0x048fe20000001804 */
[----:B-1----:R-:W-:Y:S07]  /*c980*/  LDSM.16.MT88.4 R156, [R227+0x1800] ;  /* 0x00180000e39c783b */ /* 0x002fee0000004200 */
[C---:B------:R-:W-:Y:S01]  /*c990*/  HMMA.16816.F32 R8, R12.reuse, R18, R8 ;  /* 0x000000120c08723c */ /* 0x040fe20000001808 */
[----:B------:R-:W1:Y:S01]  /*c9a0*/  LDSM.16.MT88.4 R16, [R227+0x3000] ;  /* 0x00300000e310783b */ /* 0x000e620000004200 */
[----:B------:R-:W-:Y:S06]  /*c9b0*/  MUFU.EX2 R189, R189 ;  /* 0x000000bd00bd7308 */ /* 0x000fec0000000800 */
[C---:B------:R-:W-:Y:S04]  /*c9c0*/  HMMA.16816.F32 R132, R12.reuse, R20, R132 ;  /* 0x000000140c84723c */ /* 0x040fe80000001884 */
[----:B------:R-:W3:Y:S04]  /*c9d0*/  MUFU.EX2 R33, R33 ;  /* 0x0000002100217308 */ /* 0x000ee80000000800 */
[C---:B------:R-:W-:Y:S01]  /*c9e0*/  HMMA.16816.F32 R136, R12.reuse, R22, R136 ;  /* 0x000000160c88723c */ /* 0x040fe20000001888 */
[----:B------:R-:W5:Y:S07]  /*c9f0*/  LDSM.16.MT88.4 R20, [R226+0x3000] ;  /* 0x00300000e214783b */ /* 0x000f6e0000004200 */
[C---:B------:R-:W-:Y:S08]  /*ca00*/  HMMA.16816.F32 R140, R12.reuse, R24, R140 ;  /* 0x000000180c8c723c */ /* 0x040ff0000000188c */
[C---:B------:R-:W-:Y:S01]  /*ca10*/  HMMA.16816.F32 R144, R12.reuse, R26, R144 ;  /* 0x0000001a0c90723c */ /* 0x040fe20000001890 */
[----:B------:R-:W3:Y:S07]  /*ca20*/  LDSM.16.MT88.4 R24, [R225+0x3000] ;  /* 0x00300000e118783b */ /* 0x000eee0000004200 */
[C---:B------:R-:W-:Y:S08]  /*ca30*/  HMMA.16816.F32 R148, R12.reuse, R28, R148 ;  /* 0x0000001c0c94723c */ /* 0x040ff00000001894 */
[C---:B------:R-:W-:Y:S01]  /*ca40*/  HMMA.16816.F32 R152, R12.reuse, R30, R152 ;  /* 0x0000001e0c98723c */ /* 0x040fe20000001898 */
[----:B------:R-:W-:Y:S07]  /*ca50*/  LDSM.16.MT88.4 R28, [R227+0x5000] ;  /* 0x00500000e31c783b */ /* 0x000fee0000004200 */
[C---:B-1----:R-:W-:Y:S08]  /*ca60*/  HMMA.16816.F32 R36, R12.reuse, R16, R36 ;  /* 0x000000100c24723c */ /* 0x042ff00000001824 */
[C---:B------:R-:W-:Y:S01]  /*ca70*/  HMMA.16816.F32 R40, R12.reuse, R18, R40 ;  /* 0x000000120c28723c */ /* 0x040fe20000001828 */
[----:B------:R-:W1:Y:S07]  /*ca80*/  LDSM.16.MT88.4 R16, [R224+0x3000] ;  /* 0x00300000e010783b */ /* 0x000e6e0000004200 */
[C---:B-----5:R-:W-:Y:S08]  /*ca90*/  HMMA.16816.F32 R44, R12.reuse, R20, R44 ;  /* 0x000000140c2c723c */ /* 0x060ff0000000182c */
[C---:B------:R-:W-:Y:S01]  /*caa0*/  HMMA.16816.F32 R48, R12.reuse, R22, R48 ;  /* 0x000000160c30723c */ /* 0x040fe20000001830 */
[----:B------:R-:W5:Y:S07]  /*cab0*/  LDSM.16.MT88.4 R20, [R226+0x5000] ;  /* 0x00500000e214783b */ /* 0x000f6e0000004200 */
        /* <DEDUP_REMOVED lines=9> */
[C---:B-----5:R-:W-:Y:S08]  /*cb50*/  HMMA.16816.F32 R76, R12.reuse, R20, R76 ;  /* 0x000000140c4c723c */ /* 0x060ff0000000184c */
[C---:B------:R-:W-:Y:S01]  /*cb60*/  HMMA.16816.F32 R80, R12.reuse, R22, R80 ;  /* 0x000000160c50723c */ /* 0x040fe20000001850 */
[----:B------:R-:W-:Y:S07]  /*cb70*/  LDSM.16.MT88.4 R20, [R225+0x7000] ;  /* 0x00700000e114783b */ /* 0x000fee0000004200 */
[C---:B-1----:R-:W-:Y:S08]  /*cb80*/  HMMA.16816.F32 R84, R12.reuse, R16, R84 ;  /* 0x000000100c54723c */ /* 0x042ff00000001854 */
[C---:B------:R-:W-:Y:S01]  /*cb90*/  HMMA.16816.F32 R88, R12.reuse, R18, R88 ;  /* 0x000000120c58723c */ /* 0x040fe20000001858 */
[----:B------:R-:W1:Y:S07]  /*cba0*/  LDSM.16.MT88.4 R16, [R226+0x7000] ;  /* 0x00700000e210783b */ /* 0x000e6e0000004200 */
[C---:B------:R-:W-:Y:S08]  /*cbb0*/  HMMA.16816.F32 R92, R12.reuse, R24, R92 ;  /* 0x000000180c5c723c */ /* 0x040ff0000000185c */
        /* <DEDUP_REMOVED lines=11> */
[C---:B-----5:R-:W-:Y:S04]  /*cc70*/  HMMA.16816.F32 R124, R12.reuse, R24, R124 ;  /* 0x000000180c7c723c */ /* 0x060fe8000000187c */
[----:B--2---:R-:W-:Y:S02]  /*cc80*/  FFMA.FTZ R184, R3, R162, R184 ;  /* 0x000000a203b87223 */ /* 0x004fe400000100b8 */
[----:B------:R-:W-:Y:S01]  /*cc90*/  FADD.FTZ R3, R165, R182 ;  /* 0x000000b6a5037221 */ /* 0x000fe20000010000 */
[----:B------:R-:W-:Y:S01]  /*cca0*/  MOV R165, R0 ;  /* 0x0000000000a57202 */ /* 0x000fe20000000f00 */
[----:B------:R-:W-:Y:S01]  /*ccb0*/  HMMA.16816.F32 R128, R12, R26, R128 ;  /* 0x0000001a0c80723c */ /* 0x000fe20000001880 */
[----:B------:R-:W2:Y:S03]  /*ccc0*/  LDSM.16.MT88.4 R24, [R227+0x3800] ;  /* 0x00380000e318783b */ /* 0x000ea60000004200 */
[----:B------:R-:W-:Y:S02]  /*ccd0*/  FADD.FTZ R3, R166, R3 ;  /* 0x00000003a6037221 */ /* 0x000fe40000010000 */
[----:B------:R-:W-:Y:S01]  /*cce0*/  FADD.FTZ R167, R167, R184 ;  /* 0x000000b8a7a77221 */ /* 0x000fe20000010000 */
[----:B----4-:R-:W-:Y:S02]  /*ccf0*/  F2FP.PACK_AB R12, R35, R164 ;  /* 0x000000a4230c723e */ /* 0x010fe400000000ff */
[----:B------:R-:W-:Y:S03]  /*cd00*/  F2FP.PACK_AB R13, R32, R33 ;  /* 0x00000021200d723e */ /* 0x000fe600000000ff */
[----:B------:R-:W-:Y:S01]  /*cd10*/  F2FP.PACK_AB R14, R191, R34 ;  /* 0x00000022bf0e723e */ /* 0x000fe200000000ff */
[----:B------:R-:W-:Y:S01]  /*cd20*/  FADD.FTZ R180, R180, R167 ;  /* 0x000000a7b4b47221 */ /* 0x000fe20000010000 */
[----:B------:R-:W-:Y:S03]  /*cd30*/  F2FP.PACK_AB R15, R189, R192 ;  /* 0x000000c0bd0f723e */ /* 0x000fe600000000ff */
[----:B------:R-:W-:Y:S04]  /*cd40*/  FADD.FTZ R181, R181, R180 ;  /* 0x000000b4b5b57221 */ /* 0x000fe80000010000 */
[C---:B------:R-:W-:Y:S01]  /*cd50*/  HMMA.16816.F32 R160, R12.reuse, R156, R4 ;  /* 0x0000009c0ca0723c */ /* 0x040fe20000001804 */
[----:B------:R-:W4:Y:S07]  /*cd60*/  LDSM.16.MT88.4 R4, [R226+0x3800] ;  /* 0x00380000e204783b */ /* 0x000f2e0000004200 */
[C---:B------:R-:W-:Y:S01]  /*cd70*/  HMMA.16816.F32 R156, R12.reuse, R158, R8 ;  /* 0x0000009e0c9c723c */ /* 0x040fe20000001808 */
[----:B------:R-:W5:Y:S07]  /*cd80*/  LDSM.16.MT88.4 R8, [R225+0x3800] ;  /* 0x00380000e108783b */ /* 0x000f6e0000004200 */
[C---:B-1----:R-:W-:Y:S08]  /*cd90*/  HMMA.16816.F32 R132, R12.reuse, R16, R132 ;  /* 0x000000100c84723c */ /* 0x042ff00000001884 */
[C---:B------:R-:W-:Y:S01]  /*cda0*/  HMMA.16816.F32 R136, R12.reuse, R18, R136 ;  /* 0x000000120c88723c */ /* 0x040fe20000001888 */
[----:B------:R-:W1:Y:S07]  /*cdb0*/  LDSM.16.MT88.4 R16, [R224+0x3800] ;  /* 0x00380000e010783b */ /* 0x000e6e0000004200 */
[C---:B---3--:R-:W-:Y:S08]  /*cdc0*/  HMMA.16816.F32 R140, R12.reuse, R20, R140 ;  /* 0x000000140c8c723c */ /* 0x048ff0000000188c */
[C---:B------:R-:W-:Y:S01]  /*cdd0*/  HMMA.16816.F32 R144, R12.reuse, R22, R144 ;  /* 0x000000160c90723c */ /* 0x040fe20000001890 */
[----:B------:R-:W3:Y:S07]  /*cde0*/  LDSM.16.MT88.4 R20, [R227+0x5800] ;  /* 0x00580000e314783b */ /* 0x000eee0000004200 */
[C---:B------:R-:W-:Y:S08]  /*cdf0*/  HMMA.16816.F32 R148, R12.reuse, R28, R148 ;  /* 0x0000001c0c94723c */ /* 0x040ff00000001894 */
[C---:B------:R-:W-:Y:S01]  /*ce00*/  HMMA.16816.F32 R152, R12.reuse, R30, R152 ;  /* 0x0000001e0c98723c */ /* 0x040fe20000001898 */
[----:B------:R-:W1:Y:S07]  /*ce10*/  LDSM.16.MT88.4 R28, [R226+0x5800] ;  /* 0x00580000e21c783b */ /* 0x000e6e0000004200 */
[C---:B--2---:R-:W-:Y:S08]  /*ce20*/  HMMA.16816.F32 R36, R12.reuse, R24, R36 ;  /* 0x000000180c24723c */ /* 0x044ff00000001824 */
[C---:B------:R-:W-:Y:S01]  /*ce30*/  HMMA.16816.F32 R40, R12.reuse, R26, R40 ;  /* 0x0000001a0c28723c */ /* 0x040fe20000001828 */
[----:B------:R-:W-:Y:S07]  /*ce40*/  LDSM.16.MT88.4 R24, [R225+0x7800] ;  /* 0x00780000e118783b */ /* 0x000fee0000004200 */
[C---:B----4-:R-:W-:Y:S08]  /*ce50*/  HMMA.16816.F32 R44, R12.reuse, R4, R44 ;  /* 0x000000040c2c723c */ /* 0x050ff0000000182c */
[C---:B------:R-:W-:Y:S01]  /*ce60*/  HMMA.16816.F32 R48, R12.reuse, R6, R48 ;  /* 0x000000060c30723c */ /* 0x040fe20000001830 */
[----:B------:R-:W2:Y:S07]  /*ce70*/  LDSM.16.MT88.4 R4, [R225+0x5800] ;  /* 0x00580000e104783b */ /* 0x000eae0000004200 */
[C---:B-----5:R-:W-:Y:S08]  /*ce80*/  HMMA.16816.F32 R52, R12.reuse, R8, R52 ;  /* 0x000000080c34723c */ /* 0x060ff00000001834 */
[C---:B------:R-:W-:Y:S01]  /*ce90*/  HMMA.16816.F32 R56, R12.reuse, R10, R56 ;  /* 0x0000000a0c38723c */ /* 0x040fe20000001838 */
[----:B------:R-:W4:Y:S07]  /*cea0*/  LDSM.16.MT88.4 R8, [R224+0x5800] ;  /* 0x00580000e008783b */ /* 0x000f2e0000004200 */
        /* <DEDUP_REMOVED lines=8> */
[----:B------:R-:W5:Y:S07]  /*cf30*/  LDSM.16.MT88.4 R28, [R224+0x7800] ;  /* 0x00780000e01c783b */ /* 0x000f6e0000004200 */
[C---:B--2---:R-:W-:Y:S07]  /*cf40*/  HMMA.16816.F32 R84, R12.reuse, R4, R84 ;  /* 0x000000040c54723c */ /* 0x044fee0000001854 */
[----:B------:R-:W-:Y:S01]  /*cf50*/  FADD.FTZ R4, R176, R3 ;  /* 0x00000003b0047221 */ /* 0x000fe20000010000 */
[C---:B------:R-:W-:Y:S04]  /*cf60*/  HMMA.16816.F32 R88, R12.reuse, R6, R88 ;  /* 0x000000060c58723c */ /* 0x040fe80000001858 */
[----:B------:R-:W-:Y:S03]  /*cf70*/  FADD.FTZ R4, R177, R4 ;  /* 0x00000004b1047221 */ /* 0x000fe60000010000 */
[----:B------:R-:W-:Y:S01]  /*cf80*/  FADD.FTZ R6, R178, R181 ;  /* 0x000000b5b2067221 */ /* 0x000fe20000010000 */
[C---:B----4-:R-:W-:Y:S04]  /*cf90*/  HMMA.16816.F32 R92, R12.reuse, R8, R92 ;  /* 0x000000080c5c723c */ /* 0x050fe8000000185c */
[----:B------:R-:W-:Y:S02]  /*cfa0*/  FADD.FTZ R3, R183, R4 ;  /* 0x00000004b7037221 */ /* 0x000fe40000010000 */
[----:B------:R-:W-:Y:S02]  /*cfb0*/  FADD.FTZ R6, R179, R6 ;  /* 0x00000006b3067221 */ /* 0x000fe40000010000 */
[C---:B------:R-:W-:Y:S04]  /*cfc0*/  HMMA.16816.F32 R96, R12.reuse, R10, R96 ;  /* 0x0000000a0c60723c */ /* 0x040fe80000001860 */
[----:B------:R-:W-:Y:S02]  /*cfd0*/  FADD.FTZ R3, R186, R3 ;  /* 0x00000003ba037221 */ /* 0x000fe40000010000 */
[----:B------:R-:W-:Y:S02]  /*cfe0*/  FADD.FTZ R5, R185, R6 ;  /* 0x00000006b9057221 */ /* 0x000fe40000010000 */
[C---:B-1----:R-:W-:Y:S04]  /*cff0*/  HMMA.16816.F32 R100, R12.reuse, R16, R100 ;  /* 0x000000100c64723c */ /* 0x042fe80000001864 */
[----:B------:R-:W-:Y:S02]  /*d000*/  FADD.FTZ R168, R168, R3 ;  /* 0x00000003a8a87221 */ /* 0x000fe40000010000 */
[----:B------:R-:W-:Y:S02]  /*d010*/  FADD.FTZ R5, R188, R5 ;  /* 0x00000005bc057221 */ /* 0x000fe40000010000 */
        /* <DEDUP_REMOVED lines=15> */
[C---:B-----5:R-:W-:Y:S04]  /*d110*/  HMMA.16816.F32 R124, R12.reuse, R28, R124 ;  /* 0x0000001c0c7c723c */ /* 0x060fe8000000187c */
[----:B------:R-:W-:Y:S02]  /*d120*/  FADD.FTZ R34, R34, R35 ;  /* 0x0000002322227221 */ /* 0x000fe40000010000 */
[----:B------:R-:W-:Y:S02]  /*d130*/  FADD.FTZ R33, R32, R33 ;  /* 0x0000002120217221 */ /* 0x000fe40000010000 */
[----:B------:R-:W-:Y:S01]  /*d140*/  FADD.FTZ R3, R191, R34 ;  /* 0x00000022bf037221 */ /* 0x000fe20000010000 */
[----:B------:R-:W-:Y:S03]  /*d150*/  HMMA.16816.F32 R128, R12, R30, R128 ;  /* 0x0000001e0c80723c */ /* 0x000fe60000001880 */
[----:B------:R-:W-:Y:S01]  /*d160*/  FADD.FTZ R192, R192, R33 ;  /* 0x00000021c0c07221 */ /* 0x000fe20000010000 */
[----:B------:R1:W-:Y:S03]  /*d170*/  STL [R1+0x70], R3 ;  /* 0x0000700301007387 */ /* 0x0003e60000100800 */
[----:B------:R-:W-:Y:S05]  /*d180*/  FADD.FTZ R4, R189, R192 ;  /* 0x000000c0bd047221 */ /* 0x000fea0000010000 */
[----:B------:R2:W-:Y:S01]  /*d190*/  STL [R1+0x58], R4 ;  /* 0x0000580401007387 */ /* 0x0005e20000100800 */
[----:B-1----:R-:W-:Y:S01]  /*d1a0*/  MOV R3, R2 ;  /* 0x0000000200037202 */ /* 0x002fe20000000f00 */
[----:B------:R-:W-:-:S05]  /*d1b0*/  @P6 BRA `(.L_x_2205) ;  /* 0xffffcc7000006947 */ /* 0x000fca000383ffff */
.L_x_2204:
[----:B--2---:R-:W-:Y:S02]  /*d1c0*/  MOV R4, 0x1f ;  /* 0x0000001f00047802 */ /* 0x004fe40000000f00 */
[----:B------:R-:W-:Y:S01]  /*d1d0*/  MOV R3, 0xffffffff ;  /* 0xffffffff00037802 */ /* 0x000fe20000000f00 */
[----:B------:R-:W-:Y:S05]  /*d1e0*/  BRA.DIV ~URZ, `(.L_x_2206) ;  /* 0x000062627f007947 */ /* 0x000fea000b800000 */
[----:B------:R-:W2:Y:S04]  /*d1f0*/  LDL R6, [R1+0x70] ;  /* 0x0000700001067983 */ /* 0x000ea80000100800 */
[----:B--2---:R1:W2:Y:S02]  /*d200*/  SHFL.BFLY PT, R5, R6, 0x2, 0x1f ;  /* 0x0c401f0006057f89 */ /* 0x0042a400000e0000 */
.L_x_2279:
        /* <DEDUP_REMOVED lines=9> */
.L_x_2280:
[----:B--2---:R-:W-:Y:S01]  /*d2a0*/  FADD.FTZ R5, R5, R8 ;  /* 0x0000000805057221 */ /* 0x004fe20000010000 */
[----:B------:R-:W-:Y:S02]  /*d2b0*/  FSETP.NE.FTZ.AND P1, PT, R7, RZ, PT ;  /* 0x000000ff0700720b */ /* 0x000fe40003f35000 */
[----:B------:R-:W-:Y:S02]  /*d2c0*/  MOV R6, RZ ;  /* 0x000000ff00067202 */ /* 0x000fe40000000f00 */
[----:B------:R-:W-:Y:S02]  /*d2d0*/  FSETP.NE.FTZ.AND P0, PT, R5, RZ, PT ;  /* 0x000000ff0500720b */ /* 0x000fe40003f15000 */
[----:B------:R-:W-:Y:S02]  /*d2e0*/  MOV R3, RZ ;  /* 0x000000ff00037202 */ /* 0x000fe40000000f00 */
[----:B------:R-:W-:-:S05]  /*d2f0*/  MOV R4, 0xff800000 ;  /* 0xff80000000047802 */ /* 0x000fca0000000f00 */
[----:B------:R-:W2:Y:S01]  /*d300*/  @P1 MUFU.LG2 R9, R7 ;  /* 0x0000000700091308 */ /* 0x000ea20000000c00 */
[----:B-1----:R-:W-:-:S05]  /*d310*/  @P1 MOV R8, 0x3f317218 ;  /* 0x3f31721800081802 */ /* 0x002fca0000000f00 */
[----:B------:R-:W-:Y:S02]  /*d320*/  @P1 FMUL.FTZ R8, R8, c[0x0][0x2d0] ;  /* 0x0000b40008081a20 */ /* 0x000fe40000410000 */
[----:B------:R1:W3:Y:S08]  /*d330*/  @P1 MUFU.RCP R6, R7 ;  /* 0x0000000700061308 */ /* 0x0002f00000001000 */
[----:B------:R-:W-:Y:S01]  /*d340*/  @P0 MUFU.RCP R3, R5 ;  /* 0x0000000500030308 */ /* 0x000fe20000001000 */
[----:B--2---:R-:W-:-:S04]  /*d350*/  @P1 FMUL.FTZ R9, R9, 0.69314718246459960938 ;  /* 0x3f31721809091820 */ /* 0x004fc80000410000 */
[----:B------:R-:W-:Y:S01]  /*d360*/  @P1 FFMA.FTZ R4, R8, R0, R9 ;  /* 0x0000000008041223 */ /* 0x000fe20000010009 */
[----:B------:R-:W-:Y:S02]  /*d370*/  MOV R0, 0xff800000 ;  /* 0xff80000000007802 */ /* 0x000fe40000000f00 */
[----:B------:R-:W2:Y:S01]  /*d380*/  @P0 MUFU.LG2 R5, R5 ;  /* 0x0000000500050308 */ /* 0x000ea20000000c00 */
[----:B-1----:R-:W-:Y:S01]  /*d390*/  @P0 MOV R7, 0x3f317218 ;  /* 0x3f31721800070802 */ /* 0x002fe20000000f00 */
[C---:B---3--:R-:W-:Y:S02]  /*d3a0*/  FMUL.FTZ R160, R6.reuse, R160 ;  /* 0x000000a006a07220 */ /* 0x048fe40000410000 */
        /* <DEDUP_REMOVED lines=63> */
[----:B--2---:R-:W-:Y:S02]  /*d7a0*/  @P0 FMUL.FTZ R6, R5, 0.69314718246459960938 ;  /* 0x3f31721805060820 */ /* 0x004fe40000410000 */
[----:B------:R-:W-:Y:S01]  /*d7b0*/  @P0 FMUL.FTZ R5, R7, c[0x0][0x2d0] ;  /* 0x0000b40007050a20 */ /* 0x000fe20000410000 */
[----:B------:R-:W-:Y:S01]  /*d7c0*/  MOV R7, 0x1 ;  /* 0x0000000100077802 */ /* 0x000fe20000000f00 */
        /* <DEDUP_REMOVED lines=64> */
[----:B------:R-:W-:Y:S02]  /*dbd0*/  @P0 FFMA.FTZ R0, R5, R2, R6 ;  /* 0x0000000205000223 */ /* 0x000fe40000010006 */
.L_x_2187:
[----:B-1----:R-:W-:Y:S01]  /*dbe0*/  LOP3.LUT P0, RZ, R246, 0xff, RZ, 0xc0, !PT ;  /* 0x000000fff6ff7812 */ /* 0x002fe2000780c0ff */
[----:B------:R-:W-:-:S12]  /*dbf0*/  BSSY B0, `(.L_x_2208) ;  /* 0x000000f000007945 */ /* 0x000fd80003800000 */
[----:B------:R-:W-:Y:S05]  /*dc00*/  @P0 BRA `(.L_x_2209) ;  /* 0x000000d000000947 */ /* 0x000fea0003800000 */
[----:B------:R-:W1:Y:S01]  /*dc10*/  S2R R3, SR_LANEID ;  /* 0x0000000000037919 */ /* 0x000e620000000000 */
[----:B------:R-:W-:Y:S01]  /*dc20*/  VOTEU.ANY UR4, UPT, PT ;  /* 0x0000000000047886 */ /* 0x000fe200038e0100 */
[----:B------:R-:W-:Y:S01]  /*dc30*/  IMAD.MOV.U32 R8, RZ, RZ, c[0x0][0x560] ;  /* 0x00015800ff087624 */ /* 0x000fe200078e00ff */
[----:B------:R-:W1:Y:S01]  /*dc40*/  FLO.U32 R6, UR4 ;  /* 0x0000000400067d00 */ /* 0x000e6200080e0000 */
[----:B------:R-:W-:-:S07]  /*dc50*/  IMAD.MOV.U32 R9, RZ, RZ, c[0x0][0x564] ;  /* 0x00015900ff097624 */ /* 0x000fce00078e00ff */
[----:B------:R-:W2:Y:S01]  /*dc60*/  POPC R5, UR4 ;  /* 0x0000000400057d09 */ /* 0x000ea20008000000 */
[----:B-1----:R-:W-:-:S13]  /*dc70*/  ISETP.EQ.U32.AND P0, PT, R6, R3, PT ;  /* 0x000000030600720c */ /* 0x002fda0003f02070 */
[----:B--2---:R-:W2:Y:S04]  /*dc80*/  @P0 ATOMG.E.ADD.STRONG.GPU PT, R3, [R8.64], R5 ;  /* 0x00000005080309a8 */ /* 0x004ea800081ee1c6 */
[----:B------:R-:W1:Y:S02]  /*dc90*/  S2R R2, SR_LTMASK ;  /* 0x0000000000027919 */ /* 0x000e640000003900 */
[----:B-1----:R-:W-:-:S04]  /*dca0*/  LOP3.LUT R2, R2, UR4, RZ, 0xc0, !PT ;  /* 0x0000000402027c12 */ /* 0x002fc8000f8ec0ff */
[----:B------:R-:W1:Y:S01]  /*dcb0*/  POPC R236, R2 ;  /* 0x0000000200ec7309 */ /* 0x000e620000000000 */
[----:B--2---:R-:W1:Y:S02]  /*dcc0*/  SHFL.IDX PT, R3, R3, R6, 0x1f ;  /* 0x00001f0603037589 */ /* 0x004e6400000e0000 */
[----:B-1----:R-:W-:-:S05]  /*dcd0*/  IADD3 R236, R3, c[0x0][0xc], R236 ;  /* 0x0000030003ec7a10 */ /* 0x002fca0007ffe0ec */
.L_x_2209:
[----:B------:R-:W-:Y:S05]  /*dce0*/  BSYNC B0 ;  /* 0x0000000000007941 */ /* 0x000fea0003800000 */
.L_x_2208:
        /* <DEDUP_REMOVED lines=19> */
[----:B------:R-:W4:Y:S01]  /*de20*/  LDL R20, [R1+0x3c] ;  /* 0x00003c0001147983 */ /* 0x000f220000100800 */
[----:B------:R-:W-:Y:S02]  /*de30*/  F2FP.PACK_AB R3, R133, R132 ;  /* 0x000000848503723e */ /* 0x000fe400000000ff */
[----:B------:R-:W-:Y:S02]  /*de40*/  F2FP.PACK_AB R10, R135, R134 ;  /* 0x00000086870a723e */ /* 0x000fe400000000ff */
[----:B------:R-:W-:-:S02]  /*de50*/  F2FP.PACK_AB R9, R137, R136 ;  /* 0x000000888909723e */ /* 0x000fc400000000ff */
[----:B------:R-:W-:Y:S01]  /*de60*/  F2FP.PACK_AB R8, R139, R138 ;  /* 0x0000008a8b08723e */ /* 0x000fe200000000ff */
[----:B--2---:R1:W-:Y:S04]  /*de70*/  STS [R16], R7 ;  /* 0x0000000710007388 */ /* 0x0043e80000000800 */
[----:B------:R2:W-:Y:S04]  /*de80*/  STS [R16+0x400], R6 ;  /* 0x0004000610007388 */ /* 0x0005e80000000800 */
[----:B---3--:R3:W-:Y:S04]  /*de90*/  STS [R19], R5 ;  /* 0x0000000513007388 */ /* 0x0087e80000000800 */
[----:B------:R4:W-:Y:S04]  /*dea0*/  STS [R19+0x400], R11 ;  /* 0x0004000b13007388 */ /* 0x0009e80000000800 */
[----:B----4-:R4:W-:Y:S04]  /*deb0*/  STS [R15], R3 ;  /* 0x000000030f007388 */ /* 0x0109e80000000800 */
[----:B------:R4:W-:Y:S04]  /*dec0*/  STS [R15+0x400], R10 ;  /* 0x0004000a0f007388 */ /* 0x0009e80000000800 */
[----:B------:R4:W-:Y:S01]  /*ded0*/  STS [R14], R9 ;  /* 0x000000090e007388 */ /* 0x0009e20000000800 */
[----:B-1----:R-:W-:-:S03]  /*dee0*/  F2FP.PACK_AB R7, R141, R140 ;  /* 0x0000008c8d07723e */ /* 0x002fc600000000ff */
[----:B------:R1:W-:Y:S01]  /*def0*/  STS [R14+0x400], R8 ;  /* 0x000400080e007388 */ /* 0x0003e20000000800 */
[----:B--2---:R-:W-:-:S03]  /*df00*/  F2FP.PACK_AB R6, R143, R142 ;  /* 0x0000008e8f06723e */ /* 0x004fc600000000ff */
[----:B------:R2:W-:Y:S01]  /*df10*/  STS [R13], R7 ;  /* 0x000000070d007388 */ /* 0x0005e20000000800 */
[----:B---3--:R-:W-:-:S03]  /*df20*/  F2FP.PACK_AB R5, R145, R144 ;  /* 0x000000909105723e */ /* 0x008fc600000000ff */
[----:B------:R3:W-:Y:S01]  /*df30*/  STS [R13+0x400], R6 ;  /* 0x000400060d007388 */ /* 0x0007e20000000800 */
[----:B------:R-:W-:-:S03]  /*df40*/  F2FP.PACK_AB R11, R147, R146 ;  /* 0x00000092930b723e */ /* 0x000fc600000000ff */
[----:B------:R3:W-:Y:S01]  /*df50*/  STS [R12], R5 ;  /* 0x000000050c007388 */ /* 0x0007e20000000800 */
[----:B----4-:R-:W-:-:S03]  /*df60*/  F2FP.PACK_AB R3, R149, R148 ;  /* 0x000000949503723e */ /* 0x010fc600000000ff */
[----:B------:R4:W-:Y:S01]  /*df70*/  STS [R12+0x400], R11 ;  /* 0x0004000b0c007388 */ /* 0x0009e20000000800 */
[----:B------:R-:W-:-:S03]  /*df80*/  F2FP.PACK_AB R10, R151, R150 ;  /* 0x00000096970a723e */ /* 0x000fc600000000ff */
[----:B------:R4:W-:Y:S01]  /*df90*/  STS [R18], R3 ;  /* 0x0000000312007388 */ /* 0x0009e20000000800 */
[----:B------:R-:W-:-:S03]  /*dfa0*/  F2FP.PACK_AB R9, R153, R152 ;  /* 0x000000989909723e */ /* 0x000fc600000000ff */
[----:B------:R4:W-:Y:S01]  /*dfb0*/  STS [R18+0x400], R10 ;  /* 0x0004000a12007388 */ /* 0x0009e20000000800 */
[----:B-1----:R-:W-:-:S03]  /*dfc0*/  F2FP.PACK_AB R8, R155, R154 ;  /* 0x0000009a9b08723e */ /* 0x002fc600000000ff */
[----:B------:R1:W-:Y:S01]  /*dfd0*/  STS [R17], R9 ;  /* 0x0000000911007388 */ /* 0x0003e20000000800 */
[----:B--2---:R-:W-:-:S03]  /*dfe0*/  F2FP.PACK_AB R7, R37, R36 ;  /* 0x000000242507723e */ /* 0x004fc600000000ff */
[----:B------:R2:W-:Y:S01]  /*dff0*/  STS [R17+0x400], R8 ;  /* 0x0004000811007388 */ /* 0x0005e20000000800 */
[----:B---3--:R-:W-:-:S03]  /*e000*/  F2FP.PACK_AB R6, R39, R38 ;  /* 0x000000262706723e */ /* 0x008fc600000000ff */
[----:B------:R3:W-:Y:S01]  /*e010*/  STS [R16+0x4000], R7 ;  /* 0x0040000710007388 */ /* 0x0007e20000000800 */
[----:B------:R-:W-:-:S03]  /*e020*/  F2FP.PACK_AB R5, R41, R40 ;  /* 0x000000282905723e */ /* 0x000fc600000000ff */
[----:B------:R3:W-:Y:S01]  /*e030*/  STS [R16+0x4400], R6 ;  /* 0x0044000610007388 */ /* 0x0007e20000000800 */
[----:B----4-:R-:W-:-:S03]  /*e040*/  F2FP.PACK_AB R11, R43, R42 ;  /* 0x0000002a2b0b723e */ /* 0x010fc600000000ff */
[----:B------:R4:W-:Y:S01]  /*e050*/  STS [R19+0x4000], R5 ;  /* 0x0040000513007388 */ /* 0x0009e20000000800 */
[----:B------:R-:W-:-:S03]  /*e060*/  F2FP.PACK_AB R3, R45, R44 ;  /* 0x0000002c2d03723e */ /* 0x000fc600000000ff */
[----:B------:R4:W-:Y:S01]  /*e070*/  STS [R19+0x4400], R11 ;  /* 0x0044000b13007388 */ /* 0x0009e20000000800 */
[----:B------:R-:W-:-:S03]  /*e080*/  F2FP.PACK_AB R10, R47, R46 ;  /* 0x0000002e2f0a723e */ /* 0x000fc600000000ff */
[----:B------:R4:W-:Y:S01]  /*e090*/  STS [R15+0x4000], R3 ;  /* 0x004000030f007388 */ /* 0x0009e20000000800 */
[----:B-1----:R-:W-:-:S03]  /*e0a0*/  F2FP.PACK_AB R9, R49, R48 ;  /* 0x000000303109723e */ /* 0x002fc600000000ff */
[----:B------:R1:W-:Y:S01]  /*e0b0*/  STS [R15+0x4400], R10 ;  /* 0x0044000a0f007388 */ /* 0x0003e20000000800 */
        /* <DEDUP_REMOVED lines=45> */
[----:B------:R-:W-:Y:S01]  /*e390*/  STS [R18+0x8000], R3 ;  /* 0x0080000312007388 */ /* 0x000fe20000000800 */
[----:B------:R-:W-:-:S03]  /*e3a0*/  F2FP.PACK_AB R9, R97, R96 ;  /* 0x000000606109723e */ /* 0x000fc600000000ff */
[----:B------:R-:W-:Y:S01]  /*e3b0*/  STS [R18+0x8400], R10 ;  /* 0x0084000a12007388 */ /* 0x000fe20000000800 */
[----:B----4-:R-:W-:-:S03]  /*e3c0*/  F2FP.PACK_AB R8, R99, R98 ;  /* 0x000000626308723e */ /* 0x010fc600000000ff */
[----:B------:R-:W-:Y:S01]  /*e3d0*/  STS [R17+0x8000], R9 ;  /* 0x0080000911007388 */ /* 0x000fe20000000800 */
[----:B------:R-:W-:-:S03]  /*e3e0*/  F2FP.PACK_AB R7, R101, R100 ;  /* 0x000000646507723e */ /* 0x000fc600000000ff */
[----:B------:R-:W-:Y:S01]  /*e3f0*/  STS [R17+0x8400], R8 ;  /* 0x0084000811007388 */ /* 0x000fe20000000800 */
[----:B------:R-:W-:-:S03]  /*e400*/  F2FP.PACK_AB R6, R103, R102 ;  /* 0x000000666706723e */ /* 0x000fc600000000ff */
[----:B------:R-:W-:Y:S01]  /*e410*/  STS [R16+0xc000], R7 ;  /* 0x00c0000710007388 */ /* 0x000fe20000000800 */
[----:B-1----:R-:W-:-:S03]  /*e420*/  F2FP.PACK_AB R5, R105, R104 ;  /* 0x000000686905723e */ /* 0x002fc600000000ff */
[----:B------:R1:W-:Y:S01]  /*e430*/  STS [R16+0xc400], R6 ;  /* 0x00c4000610007388 */ /* 0x0003e20000000800 */
[----:B--2---:R-:W-:-:S03]  /*e440*/  F2FP.PACK_AB R11, R107, R106 ;  /* 0x0000006a6b0b723e */ /* 0x004fc600000000ff */
[----:B-1----:R-:W2:Y:S01]  /*e450*/  LDL R16, [R1+0x38] ;  /* 0x0000380001107983 */ /* 0x002ea20000100800 */
[----:B------:R-:W-:Y:S02]  /*e460*/  F2FP.PACK_AB R3, R109, R108 ;  /* 0x0000006c6d03723e */ /* 0x000fe400000000ff */
[----:B------:R-:W-:Y:S01]  /*e470*/  F2FP.PACK_AB R10, R111, R110 ;  /* 0x0000006e6f0a723e */ /* 0x000fe200000000ff */
[----:B------:R1:W-:Y:S01]  /*e480*/  STS [R19+0xc000], R5 ;  /* 0x00c0000513007388 */ /* 0x0003e20000000800 */
[----:B------:R-:W-:Y:S02]  /*e490*/  F2FP.PACK_AB R9, R113, R112 ;  /* 0x000000707109723e */ /* 0x000fe400000000ff */
[----:B------:R-:W-:Y:S01]  /*e4a0*/  F2FP.PACK_AB R8, R115, R114 ;  /* 0x000000727308723e */ /* 0x000fe200000000ff */
[----:B------:R-:W-:Y:S01]  /*e4b0*/  STS [R19+0xc400], R11 ;  /* 0x00c4000b13007388 */ /* 0x000fe20000000800 */
[----:B------:R-:W-:Y:S02]  /*e4c0*/  F2FP.PACK_AB R7, R117, R116 ;  /* 0x000000747507723e */ /* 0x000fe400000000ff */
[----:B------:R-:W-:Y:S01]  /*e4d0*/  F2FP.PACK_AB R6, R119, R118 ;  /* 0x000000767706723e */ /* 0x000fe200000000ff */
[----:B------:R3:W-:Y:S04]  /*e4e0*/  STS [R15+0xc000], R3 ;  /* 0x00c000030f007388 */ /* 0x0007e80000000800 */
[----:B------:R4:W-:Y:S04]  /*e4f0*/  STS [R15+0xc400], R10 ;  /* 0x00c4000a0f007388 */ /* 0x0009e80000000800 */
[----:B------:R-:W-:Y:S04]  /*e500*/  STS [R14+0xc000], R9 ;  /* 0x00c000090e007388 */ /* 0x000fe80000000800 */
[----:B------:R4:W-:Y:S01]  /*e510*/  STS [R14+0xc400], R8 ;  /* 0x00c400080e007388 */ /* 0x0009e20000000800 */
[----:B-1----:R-:W-:-:S03]  /*e520*/  F2FP.PACK_AB R5, R121, R120 ;  /* 0x000000787905723e */ /* 0x002fc600000000ff */
[----:B------:R1:W-:Y:S04]  /*e530*/  STS [R13+0xc000], R7 ;  /* 0x00c000070d007388 */ /* 0x0003e80000000800 */
[----:B------:R1:W-:Y:S01]  /*e540*/  STS [R13+0xc400], R6 ;  /* 0x00c400060d007388 */ /* 0x0003e20000000800 */
[----:B---3--:R-:W-:-:S03]  /*e550*/  F2FP.PACK_AB R3, R123, R122 ;  /* 0x0000007a7b03723e */ /* 0x008fc600000000ff */
[----:B------:R3:W-:Y:S04]  /*e560*/  STS [R12+0xc000], R5 ;  /* 0x00c000050c007388 */ /* 0x0007e80000000800 */
[----:B------:R3:W-:Y:S01]  /*e570*/  STS [R12+0xc400], R3 ;  /* 0x00c400030c007388 */ /* 0x0007e20000000800 */
[----:B------:R-:W-:Y:S02]  /*e580*/  ISETP.NE.U32.AND P2, PT, RZ, c[0x0][0x508], PT ;  /* 0x00014200ff007a0c */ /* 0x000fe40003f45070 */
[----:B------:R-:W-:Y:S01]  /*e590*/  ISETP.NE.U32.AND P1, PT, RZ, c[0x0][0x500], PT ;  /* 0x00014000ff007a0c */ /* 0x000fe20003f25070 */
[----:B----4-:R-:W4:Y:S01]  /*e5a0*/  LDL.LU R15, [R1+0x50] ;  /* 0x00005000010f7983 */ /* 0x010f220000300800 */
[----:B------:R-:W-:Y:S02]  /*e5b0*/  ISETP.NE.AND.EX P2, PT, RZ, c[0x0][0x50c], PT, P2 ;  /* 0x00014300ff007a0c */ /* 0x000fe40003f45320 */
[----:B------:R-:W-:-:S02]  /*e5c0*/  F2FP.PACK_AB R14, R125, R124 ;  /* 0x0000007c7d0e723e */ /* 0x000fc400000000ff */
[----:B------:R-:W-:-:S03]  /*e5d0*/  ISETP.NE.AND.EX P1, PT, RZ, c[0x0][0x504], PT, P1 ;  /* 0x00014100ff007a0c */ /* 0x000fc60003f25310 */
[----:B------:R2:W-:Y:S01]  /*e5e0*/  STS [R18+0xc000], R14 ;  /* 0x00c0000e12007388 */ /* 0x0005e20000000800 */
[----:B-1----:R-:W-:Y:S02]  /*e5f0*/  F2FP.PACK_AB R7, R131, R130 ;  /* 0x000000828307723e */ /* 0x002fe400000000ff */
[----:B------:R-:W-:Y:S01]  /*e600*/  F2FP.PACK_AB R13, R127, R126 ;  /* 0x0000007e7f0d723e */ /* 0x000fe200000000ff */
[----:B------:R-:W-:Y:S02]  /*e610*/  IMAD.MOV.U32 R6, RZ, RZ, 0x4 ;  /* 0x00000004ff067424 */ /* 0x000fe400078e00ff */
[C---:B------:R-:W-:Y:S01]  /*e620*/  @P2 LEA R8, P0, R20.reuse, c[0x0][0x508], 0x2 ;  /* 0x0001420014082a11 */ /* 0x040fe200078010ff */
[----:B---3--:R-:W-:Y:S01]  /*e630*/  IMAD.MOV.U32 R5, RZ, RZ, RZ ;  /* 0x000000ffff057224 */ /* 0x008fe200078e00ff */
[----:B------:R1:W-:Y:S01]  /*e640*/  STS [R18+0xc400], R13 ;  /* 0x00c4000d12007388 */ /* 0x0003e20000000800 */
[----:B------:R-:W-:Y:S01]  /*e650*/  IMAD.WIDE R10, R20, R6, c[0x0][0x500] ;  /* 0x00014000140a7625 */ /* 0x000fe200078e0206 */
[----:B------:R-:W-:-:S03]  /*e660*/  F2FP.PACK_AB R12, R129, R128 ;  /* 0x00000080810c723e */ /* 0x000fc600000000ff */
[----:B------:R-:W-:Y:S02]  /*e670*/  IMAD.MOV.U32 R3, RZ, RZ, c[0x0][0x388] ;  /* 0x0000e200ff037624 */ /* 0x000fe400078e00ff */
[----:B------:R1:W-:Y:S04]  /*e680*/  STS [R17+0xc000], R12 ;  /* 0x00c0000c11007388 */ /* 0x0003e80000000800 */
[----:B------:R1:W-:Y:S04]  /*e690*/  STS [R17+0xc400], R7 ;  /* 0x00c4000711007388 */ /* 0x0003e80000000800 */
[----:B------:R-:W-:Y:S06]  /*e6a0*/  BAR.SYNC.DEFER_BLOCKING 0x1, 0x100 ;  /* 0x0044000000007b1d */ /* 0x000fec0000010000 */
[----:B------:R1:W5:Y:S01]  /*e6b0*/  @P1 LDG.E R5, [R10.64] ;  /* 0x000000060a051981 */ /* 0x000362000c1e1900 */
[----:B--2---:R-:W-:-:S05]  /*e6c0*/  @P2 LEA.HI.X R9, R20, c[0x0][0x50c], R16, 0x2, P0 ;  /* 0x0001430014092a11 */ /* 0x004fca00000f1410 */
[----:B------:R1:W5:Y:S01]  /*e6d0*/  @P2 LDG.E R3, [R8.64] ;  /* 0x0000000608032981 */ /* 0x000362000c1e1900 */
[----:B----4-:R-:W-:-:S04]  /*e6e0*/  ISETP.NE.AND P0, PT, R15, RZ, PT ;  /* 0x000000ff0f00720c */ /* 0x010fc80003f05270 */
[----:B------:R-:W-:Y:S01]  /*e6f0*/  SEL R6, R15, c[0x0][0x3d4], P0 ;  /* 0x0000f5000f067a07 */ /* 0x000fe20000000000 */
[----:B------:R-:W-:Y:S05]  /*e700*/  @P2 BRA `(.L_x_2212) ;  /* 0x0000004000002947 */ /* 0x000fea0003800000 */
[----:B-1----:R-:W-:Y:S05]  /*e710*/  @!P1 BRA `(.L_x_2212) ;  /* 0x0000003000009947 */ /* 0x002fea0003800000 */
[----:B-----5:R-:W2:Y:S04]  /*e720*/  LDG.E R3, [R10.64] ;  /* 0x000000060a037981 */ /* 0x020ea8000c1e1900 */
[----:B------:R-:W2:Y:S02]  /*e730*/  LDG.E R8, [R10.64+0x4] ;  /* 0x000004060a087981 */ /* 0x000ea4000c1e1900 */
[----:B--2---:R-:W-:Y:S02]  /*e740*/  IADD3 R3, -R3, R8, RZ ;  /* 0x0000000803037210 */ /* 0x004fe40007ffe1ff */
.L_x_2212:
[----:B-1----:R-:W2:Y:S04]  /*e750*/  LDL R23, [R1+0x40] ;  /* 0x0000400001177983 */ /* 0x002ea80000100800 */
[----:B------:R-:W3:Y:S04]  /*e760*/  LDL R17, [R1+0x54] ;  /* 0x0000540001117983 */ /* 0x000ee80000100800 */
[----:B------:R-:W4:Y:S01]  /*e770*/  LDL R24, [R1] ;  /* 0x0000000001187983 */ /* 0x000f220000100800 */
[----:B------:R-:W-:Y:S01]  /*e780*/  IMAD.MOV.U32 R22, RZ, RZ, 0x368 ;  /* 0x00000368ff167424 */ /* 0x000fe200078e00ff */
[----:B------:R-:W-:-:S04]  /*e790*/  ISETP.GT.AND P3, PT, R6, 0x1, PT ;  /* 0x000000010600780c */ /* 0x000fc80003f64270 */
[----:B------:R-:W-:-:S04]  /*e7a0*/  SEL R22, R22, 0x328, P3 ;  /* 0x0000032816167807 */ /* 0x000fc80001800000 */
[----:B------:R-:W1:Y:S08]  /*e7b0*/  LDC.64 R14, c[0x0][R22+0x170] ;  /* 0x00005c00160e7b82 */ /* 0x000e700000000a00 */
[----:B------:R1:W2:Y:S08]  /*e7c0*/  LDC.64 R10, c[0x0][R22+0x168] ;  /* 0x00005a00160a7b82 */ /* 0x0002b00000000a00 */
[----:B------:R1:W2:Y:S08]  /*e7d0*/  LDC.64 R18, c[0x0][R22+0x178] ;  /* 0x00005e0016127b82 */ /* 0x0002b00000000a00 */
[----:B------:R1:W2:Y:S01]  /*e7e0*/  LDC.64 R12, c[0x0][R22+0x160] ;  /* 0x00005800160c7b82 */ /* 0x0002a20000000a00 */
[----:B------:R-:W-:Y:S01]  /*e7f0*/  ISETP.NE.U32.AND P0, PT, RZ, c[0x0][0x500], PT ;  /* 0x00014000ff007a0c */ /* 0x000fe20003f05070 */
[----:B------:R-:W-:-:S03]  /*e800*/  IMAD.MOV.U32 R6, RZ, RZ, c[0x0][0x4e8] ;  /* 0x00013a00ff067624 */ /* 0x000fc600078e00ff */
[----:B------:R-:W-:Y:S02]  /*e810*/  ISETP.NE.AND.EX P0, PT, RZ, c[0x0][0x504], PT, P0 ;  /* 0x00014100ff007a0c */ /* 0x000fe40003f05300 */
[----:B------:R-:W-:Y:S02]  /*e820*/  ISETP.NE.AND P2, PT, R6, 0x1, PT ;  /* 0x000000010600780c */ /* 0x000fe40003f45270 */
[----:B------:R-:W-:Y:S02]  /*e830*/  SEL R7, R20, RZ, !P0 ;  /* 0x000000ff14077207 */ /* 0x000fe40004000000 */
[----:B------:R-:W-:Y:S01]  /*e840*/  SEL R8, R16, RZ, !P0 ;  /* 0x000000ff10087207 */ /* 0x000fe20004000000 */
[----:B------:R-:W-:Y:S02]  /*e850*/  IMAD.IADD R6, R252, 0x1, R237 ;  /* 0x00000001fc067824 */ /* 0x000fe400078e02ed */
[----:B-1----:R-:W-:-:S04]  /*e860*/  IMAD R9, R15, R7, RZ ;  /* 0x000000070f097224 */ /* 0x002fc800078e02ff */
[----:B------:R-:W-:Y:S02]  /*e870*/  IMAD R9, R14, R8, R9 ;  /* 0x000000080e097224 */ /* 0x000fe400078e0209 */
[----:B------:R-:W-:-:S04]  /*e880*/  @P2 IMAD.HI.U32 R8, R6, c[0x0][0x4ec], RZ ;  /* 0x00013b0006082a27 */ /* 0x000fc800078e00ff */
[----:B------:R-:W-:-:S04]  /*e890*/  IMAD.WIDE.U32 R14, R14, R7, RZ ;  /* 0x000000070e0e7225 */ /* 0x000fc800078e00ff */
[----:B------:R-:W-:Y:S01]  /*e8a0*/  IMAD.MOV.U32 R16, RZ, RZ, R6 ;  /* 0x000000ffff107224 */ /* 0x000fe200078e0006 */
[----:B------:R-:W-:Y:S01]  /*e8b0*/  @P2 SHF.R.U32.HI R16, RZ, c[0x0][0x4f0], R8 ;  /* 0x00013c00ff102a19 */ /* 0x000fe20000011608 */
[----:B------:R-:W-:Y:S01]  /*e8c0*/  IMAD.IADD R9, R15, 0x1, R9 ;  /* 0x000000010f097824 */ /* 0x000fe200078e0209 */
[----:B-----5:R-:W-:Y:S02]  /*e8d0*/  SHF.R.S32.HI R8, RZ, 0x1f, R5 ;  /* 0x0000001fff087819 */ /* 0x020fe40000011405 */
[----:B------:R-:W-:-:S04]  /*e8e0*/  SHF.R.S32.HI R22, RZ, 0x1f, R246 ;  /* 0x0000001fff167819 */ /* 0x000fc800000114f6 */
[----:B------:R-:W-:-:S04]  /*e8f0*/  LEA.HI R22, R22, R246, RZ, 0x5 ;  /* 0x000000f616167211 */ /* 0x000fc800078f28ff */
[----:B------:R-:W-:Y:S01]  /*e900*/  LOP3.LUT R22, R22, 0xffffffe0, RZ, 0xc0, !PT ;  /* 0xffffffe016167812 */ /* 0x000fe200078ec0ff */
[----:B------:R-:W-:-:S04]  /*e910*/  IMAD R3, R3, c[0x0][0x4e8], RZ ;  /* 0x00013a0003037a24 */ /* 0x000fc800078e02ff */
[----:B------:R-:W-:Y:S02]  /*e920*/  IMAD.IADD R22, R246, 0x1, -R22 ;  /* 0x00000001f6167824 */ /* 0x000fe400078e0a16 */
[----:B--2---:R-:W-:Y:S01]  /*e930*/  IMAD.WIDE.U32 R20, R10, R23, RZ ;  /* 0x000000170a147225 */ /* 0x004fe200078e00ff */
[----:B---3--:R-:W-:-:S03]  /*e940*/  SEL R17, R17, RZ, P3 ;  /* 0x000000ff11117207 */ /* 0x008fc60001800000 */
[----:B------:R-:W-:Y:S01]  /*e950*/  IMAD R10, R11, R23, RZ ;  /* 0x000000170b0a7224 */ /* 0x000fe200078e02ff */
[----:B------:R-:W-:Y:S01]  /*e960*/  IADD3 R15, P1, P0, R14, R20, R5 ;  /* 0x000000140e0f7210 */ /* 0x000fe2000783e005 */
[----:B------:R-:W-:Y:S02]  /*e970*/  IMAD.MOV R11, RZ, RZ, -R16 ;  /* 0x000000ffff0b7224 */ /* 0x000fe400078e0a10 */
[----:B------:R-:W-:Y:S02]  /*e980*/  IMAD.IADD R10, R21, 0x1, R10 ;  /* 0x00000001150a7824 */ /* 0x000fe400078e020a */
[-C--:B------:R-:W-:Y:S02]  /*e990*/  IMAD R14, R19, R17.reuse, RZ ;  /* 0x00000011130e7224 */ /* 0x080fe400078e02ff */
[----:B------:R-:W-:Y:S01]  /*e9a0*/  IMAD.WIDE.U32 R18, R18, R17, RZ ;  /* 0x0000001112127225 */ /* 0x000fe200078e00ff */
[----:B------:R-:W-:Y:S02]  /*e9b0*/  IADD3.X R9, R9, R10, R8, P1, P0 ;  /* 0x0000000a09097210 */ /* 0x000fe40000fe0408 */
[----:B------:R-:W-:Y:S01]  /*e9c0*/  SHF.R.S32.HI R10, RZ, 0x1f, R16 ;  /* 0x0000001fff0a7819 */ /* 0x000fe20000011410 */
[----:B------:R-:W-:Y:S01]  /*e9d0*/  IMAD R11, R11, c[0x0][0x4e8], R6 ;  /* 0x00013a000b0b7a24 */ /* 0x000fe200078e0206 */
[----:B------:R-:W-:Y:S01]  /*e9e0*/  IADD3 R18, P1, P0, R16, R15, R18 ;  /* 0x0000000f10127210 */ /* 0x000fe2000783e012 */
[----:B------:R-:W-:-:S02]  /*e9f0*/  IMAD.IADD R14, R19, 0x1, R14 ;  /* 0x00000001130e7824 */ /* 0x000fc400078e020e */
[----:B------:R-:W-:Y:S01]  /*ea00*/  IMAD R13, R13, R11, RZ ;  /* 0x0000000b0d0d7224 */ /* 0x000fe200078e02ff */
[----:B------:R-:W-:Y:S02]  /*ea10*/  SHF.R.S32.HI R15, RZ, 0x1f, R11 ;  /* 0x0000001fff0f7819 */ /* 0x000fe4000001140b */
[----:B------:R-:W-:Y:S01]  /*ea20*/  IADD3.X R19, R10, R9, R14, P1, P0 ;  /* 0x000000090a137210 */ /* 0x000fe20000fe040e */
[----:B------:R-:W-:Y:S02]  /*ea30*/  IMAD.MOV.U32 R9, RZ, RZ, c[0x0][0x4a8] ;  /* 0x00012a00ff097624 */ /* 0x000fe400078e00ff */
[C---:B------:R-:W-:Y:S02]  /*ea40*/  IMAD R13, R12.reuse, R15, R13 ;  /* 0x0000000f0c0d7224 */ /* 0x040fe400078e020d */
[----:B------:R-:W-:Y:S01]  /*ea50*/  IMAD.WIDE.U32 R18, R12, R11, R18 ;  /* 0x0000000b0c127225 */ /* 0x000fe200078e0012 */
[----:B------:R-:W-:-:S03]  /*ea60*/  SEL R9, R9, c[0x0][0x450], P3 ;  /* 0x0001140009097a07 */ /* 0x000fc60001800000 */
[----:B------:R-:W-:Y:S01]  /*ea70*/  IMAD.MOV.U32 R10, RZ, RZ, c[0x0][0x4ac] ;  /* 0x00012b00ff0a7624 */ /* 0x000fe200078e00ff */
[----:B------:R-:W-:Y:S01]  /*ea80*/  LEA R9, P0, R18, R9, 0x2 ;  /* 0x0000000912097211 */ /* 0x000fe200078010ff */
[----:B------:R-:W-:-:S03]  /*ea90*/  IMAD.IADD R13, R19, 0x1, R13 ;  /* 0x00000001130d7824 */ /* 0x000fc600078e020d */
[----:B------:R-:W-:-:S04]  /*eaa0*/  SEL R10, R10, c[0x0][0x454], P3 ;  /* 0x000115000a0a7a07 */ /* 0x000fc80001800000 */
[----:B------:R-:W-:Y:S01]  /*eab0*/  LEA.HI.X R18, R18, R10, R13, 0x2, P0 ;  /* 0x0000000a12127211 */ /* 0x000fe200000f140d */
[----:B------:R-:W-:Y:S01]  /*eac0*/  SHFL.IDX PT, R12, R9, RZ, 0x1c1f ;  /* 0x001c1fff090c7589 */ /* 0x000fe200000e0000 */
[----:B----4-:R-:W-:-:S03]  /*ead0*/  IMAD.IADD R10, R24, 0x1, R237 ;  /* 0x00000001180a7824 */ /* 0x010fc600078e02ed */
[----:B------:R-:W1:Y:S04]  /*eae0*/  SHFL.IDX PT, R13, R18, RZ, 0x1c1f ;  /* 0x001c1fff120d7589 */ /* 0x000e6800000e0000 */
[----:B------:R-:W-:Y:S04]  /*eaf0*/  SHFL.IDX PT, R16, R9, 0x1, 0x1c1f ;  /* 0x003c1f0009107f89 */ /* 0x000fe800000e0000 */
[----:B------:R-:W2:Y:S01]  /*eb00*/  SHFL.IDX PT, R17, R18, 0x1, 0x1c1f ;  /* 0x003c1f0012117f89 */ /* 0x000ea200000e0000 */
[----:B------:R-:W-:Y:S02]  /*eb10*/  LOP3.LUT P0, RZ, R22, 0x3, RZ, 0xc0, !PT ;  /* 0x0000000316ff7812 */ /* 0x000fe4000780c0ff */
[----:B------:R-:W-:-:S02]  /*eb20*/  IADD3 R14, R10, 0x8, RZ ;  /* 0x000000080a0e7810 */ /* 0x000fc40007ffe0ff */
[-C--:B------:R-:W-:Y:S02]  /*eb30*/  ISETP.GE.OR P1, PT, R10, R3.reuse, P0 ;  /* 0x000000030a00720c */ /* 0x080fe40000726670 */
[----:B------:R-:W-:-:S11]  /*eb40*/  ISETP.GE.OR P0, PT, R14, R3, P0 ;  /* 0x000000030e00720c */ /* 0x000fd60000706670 */
[----:B-1----:R1:W-:Y:S01]  /*eb50*/  @!P1 ST.E [R12.64], R4 ;  /* 0x000000040c009985 */ /* 0x0023e2000c101906 */
[----:B------:R-:W-:-:S03]  /*eb60*/  ISETP.GE.AND P1, PT, R10, R3, PT ;  /* 0x000000030a00720c */ /* 0x000fc60003f26270 */
[----:B--2---:R1:W-:Y:S01]  /*eb70*/  @!P0 ST.E [R16.64], R0 ;  /* 0x0000000010008985 */ /* 0x0043e2000c101906 */
[----:B------:R-:W-:Y:S01]  /*eb80*/  ISETP.GE.AND P0, PT, R14, R3, PT ;  /* 0x000000030e00720c */ /* 0x000fe20003f06270 */
[----:B------:R-:W-:Y:S05]  /*eb90*/  @P3 BRA `(.L_x_2213) ;  /* 0x0000097000003947 */ /* 0x000fea0003800000 */
[----:B------:R-:W2:Y:S01]  /*eba0*/  LDL R22, [R1+0x4] ;  /* 0x0000040001167983 */ /* 0x000ea20000100800 */
[----:B-1----:R-:W-:Y:S01]  /*ebb0*/  IMAD R0, R8, c[0x0][0x3a0], RZ ;  /* 0x0000e80008007a24 */ /* 0x002fe200078e02ff */
[----:B------:R-:W-:Y:S01]  /*ebc0*/  SHF.R.S32.HI R6, RZ, 0x1f, R7 ;  /* 0x0000001fff067819 */ /* 0x000fe20000011407 */
[C---:B------:R-:W-:Y:S01]  /*ebd0*/  IMAD.WIDE.U32 R8, R5.reuse, c[0x0][0x3a0], RZ ;  /* 0x0000e80005087a25 */ /* 0x040fe200078e00ff */
[----:B------:R1:W3:Y:S01]  /*ebe0*/  LDS.128 R72, [R249+0x80] ;  /* 0x00008000f9487984 */ /* 0x0002e20000000c00 */
[----:B------:R-:W-:Y:S02]  /*ebf0*/  SHF.R.S32.HI R76, RZ, 0x1f, R246 ;  /* 0x0000001fff4c7819 */ /* 0x000fe400000114f6 */
[----:B------:R-:W-:Y:S01]  /*ec00*/  IMAD R5, R5, c[0x0][0x3a4], R0 ;  /* 0x0000e90005057a24 */ /* 0x000fe200078e0200 */
[----:B------:R1:W4:Y:S01]  /*ec10*/  LDS.128 R68, [R249+0x1080] ;  /* 0x00108000f9447984 */ /* 0x0003220000000c00 */
[----:B------:R-:W-:Y:S01]  /*ec20*/  IMAD R6, R6, c[0x0][0x3f0], RZ ;  /* 0x0000fc0006067a24 */ /* 0x000fe200078e02ff */
[----:B------:R-:W-:-:S02]  /*ec30*/  LEA.HI R76, R76, R246, RZ, 0x3 ;  /* 0x000000f64c4c7211 */ /* 0x000fc400078f18ff */
[----:B------:R-:W-:Y:S01]  /*ec40*/  IADD3 R9, R9, R5, RZ ;  /* 0x0000000509097210 */ /* 0x000fe20007ffe0ff */
[----:B------:R1:W1:Y:S01]  /*ec50*/  LDS.128 R64, [R249+0x2080] ;  /* 0x00208000f9407984 */ /* 0x0002620000000c00 */
[----:B------:R-:W-:-:S03]  /*ec60*/  SHF.R.S32.HI R76, RZ, 0x3, R76 ;  /* 0x00000003ff4c7819 */ /* 0x000fc6000001144c */
[C---:B------:R-:W-:Y:S01]  /*ec70*/  IMAD.WIDE.U32 R8, R23.reuse, c[0x0][0x3e8], R8 ;  /* 0x0000fa0017087a25 */ /* 0x040fe200078e0008 */
[----:B------:R1:W1:Y:S01]  /*ec80*/  LDS.128 R60, [R249+0x3080] ;  /* 0x00308000f93c7984 */ /* 0x0002620000000c00 */
[-C--:B------:R-:W-:Y:S02]  /*ec90*/  IADD3 R76, R76, R237.reuse, RZ ;  /* 0x000000ed4c4c7210 */ /* 0x080fe40007ffe0ff */
[----:B------:R-:W-:Y:S01]  /*eca0*/  IMAD R9, R23, c[0x0][0x3ec], R9 ;  /* 0x0000fb0017097a24 */ /* 0x000fe200078e0209 */
[----:B------:R1:W1:Y:S03]  /*ecb0*/  LDS.128 R56, [R249+0x4080] ;  /* 0x00408000f9387984 */ /* 0x0002660000000c00 */
[----:B------:R-:W-:Y:S01]  /*ecc0*/  IMAD.WIDE.U32 R8, R7, c[0x0][0x3f0], R8 ;  /* 0x0000fc0007087a25 */ /* 0x000fe200078e0008 */
        /* <DEDUP_REMOVED lines=9> */
[----:B------:R1:W1:Y:S01]  /*ed60*/  LDS.128 R12, [R249+0xf080] ;  /* 0x00f08000f90c7984 */ /* 0x0002620000000c00 */
[----:B--2---:R-:W-:-:S03]  /*ed70*/  IADD3 R0, R22, R237, RZ ;  /* 0x000000ed16007210 */ /* 0x004fc60007ffe0ff */
[----:B------:R2:W1:Y:S01]  /*ed80*/  LDS.128 R20, [R249+0xd080] ;  /* 0x00d08000f9147984 */ /* 0x0004620000000c00 */
        /* <DEDUP_REMOVED lines=20> */
[----:B-1234-:R1:W2:Y:S02]  /*eed0*/  SHFL.IDX PT, R77, R10, RZ, 0x181f ;  /* 0x00181fff0a4d7589 */ /* 0x01e2a400000e0000 */
.L_x_2281:
[----:B------:R-:W-:Y:S05]  /*eee0*/  BRA.DIV ~URZ, `(.L_x_2215) ;  /* 0x000047127f007947 */ /* 0x000fea000b800000 */
[----:B------:R3:W4:Y:S02]  /*eef0*/  SHFL.IDX PT, R5, R11, RZ, 0x181f ;  /* 0x00181fff0b057589 */ /* 0x00072400000e0000 */
.L_x_2282:
[----:B------:R-:W-:Y:S01]  /*ef00*/  ISETP.GE.AND P0, PT, R76, R3, PT ;  /* 0x000000034c00720c */ /* 0x000fe20003f06270 */
[----:B------:R-:W-:-:S12]  /*ef10*/  BSSY B0, `(.L_x_2216) ;  /* 0x0000013000007945 */ /* 0x000fd80003800000 */
[----:B------:R-:W-:Y:S05]  /*ef20*/  @P0 BRA `(.L_x_2217) ;  /* 0x0000011000000947 */ /* 0x000fea0003800000 */
[----:B------:R-:W5:Y:S01]  /*ef30*/  LDL.64 R78, [R1+0x10] ;  /* 0x00001000014e7983 */ /* 0x000f620000100a00 */
[----:B------:R-:W-:Y:S02]  /*ef40*/  ISETP.GE.AND P5, PT, R250, c[0x0][0x3c8], PT ;  /* 0x0000f200fa007a0c */ /* 0x000fe40003fa6270 */
[----:B------:R-:W-:Y:S02]  /*ef50*/  ISETP.GE.AND P4, PT, R247, c[0x0][0x3c8], PT ;  /* 0x0000f200f7007a0c */ /* 0x000fe40003f86270 */
[----:B------:R-:W-:-:S09]  /*ef60*/  ISETP.GE.AND P3, PT, R248, c[0x0][0x3c8], PT ;  /* 0x0000f200f8007a0c */ /* 0x000fd20003f66270 */
[CC--:B----4-:R-:W-:Y:S02]  /*ef70*/  @!P5 LEA R6, P2, R250.reuse, R5.reuse, 0x1 ;  /* 0x00000005fa06d211 */ /* 0x0d0fe400078408ff */
[----:B------:R-:W-:Y:S02]  /*ef80*/  @!P4 LEA R4, P1, R247, R5, 0x1 ;  /* 0x00000005f704c211 */ /* 0x000fe400078208ff */
[----:B--2---:R-:W-:Y:S02]  /*ef90*/  @!P5 LEA.HI.X R7, R250, R77, R243, 0x1, P2 ;  /* 0x0000004dfa07d211 */ /* 0x004fe400010f0cf3 */
[----:B-----5:R-:W-:-:S13]  /*efa0*/  ISETP.GE.AND P6, PT, R78, c[0x0][0x3c8], PT ;  /* 0x0000f2004e007a0c */ /* 0x020fda0003fc6270 */
[----:B------:R-:W-:-:S04]  /*efb0*/  @!P6 LEA R8, P0, R78, R5, 0x1 ;  /* 0x000000054e08e211 */ /* 0x000fc800078008ff */
[----:B------:R-:W-:Y:S02]  /*efc0*/  @!P6 LEA.HI.X R9, R78, R77, R79, 0x1, P0 ;  /* 0x0000004d4e09e211 */ /* 0x000fe400000f0c4f */
[C---:B------:R-:W-:Y:S02]  /*efd0*/  @!P3 LEA R78, P0, R248.reuse, R5, 0x1 ;  /* 0x00000005f84eb211 */ /* 0x040fe400078008ff */
[-C--:B------:R-:W-:Y:S01]  /*efe0*/  @!P4 LEA.HI.X R5, R247, R77.reuse, R242, 0x1, P1 ;  /* 0x0000004df705c211 */ /* 0x080fe200008f0cf2 */
[----:B------:R2:W-:Y:S01]  /*eff0*/  @!P6 ST.E.128 [R8.64], R72 ;  /* 0x000000480800e985 */ /* 0x0005e2000c101d06 */
[----:B------:R-:W-:-:S03]  /*f000*/  @!P3 LEA.HI.X R79, R248, R77, R241, 0x1, P0 ;  /* 0x0000004df84fb211 */ /* 0x000fc600000f0cf1 */
[----:B------:R2:W-:Y:S04]  /*f010*/  @!P5 ST.E.128 [R6.64], R56 ;  /* 0x000000380600d985 */ /* 0x0005e8000c101d06 */
[----:B------:R2:W-:Y:S04]  /*f020*/  @!P4 ST.E.128 [R4.64], R40 ;  /* 0x000000280400c985 */ /* 0x0005e8000c101d06 */
[----:B------:R2:W-:Y:S02]  /*f030*/  @!P3 ST.E.128 [R78.64], R24 ;  /* 0x000000184e00b985 */ /* 0x0005e4000c101d06 */
.L_x_2217:
[----:B------:R-:W-:Y:S05]  /*f040*/  BSYNC B0 ;  /* 0x0000000000007941 */ /* 0x000fea0003800000 */
.L_x_2216:
[----:B------:R-:W-:Y:S05]  /*f050*/  BRA.DIV ~URZ, `(.L_x_2218) ;  /* 0x000046027f007947 */ /* 0x000fea000b800000 */
[----:B--2---:R2:W1:Y:S04]  /*f060*/  SHFL.IDX PT, R24, R10, 0x1, 0x181f ;  /* 0x00381f000a187f89 */ /* 0x00446800000e0000 */
[----:B----4-:R2:W4:Y:S02]  /*f070*/  SHFL.IDX PT, R5, R11, 0x1, 0x181f ;  /* 0x00381f000b057f89 */ /* 0x01052400000e0000 */
.L_x_2283:
[----:B------:R-:W-:Y:S01]  /*f080*/  IADD3 R0, R76, 0x20, RZ ;  /* 0x000000204c007810 */ /* 0x000fe20007ffe0ff */
[----:B------:R-:W-:Y:S03]  /*f090*/  BSSY B0, `(.L_x_2219) ;  /* 0x0000014000007945 */ /* 0x000fe60003800000 */
[----:B------:R-:W-:-:S13]  /*f0a0*/  ISETP.GE.AND P0, PT, R0, R3, PT ;  /* 0x000000030000720c */ /* 0x000fda0003f06270 */
[----:B------:R-:W-:Y:S05]  /*f0b0*/  @P0 BRA `(.L_x_2220) ;  /* 0x0000011000000947 */ /* 0x000fea0003800000 */
[----:B------:R-:W5:Y:S01]  /*f0c0*/  LDL.64 R26, [R1+0x10] ;  /* 0x00001000011a7983 */ /* 0x000f620000100a00 */
[----:B------:R-:W-:Y:S02]  /*f0d0*/  ISETP.GE.AND P2, PT, R250, c[0x0][0x3c8], PT ;  /* 0x0000f200fa007a0c */ /* 0x000fe40003f46270 */
[----:B------:R-:W-:Y:S02]  /*f0e0*/  ISETP.GE.AND P1, PT, R247, c[0x0][0x3c8], PT ;  /* 0x0000f200f7007a0c */ /* 0x000fe40003f26270 */
[----:B------:R-:W-:-:S09]  /*f0f0*/  ISETP.GE.AND P0, PT, R248, c[0x0][0x3c8], PT ;  /* 0x0000f200f8007a0c */ /* 0x000fd20003f06270 */
[CC--:B----4-:R-:W-:Y:S02]  /*f100*/  @!P2 LEA R6, P6, R250.reuse, R5.reuse, 0x1 ;  /* 0x00000005fa06a211 */ /* 0x0d0fe400078c08ff */
[----:B------:R-:W-:Y:S02]  /*f110*/  @!P1 LEA R4, P5, R247, R5, 0x1 ;  /* 0x00000005f7049211 */ /* 0x000fe400078a08ff */
[----:B-1----:R-:W-:Y:S02]  /*f120*/  @!P2 LEA.HI.X R7, R250, R24, R243, 0x1, P6 ;  /* 0x00000018fa07a211 */ /* 0x002fe400030f0cf3 */
[----:B-----5:R-:W-:-:S13]  /*f130*/  ISETP.GE.AND P3, PT, R26, c[0x0][0x3c8], PT ;  /* 0x0000f2001a007a0c */ /* 0x020fda0003f66270 */
[----:B------:R-:W-:-:S04]  /*f140*/  @!P3 LEA R8, P4, R26, R5, 0x1 ;  /* 0x000000051a08b211 */ /* 0x000fc800078808ff */
[-C--:B------:R-:W-:Y:S02]  /*f150*/  @!P3 LEA.HI.X R9, R26, R24.reuse, R27, 0x1, P4 ;  /* 0x000000181a09b211 */ /* 0x080fe400020f0c1b */
[C---:B------:R-:W-:Y:S02]  /*f160*/  @!P0 LEA R26, P4, R248.reuse, R5, 0x1 ;  /* 0x00000005f81a8211 */ /* 0x040fe400078808ff */
[-C--:B------:R-:W-:Y:S01]  /*f170*/  @!P1 LEA.HI.X R5, R247, R24.reuse, R242, 0x1, P5 ;  /* 0x00000018f7059211 */ /* 0x080fe200028f0cf2 */
[----:B------:R1:W-:Y:S01]  /*f180*/  @!P3 ST.E.128 [R8.64], R68 ;  /* 0x000000440800b985 */ /* 0x0003e2000c101d06 */
[----:B------:R-:W-:-:S03]  /*f190*/  @!P0 LEA.HI.X R27, R248, R24, R241, 0x1, P4 ;  /* 0x00000018f81b8211 */ /* 0x000fc600020f0cf1 */
[----:B------:R1:W-:Y:S04]  /*f1a0*/  @!P2 ST.E.128 [R6.64], R52 ;  /* 0x000000340600a985 */ /* 0x0003e8000c101d06 */
[----:B------:R1:W-:Y:S04]  /*f1b0*/  @!P1 ST.E.128 [R4.64], R36 ;  /* 0x0000002404009985 */ /* 0x0003e8000c101d06 */
[----:B------:R1:W-:Y:S02]  /*f1c0*/  @!P0 ST.E.128 [R26.64], R20 ;  /* 0x000000141a008985 */ /* 0x0003e4000c101d06 */
.L_x_2220:
[----:B------:R-:W-:Y:S05]  /*f1d0*/  BSYNC B0 ;  /* 0x0000000000007941 */ /* 0x000fea0003800000 */
.L_x_2219:
[----:B------:R-:W-:Y:S05]  /*f1e0*/  BRA.DIV ~URZ, `(.L_x_2221) ;  /* 0x000045327f007947 */ /* 0x000fea000b800000 */
[----:B-1----:R1:W2:Y:S02]  /*f1f0*/  SHFL.IDX PT, R20, R10, 0x2, 0x181f ;  /* 0x00581f000a147f89 */ /* 0x0022a400000e0000 */
.L_x_2284:
[----:B------:R-:W-:Y:S05]  /*f200*/  BRA.DIV ~URZ, `(.L_x_2222) ;  /* 0x000045827f007947 */ /* 0x000fea000b800000 */
[----:B----4-:R4:W1:Y:S02]  /*f210*/  SHFL.IDX PT, R5, R11, 0x2, 0x181f ;  /* 0x00581f000b057f89 */ /* 0x01086400000e0000 */
.L_x_2285:
        /* <DEDUP_REMOVED lines=8> */
[CC--:B-1----:R-:W-:Y:S02]  /*f2a0*/  @!P2 LEA R6, P6, R250.reuse, R5.reuse, 0x1 ;  /* 0x00000005fa06a211 */ /* 0x0c2fe400078c08ff */
[----:B------:R-:W-:Y:S02]  /*f2b0*/  @!P1 LEA R4, P5, R247, R5, 0x1 ;  /* 0x00000005f7049211 */ /* 0x000fe400078a08ff */
[----:B--2---:R-:W-:Y:S02]  /*f2c0*/  @!P2 LEA.HI.X R7, R250, R20, R243, 0x1, P6 ;  /* 0x00000014fa07a211 */ /* 0x004fe400030f0cf3 */
        /* <DEDUP_REMOVED lines=10> */
.L_x_2224:
[----:B------:R-:W-:Y:S05]  /*f370*/  BSYNC B0 ;  /* 0x0000000000007941 */ /* 0x000fea0003800000 */
.L_x_2223:
[----:B------:R-:W-:Y:S05]  /*f380*/  BRA.DIV ~URZ, `(.L_x_2225) ;  /* 0x000044627f007947 */ /* 0x000fea000b800000 */
[----:B-12---:R-:W1:Y:S04]  /*f390*/  SHFL.IDX PT, R10, R10, 0x3, 0x181f ;  /* 0x00781f000a0a7f89 */ /* 0x006e6800000e0000 */
[----:B------:R2:W3:Y:S02]  /*f3a0*/  SHFL.IDX PT, R5, R11, 0x3, 0x181f ;  /* 0x00781f000b057f89 */ /* 0x0004e400000e0000 */
.L_x_2286:
[----:B------:R-:W-:-:S04]  /*f3b0*/  IADD3 R76, R76, 0x60, RZ ;  /* 0x000000604c4c7810 */ /* 0x000fc80007ffe0ff */
[----:B------:R-:W-:-:S13]  /*f3c0*/  ISETP.GE.AND P0, PT, R76, R3, PT ;  /* 0x000000034c00720c */ /* 0x000fda0003f06270 */
[----:B------:R-:W-:Y:S05]  /*f3d0*/  @P0 BRA `(.L_x_2226) ;  /* 0x00002ab000000947 */ /* 0x000fea0003800000 */
[----:B------:R-:W5:Y:S01]  /*f3e0*/  LDL.64 R18, [R1+0x10] ;  /* 0x0000100001127983 */ /* 0x000f620000100a00 */
[----:B------:R-:W-:Y:S02]  /*f3f0*/  ISETP.GE.AND P1, PT, R250, c[0x0][0x3c8], PT ;  /* 0x0000f200fa007a0c */ /* 0x000fe40003f26270 */
[----:B------:R-:W-:-:S11]  /*f400*/  ISETP.GE.AND P0, PT, R247, c[0x0][0x3c8], PT ;  /* 0x0000f200f7007a0c */ /* 0x000fd60003f06270 */
[CC--:B---3--:R-:W-:Y:S02]  /*f410*/  @!P1 LEA R8, P4, R250.reuse, R5.reuse, 0x1 ;  /* 0x00000005fa089211 */ /* 0x0c8fe400078808ff */
[C---:B------:R-:W-:Y:S02]  /*f420*/  @!P0 LEA R6, P3, R247.reuse, R5, 0x1 ;  /* 0x00000005f7068211 */ /* 0x040fe400078608ff */
[-C--:B-1----:R-:W-:Y:S02]  /*f430*/  @!P1 LEA.HI.X R9, R250, R10.reuse, R243, 0x1, P4 ;  /* 0x0000000afa099211 */ /* 0x082fe400020f0cf3 */
[----:B------:R-:W-:Y:S02]  /*f440*/  @!P0 LEA.HI.X R7, R247, R10, R242, 0x1, P3 ;  /* 0x0000000af7078211 */ /* 0x000fe400018f0cf2 */
[----:B-----5:R-:W-:-:S13]  /*f450*/  ISETP.GE.AND P2, PT, R18, c[0x0][0x3c8], PT ;  /* 0x0000f20012007a0c */ /* 0x020fda0003f46270 */
[----:B------:R-:W-:-:S04]  /*f460*/  @!P2 LEA R16, P5, R18, R5, 0x1 ;  /* 0x000000051210a211 */ /* 0x000fc800078a08ff */
[----:B------:R-:W-:-:S05]  /*f470*/  @!P2 LEA.HI.X R17, R18, R10, R19, 0x1, P5 ;  /* 0x0000000a1211a211 */ /* 0x000fca00028f0c13 */
[----:B------:R1:W-:Y:S04]  /*f480*/  @!P2 ST.E.128 [R16.64], R60 ;  /* 0x0000003c1000a985 */ /* 0x0003e8000c101d06 */
        /* <DEDUP_REMOVED lines=8> */
.L_x_2213:
[----:B------:R-:W2:Y:S04]  /*f510*/  LDL.LU R3, [R1+0x40] ;  /* 0x0000400001037983 */ /* 0x000ea80000300800 */
[----:B-1----:R-:W3:Y:S01]  /*f520*/  LDL.LU R12, [R1+0x54] ;  /* 0x00005400010c7983 */ /* 0x002ee20000300800 */
[----:B------:R-:W-:Y:S01]  /*f530*/  IMAD R8, R8, c[0x0][0x408], RZ ;  /* 0x0001020008087a24 */ /* 0x000fe200078e02ff */
[----:B------:R-:W-:Y:S01]  /*f540*/  SHF.R.S32.HI R0, RZ, 0x1f, R7 ;  /* 0x0000001fff007819 */ /* 0x000fe20000011407 */
[----:B------:R-:W-:-:S04]  /*f550*/  IMAD.WIDE.U32 R10, R5, c[0x0][0x408], RZ ;  /* 0x00010200050a7a25 */ /* 0x000fc800078e00ff */
[----:B------:R-:W-:Y:S02]  /*f560*/  IMAD R5, R5, c[0x0][0x40c], R8 ;  /* 0x0001030005057a24 */ /* 0x000fe400078e0208 */
[----:B------:R-:W-:-:S03]  /*f570*/  IMAD R0, R0, c[0x0][0x440], RZ ;  /* 0x0001100000007a24 */ /* 0x000fc600078e02ff */
[----:B------:R-:W-:Y:S01]  /*f580*/  IADD3 R11, R11, R5, RZ ;  /* 0x000000050b0b7210 */ /* 0x000fe20007ffe0ff */
[----:B------:R-:W-:-:S04]  /*f590*/  IMAD R0, R7, c[0x0][0x444], R0 ;  /* 0x0001110007007a24 */ /* 0x000fc800078e0200 */
[----:B--2---:R-:W-:-:S04]  /*f5a0*/  IMAD.WIDE.U32 R4, R3, c[0x0][0x438], R10 ;  /* 0x00010e0003047a25 */ /* 0x004fc800078e000a */
[----:B------:R-:W-:Y:S02]  /*f5b0*/  IMAD R5, R3, c[0x0][0x43c], R5 ;  /* 0x00010f0003057a24 */ /* 0x000fe400078e0205 */
[----:B------:R-:W-:-:S04]  /*f5c0*/  @P2 IMAD.HI.U32 R3, R6, c[0x0][0x4ec], RZ ;  /* 0x00013b0006032a27 */ /* 0x000fc800078e00ff */
        /* <DEDUP_REMOVED lines=22> */
.L_x_2287:
[----:B------:R-:W-:Y:S05]  /*f730*/  BRA.DIV ~URZ, `(.L_x_2228) ;  /* 0x000041e27f007947 */ /* 0x000fea000b800000 */
[----:B------:R3:W4:Y:S02]  /*f740*/  SHFL.IDX PT, R5, R10, RZ, 0x1c1f ;  /* 0x001c1fff0a057589 */ /* 0x00072400000e0000 */
.L_x_2288:
        /* <DEDUP_REMOVED lines=8> */
[----:B------:R-:W-:Y:S01]  /*f7d0*/  IADD3 R0, R251, 0x20, RZ ;  /* 0x00000020fb007810 */ /* 0x000fe20007ffe0ff */
[----:B----4-:R-:W-:Y:S01]  /*f7e0*/  @!P1 IMAD.MOV.U32 R6, RZ, RZ, R5 ;  /* 0x000000ffff069224 */ /* 0x010fe200078e0005 */
[----:B------:R-:W-:Y:S01]  /*f7f0*/  ISETP.GE.AND P5, PT, R9, c[0x0][0x3c8], PT ;  /* 0x0000f20009007a0c */ /* 0x000fe20003fa6270 */
[----:B--2---:R-:W-:Y:S01]  /*f800*/  @!P1 IMAD.MOV.U32 R7, RZ, RZ, R11 ;  /* 0x000000ffff079224 */ /* 0x004fe200078e000b */
[----:B------:R-:W-:Y:S02]  /*f810*/  ISETP.GE.AND P6, PT, R0, c[0x0][0x3c8], PT ;  /* 0x0000f20000007a0c */ /* 0x000fe40003fc6270 */
[----:B------:R-:W-:Y:S01]  /*f820*/  SHF.R.S32.HI R8, RZ, 0x1f, R16 ;  /* 0x0000001fff087819 */ /* 0x000fe20000011410 */
[----:B------:R-:W-:Y:S01]  /*f830*/  @!P1 IMAD.WIDE R14, R251, 0x4, R6 ;  /* 0x00000004fb0e9825 */ /* 0x000fe200078e0206 */
[----:B------:R-:W-:-:S02]  /*f840*/  SHF.R.S32.HI R7, RZ, 0x1f, R4 ;  /* 0x0000001fff077819 */ /* 0x000fc40000011404 */
[----:B------:R-:W-:Y:S02]  /*f850*/  IADD3 R6, R251, 0x28, RZ ;  /* 0x00000028fb067810 */ /* 0x000fe40007ffe0ff */
[----:B------:R2:W-:Y:S01]  /*f860*/  @!P1 ST.E.64 [R14.64], R160 ;  /* 0x000000a00e009985 */ /* 0x0005e2000c101b06 */
[-C--:B------:R-:W-:Y:S02]  /*f870*/  @!P4 LEA R12, P1, R4, R5.reuse, 0x2 ;  /* 0x00000005040cc211 */ /* 0x080fe400078210ff */
[----:B------:R-:W-:Y:S02]  /*f880*/  @!P2 LEA R18, P3, R16, R5, 0x2 ;  /* 0x000000051012a211 */ /* 0x000fe400078610ff */
[-C--:B------:R-:W-:Y:S02]  /*f890*/  @!P4 LEA.HI.X R13, R4, R11.reuse, R7, 0x2, P1 ;  /* 0x0000000b040dc211 */ /* 0x080fe400008f1407 */
[----:B------:R-:W-:Y:S02]  /*f8a0*/  ISETP.GE.AND P1, PT, R6, c[0x0][0x3c8], PT ;  /* 0x0000f20006007a0c */ /* 0x000fe40003f26270 */
[----:B------:R-:W-:-:S02]  /*f8b0*/  @!P2 LEA.HI.X R19, R16, R11, R8, 0x2, P3 ;  /* 0x0000000b1013a211 */ /* 0x000fc400018f1408 */
[----:B------:R-:W-:Y:S02]  /*f8c0*/  SHF.R.S32.HI R8, RZ, 0x1f, R9 ;  /* 0x0000001fff087819 */ /* 0x000fe40000011409 */
[----:B------:R-:W-:Y:S01]  /*f8d0*/  SHF.R.S32.HI R7, RZ, 0x1f, R0 ;  /* 0x0000001fff077819 */ /* 0x000fe20000011400 */
[----:B------:R4:W-:Y:S01]  /*f8e0*/  @!P2 ST.E.64 [R18.64], R156 ;  /* 0x0000009c1200a985 */ /* 0x0009e2000c101b06 */
[----:B------:R-:W-:Y:S02]  /*f8f0*/  @!P5 LEA R16, P3, R9, R5, 0x2 ;  /* 0x000000050910d211 */ /* 0x000fe400078610ff */
[----:B------:R-:W-:Y:S02]  /*f900*/  IADD3 R4, R251, 0x30, RZ ;  /* 0x00000030fb047810 */ /* 0x000fe40007ffe0ff */
[----:B------:R-:W-:Y:S02]  /*f910*/  @!P5 LEA.HI.X R17, R9, R11, R8, 0x2, P3 ;  /* 0x0000000b0911d211 */ /* 0x000fe400018f1408 */
[----:B------:R-:W-:-:S02]  /*f920*/  ISETP.GE.AND P3, PT, R4, c[0x0][0x3c8], PT ;  /* 0x0000f20004007a0c */ /* 0x000fc40003f66270 */
[C---:B------:R-:W-:Y:S01]  /*f930*/  IADD3 R29, R251.reuse, 0xb0, RZ ;  /* 0x000000b0fb1d7810 */ /* 0x040fe20007ffe0ff */
[----:B------:R-:W-:Y:S01]  /*f940*/  @!P5 ST.E.64 [R16.64], R132 ;  /* 0x000000841000d985 */ /* 0x000fe2000c101b06 */
[C---:B------:R-:W-:Y:S02]  /*f950*/  IADD3 R27, R251.reuse, 0xb8, RZ ;  /* 0x000000b8fb1b7810 */ /* 0x040fe40007ffe0ff */
[C---:B------:R-:W-:Y:S01]  /*f960*/  IADD3 R25, R251.reuse, 0xc0, RZ ;  /* 0x000000c0fb197810 */ /* 0x040fe20007ffe0ff */
[----:B------:R5:W-:Y:S01]  /*f970*/  @!P4 ST.E.64 [R12.64], R136 ;  /* 0x000000880c00c985 */ /* 0x000be2000c101b06 */
[C---:B--2---:R-:W-:Y:S02]  /*f980*/  @!P6 LEA R14, P2, R0.reuse, R5, 0x2 ;  /* 0x00000005000ee211 */ /* 0x044fe400078410ff */
[----:B------:R-:W-:Y:S02]  /*f990*/  IADD3 R26, R251, 0xc8, RZ ;  /* 0x000000c8fb1a7810 */ /* 0x000fe40007ffe0ff */
[----:B------:R-:W-:-:S02]  /*f9a0*/  @!P6 LEA.HI.X R15, R0, R11, R7, 0x2, P2 ;  /* 0x0000000b000fe211 */ /* 0x000fc400010f1407 */
[----:B------:R-:W-:Y:S02]  /*f9b0*/  SHF.R.S32.HI R0, RZ, 0x1f, R6 ;  /* 0x0000001fff007819 */ /* 0x000fe40000011406 */
[C---:B------:R-:W-:Y:S01]  /*f9c0*/  @!P1 LEA R8, P2, R6.reuse, R5, 0x2 ;  /* 0x0000000506089211 */ /* 0x040fe200078410ff */
[----:B------:R-:W-:Y:S01]  /*f9d0*/  @!P6 ST.E.64 [R14.64], R140 ;  /* 0x0000008c0e00e985 */ /* 0x000fe2000c101b06 */
[----:B------:R-:W-:Y:S02]  /*f9e0*/  SHF.R.S32.HI R7, RZ, 0x1f, R4 ;  /* 0x0000001fff077819 */ /* 0x000fe40000011404 */
[----:B------:R-:W-:Y:S02]  /*f9f0*/  @!P1 LEA.HI.X R9, R6, R11, R0, 0x2, P2 ;  /* 0x0000000b06099211 */ /* 0x000fe400010f1400 */
[C---:B------:R-:W-:Y:S02]  /*fa00*/  IADD3 R0, R251.reuse, 0x38, RZ ;  /* 0x00000038fb007810 */ /* 0x040fe40007ffe0ff */
[----:B----4-:R-:W-:Y:S01]  /*fa10*/  IADD3 R18, R251, 0x40, RZ ;  /* 0x00000040fb127810 */ /* 0x010fe20007ffe0ff */
[----:B------:R2:W-:Y:S01]  /*fa20*/  @!P1 ST.E.64 [R8.64], R144 ;  /* 0x0000009008009985 */ /* 0x0005e2000c101b06 */
[----:B------:R-:W-:-:S02]  /*fa30*/  ISETP.GE.AND P5, PT, R0, c[0x0][0x3c8], PT ;  /* 0x0000f20000007a0c */ /* 0x000fc40003fa6270 */
[----:B------:R-:W-:Y:S02]  /*fa40*/  ISETP.GE.AND P4, PT, R18, c[0x0][0x3c8], PT ;  /* 0x0000f20012007a0c */ /* 0x000fe40003f86270 */
[C---:B------:R-:W-:Y:S02]  /*fa50*/  @!P3 LEA R20, P2, R4.reuse, R5, 0x2 ;  /* 0x000000050414b211 */ /* 0x040fe400078410ff */
[----:B------:R-:W-:Y:S02]  /*fa60*/  IADD3 R6, R251, 0x48, RZ ;  /* 0x00000048fb067810 */ /* 0x000fe40007ffe0ff */
[----:B------:R-:W-:Y:S02]  /*fa70*/  @!P3 LEA.HI.X R21, R4, R11, R7, 0x2, P2 ;  /* 0x0000000b0415b211 */ /* 0x000fe400010f1407 */
[----:B------:R-:W-:Y:S02]  /*fa80*/  ISETP.GE.AND P6, PT, R6, c[0x0][0x3c8], PT ;  /* 0x0000f20006007a0c */ /* 0x000fe40003fc6270 */
[----:B-----5:R-:W-:Y:S01]  /*fa90*/  SHF.R.S32.HI R12, RZ, 0x1f, R0 ;  /* 0x0000001fff0c7819 */ /* 0x020fe20000011400 */
[----:B------:R4:W-:Y:S01]  /*faa0*/  @!P3 ST.E.64 [R20.64], R148 ;  /* 0x000000941400b985 */ /* 0x0009e2000c101b06 */
[----:B------:R-:W-:-:S02]  /*fab0*/  @!P5 LEA R22, P1, R0, R5, 0x2 ;  /* 0x000000050016d211 */ /* 0x000fc400078210ff */
[C---:B------:R-:W-:Y:S02]  /*fac0*/  IADD3 R4, R251.reuse, 0x50, RZ ;  /* 0x00000050fb047810 */ /* 0x040fe40007ffe0ff */
[----:B------:R-:W-:Y:S02]  /*fad0*/  @!P5 LEA.HI.X R23, R0, R11, R12, 0x2, P1 ;  /* 0x0000000b0017d211 */ /* 0x000fe400008f140c */
[----:B------:R-:W-:Y:S02]  /*fae0*/  ISETP.GE.AND P1, PT, R4, c[0x0][0x3c8], PT ;  /* 0x0000f20004007a0c */ /* 0x000fe40003f26270 */
[----:B------:R-:W-:Y:S01]  /*faf0*/  SHF.R.S32.HI R7, RZ, 0x1f, R18 ;  /* 0x0000001fff077819 */ /* 0x000fe20000011412 */
[----:B------:R-:W-:Y:S01]  /*fb00*/  @!P5 ST.E.64 [R22.64], R152 ;  /* 0x000000981600d985 */ /* 0x000fe2000c101b06 */
[----:B------:R-:W-:Y:S02]  /*fb10*/  @!P4 LEA R16, P2, R18, R5, 0x2 ;  /* 0x000000051210c211 */ /* 0x000fe400078410ff */
[----:B------:R-:W-:-:S02]  /*fb20*/  IADD3 R0, R251, 0x58, RZ ;  /* 0x00000058fb007810 */ /* 0x000fc40007ffe0ff */
[----:B------:R-:W-:Y:S02]  /*fb30*/  @!P4 LEA.HI.X R17, R18, R11, R7, 0x2, P2 ;  /* 0x0000000b1211c211 */ /* 0x000fe400010f1407 */
[----:B------:R-:W-:Y:S02]  /*fb40*/  SHF.R.S32.HI R7, RZ, 0x1f, R6 ;  /* 0x0000001fff077819 */ /* 0x000fe40000011406 */
[----:B------:R-:W-:Y:S01]  /*fb50*/  @!P6 LEA R12, P2, R6, R5, 0x2 ;  /* 0x00000005060ce211 */ /* 0x000fe200078410ff */
[----:B------:R5:W-:Y:S01]  /*fb60*/  @!P4 ST.E.64 [R16.64], R36 ;  /* 0x000000241000c985 */ /* 0x000be2000c101b06 */
[----:B------:R-:W-:Y:S02]  /*fb70*/  ISETP.GE.AND P3, PT, R0, c[0x0][0x3c8], PT ;  /* 0x0000f20000007a0c */ /* 0x000fe40003f66270 */
[----:B------:R-:W-:Y:S02]  /*fb80*/  @!P6 LEA.HI.X R13, R6, R11, R7, 0x2, P2 ;  /* 0x0000000b060de211 */ /* 0x000fe400010f1407 */
[----:B------:R-:W-:-:S02]  /*fb90*/  SHF.R.S32.HI R6, RZ, 0x1f, R4 ;  /* 0x0000001fff067819 */ /* 0x000fc40000011404 */
[C---:B--2---:R-:W-:Y:S01]  /*fba0*/  @!P1 LEA R8, P2, R4.reuse, R5, 0x2 ;  /* 0x0000000504089211 */ /* 0x044fe200078410ff */
[----:B------:R2:W-:Y:S01]  /*fbb0*/  @!P6 ST.E.64 [R12.64], R40 ;  /* 0x000000280c00e985 */ /* 0x0005e2000c101b06 */
[C---:B------:R-:W-:Y:S02]  /*fbc0*/  IADD3 R14, R251.reuse, 0x68, RZ ;  /* 0x00000068fb0e7810 */ /* 0x040fe40007ffe0ff */
[----:B------:R-:W-:Y:S02]  /*fbd0*/  @!P1 LEA.HI.X R9, R4, R11, R6, 0x2, P2 ;  /* 0x0000000b04099211 */ /* 0x000fe400010f1406 */
[----:B------:R-:W-:Y:S02]  /*fbe0*/  IADD3 R4, R251, 0x60, RZ ;  /* 0x00000060fb047810 */ /* 0x000fe40007ffe0ff */
[----:B------:R-:W-:Y:S01]  /*fbf0*/  SHF.R.S32.HI R7, RZ, 0x1f, R0 ;  /* 0x0000001fff077819 */ /* 0x000fe20000011400 */
[----:B------:R1:W-:Y:S01]  /*fc00*/  @!P1 ST.E.64 [R8.64], R44 ;  /* 0x0000002c08009985 */ /* 0x0003e2000c101b06 */
[----:B------:R-:W-:-:S02]  /*fc10*/  ISETP.GE.AND P5, PT, R4, c[0x0][0x3c8], PT ;  /* 0x0000f20004007a0c */ /* 0x000fc40003fa6270 */
[----:B------:R-:W-:Y:S02]  /*fc20*/  @!P3 LEA R18, P2, R0, R5, 0x2 ;  /* 0x000000050012b211 */ /* 0x000fe400078410ff */
[----:B------:R-:W-:Y:S02]  /*fc30*/  ISETP.GE.AND P4, PT, R14, c[0x0][0x3c8], PT ;  /* 0x0000f2000e007a0c */ /* 0x000fe40003f86270 */
[----:B------:R-:W-:Y:S02]  /*fc40*/  IADD3 R6, R251, 0x70, RZ ;  /* 0x00000070fb067810 */ /* 0x000fe40007ffe0ff */
[----:B------:R-:W-:Y:S02]  /*fc50*/  @!P3 LEA.HI.X R19, R0, R11, R7, 0x2, P2 ;  /* 0x0000000b0013b211 */ /* 0x000fe400010f1407 */
[----:B------:R-:W-:Y:S02]  /*fc60*/  ISETP.GE.AND P6, PT, R6, c[0x0][0x3c8], PT ;  /* 0x0000f20006007a0c */ /* 0x000fe40003fc6270 */
[----:B------:R-:W-:Y:S01]  /*fc70*/  SHF.R.S32.HI R15, RZ, 0x1f, R4 ;  /* 0x0000001fff0f7819 */ /* 0x000fe20000011404 */
[----:B------:R3:W-:Y:S01]  /*fc80*/  @!P3 ST.E.64 [R18.64], R48 ;  /* 0x000000301200b985 */ /* 0x0007e2000c101b06 */
[----:B----4-:R-:W-:-:S02]  /*fc90*/  @!P5 LEA R20, P2, R4, R5, 0x2 ;  /* 0x000000050414d211 */ /* 0x010fc400078410ff */
[C---:B------:R-:W-:Y:S02]  /*fca0*/  IADD3 R0, R251.reuse, 0x78, RZ ;  /* 0x00000078fb007810 */ /* 0x040fe40007ffe0ff */
[----:B------:R-:W-:Y:S02]  /*fcb0*/  @!P5 LEA.HI.X R21, R4, R11, R15, 0x2, P2 ;  /* 0x0000000b0415d211 */ /* 0x000fe400010f140f */
[----:B------:R-:W-:Y:S02]  /*fcc0*/  ISETP.GE.AND P2, PT, R0, c[0x0][0x3c8], PT ;  /* 0x0000f20000007a0c */ /* 0x000fe40003f46270 */
[----:B------:R-:W-:Y:S01]  /*fcd0*/  SHF.R.S32.HI R7, RZ, 0x1f, R14 ;  /* 0x0000001fff077819 */ /* 0x000fe2000001140e */
[----:B------:R4:W-:Y:S01]  /*fce0*/  @!P5 ST.E.64 [R20.64], R52 ;  /* 0x000000341400d985 */ /* 0x0009e2000c101b06 */
[----:B-----5:R-:W-:Y:S02]  /*fcf0*/  @!P4 LEA R16, P1, R14, R5, 0x2 ;  /* 0x000000050e10c211 */ /* 0x020fe400078210ff */
[----:B------:R-:W-:-:S02]  /*fd00*/  IADD3 R4, R251, 0x80, RZ ;  /* 0x00000080fb047810 */ /* 0x000fc40007ffe0ff */
[----:B------:R-:W-:Y:S02]  /*fd10*/  @!P4 LEA.HI.X R17, R14, R11, R7, 0x2, P1 ;  /* 0x0000000b0e11c211 */ /* 0x000fe400008f1407 */
[----:B------:R-:W-:Y:S02]  /*fd20*/  SHF.R.S32.HI R7, RZ, 0x1f, R6 ;  /* 0x0000001fff077819 */ /* 0x000fe40000011406 */
[----:B--2---:R-:W-:Y:S01]  /*fd30*/  @!P6 LEA R12, P1, R6, R5, 0x2 ;  /* 0x00000005060ce211 */ /* 0x004fe200078210ff */
[----:B------:R2:W-:Y:S01]  /*fd40*/  @!P4 ST.E.64 [R16.64], R56 ;  /* 0x000000381000c985 */ /* 0x0005e2000c101b06 */
[----:B------:R-:W-:Y:S02]  /*fd50*/  ISETP.GE.AND P3, PT, R4, c[0x0][0x3c8], PT ;  /* 0x0000f20004007a0c */ /* 0x000fe40003f66270 */
[----:B------:R-:W-:Y:S02]  /*fd60*/  @!P6 LEA.HI.X R13, R6, R11, R7, 0x2, P1 ;  /* 0x0000000b060de211 */ /* 0x000fe400008f1407 */
[----:B------:R-:W-:-:S02]  /*fd70*/  SHF.R.S32.HI R6, RZ, 0x1f, R0 ;  /* 0x0000001fff067819 */ /* 0x000fc40000011400 */
[C---:B-1----:R-:W-:Y:S01]  /*fd80*/  @!P2 LEA R8, P1, R0.reuse, R5, 0x2 ;  /* 0x000000050008a211 */ /* 0x042fe200078210ff */
[----:B------:R1:W-:Y:S01]  /*fd90*/  @!P6 ST.E.64 [R12.64], R60 ;  /* 0x0000003c0c00e985 */ /* 0x0003e2000c101b06 */
[C---:B------:R-:W-:Y:S02]  /*fda0*/  IADD3 R14, R251.reuse, 0x90, RZ ;  /* 0x00000090fb0e7810 */ /* 0x040fe40007ffe0ff */
[----:B------:R-:W-:Y:S02]  /*fdb0*/  @!P2 LEA.HI.X R9, R0, R11, R6, 0x2, P1 ;  /* 0x0000000b0009a211 */ /* 0x000fe400008f1406 */
[----:B------:R-:W-:Y:S02]  /*fdc0*/  IADD3 R0, R251, 0x88, RZ ;  /* 0x00000088fb007810 */ /* 0x000fe40007ffe0ff */
[----:B------:R-:W-:Y:S01]  /*fdd0*/  ISETP.GE.AND P1, PT, R14, c[0x0][0x3c8], PT ;  /* 0x0000f2000e007a0c */ /* 0x000fe20003f26270 */
[----:B------:R5:W-:Y:S01]  /*fde0*/  @!P2 ST.E.64 [R8.64], R64 ;  /* 0x000000400800a985 */ /* 0x000be2000c101b06 */
[----:B------:R-:W-:-:S02]  /*fdf0*/  ISETP.GE.AND P5, PT, R0, c[0x0][0x3c8], PT ;  /* 0x0000f20000007a0c */ /* 0x000fc40003fa6270 */
[----:B------:R-:W-:Y:S02]  /*fe00*/  IADD3 R6, R251, 0x98, RZ ;  /* 0x00000098fb067810 */ /* 0x000fe40007ffe0ff */
[----:B------:R-:W-:Y:S02]  /*fe10*/  SHF.R.S32.HI R7, RZ, 0x1f, R4 ;  /* 0x0000001fff077819 */ /* 0x000fe40000011404 */
[----:B------:R-:W-:Y:S02]  /*fe20*/  ISETP.GE.AND P6, PT, R6, c[0x0][0x3c8], PT ;  /* 0x0000f20006007a0c */ /* 0x000fe40003fc6270 */
[C---:B---3--:R-:W-:Y:S02]  /*fe30*/  @!P3 LEA R18, P4, R4.reuse, R5, 0x2 ;  /* 0x000000050412b211 */ /* 0x048fe400078810ff */
[----:B------:R-:W-:Y:S02]  /*fe40*/  SHF.R.S32.HI R15, RZ, 0x1f, R0 ;  /* 0x0000001fff0f7819 */ /* 0x000fe40000011400 */
[----:B------:R-:W-:-:S02]  /*fe50*/  @!P3 LEA.HI.X R19, R4, R11, R7, 0x2, P4 ;  /* 0x0000000b0413b211 */ /* 0x000fc400020f1407 */
[-C--:B----4-:R-:W-:Y:S02]  /*fe60*/  @!P5 LEA R20, P4, R0, R5.reuse, 0x2 ;  /* 0x000000050014d211 */ /* 0x090fe400078810ff */
[----:B------:R-:W-:Y:S01]  /*fe70*/  SHF.R.S32.HI R7, RZ, 0x1f, R14 ;  /* 0x0000001fff077819 */ /* 0x000fe2000001140e */
[----:B------:R-:W-:Y:S01]  /*fe80*/  @!P3 ST.E.64 [R18.64], R68 ;  /* 0x000000441200b985 */ /* 0x000fe2000c101b06 */
[----:B--2---:R-:W-:Y:S02]  /*fe90*/  @!P1 LEA R16, P2, R14, R5, 0x2 ;  /* 0x000000050e109211 */ /* 0x004fe400078410ff */
[----:B------:R-:W-:Y:S02]  /*fea0*/  IADD3 R4, R251, 0xa0, RZ ;  /* 0x000000a0fb047810 */ /* 0x000fe40007ffe0ff */
[-C--:B------:R-:W-:Y:S02]  /*feb0*/  @!P5 LEA.HI.X R21, R0, R11.reuse, R15, 0x2, P4 ;  /* 0x0000000b0015d211 */ /* 0x080fe400020f140f */
[----:B------:R-:W-:-:S02]  /*fec0*/  @!P1 LEA.HI.X R17, R14, R11, R7, 0x2, P2 ;  /* 0x0000000b0e119211 */ /* 0x000fc400010f1407 */
[----:B------:R-:W-:Y:S01]  /*fed0*/  ISETP.GE.AND P4, PT, R4, c[0x0][0x3c8], PT ;  /* 0x0000f20004007a0c */ /* 0x000fe20003f86270 */
[----:B------:R-:W-:Y:S01]  /*fee0*/  @!P5 ST.E.64 [R20.64], R72 ;  /* 0x000000481400d985 */ /* 0x000fe2000c101b06 */
[----:B------:R-:W-:Y:S02]  /*fef0*/  SHF.R.S32.HI R7, RZ, 0x1f, R6 ;  /* 0x0000001fff077819 */ /* 0x000fe40000011406 */
[C---:B-1----:R-:W-:Y:S01]  /*ff00*/  @!P6 LEA R12, P2, R6.reuse, R5, 0x2 ;  /* 0x00000005060ce211 */ /* 0x042fe200078410ff */
[----:B------:R1:W-:Y:S01]  /*ff10*/  @!P1 ST.E.64 [R16.64], R76 ;  /* 0x0000004c10009985 */ /* 0x0003e2000c101b06 */
[----:B------:R-:W-:Y:S02]  /*ff20*/  IADD3 R0, R251, 0xa8, RZ ;  /* 0x000000a8fb007810 */ /* 0x000fe40007ffe0ff */
[----:B------:R-:W-:Y:S02]  /*ff30*/  @!P6 LEA.HI.X R13, R6, R11, R7, 0x2, P2 ;  /* 0x0000000b060de211 */ /* 0x000fe400010f1407 */
[----:B------:R-:W-:-:S02]  /*ff40*/  ISETP.GE.AND P2, PT, R0, c[0x0][0x3c8], PT ;  /* 0x0000f20000007a0c */ /* 0x000fc40003f46270 */
[----:B------:R-:W-:Y:S01]  /*ff50*/  SHF.R.S32.HI R6, RZ, 0x1f, R4 ;  /* 0x0000001fff067819 */ /* 0x000fe20000011404 */
[----:B------:R2:W-:Y:S01]  /*ff60*/  @!P6 ST.E.64 [R12.64], R80 ;  /* 0x000000500c00e985 */ /* 0x0005e2000c101b06 */
[C---:B-----5:R-:W-:Y:S02]  /*ff70*/  @!P4 LEA R8, P3, R4.reuse, R5, 0x2 ;  /* 0x000000050408c211 */ /* 0x060fe400078610ff */
[----:B------:R-:W-:Y:S02]  /*ff80*/  ISETP.GE.AND P5, PT, R29, c[0x0][0x3c8], PT ;  /* 0x0000f2001d007a0c */ /* 0x000fe40003fa6270 */
[----:B------:R-:W-:Y:S02]  /*ff90*/  ISETP.GE.AND P1, PT, R27, c[0x0][0x3c8], PT ;  /* 0x0000f2001b007a0c */ /* 0x000fe40003f26270 */
[----:B------:R-:W-:Y:S02]  /*ffa0*/  @!P4 LEA.HI.X R9, R4, R11, R6, 0x2, P3 ;  /* 0x0000000b0409c211 */ /* 0x000fe400018f1406 */
[----:B------:R-:W-:-:S02]  /*ffb0*/  SHF.R.S32.HI R4, RZ, 0x1f, R0 ;  /* 0x0000001fff047819 */ /* 0x000fc40000011400 */
[C---:B------:R-:W-:Y:S01]  /*ffc0*/  @!P2 LEA R6, P3, R0.reuse, R5, 0x2 ;  /* 0x000000050006a211 */ /* 0x040fe200078610ff */
[----:B------:R3:W-:Y:S01]  /*ffd0*/  @!P4 ST.E.64 [R8.64], R84 ;  /* 0x000000540800c985 */ /* 0x0007e2000c101b06 */
[----:B------:R-:W-:Y:S02]  /*ffe0*/  IADD3 R30, R251, 0xb0, RZ ;  /* 0x000000b0fb1e7810 */ /* 0x000fe40007ffe0ff */
[----:B------:R-:W-:Y:S02]  /*fff0*/  @!P2 LEA.HI.X R7, R0, R11, R4, 0x2, P3 ;  /* 0x0000000b0007a211 */ /* 0x000fe400018f1404 */
[----:B------:R-:W-:Y:S02]  /*10000*/  ISETP.GE.AND P6, PT, R25, c[0x0][0x3c8], PT ;  /* 0x0000f20019007a0c */ /* 0x000fe40003fc6270 */
[----:B------:R-:W-:Y:S01]  /*10010*/  ISETP.GE.AND P4, PT, R26, c[0x0][0x3c8], PT ;  /* 0x0000f2001a007a0c */ /* 0x000fe20003f86270 */
[----:B------:R4:W-:Y:S01]  /*10020*/  @!P2 ST.E.64 [R6.64], R88 ;  /* 0x000000580600a985 */ /* 0x0009e2000c101b06 */
[----:B------:R-:W-:-:S02]  /*10030*/  IADD3 R28, R251, 0xb8, RZ ;  /* 0x000000b8fb1c7810 */ /* 0x000fc40007ffe0ff */
[-C--:B------:R-:W-:Y:S02]  /*10040*/  @!P5 LEA R14, P3, R29, R5.reuse, 0x2 ;  /* 0x000000051d0ed211 */ /* 0x080fe400078610ff */
[----:B------:R-:W-:Y:S02]  /*10050*/  SHF.R.S32.HI R30, RZ, 0x1f, R30 ;  /* 0x0000001fff1e7819 */ /* 0x000fe4000001141e */
[----:B------:R-:W-:Y:S02]  /*10060*/  SHF.R.S32.HI R28, RZ, 0x1f, R28 ;  /* 0x0000001fff1c7819 */ /* 0x000fe4000001141c */
[----:B-1----:R-:W-:Y:S02]  /*10070*/  @!P1 LEA R16, P2, R27, R5, 0x2 ;  /* 0x000000051b109211 */ /* 0x002fe400078410ff */
        /* <DEDUP_REMOVED lines=8> */
[----:B------:R-:W-:Y:S02]  /*10100*/  IADD3 R28, R251, 0xd8, RZ ;  /* 0x000000d8fb1c7810 */ /* 0x000fe40007ffe0ff */
[----:B--2---:R-:W-:-:S02]  /*10110*/  @!P6 LEA R12, P2, R25, R5, 0x2 ;  /* 0x00000005190ce211 */ /* 0x004fc400078410ff */
[----:B------:R-:W-:Y:S02]  /*10120*/  SHF.R.S32.HI R29, RZ, 0x1f, R29 ;  /* 0x0000001fff1d7819 */ /* 0x000fe4000001141d */
[----:B---3--:R-:W-:Y:S02]  /*10130*/  @!P4 LEA R8, P5, R26, R5, 0x2 ;  /* 0x000000051a08c211 */ /* 0x008fe400078a10ff */
[----:B------:R-:W-:Y:S02]  /*10140*/  SHF.R.S32.HI R27, RZ, 0x1f, R27 ;  /* 0x0000001fff1b7819 */ /* 0x000fe4000001141b */
[----:B------:R-:W-:Y:S02]  /*10150*/  ISETP.GE.AND P1, PT, R28, c[0x0][0x3c8], PT ;  /* 0x0000f2001c007a0c */ /* 0x000fe40003f26270 */
[-C--:B------:R-:W-:Y:S02]  /*10160*/  @!P6 LEA.HI.X R13, R25, R11.reuse, R29, 0x2, P2 ;  /* 0x0000000b190de211 */ /* 0x080fe400010f141d */
[----:B------:R-:W-:-:S02]  /*10170*/  @!P4 LEA.HI.X R9, R26, R11, R27, 0x2, P5 ;  /* 0x0000000b1a09c211 */ /* 0x000fc400028f141b */
[C---:B------:R-:W-:Y:S01]  /*10180*/  IADD3 R26, R251.reuse, 0xd0, RZ ;  /* 0x000000d0fb1a7810 */ /* 0x040fe20007ffe0ff */
[----:B------:R2:W-:Y:S01]  /*10190*/  @!P6 ST.E.64 [R12.64], R100 ;  /* 0x000000640c00e985 */ /* 0x0005e2000c101b06 */
[----:B------:R-:W-:Y:S02]  /*101a0*/  IADD3 R25, R251, 0xe0, RZ ;  /* 0x000000e0fb197810 */ /* 0x000fe40007ffe0ff */
[----:B----4-:R-:W-:Y:S01]  /*101b0*/  @!P3 LEA R6, P2, R24, R5, 0x2 ;  /* 0x000000051806b211 */ /* 0x010fe200078410ff */
[----:B------:R3:W-:Y:S01]  /*101c0*/  @!P4 ST.E.64 [R8.64], R104 ;  /* 0x000000680800c985 */ /* 0x0007e2000c101b06 */
[----:B------:R-:W-:Y:S02]  /*101d0*/  SHF.R.S32.HI R26, RZ, 0x1f, R26 ;  /* 0x0000001fff1a7819 */ /* 0x000fe4000001141a */
[----:B------:R-:W-:Y:S02]  /*101e0*/  ISETP.GE.AND P6, PT, R25, c[0x0][0x3c8], PT ;  /* 0x0000f20019007a0c */ /* 0x000fe40003fc6270 */
[----:B------:R-:W-:-:S02]  /*101f0*/  IADD3 R27, R251, 0xe8, RZ ;  /* 0x000000e8fb1b7810 */ /* 0x000fc40007ffe0ff */
[C---:B------:R-:W-:Y:S02]  /*10200*/  IADD3 R29, R251.reuse, 0xd8, RZ ;  /* 0x000000d8fb1d7810 */ /* 0x040fe40007ffe0ff */
[----:B------:R-:W-:Y:S02]  /*10210*/  @!P3 LEA.HI.X R7, R24, R11, R26, 0x2, P2 ;  /* 0x0000000b1807b211 */ /* 0x000fe400010f141a */
[----:B------:R-:W-:Y:S02]  /*10220*/  IADD3 R26, R251, 0xf0, RZ ;  /* 0x000000f0fb1a7810 */ /* 0x000fe40007ffe0ff */
[----:B------:R-:W-:Y:S01]  /*10230*/  ISETP.GE.AND P5, PT, R27, c[0x0][0x3c8], PT ;  /* 0x0000f2001b007a0c */ /* 0x000fe20003fa6270 */
[----:B------:R4:W-:Y:S01]  /*10240*/  @!P3 ST.E.64 [R6.64], R108 ;  /* 0x0000006c0600b985 */ /* 0x0009e2000c101b06 */
[----:B------:R-:W-:Y:S02]  /*10250*/  SHF.R.S32.HI R29, RZ, 0x1f, R29 ;  /* 0x0000001fff1d7819 */ /* 0x000fe4000001141d */
[----:B-1----:R-:W-:-:S02]  /*10260*/  @!P1 LEA R14, P2, R28, R5, 0x2 ;  /* 0x000000051c0e9211 */ /* 0x002fc400078410ff */
[C---:B------:R-:W-:Y:S02]  /*10270*/  IADD3 R24, R251.reuse, 0xf8, RZ ;  /* 0x000000f8fb187810 */ /* 0x040fe40007ffe0ff */
[----:B------:R-:W-:Y:S02]  /*10280*/  ISETP.GE.AND P4, PT, R26, c[0x0][0x3c8], PT ;  /* 0x0000f2001a007a0c */ /* 0x000fe40003f86270 */
[----:B------:R-:W-:Y:S02]  /*10290*/  @!P1 LEA.HI.X R15, R28, R11, R29, 0x2, P2 ;  /* 0x0000000b1c0f9211 */ /* 0x000fe400010f141d */
[----:B------:R-:W-:Y:S02]  /*102a0*/  ISETP.GE.AND P3, PT, R24, c[0x0][0x3c8], PT ;  /* 0x0000f20018007a0c */ /* 0x000fe40003f66270 */
[----:B------:R-:W-:Y:S01]  /*102b0*/  IADD3 R28, R251, 0xe0, RZ ;  /* 0x000000e0fb1c7810 */ /* 0x000fe20007ffe0ff */
[----:B------:R4:W-:Y:S01]  /*102c0*/  @!P1 ST.E.64 [R14.64], R112 ;  /* 0x000000700e009985 */ /* 0x0009e2000c101b06 */
[----:B-----5:R-:W-:-:S02]  /*102d0*/  @!P6 LEA R16, P2, R25, R5, 0x2 ;  /* 0x000000051910e211 */ /* 0x020fc400078410ff */
[----:B------:R-:W-:Y:S02]  /*102e0*/  SHF.R.S32.HI R28, RZ, 0x1f, R28 ;  /* 0x0000001fff1c7819 */ /* 0x000fe4000001141c */
[----:B------:R-:W-:Y:S02]  /*102f0*/  IADD3 R18, R251, 0xe8, RZ ;  /* 0x000000e8fb127810 */ /* 0x000fe40007ffe0ff */
[----:B--2---:R-:W-:Y:S02]  /*10300*/  @!P5 LEA R12, P1, R27, R5, 0x2 ;  /* 0x000000051b0cd211 */ /* 0x004fe400078210ff */
[----:B------:R-:W-:Y:S02]  /*10310*/  @!P6 LEA.HI.X R17, R25, R11, R28, 0x2, P2 ;  /* 0x0000000b1911e211 */ /* 0x000fe400010f141c */
[----:B------:R-:W-:Y:S02]  /*10320*/  SHF.R.S32.HI R18, RZ, 0x1f, R18 ;  /* 0x0000001fff127819 */ /* 0x000fe40000011412 */
[C---:B------:R-:W-:Y:S01]  /*10330*/  IADD3 R0, R251.reuse, 0xf0, RZ ;  /* 0x000000f0fb007810 */ /* 0x040fe20007ffe0ff */
[----:B------:R4:W-:Y:S01]  /*10340*/  @!P6 ST.E.64 [R16.64], R116 ;  /* 0x000000741000e985 */ /* 0x0009e2000c101b06 */
[----:B------:R-:W-:-:S02]  /*10350*/  IADD3 R25, R251, 0xf8, RZ ;  /* 0x000000f8fb197810 */ /* 0x000fc40007ffe0ff */
[----:B------:R-:W-:Y:S02]  /*10360*/  @!P4 LEA R4, P2, R26, R5, 0x2 ;  /* 0x000000051a04c211 */ /* 0x000fe400078410ff */
[----:B------:R-:W-:Y:S02]  /*10370*/  SHF.R.S32.HI R0, RZ, 0x1f, R0 ;  /* 0x0000001fff007819 */ /* 0x000fe40000011400 */
[----:B------:R-:W-:Y:S02]  /*10380*/  @!P5 LEA.HI.X R13, R27, R11, R18, 0x2, P1 ;  /* 0x0000000b1b0dd211 */ /* 0x000fe400008f1412 */
[----:B------:R-:W-:Y:S02]  /*10390*/  SHF.R.S32.HI R25, RZ, 0x1f, R25 ;  /* 0x0000001fff197819 */ /* 0x000fe40000011419 */
[----:B---3--:R-:W-:Y:S01]  /*103a0*/  @!P3 LEA R8, P1, R24, R5, 0x2 ;  /* 0x000000051808b211 */ /* 0x008fe200078210ff */
[----:B------:R4:W-:Y:S01]  /*103b0*/  @!P5 ST.E.64 [R12.64], R120 ;  /* 0x000000780c00d985 */ /* 0x0009e2000c101b06 */
[----:B------:R-:W-:-:S02]  /*103c0*/  @!P4 LEA.HI.X R5, R26, R11, R0, 0x2, P2 ;  /* 0x0000000b1a05c211 */ /* 0x000fc400010f1400 */
[----:B------:R-:W-:-:S03]  /*103d0*/  @!P3 LEA.HI.X R9, R24, R11, R25, 0x2, P1 ;  /* 0x0000000b1809b211 */ /* 0x000fc600008f1419 */
[----:B------:R4:W-:Y:S04]  /*103e0*/  @!P4 ST.E.64 [R4.64], R124 ;  /* 0x0000007c0400c985 */ /* 0x0009e8000c101b06 */
[----:B------:R4:W-:Y:S02]  /*103f0*/  @!P3 ST.E.64 [R8.64], R128 ;  /* 0x000000800800b985 */ /* 0x0009e4000c101b06 */
.L_x_2230:
[----:B------:R-:W-:Y:S05]  /*10400*/  BSYNC B0 ;  /* 0x0000000000007941 */ /* 0x000fea0003800000 */
.L_x_2229:
[----:B------:R-:W-:Y:S05]  /*10410*/  BRA.DIV ~URZ, `(.L_x_2231) ;  /* 0x000035627f007947 */ /* 0x000fea000b800000 */
[----:B-1----:R-:W1:Y:S04]  /*10420*/  SHFL.IDX PT, R3, R3, 0x1, 0x1c1f ;  /* 0x003c1f0003037f89 */ /* 0x002e6800000e0000 */
[----:B----4-:R4:W3:Y:S02]  /*10430*/  SHFL.IDX PT, R5, R10, 0x1, 0x1c1f ;  /* 0x003c1f000a057f89 */ /* 0x0108e400000e0000 */
.L_x_2289:
[----:B------:R-:W-:Y:S05]  /*10440*/  @P0 BRA `(.L_x_2226) ;  /* 0x00001a4000000947 */ /* 0x000fea0003800000 */
[C---:B------:R-:W-:Y:S02]  /*10450*/  ISETP.GE.AND P1, PT, R251.reuse, c[0x0][0x3c8], PT ;  /* 0x0000f200fb007a0c */ /* 0x040fe40003f26270 */
[----:B--2---:R-:W-:-:S02]  /*10460*/  IADD3 R11, R251, 0x8, RZ ;  /* 0x00000008fb0b7810 */ /* 0x004fc40007ffe0ff */
[----:B------:R-:W-:Y:S02]  /*10470*/  IADD3 R0, R251, 0x18, RZ ;  /* 0x00000018fb007810 */ /* 0x000fe40007ffe0ff */
[----:B------:R-:W-:Y:S02]  /*10480*/  ISETP.GE.AND P4, PT, R11, c[0x0][0x3c8], PT ;  /* 0x0000f2000b007a0c */ /* 0x000fe40003f86270 */
[----:B------:R-:W-:Y:S02]  /*10490*/  ISETP.GE.AND P3, PT, R0, c[0x0][0x3c8], PT ;  /* 0x0000f20000007a0c */ /* 0x000fe40003f66270 */
[C---:B------:R-:W-:Y:S02]  /*104a0*/  IADD3 R4, R251.reuse, 0x20, RZ ;  /* 0x00000020fb047810 */ /* 0x040fe40007ffe0ff */
[----:B------:R-:W-:Y:S01]  /*104b0*/  IADD3 R9, R251, 0x10, RZ ;  /* 0x00000010fb097810 */ /* 0x000fe20007ffe0ff */
[----:B---3--:R-:W-:Y:S01]  /*104c0*/  @!P1 IMAD.MOV.U32 R6, RZ, RZ, R5 ;  /* 0x000000ffff069224 */ /* 0x008fe200078e0005 */
[----:B------:R-:W-:Y:S01]  /*104d0*/  ISETP.GE.AND P2, PT, R4, c[0x0][0x3c8], PT ;  /* 0x0000f20004007a0c */ /* 0x000fe20003f46270 */
[----:B-1----:R-:W-:Y:S01]  /*104e0*/  @!P1 IMAD.MOV.U32 R7, RZ, RZ, R3 ;  /* 0x000000ffff079224 */ /* 0x002fe200078e0003 */
[----:B------:R-:W-:-:S02]  /*104f0*/  ISETP.GE.AND P0, PT, R9, c[0x0][0x3c8], PT ;  /* 0x0000f20009007a0c */ /* 0x000fc40003f06270 */
[C---:B----4-:R-:W-:Y:S01]  /*10500*/  IADD3 R10, R251.reuse, 0x28, RZ ;  /* 0x00000028fb0a7810 */ /* 0x050fe20007ffe0ff */
[----:B------:R-:W-:Y:S01]  /*10510*/  @!P1 IMAD.WIDE R16, R251, 0x4, R6 ;  /* 0x00000004fb109825 */ /* 0x000fe200078e0206 */
[----:B------:R-:W-:Y:S02]  /*10520*/  SHF.R.S32.HI R6, RZ, 0x1f, R0 ;  /* 0x0000001fff067819 */ /* 0x000fe40000011400 */
[-C--:B------:R-:W-:Y:S02]  /*10530*/  @!P3 LEA R12, P5, R0, R5.reuse, 0x2 ;  /* 0x00000005000cb211 */ /* 0x080fe400078a10ff */
[----:B------:R1:W-:Y:S01]  /*10540*/  @!P1 ST.E.64 [R16.64], R162 ;  /* 0x000000a210009985 */ /* 0x0003e2000c101b06 */
[----:B------:R-:W-:Y:S02]  /*10550*/  ISETP.GE.AND P1, PT, R10, c[0x0][0x3c8], PT ;  /* 0x0000f2000a007a0c */ /* 0x000fe40003f26270 */
[----:B------:R-:W-:Y:S02]  /*10560*/  SHF.R.S32.HI R8, RZ, 0x1f, R11 ;  /* 0x0000001fff087819 */ /* 0x000fe4000001140b */
[----:B------:R-:W-:-:S02]  /*10570*/  @!P4 LEA R14, P6, R11, R5, 0x2 ;  /* 0x000000050b0ec211 */ /* 0x000fc400078c10ff */
[-C--:B------:R-:W-:Y:S02]  /*10580*/  @!P3 LEA.HI.X R13, R0, R3.reuse, R6, 0x2, P5 ;  /* 0x00000003000db211 */ /* 0x080fe400028f1406 */
[----:B------:R-:W-:Y:S02]  /*10590*/  @!P4 LEA.HI.X R15, R11, R3, R8, 0x2, P6 ;  /* 0x000000030b0fc211 */ /* 0x000fe400030f1408 */
[----:B------:R-:W-:Y:S02]  /*105a0*/  SHF.R.S32.HI R6, RZ, 0x1f, R9 ;  /* 0x0000001fff067819 */ /* 0x000fe40000011409 */
[----:B------:R-:W-:Y:S01]  /*105b0*/  SHF.R.S32.HI R0, RZ, 0x1f, R4 ;  /* 0x0000001fff007819 */ /* 0x000fe20000011404 */
[----:B------:R-:W-:Y:S01]  /*105c0*/  @!P4 ST.E.64 [R14.64], R158 ;  /* 0x0000009e0e00c985 */ /* 0x000fe2000c101b06 */
[----:B------:R-:W-:Y:S02]  /*105d0*/  @!P0 LEA R18, P6, R9, R5, 0x2 ;  /* 0x0000000509128211 */ /* 0x000fe400078c10ff */
[----:B------:R-:W-:-:S02]  /*105e0*/  IADD3 R8, R251, 0x30, RZ ;  /* 0x00000030fb087810 */ /* 0x000fc40007ffe0ff */
[----:B------:R-:W-:Y:S02]  /*105f0*/  @!P0 LEA.HI.X R19, R9, R3, R6, 0x2, P6 ;  /* 0x0000000309138211 */ /* 0x000fe400030f1406 */
[-C--:B------:R-:W-:Y:S02]  /*10600*/  @!P1 LEA R6, P6, R10, R5.reuse, 0x2 ;  /* 0x000000050a069211 */ /* 0x080fe400078c10ff */
[C---:B------:R-:W-:Y:S01]  /*10610*/  IADD3 R20, R251.reuse, 0x40, RZ ;  /* 0x00000040fb147810 */ /* 0x040fe20007ffe0ff */
[----:B------:R2:W-:Y:S01]  /*10620*/  @!P0 ST.E.64 [R18.64], R134 ;  /* 0x0000008612008985 */ /* 0x0005e2000c101b06 */
[----:B------:R-:W-:Y:S02]  /*10630*/  IADD3 R29, R251, 0xb0, RZ ;  /* 0x000000b0fb1d7810 */ /* 0x000fe40007ffe0ff */
[----:B------:R-:W-:Y:S01]  /*10640*/  ISETP.GE.AND P4, PT, R20, c[0x0][0x3c8], PT ;  /* 0x0000f20014007a0c */ /* 0x000fe20003f86270 */
[----:B------:R3:W-:Y:S01]  /*10650*/  @!P3 ST.E.64 [R12.64], R138 ;  /* 0x0000008a0c00b985 */ /* 0x0007e2000c101b06 */
[----:B-1----:R-:W-:-:S02]  /*10660*/  @!P2 LEA R16, P5, R4, R5, 0x2 ;  /* 0x000000050410a211 */ /* 0x002fc400078a10ff */
[C---:B------:R-:W-:Y:S02]  /*10670*/  IADD3 R24, R251.reuse, 0xc0, RZ ;  /* 0x000000c0fb187810 */ /* 0x040fe40007ffe0ff */
[-C--:B------:R-:W-:Y:S02]  /*10680*/  @!P2 LEA.HI.X R17, R4, R3.reuse, R0, 0x2, P5 ;  /* 0x000000030411a211 */ /* 0x080fe400028f1400 */
[----:B------:R-:W-:Y:S02]  /*10690*/  SHF.R.S32.HI R0, RZ, 0x1f, R10 ;  /* 0x0000001fff007819 */ /* 0x000fe4000001140a */
[----:B------:R-:W-:Y:S01]  /*106a0*/  ISETP.GE.AND P5, PT, R8, c[0x0][0x3c8], PT ;  /* 0x0000f20008007a0c */ /* 0x000fe20003fa6270 */
[----:B------:R1:W-:Y:S01]  /*106b0*/  @!P2 ST.E.64 [R16.64], R142 ;  /* 0x0000008e1000a985 */ /* 0x0003e2000c101b06 */
[----:B------:R-:W-:Y:S02]  /*106c0*/  @!P1 LEA.HI.X R7, R10, R3, R0, 0x2, P6 ;  /* 0x000000030a079211 */ /* 0x000fe400030f1400 */
[----:B------:R-:W-:-:S02]  /*106d0*/  IADD3 R0, R251, 0x38, RZ ;  /* 0x00000038fb007810 */ /* 0x000fc40007ffe0ff */
[----:B------:R-:W-:Y:S01]  /*106e0*/  SHF.R.S32.HI R4, RZ, 0x1f, R8 ;  /* 0x0000001fff047819 */ /* 0x000fe20000011408 */
[----:B------:R4:W-:Y:S01]  /*106f0*/  @!P1 ST.E.64 [R6.64], R146 ;  /* 0x0000009206009985 */ /* 0x0009e2000c101b06 */
[----:B------:R-:W-:Y:S02]  /*10700*/  ISETP.GE.AND P0, PT, R0, c[0x0][0x3c8], PT ;  /* 0x0000f20000007a0c */ /* 0x000fe40003f06270 */
[----:B------:R-:W-:Y:S02]  /*10710*/  IADD3 R10, R251, 0x48, RZ ;  /* 0x00000048fb0a7810 */ /* 0x000fe40007ffe0ff */
[----:B------:R-:W-:Y:S02]  /*10720*/  SHF.R.S32.HI R9, RZ, 0x1f, R0 ;  /* 0x0000001fff097819 */ /* 0x000fe40000011400 */
[----:B------:R-:W-:Y:S02]  /*10730*/  @!P5 LEA R22, P6, R8, R5, 0x2 ;  /* 0x000000050816d211 */ /* 0x000fe400078c10ff */
[----:B------:R-:W-:-:S02]  /*10740*/  ISETP.GE.AND P3, PT, R10, c[0x0][0x3c8], PT ;  /* 0x0000f2000a007a0c */ /* 0x000fc40003f66270 */
[----:B------:R-:W-:Y:S02]  /*10750*/  @!P5 LEA.HI.X R23, R8, R3, R4, 0x2, P6 ;  /* 0x000000030817d211 */ /* 0x000fe400030f1404 */
[----:B------:R-:W-:Y:S02]  /*10760*/  IADD3 R4, R251, 0x50, RZ ;  /* 0x00000050fb047810 */ /* 0x000fe40007ffe0ff */
[C---:B--2---:R-:W-:Y:S01]  /*10770*/  @!P0 LEA R18, P2, R0.reuse, R5, 0x2 ;  /* 0x0000000500128211 */ /* 0x044fe200078410ff */
[----:B------:R2:W-:Y:S01]  /*10780*/  @!P5 ST.E.64 [R22.64], R150 ;  /* 0x000000961600d985 */ /* 0x0005e2000c101b06 */
[----:B------:R-:W-:Y:S02]  /*10790*/  SHF.R.S32.HI R8, RZ, 0x1f, R20 ;  /* 0x0000001fff087819 */ /* 0x000fe40000011414 */
[----:B------:R-:W-:Y:S02]  /*107a0*/  @!P0 LEA.HI.X R19, R0, R3, R9, 0x2, P2 ;  /* 0x0000000300138211 */ /* 0x000fe400010f1409 */
[----:B------:R-:W-:-:S02]  /*107b0*/  ISETP.GE.AND P2, PT, R4, c[0x0][0x3c8], PT ;  /* 0x0000f20004007a0c */ /* 0x000fc40003f46270 */
[C---:B------:R-:W-:Y:S01]  /*107c0*/  @!P4 LEA R14, P6, R20.reuse, R5, 0x2 ;  /* 0x00000005140ec211 */ /* 0x040fe200078c10ff */
[----:B------:R5:W-:Y:S01]  /*107d0*/  @!P0 ST.E.64 [R18.64], R154 ;  /* 0x0000009a12008985 */ /* 0x000be2000c101b06 */
[----:B------:R-:W-:Y:S02]  /*107e0*/  IADD3 R0, R251, 0x58, RZ ;  /* 0x00000058fb007810 */ /* 0x000fe40007ffe0ff */
[----:B------:R-:W-:Y:S02]  /*107f0*/  @!P4 LEA.HI.X R15, R20, R3, R8, 0x2, P6 ;  /* 0x00000003140fc211 */ /* 0x000fe400030f1408 */
[----:B------:R-:W-:Y:S02]  /*10800*/  SHF.R.S32.HI R8, RZ, 0x1f, R10 ;  /* 0x0000001fff087819 */ /* 0x000fe4000001140a */
[----:B---3--:R-:W-:Y:S01]  /*10810*/  @!P3 LEA R12, P6, R10, R5, 0x2 ;  /* 0x000000050a0cb211 */ /* 0x008fe200078c10ff */
[----:B------:R-:W-:Y:S01]  /*10820*/  @!P4 ST.E.64 [R14.64], R38 ;  /* 0x000000260e00c985 */ /* 0x000fe2000c101b06 */
[----:B------:R-:W-:-:S02]  /*10830*/  ISETP.GE.AND P1, PT, R0, c[0x0][0x3c8], PT ;  /* 0x0000f20000007a0c */ /* 0x000fc40003f26270 */
[----:B------:R-:W-:Y:S02]  /*10840*/  @!P3 LEA.HI.X R13, R10, R3, R8, 0x2, P6 ;  /* 0x000000030a0db211 */ /* 0x000fe400030f1408 */
[----:B------:R-:W-:Y:S02]  /*10850*/  SHF.R.S32.HI R8, RZ, 0x1f, R4 ;  /* 0x0000001fff087819 */ /* 0x000fe40000011404 */
[C---:B------:R-:W-:Y:S01]  /*10860*/  @!P2 LEA R10, P6, R4.reuse, R5, 0x2 ;  /* 0x00000005040aa211 */ /* 0x040fe200078c10ff */
[----:B------:R3:W-:Y:S01]  /*10870*/  @!P3 ST.E.64 [R12.64], R42 ;  /* 0x0000002a0c00b985 */ /* 0x0007e2000c101b06 */
[C---:B-1----:R-:W-:Y:S02]  /*10880*/  IADD3 R16, R251.reuse, 0x68, RZ ;  /* 0x00000068fb107810 */ /* 0x042fe40007ffe0ff */
[----:B------:R-:W-:Y:S02]  /*10890*/  @!P2 LEA.HI.X R11, R4, R3, R8, 0x2, P6 ;  /* 0x00000003040ba211 */ /* 0x000fe400030f1408 */
[----:B------:R-:W-:-:S02]  /*108a0*/  IADD3 R4, R251, 0x60, RZ ;  /* 0x00000060fb047810 */ /* 0x000fc40007ffe0ff */
[----:B------:R-:W-:Y:S01]  /*108b0*/  SHF.R.S32.HI R8, RZ, 0x1f, R0 ;  /* 0x0000001fff087819 */ /* 0x000fe20000011400 */
[----:B------:R1:W-:Y:S01]  /*108c0*/  @!P2 ST.E.64 [R10.64], R46 ;  /* 0x0000002e0a00a985 */ /* 0x0003e2000c101b06 */
[----:B------:R-:W-:Y:S02]  /*108d0*/  ISETP.GE.AND P0, PT, R4, c[0x0][0x3c8], PT ;  /* 0x0000f20004007a0c */ /* 0x000fe40003f06270 */
[----:B------:R-:W-:Y:S02]  /*108e0*/  @!P1 LEA R20, P6, R0, R5, 0x2 ;  /* 0x0000000500149211 */ /* 0x000fe400078c10ff */
[----:B------:R-:W-:Y:S02]  /*108f0*/  ISETP.GE.AND P5, PT, R16, c[0x0][0x3c8], PT ;  /* 0x0000f20010007a0c */ /* 0x000fe40003fa6270 */
[----:B----4-:R-:W-:Y:S02]  /*10900*/  IADD3 R6, R251, 0x70, RZ ;  /* 0x00000070fb067810 */ /* 0x010fe40007ffe0ff */
[----:B------:R-:W-:-:S02]  /*10910*/  @!P1 LEA.HI.X R21, R0, R3, R8, 0x2, P6 ;  /* 0x0000000300159211 */ /* 0x000fc400030f1408 */
[----:B------:R-:W-:Y:S02]  /*10920*/  ISETP.GE.AND P4, PT, R6, c[0x0][0x3c8], PT ;  /* 0x0000f20006007a0c */ /* 0x000fe40003f86270 */
[----:B------:R-:W-:Y:S01]  /*10930*/  SHF.R.S32.HI R8, RZ, 0x1f, R4 ;  /* 0x0000001fff087819 */ /* 0x000fe20000011404 */
[----:B------:R4:W-:Y:S01]  /*10940*/  @!P1 ST.E.64 [R20.64], R50 ;  /* 0x0000003214009985 */ /* 0x0009e2000c101b06 */
[C---:B--2---:R-:W-:Y:S02]  /*10950*/  @!P0 LEA R22, P3, R4.reuse, R5, 0x2 ;  /* 0x0000000504168211 */ /* 0x044fe400078610ff */
[----:B------:R-:W-:Y:S02]  /*10960*/  IADD3 R0, R251, 0x78, RZ ;  /* 0x00000078fb007810 */ /* 0x000fe40007ffe0ff */
[----:B------:R-:W-:Y:S02]  /*10970*/  @!P0 LEA.HI.X R23, R4, R3, R8, 0x2, P3 ;  /* 0x0000000304178211 */ /* 0x000fe400018f1408 */
[----:B------:R-:W-:-:S02]  /*10980*/  ISETP.GE.AND P3, PT, R0, c[0x0][0x3c8], PT ;  /* 0x0000f20000007a0c */ /* 0x000fc40003f66270 */
[----:B------:R-:W-:Y:S01]  /*10990*/  SHF.R.S32.HI R7, RZ, 0x1f, R16 ;  /* 0x0000001fff077819 */ /* 0x000fe20000011410 */
[----:B------:R-:W-:Y:S01]  /*109a0*/  @!P0 ST.E.64 [R22.64], R54 ;  /* 0x0000003616008985 */ /* 0x000fe2000c101b06 */
[C---:B-----5:R-:W-:Y:S02]  /*109b0*/  @!P5 LEA R18, P6, R16.reuse, R5, 0x2 ;  /* 0x000000051012d211 */ /* 0x060fe400078c10ff */
[----:B------:R-:W-:Y:S02]  /*109c0*/  IADD3 R4, R251, 0x80, RZ ;  /* 0x00000080fb047810 */ /* 0x000fe40007ffe0ff */
[----:B------:R-:W-:Y:S02]  /*109d0*/  @!P5 LEA.HI.X R19, R16, R3, R7, 0x2, P6 ;  /* 0x000000031013d211 */ /* 0x000fe400030f1407 */
[----:B------:R-:W-:Y:S02]  /*109e0*/  SHF.R.S32.HI R7, RZ, 0x1f, R6 ;  /* 0x0000001fff077819 */ /* 0x000fe40000011406 */
[----:B------:R-:W-:Y:S01]  /*109f0*/  @!P4 LEA R8, P6, R6, R5, 0x2 ;  /* 0x000000050608c211 */ /* 0x000fe200078c10ff */
[----:B------:R-:W-:Y:S01]  /*10a00*/  @!P5 ST.E.64 [R18.64], R58 ;  /* 0x0000003a1200d985 */ /* 0x000fe2000c101b06 */
[----:B------:R-:W-:-:S02]  /*10a10*/  ISETP.GE.AND P2, PT, R4, c[0x0][0x3c8], PT ;  /* 0x0000f20004007a0c */ /* 0x000fc40003f46270 */
[----:B------:R-:W-:Y:S02]  /*10a20*/  @!P4 LEA.HI.X R9, R6, R3, R7, 0x2, P6 ;  /* 0x000000030609c211 */ /* 0x000fe400030f1407 */
[----:B------:R-:W-:Y:S02]  /*10a30*/  SHF.R.S32.HI R6, RZ, 0x1f, R0 ;  /* 0x0000001fff067819 */ /* 0x000fe40000011400 */
[C---:B---3--:R-:W-:Y:S01]  /*10a40*/  @!P3 LEA R12, P6, R0.reuse, R5, 0x2 ;  /* 0x00000005000cb211 */ /* 0x048fe200078c10ff */
[----:B------:R2:W-:Y:S01]  /*10a50*/  @!P4 ST.E.64 [R8.64], R62 ;  /* 0x0000003e0800c985 */ /* 0x0005e2000c101b06 */
[C---:B------:R-:W-:Y:S02]  /*10a60*/  IADD3 R14, R251.reuse, 0x90, RZ ;  /* 0x00000090fb0e7810 */ /* 0x040fe40007ffe0ff */
[----:B------:R-:W-:Y:S02]  /*10a70*/  @!P3 LEA.HI.X R13, R0, R3, R6, 0x2, P6 ;  /* 0x00000003000db211 */ /* 0x000fe400030f1406 */
[----:B------:R-:W-:-:S02]  /*10a80*/  IADD3 R0, R251, 0x88, RZ ;  /* 0x00000088fb007810 */ /* 0x000fc40007ffe0ff */
[----:B------:R-:W-:Y:S01]  /*10a90*/  ISETP.GE.AND P0, PT, R14, c[0x0][0x3c8], PT ;  /* 0x0000f2000e007a0c */ /* 0x000fe20003f06270 */
[----:B------:R-:W-:Y:S01]  /*10aa0*/  @!P3 ST.E.64 [R12.64], R66 ;  /* 0x000000420c00b985 */ /* 0x000fe2000c101b06 */
[----:B------:R-:W-:Y:S02]  /*10ab0*/  ISETP.GE.AND P1, PT, R0, c[0x0][0x3c8], PT ;  /* 0x0000f20000007a0c */ /* 0x000fe40003f26270 */
[----:B------:R-:W-:Y:S02]  /*10ac0*/  IADD3 R6, R251, 0x98, RZ ;  /* 0x00000098fb067810 */ /* 0x000fe40007ffe0ff */
[----:B------:R-:W-:Y:S02]  /*10ad0*/  SHF.R.S32.HI R7, RZ, 0x1f, R4 ;  /* 0x0000001fff077819 */ /* 0x000fe40000011404 */
[----:B------:R-:W-:Y:S02]  /*10ae0*/  ISETP.GE.AND P5, PT, R6, c[0x0][0x3c8], PT ;  /* 0x0000f20006007a0c */ /* 0x000fe40003fa6270 */
[----:B-1----:R-:W-:-:S02]  /*10af0*/  @!P2 LEA R10, P6, R4, R5, 0x2 ;  /* 0x00000005040aa211 */ /* 0x002fc400078c10ff */
[----:B------:R-:W-:Y:S02]  /*10b00*/  SHF.R.S32.HI R15, RZ, 0x1f, R0 ;  /* 0x0000001fff0f7819 */ /* 0x000fe40000011400 */
[----:B------:R-:W-:Y:S02]  /*10b10*/  @!P2 LEA.HI.X R11, R4, R3, R7, 0x2, P6 ;  /* 0x00000003040ba211 */ /* 0x000fe400030f1407 */
[-C--:B----4-:R-:W-:Y:S02]  /*10b20*/  @!P1 LEA R20, P4, R0, R5.reuse, 0x2 ;  /* 0x0000000500149211 */ /* 0x090fe400078810ff */
[----:B------:R-:W-:Y:S01]  /*10b30*/  SHF.R.S32.HI R7, RZ, 0x1f, R14 ;  /* 0x0000001fff077819 */ /* 0x000fe2000001140e */
[----:B------:R1:W-:Y:S01]  /*10b40*/  @!P2 ST.E.64 [R10.64], R70 ;  /* 0x000000460a00a985 */ /* 0x0003e2000c101b06 */
[----:B------:R-:W-:Y:S02]  /*10b50*/  @!P0 LEA R16, P6, R14, R5, 0x2 ;  /* 0x000000050e108211 */ /* 0x000fe400078c10ff */
[----:B------:R-:W-:-:S02]  /*10b60*/  @!P1 LEA.HI.X R21, R0, R3, R15, 0x2, P4 ;  /* 0x0000000300159211 */ /* 0x000fc400020f140f */
[----:B------:R-:W-:Y:S02]  /*10b70*/  @!P0 LEA.HI.X R17, R14, R3, R7, 0x2, P6 ;  /* 0x000000030e118211 */ /* 0x000fe400030f1407 */
[----:B------:R-:W-:Y:S01]  /*10b80*/  IADD3 R4, R251, 0xa0, RZ ;  /* 0x000000a0fb047810 */ /* 0x000fe20007ffe0ff */
[----:B------:R-:W-:Y:S01]  /*10b90*/  @!P1 ST.E.64 [R20.64], R74 ;  /* 0x0000004a14009985 */ /* 0x000fe2000c101b06 */
[----:B------:R-:W-:Y:S02]  /*10ba0*/  SHF.R.S32.HI R0, RZ, 0x1f, R6 ;  /* 0x0000001fff007819 */ /* 0x000fe40000011406 */
[----:B------:R-:W-:Y:S01]  /*10bb0*/  @!P5 LEA R14, P6, R6, R5, 0x2 ;  /* 0x00000005060ed211 */ /* 0x000fe200078c10ff */
[----:B------:R-:W-:Y:S01]  /*10bc0*/  @!P0 ST.E.64 [R16.64], R78 ;  /* 0x0000004e10008985 */ /* 0x000fe2000c101b06 */
[----:B------:R-:W-:Y:S02]  /*10bd0*/  ISETP.GE.AND P4, PT, R4, c[0x0][0x3c8], PT ;  /* 0x0000f20004007a0c */ /* 0x000fe40003f86270 */
[----:B------:R-:W-:-:S02]  /*10be0*/  @!P5 LEA.HI.X R15, R6, R3, R0, 0x2, P6 ;  /* 0x00000003060fd211 */ /* 0x000fc400030f1400 */
[----:B------:R-:W-:Y:S02]  /*10bf0*/  IADD3 R0, R251, 0xa8, RZ ;  /* 0x000000a8fb007810 */ /* 0x000fe40007ffe0ff */
[----:B------:R-:W-:Y:S01]  /*10c00*/  ISETP.GE.AND P2, PT, R29, c[0x0][0x3c8], PT ;  /* 0x0000f2001d007a0c */ /* 0x000fe20003f46270 */
[----:B------:R-:W-:Y:S01]  /*10c10*/  @!P5 ST.E.64 [R14.64], R82 ;  /* 0x000000520e00d985 */ /* 0x000fe2000c101b06 */
[----:B------:R-:W-:Y:S02]  /*10c20*/  ISETP.GE.AND P3, PT, R0, c[0x0][0x3c8], PT ;  /* 0x0000f20000007a0c */ /* 0x000fe40003f66270 */
[----:B------:R-:W-:Y:S02]  /*10c30*/  IADD3 R26, R251, 0xb8, RZ ;  /* 0x000000b8fb1a7810 */ /* 0x000fe40007ffe0ff */
[----:B------:R-:W-:Y:S02]  /*10c40*/  SHF.R.S32.HI R6, RZ, 0x1f, R4 ;  /* 0x0000001fff067819 */ /* 0x000fe40000011404 */
[----:B--2---:R-:W-:-:S02]  /*10c50*/  @!P4 LEA R8, P6, R4, R5, 0x2 ;  /* 0x000000050408c211 */ /* 0x004fc400078c10ff */
[----:B------:R-:W-:Y:S02]  /*10c60*/  ISETP.GE.AND P0, PT, R24, c[0x0][0x3c8], PT ;  /* 0x0000f20018007a0c */ /* 0x000fe40003f06270 */
[----:B------:R-:W-:Y:S02]  /*10c70*/  ISETP.GE.AND P1, PT, R26, c[0x0][0x3c8], PT ;  /* 0x0000f2001a007a0c */ /* 0x000fe40003f26270 */
[----:B------:R-:W-:Y:S02]  /*10c80*/  @!P4 LEA.HI.X R9, R4, R3, R6, 0x2, P6 ;  /* 0x000000030409c211 */ /* 0x000fe400030f1406 */
[----:B------:R-:W-:Y:S02]  /*10c90*/  SHF.R.S32.HI R4, RZ, 0x1f, R0 ;  /* 0x0000001fff047819 */ /* 0x000fe40000011400 */
[----:B------:R-:W-:Y:S01]  /*10ca0*/  @!P3 LEA R6, P6, R0, R5, 0x2 ;  /* 0x000000050006b211 */ /* 0x000fe200078c10ff */
[----:B------:R2:W-:Y:S01]  /*10cb0*/  @!P4 ST.E.64 [R8.64], R86 ;  /* 0x000000560800c985 */ /* 0x0005e2000c101b06 */
[----:B------:R-:W-:-:S02]  /*10cc0*/  IADD3 R31, R251, 0xb0, RZ ;  /* 0x000000b0fb1f7810 */ /* 0x000fc40007ffe0ff */
[----:B------:R-:W-:Y:S02]  /*10cd0*/  @!P3 LEA.HI.X R7, R0, R3, R4, 0x2, P6 ;  /* 0x000000030007b211 */ /* 0x000fe400030f1404 */
[----:B------:R-:W-:Y:S02]  /*10ce0*/  IADD3 R30, R251, 0xc8, RZ ;  /* 0x000000c8fb1e7810 */ /* 0x000fe40007ffe0ff */
[----:B------:R-:W-:Y:S01]  /*10cf0*/  @!P2 LEA R18, P5, R29, R5, 0x2 ;  /* 0x000000051d12a211 */ /* 0x000fe200078a10ff */
[----:B------:R3:W-:Y:S01]  /*10d00*/  @!P3 ST.E.64 [R6.64], R90 ;  /* 0x0000005a0600b985 */ /* 0x0007e2000c101b06 */
[----:B------:R-:W-:Y:S02]  /*10d10*/  SHF.R.S32.HI R31, RZ, 0x1f, R31 ;  /* 0x0000001fff1f7819 */ /* 0x000fe4000001141f */
[C---:B------:R-:W-:Y:S02]  /*10d20*/  IADD3 R27, R251.reuse, 0xd0, RZ ;  /* 0x000000d0fb1b7810 */ /* 0x040fe40007ffe0ff */
[----:B------:R-:W-:-:S02]  /*10d30*/  IADD3 R25, R251, 0xc0, RZ ;  /* 0x000000c0fb197810 */ /* 0x000fc40007ffe0ff */
[----:B------:R-:W-:Y:S02]  /*10d40*/  IADD3 R28, R251, 0xb8, RZ ;  /* 0x000000b8fb1c7810 */ /* 0x000fe40007ffe0ff */
[----:B------:R-:W-:Y:S02]  /*10d50*/  ISETP.GE.AND P4, PT, R30, c[0x0][0x3c8], PT ;  /* 0x0000f2001e007a0c */ /* 0x000fe40003f86270 */
[----:B------:R-:W-:Y:S02]  /*10d60*/  @!P2 LEA.HI.X R19, R29, R3, R31, 0x2, P5 ;  /* 0x000000031d13a211 */ /* 0x000fe400028f141f */
[----:B-1----:R-:W-:Y:S02]  /*10d70*/  @!P0 LEA R10, P3, R24, R5, 0x2 ;  /* 0x00000005180a8211 */ /* 0x002fe400078610ff */
[----:B------:R-:W-:Y:S01]  /*10d80*/  SHF.R.S32.HI R25, RZ, 0x1f, R25 ;  /* 0x0000001fff197819 */ /* 0x000fe20000011419 */
[----:B------:R-:W-:Y:S01]  /*10d90*/  @!P2 ST.E.64 [R18.64], R94 ;  /* 0x0000005e1200a985 */ /* 0x000fe2000c101b06 */
[----:B------:R-:W-:-:S02]  /*10da0*/  ISETP.GE.AND P5, PT, R27, c[0x0][0x3c8], PT ;  /* 0x0000f2001b007a0c */ /* 0x000fc40003fa6270 */
[----:B------:R-:W-:Y:S02]  /*10db0*/  @!P1 LEA R12, P6, R26, R5, 0x2 ;  /* 0x000000051a0c9211 */ /* 0x000fe400078c10ff */
[----:B------:R-:W-:Y:S02]  /*10dc0*/  SHF.R.S32.HI R28, RZ, 0x1f, R28 ;  /* 0x0000001fff1c7819 */ /* 0x000fe4000001141c */
[-C--:B------:R-:W-:Y:S02]  /*10dd0*/  @!P0 LEA.HI.X R11, R24, R3.reuse, R25, 0x2, P3 ;  /* 0x00000003180b8211 */ /* 0x080fe400018f1419 */
[----:B------:R-:W-:Y:S02]  /*10de0*/  @!P1 LEA.HI.X R13, R26, R3, R28, 0x2, P6 ;  /* 0x000000031a0d9211 */ /* 0x000fe400030f141c */
[C---:B------:R-:W-:Y:S02]  /*10df0*/  IADD3 R25, R251.reuse, 0xd8, RZ ;  /* 0x000000d8fb197810 */ /* 0x040fe40007ffe0ff */
[----:B------:R-:W-:Y:S01]  /*10e00*/  IADD3 R31, R251, 0xc8, RZ ;  /* 0x000000c8fb1f7810 */ /* 0x000fe20007ffe0ff */
[----:B------:R1:W-:Y:S01]  /*10e10*/  @!P1 ST.E.64 [R12.64], R98 ;  /* 0x000000620c009985 */ /* 0x0003e2000c101b06 */
[----:B------:R-:W-:-:S02]  /*10e20*/  ISETP.GE.AND P3, PT, R25, c[0x0][0x3c8], PT ;  /* 0x0000f20019007a0c */ /* 0x000fc40003f66270 */
[C---:B------:R-:W-:Y:S01]  /*10e30*/  IADD3 R29, R251.reuse, 0xd0, RZ ;  /* 0x000000d0fb1d7810 */ /* 0x040fe20007ffe0ff */
[----:B------:R4:W-:Y:S01]  /*10e40*/  @!P0 ST.E.64 [R10.64], R102 ;  /* 0x000000660a008985 */ /* 0x0009e2000c101b06 */
[-C--:B--2---:R-:W-:Y:S02]  /*10e50*/  @!P4 LEA R8, P0, R30, R5.reuse, 0x2 ;  /* 0x000000051e08c211 */ /* 0x084fe400078010ff */
[----:B------:R-:W-:Y:S02]  /*10e60*/  SHF.R.S32.HI R31, RZ, 0x1f, R31 ;  /* 0x0000001fff1f7819 */ /* 0x000fe4000001141f */
[----:B------:R-:W-:Y:S02]  /*10e70*/  IADD3 R28, R251, 0xe0, RZ ;  /* 0x000000e0fb1c7810 */ /* 0x000fe40007ffe0ff */
[----:B------:R-:W-:Y:S02]  /*10e80*/  SHF.R.S32.HI R29, RZ, 0x1f, R29 ;  /* 0x0000001fff1d7819 */ /* 0x000fe4000001141d */
[----:B---3--:R-:W-:-:S02]  /*10e90*/  @!P5 LEA R6, P6, R27, R5, 0x2 ;  /* 0x000000051b06d211 */ /* 0x008fc400078c10ff */
[C---:B------:R-:W-:Y:S02]  /*10ea0*/  IADD3 R26, R251.reuse, 0xe8, RZ ;  /* 0x000000e8fb1a7810 */ /* 0x040fe40007ffe0ff */
[----:B------:R-:W-:Y:S02]  /*10eb0*/  IADD3 R24, R251, 0xf0, RZ ;  /* 0x000000f0fb187810 */ /* 0x000fe40007ffe0ff */
[-C--:B------:R-:W-:Y:S02]  /*10ec0*/  @!P4 LEA.HI.X R9, R30, R3.reuse, R31, 0x2, P0 ;  /* 0x000000031e09c211 */ /* 0x080fe400000f141f */
[----:B------:R-:W-:Y:S02]  /*10ed0*/  ISETP.GE.AND P2, PT, R28, c[0x0][0x3c8], PT ;  /* 0x0000f2001c007a0c */ /* 0x000fe40003f46270 */
[----:B------:R-:W-:Y:S01]  /*10ee0*/  @!P5 LEA.HI.X R7, R27, R3, R29, 0x2, P6 ;  /* 0x000000031b07d211 */ /* 0x000fe200030f141d */
[----:B------:R2:W-:Y:S01]  /*10ef0*/  @!P4 ST.E.64 [R8.64], R106 ;  /* 0x0000006a0800c985 */ /* 0x0005e2000c101b06 */
[----:B------:R-:W-:-:S02]  /*10f00*/  ISETP.GE.AND P1, PT, R26, c[0x0][0x3c8], PT ;  /* 0x0000f2001a007a0c */ /* 0x000fc40003f26270 */
[----:B------:R-:W-:Y:S01]  /*10f10*/  IADD3 R27, R251, 0xd8, RZ ;  /* 0x000000d8fb1b7810 */ /* 0x000fe20007ffe0ff */
[----:B------:R2:W-:Y:S01]  /*10f20*/  @!P5 ST.E.64 [R6.64], R110 ;  /* 0x0000006e0600d985 */ /* 0x0005e2000c101b06 */
[----:B------:R-:W-:Y:S02]  /*10f30*/  ISETP.GE.AND P0, PT, R24, c[0x0][0x3c8], PT ;  /* 0x0000f20018007a0c */ /* 0x000fe40003f06270 */
[----:B-1----:R-:W-:Y:S02]  /*10f40*/  @!P3 LEA R12, P4, R25, R5, 0x2 ;  /* 0x00000005190cb211 */ /* 0x002fe400078810ff */
[----:B------:R-:W-:Y:S02]  /*10f50*/  SHF.R.S32.HI R27, RZ, 0x1f, R27 ;  /* 0x0000001fff1b7819 */ /* 0x000fe4000001141b */
[----:B------:R-:W-:Y:S02]  /*10f60*/  IADD3 R29, R251, 0xe0, RZ ;  /* 0x000000e0fb1d7810 */ /* 0x000fe40007ffe0ff */
[----:B------:R-:W-:-:S02]  /*10f70*/  @!P3 LEA.HI.X R13, R25, R3, R27, 0x2, P4 ;  /* 0x00000003190db211 */ /* 0x000fc400020f141b */
[C---:B------:R-:W-:Y:S02]  /*10f80*/  IADD3 R27, R251.reuse, 0xe8, RZ ;  /* 0x000000e8fb1b7810 */ /* 0x040fe40007ffe0ff */
[----:B------:R-:W-:Y:S01]  /*10f90*/  IADD3 R25, R251, 0xf0, RZ ;  /* 0x000000f0fb197810 */ /* 0x000fe20007ffe0ff */
[----:B------:R2:W-:Y:S01]  /*10fa0*/  @!P3 ST.E.64 [R12.64], R114 ;  /* 0x000000720c00b985 */ /* 0x0005e2000c101b06 */
[-C--:B------:R-:W-:Y:S02]  /*10fb0*/  @!P2 LEA R16, P6, R28, R5.reuse, 0x2 ;  /* 0x000000051c10a211 */ /* 0x080fe400078c10ff */
[----:B------:R-:W-:Y:S02]  /*10fc0*/  SHF.R.S32.HI R29, RZ, 0x1f, R29 ;  /* 0x0000001fff1d7819 */ /* 0x000fe4000001141d */
[----:B------:R-:W-:Y:S02]  /*10fd0*/  @!P1 LEA R14, P5, R26, R5, 0x2 ;  /* 0x000000051a0e9211 */ /* 0x000fe400078a10ff */
[----:B------:R-:W-:-:S02]  /*10fe0*/  SHF.R.S32.HI R27, RZ, 0x1f, R27 ;  /* 0x0000001fff1b7819 */ /* 0x000fc4000001141b */
[----:B------:R-:W-:Y:S02]  /*10ff0*/  SHF.R.S32.HI R25, RZ, 0x1f, R25 ;  /* 0x0000001fff197819 */ /* 0x000fe40000011419 */
[----:B----4-:R-:W-:Y:S02]  /*11000*/  @!P0 LEA R10, P4, R24, R5, 0x2 ;  /* 0x00000005180a8211 */ /* 0x010fe400078810ff */
[-C--:B------:R-:W-:Y:S02]  /*11010*/  @!P2 LEA.HI.X R17, R28, R3.reuse, R29, 0x2, P6 ;  /* 0x000000031c11a211 */ /* 0x080fe400030f141d */
[-C--:B------:R-:W-:Y:S02]  /*11020*/  @!P1 LEA.HI.X R15, R26, R3.reuse, R27, 0x2, P5 ;  /* 0x000000031a0f9211 */ /* 0x080fe400028f141b */
[----:B------:R-:W-:Y:S01]  /*11030*/  @!P0 LEA.HI.X R11, R24, R3, R25, 0x2, P4 ;  /* 0x00000003180b8211 */ /* 0x000fe200020f1419 */
[----:B------:R2:W-:Y:S01]  /*11040*/  @!P2 ST.E.64 [R16.64], R118 ;  /* 0x000000761000a985 */ /* 0x0005e2000c101b06 */
[----:B------:R-:W-:-:S03]  /*11050*/  IADD3 R24, R251, 0xf8, RZ ;  /* 0x000000f8fb187810 */ /* 0x000fc60007ffe0ff */
[----:B------:R2:W-:Y:S04]  /*11060*/  @!P1 ST.E.64 [R14.64], R122 ;  /* 0x0000007a0e009985 */ /* 0x0005e8000c101b06 */
[----:B------:R2:W-:Y:S01]  /*11070*/  @!P0 ST.E.64 [R10.64], R126 ;  /* 0x0000007e0a008985 */ /* 0x0005e2000c101b06 */
[----:B------:R-:W-:-:S13]  /*11080*/  ISETP.GE.AND P0, PT, R24, c[0x0][0x3c8], PT ;  /* 0x0000f20018007a0c */ /* 0x000fda0003f06270 */
[----:B------:R-:W-:Y:S05]  /*11090*/  @P0 BRA `(.L_x_2226) ;  /* 0x00000df000000947 */ /* 0x000fea0003800000 */
[----:B------:R-:W-:Y:S02]  /*110a0*/  IADD3 R0, R251, 0xf8, RZ ;  /* 0x000000f8fb007810 */ /* 0x000fe40007ffe0ff */
[----:B------:R-:W-:Y:S02]  /*110b0*/  LEA R4, P0, R24, R5, 0x2 ;  /* 0x0000000518047211 */ /* 0x000fe400078010ff */
[----:B------:R-:W-:-:S04]  /*110c0*/  SHF.R.S32.HI R0, RZ, 0x1f, R0 ;  /* 0x0000001fff007819 */ /* 0x000fc80000011400 */
[----:B------:R-:W-:-:S05]  /*110d0*/  LEA.HI.X R5, R24, R3, R0, 0x2, P0 ;  /* 0x0000000318057211 */ /* 0x000fca00000f1400 */
[----:B------:R1:W-:Y:S01]  /*110e0*/  ST.E.64 [R4.64], R130 ;  /* 0x0000008204007985 */ /* 0x0003e2000c101b06 */
[----:B------:R-:W-:Y:S05]  /*110f0*/  BRA `(.L_x_2226) ;  /* 0x00000d9000007947 */ /* 0x000fea0003800000 */
.L_x_2211:
[----:B------:R-:W2:Y:S04]  /*11100*/  LDL.LU R4, [R1+0x50] ;  /* 0x0000500001047983 */ /* 0x000ea80000300800 */
[----:B------:R-:W3:Y:S04]  /*11110*/  LDL R5, [R1+0x3c] ;  /* 0x00003c0001057983 */ /* 0x000ee80000100800 */
[----:B------:R-:W4:Y:S01]  /*11120*/  LDL R10, [R1+0x38] ;  /* 0x00003800010a7983 */ /* 0x000f220000100800 */
        /* <DEDUP_REMOVED lines=16> */
[----:B-----5:R-:W2:Y:S04]  /*11230*/  LDG.E R3, [R6.64] ;  /* 0x0000000606037981 */ /* 0x020ea8000c1e1900 */
[----:B-1----:R-:W2:Y:S02]  /*11240*/  LDG.E R8, [R6.64+0x4] ;  /* 0x0000040606087981 */ /* 0x002ea4000c1e1900 */
[----:B--2---:R-:W-:Y:S02]  /*11250*/  IADD3 R3, -R3, R8, RZ ;  /* 0x0000000803037210 */ /* 0x004fe40007ffe1ff */
.L_x_2232:
[----:B------:R-:W-:Y:S01]  /*11260*/  ISETP.GT.AND P0, PT, R246, 0x7f, PT ;  /* 0x0000007ff600780c */ /* 0x000fe20003f04270 */
[----:B------:R-:W-:Y:S01]  /*11270*/  BSSY B0, `(.L_x_2233) ;  /* 0x0000036000007945 */ /* 0x000fe20003800000 */
[----:B------:R-:W-:Y:S02]  /*11280*/  SEL R5, R5, RZ, !P2 ;  /* 0x000000ff05057207 */ /* 0x000fe40005000000 */
[----:B-1----:R-:W-:-:S02]  /*11290*/  SEL R7, R10, RZ, !P2 ;  /* 0x000000ff0a077207 */ /* 0x002fc40005000000 */
[----:B-----5:R-:W-:-:S07]  /*112a0*/  SHF.R.S32.HI R8, RZ, 0x1f, R0 ;  /* 0x0000001fff087819 */ /* 0x020fce0000011400 */
        /* <DEDUP_REMOVED lines=8> */
[----:B------:R-:W-:Y:S01]  /*11330*/  ISETP.GT.AND P2, PT, R4, 0x1, PT ;  /* 0x000000010400780c */ /* 0x000fe20003f44270 */
[----:B------:R-:W-:Y:S01]  /*11340*/  IMAD.MOV.U32 R9, RZ, RZ, c[0x0][0x4e8] ;  /* 0x00013a00ff097624 */ /* 0x000fe200078e00ff */
[----:B------:R-:W-:Y:S02]  /*11350*/  MOV R12, R6 ;  /* 0x00000006000c7202 */ /* 0x000fe40000000f00 */
[----:B------:R-:W-:-:S02]  /*11360*/  SEL R26, R26, 0x328, P2 ;  /* 0x000003281a1a7807 */ /* 0x000fc40001000000 */
[----:B------:R-:W-:Y:S02]  /*11370*/  ISETP.NE.AND P0, PT, R9, 0x1, PT ;  /* 0x000000010900780c */ /* 0x000fe40003f05270 */
[----:B------:R-:W1:Y:S08]  /*11380*/  LDC.64 R24, c[0x0][R26+0x170] ;  /* 0x00005c001a187b82 */ /* 0x000e700000000a00 */
[----:B------:R-:W2:Y:S03]  /*11390*/  LDC.64 R18, c[0x0][R26+0x168] ;  /* 0x00005a001a127b82 */ /* 0x000ea60000000a00 */
[----:B------:R-:W-:-:S05]  /*113a0*/  @P0 IMAD.HI.U32 R11, R6, c[0x0][0x4ec], RZ ;  /* 0x00013b00060b0a27 */ /* 0x000fca00078e00ff */
[----:B------:R-:W4:Y:S01]  /*113b0*/  LDC.64 R22, c[0x0][R26+0x178] ;  /* 0x00005e001a167b82 */ /* 0x000f220000000a00 */
[----:B------:R-:W-:-:S07]  /*113c0*/  @P0 SHF.R.U32.HI R12, RZ, c[0x0][0x4f0], R11 ;  /* 0x00013c00ff0c0a19 */ /* 0x000fce000001160b */
[----:B------:R-:W5:Y:S01]  /*113d0*/  LDC.64 R20, c[0x0][R26+0x160] ;  /* 0x000058001a147b82 */ /* 0x000f620000000a00 */
[-C--:B-1----:R-:W-:Y:S02]  /*113e0*/  IMAD R14, R25, R5.reuse, RZ ;  /* 0x00000005190e7224 */ /* 0x082fe400078e02ff */
[----:B------:R-:W-:-:S04]  /*113f0*/  IMAD.WIDE.U32 R16, R24, R5, RZ ;  /* 0x0000000518107225 */ /* 0x000fc800078e00ff */
[----:B------:R-:W-:-:S05]  /*11400*/  IMAD R9, R24, R7, R14 ;  /* 0x0000000718097224 */ /* 0x000fca00078e020e */
[----:B------:R-:W-:Y:S01]  /*11410*/  IADD3 R9, R17, R9, RZ ;  /* 0x0000000911097210 */ /* 0x000fe20007ffe0ff */
[-C--:B--2---:R-:W-:Y:S02]  /*11420*/  IMAD R10, R19, R15.reuse, RZ ;  /* 0x0000000f130a7224 */ /* 0x084fe400078e02ff */
[----:B------:R-:W-:Y:S01]  /*11430*/  IMAD.WIDE.U32 R18, R18, R15, RZ ;  /* 0x0000000f12127225 */ /* 0x000fe200078e00ff */
[----:B---3--:R-:W-:-:S03]  /*11440*/  SEL R11, R13, RZ, P2 ;  /* 0x000000ff0d0b7207 */ /* 0x008fc60001000000 */
[----:B------:R-:W-:Y:S01]  /*11450*/  IMAD.IADD R13, R19, 0x1, R10 ;  /* 0x00000001130d7824 */ /* 0x000fe200078e020a */
[----:B------:R-:W-:Y:S01]  /*11460*/  IADD3 R19, P1, P0, R16, R18, R0 ;  /* 0x0000001210137210 */ /* 0x000fe2000783e000 */
[----:B------:R-:W-:Y:S02]  /*11470*/  IMAD.MOV R15, RZ, RZ, -R12 ;  /* 0x000000ffff0f7224 */ /* 0x000fe400078e0a0c */
[----:B----4-:R-:W-:Y:S01]  /*11480*/  IMAD R10, R23, R11, RZ ;  /* 0x0000000b170a7224 */ /* 0x010fe200078e02ff */
[----:B------:R-:W-:Y:S01]  /*11490*/  IADD3.X R9, R9, R13, R8, P1, P0 ;  /* 0x0000000d09097210 */ /* 0x000fe20000fe0408 */
[----:B------:R-:W-:-:S04]  /*114a0*/  IMAD.WIDE.U32 R22, R22, R11, RZ ;  /* 0x0000000b16167225 */ /* 0x000fc800078e00ff */
[----:B------:R-:W-:Y:S01]  /*114b0*/  IMAD R15, R15, c[0x0][0x4e8], R6 ;  /* 0x00013a000f0f7a24 */ /* 0x000fe200078e0206 */
[----:B------:R-:W-:Y:S02]  /*114c0*/  IADD3 R22, P1, P0, R12, R19, R22 ;  /* 0x000000130c167210 */ /* 0x000fe4000783e016 */
[----:B------:R-:W-:Y:S01]  /*114d0*/  IADD3 R10, R23, R10, RZ ;  /* 0x0000000a170a7210 */ /* 0x000fe20007ffe0ff */
[----:B-----5:R-:W-:Y:S01]  /*114e0*/  IMAD R11, R21, R15, RZ ;  /* 0x0000000f150b7224 */ /* 0x020fe200078e02ff */
[----:B------:R-:W-:Y:S02]  /*114f0*/  SHF.R.S32.HI R12, RZ, 0x1f, R12 ;  /* 0x0000001fff0c7819 */ /* 0x000fe4000001140c */
[----:B------:R-:W-:Y:S02]  /*11500*/  SHF.R.S32.HI R6, RZ, 0x1f, R15 ;  /* 0x0000001fff067819 */ /* 0x000fe4000001140f */
[----:B------:R-:W-:Y:S01]  /*11510*/  IADD3.X R23, R12, R9, R10, P1, P0 ;  /* 0x000000090c177210 */ /* 0x000fe20000fe040a */
[----:B------:R-:W-:Y:S01]  /*11520*/  IMAD.MOV.U32 R9, RZ, RZ, c[0x0][0x4a8] ;  /* 0x00012a00ff097624 */ /* 0x000fe200078e00ff */
[----:B------:R-:W-:Y:S01]  /*11530*/  MOV R10, c[0x0][0x4ac] ;  /* 0x00012b00000a7a02 */ /* 0x000fe20000000f00 */
[----:B------:R-:W-:-:S02]  /*11540*/  IMAD R6, R20, R6, R11 ;  /* 0x0000000614067224 */ /* 0x000fc400078e020b */
[----:B------:R-:W-:Y:S01]  /*11550*/  IMAD.WIDE.U32 R22, R20, R15, R22 ;  /* 0x0000000f14167225 */ /* 0x000fe200078e0016 */
[----:B------:R-:W-:Y:S02]  /*11560*/  SEL R9, R9, c[0x0][0x450], P2 ;  /* 0x0001140009097a07 */ /* 0x000fe40001000000 */
[----:B------:R-:W-:Y:S01]  /*11570*/  SEL R10, R10, c[0x0][0x454], P2 ;  /* 0x000115000a0a7a07 */ /* 0x000fe20001000000 */
[----:B------:R-:W-:Y:S01]  /*11580*/  IMAD.IADD R11, R23, 0x1, R6 ;  /* 0x00000001170b7824 */ /* 0x000fe200078e0206 */
[C---:B------:R-:W-:Y:S02]  /*11590*/  LEA R12, P0, R22.reuse, R9, 0x2 ;  /* 0x00000009160c7211 */ /* 0x040fe400078010ff */
[----:B------:R-:W-:Y:S02]  /*115a0*/  MOV R9, 0xff800000 ;  /* 0xff80000000097802 */ /* 0x000fe40000000f00 */
[----:B------:R-:W-:-:S05]  /*115b0*/  LEA.HI.X R13, R22, R10, R11, 0x2, P0 ;  /* 0x0000000a160d7211 */ /* 0x000fca00000f140b */
[----:B------:R1:W-:Y:S04]  /*115c0*/  STG.E [R12.64], R9 ;  /* 0x000000090c007986 */ /* 0x0003e8000c101906 */
.L_x_2234:
[----:B------:R-:W-:Y:S05]  /*115d0*/  BSYNC B0 ;  /* 0x0000000000007941 */ /* 0x000fea0003800000 */
.L_x_2233:
[----:B------:R-:W-:-:S13]  /*115e0*/  ISETP.GT.AND P0, PT, R4, 0x1, PT ;  /* 0x000000010400780c */ /* 0x000fda0003f04270 */
[----:B------:R-:W-:Y:S05]  /*115f0*/  @P0 BRA `(.L_x_2226) ;  /* 0x0000089000000947 */ /* 0x000fea0003800000 */
[----:B-1----:R-:W2:Y:S04]  /*11600*/  LDL.LU R9, [R1+0x40] ;  /* 0x0000400001097983 */ /* 0x002ea80000300800 */
[----:B------:R-:W3:Y:S01]  /*11610*/  LDL R6, [R1+0x4] ;  /* 0x0000040001067983 */ /* 0x000ee20000100800 */
[----:B------:R-:W-:Y:S01]  /*11620*/  MOV R4, c[0x0][0x4e8] ;  /* 0x00013a0000047a02 */ /* 0x000fe20000000f00 */
[----:B------:R-:W-:-:S03]  /*11630*/  IMAD R11, R8, c[0x0][0x3a0], RZ ;  /* 0x0000e800080b7a24 */ /* 0x000fc600078e02ff */
[----:B------:R-:W-:Y:S01]  /*11640*/  ISETP.NE.AND P0, PT, R4, 0x1, PT ;  /* 0x000000010400780c */ /* 0x000fe20003f05270 */
[C---:B------:R-:W-:Y:S01]  /*11650*/  IMAD R11, R0.reuse, c[0x0][0x3a4], R11 ;  /* 0x0000e900000b7a24 */ /* 0x040fe200078e020b */
[----:B--2---:R-:W-:Y:S01]  /*11660*/  MOV R12, R9 ;  /* 0x00000009000c7202 */ /* 0x004fe20000000f00 */
[----:B------:R-:W-:Y:S01]  /*11670*/  IMAD.WIDE.U32 R8, R0, c[0x0][0x3a0], RZ ;  /* 0x0000e80000087a25 */ /* 0x000fe200078e00ff */
[----:B---3--:R-:W-:-:S04]  /*11680*/  IADD3 R0, R6, R237, RZ ;  /* 0x000000ed06007210 */ /* 0x008fc80007ffe0ff */
[----:B------:R-:W-:Y:S02]  /*11690*/  IADD3 R9, R9, R11, RZ ;  /* 0x0000000b09097210 */ /* 0x000fe40007ffe0ff */
[----:B------:R-:W-:-:S03]  /*116a0*/  MOV R6, R0 ;  /* 0x0000000000067202 */ /* 0x000fc60000000f00 */
[----:B------:R-:W-:-:S04]  /*116b0*/  @P0 IMAD.HI.U32 R4, R0, c[0x0][0x4ec], RZ ;  /* 0x00013b0000040a27 */ /* 0x000fc800078e00ff */
[----:B------:R-:W-:Y:S01]  /*116c0*/  IMAD.WIDE.U32 R10, R12, c[0x0][0x3e8], R8 ;  /* 0x0000fa000c0a7a25 */ /* 0x000fe200078e0008 */
[----:B------:R-:W-:-:S03]  /*116d0*/  @P0 SHF.R.U32.HI R6, RZ, c[0x0][0x4f0], R4 ;  /* 0x00013c00ff060a19 */ /* 0x000fc60000011604 */
[----:B------:R-:W-:Y:S01]  /*116e0*/  IMAD R8, R7, c[0x0][0x3f0], RZ ;  /* 0x0000fc0007087a24 */ /* 0x000fe200078e02ff */
[----:B------:R-:W-:Y:S01]  /*116f0*/  SHF.R.S32.HI R4, RZ, 0x1f, R6 ;  /* 0x0000001fff047819 */ /* 0x000fe20000011406 */
[----:B------:R-:W-:Y:S01]  /*11700*/  IMAD R11, R12, c[0x0][0x3ec], R11 ;  /* 0x0000fb000c0b7a24 */ /* 0x000fe200078e020b */
[----:B------:R-:W-:Y:S01]  /*11710*/  SHF.R.S32.HI R12, RZ, 0x1f, R246 ;  /* 0x0000001fff0c7819 */ /* 0x000fe200000114f6 */
[C---:B------:R-:W-:Y:S02]  /*11720*/  IMAD R8, R5.reuse, c[0x0][0x3f4], R8 ;  /* 0x0000fd0005087a24 */ /* 0x040fe400078e0208 */
[----:B------:R-:W-:Y:S01]  /*11730*/  IMAD.WIDE.U32 R10, R5, c[0x0][0x3f0], R10 ;  /* 0x0000fc00050a7a25 */ /* 0x000fe200078e000a */
[----:B------:R-:W-:Y:S02]  /*11740*/  IADD3 R5, -R6, RZ, RZ ;  /* 0x000000ff06057210 */ /* 0x000fe40007ffe1ff */
[----:B------:R-:W-:Y:S01]  /*11750*/  LEA.HI R12, R12, R246, RZ, 0x3 ;  /* 0x000000f60c0c7211 */ /* 0x000fe200078f18ff */
[----:B------:R-:W-:Y:S01]  /*11760*/  IMAD R7, R4, c[0x0][0x3e0], RZ ;  /* 0x0000f80004077a24 */ /* 0x000fe200078e02ff */
[----:B------:R-:W-:Y:S01]  /*11770*/  IADD3 R11, R11, R8, RZ ;  /* 0x000000080b0b7210 */ /* 0x000fe20007ffe0ff */
[----:B------:R-:W-:Y:S01]  /*11780*/  IMAD R5, R5, c[0x0][0x4e8], R0 ;  /* 0x00013a0005057a24 */ /* 0x000fe200078e0200 */
[----:B------:R-:W-:Y:S01]  /*11790*/  SHF.R.S32.HI R12, RZ, 0x3, R12 ;  /* 0x00000003ff0c7819 */ /* 0x000fe2000001140c */
[----:B------:R-:W-:-:S02]  /*117a0*/  IMAD R7, R6, c[0x0][0x3e4], R7 ;  /* 0x0000f90006077a24 */ /* 0x000fc400078e0207 */
[----:B------:R-:W-:Y:S01]  /*117b0*/  IMAD.WIDE.U32 R10, R6, c[0x0][0x3e0], R10 ;  /* 0x0000f800060a7a25 */ /* 0x000fe200078e000a */
[----:B------:R-:W-:Y:S02]  /*117c0*/  SHF.R.S32.HI R0, RZ, 0x1f, R5 ;  /* 0x0000001fff007819 */ /* 0x000fe40000011405 */
        /* <DEDUP_REMOVED lines=10> */
.L_x_2290:
[----:B------:R-:W-:Y:S05]  /*11870*/  BRA.DIV ~URZ, `(.L_x_2236) ;  /* 0x000022327f007947 */ /* 0x000fea000b800000 */
[----:B------:R3:W4:Y:S02]  /*11880*/  SHFL.IDX PT, R5, R10, RZ, 0x181f ;  /* 0x00181fff0a057589 */ /* 0x00072400000e0000 */
.L_x_2291:
[----:B------:R-:W-:Y:S01]  /*11890*/  IMAD R14, R3, c[0x0][0x4e8], RZ ;  /* 0x00013a00030e7a24 */ /* 0x000fe200078e02ff */
[----:B------:R-:W-:Y:S04]  /*118a0*/  BSSY B0, `(.L_x_2237) ;  /* 0x0000014000007945 */ /* 0x000fe80003800000 */
        /* <DEDUP_REMOVED lines=11> */
[-C--:B------:R-:W-:Y:S02]  /*11960*/  @!P3 LEA.HI.X R9, R16, R12.reuse, R17, 0x1, P4 ;  /* 0x0000000c1009b211 */ /* 0x080fe400020f0c11 */
[C---:B------:R-:W-:Y:S02]  /*11970*/  @!P0 LEA R16, P4, R248.reuse, R5, 0x1 ;  /* 0x00000005f8108211 */ /* 0x040fe400078808ff */
[-C--:B------:R-:W-:Y:S01]  /*11980*/  @!P1 LEA.HI.X R5, R247, R12.reuse, R242, 0x1, P5 ;  /* 0x0000000cf7059211 */ /* 0x080fe200028f0cf2 */
[----:B------:R2:W-:Y:S01]  /*11990*/  @!P3 ST.E.128 [R8.64], RZ ;  /* 0x000000ff0800b985 */ /* 0x0005e2000c101d06 */
[----:B------:R-:W-:-:S03]  /*119a0*/  @!P0 LEA.HI.X R17, R248, R12, R241, 0x1, P4 ;  /* 0x0000000cf8118211 */ /* 0x000fc600020f0cf1 */
[----:B------:R2:W-:Y:S04]  /*119b0*/  @!P2 ST.E.128 [R6.64], RZ ;  /* 0x000000ff0600a985 */ /* 0x0005e8000c101d06 */
[----:B------:R2:W-:Y:S04]  /*119c0*/  @!P1 ST.E.128 [R4.64], RZ ;  /* 0x000000ff04009985 */ /* 0x0005e8000c101d06 */
[----:B------:R2:W-:Y:S02]  /*119d0*/  @!P0 ST.E.128 [R16.64], RZ ;  /* 0x000000ff10008985 */ /* 0x0005e4000c101d06 */
.L_x_2238:
[----:B------:R-:W-:Y:S05]  /*119e0*/  BSYNC B0 ;  /* 0x0000000000007941 */ /* 0x000fea0003800000 */
.L_x_2237:
[----:B------:R-:W-:Y:S05]  /*119f0*/  BRA.DIV ~URZ, `(.L_x_2239) ;  /* 0x000021127f007947 */ /* 0x000fea000b800000 */
[----:B------:R1:W3:Y:S04]  /*11a00*/  SHFL.IDX PT, R3, R11, 0x1, 0x181f ;  /* 0x00381f000b037f89 */ /* 0x0002e800000e0000 */
[----:B--2-4-:R1:W2:Y:S02]  /*11a10*/  SHFL.IDX PT, R5, R10, 0x1, 0x181f ;  /* 0x00381f000a057f89 */ /* 0x0142a400000e0000 */
.L_x_2292:
[----:B------:R-:W-:Y:S01]  /*11a20*/  IADD3 R7, R237, 0x20, RZ ;  /* 0x00000020ed077810 */ /* 0x000fe20007ffe0ff */
[----:B------:R-:W-:Y:S03]  /*11a30*/  BSSY B0, `(.L_x_2240) ;  /* 0x0000014000007945 */ /* 0x000fe60003800000 */
[----:B------:R-:W-:-:S13]  /*11a40*/  ISETP.GE.AND P0, PT, R7, R14, PT ;  /* 0x0000000e0700720c */ /* 0x000fda0003f06270 */
[----:B------:R-:W-:Y:S05]  /*11a50*/  @P0 BRA `(.L_x_2241) ;  /* 0x0000011000000947 */ /* 0x000fea0003800000 */
[----:B------:R-:W4:Y:S01]  /*11a60*/  LDL.64 R12, [R1+0x10] ;  /* 0x00001000010c7983 */ /* 0x000f220000100a00 */
[----:B------:R-:W-:Y:S02]  /*11a70*/  ISETP.GE.AND P2, PT, R250, c[0x0][0x3c8], PT ;  /* 0x0000f200fa007a0c */ /* 0x000fe40003f46270 */
[----:B------:R-:W-:Y:S02]  /*11a80*/  ISETP.GE.AND P1, PT, R247, c[0x0][0x3c8], PT ;  /* 0x0000f200f7007a0c */ /* 0x000fe40003f26270 */
[----:B------:R-:W-:-:S09]  /*11a90*/  ISETP.GE.AND P0, PT, R248, c[0x0][0x3c8], PT ;  /* 0x0000f200f8007a0c */ /* 0x000fd20003f06270 */
[CC--:B--2---:R-:W-:Y:S02]  /*11aa0*/  @!P2 LEA R6, P6, R250.reuse, R5.reuse, 0x1 ;  /* 0x00000005fa06a211 */ /* 0x0c4fe400078c08ff */
[----:B------:R-:W-:Y:S02]  /*11ab0*/  @!P1 LEA R4, P5, R247, R5, 0x1 ;  /* 0x00000005f7049211 */ /* 0x000fe400078a08ff */
[----:B---3--:R-:W-:Y:S02]  /*11ac0*/  @!P2 LEA.HI.X R7, R250, R3, R243, 0x1, P6 ;  /* 0x00000003fa07a211 */ /* 0x008fe400030f0cf3 */
[----:B----4-:R-:W-:-:S13]  /*11ad0*/  ISETP.GE.AND P3, PT, R12, c[0x0][0x3c8], PT ;  /* 0x0000f2000c007a0c */ /* 0x010fda0003f66270 */
[----:B------:R-:W-:-:S04]  /*11ae0*/  @!P3 LEA R8, P4, R12, R5, 0x1 ;  /* 0x000000050c08b211 */ /* 0x000fc800078808ff */
[----:B------:R-:W-:Y:S02]  /*11af0*/  @!P3 LEA.HI.X R9, R12, R3, R13, 0x1, P4 ;  /* 0x000000030c09b211 */ /* 0x000fe400020f0c0d */
[C---:B------:R-:W-:Y:S02]  /*11b00*/  @!P0 LEA R12, P4, R248.reuse, R5, 0x1 ;  /* 0x00000005f80c8211 */ /* 0x040fe400078808ff */
[-C--:B------:R-:W-:Y:S01]  /*11b10*/  @!P1 LEA.HI.X R5, R247, R3.reuse, R242, 0x1, P5 ;  /* 0x00000003f7059211 */ /* 0x080fe200028f0cf2 */
[----:B------:R2:W-:Y:S01]  /*11b20*/  @!P3 ST.E.128 [R8.64], RZ ;  /* 0x000000ff0800b985 */ /* 0x0005e2000c101d06 */
[----:B------:R-:W-:-:S03]  /*11b30*/  @!P0 LEA.HI.X R13, R248, R3, R241, 0x1, P4 ;  /* 0x00000003f80d8211 */ /* 0x000fc600020f0cf1 */
[----:B------:R2:W-:Y:S04]  /*11b40*/  @!P2 ST.E.128 [R6.64], RZ ;  /* 0x000000ff0600a985 */ /* 0x0005e8000c101d06 */
[----:B------:R2:W-:Y:S04]  /*11b50*/  @!P1 ST.E.128 [R4.64], RZ ;  /* 0x000000ff04009985 */ /* 0x0005e8000c101d06 */
[----:B------:R2:W-:Y:S02]  /*11b60*/  @!P0 ST.E.128 [R12.64], RZ ;  /* 0x000000ff0c008985 */ /* 0x0005e4000c101d06 */
.L_x_2241:
[----:B------:R-:W-:Y:S05]  /*11b70*/  BSYNC B0 ;  /* 0x0000000000007941 */ /* 0x000fea0003800000 */
.L_x_2240:
[----:B------:R-:W-:Y:S05]  /*11b80*/  BRA.DIV ~URZ, `(.L_x_2242) ;  /* 0x000020427f007947 */ /* 0x000fea000b800000 */
[----:B---3--:R3:W4:Y:S02]  /*11b90*/  SHFL.IDX PT, R3, R11, 0x2, 0x181f ;  /* 0x00581f000b037f89 */ /* 0x00872400000e0000 */
.L_x_2293:
[----:B------:R-:W-:Y:S05]  /*11ba0*/  BRA.DIV ~URZ, `(.L_x_2243) ;  /* 0x000020927f007947 */ /* 0x000fea000b800000 */
[----:B--2---:R2:W1:Y:S02]  /*11bb0*/  SHFL.IDX PT, R5, R10, 0x2, 0x181f ;  /* 0x00581f000a057f89 */ /* 0x00446400000e0000 */
.L_x_2294:
        /* <DEDUP_REMOVED lines=10> */
[----:B----4-:R-:W-:Y:S02]  /*11c60*/  @!P2 LEA.HI.X R7, R250, R3, R243, 0x1, P6 ;  /* 0x00000003fa07a211 */ /* 0x010fe400030f0cf3 */
[----:B-----5:R-:W-:-:S13]  /*11c70*/  ISETP.GE.AND P3, PT, R12, c[0x0][0x3c8], PT ;  /* 0x0000f2000c007a0c */ /* 0x020fda0003f66270 */
        /* <DEDUP_REMOVED lines=9> */
.L_x_2245:
[----:B------:R-:W-:Y:S05]  /*11d10*/  BSYNC B0 ;  /* 0x0000000000007941 */ /* 0x000fea0003800000 */
.L_x_2244:
[----:B------:R-:W-:Y:S05]  /*11d20*/  BRA.DIV ~URZ, `(.L_x_2246) ;  /* 0x00001f727f007947 */ /* 0x000fea000b800000 */
[----:B-1-3--:R-:W1:Y:S04]  /*11d30*/  SHFL.IDX PT, R11, R11, 0x3, 0x181f ;  /* 0x00781f000b0b7f89 */ /* 0x00ae6800000e0000 */
[----:B------:R3:W2:Y:S02]  /*11d40*/  SHFL.IDX PT, R5, R10, 0x3, 0x181f ;  /* 0x00781f000a057f89 */ /* 0x0006a400000e0000 */
.L_x_2295:
[----:B------:R-:W-:-:S04]  /*11d50*/  IADD3 R237, R237, 0x60, RZ ;  /* 0x00000060eded7810 */ /* 0x000fc80007ffe0ff */
[----:B------:R-:W-:-:S13]  /*11d60*/  ISETP.GE.AND P0, PT, R237, R14, PT ;  /* 0x0000000eed00720c */ /* 0x000fda0003f06270 */
[----:B------:R-:W-:Y:S05]  /*11d70*/  @P0 BRA `(.L_x_2226) ;  /* 0x0000011000000947 */ /* 0x000fea0003800000 */
[----:B------:R-:W5:Y:S01]  /*11d80*/  LDL.64 R12, [R1+0x10] ;  /* 0x00001000010c7983 */ /* 0x000f620000100a00 */
[----:B------:R-:W-:Y:S02]  /*11d90*/  ISETP.GE.AND P2, PT, R250, c[0x0][0x3c8], PT ;  /* 0x0000f200fa007a0c */ /* 0x000fe40003f46270 */
[----:B------:R-:W-:Y:S02]  /*11da0*/  ISETP.GE.AND P1, PT, R247, c[0x0][0x3c8], PT ;  /* 0x0000f200f7007a0c */ /* 0x000fe40003f26270 */
[----:B------:R-:W-:-:S09]  /*11db0*/  ISETP.GE.AND P0, PT, R248, c[0x0][0x3c8], PT ;  /* 0x0000f200f8007a0c */ /* 0x000fd20003f06270 */
[CC--:B--2---:R-:W-:Y:S02]  /*11dc0*/  @!P2 LEA R6, P6, R250.reuse, R5.reuse, 0x1 ;  /* 0x00000005fa06a211 */ /* 0x0c4fe400078c08ff */
[----:B------:R-:W-:Y:S02]  /*11dd0*/  @!P1 LEA R4, P5, R247, R5, 0x1 ;  /* 0x00000005f7049211 */ /* 0x000fe400078a08ff */
[----:B-1----:R-:W-:Y:S02]  /*11de0*/  @!P2 LEA.HI.X R7, R250, R11, R243, 0x1, P6 ;  /* 0x0000000bfa07a211 */ /* 0x002fe400030f0cf3 */
[----:B-----5:R-:W-:-:S13]  /*11df0*/  ISETP.GE.AND P3, PT, R12, c[0x0][0x3c8], PT ;  /* 0x0000f2000c007a0c */ /* 0x020fda0003f66270 */
[----:B------:R-:W-:-:S04]  /*11e00*/  @!P3 LEA R8, P4, R12, R5, 0x1 ;  /* 0x000000050c08b211 */ /* 0x000fc800078808ff */
[----:B------:R-:W-:Y:S02]  /*11e10*/  @!P3 LEA.HI.X R9, R12, R11, R13, 0x1, P4 ;  /* 0x0000000b0c09b211 */ /* 0x000fe400020f0c0d */
[C---:B---3--:R-:W-:Y:S02]  /*11e20*/  @!P0 LEA R10, P4, R248.reuse, R5, 0x1 ;  /* 0x00000005f80a8211 */ /* 0x048fe400078808ff */
[-C--:B------:R-:W-:Y:S01]  /*11e30*/  @!P1 LEA.HI.X R5, R247, R11.reuse, R242, 0x1, P5 ;  /* 0x0000000bf7059211 */ /* 0x080fe200028f0cf2 */
[----:B------:R1:W-:Y:S01]  /*11e40*/  @!P3 ST.E.128 [R8.64], RZ ;  /* 0x000000ff0800b985 */ /* 0x0003e2000c101d06 */
[----:B------:R-:W-:-:S03]  /*11e50*/  @!P0 LEA.HI.X R11, R248, R11, R241, 0x1, P4 ;  /* 0x0000000bf80b8211 */ /* 0x000fc600020f0cf1 */
[----:B------:R1:W-:Y:S04]  /*11e60*/  @!P2 ST.E.128 [R6.64], RZ ;  /* 0x000000ff0600a985 */ /* 0x0003e8000c101d06 */
[----:B------:R1:W-:Y:S04]  /*11e70*/  @!P1 ST.E.128 [R4.64], RZ ;  /* 0x000000ff04009985 */ /* 0x0003e8000c101d06 */
[----:B------:R1:W-:Y:S02]  /*11e80*/  @!P0 ST.E.128 [R10.64], RZ ;  /* 0x000000ff0a008985 */ /* 0x0003e4000c101d06 */
.L_x_2226:
[----:B------:R-:W-:Y:S05]  /*11e90*/  BSYNC B1 ;  /* 0x0000000000017941 */ /* 0x000fea0003800000 */
.L_x_2210:
[----:B------:R-:W5:Y:S02]  /*11ea0*/  LDL R0, [R1+0x8] ;  /* 0x0000080001007983 */ /* 0x000f640000100800 */
[----:B-----5:R-:W-:-:S13]  /*11eb0*/  ISETP.NE.AND P0, PT, R0, RZ, PT ;  /* 0x000000ff0000720c */ /* 0x020fda0003f05270 */
[----:B------:R-:W-:Y:S01]  /*11ec0*/  @P0 WARPSYNC 0xffffffff ;  /* 0xffffffff00000948 */ /* 0x000fe20003800000 */
[----:B------:R-:W-:Y:S06]  /*11ed0*/  @P0 BAR.SYNC.DEFER_BLOCKING 0x5, 0x100 ;  /* 0x0144000000000b1d */ /* 0x000fec0000010000 */
[----:B------:R-:W4:Y:S04]  /*11ee0*/  @P0 LDS.128 R236, [0x20100] ;  /* 0x02010000ffec0984 */ /* 0x000f280000000c00 */
[----:B------:R-:W-:Y:S06]  /*11ef0*/  @P0 BAR.ARV 0x4, 0x100 ;  /* 0x0104000000000b1d */ /* 0x000fec0000002000 */
[----:B------:R-:W-:Y:S05]  /*11f00*/  @P0 BRA `(.L_x_2247) ;  /* 0x00000ea000000947 */ /* 0x000fea0003800000 */
[----:B-1234-:R-:W-:Y:S01]  /*11f10*/  LOP3.LUT R10, R246, 0x1f, RZ, 0xc0, !PT ;  /* 0x0000001ff60a7812 */ /* 0x01efe200078ec0ff */
[----:B------:R-:W-:-:S03]  /*11f20*/  IMAD.MOV.U32 R12, RZ, RZ, RZ ;  /* 0x000000ffff0c7224 */ /* 0x000fc600078e00ff */
[----:B------:R-:W-:Y:S01]  /*11f30*/  ISETP.NE.AND P5, PT, R10, 0x1f, PT ;  /* 0x0000001f0a00780c */ /* 0x000fe20003fa5270 */
[----:B------:R-:W-:Y:S10]  /*11f40*/  BRA.DIV ~URZ, `(.L_x_2248) ;  /* 0x00001e127f007947 */ /* 0x000ff4000b800000 */
[----:B------:R1:W2:Y:S02]  /*11f50*/  SHFL.IDX PT, R3, R2, RZ, 0x1f ;  /* 0x00001fff02037589 */ /* 0x0002a400000e0000 */
.L_x_2296:
[----:B------:R-:W-:Y:S05]  /*11f60*/  BRA.DIV ~URZ, `(.L_x_2249) ;  /* 0x00001e627f007947 */ /* 0x000fea000b800000 */
[----:B-1----:R-:W1:Y:S02]  /*11f70*/  SHFL.IDX PT, R2, R2, 0x1, 0x1f ;  /* 0x00201f0002027f89 */ /* 0x002e6400000e0000 */
.L_x_2297:
[----:B------:R-:W-:Y:S02]  /*11f80*/  IMAD.IADD R5, R239, 0x1, R10 ;  /* 0x00000001ef057824 */ /* 0x000fe400078e020a */
[----:B------:R-:W-:-:S03]  /*11f90*/  IMAD.MOV.U32 R237, RZ, RZ, RZ ;  /* 0x000000ffffed7224 */ /* 0x000fc600078e00ff */
        /* <DEDUP_REMOVED lines=16> */
.L_x_2298:
        /* <DEDUP_REMOVED lines=16> */
.L_x_2299:
[----:B----4-:R-:W-:Y:S01]  /*121a0*/  IMAD R5, R5, c[0x0][0x538], RZ ;  /* 0x00014e0005057a24 */ /* 0x010fe200078e02ff */
[----:B------:R-:W-:Y:S04]  /*121b0*/  BSSY B1, `(.L_x_2252) ;  /* 0x00000ba000017945 */ /* 0x000fe80003800000 */
[----:B-1----:R-:W-:-:S04]  /*121c0*/  IADD3 R236, R5, R2, RZ ;  /* 0x0000000205ec7210 */ /* 0x002fc80007ffe0ff */
[----:B--2---:R-:W-:-:S13]  /*121d0*/  ISETP.GT.AND P6, PT, R236, R3, PT ;  /* 0x00000003ec00720c */ /* 0x004fda0003fc4270 */
[----:B------:R-:W-:Y:S05]  /*121e0*/  @P6 BRA `(.L_x_2253) ;  /* 0x0000024000006947 */ /* 0x000fea0003800000 */
.L_x_2257:
        /* <DEDUP_REMOVED lines=16> */
.L_x_2300:
        /* <DEDUP_REMOVED lines=12> */
[----:B---3--:R-:W1:Y:S02]  /*123b0*/  SHFL.UP PT, R13, R0, 0x10, RZ ;  /* 0x06000000000d7989 */ /* 0x008e6400000e00ff */
[----:B-1----:R-:W-:-:S05]  /*123c0*/  SEL R13, R13, RZ, P4 ;  /* 0x000000ff0d0d7207 */ /* 0x002fca0002000000 */
[----:B------:R-:W-:-:S05]  /*123d0*/  IMAD.IADD R13, R0, 0x1, R13 ;  /* 0x00000001000d7824 */ /* 0x000fca00078e020d */
[----:B------:R1:W2:Y:S02]  /*123e0*/  SHFL.IDX PT, R5, R13, 0x1f, 0x1f ;  /* 0x03e01f000d057f89 */ /* 0x0002a400000e0000 */
.L_x_2301:
[----:B--2---:R-:W-:-:S05]  /*123f0*/  IMAD R5, R5, c[0x0][0x538], RZ ;  /* 0x00014e0005057a24 */ /* 0x004fca00078e02ff */
[----:B------:R-:W-:-:S04]  /*12400*/  IADD3 R236, R5, R236, RZ ;  /* 0x000000ec05ec7210 */ /* 0x000fc80007ffe0ff */
[----:B------:R-:W-:-:S13]  /*12410*/  ISETP.GT.AND P6, PT, R236, R3, PT ;  /* 0x00000003ec00720c */ /* 0x000fda0003fc4270 */
[----:B-1----:R-:W-:Y:S05]  /*12420*/  @!P6 BRA `(.L_x_2257) ;  /* 0xfffffdc00000e947 */ /* 0x002fea000383ffff */
.L_x_2253:
[----:B------:R-:W-:-:S05]  /*12430*/  IADD3 R236, -R5, R236, RZ ;  /* 0x000000ec05ec7210 */ /* 0x000fca0007ffe1ff */
[----:B------:R-:W-:-:S05]  /*12440*/  IMAD R0, R13, c[0x0][0x538], R236 ;  /* 0x00014e000d007a24 */ /* 0x000fca00078e02ec */
[----:B------:R-:W-:Y:S01]  /*12450*/  ISETP.GT.AND P0, PT, R0, R3, PT ;  /* 0x000000030000720c */ /* 0x000fe20003f04270 */
[----:B------:R-:W-:-:S12]  /*12460*/  BRA.DIV ~URZ, `(.L_x_2258) ;  /* 0x00001db27f007947 */ /* 0x000fd8000b800000 */
[----:B------:R-:W-:-:S04]  /*12470*/  VOTE.ANY R11, PT, !P0 ;  /* 0x00000000000b7806 */ /* 0x000fc800040e0100 */
.L_x_2302:
[----:B------:R-:W1:Y:S02]  /*12480*/  POPC R4, R11 ;  /* 0x0000000b00047309 */ /* 0x000e640000000000 */
[----:B-1----:R-:W-:Y:S01]  /*12490*/  IADD3 R239, R4, R239, RZ ;  /* 0x000000ef04ef7210 */ /* 0x002fe20007ffe0ff */
[----:B------:R-:W-:Y:S05]  /*124a0*/  BRA.DIV ~URZ, `(.L_x_2259) ;  /* 0x00001db27f007947 */ /* 0x000fea000b800000 */
[----:B------:R1:W2:Y:S04]  /*124b0*/  SHFL.IDX PT, R237, R237, R4, 0x1f ;  /* 0x00001f04eded7589 */ /* 0x0002a800000e0000 */
[----:B------:R1:W4:Y:S02]  /*124c0*/  SHFL.IDX PT, R2, R12, R4, 0x1f ;  /* 0x00001f040c027589 */ /* 0x00032400000e0000 */
.L_x_2303:
[----:B------:R-:W-:Y:S01]  /*124d0*/  ISETP.NE.AND P0, PT, R11, RZ, PT ;  /* 0x000000ff0b00720c */ /* 0x000fe20003f05270 */
[----:B------:R-:W-:-:S12]  /*124e0*/  BSSY B0, `(.L_x_2260) ;  /* 0x0000005000007945 */ /* 0x000fd80003800000 */
[----:B------:R-:W-:Y:S05]  /*124f0*/  @!P0 BRA `(.L_x_2261) ;  /* 0x0000003000008947 */ /* 0x000fea0003800000 */
[----:B-1----:R-:W-:Y:S01]  /*12500*/  IADD3 R4, R4, -0x1, RZ ;  /* 0xffffffff04047810 */ /* 0x002fe20007ffe0ff */
[----:B------:R-:W-:Y:S05]  /*12510*/  BRA.DIV ~URZ, `(.L_x_2262) ;  /* 0x00001df27f007947 */ /* 0x000fea000b800000 */
[----:B------:R1:W3:Y:S02]  /*12520*/  SHFL.IDX PT, R15, R13, R4, 0x1f ;  /* 0x00001f040d0f7589 */ /* 0x0002e400000e0000 */
.L_x_2261:
[----:B------:R-:W-:Y:S05]  /*12530*/  BSYNC B0 ;  /* 0x0000000000007941 */ /* 0x000fea0003800000 */
.L_x_2260:
[----:B----4-:R-:W-:Y:S01]  /*12540*/  ISETP.NE.AND P0, PT, R2, 0x1, PT ;  /* 0x000000010200780c */ /* 0x010fe20003f05270 */
[----:B---3--:R-:W-:Y:S01]  /*12550*/  IMAD R236, R15, c[0x0][0x538], R236 ;  /* 0x00014e000fec7a24 */ /* 0x008fe200078e02ec */
[----:B------:R-:W-:Y:S04]  /*12560*/  BSSY B0, `(.L_x_2263) ;  /* 0x0000077000007945 */ /* 0x000fe80003800000 */
[----:B------:R-:W-:-:S07]  /*12570*/  IADD3 R6, -R236, R3, RZ ;  /* 0x00000003ec067210 */ /* 0x000fce0007ffe1ff */
[----:B------:R-:W-:Y:S05]  /*12580*/  @!P0 BRA `(.L_x_2264) ;  /* 0x0000037000008947 */ /* 0x000fea0003800000 */
[-C--:B-12---:R-:W-:Y:S02]  /*12590*/  IABS R4, R237.reuse ;  /* 0x000000ed00047213 */ /* 0x086fe40000000000 */
        /* <DEDUP_REMOVED lines=12> */
[----:B------:R-:W-:-:S06]  /*12660*/  IMAD.HI.U32 R8, R13, R8, R12 ;  /* 0x000000080d087227 */ /* 0x000fcc00078e000c */
[----:B------:R-:W-:Y:S02]  /*12670*/  IMAD.HI.U32 R5, R8, R3, RZ ;  /* 0x0000000308057227 */ /* 0x000fe400078e00ff */
[----:B------:R-:W1:Y:S02]  /*12680*/  MUFU.RCP R8, R11 ;  /* 0x0000000b00087308 */ /* 0x000e640000001000 */
[----:B------:R-:W-:Y:S01]  /*12690*/  IMAD R3, R5, R0, R3 ;  /* 0x0000000005037224 */ /* 0x000fe200078e0203 */
[----:B------:R-:W-:-:S04]  /*126a0*/  LOP3.LUT R0, R6, R237, RZ, 0x3c, !PT ;  /* 0x000000ed06007212 */ /* 0x000fc800078e3cff */
[----:B------:R-:W-:Y:S02]  /*126b0*/  ISETP.GT.U32.AND P1, PT, R4, R3, PT ;  /* 0x000000030400720c */ /* 0x000fe40003f24070 */
[----:B------:R-:W-:Y:S02]  /*126c0*/  ISETP.GE.AND P0, PT, R0, RZ, PT ;  /* 0x000000ff0000720c */ /* 0x000fe40003f06270 */
[----:B------:R-:W-:Y:S02]  /*126d0*/  IABS R0, R2 ;  /* 0x0000000200007213 */ /* 0x000fe40000000000 */
[----:B-1----:R-:W-:-:S03]  /*126e0*/  IADD3 R8, R8, 0xffffffe, RZ ;  /* 0x0ffffffe08087810 */ /* 0x002fc60007ffe0ff */
[----:B------:R-:W-:-:S04]  /*126f0*/  IMAD.MOV R0, RZ, RZ, -R0 ;  /* 0x000000ffff007224 */ /* 0x000fc800078e0a00 */
[----:B------:R-:W-:Y:S01]  /*12700*/  @!P1 IMAD.IADD R3, R3, 0x1, -R4 ;  /* 0x0000000103039824 */ /* 0x000fe200078e0a04 */
[----:B------:R-:W1:Y:S01]  /*12710*/  F2I.FTZ.U32.TRUNC.NTZ R9, R8 ;  /* 0x0000000800097305 */ /* 0x000e62000021f000 */
[----:B------:R-:W-:Y:S02]  /*12720*/  @!P1 IADD3 R5, R5, 0x1, RZ ;  /* 0x0000000105059810 */ /* 0x000fe40007ffe0ff */
[----:B------:R-:W-:Y:S02]  /*12730*/  ISETP.NE.AND P1, PT, R237, RZ, PT ;  /* 0x000000ffed00720c */ /* 0x000fe40003f25270 */
[----:B------:R-:W-:Y:S01]  /*12740*/  ISETP.GE.U32.AND P2, PT, R3, R4, PT ;  /* 0x000000040300720c */ /* 0x000fe20003f46070 */
[----:B-1----:R-:W-:-:S12]  /*12750*/  IMAD.MOV R4, RZ, RZ, -R9 ;  /* 0x000000ffff047224 */ /* 0x002fd800078e0a09 */
[----:B------:R-:W-:Y:S01]  /*12760*/  @P2 IADD3 R5, R5, 0x1, RZ ;  /* 0x0000000105052810 */ /* 0x000fe20007ffe0ff */
[----:B------:R-:W-:Y:S02]  /*12770*/  IMAD.MOV.U32 R8, RZ, RZ, RZ ;  /* 0x000000ffff087224 */ /* 0x000fe400078e00ff */
[----:B------:R-:W-:Y:S02]  /*12780*/  IMAD R4, R4, R7, RZ ;  /* 0x0000000704047224 */ /* 0x000fe400078e02ff */
[----:B------:R-:W-:Y:S01]  /*12790*/  @!P0 IMAD.MOV R5, RZ, RZ, -R5 ;  /* 0x000000ffff058224 */ /* 0x000fe200078e0a05 */
[----:B------:R-:W-:Y:S01]  /*127a0*/  @!P1 LOP3.LUT R5, RZ, R237, RZ, 0x33, !PT ;  /* 0x000000edff059212 */ /* 0x000fe200078e33ff */
[----:B------:R-:W-:-:S03]  /*127b0*/  IMAD.HI.U32 R4, R9, R4, R8 ;  /* 0x0000000409047227 */ /* 0x000fc600078e0008 */
[----:B------:R-:W-:-:S05]  /*127c0*/  IABS R3, R5 ;  /* 0x0000000500037213 */ /* 0x000fca0000000000 */
        /* <DEDUP_REMOVED lines=16> */
[----:B------:R-:W-:-:S04]  /*128d0*/  IMAD R5, R2, 0x1000000, R4 ;  /* 0x0100000002057824 */ /* 0x000fc800078e0204 */
[----:B------:R-:W-:Y:S01]  /*128e0*/  IMAD R238, R0, 0x10000, R5 ;  /* 0x0001000000ee7824 */ /* 0x000fe200078e0205 */
[----:B------:R-:W-:Y:S05]  /*128f0*/  BRA `(.L_x_2265) ;  /* 0x000003d000007947 */ /* 0x000fea0003800000 */
.L_x_2264:
[----:B------:R-:W-:-:S04]  /*12900*/  IMAD.MOV.U32 R0, RZ, RZ, 0x4 ;  /* 0x00000004ff007424 */ /* 0x000fc800078e00ff */
[----:B-1----:R-:W-:-:S05]  /*12910*/  IMAD.WIDE R12, R239, R0, c[0x0][0x590] ;  /* 0x00016400ef0c7625 */ /* 0x002fca00078e0200 */
        /* <DEDUP_REMOVED lines=24> */
[----:B------:R-:W-:-:S04]  /*12aa0*/  IMAD.MOV.U32 R2, RZ, RZ, R9 ;  /* 0x000000ffff027224 */ /* 0x000fc800078e0009 */
        /* <DEDUP_REMOVED lines=8> */
[----:B------:R-:W-:Y:S01]  /*12b30*/  IABS R7, R3 ;  /* 0x0000000300077213 */ /* 0x000fe20000000000 */
[----:B------:R-:W-:Y:S01]  /*12b40*/  IMAD.MOV R238, RZ, RZ, -R3 ;  /* 0x000000ffffee7224 */ /* 0x000fe200078e0a03 */
[----:B------:R-:W-:Y:S02]  /*12b50*/  IADD3 R4, R4, 0x1000000, R5 ;  /* 0x0100000004047810 */ /* 0x000fe40007ffe005 */
[----:B------:R-:W1:Y:S08]  /*12b60*/  I2F.RP R11, R7 ;  /* 0x00000007000b7306 */ /* 0x000e700000209400 */
[----:B-1----:R-:W1:Y:S02]  /*12b70*/  MUFU.RCP R8, R11 ;  /* 0x0000000b00087308 */ /* 0x002e640000001000 */
[----:B-1----:R-:W-:-:S06]  /*12b80*/  IADD3 R8, R8, 0xffffffe, RZ ;  /* 0x0ffffffe08087810 */ /* 0x002fcc0007ffe0ff */
[----:B------:R-:W1:Y:S02]  /*12b90*/  F2I.FTZ.U32.TRUNC.NTZ R9, R8 ;  /* 0x0000000800097305 */ /* 0x000e64000021f000 */
[----:B-1----:R-:W-:Y:S02]  /*12ba0*/  IMAD.MOV R0, RZ, RZ, -R9 ;  /* 0x000000ffff007224 */ /* 0x002fe400078e0a09 */
[----:B------:R-:W-:Y:S02]  /*12bb0*/  IMAD.MOV.U32 R8, RZ, RZ, RZ ;  /* 0x000000ffff087224 */ /* 0x000fe400078e00ff */
        /* <DEDUP_REMOVED lines=17> */
.L_x_2265:
[----:B------:R-:W-:Y:S05]  /*12cd0*/  BSYNC B0 ;  /* 0x0000000000007941 */ /* 0x000fea0003800000 */
.L_x_2263:
[----:B------:R-:W-:-:S04]  /*12ce0*/  LOP3.LUT R0, RZ, R9, RZ, 0x33, !PT ;  /* 0x00000009ff007212 */ /* 0x000fc800078e33ff */
[----:B------:R-:W-:Y:S01]  /*12cf0*/  IADD3 R237, R0, R237, RZ ;  /* 0x000000ed00ed7210 */ /* 0x000fe20007ffe0ff */
[----:B------:R-:W-:Y:S05]  /*12d00*/  BRA `(.L_x_2266) ;  /* 0x0000004000007947 */ /* 0x000fea0003800000 */
.L_x_2254:
[----:B------:R-:W-:Y:S01]  /*12d10*/  IMAD.MOV.U32 R236, RZ, RZ, R3 ;  /* 0x000000ffffec7224 */ /* 0x000fe200078e0003 */
[----:B------:R-:W-:Y:S01]  /*12d20*/  MOV R238, RZ ;  /* 0x000000ff00ee7202 */ /* 0x000fe20000000f00 */
[----:B------:R-:W-:Y:S01]  /*12d30*/  IMAD.MOV.U32 R237, RZ, RZ, RZ ;  /* 0x000000ffffed7224 */ /* 0x000fe200078e00ff */
[----:B------:R-:W-:Y:S02]  /*12d40*/  MOV R239, c[0x0][0x53c] ;  /* 0x00014f0000ef7a02 */ /* 0x000fe40000000f00 */
.L_x_2266:
[----:B------:R-:W-:Y:S05]  /*12d50*/  BSYNC B1 ;  /* 0x0000000000017941 */ /* 0x000fea0003800000 */
.L_x_2252:
[----:B------:R-:W-:Y:S01]  /*12d60*/  WARPSYNC 0xffffffff ;  /* 0xffffffff00007948 */ /* 0x000fe20003800000 */
[----:B------:R-:W-:Y:S01]  /*12d70*/  BAR.SYNC.DEFER_BLOCKING 0x4, 0x100 ;  /* 0x0104000000007b1d */ /* 0x000fe20000010000 */
[----:B------:R-:W-:-:S13]  /*12d80*/  ISETP.NE.AND P0, PT, R10, RZ, PT ;  /* 0x000000ff0a00720c */ /* 0x000fda0003f05270 */
[----:B------:R1:W-:Y:S04]  /*12d90*/  @!P0 STS.128 [0x20100], R236 ;  /* 0x020100ecff008388 */ /* 0x0003e80000000c00 */
[----:B------:R-:W-:Y:S06]  /*12da0*/  BAR.ARV 0x5, 0x100 ;  /* 0x0144000000007b1d */ /* 0x000fec0000002000 */
.L_x_2247:
[----:B----4-:R-:W-:-:S13]  /*12db0*/  ISETP.GE.AND P0, PT, R239, c[0x0][0x53c], PT ;  /* 0x00014f00ef007a0c */ /* 0x010fda0003f06270 */
[----:B-123--:R-:W-:Y:S01]  /*12dc0*/  @P0 CALL.REL.NOINC `(.L_x_2267) ;  /* 0x0000001000000944 */ /* 0x00efe20003c00000 */
[----:B------:R-:W-:Y:S05]  /*12dd0*/  BRA `(.L_x_2268) ;  /* 0xfffeebe000007947 */ /* 0x000fea000383ffff */
.L_x_2267:
[----:B------:R-:W-:Y:S05]  /*12de0*/  EXIT ;  /* 0x000000000000794d */ /* 0x000fea0003800000 */
.L_x_2170:
[----:B------:R-:W-:Y:S02]  /*12df0*/  MOV R4, 0x1 ;  /* 0x0000000100047802 */ /* 0x000fe40000000f00 */
[----:B------:R-:W-:Y:S02]  /*12e00*/  MOV R0, 0x12e20 ;  /* 0x00012e2000007802 */ /* 0x000fe40000000f00 */
[----:B--2---:R-:W-:Y:S05]  /*12e10*/  CALL.REL.NOINC `($__internal_46_$__cuda_sm70_shflsync_up_p) ;  /* 0x000015f000007944 */ /* 0x004fea0003c00000 */
[----:B-12---:R-:W-:Y:S05]  /*12e20*/  BRA `(.L_x_2269) ;  /* 0xfffed66000007947 */ /* 0x006fea000383ffff */
.L_x_2171:
[----:B------:R-:W-:Y:S02]  /*12e30*/  MOV R4, 0x2 ;  /* 0x0000000200047802 */ /* 0x000fe40000000f00 */
[----:B------:R-:W-:Y:S02]  /*12e40*/  MOV R0, 0x12e60 ;  /* 0x00012e6000007802 */ /* 0x000fe40000000f00 */
[----:B--2---:R-:W-:Y:S05]  /*12e50*/  CALL.REL.NOINC `($__internal_46_$__cuda_sm70_shflsync_up_p) ;  /* 0x000015b000007944 */ /* 0x004fea0003c00000 */
[----:B--2---:R-:W-:Y:S02]  /*12e60*/  SEL R4, R4, RZ, P4 ;  /* 0x000000ff04047207 */ /* 0x004fe40002000000 */
[----:B------:R-:W-:-:S03]  /*12e70*/  MOV R0, 0x12eb0 ;  /* 0x00012eb000007802 */ /* 0x000fc60000000f00 */
[----:B-1----:R-:W-:Y:S02]  /*12e80*/  IMAD.IADD R13, R13, 0x1, R4 ;  /* 0x000000010d0d7824 */ /* 0x002fe400078e0204 */
[----:B------:R-:W-:Y:S02]  /*12e90*/  IMAD.MOV.U32 R4, RZ, RZ, 0x4 ;  /* 0x00000004ff047424 */ /* 0x000fe400078e00ff */
[----:B------:R-:W-:Y:S05]  /*12ea0*/  CALL.REL.NOINC `($__internal_46_$__cuda_sm70_shflsync_up_p) ;  /* 0x0000156000007944 */ /* 0x000fea0003c00000 */
        /* <DEDUP_REMOVED lines=11> */
[----:B------:R-:W-:Y:S02]  /*12f60*/  MOV R5, 0x1f ;  /* 0x0000001f00057802 */ /* 0x000fe40000000f00 */
[----:B------:R-:W-:Y:S01]  /*12f70*/  MOV R0, 0x12fc0 ;  /* 0x00012fc000007802 */ /* 0x000fe20000000f00 */
[----:B-1----:R-:W-:Y:S02]  /*12f80*/  IMAD.IADD R13, R13, 0x1, R4 ;  /* 0x000000010d0d7824 */ /* 0x002fe400078e0204 */
[----:B------:R-:W-:Y:S02]  /*12f90*/  IMAD.MOV.U32 R4, RZ, RZ, 0x1f ;  /* 0x0000001fff047424 */ /* 0x000fe400078e00ff */
[----:B------:R-:W-:-:S02]  /*12fa0*/  IMAD.MOV.U32 R7, RZ, RZ, R13 ;  /* 0x000000ffff077224 */ /* 0x000fc400078e000d */
[----:B------:R-:W-:Y:S05]  /*12fb0*/  CALL.REL.NOINC `($__internal_45_$__cuda_sm70_shflsync_idx_p) ;  /* 0x0000140000007944 */ /* 0x000fea0003c00000 */
[----:B-12---:R-:W-:Y:S05]  /*12fc0*/  BRA `(.L_x_2270) ;  /* 0xfffed5c000007947 */ /* 0x006fea000383ffff */
.L_x_2173:
[----:B------:R-:W-:Y:S02]  /*12fd0*/  SEL R2, RZ, 0x1, P0 ;  /* 0x00000001ff027807 */ /* 0x000fe40000000000 */
[----:B------:R-:W-:-:S02]  /*12fe0*/  MOV R0, 0x13000 ;  /* 0x0001300000007802 */ /* 0x000fc40000000f00 */
[----:B------:R-:W-:Y:S05]  /*12ff0*/  CALL.REL.NOINC `($__internal_47_$__cuda_sm70_votesync_ballot) ;  /* 0x0000146000007944 */ /* 0x000fea0003c00000 */
[----:B------:R-:W-:Y:S05]  /*13000*/  BRA `(.L_x_2271) ;  /* 0xfffed61000007947 */ /* 0x000fea000383ffff */
.L_x_2174:
[----:B------:R-:W-:Y:S01]  /*13010*/  IMAD.MOV.U32 R7, RZ, RZ, R15 ;  /* 0x000000ffff077224 */ /* 0x000fe200078e000f */
[----:B------:R-:W-:-:S02]  /*13020*/  MOV R5, 0x1f ;  /* 0x0000001f00057802 */ /* 0x000fc40000000f00 */
[----:B------:R-:W-:Y:S02]  /*13030*/  MOV R0, 0x13050 ;  /* 0x0001305000007802 */ /* 0x000fe40000000f00 */
[----:B------:R-:W-:Y:S05]  /*13040*/  CALL.REL.NOINC `($__internal_45_$__cuda_sm70_shflsync_idx_p) ;  /* 0x0000137000007944 */ /* 0x000fea0003c00000 */
[----:B--2---:R-:W-:Y:S01]  /*13050*/  IMAD.MOV.U32 R15, RZ, RZ, R5 ;  /* 0x000000ffff0f7224 */ /* 0x004fe200078e0005 */
[----:B------:R-:W-:Y:S01]  /*13060*/  MOV R17, RZ ;  /* 0x000000ff00117202 */ /* 0x000fe20000000f00 */
[----:B-1----:R-:W-:Y:S01]  /*13070*/  IMAD.MOV.U32 R7, RZ, RZ, R10 ;  /* 0x000000ffff077224 */ /* 0x002fe200078e000a */
[----:B------:R-:W-:Y:S02]  /*13080*/  MOV R5, 0x1f ;  /* 0x0000001f00057802 */ /* 0x000fe40000000f00 */
[----:B------:R-:W-:Y:S02]  /*13090*/  MOV R0, 0x130b0 ;  /* 0x000130b000007802 */ /* 0x000fe40000000f00 */
[----:B------:R-:W-:Y:S05]  /*130a0*/  CALL.REL.NOINC `($__internal_45_$__cuda_sm70_shflsync_idx_p) ;  /* 0x0000131000007944 */ /* 0x000fea0003c00000 */
[----:B--2---:R-:W-:Y:S01]  /*130b0*/  MOV R10, R5 ;  /* 0x00000005000a7202 */ /* 0x004fe20000000f00 */
[----:B-1----:R-:W-:Y:S05]  /*130c0*/  BRA `(.L_x_2272) ;  /* 0xfffed5b000007947 */ /* 0x002fea000383ffff */
.L_x_2177:
[----:B------:R-:W-:Y:S01]  /*130d0*/  IMAD.MOV.U32 R7, RZ, RZ, R13 ;  /* 0x000000ffff077224 */ /* 0x000fe200078e000d */
[----:B------:R-:W-:Y:S02]  /*130e0*/  MOV R5, 0x1f ;  /* 0x0000001f00057802 */ /* 0x000fe40000000f00 */
[----:B------:R-:W-:Y:S02]  /*130f0*/  MOV R0, 0x13110 ;  /* 0x0001311000007802 */ /* 0x000fe40000000f00 */
[----:B--23--:R-:W-:Y:S05]  /*13100*/  CALL.REL.NOINC `($__internal_45_$__cuda_sm70_shflsync_idx_p) ;  /* 0x000012b000007944 */ /* 0x00cfea0003c00000 */
[----:B--2---:R-:W-:Y:S01]  /*13110*/  MOV R17, R5 ;  /* 0x0000000500117202 */ /* 0x004fe20000000f00 */
[----:B-1----:R-:W-:Y:S05]  /*13120*/  BRA `(.L_x_2176) ;  /* 0xfffed5b000007947 */ /* 0x002fea000383ffff */
.L_x_2188:
[----:B------:R-:W-:Y:S01]  /*13130*/  IMAD.MOV.U32 R7, RZ, RZ, R12 ;  /* 0x000000ffff077224 */ /* 0x000fe200078e000c */
[----:B-1----:R-:W-:Y:S01]  /*13140*/  MOV R4, RZ ;  /* 0x000000ff00047202 */ /* 0x002fe20000000f00 */
[----:B------:R-:W-:Y:S01]  /*13150*/  IMAD.MOV.U32 R5, RZ, RZ, 0x181f ;  /* 0x0000181fff057424 */ /* 0x000fe200078e00ff */
[----:B------:R-:W-:-:S02]  /*13160*/  MOV R0, 0x13180 ;  /* 0x0001318000007802 */ /* 0x000fc40000000f00 */
[----:B------:R-:W-:Y:S05]  /*13170*/  CALL.REL.NOINC `($__internal_45_$__cuda_sm70_shflsync_idx_p) ;  /* 0x0000124000007944 */ /* 0x000fea0003c00000 */
[----:B--2---:R-:W-:Y:S01]  /*13180*/  MOV R14, R5 ;  /* 0x00000005000e7202 */ /* 0x004fe20000000f00 */
[----:B-1----:R-:W-:Y:S05]  /*13190*/  BRA `(.L_x_2273) ;  /* 0xfffefa1000007947 */ /* 0x002fea000383ffff */
.L_x_2189:
[----:B------:R-:W-:Y:S01]  /*131a0*/  IMAD.MOV.U32 R7, RZ, RZ, R13 ;  /* 0x000000ffff077224 */ /* 0x000fe200078e000d */
[----:B------:R-:W-:Y:S01]  /*131b0*/  MOV R4, RZ ;  /* 0x000000ff00047202 */ /* 0x000fe20000000f00 */
[----:B------:R-:W-:Y:S01]  /*131c0*/  IMAD.MOV.U32 R5, RZ, RZ, 0x181f ;  /* 0x0000181fff057424 */ /* 0x000fe200078e00ff */
[----:B------:R-:W-:-:S02]  /*131d0*/  MOV R0, 0x131f0 ;  /* 0x000131f000007802 */ /* 0x000fc40000000f00 */
[----:B-12---:R-:W-:Y:S05]  /*131e0*/  CALL.REL.NOINC `($__internal_45_$__cuda_sm70_shflsync_idx_p) ;  /* 0x000011d000007944 */ /* 0x006fea0003c00000 */
[----:B-12---:R-:W-:Y:S05]  /*131f0*/  BRA `(.L_x_2274) ;  /* 0xfffef9d000007947 */ /* 0x006fea000383ffff */
.L_x_2192:
[----:B--2---:R-:W-:Y:S01]  /*13200*/  IMAD.MOV.U32 R7, RZ, RZ, R12 ;  /* 0x000000ffff077224 */ /* 0x004fe200078e000c */
[----:B------:R-:W-:Y:S01]  /*13210*/  MOV R4, 0x1 ;  /* 0x0000000100047802 */ /* 0x000fe20000000f00 */
[----:B----4-:R-:W-:Y:S01]  /*13220*/  IMAD.MOV.U32 R5, RZ, RZ, 0x181f ;  /* 0x0000181fff057424 */ /* 0x010fe200078e00ff */
[----:B------:R-:W-:-:S02]  /*13230*/  MOV R0, 0x13250 ;  /* 0x0001325000007802 */ /* 0x000fc40000000f00 */
[----:B-1-3--:R-:W-:Y:S05]  /*13240*/  CALL.REL.NOINC `($__internal_45_$__cuda_sm70_shflsync_idx_p) ;  /* 0x0000117000007944 */ /* 0x00afea0003c00000 */
[----:B--2---:R-:W-:Y:S01]  /*13250*/  IMAD.MOV.U32 R14, RZ, RZ, R5 ;  /* 0x000000ffff0e7224 */ /* 0x004fe200078e0005 */
[----:B-1----:R-:W-:Y:S01]  /*13260*/  MOV R4, 0x1 ;  /* 0x0000000100047802 */ /* 0x002fe20000000f00 */
[----:B------:R-:W-:Y:S01]  /*13270*/  IMAD.MOV.U32 R7, RZ, RZ, R13 ;  /* 0x000000ffff077224 */ /* 0x000fe200078e000d */
[----:B------:R-:W-:-:S02]  /*13280*/  MOV R5, 0x181f ;  /* 0x0000181f00057802 */ /* 0x000fc40000000f00 */
[----:B------:R-:W-:Y:S02]  /*13290*/  MOV R0, 0x132b0 ;  /* 0x000132b000007802 */ /* 0x000fe40000000f00 */
[----:B------:R-:W-:Y:S05]  /*132a0*/  CALL.REL.NOINC `($__internal_45_$__cuda_sm70_shflsync_idx_p) ;  /* 0x0000111000007944 */ /* 0x000fea0003c00000 */
[----:B-12---:R-:W-:Y:S05]  /*132b0*/  BRA `(.L_x_2275) ;  /* 0xfffefb3000007947 */ /* 0x006fea000383ffff */
.L_x_2195:
[----:B-1----:R-:W-:Y:S01]  /*132c0*/  IMAD.MOV.U32 R7, RZ, RZ, R12 ;  /* 0x000000ffff077224 */ /* 0x002fe200078e000c */
[----:B------:R-:W-:Y:S01]  /*132d0*/  MOV R4, 0x2 ;  /* 0x0000000200047802 */ /* 0x000fe20000000f00 */
[----:B----4-:R-:W-:Y:S01]  /*132e0*/  IMAD.MOV.U32 R5, RZ, RZ, 0x181f ;  /* 0x0000181fff057424 */ /* 0x010fe200078e00ff */
[----:B------:R-:W-:Y:S02]  /*132f0*/  MOV R0, 0x13310 ;  /* 0x0001331000007802 */ /* 0x000fe40000000f00 */
[----:B--23--:R-:W-:Y:S05]  /*13300*/  CALL.REL.NOINC `($__internal_45_$__cuda_sm70_shflsync_idx_p) ;  /* 0x000010b000007944 */ /* 0x00cfea0003c00000 */
[----:B--2---:R-:W-:Y:S01]  /*13310*/  MOV R14, R5 ;  /* 0x00000005000e7202 */ /* 0x004fe20000000f00 */
[----:B-1----:R-:W-:Y:S05]  /*13320*/  BRA `(.L_x_2276) ;  /* 0xfffefcc000007947 */ /* 0x002fea000383ffff */
.L_x_2196:
[----:B------:R-:W-:Y:S01]  /*13330*/  IMAD.MOV.U32 R7, RZ, RZ, R13 ;  /* 0x000000ffff077224 */ /* 0x000fe200078e000d */
[----:B------:R-:W-:Y:S01]  /*13340*/  MOV R4, 0x2 ;  /* 0x0000000200047802 */ /* 0x000fe20000000f00 */
[----:B----4-:R-:W-:Y:S01]  /*13350*/  IMAD.MOV.U32 R5, RZ, RZ, 0x181f ;  /* 0x0000181fff057424 */ /* 0x010fe200078e00ff */
[----:B------:R-:W-:Y:S02]  /*13360*/  MOV R0, 0x13380 ;  /* 0x0001338000007802 */ /* 0x000fe40000000f00 */
[----:B-123--:R-:W-:Y:S05]  /*13370*/  CALL.REL.NOINC `($__internal_45_$__cuda_sm70_shflsync_idx_p) ;  /* 0x0000104000007944 */ /* 0x00efea0003c00000 */
[----:B-12---:R-:W-:Y:S05]  /*13380*/  BRA `(.L_x_2277) ;  /* 0xfffefc8000007947 */ /* 0x006fea000383ffff */
.L_x_2199:
[----:B-1----:R-:W-:Y:S01]  /*13390*/  IMAD.MOV.U32 R7, RZ, RZ, R12 ;  /* 0x000000ffff077224 */ /* 0x002fe200078e000c */
[----:B------:R-:W-:Y:S01]  /*133a0*/  MOV R4, 0x3 ;  /* 0x0000000300047802 */ /* 0x000fe20000000f00 */
[----:B------:R-:W-:Y:S01]  /*133b0*/  IMAD.MOV.U32 R5, RZ, RZ, 0x181f ;  /* 0x0000181fff057424 */ /* 0x000fe200078e00ff */
[----:B------:R-:W-:-:S02]  /*133c0*/  MOV R0, 0x133e0 ;  /* 0x000133e000007802 */ /* 0x000fc40000000f00 */
[----:B--234-:R-:W-:Y:S05]  /*133d0*/  CALL.REL.NOINC `($__internal_45_$__cuda_sm70_shflsync_idx_p) ;  /* 0x00000fe000007944 */ /* 0x01cfea0003c00000 */
[----:B--2---:R-:W-:Y:S01]  /*133e0*/  IMAD.MOV.U32 R12, RZ, RZ, R5 ;  /* 0x000000ffff0c7224 */ /* 0x004fe200078e0005 */
[----:B-1----:R-:W-:Y:S01]  /*133f0*/  MOV R4, 0x3 ;  /* 0x0000000300047802 */ /* 0x002fe20000000f00 */
[----:B------:R-:W-:Y:S01]  /*13400*/  IMAD.MOV.U32 R7, RZ, RZ, R13 ;  /* 0x000000ffff077224 */ /* 0x000fe200078e000d */
[----:B------:R-:W-:-:S02]  /*13410*/  MOV R5, 0x181f ;  /* 0x0000181f00057802 */ /* 0x000fc40000000f00 */
[----:B------:R-:W-:Y:S02]  /*13420*/  MOV R0, 0x13440 ;  /* 0x0001344000007802 */ /* 0x000fe40000000f00 */
[----:B------:R-:W-:Y:S05]  /*13430*/  CALL.REL.NOINC `($__internal_45_$__cuda_sm70_shflsync_idx_p) ;  /* 0x00000f8000007944 */ /* 0x000fea0003c00000 */
[----:B-12---:R-:W-:Y:S05]  /*13440*/  BRA `(.L_x_2278) ;  /* 0xfffefdd000007947 */ /* 0x006fea000383ffff */
.L_x_2206:
[----:B------:R1:W5:Y:S01]  /*13450*/  LDL R8, [R1+0x70] ;  /* 0x0000700001087983 */ /* 0x0003620000100800 */
[----:B------:R-:W-:Y:S02]  /*13460*/  MOV R5, 0x2 ;  /* 0x0000000200057802 */ /* 0x000fe40000000f00 */
[----:B------:R-:W-:Y:S02]  /*13470*/  MOV R6, 0x13490 ;  /* 0x0001349000067802 */ /* 0x000fe40000000f00 */
[----:B-1---5:R-:W-:Y:S05]  /*13480*/  CALL.REL.NOINC `($__internal_44_$__cuda_sm70_shflsync_bfly_p) ;  /* 0x00000ee000007944 */ /* 0x022fea0003c00000 */
[----:B-12---:R-:W-:Y:S05]  /*13490*/  BRA `(.L_x_2279) ;  /* 0xffff9d7000007947 */ /* 0x006fea000383ffff */
.L_x_2207:
[----:B------:R-:W-:Y:S01]  /*134a0*/  IMAD.MOV.U32 R8, RZ, RZ, R10 ;  /* 0x000000ffff087224 */ /* 0x000fe200078e000a */
[----:B------:R-:W-:Y:S02]  /*134b0*/  MOV R5, 0x1 ;  /* 0x0000000100057802 */ /* 0x000fe40000000f00 */
[----:B------:R-:W-:Y:S02]  /*134c0*/  MOV R6, 0x134e0 ;  /* 0x000134e000067802 */ /* 0x000fe40000000f00 */
[----:B------:R-:W-:Y:S05]  /*134d0*/  CALL.REL.NOINC `($__internal_44_$__cuda_sm70_shflsync_bfly_p) ;  /* 0x00000e9000007944 */ /* 0x000fea0003c00000 */
[----:B-1----:R1:W5:Y:S01]  /*134e0*/  LDL R8, [R1+0x58] ;  /* 0x0000580001087983 */ /* 0x0023620000100800 */
[----:B--2---:R-:W-:Y:S01]  /*134f0*/  FADD.FTZ R7, R10, R5 ;  /* 0x000000050a077221 */ /* 0x004fe20000010000 */
[----:B------:R-:W-:Y:S02]  /*13500*/  MOV R5, 0x2 ;  /* 0x0000000200057802 */ /* 0x000fe40000000f00 */
[----:B------:R-:W-:-:S02]  /*13510*/  MOV R6, 0x13530 ;  /* 0x0001353000067802 */ /* 0x000fc40000000f00 */
[----:B-1---5:R-:W-:Y:S05]  /*13520*/  CALL.REL.NOINC `($__internal_44_$__cuda_sm70_shflsync_bfly_p) ;  /* 0x00000e4000007944 */ /* 0x022fea0003c00000 */
[----:B------:R-:W3:Y:S02]  /*13530*/  LDL.LU R6, [R1+0x58] ;  /* 0x0000580001067983 */ /* 0x000ee40000300800 */
[----:B-123--:R-:W-:Y:S01]  /*13540*/  FADD.FTZ R8, R6, R5 ;  /* 0x0000000506087221 */ /* 0x00efe20000010000 */
[----:B------:R-:W-:-:S02]  /*13550*/  MOV R5, 0x1 ;  /* 0x0000000100057802 */ /* 0x000fc40000000f00 */
[----:B------:R-:W-:Y:S02]  /*13560*/  MOV R6, 0x13580 ;  /* 0x0001358000067802 */ /* 0x000fe40000000f00 */
[----:B------:R-:W-:Y:S05]  /*13570*/  CALL.REL.NOINC `($__internal_44_$__cuda_sm70_shflsync_bfly_p) ;  /* 0x00000df000007944 */ /* 0x000fea0003c00000 */
[----:B-12---:R-:W-:Y:S05]  /*13580*/  BRA `(.L_x_2280) ;  /* 0xffff9d1000007947 */ /* 0x006fea000383ffff */
.L_x_2214:
[----:B-1234-:R-:W-:Y:S01]  /*13590*/  IMAD.MOV.U32 R7, RZ, RZ, R10 ;  /* 0x000000ffff077224 */ /* 0x01efe200078e000a */
[----:B------:R-:W-:Y:S01]  /*135a0*/  MOV R4, RZ ;  /* 0x000000ff00047202 */ /* 0x000fe20000000f00 */
[----:B------:R-:W-:Y:S01]  /*135b0*/  IMAD.MOV.U32 R5, RZ, RZ, 0x181f ;  /* 0x0000181fff057424 */ /* 0x000fe200078e00ff */
[----:B------:R-:W-:Y:S02]  /*135c0*/  MOV R0, 0x135e0 ;  /* 0x000135e000007802 */ /* 0x000fe40000000f00 */
[----:B------:R-:W-:Y:S05]  /*135d0*/  CALL.REL.NOINC `($__internal_45_$__cuda_sm70_shflsync_idx_p) ;  /* 0x00000de000007944 */ /* 0x000fea0003c00000 */
[----:B--2---:R-:W-:Y:S01]  /*135e0*/  MOV R77, R5 ;  /* 0x00000005004d7202 */ /* 0x004fe20000000f00 */
[----:B-1----:R-:W-:Y:S05]  /*135f0*/  BRA `(.L_x_2281) ;  /* 0xffffb8e000007947 */ /* 0x002fea000383ffff */
.L_x_2215:
[----:B------:R-:W-:Y:S01]  /*13600*/  IMAD.MOV.U32 R7, RZ, RZ, R11 ;  /* 0x000000ffff077224 */ /* 0x000fe200078e000b */
[----:B------:R-:W-:Y:S01]  /*13610*/  MOV R4, RZ ;  /* 0x000000ff00047202 */ /* 0x000fe20000000f00 */
[----:B------:R-:W-:Y:S01]  /*13620*/  IMAD.MOV.U32 R5, RZ, RZ, 0x181f ;  /* 0x0000181fff057424 */ /* 0x000fe200078e00ff */
[----:B------:R-:W-:Y:S02]  /*13630*/  MOV R0, 0x13650 ;  /* 0x0001365000007802 */ /* 0x000fe40000000f00 */
[----:B-12---:R-:W-:Y:S05]  /*13640*/  CALL.REL.NOINC `($__internal_45_$__cuda_sm70_shflsync_idx_p) ;  /* 0x00000d7000007944 */ /* 0x006fea0003c00000 */
[----:B-12---:R-:W-:Y:S05]  /*13650*/  BRA `(.L_x_2282) ;  /* 0xffffb8a000007947 */ /* 0x006fea000383ffff */
.L_x_2218:
        /* <DEDUP_REMOVED lines=12> */
.L_x_2221:
[----:B-1----:R-:W-:Y:S01]  /*13720*/  IMAD.MOV.U32 R7, RZ, RZ, R10 ;  /* 0x000000ffff077224 */ /* 0x002fe200078e000a */
[----:B------:R-:W-:Y:S01]  /*13730*/  MOV R4, 0x2 ;  /* 0x0000000200047802 */ /* 0x000fe20000000f00 */
[----:B----4-:R-:W-:Y:S01]  /*13740*/  IMAD.MOV.U32 R5, RZ, RZ, 0x181f ;  /* 0x0000181fff057424 */ /* 0x010fe200078e00ff */
[----:B------:R-:W-:Y:S02]  /*13750*/  MOV R0, 0x13770 ;  /* 0x0001377000007802 */ /* 0x000fe40000000f00 */
[----:B--23--:R-:W-:Y:S05]  /*13760*/  CALL.REL.NOINC `($__internal_45_$__cuda_sm70_shflsync_idx_p) ;  /* 0x00000c5000007944 */ /* 0x00cfea0003c00000 */
[----:B--2---:R-:W-:Y:S01]  /*13770*/  MOV R20, R5 ;  /* 0x0000000500147202 */ /* 0x004fe20000000f00 */
[----:B-1----:R-:W-:Y:S05]  /*13780*/  BRA `(.L_x_2284) ;  /* 0xffffba7000007947 */ /* 0x002fea000383ffff */
.L_x_2222:
[----:B------:R-:W-:Y:S01]  /*13790*/  IMAD.MOV.U32 R7, RZ, RZ, R11 ;  /* 0x000000ffff077224 */ /* 0x000fe200078e000b */
[----:B------:R-:W-:Y:S01]  /*137a0*/  MOV R4, 0x2 ;  /* 0x0000000200047802 */ /* 0x000fe20000000f00 */
[----:B----4-:R-:W-:Y:S01]  /*137b0*/  IMAD.MOV.U32 R5, RZ, RZ, 0x181f ;  /* 0x0000181fff057424 */ /* 0x010fe200078e00ff */
[----:B------:R-:W-:Y:S02]  /*137c0*/  MOV R0, 0x137e0 ;  /* 0x000137e000007802 */ /* 0x000fe40000000f00 */
[----:B-123--:R-:W-:Y:S05]  /*137d0*/  CALL.REL.NOINC `($__internal_45_$__cuda_sm70_shflsync_idx_p) ;  /* 0x00000be000007944 */ /* 0x00efea0003c00000 */
[----:B-12---:R-:W-:Y:S05]  /*137e0*/  BRA `(.L_x_2285) ;  /* 0xffffba3000007947 */ /* 0x006fea000383ffff */
.L_x_2225:
        /* <DEDUP_REMOVED lines=12> */
.L_x_2227:
[----:B------:R-:W-:Y:S01]  /*138b0*/  IMAD.MOV.U32 R7, RZ, RZ, R3 ;  /* 0x000000ffff077224 */ /* 0x000fe200078e0003 */
[----:B------:R-:W-:Y:S01]  /*138c0*/  MOV R4, RZ ;  /* 0x000000ff00047202 */ /* 0x000fe20000000f00 */
[----:B------:R-:W-:Y:S01]  /*138d0*/  IMAD.MOV.U32 R5, RZ, RZ, 0x1c1f ;  /* 0x00001c1fff057424 */ /* 0x000fe200078e00ff */
[----:B------:R-:W-:Y:S02]  /*138e0*/  MOV R0, 0x13900 ;  /* 0x0001390000007802 */ /* 0x000fe40000000f00 */
[----:B------:R-:W-:Y:S05]  /*138f0*/  CALL.REL.NOINC `($__internal_45_$__cuda_sm70_shflsync_idx_p) ;  /* 0x00000ac000007944 */ /* 0x000fea0003c00000 */
[----:B--2---:R-:W-:Y:S01]  /*13900*/  MOV R11, R5 ;  /* 0x00000005000b7202 */ /* 0x004fe20000000f00 */
[----:B-1----:R-:W-:Y:S05]  /*13910*/  BRA `(.L_x_2287) ;  /* 0xffffbe1000007947 */ /* 0x002fea000383ffff */
.L_x_2228:
[----:B------:R-:W-:Y:S01]  /*13920*/  IMAD.MOV.U32 R7, RZ, RZ, R10 ;  /* 0x000000ffff077224 */ /* 0x000fe200078e000a */
[----:B------:R-:W-:Y:S01]  /*13930*/  MOV R4, RZ ;  /* 0x000000ff00047202 */ /* 0x000fe20000000f00 */
[----:B------:R-:W-:Y:S01]  /*13940*/  IMAD.MOV.U32 R5, RZ, RZ, 0x1c1f ;  /* 0x00001c1fff057424 */ /* 0x000fe200078e00ff */
[----:B------:R-:W-:Y:S02]  /*13950*/  MOV R0, 0x13970 ;  /* 0x0001397000007802 */ /* 0x000fe40000000f00 */
[----:B-12---:R-:W-:Y:S05]  /*13960*/  CALL.REL.NOINC `($__internal_45_$__cuda_sm70_shflsync_idx_p) ;  /* 0x00000a5000007944 */ /* 0x006fea0003c00000 */
[----:B-12---:R-:W-:Y:S05]  /*13970*/  BRA `(.L_x_2288) ;  /* 0xffffbdd000007947 */ /* 0x006fea000383ffff */
.L_x_2231:
[----:B----4-:R-:W-:Y:S01]  /*13980*/  IMAD.MOV.U32 R7, RZ, RZ, R3 ;  /* 0x000000ffff077224 */ /* 0x010fe200078e0003 */
[----:B------:R-:W-:Y:S01]  /*13990*/  MOV R4, 0x1 ;  /* 0x0000000100047802 */ /* 0x000fe20000000f00 */
[----:B------:R-:W-:Y:S01]  /*139a0*/  IMAD.MOV.U32 R5, RZ, RZ, 0x1c1f ;  /* 0x00001c1fff057424 */ /* 0x000fe200078e00ff */
[----:B------:R-:W-:-:S02]  /*139b0*/  MOV R0, 0x139d0 ;  /* 0x000139d000007802 */ /* 0x000fc40000000f00 */
[----:B-123--:R-:W-:Y:S05]  /*139c0*/  CALL.REL.NOINC `($__internal_45_$__cuda_sm70_shflsync_idx_p) ;  /* 0x000009f000007944 */ /* 0x00efea0003c00000 */
[----:B--2---:R-:W-:Y:S01]  /*139d0*/  IMAD.MOV.U32 R3, RZ, RZ, R5 ;  /* 0x000000ffff037224 */ /* 0x004fe200078e0005 */
[----:B-1----:R-:W-:Y:S01]  /*139e0*/  MOV R4, 0x1 ;  /* 0x0000000100047802 */ /* 0x002fe20000000f00 */
[----:B------:R-:W-:Y:S01]  /*139f0*/  IMAD.MOV.U32 R7, RZ, RZ, R10 ;  /* 0x000000ffff077224 */ /* 0x000fe200078e000a */
[----:B------:R-:W-:-:S02]  /*13a00*/  MOV R5, 0x1c1f ;  /* 0x00001c1f00057802 */ /* 0x000fc40000000f00 */
[----:B------:R-:W-:Y:S02]  /*13a10*/  MOV R0, 0x13a30 ;  /* 0x00013a3000007802 */ /* 0x000fe40000000f00 */
[----:B------:R-:W-:Y:S05]  /*13a20*/  CALL.REL.NOINC `($__internal_45_$__cuda_sm70_shflsync_idx_p) ;  /* 0x0000099000007944 */ /* 0x000fea0003c00000 */
[----:B-12---:R-:W-:Y:S05]  /*13a30*/  BRA `(.L_x_2289) ;  /* 0xffffca0000007947 */ /* 0x006fea000383ffff */
.L_x_2235:
[----:B------:R-:W-:Y:S01]  /*13a40*/  IMAD.MOV.U32 R7, RZ, RZ, R11 ;  /* 0x000000ffff077224 */ /* 0x000fe200078e000b */
[----:B------:R-:W-:Y:S01]  /*13a50*/  MOV R4, RZ ;  /* 0x000000ff00047202 */ /* 0x000fe20000000f00 */
[----:B------:R-:W-:Y:S01]  /*13a60*/  IMAD.MOV.U32 R5, RZ, RZ, 0x181f ;  /* 0x0000181fff057424 */ /* 0x000fe200078e00ff */
[----:B------:R-:W-:Y:S02]  /*13a70*/  MOV R0, 0x13a90 ;  /* 0x00013a9000007802 */ /* 0x000fe40000000f00 */
[----:B------:R-:W-:Y:S05]  /*13a80*/  CALL.REL.NOINC `($__internal_45_$__cuda_sm70_shflsync_idx_p) ;  /* 0x0000093000007944 */ /* 0x000fea0003c00000 */
[----:B--2---:R-:W-:Y:S01]  /*13a90*/  MOV R12, R5 ;  /* 0x00000005000c7202 */ /* 0x004fe20000000f00 */
[----:B-1----:R-:W-:Y:S05]  /*13aa0*/  BRA `(.L_x_2290) ;  /* 0xffffddc000007947 */ /* 0x002fea000383ffff */
.L_x_2236:
[----:B------:R-:W-:Y:S01]  /*13ab0*/  IMAD.MOV.U32 R7, RZ, RZ, R10 ;  /* 0x000000ffff077224 */ /* 0x000fe200078e000a */
[----:B------:R-:W-:Y:S01]  /*13ac0*/  MOV R4, RZ ;  /* 0x000000ff00047202 */ /* 0x000fe20000000f00 */
[----:B------:R-:W-:Y:S01]  /*13ad0*/  IMAD.MOV.U32 R5, RZ, RZ, 0x181f ;  /* 0x0000181fff057424 */ /* 0x000fe200078e00ff */
[----:B------:R-:W-:Y:S02]  /*13ae0*/  MOV R0, 0x13b00 ;  /* 0x00013b0000007802 */ /* 0x000fe40000000f00 */
[----:B-12---:R-:W-:Y:S05]  /*13af0*/  CALL.REL.NOINC `($__internal_45_$__cuda_sm70_shflsync_idx_p) ;  /* 0x000008c000007944 */ /* 0x006fea0003c00000 */
[----:B-12---:R-:W-:Y:S05]  /*13b00*/  BRA `(.L_x_2291) ;  /* 0xffffdd8000007947 */ /* 0x006fea000383ffff */
.L_x_2239:
        /* <DEDUP_REMOVED lines=12> */
.L_x_2242:
[----:B--2---:R-:W-:Y:S01]  /*13bd0*/  IMAD.MOV.U32 R7, RZ, RZ, R11 ;  /* 0x000000ffff077224 */ /* 0x004fe200078e000b */
[----:B------:R-:W-:Y:S01]  /*13be0*/  MOV R4, 0x2 ;  /* 0x0000000200047802 */ /* 0x000fe20000000f00 */
[----:B------:R-:W-:Y:S01]  /*13bf0*/  IMAD.MOV.U32 R5, RZ, RZ, 0x181f ;  /* 0x0000181fff057424 */ /* 0x000fe200078e00ff */
[----:B------:R-:W-:Y:S02]  /*13c00*/  MOV R0, 0x13c20 ;  /* 0x00013c2000007802 */ /* 0x000fe40000000f00 */
[----:B-1-3--:R-:W-:Y:S05]  /*13c10*/  CALL.REL.NOINC `($__internal_45_$__cuda_sm70_shflsync_idx_p) ;  /* 0x000007a000007944 */ /* 0x00afea0003c00000 */
[----:B--2---:R-:W-:Y:S01]  /*13c20*/  MOV R3, R5 ;  /* 0x0000000500037202 */ /* 0x004fe20000000f00 */
[----:B-1----:R-:W-:Y:S05]  /*13c30*/  BRA `(.L_x_2293) ;  /* 0xffffdf6000007947 */ /* 0x002fea000383ffff */
.L_x_2243:
[----:B--2---:R-:W-:Y:S01]  /*13c40*/  IMAD.MOV.U32 R7, RZ, RZ, R10 ;  /* 0x000000ffff077224 */ /* 0x004fe200078e000a */
[----:B------:R-:W-:Y:S01]  /*13c50*/  MOV R4, 0x2 ;  /* 0x0000000200047802 */ /* 0x000fe20000000f00 */
[----:B------:R-:W-:Y:S01]  /*13c60*/  IMAD.MOV.U32 R5, RZ, RZ, 0x181f ;  /* 0x0000181fff057424 */ /* 0x000fe200078e00ff */
[----:B------:R-:W-:Y:S02]  /*13c70*/  MOV R0, 0x13c90 ;  /* 0x00013c9000007802 */ /* 0x000fe40000000f00 */
[----:B-1-34-:R-:W-:Y:S05]  /*13c80*/  CALL.REL.NOINC `($__internal_45_$__cuda_sm70_shflsync_idx_p) ;  /* 0x0000073000007944 */ /* 0x01afea0003c00000 */
[----:B-12---:R-:W-:Y:S05]  /*13c90*/  BRA `(.L_x_2294) ;  /* 0xffffdf2000007947 */ /* 0x006fea000383ffff */
.L_x_2246:
        /* <DEDUP_REMOVED lines=12> */
.L_x_2248:
[----:B------:R-:W-:Y:S01]  /*13d60*/  IMAD.MOV.U32 R7, RZ, RZ, R2 ;  /* 0x000000ffff077224 */ /* 0x000fe200078e0002 */
[----:B------:R-:W-:Y:S01]  /*13d70*/  MOV R4, RZ ;  /* 0x000000ff00047202 */ /* 0x000fe20000000f00 */
[----:B------:R-:W-:Y:S01]  /*13d80*/  IMAD.MOV.U32 R5, RZ, RZ, 0x1f ;  /* 0x0000001fff057424 */ /* 0x000fe200078e00ff */
[----:B------:R-:W-:Y:S02]  /*13d90*/  MOV R0, 0x13db0 ;  /* 0x00013db000007802 */ /* 0x000fe40000000f00 */
[----:B------:R-:W-:Y:S05]  /*13da0*/  CALL.REL.NOINC `($__internal_45_$__cuda_sm70_shflsync_idx_p) ;  /* 0x0000061000007944 */ /* 0x000fea0003c00000 */
[----:B--2---:R-:W-:Y:S01]  /*13db0*/  MOV R3, R5 ;  /* 0x0000000500037202 */ /* 0x004fe20000000f00 */
[----:B-1----:R-:W-:Y:S05]  /*13dc0*/  BRA `(.L_x_2296) ;  /* 0xffffe19000007947 */ /* 0x002fea000383ffff */
.L_x_2249:
[----:B------:R-:W-:Y:S01]  /*13dd0*/  IMAD.MOV.U32 R7, RZ, RZ, R2 ;  /* 0x000000ffff077224 */ /* 0x000fe200078e0002 */
[----:B------:R-:W-:Y:S01]  /*13de0*/  MOV R4, 0x1 ;  /* 0x0000000100047802 */ /* 0x000fe20000000f00 */
[----:B------:R-:W-:Y:S01]  /*13df0*/  IMAD.MOV.U32 R5, RZ, RZ, 0x1f ;  /* 0x0000001fff057424 */ /* 0x000fe200078e00ff */
[----:B------:R-:W-:Y:S02]  /*13e00*/  MOV R0, 0x13e20 ;  /* 0x00013e2000007802 */ /* 0x000fe40000000f00 */
[----:B-12---:R-:W-:Y:S05]  /*13e10*/  CALL.REL.NOINC `($__internal_45_$__cuda_sm70_shflsync_idx_p) ;  /* 0x000005a000007944 */ /* 0x006fea0003c00000 */
[----:B--2---:R-:W-:Y:S01]  /*13e20*/  MOV R2, R5 ;  /* 0x0000000500027202 */ /* 0x004fe20000000f00 */
[----:B-1----:R-:W-:Y:S05]  /*13e30*/  BRA `(.L_x_2297) ;  /* 0xffffe14000007947 */ /* 0x002fea000383ffff */
.L_x_2250:
[----:B------:R-:W-:Y:S02]  /*13e40*/  MOV R4, 0x1 ;  /* 0x0000000100047802 */ /* 0x000fe40000000f00 */
[----:B------:R-:W-:-:S02]  /*13e50*/  MOV R0, 0x13e70 ;  /* 0x00013e7000007802 */ /* 0x000fc40000000f00 */
[----:B-12---:R-:W-:Y:S05]  /*13e60*/  CALL.REL.NOINC `($__internal_46_$__cuda_sm70_shflsync_up_p) ;  /* 0x000005a000007944 */ /* 0x006fea0003c00000 */
[----:B-12---:R-:W-:Y:S05]  /*13e70*/  BRA `(.L_x_2298) ;  /* 0xffffe22000007947 */ /* 0x006fea000383ffff */
.L_x_2251:
[----:B------:R-:W-:Y:S02]  /*13e80*/  MOV R4, 0x2 ;  /* 0x0000000200047802 */ /* 0x000fe40000000f00 */
[----:B------:R-:W-:-:S02]  /*13e90*/  MOV R0, 0x13eb0 ;  /* 0x00013eb000007802 */ /* 0x000fc40000000f00 */
[----:B-12---:R-:W-:Y:S05]  /*13ea0*/  CALL.REL.NOINC `($__internal_46_$__cuda_sm70_shflsync_up_p) ;  /* 0x0000056000007944 */ /* 0x006fea0003c00000 */
        /* <DEDUP_REMOVED lines=23> */
.L_x_2255:
[----:B---3--:R-:W-:Y:S01]  /*14020*/  IMAD.MOV.U32 R13, RZ, RZ, R2 ;  /* 0x000000ffff0d7224 */ /* 0x008fe200078e0002 */
[----:B------:R-:W-:-:S02]  /*14030*/  MOV R4, 0x1 ;  /* 0x0000000100047802 */ /* 0x000fc40000000f00 */
[----:B------:R-:W-:Y:S02]  /*14040*/  MOV R0, 0x14060 ;  /* 0x0001406000007802 */ /* 0x000fe40000000f00 */
[----:B------:R-:W-:Y:S05]  /*14050*/  CALL.REL.NOINC `($__internal_46_$__cuda_sm70_shflsync_up_p) ;  /* 0x000003b000007944 */ /* 0x000fea0003c00000 */
[----:B-12---:R-:W-:Y:S05]  /*14060*/  BRA `(.L_x_2300) ;  /* 0xffffe28000007947 */ /* 0x006fea000383ffff */
.L_x_2256:
[----:B---3--:R-:W-:Y:S01]  /*14070*/  IMAD.MOV.U32 R13, RZ, RZ, R2 ;  /* 0x000000ffff0d7224 */ /* 0x008fe200078e0002 */
[----:B------:R-:W-:Y:S02]  /*14080*/  MOV R4, 0x2 ;  /* 0x0000000200047802 */ /* 0x000fe40000000f00 */
[----:B------:R-:W-:Y:S02]  /*14090*/  MOV R0, 0x140b0 ;  /* 0x000140b000007802 */ /* 0x000fe40000000f00 */
[----:B------:R-:W-:Y:S05]  /*140a0*/  CALL.REL.NOINC `($__internal_46_$__cuda_sm70_shflsync_up_p) ;  /* 0x0000036000007944 */ /* 0x000fea0003c00000 */
[----:B-12---:R-:W-:Y:S01]  /*140b0*/  SEL R13, R4, RZ, P1 ;  /* 0x000000ff040d7207 */ /* 0x006fe20000800000 */
[----:B------:R-:W-:Y:S01]  /*140c0*/  IMAD.MOV.U32 R4, RZ, RZ, 0x4 ;  /* 0x00000004ff047424 */ /* 0x000fe200078e00ff */
[----:B------:R-:W-:-:S03]  /*140d0*/  MOV R0, 0x14100 ;  /* 0x0001410000007802 */ /* 0x000fc60000000f00 */
[----:B------:R-:W-:Y:S02]  /*140e0*/  IMAD.IADD R13, R2, 0x1, R13 ;  /* 0x00000001020d7824 */ /* 0x000fe400078e020d */
        /* <DEDUP_REMOVED lines=19> */
.L_x_2258:
[----:B------:R-:W-:Y:S02]  /*14220*/  SEL R2, RZ, 0x1, P0 ;  /* 0x00000001ff027807 */ /* 0x000fe40000000000 */
[----:B------:R-:W-:-:S02]  /*14230*/  MOV R0, 0x14250 ;  /* 0x0001425000007802 */ /* 0x000fc40000000f00 */
[----:B---3--:R-:W-:Y:S05]  /*14240*/  CALL.REL.NOINC `($__internal_47_$__cuda_sm70_votesync_ballot) ;  /* 0x0000021000007944 */ /* 0x008fea0003c00000 */
[----:B------:R-:W-:Y:S05]  /*14250*/  BRA `(.L_x_2302) ;  /* 0xffffe22000007947 */ /* 0x000fea000383ffff */
.L_x_2259:
[----:B------:R-:W-:Y:S01]  /*14260*/  IMAD.MOV.U32 R7, RZ, RZ, R237 ;  /* 0x000000ffff077224 */ /* 0x000fe200078e00ed */
[----:B------:R-:W-:-:S02]  /*14270*/  MOV R5, 0x1f ;  /* 0x0000001f00057802 */ /* 0x000fc40000000f00 */
[----:B------:R-:W-:Y:S02]  /*14280*/  MOV R0, 0x142a0 ;  /* 0x000142a000007802 */ /* 0x000fe40000000f00 */
[----:B---3--:R-:W-:Y:S05]  /*14290*/  CALL.REL.NOINC `($__internal_45_$__cuda_sm70_shflsync_idx_p) ;  /* 0x0000012000007944 */ /* 0x008fea0003c00000 */
[----:B--2---:R-:W-:Y:S01]  /*142a0*/  IMAD.MOV.U32 R237, RZ, RZ, R5 ;  /* 0x000000ffffed7224 */ /* 0x004fe200078e0005 */
[----:B-1----:R-:W-:Y:S01]  /*142b0*/  MOV R7, R12 ;  /* 0x0000000c00077202 */ /* 0x002fe20000000f00 */
[----:B------:R-:W-:Y:S01]  /*142c0*/  IMAD.MOV.U32 R5, RZ, RZ, 0x1f ;  /* 0x0000001fff057424 */ /* 0x000fe200078e00ff */
[----:B------:R-:W-:Y:S02]  /*142d0*/  MOV R0, 0x142f0 ;  /* 0x000142f000007802 */ /* 0x000fe40000000f00 */
[----:B------:R-:W-:Y:S05]  /*142e0*/  CALL.REL.NOINC `($__internal_45_$__cuda_sm70_shflsync_idx_p) ;  /* 0x000000d000007944 */ /* 0x000fea0003c00000 */
[----:B--2---:R-:W-:Y:S01]  /*142f0*/  MOV R2, R5 ;  /* 0x0000000500027202 */ /* 0x004fe20000000f00 */
[----:B-1----:R-:W-:Y:S05]  /*14300*/  BRA `(.L_x_2303) ;  /* 0xffffe1c000007947 */ /* 0x002fea000383ffff */
.L_x_2262:
[----:B------:R-:W-:Y:S01]  /*14310*/  IMAD.MOV.U32 R7, RZ, RZ, R13 ;  /* 0x000000ffff077224 */ /* 0x000fe200078e000d */
[----:B------:R-:W-:Y:S02]  /*14320*/  MOV R5, 0x1f ;  /* 0x0000001f00057802 */ /* 0x000fe40000000f00 */
[----:B------:R-:W-:Y:S02]  /*14330*/  MOV R0, 0x14350 ;  /* 0x0001435000007802 */ /* 0x000fe40000000f00 */
[----:B--234-:R-:W-:Y:S05]  /*14340*/  CALL.REL.NOINC `($__internal_45_$__cuda_sm70_shflsync_idx_p) ;  /* 0x0000007000007944 */ /* 0x01cfea0003c00000 */
[----:B--2---:R-:W-:Y:S01]  /*14350*/  MOV R15, R5 ;  /* 0x00000005000f7202 */ /* 0x004fe20000000f00 */
[----:B-1----:R-:W-:Y:S05]  /*14360*/  BRA `(.L_x_2261) ;  /* 0xffffe1c000007947 */ /* 0x002fea000383ffff */
        .weak           $__internal_44_$__cuda_sm70_shflsync_bfly_p
        .type           $__internal_44_$__cuda_sm70_shflsync_bfly_p,@function
        .size           $__internal_44_$__cuda_sm70_shflsync_bfly_p,($__internal_45_$__cuda_sm70_shflsync_idx_p - $__internal_44_$__cuda_sm70_shflsync_bfly_p)
$__internal_44_$__cuda_sm70_shflsync_bfly_p:
[----:B------:R-:W-:Y:S01]  /*14370*/  MOV R12, R6 ;  /* 0x00000006000c7202 */ /* 0x000fe20000000f00 */
[----:B------:R-:W-:Y:S04]  /*14380*/  WARPSYNC R3 ;  /* 0x0000000300007348 */ /* 0x000fe80003800000 */
[----:B------:R-:W-:Y:S01]  /*14390*/  MOV R13, 0x0 ;  /* 0x00000000000d7802 */ /* 0x000fe20000000f00 */
[----:B------:R1:W2:Y:S03]  /*143a0*/  SHFL.BFLY PT, R5, R8, R5, R4 ;  /* 0x0c00000508057389 */ /* 0x0002a600000e0004 */
[----:B------:R-:W-:Y:S05]  /*143b0*/  RET.REL.NODEC R12 `(_ZN7cutlass13device_kernelIN5flash19enable_sm80_to_sm89INS1_16FlashAttnFwdSm80INS1_25CollectiveMainloopFwdSm80ILi8ELi1ELb0EN4cute5tupleIJNS5_1CILi128EEENS7_ILi64EEENS7_ILi256EEEEEELi256ENS_6half_tEfNS_4arch4Sm80ELb1ELb0ELb0ELb1ELb0ELb0ELb1ELb1EEENS1_21CollectiveEpilogueFwdINS6_IJS8_SA_S9_EEENS6_IJNS7_ILi1EEESI_SI_EEESC_SE_Li256ELb1ELb1ELb1ELb0EEENS1_36VarlenDynamicPersistentTileSchedulerILi128ELi64ELi256ELi256ELb1ELb1ELb0ELb1ELb1ELb1EEEEEEEEEvNT_6ParamsE) ;  /* 0xfffebc400c007950 */ /* 0x000fea0003c3ffff */
        .weak           $__internal_45_$__cuda_sm70_shflsync_idx_p
        .type           $__internal_45_$__cuda_sm70_shflsync_idx_p,@function
        .size           $__internal_45_$__cuda_sm70_shflsync_idx_p,($__internal_46_$__cuda_sm70_shflsync_up_p - $__internal_45_$__cuda_sm70_shflsync_idx_p)
$__internal_45_$__cuda_sm70_shflsync_idx_p:
[----:B------:R-:W-:Y:S01]  /*143c0*/  MOV R8, R0 ;  /* 0x0000000000087202 */ /* 0x000fe20000000f00 */
[----:B------:R-:W-:Y:S04]  /*143d0*/  WARPSYNC R240 ;  /* 0x000000f000007348 */ /* 0x000fe80003800000 */
[----:B------:R-:W-:Y:S01]  /*143e0*/  MOV R9, 0x0 ;  /* 0x0000000000097802 */ /* 0x000fe20000000f00 */
[----:B------:R1:W2:Y:S03]  /*143f0*/  SHFL.IDX PT, R5, R7, R4, R5 ;  /* 0x0000000407057389 */ /* 0x0002a600000e0005 */
[----:B------:R-:W-:Y:S05]  /*14400*/  RET.REL.NODEC R8 `(_ZN7cutlass13device_kernelIN5flash19enable_sm80_to_sm89INS1_16FlashAttnFwdSm80INS1_25CollectiveMainloopFwdSm80ILi8ELi1ELb0EN4cute5tupleIJNS5_1CILi128EEENS7_ILi64EEENS7_ILi256EEEEEELi256ENS_6half_tEfNS_4arch4Sm80ELb1ELb0ELb0ELb1ELb0ELb0ELb1ELb1EEENS1_21CollectiveEpilogueFwdINS6_IJS8_SA_S9_EEENS6_IJNS7_ILi1EEESI_SI_EEESC_SE_Li256ELb1ELb1ELb1ELb0EEENS1_36VarlenDynamicPersistentTileSchedulerILi128ELi64ELi256ELi256ELb1ELb1ELb0ELb1ELb1ELb1EEEEEEEEEvNT_6ParamsE) ;  /* 0xfffebbf008007950 */ /* 0x000fea0003c3ffff */
        .weak           $__internal_46_$__cuda_sm70_shflsync_up_p
        .type           $__internal_46_$__cuda_sm70_shflsync_up_p,@function
        .size           $__internal_46_$__cuda_sm70_shflsync_up_p,($__internal_47_$__cuda_sm70_votesync_ballot - $__internal_46_$__cuda_sm70_shflsync_up_p)
$__internal_46_$__cuda_sm70_shflsync_up_p:
[----:B------:R-:W-:Y:S01]  /*14410*/  MOV R6, R0 ;  /* 0x0000000000067202 */ /* 0x000fe20000000f00 */
[----:B------:R-:W-:Y:S04]  /*14420*/  WARPSYNC R244 ;  /* 0x000000f400007348 */ /* 0x000fe80003800000 */
[----:B------:R-:W-:Y:S01]  /*14430*/  MOV R7, 0x0 ;  /* 0x0000000000077802 */ /* 0x000fe20000000f00 */
[----:B------:R1:W2:Y:S03]  /*14440*/  SHFL.UP PT, R4, R13, R4, R245 ;  /* 0x040000040d047389 */ /* 0x0002a600000e00f5 */
[----:B------:R-:W-:Y:S05]  /*14450*/  RET.REL.NODEC R6 `(_ZN7cutlass13device_kernelIN5flash19enable_sm80_to_sm89INS1_16FlashAttnFwdSm80INS1_25CollectiveMainloopFwdSm80ILi8ELi1ELb0EN4cute5tupleIJNS5_1CILi128EEENS7_ILi64EEENS7_ILi256EEEEEELi256ENS_6half_tEfNS_4arch4Sm80ELb1ELb0ELb0ELb1ELb0ELb0ELb1ELb1EEENS1_21CollectiveEpilogueFwdINS6_IJS8_SA_S9_EEENS6_IJNS7_ILi1EEESI_SI_EEESC_SE_Li256ELb1ELb1ELb1ELb0EEENS1_36VarlenDynamicPersistentTileSchedulerILi128ELi64ELi256ELi256ELb1ELb1ELb0ELb1ELb1ELb1EEEEEEEEEvNT_6ParamsE) ;  /* 0xfffebba006007950 */ /* 0x000fea0003c3ffff */
        .weak           $__internal_47_$__cuda_sm70_votesync_ballot
        .type           $__internal_47_$__cuda_sm70_votesync_ballot,@function
        .size           $__internal_47_$__cuda_sm70_votesync_ballot,(.L_x_2617 - $__internal_47_$__cuda_sm70_votesync_ballot)
$__internal_47_$__cuda_sm70_votesync_ballot:
[----:B------:R-:W-:Y:S01]  /*14460*/  ISETP.NE.U32.AND P0, PT, R2, 0x1, PT ;  /* 0x000000010200780c */ /* 0x000fe20003f05070 */
[----:B------:R-:W-:Y:S01]  /*14470*/  IMAD.MOV.U32 R4, RZ, RZ, R0 ;  /* 0x000000ffff047224 */ /* 0x000fe200078e0000 */
[----:B------:R-:W-:Y:S04]  /*14480*/  WARPSYNC R235 ;  /* 0x000000eb00007348 */ /* 0x000fe80003800000 */
[----:B------:R-:W-:-:S07]  /*14490*/  IMAD.MOV.U32 R5, RZ, RZ, 0x0 ;  /* 0x00000000ff057424 */ /* 0x000fce00078e00ff */
[----:B------:R-:W-:-:S04]  /*144a0*/  VOTE.ANY R2, PT, !P0 ;  /* 0x0000000000027806 */ /* 0x000fc800040e0100 */
[----:B------:R-:W-:Y:S01]  /*144b0*/  LOP3.LUT R11, R2, R235, RZ, 0xc0, !PT ;  /* 0x000000eb020b7212 */ /* 0x000fe200078ec0ff */
[----:B------:R-:W-:Y:S06]  /*144c0*/  RET.REL.NODEC R4 `(_ZN7cutlass13device_kernelIN5flash19enable_sm80_to_sm89INS1_16FlashAttnFwdSm80INS1_25CollectiveMainloopFwdSm80ILi8ELi1ELb0EN4cute5tupleIJNS5_1CILi128EEENS7_ILi64EEENS7_ILi256EEEEEELi256ENS_6half_tEfNS_4arch4Sm80ELb1ELb0ELb0ELb1ELb0ELb0ELb1ELb1EEENS1_21CollectiveEpilogueFwdINS6_IJS8_SA_S9_EEENS6_IJNS7_ILi1EEESI_SI_EEESC_SE_Li256ELb1ELb1ELb1ELb0EEENS1_36VarlenDynamicPersistentTileSchedulerILi128ELi64ELi256ELi256ELb1ELb1ELb0ELb1ELb1ELb1EEEEEEEEEvNT_6ParamsE) ;  /* 0xfffebb3004007950 */ /* 0x000fec0003c3ffff */
.L_x_2304:
        /* <DEDUP_REMOVED lines=11> */
.L_x_2617:


//--------------------- .text._ZN7cutlass13device_kernelIN5flash19enable_sm80_to_sm89INS1_16FlashAttnFwdSm80INS1_25CollectiveMainloopFwdSm80ILi8ELi1ELb0EN4cute5tupleIJNS5_1CILi128EEENS7_ILi48EEENS7_ILi256EEEEEELi256ENS_6half_tEfNS_4arch4Sm80ELb1ELb0ELb0ELb1ELb0ELb1ELb1ELb1EEENS1_21CollectiveEpilogueFwdINS6_IJS8_SA_S9_EEENS6_IJNS7_ILi1EEESI_SI_EEESC_SE_Li256ELb1ELb1ELb1ELb0EEENS1_36VarlenDynamicPersistentTileSchedulerILi128ELi48ELi256ELi256ELb1ELb1ELb0ELb1ELb1ELb1EEEEEEEEEvNT_6ParamsE --------------------------
	.section	.text._ZN7cutlass13device_kernelIN5flash19enable_sm80_to_sm89INS1_16FlashAttnFwdSm80INS1_25CollectiveMainloopFwdSm80ILi8ELi1ELb0EN4cute5tupleIJNS5_1CILi128EEENS7_ILi48EEENS7_ILi256EEEEEELi256ENS_6half_tEfNS_4arch4Sm80ELb1ELb0ELb0ELb1ELb0ELb1ELb1ELb1EEENS1_21CollectiveEpilogueFwdINS6_IJS8_SA_S9_EEENS6_IJNS7_ILi1EEESI_SI_EEESC_SE_Li256ELb1ELb1ELb1ELb0EEENS1_36VarlenDynamicPersistentTileSchedulerILi128ELi48ELi256ELi256ELb1ELb1ELb0ELb1ELb1ELb1EEEEEEEEEvNT_6ParamsE,"ax",@progbits
	.sectioninfo	@"SHI_REGISTERS=255"
	.align	128
.text._ZN7cutlass13device_kernelIN5flash19enable_sm80_to_sm89INS1_16FlashAttnFwdSm80INS1_25CollectiveMainloopFwdSm80ILi8ELi1ELb0EN4cute5tupleIJNS5_1CILi128EEENS7_ILi48EEENS7_ILi256EEEEEELi256ENS_6half_tEfNS_4arch4Sm80ELb1ELb0ELb0ELb1ELb0ELb1ELb1ELb1EEENS1_21CollectiveEpilogueFwdINS6_IJS8_SA_S9_EEENS6_IJNS7_ILi1EEESI_SI_EEESC_SE_Li256ELb1ELb1ELb1ELb0EEENS1_36VarlenDynamicPersistentTileSchedulerILi128ELi48ELi256ELi256ELb1ELb1ELb0ELb1ELb1ELb1EEEEEEEEEvNT_6ParamsE:
        .type           _ZN7cutlass13device_kernelIN5flash19enable_sm80_to_sm89INS1_16FlashAttnFwdSm80INS1_25CollectiveMainloopFwdSm80ILi8ELi1ELb0EN4cute5tupleIJNS5_1CILi128EEENS7_ILi48EEENS7_ILi256EEEEEELi256ENS_6half_tEfNS_4arch4Sm80ELb1ELb0ELb0ELb1ELb0ELb1ELb1ELb1EEENS1_21CollectiveEpilogueFwdINS6_IJS8_SA_S9_EEENS6_IJNS7_ILi1EEESI_SI_EEESC_SE_Li256ELb1ELb1ELb1ELb0EEENS1_36VarlenDynamicPersistentTileSchedulerILi128ELi48ELi256ELi256ELb1ELb1ELb0ELb1ELb1ELb1EEEEEEEEEvNT_6ParamsE,@function
        .size           _ZN7cutlass13device_kernelIN5flash19enable_sm80_to_sm89INS1_16FlashAttnFwdSm80INS1_25CollectiveMainloopFwdSm80ILi8ELi1ELb0EN4cute5tupleIJNS5_1CILi128EEENS7_ILi48EEENS7_ILi256EEEEEELi256ENS_6half_tEfNS_4arch4Sm80ELb1ELb0ELb0ELb1ELb0ELb1ELb1ELb1EEENS1_21CollectiveEpilogueFwdINS6_IJS8_SA_S9_EEENS6_IJNS7_ILi1EEESI_SI_EEESC_SE_Li256ELb1ELb1ELb1ELb0EEENS1_36VarlenDynamicPersistentTileSchedulerILi128ELi48ELi256ELi256ELb1ELb1ELb0ELb1ELb1ELb1EEEEEEEEEvNT_6ParamsE,(.L_x_2622 - _ZN7cutlass13device_kernelIN5flash19enable_sm80_to_sm89INS1_16FlashAttnFwdSm80INS1_25CollectiveMainloopFwdSm80ILi8ELi1ELb0EN4cute5tupleIJNS5_1CILi128EEENS7_ILi48EEENS7_ILi256EEEEEELi256ENS_6half_tEfNS_4arch4Sm80ELb1ELb0ELb0ELb1ELb0ELb1ELb1ELb1EEENS1_21CollectiveEpilogueFwdINS6_IJS8_SA_S9_EEENS6_IJNS7_ILi1EEESI_SI_EEESC_SE_Li256ELb1ELb1ELb1ELb0EEENS1_36VarlenDynamicPersistentTileSchedulerILi128ELi48ELi256ELi256ELb1ELb1ELb0ELb1ELb1ELb1EEEEEEEEEvNT_6ParamsE)
        .other          _ZN7cutlass13device_kernelIN5flash19enable_sm80_to_sm89INS1_16FlashAttnFwdSm80INS1_25CollectiveMainloopFwdSm80ILi8ELi1ELb0EN4cute5tupleIJNS5_1CILi128EEENS7_ILi48EEENS7_ILi256EEEEEELi256ENS_6half_tEfNS_4arch4Sm80ELb1ELb0ELb0ELb1ELb0ELb1ELb1ELb1EEENS1_21CollectiveEpilogueFwdINS6_IJS8_SA_S9_EEENS6_IJNS7_ILi1EEESI_SI_EEESC_SE_Li256ELb1ELb1ELb1ELb0EEENS1_36VarlenDynamicPersistentTileSchedulerILi128ELi48ELi256ELi256ELb1ELb1ELb0ELb1ELb1ELb1EEEEEEEEEvNT_6ParamsE,@"STO_CUDA_ENTRY STV_DEFAULT"
_ZN7cutlass13device_kernelIN5flash19enable_sm80_to_sm89INS1_16FlashAttnFwdSm80INS1_25CollectiveMainloopFwdSm80ILi8ELi1ELb0EN4cute5tupleIJNS5_1CILi128EEENS7_ILi48EEENS7_ILi256EEEEEELi256ENS_6half_tEfNS_4arch4Sm80ELb1ELb0ELb0ELb1ELb0ELb1ELb1ELb1EEENS1_21CollectiveEpilogueFwdINS6_IJS8_SA_S9_EEENS6_IJNS7_ILi1EEESI_SI_EEESC_SE_Li256ELb1ELb1ELb1ELb0EEENS1_36VarlenDynamicPersistentTileSchedulerILi128ELi48ELi256ELi256ELb1ELb1ELb0ELb1ELb1ELb1EEEEEEEEEvNT_6ParamsE:
        /* <DEDUP_REMOVED lines=15> */
[----:B------:R-:W-:-:S02]  /*00f0*/  IMAD.MOV.U32 R10, RZ, RZ, RZ ;  /* 0x000000ffff0a7224 */ /* 0x000fc400078e00ff */
[----:B------:R-:W-:Y:S01]  /*0100*/  IMAD.MOV.U32 R8, RZ, RZ, RZ ;  /* 0x000000ffff087224 */ /* 0x000fe200078e00ff */
        /* <DEDUP_REMOVED lines=13> */
[----:B------:R-:W-:Y:S02]  /*01e0*/  ISETP.GE.U32.AND P1, PT, R14, 0x10, PT ;  /* 0x000000100e00780c */ /* 0x000fe40003f26070 */
[----:B------:R-:W-:Y:S01]  /*01f0*/  MOV R7, RZ ;  /* 0x000000ff00077202 */ /* 0x000fe20000000f00 */
[----:B--2---:R-:W-:-:S05]  /*0200*/  IMAD R4, R10, R8, RZ ;  /* 0x000000080a047224 */ /* 0x004fca00078e02ff */
[----:B------:R-:W2:Y:S02]  /*0210*/  SHFL.UP PT, R0, R4, 0x1, RZ ;  /* 0x0420000004007989 */ /* 0x000ea400000e00ff */
[----:B--2---:R-:W-:-:S05]  /*0220*/  SEL R0, R0, RZ, P5 ;  /* 0x000000ff00007207 */ /* 0x004fca0002800000 */
[----:B------:R-:W-:-:S05]  /*0230*/  IMAD.IADD R4, R4, 0x1, R0 ;  /* 0x0000000104047824 */ /* 0x000fca00078e0200 */
[----:B------:R-:W2:Y:S02]  /*0240*/  SHFL.UP PT, R0, R4, 0x2, RZ ;  /* 0x0440000004007989 */ /* 0x000ea400000e00ff */
[----:B--2---:R-:W-:-:S04]  /*0250*/  SEL R0, R0, RZ, P4 ;  /* 0x000000ff00007207 */ /* 0x004fc80002000000 */
[----:B------:R-:W-:-:S05]  /*0260*/  IADD3 R4, R4, R0, RZ ;  /* 0x0000000004047210 */ /* 0x000fca0007ffe0ff */
        /* <DEDUP_REMOVED lines=16> */
.L_x_2310:
        /* <DEDUP_REMOVED lines=17> */
.L_x_2521:
        /* <DEDUP_REMOVED lines=16> */
.L_x_2522:
[----:B--2---:R-:W-:-:S05]  /*0580*/  IMAD R0, R0, c[0x0][0x538], RZ ;  /* 0x00014e0000007a24 */ /* 0x004fca00078e02ff */
[----:B------:R-:W-:-:S04]  /*0590*/  IADD3 R6, R0, R6, RZ ;  /* 0x0000000600067210 */ /* 0x000fc80007ffe0ff */
[----:B------:R-:W-:-:S13]  /*05a0*/  ISETP.GT.AND P0, PT, R6, UR4, PT ;  /* 0x0000000406007c0c */ /* 0x000fda000bf04270 */
[----:B-1----:R-:W-:Y:S05]  /*05b0*/  @!P0 BRA `(.L_x_2310) ;  /* 0xfffffdb000008947 */ /* 0x002fea000383ffff */
.L_x_2306:
[----:B------:R-:W-:-:S05]  /*05c0*/  IADD3 R12, -R0, R6, RZ ;  /* 0x00000006000c7210 */ /* 0x000fca0007ffe1ff */
[----:B------:R-:W-:-:S05]  /*05d0*/  IMAD R0, R4, c[0x0][0x538], R12 ;  /* 0x00014e0004007a24 */ /* 0x000fca00078e020c */
[----:B------:R-:W-:Y:S01]  /*05e0*/  ISETP.GT.AND P0, PT, R0, UR4, PT ;  /* 0x0000000400007c0c */ /* 0x000fe2000bf04270 */
[----:B------:R-:W-:-:S12]  /*05f0*/  BRA.DIV ~URZ, `(.L_x_2311) ;  /* 0x00020d627f007947 */ /* 0x000fd8000b800000 */
[----:B------:R-:W-:-:S04]  /*0600*/  VOTE.ANY R11, PT, !P0 ;  /* 0x00000000000b7806 */ /* 0x000fc800040e0100 */
.L_x_2523:
[----:B------:R-:W1:Y:S02]  /*0610*/  POPC R0, R11 ;  /* 0x0000000b00007309 */ /* 0x000e640000000000 */
[----:B-1----:R-:W-:-:S05]  /*0620*/  IADD3 R2, R0, R7, RZ ;  /* 0x0000000700027210 */ /* 0x002fca0007ffe0ff */
[----:B------:R1:W-:Y:S01]  /*0630*/  STL [R1+0xc], R2 ;  /* 0x00000c0201007387 */ /* 0x0003e20000100800 */
[----:B------:R-:W-:Y:S05]  /*0640*/  BRA.DIV ~URZ, `(.L_x_2312) ;  /* 0x00020d627f007947 */ /* 0x000fea000b800000 */
[----:B------:R2:W3:Y:S01]  /*0650*/  SHFL.IDX PT, R13, R10, R0, 0x1f ;  /* 0x00001f000a0d7589 */ /* 0x0004e200000e0000 */
[----:B------:R-:W-:-:S03]  /*0660*/  MOV R6, RZ ;  /* 0x000000ff00067202 */ /* 0x000fc60000000f00 */
[----:B------:R2:W4:Y:S04]  /*0670*/  SHFL.IDX PT, R10, R8, R0, 0x1f ;  /* 0x00001f00080a7589 */ /* 0x00052800000e0000 */
.L_x_2524:
[----:B------:R-:W-:Y:S01]  /*0680*/  ISETP.NE.AND P0, PT, R11, RZ, PT ;  /* 0x000000ff0b00720c */ /* 0x000fe20003f05270 */
[----:B------:R-:W-:-:S12]  /*0690*/  BSSY B0, `(.L_x_2313) ;  /* 0x0000005000007945 */ /* 0x000fd80003800000 */
[----:B------:R-:W-:Y:S05]  /*06a0*/  @!P0 BRA `(.L_x_2314) ;  /* 0x0000003000008947 */ /* 0x000fea0003800000 */
[----:B------:R-:W-:Y:S01]  /*06b0*/  IADD3 R5, R0, -0x1, RZ ;  /* 0xffffffff00057810 */ /* 0x000fe20007ffe0ff */
[----:B------:R-:W-:Y:S05]  /*06c0*/  BRA.DIV ~URZ, `(.L_x_2315) ;  /* 0x00020dc27f007947 */ /* 0x000fea000b800000 */
[----:B------:R1:W2:Y:S02]  /*06d0*/  SHFL.IDX PT, R6, R4, R5, 0x1f ;  /* 0x00001f0504067589 */ /* 0x0002a400000e0000 */
.L_x_2314:
[----:B------:R-:W-:Y:S05]  /*06e0*/  BSYNC B0 ;  /* 0x0000000000007941 */ /* 0x000fea0003800000 */
.L_x_2313:
[----:B--2---:R-:W-:Y:S01]  /*06f0*/  IMAD R0, R6, c[0x0][0x538], R12 ;  /* 0x00014e0006007a24 */ /* 0x004fe200078e020c */
[----:B----4-:R-:W-:Y:S01]  /*0700*/  ISETP.NE.AND P0, PT, R10, 0x1, PT ;  /* 0x000000010a00780c */ /* 0x010fe20003f05270 */
[----:B------:R-:W-:Y:S03]  /*0710*/  BSSY B0, `(.L_x_2316) ;  /* 0x0000089000007945 */ /* 0x000fe60003800000 */
[----:B------:R2:W-:Y:S01]  /*0720*/  STL [R1], R0 ;  /* 0x0000000001007387 */ /* 0x0005e20000100800 */
[----:B------:R-:W-:-:S08]  /*0730*/  IADD3 R9, -R0, UR4, RZ ;  /* 0x0000000400097c10 */ /* 0x000fd0000fffe1ff */
[----:B------:R-:W-:Y:S05]  /*0740*/  @!P0 BRA `(.L_x_2317) ;  /* 0x000003f000008947 */ /* 0x000fea0003800000 */
[-C--:B--23--:R-:W-:Y:S02]  /*0750*/  IABS R0, R13.reuse ;  /* 0x0000000d00007213 */ /* 0x08cfe40000000000 */
[----:B------:R-:W-:-:S03]  /*0760*/  IABS R6, R13 ;  /* 0x0000000d00067213 */ /* 0x000fc60000000000 */
[----:B-1----:R-:W-:Y:S01]  /*0770*/  IMAD.MOV.U32 R5, RZ, RZ, R0 ;  /* 0x000000ffff057224 */ /* 0x002fe200078e0000 */
        /* <DEDUP_REMOVED lines=60> */
.L_x_2317:
[----:B------:R-:W4:Y:S01]  /*0b40*/  LDL R3, [R1+0xc] ;  /* 0x00000c0001037983 */ /* 0x000f220000100800 */
[----:B-1----:R-:W-:-:S04]  /*0b50*/  IMAD.MOV.U32 R2, RZ, RZ, 0x4 ;  /* 0x00000004ff027424 */ /* 0x002fc800078e00ff */
[----:B----4-:R-:W-:-:S05]  /*0b60*/  IMAD.WIDE R2, R3, R2, c[0x0][0x590] ;  /* 0x0001640003027625 */ /* 0x010fca00078e0202 */
[----:B------:R-:W4:Y:S02]  /*0b70*/  LDG.E R7, [R2.64] ;  /* 0x0000000602077981 */ /* 0x000f24000c1e1900 */
[----:B---34-:R-:W-:-:S05]  /*0b80*/  IMAD R11, R7, R13, RZ ;  /* 0x0000000d070b7224 */ /* 0x018fca00078e02ff */
[-C--:B--2---:R-:W-:Y:S02]  /*0b90*/  IABS R0, R11.reuse ;  /* 0x0000000b00007213 */ /* 0x084fe40000000000 */
        /* <DEDUP_REMOVED lines=64> */
.L_x_2318:
[----:B------:R-:W-:Y:S05]  /*0fa0*/  BSYNC B0 ;  /* 0x0000000000007941 */ /* 0x000fea0003800000 */
.L_x_2316:
[----:B------:R-:W-:-:S04]  /*0fb0*/  LOP3.LUT R0, RZ, R0, RZ, 0x33, !PT ;  /* 0x00000000ff007212 */ /* 0x000fc800078e33ff */
[----:B------:R-:W-:-:S05]  /*0fc0*/  IADD3 R0, R0, R13, RZ ;  /* 0x0000000d00007210 */ /* 0x000fca0007ffe0ff */
[----:B------:R2:W-:Y:S01]  /*0fd0*/  STL [R1+0x4], R0 ;  /* 0x0000040001007387 */ /* 0x0005e20000100800 */
[----:B------:R-:W-:Y:S05]  /*0fe0*/  BRA `(.L_x_2319) ;  /* 0x0000006000007947 */ /* 0x000fea0003800000 */
.L_x_2307:
[----:B------:R-:W-:Y:S01]  /*0ff0*/  MOV R0, UR4 ;  /* 0x0000000400007c02 */ /* 0x000fe20008000f00 */
[----:B------:R-:W-:Y:S04]  /*1000*/  STL [R1+0x4], RZ ;  /* 0x000004ff01007387 */ /* 0x000fe80000100800 */
[----:B------:R-:W-:Y:S04]  /*1010*/  STL [R1+0x8], RZ ;  /* 0x000008ff01007387 */ /* 0x000fe80000100800 */
[----:B------:R1:W-:Y:S02]  /*1020*/  STL [R1], R0 ;  /* 0x0000000001007387 */ /* 0x0003e40000100800 */
[----:B-1----:R-:W-:-:S05]  /*1030*/  MOV R0, c[0x0][0x53c] ;  /* 0x00014f0000007a02 */ /* 0x002fca0000000f00 */
[----:B------:R1:W-:Y:S02]  /*1040*/  STL [R1+0xc], R0 ;  /* 0x00000c0001007387 */ /* 0x0003e40000100800 */
.L_x_2319:
[----:B------:R-:W3:Y:S04]  /*1050*/  LDL R4, [R1] ;  /* 0x0000000001047983 */ /* 0x000ee80000100800 */
[----:B------:R-:W3:Y:S04]  /*1060*/  LDL R5, [R1+0x4] ;  /* 0x0000040001057983 */ /* 0x000ee80000100800 */
[----:B------:R-:W3:Y:S04]  /*1070*/  LDL R6, [R1+0x8] ;  /* 0x0000080001067983 */ /* 0x000ee80000100800 */
[----:B------:R-:W3:Y:S01]  /*1080*/  LDL R7, [R1+0xc] ;  /* 0x00000c0001077983 */ /* 0x000ee20000100800 */
[----:B------:R-:W-:Y:S01]  /*1090*/  ISETP.NE.AND P0, PT, R14, RZ, PT ;  /* 0x000000ff0e00720c */ /* 0x000fe20003f05270 */
[----:B------:R-:W-:-:S12]  /*10a0*/  WARPSYNC 0xffffffff ;  /* 0xffffffff00007948 */ /* 0x000fd80003800000 */
[----:B---3--:R3:W-:Y:S04]  /*10b0*/  @!P0 STS.128 [0x20080], R4 ;  /* 0x02008004ff008388 */ /* 0x0087e80000000c00 */
[----:B------:R-:W-:Y:S06]  /*10c0*/  BAR.ARV 0x5, 0x100 ;  /* 0x0144000000007b1d */ /* 0x000fec0000002000 */
.L_x_2305:
        /* <DEDUP_REMOVED lines=10> */
[----:B---3--:R-:W-:-:S02]  /*1170*/  LOP3.LUT R4, R8, 0xfffffff8, RZ, 0xc0, !PT ;  /* 0xfffffff808047812 */ /* 0x008fc400078ec0ff */
[----:B------:R-:W-:Y:S02]  /*1180*/  LOP3.LUT R0, R0, 0xfffffffe, RZ, 0xc0, !PT ;  /* 0xfffffffe00007812 */ /* 0x000fe400078ec0ff */
[----:B------:R-:W-:Y:S01]  /*1190*/  SHF.R.S32.HI R218, RZ, 0x3, R8 ;  /* 0x00000003ffda7819 */ /* 0x000fe20000011408 */
[----:B------:R-:W-:Y:S01]  /*11a0*/  IMAD.IADD R10, R15, 0x1, -R4 ;  /* 0x000000010f0a7824 */ /* 0x000fe200078e0a04 */
[----:B------:R-:W-:Y:S01]  /*11b0*/  SHF.R.S32.HI R6, RZ, 0x2, R14 ;  /* 0x00000002ff067819 */ /* 0x000fe2000001140e */
        /* <DEDUP_REMOVED lines=34> */
[C---:B------:R-:W-:Y:S01]  /*13e0*/  IMAD.IADD R0, R15.reuse, 0x1, -R5 ;  /* 0x000000010f007824 */ /* 0x040fe200078e0a05 */
        /* <DEDUP_REMOVED lines=33> */
[----:B------:R-:W-:Y:S01]  /*1600*/  IMAD.MOV.U32 R8, RZ, RZ, 0x40 ;  /* 0x00000040ff087424 */ /* 0x000fe200078e00ff */
[----:B------:R-:W-:Y:S01]  /*1610*/  IADD3 R5, R16, 0x80, RZ ;  /* 0x0000008010057810 */ /* 0x000fe20007ffe0ff */
[----:B------:R1:W-:Y:S01]  /*1620*/  STL [R1+0x50], R17 ;  /* 0x0000501101007387 */ /* 0x0003e20000100800 */
[----:B------:R-:W-:-:S02]  /*1630*/  IADD3 R3, R2, R4, R6 ;  /* 0x0000000402037210 */ /* 0x000fc40007ffe006 */
[----:B------:R-:W-:Y:S01]  /*1640*/  LOP3.LUT R4, R2, R4, RZ, 0xfc, !PT ;  /* 0x0000000402047212 */ /* 0x000fe200078efcff */
[----:B------:R-:W-:Y:S01]  /*1650*/  STL [R1+0x20], R16 ;  /* 0x0000201001007387 */ /* 0x000fe20000100800 */
[----:B------:R-:W-:Y:S02]  /*1660*/  IADD3 R2, R218, 0x20, RZ ;  /* 0x00000020da027810 */ /* 0x000fe40007ffe0ff */
[----:B------:R-:W-:Y:S01]  /*1670*/  LOP3.LUT R2, R9, 0x7ffffffc, RZ, 0xc0, !PT ;  /* 0x7ffffffc09027812 */ /* 0x000fe200078ec0ff */
[----:B------:R-:W-:Y:S01]  /*1680*/  IMAD R9, R14, 0x8, R17 ;  /* 0x000000080e097824 */ /* 0x000fe200078e0211 */
[----:B------:R-:W-:Y:S02]  /*1690*/  SEL R6, R7, 0xffffffe0, !P1 ;  /* 0xffffffe007067807 */ /* 0x000fe40004800000 */
[----:B------:R-:W-:Y:S01]  /*16a0*/  IADD3 R15, R16, 0x70, RZ ;  /* 0x00000070100f7810 */ /* 0x000fe20007ffe0ff */
[----:B------:R-:W-:Y:S01]  /*16b0*/  IMAD.IADD R2, R18, 0x1, -R2 ;  /* 0x0000000112027824 */ /* 0x000fe200078e0a02 */
[----:B------:R-:W-:-:S02]  /*16c0*/  @P0 IADD3 R15, R5, 0x10, RZ ;  /* 0x00000010050f0810 */ /* 0x000fc40007ffe0ff */
[----:B------:R-:W-:Y:S01]  /*16d0*/  SEL R5, R8, 0xffffffc0, !P2 ;  /* 0xffffffc008057807 */ /* 0x000fe20005000000 */
[----:B------:R-:W-:Y:S01]  /*16e0*/  IMAD.SHL.U32 R231, R2, 0x2, RZ ;  /* 0x0000000202e77824 */ /* 0x000fe200078e00ff */
[----:B------:R-:W-:Y:S01]  /*16f0*/  SEL R2, R7, 0xffffffe0, !P4 ;  /* 0xffffffe007027807 */ /* 0x000fe20006000000 */
[----:B------:R-:W-:Y:S01]  /*1700*/  STL [R1+0x24], R15 ;  /* 0x0000240f01007387 */ /* 0x000fe20000100800 */
[----:B------:R-:W-:Y:S02]  /*1710*/  LEA R163, R0, 0xa080, 0x1 ;  /* 0x0000a08000a37811 */ /* 0x000fe400078e08ff */
[C---:B------:R-:W-:Y:S01]  /*1720*/  IADD3 R18, R231.reuse, 0x10, RZ ;  /* 0x00000010e7127810 */ /* 0x040fe20007ffe0ff */
[----:B------:R2:W-:Y:S01]  /*1730*/  STL [R1+0x48], R9 ;  /* 0x0000480901007387 */ /* 0x0005e20000100800 */
[C---:B------:R-:W-:Y:S02]  /*1740*/  IADD3 R13, R231.reuse, 0x20, RZ ;  /* 0x00000020e70d7810 */ /* 0x040fe40007ffe0ff */
[----:B------:R-:W-:-:S02]  /*1750*/  IADD3 R7, R231, 0x48, RZ ;  /* 0x00000048e7077810 */ /* 0x000fc40007ffe0ff */
[C---:B------:R-:W-:Y:S02]  /*1760*/  IADD3 R19, R231.reuse, 0x8, RZ ;  /* 0x00000008e7137810 */ /* 0x040fe40007ffe0ff */
[----:B------:R-:W-:Y:S02]  /*1770*/  SHF.R.S32.HI R7, RZ, 0x1f, R18 ;  /* 0x0000001fff077819 */ /* 0x000fe40000011412 */
[C---:B-1----:R-:W-:Y:S02]  /*1780*/  IADD3 R17, R231.reuse, 0x18, RZ ;  /* 0x00000018e7117810 */ /* 0x042fe40007ffe0ff */
[----:B------:R-:W-:Y:S01]  /*1790*/  SHF.R.S32.HI R7, RZ, 0x1f, R13 ;  /* 0x0000001fff077819 */ /* 0x000fe2000001140d */
[----:B------:R-:W-:Y:S01]  /*17a0*/  IMAD.IADD R7, R16, 0x1, R6 ;  /* 0x0000000110077824 */ /* 0x000fe200078e0206 */
[----:B------:R-:W-:Y:S01]  /*17b0*/  IADD3 R11, R231, 0x30, RZ ;  /* 0x00000030e70b7810 */ /* 0x000fe20007ffe0ff */
[----:B------:R-:W-:Y:S01]  /*17c0*/  IMAD.IADD R6, R6, 0x1, R15 ;  /* 0x0000000106067824 */ /* 0x000fe200078e020f */
[----:B------:R-:W-:-:S02]  /*17d0*/  SEL R0, R8, 0xffffffc0, !P3 ;  /* 0xffffffc008007807 */ /* 0x000fc40005800000 */
[----:B------:R-:W-:Y:S01]  /*17e0*/  SHF.R.S32.HI R8, RZ, 0x1f, R19 ;  /* 0x0000001fff087819 */ /* 0x000fe20000011413 */
[----:B------:R1:W-:Y:S01]  /*17f0*/  STL [R1+0x2c], R7 ;  /* 0x00002c0701007387 */ /* 0x0003e20000100800 */
[----:B------:R-:W-:Y:S02]  /*1800*/  SHF.R.S32.HI R8, RZ, 0x1f, R17 ;  /* 0x0000001fff087819 */ /* 0x000fe40000011411 */
[----:B------:R-:W-:Y:S01]  /*1810*/  LEA R196, R3, 0x10080, 0x1 ;  /* 0x0001008003c47811 */ /* 0x000fe200078e08ff */
[----:B------:R-:W-:Y:S01]  /*1820*/  IMAD.IADD R3, R5, 0x1, R15 ;  /* 0x0000000105037824 */ /* 0x000fe200078e020f */
[----:B------:R-:W-:Y:S02]  /*1830*/  LEA R192, R4, 0x4080, 0x1 ;  /* 0x0000408004c07811 */ /* 0x000fe400078e08ff */
        /* <DEDUP_REMOVED lines=10> */
[----:B--2---:R-:W-:Y:S01]  /*18e0*/  IADD3 R9, R231, 0x40, RZ ;  /* 0x00000040e7097810 */ /* 0x004fe20007ffe0ff */
[----:B------:R-:W-:Y:S01]  /*18f0*/  IMAD.IADD R199, R196, 0x1, R0 ;  /* 0x00000001c4c77824 */ /* 0x000fe200078e0200 */
[----:B------:R-:W-:Y:S01]  /*1900*/  IADD3 R160, R156, 0x20, RZ ;  /* 0x000000209ca07810 */ /* 0x000fe20007ffe0ff */
[----:B------:R-:W-:Y:S01]  /*1910*/  IMAD.IADD R195, R0, 0x1, R192 ;  /* 0x0000000100c37824 */ /* 0x000fe200078e02c0 */
[----:B------:R-:W-:Y:S01]  /*1920*/  IADD3 R159, R156, 0x60, RZ ;  /* 0x000000609c9f7810 */ /* 0x000fe20007ffe0ff */
[----:B------:R-:W-:Y:S01]  /*1930*/  IMAD.IADD R198, R197, 0x1, R0 ;  /* 0x00000001c5c67824 */ /* 0x000fe200078e0200 */
[----:B------:R-:W-:Y:S01]  /*1940*/  IADD3 R220, R150, 0xc0, RZ ;  /* 0x000000c096dc7810 */ /* 0x000fe20007ffe0ff */
[----:B------:R-:W-:Y:S01]  /*1950*/  IMAD.IADD R194, R0, 0x1, R193 ;  /* 0x0000000100c27824 */ /* 0x000fe200078e02c1 */
[----:B------:R-:W-:Y:S01]  /*1960*/  SHF.R.S32.HI R12, RZ, 0x1f, R12 ;  /* 0x0000001fff0c7819 */ /* 0x000fe2000001140c */
[----:B-1----:R-:W-:Y:S01]  /*1970*/  IMAD.IADD R7, R5, 0x1, R7 ;  /* 0x0000000105077824 */ /* 0x002fe200078e0207 */
[----:B------:R-:W-:-:S02]  /*1980*/  SHF.R.S32.HI R10, RZ, 0x1f, R10 ;  /* 0x0000001fff0a7819 */ /* 0x000fc4000001140a */
[----:B------:R-:W-:Y:S02]  /*1990*/  SHF.R.S32.HI R9, RZ, 0x1f, R9 ;  /* 0x0000001fff097819 */ /* 0x000fe40000011409 */
[----:B------:R3:W-:Y:S04]  /*19a0*/  STL [R1+0x38], R7 ;  /* 0x0000380701007387 */ /* 0x0007e80000100800 */
[----:B------:R3:W-:Y:S04]  /*19b0*/  STL [R1+0x34], R3 ;  /* 0x0000340301007387 */ /* 0x0007e80000100800 */
[----:B------:R3:W-:Y:S04]  /*19c0*/  STL [R1+0x28], R6 ;  /* 0x0000280601007387 */ /* 0x0007e80000100800 */
[----:B------:R3:W-:Y:S02]  /*19d0*/  STL [R1+0x30], R2 ;  /* 0x0000300201007387 */ /* 0x0007e40000100800 */
.L_x_2520:
[----:B------:R-:W2:Y:S01]  /*19e0*/  LDL R0, [R1+0xc] ;  /* 0x00000c0001007983 */ /* 0x000ea20000100800 */
        /* <DEDUP_REMOVED lines=13> */
[----:B------:R-:W-:-:S02]  /*1ac0*/  IMAD.MOV.U32 R176, RZ, RZ, RZ ;  /* 0x000000ffffb07224 */ /* 0x000fc400078e00ff */
[----:B------:R-:W-:Y:S01]  /*1ad0*/  IMAD.MOV.U32 R12, RZ, RZ, RZ ;  /* 0x000000ffff0c7224 */ /* 0x000fe200078e00ff */
[----:B--2---:R-:W-:Y:S02]  /*1ae0*/  SHF.R.S32.HI R16, RZ, 0x1f, R252 ;  /* 0x0000001fff107819 */ /* 0x004fe400000114fc */
[C---:B------:R-:W-:Y:S02]  /*1af0*/  @P4 LEA R2, P0, R252.reuse, c[0x0][0x360], 0x2 ;  /* 0x0000d800fc024a11 */ /* 0x040fe400078010ff */
[C---:B------:R-:W-:Y:S01]  /*1b00*/  @P2 LEA R4, P1, R252.reuse, c[0x0][0x370], 0x2 ;  /* 0x0000dc00fc042a11 */ /* 0x040fe200078210ff */
[----:B------:R1:W-:Y:S01]  /*1b10*/  STL [R1+0x1c], R16 ;  /* 0x00001c1001007387 */ /* 0x0003e20000100800 */
[C-C-:B------:R-:W-:Y:S02]  /*1b20*/  @P4 LEA.HI.X R3, R252.reuse, c[0x0][0x364], R16.reuse, 0x2, P0 ;  /* 0x0000d900fc034a11 */ /* 0x140fe400000f1410 */
[----:B------:R-:W-:-:S03]  /*1b30*/  @P2 LEA.HI.X R5, R252, c[0x0][0x374], R16, 0x2, P1 ;  /* 0x0000dd00fc052a11 */ /* 0x000fc600008f1410 */
[----:B------:R2:W3:Y:S01]  /*1b40*/  @P4 LDG.E R0, [R2.64] ;  /* 0x0000000602004981 */ /* 0x0004e2000c1e1900 */
[----:B------:R-:W-:-:S03]  /*1b50*/  ISETP.NE.U32.AND P0, PT, RZ, c[0x0][0x350], PT ;  /* 0x0000d400ff007a0c */ /* 0x000fc60003f05070 */
[----:B------:R1:W5:Y:S01]  /*1b60*/  @P2 LDG.E R167, [R4.64] ;  /* 0x0000000604a72981 */ /* 0x000362000c1e1900 */
[----:B------:R-:W-:Y:S02]  /*1b70*/  ISETP.NE.AND.EX P6, PT, RZ, c[0x0][0x354], PT, P0 ;  /* 0x0000d500ff007a0c */ /* 0x000fe40003fc5300 */
[----:B------:R-:W-:-:S04]  /*1b80*/  LEA R6, P2, R252, c[0x0][0x348], 0x2 ;  /* 0x0000d200fc067a11 */ /* 0x000fc800078410ff */
[----:B------:R-:W-:-:S05]  /*1b90*/  LEA.HI.X R7, R252, c[0x0][0x34c], R16, 0x2, P2 ;  /* 0x0000d300fc077a11 */ /* 0x000fca00010f1410 */
[----:B------:R3:W5:Y:S01]  /*1ba0*/  @P3 LDG.E R176, [R6.64] ;  /* 0x0000000606b03981 */ /* 0x000762000c1e1900 */
[C---:B--2---:R-:W-:Y:S02]  /*1bb0*/  LEA R2, P0, R252.reuse, c[0x0][0x358], 0x2 ;  /* 0x0000d600fc027a11 */ /* 0x044fe400078010ff */
[C---:B-1----:R-:W-:Y:S02]  /*1bc0*/  LEA R4, P1, R252.reuse, c[0x0][0x350], 0x2 ;  /* 0x0000d400fc047a11 */ /* 0x042fe400078210ff */
[C-C-:B------:R-:W-:Y:S02]  /*1bd0*/  LEA.HI.X R3, R252.reuse, c[0x0][0x35c], R16.reuse, 0x2, P0 ;  /* 0x0000d700fc037a11 */ /* 0x140fe400000f1410 */
[----:B------:R-:W-:-:S03]  /*1be0*/  LEA.HI.X R5, R252, c[0x0][0x354], R16, 0x2, P1 ;  /* 0x0000d500fc057a11 */ /* 0x000fc600008f1410 */
[----:B------:R1:W5:Y:S04]  /*1bf0*/  @P5 LDG.E R12, [R2.64] ;  /* 0x00000006020c5981 */ /* 0x000368000c1e1900 */
[----:B------:R1:W5:Y:S01]  /*1c00*/  @P6 LDG.E R166, [R4.64] ;  /* 0x0000000604a66981 */ /* 0x000362000c1e1900 */
[----:B----4-:R-:W-:-:S05]  /*1c10*/  LOP3.LUT R24, R9, 0xffff, RZ, 0xc0, !PT ;  /* 0x0000ffff09187812 */ /* 0x010fca00078ec0ff */
[----:B------:R1:W-:Y:S01]  /*1c20*/  STL [R1+0x14], R24 ;  /* 0x0000141801007387 */ /* 0x0003e20000100800 */
[----:B------:R-:W-:Y:S01]  /*1c30*/  YIELD ;  /* 0x0000000000007946 */ /* 0x000fe20003800000 */
[----:B------:R-:W-:Y:S02]  /*1c40*/  P2R R13, PR, RZ, 0x40 ;  /* 0x00000040ff0d7803 */ /* 0x000fe40000000000 */
        /* <DEDUP_REMOVED lines=9> */
.L_x_2320:
[----:B------:R-:W-:-:S04]  /*1ce0*/  ISETP.NE.U32.AND P0, PT, RZ, c[0x0][0x368], PT ;  /* 0x0000da00ff007a0c */ /* 0x000fc80003f05070 */
[----:B------:R-:W-:-:S13]  /*1cf0*/  ISETP.NE.AND.EX P0, PT, RZ, c[0x0][0x36c], PT, P0 ;  /* 0x0000db00ff007a0c */ /* 0x000fda0003f05300 */
[----:B------:R-:W-:Y:S05]  /*1d00*/  @!P0 BRA `(.L_x_2321) ;  /* 0x0000004000008947 */ /* 0x000fea0003800000 */
[----:B-1----:R-:W-:-:S04]  /*1d10*/  LEA R4, P0, R252, c[0x0][0x368], 0x2 ;  /* 0x0000da00fc047a11 */ /* 0x002fc800078010ff */
[----:B------:R-:W-:-:S05]  /*1d20*/  LEA.HI.X R5, R252, c[0x0][0x36c], R16, 0x2, P0 ;  /* 0x0000db00fc057a11 */ /* 0x000fca00000f1410 */
[----:B------:R1:W5:Y:S01]  /*1d30*/  LDG.E R11, [R4.64] ;  /* 0x00000006040b7981 */ /* 0x000362000c1e1900 */
[----:B------:R-:W-:Y:S05]  /*1d40*/  BRA `(.L_x_2322) ;  /* 0x0000005000007947 */ /* 0x000fea0003800000 */
.L_x_2321:
[----:B------:R-:W-:Y:S01]  /*1d50*/  MOV R11, c[0x0][0x1d0] ;  /* 0x00007400000b7a02 */ /* 0x000fe20000000f00 */
[----:B------:R-:W-:Y:S05]  /*1d60*/  @!P6 BRA `(.L_x_2322) ;  /* 0x000000300000e947 */ /* 0x000fea0003800000 */
[----:B------:R-:W2:Y:S04]  /*1d70*/  LDG.E R6, [R4.64] ;  /* 0x0000000604067981 */ /* 0x000ea8000c1e1900 */
[----:B-1----:R-:W2:Y:S02]  /*1d80*/  LDG.E R0, [R4.64+0x4] ;  /* 0x0000040604007981 */ /* 0x002ea4000c1e1900 */
[----:B--2---:R-:W-:Y:S02]  /*1d90*/  IADD3 R11, -R6, R0, RZ ;  /* 0x00000000060b7210 */ /* 0x004fe40007ffe1ff */
.L_x_2322:
[----:B-1----:R-:W2:Y:S04]  /*1da0*/  LDL R4, [R1+0x10] ;  /* 0x0000100001047983 */ /* 0x002ea80000100800 */
[----:B------:R-:W3:Y:S04]  /*1db0*/  LDL.LU R0, [R1+0x4] ;  /* 0x0000040001007983 */ /* 0x000ee80000300800 */
[----:B------:R1:W4:Y:S01]  /*1dc0*/  @P5 LDG.E R5, [R2.64] ;  /* 0x0000000602055981 */ /* 0x000322000c1e1900 */
[----:B------:R-:W-:-:S04]  /*1dd0*/  ISETP.NE.U32.AND P0, PT, RZ, c[0x0][0x378], PT ;  /* 0x0000de00ff007a0c */ /* 0x000fc80003f05070 */
[----:B------:R-:W-:Y:S01]  /*1de0*/  ISETP.NE.AND.EX P1, PT, RZ, c[0x0][0x37c], PT, P0 ;  /* 0x0000df00ff007a0c */ /* 0x000fe20003f25300 */
[----:B--2---:R-:W-:Y:S02]  /*1df0*/  IMAD.MOV.U32 R8, RZ, RZ, R4 ;  /* 0x000000ffff087224 */ /* 0x004fe400078e0004 */
[----:B------:R1:W4:Y:S01]  /*1e00*/  @P5 LDG.E R4, [R2.64+0x4] ;  /* 0x0000040602045981 */ /* 0x000322000c1e1900 */
[----:B-----5:R-:W-:Y:S02]  /*1e10*/  IMAD.MOV.U32 R146, RZ, RZ, R11 ;  /* 0x000000ffff927224 */ /* 0x020fe400078e000b */
[----:B------:R-:W-:-:S05]  /*1e20*/  IMAD.MOV.U32 R6, RZ, RZ, c[0x0][0x2c4] ;  /* 0x0000b100ff067624 */ /* 0x000fca00078e00ff */
[----:B------:R-:W-:Y:S02]  /*1e30*/  ISETP.NE.AND P2, PT, R6, 0x1, PT ;  /* 0x000000010600780c */ /* 0x000fe40003f45270 */
[----:B-1----:R-:W-:-:S04]  /*1e40*/  @P1 LEA R2, P0, R252, c[0x0][0x378], 0x2 ;  /* 0x0000de00fc021a11 */ /* 0x002fc800078010ff */
[----:B------:R-:W-:-:S05]  /*1e50*/  @P1 LEA.HI.X R3, R252, c[0x0][0x37c], R16, 0x2, P0 ;  /* 0x0000df00fc031a11 */ /* 0x000fca00000f1410 */
[----:B------:R3:W5:Y:S01]  /*1e60*/  @P1 LDG.E R146, [R2.64] ;  /* 0x0000000602921981 */ /* 0x000762000c1e1900 */
[----:B------:R-:W-:Y:S02]  /*1e70*/  IMAD.IADD R7, R11, 0x1, -R167 ;  /* 0x000000010b077824 */ /* 0x000fe400078e0aa7 */
[----:B---3--:R-:W-:Y:S02]  /*1e80*/  IMAD.SHL.U32 R2, R0, 0x80, RZ ;  /* 0x0000008000027824 */ /* 0x008fe400078e00ff */
[----:B------:R-:W-:-:S03]  /*1e90*/  IMAD.MOV.U32 R0, RZ, RZ, c[0x0][0x228] ;  /* 0x00008a00ff007624 */ /* 0x000fc600078e00ff */
[----:B------:R1:W-:Y:S02]  /*1ea0*/  STL [R1+0x18], R2 ;  /* 0x0000180201007387 */ /* 0x0003e40000100800 */
[----:B-1----:R-:W-:-:S05]  /*1eb0*/  IADD3 R2, R2, 0x7f, RZ ;  /* 0x0000007f02027810 */ /* 0x002fca0007ffe0ff */
[----:B------:R-:W-:-:S05]  /*1ec0*/  @P2 IMAD.HI.U32 R3, R2, c[0x0][0x2c8], RZ ;  /* 0x0000b20002032a27 */ /* 0x000fca00078e00ff */
[----:B------:R-:W-:Y:S01]  /*1ed0*/  @P2 SHF.R.U32.HI R2, RZ, c[0x0][0x2cc], R3 ;  /* 0x0000b300ff022a19 */ /* 0x000fe20000011603 */
[----:B------:R-:W-:Y:S01]  /*1ee0*/  BSSY B0, `(.L_x_2323) ;  /* 0x000003a000007945 */ /* 0x000fe20003800000 */
[----:B------:R-:W-:-:S04]  /*1ef0*/  LOP3.LUT R217, R217, 0xffffffbf, RZ, 0xc0, !PT ;  /* 0xffffffbfd9d97812 */ /* 0x000fc800078ec0ff */
[----:B------:R-:W-:Y:S01]  /*1f00*/  @P2 LOP3.LUT R217, R217, 0x40, RZ, 0xfc, !PT ;  /* 0x00000040d9d92812 */ /* 0x000fe200078efcff */
[----:B----4-:R-:W-:-:S04]  /*1f10*/  @P5 IMAD.IADD R0, R4, 0x1, -R5 ;  /* 0x0000000104005824 */ /* 0x010fc800078e0a05 */
[----:B------:R-:W-:-:S05]  /*1f20*/  IMAD.IADD R6, R7, 0x1, R0 ;  /* 0x0000000107067824 */ /* 0x000fca00078e0200 */
[C---:B------:R-:W-:Y:S02]  /*1f30*/  IADD3 R170, R6.reuse, 0x30, -R8 ;  /* 0x0000003006aa7810 */ /* 0x040fe40007ffe808 */
[----:B------:R-:W-:Y:S02]  /*1f40*/  IADD3 R4, R6, 0x2f, RZ ;  /* 0x0000002f06047810 */ /* 0x000fe40007ffe0ff */
[----:B------:R-:W-:Y:S01]  /*1f50*/  LOP3.LUT R5, R9, 0xff000000, RZ, 0xc0, !PT ;  /* 0xff00000009057812 */ /* 0x000fe200078ec0ff */
[----:B------:R-:W-:Y:S01]  /*1f60*/  IMAD.IADD R3, R170, 0x1, R2 ;  /* 0x00000001aa037824 */ /* 0x000fe200078e0202 */
[----:B------:R1:W-:Y:S01]  /*1f70*/  STL [R1+0x4], R6 ;  /* 0x0000040601007387 */ /* 0x0003e20000100800 */
[----:B------:R-:W-:Y:S01]  /*1f80*/  IMAD.HI R2, R4, 0x2aaaaaab, RZ ;  /* 0x2aaaaaab04027827 */ /* 0x000fe200078e02ff */
[----:B------:R-:W-:-:S04]  /*1f90*/  SHF.R.U32.HI R8, RZ, 0x8, R5 ;  /* 0x00000008ff087819 */ /* 0x000fc80000011605 */
[----:B------:R-:W-:-:S04]  /*1fa0*/  SHF.R.U32.HI R4, RZ, 0x1f, R2 ;  /* 0x0000001fff047819 */ /* 0x000fc80000011602 */
[----:B------:R-:W-:Y:S01]  /*1fb0*/  LEA.HI.SX32 R169, R2, R4, 0x1d ;  /* 0x0000000402a97211 */ /* 0x000fe200078feaff */
[----:B-1----:R-:W-:Y:S01]  /*1fc0*/  IMAD.HI R6, R3, 0x2aaaaaab, RZ ;  /* 0x2aaaaaab03067827 */ /* 0x002fe200078e02ff */
[----:B------:R-:W-:-:S04]  /*1fd0*/  LOP3.LUT R3, R9, 0xff0000, RZ, 0xc0, !PT ;  /* 0x00ff000009037812 */ /* 0x000fc800078ec0ff */
[----:B------:R-:W-:Y:S02]  /*1fe0*/  LEA.HI R3, R3, R8, RZ, 0x10 ;  /* 0x0000000803037211 */ /* 0x000fe400078f80ff */
[----:B------:R-:W-:Y:S02]  /*1ff0*/  SHF.R.U32.HI R5, RZ, 0x1f, R6 ;  /* 0x0000001fff057819 */ /* 0x000fe40000011606 */
[----:B------:R-:W-:Y:S02]  /*2000*/  SHF.R.U32.HI R9, RZ, 0x10, R3 ;  /* 0x00000010ff097819 */ /* 0x000fe40000011603 */
[----:B------:R-:W-:Y:S02]  /*2010*/  LOP3.LUT R15, R3, 0xff, RZ, 0xc0, !PT ;  /* 0x000000ff030f7812 */ /* 0x000fe400078ec0ff */
[----:B------:R-:W-:Y:S01]  /*2020*/  LEA.HI.SX32 R2, R6, R5, 0x1d ;  /* 0x0000000506027211 */ /* 0x000fe200078feaff */
[----:B------:R1:W-:Y:S03]  /*2030*/  STL [R1+0x40], R9 ;  /* 0x0000400901007387 */ /* 0x0003e60000100800 */
[----:B------:R-:W-:Y:S01]  /*2040*/  IMNMX R5, R169, R2, PT ;  /* 0x00000002a9057217 */ /* 0x000fe20003800200 */
[----:B------:R1:W-:Y:S03]  /*2050*/  STL [R1+0x44], R15 ;  /* 0x0000440f01007387 */ /* 0x0003e60000100800 */
[----:B------:R-:W-:-:S02]  /*2060*/  ISETP.GE.AND P0, PT, R5, 0x1, PT ;  /* 0x000000010500780c */ /* 0x000fc40003f06270 */
[----:B------:R-:W-:Y:S01]  /*2070*/  ISETP.NE.AND P1, PT, R9, RZ, PT ;  /* 0x000000ff0900720c */ /* 0x000fe20003f25270 */
[----:B------:R-:W-:-:S03]  /*2080*/  IMAD.MOV.U32 R2, RZ, RZ, RZ ;  /* 0x000000ffff027224 */ /* 0x000fc600078e00ff */
[----:B------:R-:W-:-:S07]  /*2090*/  SEL R141, R9, c[0x0][0x338], P1 ;  /* 0x0000ce00098d7a07 */ /* 0x000fce0000800000 */
[----:B------:R-:W-:Y:S05]  /*20a0*/  @!P0 BRA `(.L_x_2324) ;  /* 0x000001d000008947 */ /* 0x000fea0003800000 */
[----:B------:R-:W-:Y:S02]  /*20b0*/  IABS R2, R141 ;  /* 0x0000008d00027213 */ /* 0x000fe40000000000 */
[----:B------:R-:W-:-:S03]  /*20c0*/  IADD3 R6, R141, -0x1, R5 ;  /* 0xffffffff8d067810 */ /* 0x000fc60007ffe005 */
[----:B------:R-:W-:Y:S01]  /*20d0*/  IMAD.MOV.U32 R4, RZ, RZ, R2 ;  /* 0x000000ffff047224 */ /* 0x000fe200078e0002 */
[----:B------:R-:W-:-:S03]  /*20e0*/  IABS R10, R6 ;  /* 0x00000006000a7213 */ /* 0x000fc60000000000 */
[----:B------:R-:W2:Y:S08]  /*20f0*/  I2F.RP R2, R4 ;  /* 0x0000000400027306 */ /* 0x000eb00000209400 */
[----:B--2---:R-:W2:Y:S02]  /*2100*/  MUFU.RCP R2, R2 ;  /* 0x0000000200027308 */ /* 0x004ea40000001000 */
[----:B--2---:R-:W-:-:S06]  /*2110*/  IADD3 R2, R2, 0xffffffe, RZ ;  /* 0x0ffffffe02027810 */ /* 0x004fcc0007ffe0ff */
[----:B------:R-:W2:Y:S02]  /*2120*/  F2I.FTZ.U32.TRUNC.NTZ R3, R2 ;  /* 0x0000000200037305 */ /* 0x000ea4000021f000 */
[----:B--2---:R-:W-:-:S04]  /*2130*/  IMAD.MOV R2, RZ, RZ, -R3 ;  /* 0x000000ffff027224 */ /* 0x004fc800078e0a03 */
[----:B------:R-:W-:Y:S01]  /*2140*/  IMAD.MOV.U32 R8, RZ, RZ, R2 ;  /* 0x000000ffff087224 */ /* 0x000fe200078e0002 */
[----:B------:R-:W-:-:S03]  /*2150*/  IABS R2, R141 ;  /* 0x0000008d00027213 */ /* 0x000fc60000000000 */
[----:B------:R-:W-:Y:S02]  /*2160*/  IMAD R8, R8, R4, RZ ;  /* 0x0000000408087224 */ /* 0x000fe400078e02ff */
[----:B-1----:R-:W-:Y:S02]  /*2170*/  IMAD.MOV R9, RZ, RZ, -R2 ;  /* 0x000000ffff097224 */ /* 0x002fe400078e0a02 */
        /* <DEDUP_REMOVED lines=16> */
.L_x_2324:
[----:B------:R-:W-:Y:S05]  /*2280*/  BSYNC B0 ;  /* 0x0000000000007941 */ /* 0x000fea0003800000 */
.L_x_2323:
[----:B------:R-:W-:Y:S01]  /*2290*/  IMAD R3, R15, R2, RZ ;  /* 0x000000020f037224 */ /* 0x000fe200078e02ff */
[----:B------:R-:W2:Y:S01]  /*22a0*/  S2R R8, SR_TID.X ;  /* 0x0000000000087919 */ /* 0x000ea20000002100 */
[C---:B------:R-:W-:Y:S01]  /*22b0*/  IMAD.SHL.U32 R6, R218.reuse, 0x40, RZ ;  /* 0x00000040da067824 */ /* 0x040fe200078e00ff */
[----:B------:R-:W-:Y:S01]  /*22c0*/  IADD3 R23, R218, 0x20, RZ ;  /* 0x00000020da177810 */ /* 0x000fe20007ffe0ff */
[C---:B------:R-:W-:Y:S01]  /*22d0*/  IMAD.IADD R2, R3.reuse, 0x1, R2 ;  /* 0x0000000103027824 */ /* 0x040fe200078e0202 */
[----:B------:R-:W-:Y:S01]  /*22e0*/  SHF.R.S32.HI R151, RZ, 0x1f, R150 ;  /* 0x0000001fff977819 */ /* 0x000fe20000011496 */
[----:B------:R-:W-:Y:S01]  /*22f0*/  IMAD R3, R3, 0x30, -R7 ;  /* 0x0000003003037824 */ /* 0x000fe200078e0a07 */
[----:B------:R-:W-:Y:S02]  /*2300*/  LOP3.LUT R147, R6, 0x1c0, RZ, 0xc0, !PT ;  /* 0x000001c006937812 */ /* 0x000fe400078ec0ff */
[----:B------:R-:W-:-:S02]  /*2310*/  IMNMX R2, R5, R2, PT ;  /* 0x0000000205027217 */ /* 0x000fc40003800200 */
[----:B------:R-:W-:Y:S02]  /*2320*/  IMNMX R3, RZ, R3, !PT ;  /* 0x00000003ff037217 */ /* 0x000fe40007800200 */
[----:B------:R-:W-:Y:S01]  /*2330*/  SHF.R.S32.HI R6, RZ, 0x1f, R23 ;  /* 0x0000001fff067819 */ /* 0x000fe20000011417 */
[----:B------:R-:W-:Y:S01]  /*2340*/  IMAD R2, R2, 0x30, -R7 ;  /* 0x0000003002027824 */ /* 0x000fe200078e0a07 */
[----:B------:R-:W-:Y:S01]  /*2350*/  SHF.R.U32.HI R179, RZ, 0x3, R147 ;  /* 0x00000003ffb37819 */ /* 0x000fe20000011693 */
[----:B------:R-:W-:-:S03]  /*2360*/  IMAD.WIDE.U32 R4, R3, -0x55555555, RZ ;  /* 0xaaaaaaab03047825 */ /* 0x000fc600078e00ff */
[----:B------:R-:W-:Y:S01]  /*2370*/  IMNMX R2, R2, R0, PT ;  /* 0x0000000002027217 */ /* 0x000fe20003800200 */
[----:B------:R-:W-:Y:S01]  /*2380*/  IMAD.SHL.U32 R7, R23, 0x40, RZ ;  /* 0x0000004017077824 */ /* 0x000fe200078e00ff */
[----:B------:R-:W-:Y:S02]  /*2390*/  SHF.R.U32.HI R135, RZ, 0x5, R5 ;  /* 0x00000005ff877819 */ /* 0x000fe40000011605 */
[----:B------:R-:W-:Y:S02]  /*23a0*/  ISETP.GT.AND P0, PT, R2, R3, PT ;  /* 0x000000030200720c */ /* 0x000fe40003f04270 */
[----:B--2---:R-:W-:Y:S02]  /*23b0*/  SHF.R.S32.HI R188, RZ, 0x1f, R8 ;  /* 0x0000001fffbc7819 */ /* 0x004fe40000011408 */
[----:B------:R-:W-:Y:S02]  /*23c0*/  LOP3.LUT R148, R7, 0x1c0, RZ, 0xc0, !PT ;  /* 0x000001c007947812 */ /* 0x000fe400078ec0ff */
[----:B------:R-:W-:-:S02]  /*23d0*/  LEA.HI R5, R188, R8, RZ, 0x6 ;  /* 0x00000008bc057211 */ /* 0x000fc400078f30ff */
[----:B------:R-:W-:-:S05]  /*23e0*/  SHF.R.U32.HI R186, RZ, 0x3, R148 ;  /* 0x00000003ffba7819 */ /* 0x000fca0000011694 */
[----:B------:R-:W-:Y:S01]  /*23f0*/  @P0 IADD3 R3, R2, 0x2f, RZ ;  /* 0x0000002f02030810 */ /* 0x000fe20007ffe0ff */
[----:B------:R-:W-:-:S04]  /*2400*/  IMAD.MOV.U32 R2, RZ, RZ, R135 ;  /* 0x000000ffff027224 */ /* 0x000fc800078e0087 */
[----:B------:R-:W-:-:S05]  /*2410*/  @P0 IMAD.HI R3, R3, 0x2aaaaaab, RZ ;  /* 0x2aaaaaab03030827 */ /* 0x000fca00078e02ff */
[----:B------:R-:W-:-:S04]  /*2420*/  @P0 SHF.R.U32.HI R4, RZ, 0x1f, R3 ;  /* 0x0000001fff040819 */ /* 0x000fc80000011603 */
[----:B------:R-:W-:Y:S01]  /*2430*/  @P0 LEA.HI.SX32 R2, R3, R4, 0x1d ;  /* 0x0000000403020211 */ /* 0x000fe200078feaff */
[----:B------:R-:W-:Y:S01]  /*2440*/  IMAD.SHL.U32 R3, R5, 0x8, RZ ;  /* 0x0000000805037824 */ /* 0x000fe200078e00ff */
[----:B------:R-:W-:Y:S02]  /*2450*/  LOP3.LUT R4, R147, 0x38, R150, 0xf8, !PT ;  /* 0x0000003893047812 */ /* 0x000fe400078ef896 */
[----:B------:R-:W-:Y:S02]  /*2460*/  ISETP.GT.AND P0, PT, R2, R135, PT ;  /* 0x000000870200720c */ /* 0x000fe40003f04270 */
[----:B------:R-:W-:Y:S02]  /*2470*/  LEA.HI R5, R6, R23, RZ, 0x3 ;  /* 0x0000001706057211 */ /* 0x000fe400078f18ff */
[----:B------:R-:W-:Y:S02]  /*2480*/  LOP3.LUT R149, R3, 0xfffffe00, RZ, 0xc0, !PT ;  /* 0xfffffe0003957812 */ /* 0x000fe400078ec0ff */
[----:B------:R-:W-:Y:S01]  /*2490*/  LOP3.LUT R3, R4, R179, RZ, 0x3c, !PT ;  /* 0x000000b304037212 */ /* 0x000fe200078e3cff */
[----:B------:R-:W-:-:S04]  /*24a0*/  IMAD.SHL.U32 R4, R5, 0x40, RZ ;  /* 0x0000004005047824 */ /* 0x000fc800078e00ff */
[----:B------:R-:W-:Y:S01]  /*24b0*/  IMAD.IADD R3, R149, 0x1, R3 ;  /* 0x0000000195037824 */ /* 0x000fe200078e0203 */
[----:B------:R-:W-:-:S03]  /*24c0*/  LOP3.LUT R153, R4, 0xfffffe00, RZ, 0xc0, !PT ;  /* 0xfffffe0004997812 */ /* 0x000fc600078ec0ff */
[----:B------:R-:W-:Y:S01]  /*24d0*/  IMAD.SHL.U32 R212, R3, 0x2, RZ ;  /* 0x0000000203d47824 */ /* 0x000fe200078e00ff */
        /* <DEDUP_REMOVED lines=9> */
[----:B------:R-:W-:Y:S02]  /*2570*/  SEL R21, R16, RZ, !P5 ;  /* 0x000000ff10157207 */ /* 0x000fe40006800000 */
[----:B------:R-:W-:Y:S01]  /*2580*/  SEL R20, R252, RZ, !P5 ;  /* 0x000000fffc147207 */ /* 0x000fe20006800000 */
[----:B------:R-:W-:Y:S01]  /*2590*/  IMAD R3, R138, c[0x0][0x238], RZ ;  /* 0x00008e008a037a24 */ /* 0x000fe200078e02ff */
[----:B------:R-:W-:Y:S01]  /*25a0*/  MOV R2, R4 ;  /* 0x0000000400027202 */ /* 0x000fe20000000f00 */
[----:B------:R-:W-:Y:S01]  /*25b0*/  IMAD R4, R21, c[0x0][0x248], RZ ;  /* 0x0000920015047a24 */ /* 0x000fe200078e02ff */
[----:B------:R-:W-:Y:S01]  /*25c0*/  MOV R175, c[0x0][0x238] ;  /* 0x00008e0000af7a02 */ /* 0x000fe20000000f00 */
[----:B------:R-:W-:Y:S01]  /*25d0*/  IMAD R3, R121, c[0x0][0x23c], R3 ;  /* 0x00008f0079037a24 */ /* 0x000fe200078e0203 */
[----:B------:R-:W-:Y:S01]  /*25e0*/  ISETP.GE.AND P4, PT, R150, c[0x0][0x1d4], PT ;  /* 0x0000750096007a0c */ /* 0x000fe20003f86270 */
[----:B------:R-:W-:Y:S01]  /*25f0*/  IMAD.WIDE.U32 R142, R144, c[0x0][0x238], RZ ;  /* 0x00008e00908e7a25 */ /* 0x000fe200078e00ff */
[----:B------:R-:W-:-:S02]  /*2600*/  SHF.L.U32 R185, R175, 0x5, RZ ;  /* 0x00000005afb97819 */ /* 0x000fc400000006ff */
[----:B------:R-:W-:Y:S01]  /*2610*/  IADD3 R3, R5, R3, RZ ;  /* 0x0000000305037210 */ /* 0x000fe20007ffe0ff */
[----:B------:R-:W-:Y:S01]  /*2620*/  IMAD R5, R36, -0x30, R0 ;  /* 0xffffffd024057824 */ /* 0x000fe200078e0200 */
[----:B------:R-:W-:Y:S01]  /*2630*/  SHF.L.U64.HI R175, R175, R168, c[0x0][0x23c] ;  /* 0x00008f00afaf7619 */ /* 0x000fe200000102a8 */
[----:B------:R-:W-:Y:S01]  /*2640*/  IMAD.IADD R172, R143, 0x1, R172 ;  /* 0x000000018fac7824 */ /* 0x000fe200078e02ac */
[----:B------:R-:W-:Y:S01]  /*2650*/  LOP3.LUT R217, R217, 0xfffffffe, RZ, 0xc0, !PT ;  /* 0xfffffffed9d97812 */ /* 0x000fe200078ec0ff */
[----:B------:R-:W-:Y:S01]  /*2660*/  IMAD.WIDE.U32 R2, R24, c[0x0][0x240], R2 ;  /* 0x0000900018027a25 */ /* 0x000fe200078e0002 */
[----:B------:R-:W-:Y:S02]  /*2670*/  IMNMX R6, R5, 0x30, PT ;  /* 0x0000003005067817 */ /* 0x000fe40003800200 */
[----:B------:R-:W-:Y:S01]  /*2680*/  ISETP.GE.AND P6, PT, R152, c[0x0][0x1d4], PT ;  /* 0x0000750098007a0c */ /* 0x000fe20003fc6270 */
[----:B------:R-:W-:Y:S01]  /*2690*/  IMAD R3, R24, c[0x0][0x244], R3 ;  /* 0x0000910018037a24 */ /* 0x000fe200078e0203 */
[----:B------:R-:W-:Y:S01]  /*26a0*/  @P4 LOP3.LUT R217, R217, 0x1, RZ, 0xfc, !PT ;  /* 0x00000001d9d94812 */ /* 0x000fe200078efcff */
[----:B------:R-:W-:Y:S01]  /*26b0*/  IMAD R5, R20, c[0x0][0x24c], R4 ;  /* 0x0000930014057a24 */ /* 0x000fe200078e0204 */
[----:B------:R-:W-:Y:S01]  /*26c0*/  IADD3 R4, -R218, R6, RZ ;  /* 0x00000006da047210 */ /* 0x000fe20007ffe1ff */
[----:B------:R-:W-:Y:S01]  /*26d0*/  IMAD.WIDE.U32 R124, R20, c[0x0][0x248], R2 ;  /* 0x00009200147c7a25 */ /* 0x000fe200078e0002 */
[----:B------:R-:W-:-:S02]  /*26e0*/  SHF.R.S32.HI R3, RZ, 0x1f, R36 ;  /* 0x0000001fff037819 */ /* 0x000fc40000011424 */
[----:B------:R-:W-:Y:S01]  /*26f0*/  ISETP.GT.AND P0, PT, R4, 0x20, PT ;  /* 0x000000200400780c */ /* 0x000fe20003f04270 */
[----:B------:R-:W-:Y:S01]  /*2700*/  IMAD R2, R172, R36, RZ ;  /* 0x00000024ac027224 */ /* 0x000fe200078e02ff */
[----:B------:R-:W-:Y:S01]  /*2710*/  MOV R122, R124 ;  /* 0x0000007c007a7202 */ /* 0x000fe20000000f00 */
[----:B------:R-:W-:Y:S01]  /*2720*/  IMAD.IADD R123, R125, 0x1, R5 ;  /* 0x000000017d7b7824 */ /* 0x000fe200078e0205 */
[----:B------:R-:W-:Y:S01]  /*2730*/  ISETP.GE.AND P1, PT, R4, 0x1, PT ;  /* 0x000000010400780c */ /* 0x000fe20003f26270 */
[-C--:B------:R-:W-:Y:S01]  /*2740*/  IMAD R3, R3, R142.reuse, R2 ;  /* 0x0000008e03037224 */ /* 0x080fe200078e0202 */
[----:B------:R-:W-:Y:S01]  /*2750*/  ISETP.GE.AND P5, PT, R219, c[0x0][0x1d4], PT ;  /* 0x00007500db007a0c */ /* 0x000fe20003fa6270 */
[----:B------:R-:W-:Y:S01]  /*2760*/  IMAD.WIDE.U32 R6, R36, R142, R122 ;  /* 0x0000008e24067225 */ /* 0x000fe200078e007a */
[----:B------:R-:W-:-:S03]  /*2770*/  ISETP.GE.AND P4, PT, R220, c[0x0][0x1d4], PT ;  /* 0x00007500dc007a0c */ /* 0x000fc60003f86270 */
[----:B------:R-:W-:Y:S02]  /*2780*/  IMAD.IADD R3, R7, 0x1, R3 ;  /* 0x0000000107037824 */ /* 0x000fe400078e0203 */
[----:B------:R-:W-:-:S04]  /*2790*/  @P0 IADD3 R7, P2, R185, R6, RZ ;  /* 0x00000006b9070210 */ /* 0x000fc80007f5e0ff */
[C---:B------:R-:W-:Y:S02]  /*27a0*/  @P1 LEA R4, P3, R6.reuse, c[0x0][0x220], 0x1 ;  /* 0x0000880006041a11 */ /* 0x040fe400078608ff */
[----:B------:R-:W-:Y:S02]  /*27b0*/  @P0 IADD3.X R8, R3, R175, RZ, P2, !PT ;  /* 0x000000af03080210 */ /* 0x000fe400017fe4ff */
[C---:B------:R-:W-:Y:S02]  /*27c0*/  @P0 LEA R2, P2, R7.reuse, c[0x0][0x220], 0x1 ;  /* 0x0000880007020a11 */ /* 0x040fe400078408ff */
[----:B------:R-:W-:Y:S02]  /*27d0*/  @P1 LEA.HI.X R5, R6, c[0x0][0x224], R3, 0x1, P3 ;  /* 0x0000890006051a11 */ /* 0x000fe400018f0c03 */
[----:B------:R-:W-:Y:S02]  /*27e0*/  @P0 LEA.HI.X R3, R7, c[0x0][0x224], R8, 0x1, P2 ;  /* 0x0000890007030a11 */ /* 0x000fe400010f0c08 */
[----:B------:R-:W-:-:S02]  /*27f0*/  LOP3.LUT P2, RZ, R217, 0x1, RZ, 0xc0, !PT ;  /* 0x00000001d9ff7812 */ /* 0x000fc4000784c0ff */
[----:B------:R-:W-:-:S11]  /*2800*/  ISETP.NE.AND P3, PT, R13, RZ, PT ;  /* 0x000000ff0d00720c */ /* 0x000fd60003f65270 */
        /* <DEDUP_REMOVED lines=11> */
[----:B------:R-:W-:-:S02]  /*28c0*/  ISETP.NE.U32.AND P0, PT, RZ, c[0x0][0x340], PT ;  /* 0x0000d000ff007a0c */ /* 0x000fc40003f05070 */
[----:B------:R-:W-:Y:S02]  /*28d0*/  IADD3 R13, R11, R166, RZ ;  /* 0x000000a60b0d7210 */ /* 0x000fe40007ffe0ff */
[----:B------:R-:W-:Y:S01]  /*28e0*/  SHF.R.S32.HI R157, RZ, 0x1f, R156 ;  /* 0x0000001fff9d7819 */ /* 0x000fe2000001149c */
[C---:B------:R-:W-:Y:S01]  /*28f0*/  IMAD R12, R22.reuse, c[0x0][0x290], RZ ;  /* 0x0000a400160c7a24 */ /* 0x040fe200078e02ff */
[----:B------:R-:W-:Y:S01]  /*2900*/  ISETP.NE.AND.EX P0, PT, RZ, c[0x0][0x344], PT, P0 ;  /* 0x0000d100ff007a0c */ /* 0x000fe20003f05300 */
[----:B------:R-:W-:Y:S02]  /*2910*/  IMAD R17, R22, c[0x0][0x1e0], RZ ;  /* 0x0000780016117a24 */ /* 0x000fe400078e02ff */
[----:B------:R-:W-:Y:S01]  /*2920*/  IMAD.WIDE.U32 R182, R218, c[0x0][0x1e0], RZ ;  /* 0x00007800dab67a25 */ /* 0x000fe200078e00ff */
[----:B------:R-:W-:Y:S01]  /*2930*/  MOV R178, c[0x0][0x280] ;  /* 0x0000a00000b27a02 */ /* 0x000fe20000000f00 */
[----:B------:R-:W0:Y:S08]  /*2940*/  LDGDEPBAR ;  /* 0x00000000000079af */ /* 0x000e300000000000 */
[----:B---3--:R-:W-:-:S05]  /*2950*/  @P0 IMAD.WIDE R2, R252, R14, c[0x0][0x340] ;  /* 0x0000d000fc020625 */ /* 0x008fca00078e020e */
[----:B------:R3:W4:Y:S01]  /*2960*/  @P0 LDG.E R6, [R2.64] ;  /* 0x0000000602060981 */ /* 0x000722000c1e1900 */
[----:B------:R-:W-:Y:S01]  /*2970*/  SHF.R.S32.HI R19, RZ, 0x1f, R13 ;  /* 0x0000001fff137819 */ /* 0x000fe2000001140d */
[----:B--2---:R-:W-:Y:S01]  /*2980*/  IMAD R5, R22, c[0x0][0x280], RZ ;  /* 0x0000a00016057a24 */ /* 0x004fe200078e02ff */
[----:B------:R-:W-:Y:S01]  /*2990*/  MOV R187, c[0x0][0x27c] ;  /* 0x00009f0000bb7a02 */ /* 0x000fe20000000f00 */
[----:B------:R-:W-:Y:S01]  /*29a0*/  IMAD.WIDE.U32 R10, R218, c[0x0][0x290], R150 ;  /* 0x0000a400da0a7a25 */ /* 0x000fe200078e0096 */
[----:B------:R-:W-:Y:S01]  /*29b0*/  WARPSYNC 0xffffffff ;  /* 0xffffffff00007948 */ /* 0x000fe20003800000 */
[C---:B------:R-:W-:Y:S02]  /*29c0*/  SHF.L.U64.HI R162, R178.reuse, R168, c[0x0][0x284] ;  /* 0x0000a100b2a27619 */ /* 0x040fe400000102a8 */
[----:B------:R-:W-:Y:S01]  /*29d0*/  IMAD R4, R19, c[0x0][0x1e0], RZ ;  /* 0x0000780013047a24 */ /* 0x000fe200078e02ff */
[----:B------:R-:W-:Y:S01]  /*29e0*/  SHF.L.U32 R178, R178, 0x5, RZ ;  /* 0x00000005b2b27819 */ /* 0x000fe200000006ff */
[----:B-1----:R-:W-:-:S02]  /*29f0*/  IMAD R15, R218, c[0x0][0x284], R5 ;  /* 0x0000a100da0f7a24 */ /* 0x002fc400078e0205 */
[----:B------:R-:W-:Y:S02]  /*2a00*/  IMAD R4, R13, c[0x0][0x1e4], R4 ;  /* 0x000079000d047a24 */ /* 0x000fe400078e0204 */
[C---:B------:R-:W-:Y:S02]  /*2a10*/  IMAD R12, R218.reuse, c[0x0][0x294], R12 ;  /* 0x0000a500da0c7a24 */ /* 0x040fe400078e020c */
[----:B------:R-:W-:Y:S02]  /*2a20*/  IMAD R17, R218, c[0x0][0x1e4], R17 ;  /* 0x00007900da117a24 */ /* 0x000fe400078e0211 */
[----:B------:R-:W-:Y:S02]  /*2a30*/  IMAD.MOV.U32 R177, RZ, RZ, c[0x0][0x290] ;  /* 0x0000a400ffb17624 */ /* 0x000fe400078e00ff */
[C---:B------:R-:W-:Y:S01]  /*2a40*/  IMAD R173, R144.reuse, c[0x0][0x1e4], RZ ;  /* 0x0000790090ad7a24 */ /* 0x040fe200078e02ff */
[----:B------:R-:W-:Y:S01]  /*2a50*/  IADD3 R137, R183, R17, RZ ;  /* 0x00000011b7897210 */ /* 0x000fe20007ffe0ff */
[C---:B------:R-:W-:Y:S01]  /*2a60*/  IMAD R174, R144.reuse, c[0x0][0x284], RZ ;  /* 0x0000a10090ae7a24 */ /* 0x040fe200078e02ff */
[----:B------:R-:W-:Y:S01]  /*2a70*/  SHF.L.U64.HI R161, R177, R168, c[0x0][0x294] ;  /* 0x0000a500b1a17619 */ /* 0x000fe200000102a8 */
[----:B------:R-:W-:-:S02]  /*2a80*/  IMAD R171, R144, c[0x0][0x294], RZ ;  /* 0x0000a50090ab7a24 */ /* 0x000fc400078e02ff */
[----:B---3--:R-:W-:-:S04]  /*2a90*/  IMAD.WIDE.U32 R2, R13, c[0x0][0x1e0], RZ ;  /* 0x000078000d027a25 */ /* 0x008fc800078e00ff */
[----:B------:R-:W-:Y:S02]  /*2aa0*/  IMAD.IADD R3, R3, 0x1, R4 ;  /* 0x0000000103037824 */ /* 0x000fe400078e0204 */
[----:B------:R-:W-:-:S04]  /*2ab0*/  IMAD.WIDE.U32 R4, R218, c[0x0][0x280], R156 ;  /* 0x0000a000da047a25 */ /* 0x000fc800078e009c */
[C---:B------:R-:W-:Y:S01]  /*2ac0*/  IMAD.WIDE.U32 R2, R24.reuse, c[0x0][0x1e8], R2 ;  /* 0x00007a0018027a25 */ /* 0x040fe200078e0002 */
[----:B------:R-:W-:Y:S02]  /*2ad0*/  IADD3 R9, R5, R15, RZ ;  /* 0x0000000f05097210 */ /* 0x000fe40007ffe0ff */
[----:B------:R-:W-:Y:S01]  /*2ae0*/  MOV R8, R4 ;  /* 0x0000000400087202 */ /* 0x000fe20000000f00 */
[----:B------:R-:W-:Y:S02]  /*2af0*/  IMAD R3, R24, c[0x0][0x1ec], R3 ;  /* 0x00007b0018037a24 */ /* 0x000fe400078e0203 */
[----:B------:R-:W-:-:S04]  /*2b00*/  IMAD.WIDE.U32 R164, R144, c[0x0][0x1e0], RZ ;  /* 0x0000780090a47a25 */ /* 0x000fc800078e00ff */
[----:B------:R-:W-:Y:S01]  /*2b10*/  IMAD.WIDE.U32 R154, R144, c[0x0][0x280], RZ ;  /* 0x0000a000909a7a25 */ /* 0x000fe200078e00ff */
[----:B------:R-:W-:-:S03]  /*2b20*/  IADD3 R173, R165, R173, RZ ;  /* 0x000000ada5ad7210 */ /* 0x000fc60007ffe0ff */
[----:B------:R-:W-:-:S04]  /*2b30*/  IMAD.WIDE.U32 R144, R144, c[0x0][0x290], RZ ;  /* 0x0000a40090907a25 */ /* 0x000fc800078e00ff */
[----:B-----5:R-:W-:Y:S01]  /*2b40*/  IMAD.WIDE.U32 R106, R146, c[0x0][0x280], R8 ;  /* 0x0000a000926a7a25 */ /* 0x020fe200078e0008 */
[----:B------:R-:W-:-:S03]  /*2b50*/  IADD3 R171, R145, R171, RZ ;  /* 0x000000ab91ab7210 */ /* 0x000fc60007ffe0ff */
[----:B------:R-:W-:Y:S02]  /*2b60*/  IMAD.SHL.U32 R177, R177, 0x20, RZ ;  /* 0x00000020b1b17824 */ /* 0x000fe400078e00ff */
[----:B------:R-:W-:Y:S01]  /*2b70*/  IMAD.IADD R174, R155, 0x1, R174 ;  /* 0x000000019bae7824 */ /* 0x000fe200078e02ae */
[----:B----4-:R-:W-:Y:S01]  /*2b80*/  @P0 SHF.R.S32.HI R5, RZ, 0x1f, R6 ;  /* 0x0000001fff050819 */ /* 0x010fe20000011406 */
[----:B------:R-:W-:Y:S01]  /*2b90*/  @!P0 IMAD.MOV.U32 R6, RZ, RZ, R252 ;  /* 0x000000ffff068224 */ /* 0x000fe200078e00fc */
[----:B------:R-:W-:-:S04]  /*2ba0*/  @!P0 MOV R5, R16 ;  /* 0x0000001000058202 */ /* 0x000fc80000000f00 */
[----:B------:R-:W-:Y:S01]  /*2bb0*/  SEL R14, R6, RZ, !P3 ;  /* 0x000000ff060e7207 */ /* 0x000fe20005800000 */
[----:B------:R-:W-:Y:S01]  /*2bc0*/  IMAD.WIDE.U32 R6, R218, c[0x0][0x290], R156 ;  /* 0x0000a400da067a25 */ /* 0x000fe200078e009c */
[----:B------:R-:W-:-:S03]  /*2bd0*/  SEL R18, R5, RZ, !P3 ;  /* 0x000000ff05127207 */ /* 0x000fc60005800000 */
[----:B------:R-:W-:Y:S01]  /*2be0*/  IMAD.WIDE.U32 R90, R14, c[0x0][0x1f0], R2 ;  /* 0x00007c000e5a7a25 */ /* 0x000fe200078e0002 */
[----:B------:R-:W-:Y:S02]  /*2bf0*/  MOV R2, R10 ;  /* 0x0000000a00027202 */ /* 0x000fe40000000f00 */
[----:B------:R-:W-:Y:S01]  /*2c00*/  SHF.R.S32.HI R10, RZ, 0x1f, R146 ;  /* 0x0000001fff0a7819 */ /* 0x000fe20000011492 */
[----:B------:R-:W-:Y:S01]  /*2c10*/  IMAD.WIDE.U32 R4, R218, c[0x0][0x280], R150 ;  /* 0x0000a000da047a25 */ /* 0x000fe200078e0096 */
[----:B------:R-:W-:Y:S02]  /*2c20*/  IADD3 R3, R12, R11, RZ ;  /* 0x0000000b0c037210 */ /* 0x000fe40007ffe0ff */
[----:B------:R-:W-:Y:S01]  /*2c30*/  IADD3 R120, P1, P0, R90, R182, R150 ;  /* 0x000000b65a787210 */ /* 0x000fe2000783e096 */
[----:B------:R-:W-:Y:S01]  /*2c40*/  IMAD R16, R18, c[0x0][0x1f0], RZ ;  /* 0x00007c0012107a24 */ /* 0x000fe200078e02ff */
[----:B------:R-:W-:Y:S01]  /*2c50*/  IADD3 R5, R15, R5, RZ ;  /* 0x000000050f057210 */ /* 0x000fe20007ffe0ff */
[----:B------:R-:W-:-:S02]  /*2c60*/  IMAD R11, R10, c[0x0][0x280], RZ ;  /* 0x0000a0000a0b7a24 */ /* 0x000fc400078e02ff */
[----:B------:R-:W-:Y:S02]  /*2c70*/  IMAD R16, R14, c[0x0][0x1f4], R16 ;  /* 0x00007d000e107a24 */ /* 0x000fe400078e0210 */
[----:B------:R-:W-:Y:S01]  /*2c80*/  IMAD.IADD R7, R7, 0x1, R12 ;  /* 0x0000000107077824 */ /* 0x000fe200078e020c */
[----:B------:R-:W-:Y:S01]  /*2c90*/  SHF.L.U32 R12, R187, 0x1, RZ ;  /* 0x00000001bb0c7819 */ /* 0x000fe200000006ff */
[----:B------:R-:W-:Y:S02]  /*2ca0*/  IMAD R10, R10, c[0x0][0x290], RZ ;  /* 0x0000a4000a0a7a24 */ /* 0x000fe400078e02ff */
[----:B------:R-:W-:Y:S02]  /*2cb0*/  IMAD.IADD R89, R91, 0x1, R16 ;  /* 0x000000015b597824 */ /* 0x000fe400078e0210 */
[C---:B------:R-:W-:Y:S02]  /*2cc0*/  IMAD R11, R146.reuse, c[0x0][0x284], R11 ;  /* 0x0000a100920b7a24 */ /* 0x040fe400078e020b */
[C---:B------:R-:W-:Y:S01]  /*2cd0*/  IMAD R10, R146.reuse, c[0x0][0x294], R10 ;  /* 0x0000a500920a7a24 */ /* 0x040fe200078e020a */
[----:B------:R-:W-:Y:S01]  /*2ce0*/  IADD3.X R119, R89, R137, R151, P1, P0 ;  /* 0x0000008959777210 */ /* 0x000fe20000fe0497 */
[----:B------:R-:W-:Y:S01]  /*2cf0*/  IMAD.WIDE.U32 R102, R146, c[0x0][0x290], R6 ;  /* 0x0000a40092667a25 */ /* 0x000fe200078e0006 */
[----:B------:R-:W-:-:S02]  /*2d00*/  ISETP.GE.AND P1, PT, R150, c[0x0][0x27c], PT ;  /* 0x00009f0096007a0c */ /* 0x000fc40003f26270 */
[----:B------:R-:W-:Y:S01]  /*2d10*/  IADD3 R118, R107, R11, RZ ;  /* 0x0000000b6b767210 */ /* 0x000fe20007ffe0ff */
[----:B------:R-:W-:Y:S01]  /*2d20*/  IMAD.WIDE.U32 R100, R146, c[0x0][0x290], R2 ;  /* 0x0000a40092647a25 */ /* 0x000fe200078e0002 */
[----:B------:R-:W-:-:S03]  /*2d30*/  IADD3 R117, R103, R10, RZ ;  /* 0x0000000a67757210 */ /* 0x000fc60007ffe0ff */
[----:B------:R-:W-:Y:S01]  /*2d40*/  IMAD.WIDE.U32 R104, R146, c[0x0][0x280], R4 ;  /* 0x0000a00092687a25 */ /* 0x000fe200078e0004 */
[----:B------:R-:W-:-:S03]  /*2d50*/  IADD3 R115, R10, R101, RZ ;  /* 0x000000650a737210 */ /* 0x000fc60007ffe0ff */
[----:B------:R-:W-:Y:S02]  /*2d60*/  IMAD.IADD R116, R11, 0x1, R105 ;  /* 0x000000010b747824 */ /* 0x000fe400078e0269 */
[--C-:B------:R-:W-:Y:S01]  /*2d70*/  IMAD.WIDE.U32 R2, R24, c[0x0][0x260], R150.reuse ;  /* 0x0000980018027a25 */ /* 0x100fe200078e0096 */
[----:B------:R-:W-:Y:S01]  /*2d80*/  IADD3 R140, P0, R218, R13, RZ ;  /* 0x0000000dda8c7210 */ /* 0x000fe20007f1e0ff */
[----:B------:R-:W-:Y:S01]  /*2d90*/  BAR.SYNC.DEFER_BLOCKING 0x0 ;  /* 0x0000000000007b1d */ /* 0x000fe20000010000 */
[----:B------:R-:W-:Y:S01]  /*2da0*/  SEL R11, RZ, c[0x0][0x27c], !P1 ;  /* 0x00009f00ff0b7a07 */ /* 0x000fe20004800000 */
[----:B------:R-:W-:Y:S01]  /*2db0*/  IMAD.WIDE.U32 R6, R24, c[0x0][0x210], R150 ;  /* 0x0000840018067a25 */ /* 0x000fe200078e0096 */
[----:B------:R-:W-:-:S03]  /*2dc0*/  IADD3 R8, -R12, c[0x0][0x1d4], RZ ;  /* 0x000075000c087a10 */ /* 0x000fc60007ffe1ff */
[----:B------:R-:W-:Y:S01]  /*2dd0*/  IMAD.MOV.U32 R4, RZ, RZ, R2 ;  /* 0x000000ffff047224 */ /* 0x000fe200078e0002 */
[----:B------:R-:W-:Y:S01]  /*2de0*/  ULDC.U8 UR4, c[0x0][0x298] ;  /* 0x0000a60000047ab9 */ /* 0x000fe20000000000 */
[----:B------:R-:W-:Y:S02]  /*2df0*/  IMAD.MOV.U32 R2, RZ, RZ, R6 ;  /* 0x000000ffff027224 */ /* 0x000fe400078e0006 */
[----:B------:R-:W-:Y:S01]  /*2e00*/  IMAD.X R139, R22, 0x1, R19, P0 ;  /* 0x00000001168b7824 */ /* 0x000fe200000e0613 */
[----:B------:R-:W-:Y:S01]  /*2e10*/  ISETP.GE.AND P0, PT, R152, c[0x0][0x27c], PT ;  /* 0x00009f0098007a0c */ /* 0x000fe20003f06270 */
[----:B------:R-:W-:Y:S01]  /*2e20*/  IMAD R5, R24, c[0x0][0x264], R3 ;  /* 0x0000990018057a24 */ /* 0x000fe200078e0203 */
[----:B------:R-:W-:Y:S01]  /*2e30*/  SHF.R.S32.HI R19, RZ, 0x1f, R23 ;  /* 0x0000001fff137819 */ /* 0x000fe20000011417 */
[----:B------:R-:W-:Y:S02]  /*2e40*/  IMAD.IADD R6, R150, 0x1, R11 ;  /* 0x0000000196067824 */ /* 0x000fe400078e020b */
[----:B------:R-:W-:Y:S01]  /*2e50*/  IMAD R3, R24, c[0x0][0x214], R7 ;  /* 0x0000850018037a24 */ /* 0x000fe200078e0207 */
[CC--:B------:R-:W-:Y:S01]  /*2e60*/  SEL R7, R12.reuse, R8.reuse, !P1 ;  /* 0x000000080c077207 */ /* 0x0c0fe20004800000 */
[----:B------:R-:W-:Y:S01]  /*2e70*/  IMAD R10, R21, c[0x0][0x268], RZ ;  /* 0x00009a00150a7a24 */ /* 0x000fe200078e02ff */
[----:B------:R-:W-:Y:S01]  /*2e80*/  SEL R8, R12, R8, !P0 ;  /* 0x000000080c087207 */ /* 0x000fe20004000000 */
[----:B------:R-:W-:Y:S01]  /*2e90*/  IMAD.WIDE.U32 R98, R20, c[0x0][0x268], R4 ;  /* 0x00009a0014627a25 */ /* 0x000fe200078e0004 */
[----:B------:R-:W-:-:S02]  /*2ea0*/  SEL R4, RZ, c[0x0][0x27c], !P0 ;  /* 0x00009f00ff047a07 */ /* 0x000fc40004000000 */
[----:B------:R-:W-:Y:S01]  /*2eb0*/  SHF.R.S32.HI R5, RZ, 0x1f, R6 ;  /* 0x0000001fff057819 */ /* 0x000fe20000011406 */
[----:B------:R-:W-:Y:S01]  /*2ec0*/  IMAD R9, R18, c[0x0][0x218], RZ ;  /* 0x0000860012097a24 */ /* 0x000fe200078e02ff */
[----:B------:R-:W-:Y:S01]  /*2ed0*/  ISETP.NE.AND P0, PT, RZ, UR4, PT ;  /* 0x00000004ff007c0c */ /* 0x000fe2000bf05270 */
[----:B------:R-:W-:Y:S01]  /*2ee0*/  IMAD R18, R20, c[0x0][0x26c], R10 ;  /* 0x00009b0014127a24 */ /* 0x000fe200078e020a */
[----:B------:R-:W-:Y:S01]  /*2ef0*/  SHF.R.S32.HI R10, RZ, 0x1f, R7 ;  /* 0x0000001fff0a7819 */ /* 0x000fe20000011407 */
[C---:B------:R-:W-:Y:S01]  /*2f00*/  IMAD.WIDE.U32 R96, R14.reuse, c[0x0][0x218], R2 ;  /* 0x000086000e607a25 */ /* 0x040fe200078e0002 */
[CC--:B------:R-:W-:Y:S02]  /*2f10*/  LEA.HI R2, R5.reuse, R6.reuse, RZ, 0x6 ;  /* 0x0000000605027211 */ /* 0x0c0fe400078f30ff */
[----:B------:R-:W-:Y:S01]  /*2f20*/  LEA.HI R3, R5, R6, RZ, 0x3 ;  /* 0x0000000605037211 */ /* 0x000fe200078f18ff */
[----:B------:R-:W-:Y:S01]  /*2f30*/  IMAD R17, R14, c[0x0][0x21c], R9 ;  /* 0x000087000e117a24 */ /* 0x000fe200078e0209 */
[----:B------:R-:W-:Y:S01]  /*2f40*/  SHF.R.S32.HI R9, RZ, 0x1f, R8 ;  /* 0x0000001fff097819 */ /* 0x000fe20000011408 */
[----:B------:R-:W-:Y:S01]  /*2f50*/  IMAD.IADD R4, R152, 0x1, R4 ;  /* 0x0000000198047824 */ /* 0x000fe200078e0204 */
[----:B------:R-:W-:Y:S01]  /*2f60*/  LEA.HI R11, R10, R7, RZ, 0x4 ;  /* 0x000000070a0b7211 */ /* 0x000fe200078f20ff */
[----:B------:R-:W-:Y:S01]  /*2f70*/  IMAD.MOV.U32 R184, RZ, RZ, c[0x0][0x1e0] ;  /* 0x00007800ffb87624 */ /* 0x000fe200078e00ff */
[----:B------:R-:W-:Y:S01]  /*2f80*/  SHF.R.S32.HI R6, RZ, 0x6, R2 ;  /* 0x00000006ff067819 */ /* 0x000fe20000011402 */
[----:B------:R-:W-:Y:S01]  /*2f90*/  IMAD.WIDE.U32 R180, R23, c[0x0][0x1e0], RZ ;  /* 0x0000780017b47a25 */ /* 0x000fe200078e00ff */
[----:B------:R-:W-:-:S02]  /*2fa0*/  LOP3.LUT R7, R148, 0x38, R3, 0xf8, !PT ;  /* 0x0000003894077812 */ /* 0x000fc400078ef803 */
[----:B------:R-:W-:Y:S01]  /*2fb0*/  SHF.R.S32.HI R5, RZ, 0x1f, R4 ;  /* 0x0000001fff057819 */ /* 0x000fe20000011404 */
[----:B------:R-:W-:Y:S01]  /*2fc0*/  IMAD.IADD R108, R99, 0x1, R18 ;  /* 0x00000001636c7824 */ /* 0x000fe200078e0212 */
[----:B------:R-:W-:Y:S01]  /*2fd0*/  LEA.HI R10, R9, R8, RZ, 0x4 ;  /* 0x00000008090a7211 */ /* 0x000fe200078f20ff */
[C---:B------:R-:W-:Y:S01]  /*2fe0*/  IMAD R9, R6.reuse, 0xc00, R149 ;  /* 0x00000c0006097824 */ /* 0x040fe200078e0295 */
[----:B------:R-:W-:Y:S01]  /*2ff0*/  LOP3.LUT R8, R147, 0x38, R3, 0xf8, !PT ;  /* 0x0000003893087812 */ /* 0x000fe200078ef803 */
[----:B------:R-:W-:Y:S01]  /*3000*/  IMAD R6, R6, 0xc00, R153 ;  /* 0x00000c0006067824 */ /* 0x000fe200078e0299 */
[----:B------:R-:W-:Y:S01]  /*3010*/  LOP3.LUT R7, R7, R186, RZ, 0x3c, !PT ;  /* 0x000000ba07077212 */ /* 0x000fe200078e3cff */
[----:B------:R-:W-:Y:S01]  /*3020*/  IMAD.IADD R95, R97, 0x1, R17 ;  /* 0x00000001615f7824 */ /* 0x000fe200078e0211 */
[CC--:B------:R-:W-:Y:S02]  /*3030*/  LEA.HI R2, R5.reuse, R4.reuse, RZ, 0x3 ;  /* 0x0000000405027211 */ /* 0x0c0fe400078f18ff */
[----:B------:R-:W-:Y:S01]  /*3040*/  LOP3.LUT R8, R8, R179, RZ, 0x3c, !PT ;  /* 0x000000b308087212 */ /* 0x000fe200078e3cff */
[----:B------:R-:W-:Y:S01]  /*3050*/  IMAD.IADD R15, R6, 0x1, R7 ;  /* 0x00000001060f7824 */ /* 0x000fe200078e0207 */
[----:B------:R-:W-:-:S02]  /*3060*/  LEA.HI R4, R5, R4, RZ, 0x6 ;  /* 0x0000000405047211 */ /* 0x000fc400078f30ff */
[----:B------:R-:W-:Y:S01]  /*3070*/  LOP3.LUT R6, R148, 0x38, R2, 0xf8, !PT ;  /* 0x0000003894067812 */ /* 0x000fe200078ef802 */
[----:B------:R-:W-:Y:S01]  /*3080*/  IMAD.IADD R16, R9, 0x1, R8 ;  /* 0x0000000109107824 */ /* 0x000fe200078e0208 */
[----:B------:R-:W-:Y:S01]  /*3090*/  SHF.R.S32.HI R4, RZ, 0x6, R4 ;  /* 0x00000006ff047819 */ /* 0x000fe20000011404 */
[----:B------:R-:W-:Y:S01]  /*30a0*/  IMAD.SHL.U32 R132, R15, 0x2, RZ ;  /* 0x000000020f847824 */ /* 0x000fe200078e00ff */
[----:B------:R-:W-:Y:S01]  /*30b0*/  SHF.R.S32.HI R5, RZ, 0x4, R11 ;  /* 0x00000004ff057819 */ /* 0x000fe2000001140b */
[----:B------:R-:W-:Y:S01]  /*30c0*/  IMAD.SHL.U32 R133, R16, 0x2, RZ ;  /* 0x0000000210857824 */ /* 0x000fe200078e00ff */
[----:B------:R-:W-:Y:S01]  /*30d0*/  SHF.R.S32.HI R9, RZ, 0x4, R10 ;  /* 0x00000004ff097819 */ /* 0x000fe2000001140a */
[C---:B------:R-:W-:Y:S01]  /*30e0*/  IMAD R11, R4.reuse, 0xc00, R149 ;  /* 0x00000c00040b7824 */ /* 0x040fe200078e0295 */
[----:B------:R-:W-:Y:S01]  /*30f0*/  LOP3.LUT R7, R147, 0x38, R2, 0xf8, !PT ;  /* 0x0000003893077812 */ /* 0x000fe200078ef802 */
[----:B------:R-:W-:Y:S01]  /*3100*/  IMAD R10, R4, 0xc00, R153 ;  /* 0x00000c00040a7824 */ /* 0x000fe200078e0299 */
[----:B------:R-:W-:-:S02]  /*3110*/  LOP3.LUT R6, R6, R186, RZ, 0x3c, !PT ;  /* 0x000000ba06067212 */ /* 0x000fc400078e3cff */
[----:B------:R-:W-:Y:S02]  /*3120*/  LEA.HI.SX32 R5, R3, R5, 0x1d ;  /* 0x0000000503057211 */ /* 0x000fe400078feaff */
[----:B------:R-:W-:Y:S01]  /*3130*/  LEA.HI.SX32 R4, R2, R9, 0x1d ;  /* 0x0000000902047211 */ /* 0x000fe200078feaff */
[----:B------:R-:W-:Y:S01]  /*3140*/  IMAD.IADD R13, R10, 0x1, R6 ;  /* 0x000000010a0d7824 */ /* 0x000fe200078e0206 */
[----:B------:R-:W-:Y:S01]  /*3150*/  LOP3.LUT R8, R7, R179, RZ, 0x3c, !PT ;  /* 0x000000b307087212 */ /* 0x000fe200078e3cff */
[----:B------:R-:W-:Y:S01]  /*3160*/  IMAD.SHL.U32 R93, R5, 0x8, RZ ;  /* 0x00000008055d7824 */ /* 0x000fe200078e00ff */
[----:B------:R-:W-:Y:S01]  /*3170*/  SHF.R.S32.HI R7, RZ, 0x1f, R5 ;  /* 0x0000001fff077819 */ /* 0x000fe20000011405 */
[----:B------:R-:W-:Y:S01]  /*3180*/  IMAD.SHL.U32 R94, R4, 0x8, RZ ;  /* 0x00000008045e7824 */ /* 0x000fe200078e00ff */
[----:B------:R-:W-:Y:S01]  /*3190*/  SHF.R.S32.HI R6, RZ, 0x1f, R4 ;  /* 0x0000001fff067819 */ /* 0x000fe20000011404 */
[----:B------:R-:W-:Y:S01]  /*31a0*/  IMAD.IADD R14, R11, 0x1, R8 ;  /* 0x000000010b0e7824 */ /* 0x000fe200078e0208 */
[----:B------:R-:W-:Y:S01]  /*31b0*/  LEA.HI R9, R7, R5, RZ, 0x3 ;  /* 0x0000000507097211 */ /* 0x000fe200078f18ff */
[----:B------:R-:W-:Y:S01]  /*31c0*/  IMAD.SHL.U32 R130, R13, 0x2, RZ ;  /* 0x000000020d827824 */ /* 0x000fe200078e00ff */
[----:B------:R-:W-:Y:S01]  /*31d0*/  LEA.HI R4, R6, R4, RZ, 0x3 ;  /* 0x0000000406047211 */ /* 0x000fe200078f18ff */
[----:B------:R-:W-:Y:S01]  /*31e0*/  IMAD.SHL.U32 R131, R14, 0x2, RZ ;  /* 0x000000020e837824 */ /* 0x000fe200078e00ff */
[----:B------:R-:W-:-:S02]  /*31f0*/  LOP3.LUT R7, R147, 0x38, R94, 0xf8, !PT ;  /* 0x0000003893077812 */ /* 0x000fc400078ef85e */
[C---:B------:R-:W-:Y:S02]  /*3200*/  LOP3.LUT R6, R148.reuse, 0x38, R93, 0xf8, !PT ;  /* 0x0000003894067812 */ /* 0x040fe400078ef85d */
[----:B------:R-:W-:Y:S02]  /*3210*/  SHF.R.S32.HI R5, RZ, 0x3, R9 ;  /* 0x00000003ff057819 */ /* 0x000fe40000011409 */
[----:B------:R-:W-:Y:S02]  /*3220*/  LOP3.LUT R8, R147, 0x38, R93, 0xf8, !PT ;  /* 0x0000003893087812 */ /* 0x000fe400078ef85d */
[----:B------:R-:W-:Y:S01]  /*3230*/  SHF.R.S32.HI R4, RZ, 0x3, R4 ;  /* 0x00000003ff047819 */ /* 0x000fe20000011404 */
[----:B------:R-:W-:Y:S01]  /*3240*/  IMAD R9, R5, 0xc00, R149 ;  /* 0x00000c0005097824 */ /* 0x000fe200078e0295 */
[----:B------:R-:W-:Y:S02]  /*3250*/  LOP3.LUT R12, R148, 0x38, R94, 0xf8, !PT ;  /* 0x00000038940c7812 */ /* 0x000fe400078ef85e */
[----:B------:R-:W-:-:S02]  /*3260*/  LOP3.LUT R10, R7, R179, RZ, 0x3c, !PT ;  /* 0x000000b3070a7212 */ /* 0x000fc400078e3cff */
[-C--:B------:R-:W-:Y:S01]  /*3270*/  LOP3.LUT R7, R6, R186.reuse, RZ, 0x3c, !PT ;  /* 0x000000ba06077212 */ /* 0x080fe200078e3cff */
[----:B------:R-:W-:Y:S01]  /*3280*/  IMAD R6, R5, 0xc00, R153 ;  /* 0x00000c0005067824 */ /* 0x000fe200078e0299 */
[----:B------:R-:W-:Y:S01]  /*3290*/  LOP3.LUT R11, R8, R179, RZ, 0x3c, !PT ;  /* 0x000000b3080b7212 */ /* 0x000fe200078e3cff */
[C---:B------:R-:W-:Y:S01]  /*32a0*/  IMAD R8, R4.reuse, 0xc00, R149 ;  /* 0x00000c0004087824 */ /* 0x040fe200078e0295 */
[----:B------:R-:W-:Y:S01]  /*32b0*/  LOP3.LUT R110, R3, 0xfffffff8, RZ, 0xc0, !PT ;  /* 0xfffffff8036e7812 */ /* 0x000fe200078ec0ff */
[----:B------:R-:W-:Y:S01]  /*32c0*/  IMAD R5, R4, 0xc00, R153 ;  /* 0x00000c0004057824 */ /* 0x000fe200078e0299 */
[----:B------:R-:W-:Y:S01]  /*32d0*/  LOP3.LUT R4, R12, R186, RZ, 0x3c, !PT ;  /* 0x000000ba0c047212 */ /* 0x000fe200078e3cff */
[----:B------:R-:W-:Y:S01]  /*32e0*/  IMAD.IADD R9, R9, 0x1, R11 ;  /* 0x0000000109097824 */ /* 0x000fe200078e020b */
[----:B------:R-:W-:Y:S01]  /*32f0*/  LOP3.LUT R109, R2, 0xfffffff8, RZ, 0xc0, !PT ;  /* 0xfffffff8026d7812 */ /* 0x000fe200078ec0ff */
[----:B------:R-:W-:Y:S01]  /*3300*/  IMAD.IADD R8, R8, 0x1, R10 ;  /* 0x0000000108087824 */ /* 0x000fe200078e020a */
[----:B------:R-:W-:Y:S01]  /*3310*/  SHF.L.U64.HI R168, R184, R168, c[0x0][0x1e4] ;  /* 0x00007900b8a87619 */ /* 0x000fe200000102a8 */
[----:B------:R-:W-:Y:S01]  /*3320*/  IMAD.IADD R5, R5, 0x1, R4 ;  /* 0x0000000105057824 */ /* 0x000fe200078e0204 */
[----:B------:R-:W-:Y:S01]  /*3330*/  P2R R136, PR, RZ, 0x1 ;  /* 0x00000001ff887803 */ /* 0x000fe20000000000 */
[----:B------:R-:W-:Y:S01]  /*3340*/  IMAD R4, R19, c[0x0][0x1e0], RZ ;  /* 0x0000780013047a24 */ /* 0x000fe200078e02ff */
[----:B------:R-:W-:Y:S01]  /*3350*/  SHF.R.S32.HI R114, RZ, 0x1f, R110 ;  /* 0x0000001fff727819 */ /* 0x000fe2000001146e */
[----:B------:R-:W-:Y:S01]  /*3360*/  IMAD.IADD R6, R6, 0x1, R7 ;  /* 0x0000000106067824 */ /* 0x000fe200078e0207 */
[----:B------:R-:W-:Y:S01]  /*3370*/  SHF.R.S32.HI R113, RZ, 0x1f, R109 ;  /* 0x0000001fff717819 */ /* 0x000fe2000001146d */
[----:B------:R-:W-:Y:S01]  /*3380*/  IMAD R4, R23, c[0x0][0x1e4], R4 ;  /* 0x0000790017047a24 */ /* 0x000fe200078e0204 */
[----:B------:R-:W-:Y:S01]  /*3390*/  SHF.R.S32.HI R112, RZ, 0x1f, R93 ;  /* 0x0000001fff707819 */ /* 0x000fe2000001145d */
[----:B------:R-:W-:Y:S01]  /*33a0*/  IMAD.SHL.U32 R184, R184, 0x20, RZ ;  /* 0x00000020b8b87824 */ /* 0x000fe200078e00ff */
[----:B------:R-:W-:Y:S01]  /*33b0*/  SHF.R.S32.HI R111, RZ, 0x1f, R94 ;  /* 0x0000001fff6f7819 */ /* 0x000fe2000001145e */
[----:B------:R-:W-:Y:S01]  /*33c0*/  IMAD.IADD R134, R181, 0x1, R4 ;  /* 0x00000001b5867824 */ /* 0x000fe200078e0204 */
[----:B------:R-:W-:Y:S01]  /*33d0*/  ISETP.GE.AND P0, PT, R187, 0x1, PT ;  /* 0x00000001bb00780c */ /* 0x000fe20003f06270 */
[----:B------:R-:W-:-:S02]  /*33e0*/  IMAD.SHL.U32 R129, R9, 0x2, RZ ;  /* 0x0000000209817824 */ /* 0x000fc400078e00ff */
[----:B------:R-:W-:Y:S02]  /*33f0*/  IMAD.SHL.U32 R128, R8, 0x2, RZ ;  /* 0x0000000208807824 */ /* 0x000fe400078e00ff */
[----:B------:R-:W-:Y:S02]  /*3400*/  IMAD.SHL.U32 R127, R6, 0x2, RZ ;  /* 0x00000002067f7824 */ /* 0x000fe400078e00ff */
[----:B------:R-:W-:Y:S02]  /*3410*/  IMAD.SHL.U32 R126, R5, 0x2, RZ ;  /* 0x00000002057e7824 */ /* 0x000fe400078e00ff */
.L_x_2366:
        /* <DEDUP_REMOVED lines=76> */
.L_x_2330:
[----:B------:R-:W-:Y:S05]  /*38e0*/  BSYNC B0 ;  /* 0x0000000000007941 */ /* 0x000fea0003800000 */
.L_x_2329:
        /* <DEDUP_REMOVED lines=68> */
.L_x_2332:
[----:B------:R-:W-:Y:S05]  /*3d30*/  BSYNC B0 ;  /* 0x0000000000007941 */ /* 0x000fea0003800000 */
.L_x_2331:
        /* <DEDUP_REMOVED lines=83> */
.L_x_2336:
[----:B------:R-:W-:Y:S05]  /*4270*/  BSYNC B0 ;  /* 0x0000000000007941 */ /* 0x000fea0003800000 */
.L_x_2335:
        /* <DEDUP_REMOVED lines=56> */
.L_x_2338:
[----:B------:R-:W-:Y:S05]  /*4600*/  BSYNC B0 ;  /* 0x0000000000007941 */ /* 0x000fea0003800000 */
.L_x_2337:
        /* <DEDUP_REMOVED lines=56> */
.L_x_2340:
[----:B------:R-:W-:Y:S05]  /*4990*/  BSYNC B0 ;  /* 0x0000000000007941 */ /* 0x000fea0003800000 */
.L_x_2339:
        /* <DEDUP_REMOVED lines=55> */
.L_x_2334:
[----:B------:R-:W-:Y:S05]  /*4d10*/  BSYNC B1 ;  /* 0x0000000000017941 */ /* 0x000fea0003800000 */
.L_x_2333:
        /* <DEDUP_REMOVED lines=57> */
.L_x_2343:
[----:B------:R-:W-:Y:S05]  /*50b0*/  BSYNC B0 ;  /* 0x0000000000007941 */ /* 0x000fea0003800000 */
.L_x_2342:
        /* <DEDUP_REMOVED lines=56> */
.L_x_2345:
[----:B------:R-:W-:Y:S05]  /*5440*/  BSYNC B0 ;  /* 0x0000000000007941 */ /* 0x000fea0003800000 */
.L_x_2344:
        /* <DEDUP_REMOVED lines=56> */
.L_x_2347:
[----:B------:R-:W-:Y:S05]  /*57d0*/  BSYNC B0 ;  /* 0x0000000000007941 */ /* 0x000fea0003800000 */
.L_x_2346:
        /* <DEDUP_REMOVED lines=56> */
.L_x_2328:
        /* <DEDUP_REMOVED lines=36> */
.L_x_2349:
[----:B------:R-:W-:Y:S05]  /*5da0*/  BSYNC B0 ;  /* 0x0000000000007941 */ /* 0x000fea0003800000 */
.L_x_2348:
        /* <DEDUP_REMOVED lines=59> */
.L_x_2351:
[----:B------:R-:W-:Y:S05]  /*6160*/  BSYNC B0 ;  /* 0x0000000000007941 */ /* 0x000fea0003800000 */
.L_x_2350:
        /* <DEDUP_REMOVED lines=143> */
.L_x_2355:
[----:B------:R-:W-:Y:S05]  /*6a60*/  BSYNC B0 ;  /* 0x0000000000007941 */ /* 0x000fea0003800000 */
.L_x_2354:
        /* <DEDUP_REMOVED lines=114> */
.L_x_2353:
[----:B------:R-:W-:Y:S05]  /*7190*/  BSYNC B1 ;  /* 0x0000000000017941 */ /* 0x000fea0003800000 */
.L_x_2352:
        /* <DEDUP_REMOVED lines=37> */
[----:B------:R-:W-:Y:S01]  /*73f0*/  @!P0 HADD2.F32 R20, -RZ, R68.H1_H1 ;  /* 0x30000044ff148230 */ /* 0x000fe20000004100 */
[----:B------:R-:W-:Y:S01]  /*7400*/  @!P0 FFMA.FTZ R54, R3, R8, -R19 ;  /* 0x0000000803368223 */ /* 0x000fe20000010813 */
[----:B------:R-:W-:Y:S01]  /*7410*/  @!P0 HADD2.F32 R22, -RZ, R16.H0_H0 ;  /* 0x20000010ff168230 */ /* 0x000fe20000004100 */
[-C--:B------:R-:W-:Y:S01]  /*7420*/  @!P0 FMUL.FTZ R19, R17, R5.reuse ;  /* 0x0000000511138220 */ /* 0x080fe20000410000 */
[----:B------:R-:W-:Y:S01]  /*7430*/  @!P0 HADD2.F32 R28, -RZ, R69.H1_H1 ;  /* 0x30000045ff1c8230 */ /* 0x000fe20000004100 */
        /* <DEDUP_REMOVED lines=37> */
[----:B------:R-:W-:Y:S01]  /*7690*/  @!P0 HADD2.F32 R32, -RZ, R69.H0_H0 ;  /* 0x20000045ff208230 */ /* 0x000fe20000004100 */
        /* <DEDUP_REMOVED lines=38> */
.L_x_2357:
[----:B------:R-:W-:Y:S05]  /*7900*/  BSYNC B0 ;  /* 0x0000000000007941 */ /* 0x000fea0003800000 */
.L_x_2356:
        /* <DEDUP_REMOVED lines=117> */
.L_x_2327:
        /* <DEDUP_REMOVED lines=22> */
.L_x_2359:
[----:B------:R-:W-:Y:S05]  /*81c0*/  BSYNC B0 ;  /* 0x0000000000007941 */ /* 0x000fea0003800000 */
.L_x_2358:
        /* <DEDUP_REMOVED lines=19> */
.L_x_2341:
[----:B------:R-:W-:Y:S05]  /*8300*/  BSYNC B2 ;  /* 0x0000000000027941 */ /* 0x000fea0003800000 */
.L_x_2326:
[----:B--2---:R-:W-:Y:S01]  /*8310*/  IMAD.WIDE.U32 R2, R36, 0x30, RZ ;  /* 0x0000003024027825 */ /* 0x004fe200078e00ff */
[----:B------:R-:W-:Y:S01]  /*8320*/  LOP3.LUT P3, RZ, R217, 0x1, RZ, 0xc0, !PT ;  /* 0x00000001d9ff7812 */ /* 0x000fe2000786c0ff */
[----:B------:R-:W-:Y:S02]  /*8330*/  BSSY B0, `(.L_x_2360) ;  /* 0x0000046000007945 */ /* 0x000fe40003800000 */
[----:B-1----:R-:W-:Y:S01]  /*8340*/  IMAD R5, R92, 0x30, RZ ;  /* 0x000000305c057824 */ /* 0x002fe200078e02ff */
[-C--:B------:R-:W-:Y:S03]  /*8350*/  IADD3 R4, P0, R121, R2.reuse, RZ ;  /* 0x0000000279047210 */ /* 0x080fe60007f1e0ff */
[----:B------:R-:W-:Y:S04]  /*8360*/  IMAD.IADD R5, R3, 0x1, R5 ;  /* 0x0000000103057824 */ /* 0x000fe800078e0205 */
[C---:B------:R-:W-:Y:S01]  /*8370*/  IMAD.X R3, R5.reuse, 0x1, R138, P0 ;  /* 0x0000000105037824 */ /* 0x040fe200000e068a */
[----:B------:R-:W-:Y:S01]  /*8380*/  IADD3 R16, P0, R140, R2, RZ ;  /* 0x000000028c107210 */ /* 0x000fe20007f1e0ff */
[----:B------:R-:W-:Y:S03]  /*8390*/  IMAD.IADD R2, R88, 0x1, -R218 ;  /* 0x0000000158027824 */ /* 0x000fe600078e0ada */
[----:B------:R-:W-:Y:S02]  /*83a0*/  IADD3.X R17, R5, R139, RZ, P0, !PT ;  /* 0x0000008b05117210 */ /* 0x000fe400007fe4ff */
[----:B------:R-:W-:Y:S11]  /*83b0*/  ISETP.GE.AND P0, PT, R2, 0x21, PT ;  /* 0x000000210200780c */ /* 0x000ff60003f06270 */
[----:B------:R-:W-:Y:S02]  /*83c0*/  @!UPT UIADD3 URZ, URZ, URZ, URZ ;  /* 0x0000003f3f3ff290 */ /* 0x000fe4000fffe03f */
[----:B------:R-:W-:Y:S04]  /*83d0*/  @P0 IADD3 R5, P1, R4, 0x20, RZ ;  /* 0x0000002004050810 */ /* 0x000fe80007f3e0ff */
[----:B------:R-:W-:Y:S02]  /*83e0*/  @P0 IADD3.X R8, RZ, R3, RZ, P1, !PT ;  /* 0x00000003ff080210 */ /* 0x000fe40000ffe4ff */
[----:B------:R-:W-:Y:S11]  /*83f0*/  ISETP.GE.AND P1, PT, R2, 0x1, PT ;  /* 0x000000010200780c */ /* 0x000ff60003f26270 */
[----:B------:R-:W-:Y:S02]  /*8400*/  @!UPT UIADD3 URZ, URZ, URZ, URZ ;  /* 0x0000003f3f3ff290 */ /* 0x000fe4000fffe03f */
[----:B------:R-:W-:Y:S01]  /*8410*/  @P1 IMAD R6, R3, c[0x0][0x258], RZ ;  /* 0x0000960003061a24 */ /* 0x000fe200078e02ff */
[----:B------:R-:W-:Y:S01]  /*8420*/  @P1 MOV R3, R108 ;  /* 0x0000006c00031202 */ /* 0x000fe20000000f00 */
[----:B------:R-:W-:Y:S04]  /*8430*/  @P1 IMAD.MOV.U32 R2, RZ, RZ, R98 ;  /* 0x000000ffff021224 */ /* 0x000fe800078e0062 */
[C---:B------:R-:W-:Y:S04]  /*8440*/  @P1 IMAD.WIDE.U32 R2, R4.reuse, c[0x0][0x258], R2 ;  /* 0x0000960004021a25 */ /* 0x040fe800078e0002 */
[----:B------:R-:W-:Y:S01]  /*8450*/  @P1 IMAD R4, R4, c[0x0][0x25c], R6 ;  /* 0x0000970004041a24 */ /* 0x000fe200078e0206 */
[----:B------:R-:W-:Y:S03]  /*8460*/  @P1 LEA R6, P2, R2, c[0x0][0x250], 0x1 ;  /* 0x0000940002061a11 */ /* 0x000fe600078408ff */
[----:B------:R-:W-:Y:S02]  /*8470*/  @P1 IMAD.IADD R3, R3, 0x1, R4 ;  /* 0x0000000103031824 */ /* 0x000fe400078e0204 */
[----:B------:R-:W-:Y:S03]  /*8480*/  @P0 IMAD R4, R8, c[0x0][0x258], RZ ;  /* 0x0000960008040a24 */ /* 0x000fe600078e02ff */
[----:B------:R-:W-:Y:S01]  /*8490*/  @P1 LEA.HI.X R7, R2, c[0x0][0x254], R3, 0x1, P2 ;  /* 0x0000950002071a11 */ /* 0x000fe200010f0c03 */
[----:B------:R-:W-:Y:S01]  /*84a0*/  @P0 IMAD.MOV.U32 R3, RZ, RZ, R108 ;  /* 0x000000ffff030224 */ /* 0x000fe200078e006c */
[----:B------:R-:W-:Y:S03]  /*84b0*/  @P0 MOV R2, R98 ;  /* 0x0000006200020202 */ /* 0x000fe60000000f00 */
[----:B------:R-:W-:Y:S01]  /*84c0*/  @!PT LDS RZ, [RZ] ;  /* 0x00000000fffff984 */ /* 0x000fe20000000800 */
[----:B------:R-:W-:Y:S01]  /*84d0*/  @!PT LDS RZ, [RZ] ;  /* 0x00000000fffff984 */ /* 0x000fe20000000800 */
[----:B------:R-:W-:Y:S01]  /*84e0*/  @!PT LDS RZ, [RZ] ;  /* 0x00000000fffff984 */ /* 0x000fe20000000800 */
[----:B------:R1:W-:Y:S02]  /*84f0*/  @P1 LDGSTS.E.BYPASS.LTC128B.128 [R212+0x4080], [R6.64], !P3 ;  /* 0x0408000006d41fae */ /* 0x0003e4000d901d46 */
[C---:B------:R-:W-:Y:S02]  /*8500*/  @P0 IMAD.WIDE.U32 R2, R5.reuse, c[0x0][0x258], R2 ;  /* 0x0000960005020a25 */ /* 0x040fe400078e0002 */
[----:B------:R1:W-:Y:S02]  /*8510*/  @P1 LDGSTS.E.BYPASS.LTC128B.128 [R212+0x5880], [R6.64+0x80], !P6 ;  /* 0x0588008006d41fae */ /* 0x0003e4000f101d46 */
[----:B------:R-:W-:Y:S01]  /*8520*/  @P0 IMAD R5, R5, c[0x0][0x25c], R4 ;  /* 0x0000970005050a24 */ /* 0x000fe200078e0204 */
[C---:B------:R-:W-:Y:S01]  /*8530*/  @P0 LEA R4, P2, R2.reuse, c[0x0][0x250], 0x1 ;  /* 0x0000940002040a11 */ /* 0x040fe200078408ff */
[----:B------:R1:W-:Y:S03]  /*8540*/  @P1 LDGSTS.E.BYPASS.LTC128B.128 [R212+0x7080], [R6.64+0x100], !P5 ;  /* 0x0708010006d41fae */ /* 0x0003e6000e901d46 */
[----:B------:R-:W-:Y:S01]  /*8550*/  @P0 IADD3 R3, R3, R5, RZ ;  /* 0x0000000503030210 */ /* 0x000fe20007ffe0ff */
[----:B------:R1:W-:Y:S03]  /*8560*/  @P1 LDGSTS.E.BYPASS.LTC128B.128 [R212+0x8880], [R6.64+0x180], !P4 ;  /* 0x0888018006d41fae */ /* 0x0003e6000e101d46 */
        /* <DEDUP_REMOVED lines=34> */
.L_x_2361:
[----:B-1----:R-:W-:Y:S05]  /*8790*/  BSYNC B0 ;  /* 0x0000000000007941 */ /* 0x002fea0003800000 */
.L_x_2360:
        /* <DEDUP_REMOVED lines=30> */
.L_x_2363:
[----:B------:R-:W-:Y:S05]  /*8980*/  BSYNC B0 ;  /* 0x0000000000007941 */ /* 0x000fea0003800000 */
.L_x_2362:
        /* <DEDUP_REMOVED lines=13> */
[C---:B------:R-:W-:Y:S11]  /*8a60*/  ISETP.GE.AND P1, PT, R5.reuse, 0x1, PT ;  /* 0x000000010500780c */ /* 0x040ff60003f26270 */
        /* <DEDUP_REMOVED lines=22> */
.L_x_2365:
[----:B------:R-:W-:Y:S05]  /*8bd0*/  BSYNC B0 ;  /* 0x0000000000007941 */ /* 0x000fea0003800000 */
.L_x_2364:
[----:B------:R-:W0:Y:S01]  /*8be0*/  LDGDEPBAR ;  /* 0x00000000000079af */ /* 0x000e220000000000 */
[----:B------:R-:W-:Y:S01]  /*8bf0*/  IADD3 R36, R36, -0x1, RZ ;  /* 0xffffffff24247810 */ /* 0x000fe20007ffe0ff */
[----:B------:R-:W-:-:S05]  /*8c00*/  @P3 BRA `(.L_x_2366) ;  /* 0xffffa81000003947 */ /* 0x000fca000383ffff */
[----:B------:R-:W-:Y:S01]  /*8c10*/  WARPSYNC 0xffffffff ;  /* 0xffffffff00007948 */ /* 0x000fe20003800000 */
[----:B------:R-:W-:Y:S06]  /*8c20*/  BAR.SYNC.DEFER_BLOCKING 0x0 ;  /* 0x0000000000007b1d */ /* 0x000fec0000010000 */
.L_x_2325:
[----:B------:R-:W2:Y:S01]  /*8c30*/  LDL R17, [R1+0x18] ;  /* 0x0000180001117983 */ /* 0x000ea20000100800 */
[----:B------:R-:W-:-:S05]  /*8c40*/  IMAD.MOV.U32 R0, RZ, RZ, c[0x0][0x2c4] ;  /* 0x0000b100ff007624 */ /* 0x000fca00078e00ff */
[----:B------:R-:W-:Y:S01]  /*8c50*/  ISETP.NE.AND P3, PT, R0, 0x1, PT ;  /* 0x000000010000780c */ /* 0x000fe20003f65270 */
[----:B------:R-:W-:Y:S01]  /*8c60*/  BSSY B0, `(.L_x_2367) ;  /* 0x000002a000007945 */ /* 0x000fe20003800000 */
[----:B------:R-:W-:Y:S01]  /*8c70*/  IMAD.IADD R10, R166, 0x1, R167 ;  /* 0x00000001a60a7824 */ /* 0x000fe200078e02a7 */
[----:B--2---:R-:W-:-:S10]  /*8c80*/  IADD3 R0, R17, 0x7f, RZ ;  /* 0x0000007f11007810 */ /* 0x004fd40007ffe0ff */
[----:B-1----:R-:W-:-:S05]  /*8c90*/  @P3 IMAD.HI.U32 R2, R0, c[0x0][0x2c8], RZ ;  /* 0x0000b20000023a27 */ /* 0x002fca00078e00ff */
[----:B------:R-:W-:-:S05]  /*8ca0*/  @P3 SHF.R.U32.HI R0, RZ, c[0x0][0x2cc], R2 ;  /* 0x0000b300ff003a19 */ /* 0x000fca0000011602 */
[----:B------:R-:W-:-:S04]  /*8cb0*/  IMAD.IADD R0, R170, 0x1, R0 ;  /* 0x00000001aa007824 */ /* 0x000fc800078e0200 */
[----:B------:R-:W-:-:S05]  /*8cc0*/  IMAD.HI R0, R0, 0x2aaaaaab, RZ ;  /* 0x2aaaaaab00007827 */ /* 0x000fca00078e02ff */
[----:B------:R-:W-:-:S04]  /*8cd0*/  SHF.R.U32.HI R2, RZ, 0x1f, R0 ;  /* 0x0000001fff027819 */ /* 0x000fc80000011600 */
[----:B------:R-:W-:-:S04]  /*8ce0*/  LEA.HI.SX32 R0, R0, R2, 0x1d ;  /* 0x0000000200007211 */ /* 0x000fc800078feaff */
[----:B------:R-:W-:-:S04]  /*8cf0*/  IMNMX R5, R169, R0, PT ;  /* 0x00000000a9057217 */ /* 0x000fc80003800200 */
[----:B------:R-:W-:Y:S01]  /*8d00*/  ISETP.GE.AND P0, PT, R5, 0x1, PT ;  /* 0x000000010500780c */ /* 0x000fe20003f06270 */
[----:B------:R-:W-:-:S12]  /*8d10*/  IMAD.MOV.U32 R0, RZ, RZ, RZ ;  /* 0x000000ffff007224 */ /* 0x000fd800078e00ff */
        /* <DEDUP_REMOVED lines=30> */
.L_x_2368:
[----:B------:R-:W-:Y:S05]  /*8f00*/  BSYNC B0 ;  /* 0x0000000000007941 */ /* 0x000fea0003800000 */
.L_x_2367:
        /* <DEDUP_REMOVED lines=69> */
[----:B------:R-:W-:-:S04]  /*9360*/  IMNMX R18, R5, R2, PT ;  /* 0x0000000205127217 */ /* 0x000fc80003800200 */
[----:B------:R-:W-:Y:S01]  /*9370*/  ISETP.GT.AND P0, PT, R18, R230, PT ;  /* 0x000000e61200720c */ /* 0x000fe20003f04270 */
[----:B------:R1:W-:-:S12]  /*9380*/  STL [R1+0x8], R18 ;  /* 0x0000081201007387 */ /* 0x0003d80000100800 */
[----:B------:R-:W-:Y:S05]  /*9390*/  @!P0 BRA `(.L_x_2369) ;  /* 0x0001286000008947 */ /* 0x000fea0003800000 */
[----:B------:R-:W2:Y:S04]  /*93a0*/  LDL R114, [R1+0x1c] ;  /* 0x00001c0001727983 */ /* 0x000ea80000100800 */
[----:B------:R-:W3:Y:S01]  /*93b0*/  LDL R19, [R1+0x14] ;  /* 0x0000140001137983 */ /* 0x000ee20000100800 */
[----:B------:R-:W-:-:S03]  /*93c0*/  ISETP.NE.U32.AND P0, PT, RZ, c[0x0][0x340], PT ;  /* 0x0000d000ff007a0c */ /* 0x000fc60003f05070 */
[----:B------:R-:W4:Y:S01]  /*93d0*/  S2R R6, SR_TID.X ;  /* 0x0000000000067919 */ /* 0x000f220000002100 */
[----:B------:R-:W-:-:S13]  /*93e0*/  ISETP.NE.AND.EX P2, PT, RZ, c[0x0][0x344], PT, P0 ;  /* 0x0000d100ff007a0c */ /* 0x000fda0003f45300 */
[----:B------:R-:W-:-:S04]  /*93f0*/  @P2 IMAD.MOV.U32 R2, RZ, RZ, 0x4 ;  /* 0x00000004ff022424 */ /* 0x000fc800078e00ff */
[----:B------:R-:W-:-:S05]  /*9400*/  @P2 IMAD.WIDE R2, R252, R2, c[0x0][0x340] ;  /* 0x0000d000fc022625 */ /* 0x000fca00078e0202 */
[----:B------:R1:W3:Y:S01]  /*9410*/  @P2 LDG.E R15, [R2.64] ;  /* 0x00000006020f2981 */ /* 0x0002e2000c1e1900 */
[----:B------:R-:W-:Y:S02]  /*9420*/  SHF.R.S32.HI R0, RZ, 0x1f, R176 ;  /* 0x0000001fff007819 */ /* 0x000fe400000114b0 */
[----:B----4-:R-:W-:Y:S02]  /*9430*/  LEA.HI R5, R188, R6, RZ, 0x3 ;  /* 0x00000006bc057211 */ /* 0x010fe400078f18ff */
[----:B------:R-:W-:Y:S01]  /*9440*/  ISETP.NE.U32.AND P1, PT, RZ, c[0x0][0x348], PT ;  /* 0x0000d200ff007a0c */ /* 0x000fe20003f25070 */
[----:B------:R-:W-:Y:S01]  /*9450*/  IMAD R0, R0, c[0x0][0x178], RZ ;  /* 0x00005e0000007a24 */ /* 0x000fe200078e02ff */
[----:B------:R-:W-:Y:S02]  /*9460*/  SHF.R.S32.HI R9, RZ, 0x1f, R218 ;  /* 0x0000001fff097819 */ /* 0x000fe400000114da */
[----:B------:R-:W-:Y:S01]  /*9470*/  ISETP.NE.AND.EX P1, PT, RZ, c[0x0][0x34c], PT, P1 ;  /* 0x0000d300ff007a0c */ /* 0x000fe20003f25310 */
[----:B------:R-:W-:Y:S01]  /*9480*/  IMAD R4, R176, c[0x0][0x17c], R0 ;  /* 0x00005f00b0047a24 */ /* 0x000fe200078e0200 */
[----:B------:R-:W-:-:S02]  /*9490*/  LOP3.LUT R0, R5, 0xfffffff8, RZ, 0xc0, !PT ;  /* 0xfffffff805007812 */ /* 0x000fc400078ec0ff */
[----:B------:R-:W-:Y:S02]  /*94a0*/  LOP3.LUT R217, R217, 0xfffffffb, RZ, 0xc0, !PT ;  /* 0xfffffffbd9d97812 */ /* 0x000fe400078ec0ff */
[----:B------:R-:W-:Y:S01]  /*94b0*/  IADD3 R121, R18, -0x1, RZ ;  /* 0xffffffff12797810 */ /* 0x000fe20007ffe0ff */
[----:B------:R-:W-:Y:S01]  /*94c0*/  IMAD.IADD R100, R6, 0x1, -R0 ;  /* 0x0000000106647824 */ /* 0x000fe200078e0a00 */
[----:B------:R-:W-:Y:S02]  /*94d0*/  SEL R6, R252, RZ, !P1 ;  /* 0x000000fffc067207 */ /* 0x000fe40004800000 */
[----:B------:R-:W-:Y:S02]  /*94e0*/  ISETP.GE.AND P4, PT, R219, c[0x0][0x198], PT ;  /* 0x00006600db007a0c */ /* 0x000fe40003f86270 */
[----:B------:R-:W-:Y:S01]  /*94f0*/  LEA R0, R100, R218, 0x5 ;  /* 0x000000da64007211 */ /* 0x000fe200078e28ff */
[----:B-1----:R-:W-:-:S04]  /*9500*/  IMAD.WIDE.U32 R2, R176, c[0x0][0x178], RZ ;  /* 0x00005e00b0027a25 */ /* 0x002fc800078e00ff */
[----:B------:R-:W-:Y:S01]  /*9510*/  IMAD.IADD R3, R3, 0x1, R4 ;  /* 0x0000000103037824 */ /* 0x000fe200078e0204 */
[----:B------:R-:W-:Y:S01]  /*9520*/  IADD3 R4, P0, R218, R10, RZ ;  /* 0x0000000ada047210 */ /* 0x000fe20007f1e0ff */
[----:B------:R-:W-:-:S03]  /*9530*/  IMAD.IADD R5, R17, 0x1, R0 ;  /* 0x0000000111057824 */ /* 0x000fc600078e0200 */
[----:B------:R-:W-:Y:S01]  /*9540*/  LEA.HI.X.SX32 R12, R10, R9, 0x1, P0 ;  /* 0x000000090a0c7211 */ /* 0x000fe200000f0eff */
[----:B------:R-:W-:Y:S01]  /*9550*/  @P3 IMAD.HI.U32 R8, R5, c[0x0][0x2c8], RZ ;  /* 0x0000b20005083a27 */ /* 0x000fe200078e00ff */
[----:B------:R-:W-:-:S03]  /*9560*/  ISETP.GE.AND P0, PT, R150, c[0x0][0x1d4], PT ;  /* 0x0000750096007a0c */ /* 0x000fc60003f06270 */
[----:B------:R-:W-:Y:S01]  /*9570*/  IMAD.MOV.U32 R0, RZ, RZ, R5 ;  /* 0x000000ffff007224 */ /* 0x000fe200078e0005 */
[----:B------:R-:W-:Y:S01]  /*9580*/  @P3 SHF.R.U32.HI R0, RZ, c[0x0][0x2cc], R8 ;  /* 0x0000b300ff003a19 */ /* 0x000fe20000011608 */
[C---:B------:R-:W-:Y:S01]  /*9590*/  IMAD R13, R12.reuse, c[0x0][0x1e0], RZ ;  /* 0x000078000c0d7a24 */ /* 0x040fe200078e02ff */
[----:B------:R-:W-:Y:S01]  /*95a0*/  ISETP.GE.AND P3, PT, R219, c[0x0][0x1d4], PT ;  /* 0x00007500db007a0c */ /* 0x000fe20003f66270 */
[----:B------:R-:W-:Y:S02]  /*95b0*/  IMAD R12, R12, c[0x0][0x208], RZ ;  /* 0x000082000c0c7a24 */ /* 0x000fe400078e02ff */
[----:B------:R-:W-:Y:S01]  /*95c0*/  IMAD R16, R4, c[0x0][0x1e4], R13 ;  /* 0x0000790004107a24 */ /* 0x000fe200078e020d */
[----:B------:R-:W-:Y:S02]  /*95d0*/  SHF.R.S32.HI R13, RZ, 0x1f, R0 ;  /* 0x0000001fff0d7819 */ /* 0x000fe40000011400 */
[----:B--2---:R-:W-:Y:S02]  /*95e0*/  SEL R7, R114, RZ, !P1 ;  /* 0x000000ff72077207 */ /* 0x004fe40004800000 */
[----:B------:R-:W-:Y:S01]  /*95f0*/  ISETP.GE.AND P1, PT, R152, c[0x0][0x1d4], PT ;  /* 0x0000750098007a0c */ /* 0x000fe20003f26270 */
[----:B---3--:R-:W-:-:S04]  /*9600*/  IMAD.WIDE.U32 R2, R19, c[0x0][0x1b8], R2 ;  /* 0x00006e0013027a25 */ /* 0x008fc800078e0002 */
[----:B------:R-:W-:Y:S02]  /*9610*/  IMAD R7, R7, c[0x0][0x1c0], RZ ;  /* 0x0000700007077a24 */ /* 0x000fe400078e02ff */
[----:B------:R-:W-:Y:S02]  /*9620*/  IMAD R3, R19, c[0x0][0x1bc], R3 ;  /* 0x00006f0013037a24 */ /* 0x000fe400078e0203 */
[C---:B------:R-:W-:Y:S02]  /*9630*/  IMAD R14, R6.reuse, c[0x0][0x1c4], R7 ;  /* 0x00007100060e7a24 */ /* 0x040fe400078e0207 */
[----:B------:R-:W-:Y:S01]  /*9640*/  IMAD.WIDE.U32 R6, R6, c[0x0][0x1c0], R2 ;  /* 0x0000700006067a25 */ /* 0x000fe200078e0002 */
[----:B------:R-:W-:Y:S02]  /*9650*/  MOV R3, R151 ;  /* 0x0000009700037202 */ /* 0x000fe40000000f00 */
[----:B------:R-:W-:Y:S01]  /*9660*/  @P1 LOP3.LUT R217, R217, 0x4, RZ, 0xfc, !PT ;  /* 0x00000004d9d91812 */ /* 0x000fe200078efcff */
[----:B------:R-:W-:-:S03]  /*9670*/  IMAD.MOV.U32 R2, RZ, RZ, R150 ;  /* 0x000000ffff027224 */ /* 0x000fc600078e0096 */
[----:B------:R-:W-:Y:S01]  /*9680*/  LOP3.LUT R217, R217, 0xfffffff7, RZ, 0xc0, !PT ;  /* 0xfffffff7d9d97812 */ /* 0x000fe200078ec0ff */
[----:B------:R-:W-:-:S03]  /*9690*/  IMAD.WIDE.U32 R10, R4, c[0x0][0x1e0], R2 ;  /* 0x00007800040a7a25 */ /* 0x000fc600078e0002 */
[----:B------:R-:W-:Y:S01]  /*96a0*/  @P0 LOP3.LUT R217, R217, 0x8, RZ, 0xfc, !PT ;  /* 0x00000008d9d90812 */ /* 0x000fe200078efcff */
[----:B------:R-:W-:-:S03]  /*96b0*/  IMAD.WIDE.U32 R8, R4, c[0x0][0x208], R2 ;  /* 0x0000820004087a25 */ /* 0x000fc600078e0002 */
[----:B------:R-:W-:Y:S01]  /*96c0*/  LOP3.LUT R217, R217, 0xfffffffd, RZ, 0xc0, !PT ;  /* 0xfffffffdd9d97812 */ /* 0x000fe200078ec0ff */
[----:B------:R-:W-:Y:S02]  /*96d0*/  IMAD.MOV R2, RZ, RZ, -R0 ;  /* 0x000000ffff027224 */ /* 0x000fe400078e0a00 */
[----:B------:R-:W-:Y:S01]  /*96e0*/  IMAD.IADD R3, R7, 0x1, R14 ;  /* 0x0000000107037824 */ /* 0x000fe200078e020e */
[----:B------:R-:W-:Y:S01]  /*96f0*/  @P3 LOP3.LUT R217, R217, 0x2, RZ, 0xfc, !PT ;  /* 0x00000002d9d93812 */ /* 0x000fe200078efcff */
[----:B------:R-:W-:Y:S02]  /*9700*/  IMAD R14, R4, c[0x0][0x20c], R12 ;  /* 0x00008300040e7a24 */ /* 0x000fe400078e020c */
[----:B------:R-:W-:Y:S01]  /*9710*/  IMAD R12, R2, c[0x0][0x2c4], R5 ;  /* 0x0000b100020c7a24 */ /* 0x000fe200078e0205 */
[----:B------:R-:W-:Y:S01]  /*9720*/  SEL R5, RZ, 0xffffffff, P1 ;  /* 0xffffffffff057807 */ /* 0x000fe20000800000 */
[----:B------:R-:W-:Y:S01]  /*9730*/  IMAD R4, R13, c[0x0][0x1b0], RZ ;  /* 0x00006c000d047a24 */ /* 0x000fe200078e02ff */
[----:B------:R-:W-:Y:S01]  /*9740*/  MOV R2, R6 ;  /* 0x0000000600027202 */ /* 0x000fe20000000f00 */
[----:B------:R-:W-:Y:S01]  /*9750*/  IMAD.IADD R7, R11, 0x1, R16 ;  /* 0x000000010b077824 */ /* 0x000fe200078e0210 */
[----:B------:R-:W-:Y:S01]  /*9760*/  SEL R6, RZ, 0x1, P0 ;  /* 0x00000001ff067807 */ /* 0x000fe20000000000 */
[----:B------:R-:W-:Y:S01]  /*9770*/  IMAD.SHL.U32 R13, R5, 0x2, RZ ;  /* 0x00000002050d7824 */ /* 0x000fe200078e00ff */
[----:B------:R-:W-:Y:S01]  /*9780*/  IADD3 R5, R9, R14, RZ ;  /* 0x0000000e09057210 */ /* 0x000fe20007ffe0ff */
[C---:B------:R-:W-:Y:S01]  /*9790*/  IMAD R4, R0.reuse, c[0x0][0x1b4], R4 ;  /* 0x00006d0000047a24 */ /* 0x040fe200078e0204 */
[----:B------:R-:W-:Y:S01]  /*97a0*/  ISETP.NE.U32.AND P0, PT, RZ, c[0x0][0x350], PT ;  /* 0x0000d400ff007a0c */ /* 0x000fe20003f05070 */
[----:B------:R-:W-:Y:S01]  /*97b0*/  IMAD.WIDE.U32 R2, R0, c[0x0][0x1b0], R2 ;  /* 0x00006c0000027a25 */ /* 0x000fe200078e0002 */
[----:B------:R-:W-:-:S02]  /*97c0*/  LOP3.LUT R14, R13, 0x2, R6, 0xe2, !PT ;  /* 0x000000020d0e7812 */ /* 0x000fc400078ee206 */
[----:B------:R-:W-:Y:S01]  /*97d0*/  SHF.R.S32.HI R0, RZ, 0x1f, R12 ;  /* 0x0000001fff007819 */ /* 0x000fe2000001140c */
[----:B------:R-:W-:Y:S01]  /*97e0*/  IMAD.MOV.U32 R6, RZ, RZ, R10 ;  /* 0x000000ffff067224 */ /* 0x000fe200078e000a */
[----:B------:R-:W-:Y:S01]  /*97f0*/  @P2 SHF.R.S32.HI R10, RZ, 0x1f, R15 ;  /* 0x0000001fff0a2819 */ /* 0x000fe2000001140f */
[----:B------:R-:W-:Y:S01]  /*9800*/  IMAD.IADD R3, R3, 0x1, R4 ;  /* 0x0000000103037824 */ /* 0x000fe200078e0204 */
[----:B------:R-:W-:Y:S01]  /*9810*/  MOV R4, R8 ;  /* 0x0000000800047202 */ /* 0x000fe20000000f00 */
[----:B------:R-:W-:Y:S01]  /*9820*/  IMAD.WIDE.U32 R6, R19, c[0x0][0x1e8], R6 ;  /* 0x00007a0013067a25 */ /* 0x000fe200078e0006 */
[----:B------:R-:W-:Y:S02]  /*9830*/  ISETP.NE.AND.EX P0, PT, RZ, c[0x0][0x354], PT, P0 ;  /* 0x0000d500ff007a0c */ /* 0x000fe40003f05300 */
[----:B------:R-:W-:Y:S01]  /*9840*/  ISETP.GE.AND P1, PT, R220, c[0x0][0x1d4], PT ;  /* 0x00007500dc007a0c */ /* 0x000fe20003f26270 */
[----:B------:R-:W-:Y:S01]  /*9850*/  @!P2 IMAD.MOV.U32 R10, RZ, RZ, R114 ;  /* 0x000000ffff0aa224 */ /* 0x000fe200078e0072 */
[----:B------:R-:W-:Y:S01]  /*9860*/  LOP3.LUT R217, R217, 0xfffffffe, RZ, 0xc0, !PT ;  /* 0xfffffffed9d97812 */ /* 0x000fe200078ec0ff */
[----:B------:R-:W-:Y:S01]  /*9870*/  IMAD.WIDE.U32 R8, R12, c[0x0][0x1a8], R2 ;  /* 0x00006a000c087a25 */ /* 0x000fe200078e0002 */
[----:B------:R-:W-:-:S03]  /*9880*/  SEL R11, RZ, 0x8, P1 ;  /* 0x00000008ff0b7807 */ /* 0x000fc60000800000 */
[----:B------:R-:W-:Y:S02]  /*9890*/  IMAD R0, R0, c[0x0][0x1a8], RZ ;  /* 0x00006a0000007a24 */ /* 0x000fe400078e02ff */
[----:B------:R-:W-:-:S04]  /*98a0*/  IMAD.WIDE.U32 R2, R19, c[0x0][0x210], R4 ;  /* 0x0000840013027a25 */ /* 0x000fc800078e0004 */
[----:B------:R-:W-:Y:S01]  /*98b0*/  @!P2 IMAD.MOV.U32 R15, RZ, RZ, R252 ;  /* 0x000000ffff0fa224 */ /* 0x000fe200078e00fc */
[----:B------:R-:W-:Y:S01]  /*98c0*/  @P1 LOP3.LUT R217, R217, 0x1, RZ, 0xfc, !PT ;  /* 0x00000001d9d91812 */ /* 0x000fe200078efcff */
[----:B------:R-:W-:Y:S01]  /*98d0*/  IMAD R5, R19, c[0x0][0x1ec], R7 ;  /* 0x00007b0013057a24 */ /* 0x000fe200078e0207 */
[----:B------:R-:W-:Y:S01]  /*98e0*/  SEL R7, R10, RZ, !P0 ;  /* 0x000000ff0a077207 */ /* 0x000fe20004000000 */
[----:B------:R-:W-:Y:S01]  /*98f0*/  IMAD R13, R12, c[0x0][0x1ac], R0 ;  /* 0x00006b000c0d7a24 */ /* 0x000fe200078e0200 */
[----:B------:R-:W-:Y:S01]  /*9900*/  SEL R0, R15, RZ, !P0 ;  /* 0x000000ff0f007207 */ /* 0x000fe20004000000 */
[----:B------:R-:W-:Y:S01]  /*9910*/  IMAD R3, R19, c[0x0][0x214], R3 ;  /* 0x0000850013037a24 */ /* 0x000fe200078e0203 */
[----:B------:R-:W-:Y:S01]  /*9920*/  SEL R12, RZ, 0x4, P3 ;  /* 0x00000004ff0c7807 */ /* 0x000fe20001800000 */
[----:B------:R-:W-:Y:S01]  /*9930*/  IMAD.MOV.U32 R4, RZ, RZ, R6 ;  /* 0x000000ffff047224 */ /* 0x000fe200078e0006 */
[----:B------:R-:W-:Y:S01]  /*9940*/  IADD3 R9, R9, R13, RZ ;  /* 0x0000000d09097210 */ /* 0x000fe20007ffe0ff */
[C---:B------:R-:W-:Y:S01]  /*9950*/  IMAD R6, R7.reuse, c[0x0][0x1f0], RZ ;  /* 0x00007c0007067a24 */ /* 0x040fe200078e02ff */
[----:B------:R-:W-:Y:S01]  /*9960*/  LEA R15, P0, R8, c[0x0][0x160], 0x1 ;  /* 0x00005800080f7a11 */ /* 0x000fe200078008ff */
[----:B------:R-:W-:Y:S01]  /*9970*/  IMAD R7, R7, c[0x0][0x218], RZ ;  /* 0x0000860007077a24 */ /* 0x000fe200078e02ff */
[----:B------:R-:W-:Y:S01]  /*9980*/  LOP3.LUT R126, R11, R14, R12, 0xfe, !PT ;  /* 0x0000000e0b7e7212 */ /* 0x000fe200078efe0c */
[----:B------:R-:W-:Y:S01]  /*9990*/  IMAD.WIDE.U32 R226, R0, c[0x0][0x218], R2 ;  /* 0x0000860000e27a25 */ /* 0x000fe200078e0002 */
[----:B------:R-:W-:-:S02]  /*99a0*/  LEA.HI.X R12, R8, c[0x0][0x164], R9, 0x1, P0 ;  /* 0x00005900080c7a11 */ /* 0x000fc400000f0c09 */
[----:B------:R-:W-:Y:S01]  /*99b0*/  ISETP.GE.AND P2, PT, R150, c[0x0][0x198], PT ;  /* 0x0000660096007a0c */ /* 0x000fe20003f46270 */
[----:B------:R-:W-:Y:S01]  /*99c0*/  IMAD.WIDE.U32 R222, R0, c[0x0][0x1f0], R4 ;  /* 0x00007c0000de7a25 */ /* 0x000fe200078e0004 */
[----:B------:R-:W-:Y:S02]  /*99d0*/  ISETP.GE.AND P1, PT, R152, c[0x0][0x198], PT ;  /* 0x0000660098007a0c */ /* 0x000fe40003f26270 */
[----:B------:R-:W-:Y:S01]  /*99e0*/  ISETP.GE.AND P3, PT, R220, c[0x0][0x198], PT ;  /* 0x00006600dc007a0c */ /* 0x000fe20003f66270 */
[C---:B------:R-:W-:Y:S02]  /*99f0*/  IMAD R2, R0.reuse, c[0x0][0x1f4], R6 ;  /* 0x00007d0000027a24 */ /* 0x040fe400078e0206 */
[----:B------:R-:W-:Y:S02]  /*9a00*/  IMAD R0, R0, c[0x0][0x21c], R7 ;  /* 0x0000870000007a24 */ /* 0x000fe400078e0207 */
[----:B------:R-:W-:Y:S01]  /*9a10*/  IMAD.IADD R16, R218, 0x1, R17 ;  /* 0x00000001da107824 */ /* 0x000fe200078e0211 */
[----:B------:R-:W-:Y:S01]  /*9a20*/  IADD3 R225, R223, R2, RZ ;  /* 0x00000002dfe17210 */ /* 0x000fe20007ffe0ff */
[----:B------:R-:W-:Y:S01]  /*9a30*/  IMAD.IADD R228, R227, 0x1, R0 ;  /* 0x00000001e3e47824 */ /* 0x000fe200078e0200 */
[----:B------:R-:W-:Y:S05]  /*9a40*/  BRA.DIV ~URZ, `(.L_x_2370) ;  /* 0x00017aa27f007947 */ /* 0x000fea000b800000 */
[----:B------:R1:W2:Y:S02]  /*9a50*/  SHFL.IDX PT, R4, R12, RZ, 0x181f ;  /* 0x00181fff0c047589 */ /* 0x0002a400000e0000 */
.L_x_2525:
[----:B------:R-:W-:Y:S05]  /*9a60*/  BRA.DIV ~URZ, `(.L_x_2371) ;  /* 0x00017af27f007947 */ /* 0x000fea000b800000 */
[----:B------:R3:W4:Y:S02]  /*9a70*/  SHFL.IDX PT, R2, R15, RZ, 0x181f ;  /* 0x00181fff0f027589 */ /* 0x00072400000e0000 */
.L_x_2526:
[----:B---3--:R-:W3:Y:S01]  /*9a80*/  LDL R0, [R1+0x10] ;  /* 0x0000100001007983 */ /* 0x008ee20000100800 */
[----:B------:R-:W-:Y:S01]  /*9a90*/  SHF.R.S32.HI R91, RZ, 0x1f, R152 ;  /* 0x0000001fff5b7819 */ /* 0x000fe20000011498 */
[----:B------:R-:W-:Y:S01]  /*9aa0*/  BSSY B0, `(.L_x_2372) ;  /* 0x0000018000007945 */ /* 0x000fe20003800000 */
[----:B------:R-:W-:-:S02]  /*9ab0*/  SHF.R.S32.HI R13, RZ, 0x1f, R219 ;  /* 0x0000001fff0d7819 */ /* 0x000fc400000114db */
[----:B------:R-:W-:Y:S02]  /*9ac0*/  LEA.HI R89, R91, R152, RZ, 0x3 ;  /* 0x000000985b597211 */ /* 0x000fe400078f18ff */
[----:B------:R-:W-:Y:S01]  /*9ad0*/  SHF.R.S32.HI R14, RZ, 0x1f, R220 ;  /* 0x0000001fff0e7819 */ /* 0x000fe200000114dc */
[----:B---3--:R-:W-:Y:S01]  /*9ae0*/  IMAD R41, R0, c[0x0][0x2c4], RZ ;  /* 0x0000b10000297a24 */ /* 0x008fe200078e02ff */
[----:B------:R-:W-:-:S04]  /*9af0*/  LOP3.LUT R0, R89, 0xfffffff8, RZ, 0xc0, !PT ;  /* 0xfffffff859007812 */ /* 0x000fc800078ec0ff */
[----:B------:R-:W-:Y:S02]  /*9b00*/  ISETP.GE.AND P6, PT, R16, R41, PT ;  /* 0x000000291000720c */ /* 0x000fe40003fc6270 */
[----:B------:R-:W-:-:S11]  /*9b10*/  SHF.R.S32.HI R24, RZ, 0x1f, R0 ;  /* 0x0000001fff187819 */ /* 0x000fd60000011400 */
        /* <DEDUP_REMOVED lines=16> */
.L_x_2373:
[----:B------:R-:W-:Y:S05]  /*9c20*/  BSYNC B0 ;  /* 0x0000000000007941 */ /* 0x000fea0003800000 */
.L_x_2372:
[----:B------:R-:W-:Y:S05]  /*9c30*/  BRA.DIV ~URZ, `(.L_x_2374) ;  /* 0x000179927f007947 */ /* 0x000fea000b800000 */
[----:B--2---:R2:W3:Y:S04]  /*9c40*/  SHFL.IDX PT, R4, R12, 0x1, 0x181f ;  /* 0x00381f000c047f89 */ /* 0x0044e800000e0000 */
[----:B----4-:R2:W4:Y:S02]  /*9c50*/  SHFL.IDX PT, R2, R15, 0x1, 0x181f ;  /* 0x00381f000f027f89 */ /* 0x01052400000e0000 */
.L_x_2527:
[----:B------:R-:W-:Y:S01]  /*9c60*/  IADD3 R3, R16, 0x20, RZ ;  /* 0x0000002010037810 */ /* 0x000fe20007ffe0ff */
[----:B------:R-:W-:Y:S01]  /*9c70*/  BSSY B0, `(.L_x_2375) ;  /* 0x0000014000007945 */ /* 0x000fe20003800000 */
[----:B------:R-:W-:Y:S02]  /*9c80*/  LOP3.LUT R217, R217, 0xffffffef, RZ, 0xc0, !PT ;  /* 0xffffffefd9d97812 */ /* 0x000fe400078ec0ff */
[----:B------:R-:W-:-:S13]  /*9c90*/  ISETP.GE.AND P0, PT, R3, R41, PT ;  /* 0x000000290300720c */ /* 0x000fda0003f06270 */
[----:B------:R-:W-:Y:S01]  /*9ca0*/  @P0 LOP3.LUT R217, R217, 0x10, RZ, 0xfc, !PT ;  /* 0x00000010d9d90812 */ /* 0x000fe200078efcff */
[----:B------:R-:W-:Y:S05]  /*9cb0*/  @P0 BRA `(.L_x_2376) ;  /* 0x000000f000000947 */ /* 0x000fea0003800000 */
[----:B----4-:R-:W-:-:S04]  /*9cc0*/  LEA R10, P0, R150, R2, 0x1 ;  /* 0x00000002960a7211 */ /* 0x010fc800078008ff */
        /* <DEDUP_REMOVED lines=14> */
.L_x_2376:
[----:B------:R-:W-:Y:S05]  /*9db0*/  BSYNC B0 ;  /* 0x0000000000007941 */ /* 0x000fea0003800000 */
.L_x_2375:
[----:B------:R-:W-:Y:S05]  /*9dc0*/  BRA.DIV ~URZ, `(.L_x_2377) ;  /* 0x000178d27f007947 */ /* 0x000fea000b800000 */
[----:B---3--:R3:W1:Y:S02]  /*9dd0*/  SHFL.IDX PT, R4, R12, 0x2, 0x181f ;  /* 0x00581f000c047f89 */ /* 0x00866400000e0000 */
.L_x_2528:
[----:B------:R-:W-:Y:S05]  /*9de0*/  BRA.DIV ~URZ, `(.L_x_2378) ;  /* 0x000179227f007947 */ /* 0x000fea000b800000 */
[----:B----4-:R4:W2:Y:S02]  /*9df0*/  SHFL.IDX PT, R2, R15, 0x2, 0x181f ;  /* 0x00581f000f027f89 */ /* 0x0108a400000e0000 */
.L_x_2529:
[----:B------:R-:W-:Y:S01]  /*9e00*/  IADD3 R3, R16, 0x40, RZ ;  /* 0x0000004010037810 */ /* 0x000fe20007ffe0ff */
[----:B------:R-:W-:Y:S01]  /*9e10*/  BSSY B0, `(.L_x_2379) ;  /* 0x0000014000007945 */ /* 0x000fe20003800000 */
[----:B------:R-:W-:Y:S02]  /*9e20*/  LOP3.LUT R217, R217, 0xffffffdf, RZ, 0xc0, !PT ;  /* 0xffffffdfd9d97812 */ /* 0x000fe400078ec0ff */
[----:B------:R-:W-:-:S13]  /*9e30*/  ISETP.GE.AND P0, PT, R3, R41, PT ;  /* 0x000000290300720c */ /* 0x000fda0003f06270 */
[----:B------:R-:W-:Y:S01]  /*9e40*/  @P0 LOP3.LUT R217, R217, 0x20, RZ, 0xfc, !PT ;  /* 0x00000020d9d90812 */ /* 0x000fe200078efcff */
[----:B------:R-:W-:Y:S05]  /*9e50*/  @P0 BRA `(.L_x_2380) ;  /* 0x000000f000000947 */ /* 0x000fea0003800000 */
[----:B--2---:R-:W-:-:S04]  /*9e60*/  LEA R10, P0, R150, R2, 0x1 ;  /* 0x00000002960a7211 */ /* 0x004fc800078008ff */
        /* <DEDUP_REMOVED lines=14> */
.L_x_2380:
[----:B------:R-:W-:Y:S05]  /*9f50*/  BSYNC B0 ;  /* 0x0000000000007941 */ /* 0x000fea0003800000 */
.L_x_2379:
[----:B------:R-:W-:Y:S05]  /*9f60*/  BRA.DIV ~URZ, `(.L_x_2381) ;  /* 0x000178127f007947 */ /* 0x000fea000b800000 */
[----:B-1----:R1:W3:Y:S04]  /*9f70*/  SHFL.IDX PT, R4, R12, 0x3, 0x181f ;  /* 0x00781f000c047f89 */ /* 0x0022e800000e0000 */
[----:B--2---:R1:W2:Y:S02]  /*9f80*/  SHFL.IDX PT, R2, R15, 0x3, 0x181f ;  /* 0x00781f000f027f89 */ /* 0x0042a400000e0000 */
.L_x_2530:
[----:B----4-:R-:W4:Y:S04]  /*9f90*/  LDL R138, [R1+0x8] ;  /* 0x00000800018a7983 */ /* 0x010f280000100800 */
[----:B---3--:R-:W3:Y:S04]  /*9fa0*/  LDL R139, [R1+0x4] ;  /* 0x00000400018b7983 */ /* 0x008ee80000100800 */
[----:B------:R1:W5:Y:S01]  /*9fb0*/  LDL R140, [R1+0x18] ;  /* 0x00001800018c7983 */ /* 0x0003620000100800 */
[----:B------:R-:W-:-:S04]  /*9fc0*/  IADD3 R3, R16, 0x60, RZ ;  /* 0x0000006010037810 */ /* 0x000fc80007ffe0ff */
[----:B------:R-:W-:-:S13]  /*9fd0*/  ISETP.GE.AND P5, PT, R3, R41, PT ;  /* 0x000000290300720c */ /* 0x000fda0003fa6270 */
[----:B-12---:R-:W-:-:S04]  /*9fe0*/  @!P5 LEA R12, P0, R219, R2, 0x1 ;  /* 0x00000002db0cd211 */ /* 0x006fc800078008ff */
[----:B------:R-:W-:Y:S02]  /*9ff0*/  @!P5 LEA.HI.X R13, R219, R4, R13, 0x1, P0 ;  /* 0x00000004db0dd211 */ /* 0x000fe400000f0c0d */
[----:B------:R-:W-:-:S04]  /*a000*/  @!P5 LEA R8, P0, R150, R2, 0x1 ;  /* 0x000000029608d211 */ /* 0x000fc800078008ff */
[----:B------:R-:W-:Y:S02]  /*a010*/  @!P5 LEA.HI.X R9, R150, R4, R151, 0x1, P0 ;  /* 0x000000049609d211 */ /* 0x000fe400000f0c97 */
[C---:B------:R-:W-:Y:S01]  /*a020*/  @!P5 LEA R6, P0, R0.reuse, R2, 0x1 ;  /* 0x000000020006d211 */ /* 0x040fe200078008ff */
[----:B------:R-:W-:Y:S01]  /*a030*/  IMAD.MOV.U32 R133, RZ, RZ, 0x30 ;  /* 0x00000030ff857424 */ /* 0x000fe200078e00ff */
[----:B------:R-:W-:Y:S01]  /*a040*/  SHF.R.S32.HI R132, RZ, 0x1f, R121 ;  /* 0x0000001fff847819 */ /* 0x000fe20000011479 */
[----:B------:R-:W-:Y:S01]  /*a050*/  @!PT LDS RZ, [RZ] ;  /* 0x00000000fffff984 */ /* 0x000fe20000000800 */
[----:B------:R-:W-:Y:S01]  /*a060*/  @!PT LDS RZ, [RZ] ;  /* 0x00000000fffff984 */ /* 0x000fe20000000800 */
[----:B------:R-:W-:Y:S01]  /*a070*/  @!PT LDS RZ, [RZ] ;  /* 0x00000000fffff984 */ /* 0x000fe20000000800 */
[----:B------:R1:W-:Y:S01]  /*a080*/  @!P5 LDGSTS.E.BYPASS.LTC128B.128 [R215+0x13080], [R8.64], !P2 ;  /* 0x1308000008d7dfae */ /* 0x0003e2000d101d46 */
[----:B------:R-:W-:Y:S02]  /*a090*/  @!P5 LEA.HI.X R7, R0, R4, R24, 0x1, P0 ;  /* 0x000000040007d211 */ /* 0x000fe400000f0c18 */
[----:B------:R-:W-:-:S03]  /*a0a0*/  @!P5 LEA R10, P0, R220, R2, 0x1 ;  /* 0x00000002dc0ad211 */ /* 0x000fc600078008ff */
[----:B------:R2:W-:Y:S01]  /*a0b0*/  @!P5 LDGSTS.E.BYPASS.LTC128B.128 [R215+0x17080], [R6.64], !P1 ;  /* 0x1708000006d7dfae */ /* 0x0005e2000c901d46 */
[----:B------:R-:W-:Y:S01]  /*a0c0*/  @!P5 LEA.HI.X R11, R220, R4, R14, 0x1, P0 ;  /* 0x00000004dc0bd211 */ /* 0x000fe200000f0c0e */
[----:B------:R-:W-:Y:S02]  /*a0d0*/  IMAD R4, R132, c[0x0][0x1e0], RZ ;  /* 0x0000780084047a24 */ /* 0x000fe400078e02ff */
[C---:B------:R-:W-:Y:S01]  /*a0e0*/  IMAD.WIDE.U32 R2, R121.reuse, c[0x0][0x1e0], RZ ;  /* 0x0000780079027a25 */ /* 0x040fe200078e00ff */
[----:B------:R1:W-:Y:S03]  /*a0f0*/  @!P5 LDGSTS.E.BYPASS.LTC128B.128 [R215+0x1b080], [R12.64], !P4 ;  /* 0x1b0800000cd7dfae */ /* 0x0003e6000e101d46 */
[----:B------:R-:W-:Y:S01]  /*a100*/  IMAD R4, R121, c[0x0][0x1e4], R4 ;  /* 0x0000790079047a24 */ /* 0x000fe200078e0204 */
[----:B------:R3:W-:Y:S03]  /*a110*/  @!P5 LDGSTS.E.BYPASS.LTC128B.128 [R215+0x1f080], [R10.64], !P3 ;  /* 0x1f0800000ad7dfae */ /* 0x0007e6000d901d46 */
[----:B------:R-:W-:Y:S01]  /*a120*/  IMAD.IADD R4, R3, 0x1, R4 ;  /* 0x0000000103047824 */ /* 0x000fe200078e0204 */
[----:B------:R-:W0:Y:S03]  /*a130*/  LDGDEPBAR ;  /* 0x00000000000079af */ /* 0x000e260000000000 */
[----:B------:R-:W-:-:S02]  /*a140*/  IMAD R5, R4, 0x30, RZ ;  /* 0x0000003004057824 */ /* 0x000fc400078e02ff */
[----:B------:R-:W-:Y:S02]  /*a150*/  IMAD.MOV.U32 R136, RZ, RZ, R222 ;  /* 0x000000ffff887224 */ /* 0x000fe400078e00de */
[----:B------:R-:W-:Y:S02]  /*a160*/  IMAD.MOV.U32 R137, RZ, RZ, R225 ;  /* 0x000000ffff897224 */ /* 0x000fe400078e00e1 */
[----:B--2---:R-:W-:Y:S02]  /*a170*/  IMAD.MOV.U32 R7, RZ, RZ, 0x20 ;  /* 0x00000020ff077424 */ /* 0x004fe400078e00ff */
[----:B------:R-:W-:-:S04]  /*a180*/  IMAD.WIDE.U32 R2, R2, 0x30, R136 ;  /* 0x0000003002027825 */ /* 0x000fc800078e0088 */
[----:B-1----:R-:W-:Y:S02]  /*a190*/  IMAD R8, R7, c[0x0][0x1e4], RZ ;  /* 0x0000790007087a24 */ /* 0x002fe400078e02ff */
[----:B------:R-:W-:Y:S01]  /*a1a0*/  IMAD.IADD R3, R3, 0x1, R5 ;  /* 0x0000000103037824 */ /* 0x000fe200078e0205 */
[----:B------:R-:W-:Y:S01]  /*a1b0*/  WARPSYNC 0xffffffff ;  /* 0xffffffff00007948 */ /* 0x000fe20003800000 */
[----:B------:R-:W-:Y:S01]  /*a1c0*/  P2R R15, PR, RZ, 0x40 ;  /* 0x00000040ff0f7803 */ /* 0x000fe20000000000 */
[----:B------:R-:W-:Y:S01]  /*a1d0*/  BAR.SYNC.DEFER_BLOCKING 0x0 ;  /* 0x0000000000007b1d */ /* 0x000fe20000010000 */
[C---:B------:R-:W-:Y:S02]  /*a1e0*/  LOP3.LUT P6, RZ, R217.reuse, 0x8, RZ, 0xc0, !PT ;  /* 0x00000008d9ff7812 */ /* 0x040fe400078cc0ff */
[C---:B------:R-:W-:Y:S02]  /*a1f0*/  LOP3.LUT P3, RZ, R217.reuse, 0x2, RZ, 0xc0, !PT ;  /* 0x00000002d9ff7812 */ /* 0x040fe4000786c0ff */
[----:B------:R-:W-:Y:S01]  /*a200*/  LOP3.LUT P4, RZ, R217, 0x1, RZ, 0xc0, !PT ;  /* 0x00000001d9ff7812 */ /* 0x000fe2000788c0ff */
[----:B------:R-:W-:-:S02]  /*a210*/  IMAD.MOV.U32 R141, RZ, RZ, c[0x0][0x2c4] ;  /* 0x0000b100ff8d7624 */ /* 0x000fc400078e00ff */
[----:B----4-:R-:W-:-:S04]  /*a220*/  IMAD R133, R138, -0x30, R133 ;  /* 0xffffffd08a857824 */ /* 0x010fc800078e0285 */
[----:B---3--:R-:W-:-:S05]  /*a230*/  IMAD.IADD R131, R139, 0x1, R133 ;  /* 0x000000018b837824 */ /* 0x008fca00078e0285 */
[----:B------:R-:W-:-:S05]  /*a240*/  IMNMX R6, R131, 0x30, PT ;  /* 0x0000003083067817 */ /* 0x000fca0003800200 */
[----:B------:R-:W-:-:S05]  /*a250*/  IMAD.IADD R4, R6, 0x1, -R218 ;  /* 0x0000000106047824 */ /* 0x000fca00078e0ada */
[----:B------:R-:W-:Y:S01]  /*a260*/  ISETP.GE.AND P0, PT, R4, 0x21, PT ;  /* 0x000000210400780c */ /* 0x000fe20003f06270 */
[----:B------:R-:W-:-:S12]  /*a270*/  IMAD.WIDE.U32 R6, R7, c[0x0][0x1e0], RZ ;  /* 0x0000780007067a25 */ /* 0x000fd800078e00ff */
        /* <DEDUP_REMOVED lines=21> */
[----:B------:R-:W0:Y:S01]  /*a3d0*/  LDGDEPBAR ;  /* 0x00000000000079af */ /* 0x000e220000000000 */
[----:B------:R-:W-:-:S09]  /*a3e0*/  ISETP.NE.AND P6, PT, R15, RZ, PT ;  /* 0x000000ff0f00720c */ /* 0x000fd20003fc5270 */
[----:B------:R-:W-:Y:S05]  /*a3f0*/  @P0 BRA `(.L_x_2382) ;  /* 0x0000002000000947 */ /* 0x000fea0003800000 */
[----:B------:R-:W-:-:S04]  /*a400*/  DEPBAR.LE SB0, 0x1 ;  /* 0x000080400000791a */ /* 0x000fc80000000000 */
[----:B------:R-:W-:Y:S05]  /*a410*/  BRA `(.L_x_2383) ;  /* 0x00008ef000007947 */ /* 0x000fea0003800000 */
.L_x_2382:
[----:B------:R-:W-:Y:S01]  /*a420*/  ULDC.U8 UR4, c[0x0][0x298] ;  /* 0x0000a60000047ab9 */ /* 0x000fe20000000000 */
[----:B-1---5:R-:W-:Y:S01]  /*a430*/  SHF.R.S32.HI R2, RZ, 0x1f, R146 ;  /* 0x0000001fff027819 */ /* 0x022fe20000011492 */
[----:B------:R-:W-:Y:S01]  /*a440*/  IMAD.WIDE.U32 R6, R146, c[0x0][0x280], RZ ;  /* 0x0000a00092067a25 */ /* 0x000fe200078e00ff */
[----:B------:R-:W-:Y:S01]  /*a450*/  ISETP.NE.AND P0, PT, RZ, UR4, PT ;  /* 0x00000004ff007c0c */ /* 0x000fe2000bf05270 */
[----:B------:R-:W-:Y:S01]  /*a460*/  BSSY B2, `(.L_x_2383) ;  /* 0x00008ea000027945 */ /* 0x000fe20003800000 */
[----:B------:R-:W-:Y:S01]  /*a470*/  IADD3 R134, R218, 0x40, RZ ;  /* 0x00000040da867810 */ /* 0x000fe20007ffe0ff */
[----:B------:R-:W-:Y:S01]  /*a480*/  IMAD R3, R2, c[0x0][0x280], RZ ;  /* 0x0000a00002037a24 */ /* 0x000fe200078e02ff */
[----:B------:R-:W-:Y:S01]  /*a490*/  IADD3 R135, R218, 0x60, RZ ;  /* 0x00000060da877810 */ /* 0x000fe20007ffe0ff */
        /* <DEDUP_REMOVED lines=89> */
.L_x_2386:
[----:B------:R-:W-:Y:S05]  /*aa30*/  BSYNC B0 ;  /* 0x0000000000007941 */ /* 0x000fea0003800000 */
.L_x_2385:
        /* <DEDUP_REMOVED lines=84> */
.L_x_2388:
[----:B------:R-:W-:Y:S05]  /*af80*/  BSYNC B0 ;  /* 0x0000000000007941 */ /* 0x000fea0003800000 */
.L_x_2387:
        /* <DEDUP_REMOVED lines=57> */
[----:B------:R1:W5:Y:S01]  /*b320*/  @!P3 LD.E.64 R60, [R18.64] ;  /* 0x00000006123cb980 */ /* 0x000362000c101b00 */
[----:B----4-:R-:W-:Y:S01]  /*b330*/  @!P3 IMAD.X R17, R2, 0x1, R6, P0 ;  /* 0x000000010211b824 */ /* 0x010fe200000e0606 */
        /* <DEDUP_REMOVED lines=8> */
[----:B------:R-:W-:-:S04]  /*b3c0*/  @!P1 IMAD.SHL.U32 R5, R158, 0x2, RZ ;  /* 0x000000029e059824 */ /* 0x000fc800078e00ff */
[----:B------:R-:W-:Y:S01]  /*b3d0*/  @!P2 IMAD.X R13, R2, 0x1, R6, P0 ;  /* 0x00000001020da824 */ /* 0x000fe200000e0606 */
[----:B------:R-:W-:Y:S02]  /*b3e0*/  @!P1 SHF.L.U64.HI R6, R158, 0x1, R31 ;  /* 0x000000019e069819 */ /* 0x000fe4000001021f */
[-C--:B------:R-:W-:Y:S02]  /*b3f0*/  @!P1 IADD3 R10, P0, R3, R5.reuse, RZ ;  /* 0x00000005030a9210 */ /* 0x080fe40007f1e0ff */
[----:B------:R2:W5:Y:S03]  /*b400*/  @!P2 LD.E.64 R66, [R12.64] ;  /* 0x000000060c42a980 */ /* 0x000566000c101b00 */
[----:B------:R-:W-:Y:S01]  /*b410*/  @!P1 IMAD.X R11, R4, 0x1, R6, P0 ;  /* 0x00000001040b9824 */ /* 0x000fe200000e0606 */
[----:B------:R-:W-:Y:S01]  /*b420*/  @!P1 IADD3 R8, P0, R0, R5, RZ ;  /* 0x0000000500089210 */ /* 0x000fe20007f1e0ff */
[----:B-1----:R-:W-:-:S03]  /*b430*/  CS2R R18, SRZ ;  /* 0x0000000000127805 */ /* 0x002fc6000001ff00 */
[----:B------:R2:W5:Y:S01]  /*b440*/  @!P1 LD.E.64 R68, [R10.64] ;  /* 0x000000060a449980 */ /* 0x000562000c101b00 */
[----:B------:R-:W-:Y:S01]  /*b450*/  @!P1 IMAD.X R9, R2, 0x1, R6, P0 ;  /* 0x0000000102099824 */ /* 0x000fe200000e0606 */
[C---:B------:R-:W-:Y:S02]  /*b460*/  ISETP.GE.AND P0, PT, R159.reuse, c[0x0][0x27c], PT ;  /* 0x00009f009f007a0c */ /* 0x040fe40003f06270 */
[----:B------:R2:W5:Y:S04]  /*b470*/  @!P2 LD.E.64 R18, [R14.64] ;  /* 0x000000060e12a980 */ /* 0x000568000c101b00 */
[----:B------:R2:W5:Y:S07]  /*b480*/  @!P1 LD.E.64 R70, [R8.64] ;  /* 0x0000000608469980 */ /* 0x00056e000c101b00 */
        /* <DEDUP_REMOVED lines=8> */
.L_x_2390:
[----:B------:R-:W-:Y:S05]  /*b510*/  BSYNC B0 ;  /* 0x0000000000007941 */ /* 0x000fea0003800000 */
.L_x_2389:
[----:B--2--5:R-:W-:Y:S01]  /*b520*/  IMAD.MOV.U32 R4, RZ, RZ, R68 ;  /* 0x000000ffff047224 */ /* 0x024fe200078e0044 */
[----:B---3--:R-:W-:Y:S01]  /*b530*/  MOV R3, R69 ;  /* 0x0000004500037202 */ /* 0x008fe20000000f00 */
[----:B----4-:R-:W-:Y:S01]  /*b540*/  IMAD.MOV.U32 R2, RZ, RZ, R72 ;  /* 0x000000ffff027224 */ /* 0x010fe200078e0048 */
[----:B------:R-:W-:Y:S01]  /*b550*/  MOV R7, R66 ;  /* 0x0000004200077202 */ /* 0x000fe20000000f00 */
[----:B-1----:R-:W-:Y:S01]  /*b560*/  IMAD.MOV.U32 R0, RZ, RZ, R73 ;  /* 0x000000ffff007224 */ /* 0x002fe200078e0049 */
        /* <DEDUP_REMOVED lines=10> */
[----:B------:R-:W1:Y:S01]  /*b610*/  SHFL.IDX PT, R3, R33, 0x3, 0x181f ;  /* 0x00781f0021037f89 */ /* 0x000e6200000e0000 */
[----:B------:R-:W-:Y:S01]  /*b620*/  IMAD.MOV.U32 R6, RZ, RZ, R67 ;  /* 0x000000ffff067224 */ /* 0x000fe200078e0043 */
[----:B------:R-:W-:Y:S01]  /*b630*/  PRMT R108, R2, 0x5410, R0 ;  /* 0x00005410026c7816 */ /* 0x000fe20000000000 */
[----:B------:R-:W-:Y:S01]  /*b640*/  IMAD.MOV.U32 R2, RZ, RZ, R74 ;  /* 0x000000ffff027224 */ /* 0x000fe200078e004a */
[----:B------:R-:W-:Y:S01]  /*b650*/  MOV R0, R75 ;  /* 0x0000004b00007202 */ /* 0x000fe20000000f00 */
[----:B------:R2:W3:Y:S01]  /*b660*/  SHFL.IDX PT, R8, R30, 0x3, 0x181f ;  /* 0x00781f001e087f89 */ /* 0x0004e200000e0000 */
[----:B------:R-:W-:Y:S01]  /*b670*/  PRMT R109, R5, 0x5410, R4 ;  /* 0x00005410056d7816 */ /* 0x000fe20000000004 */
[----:B------:R-:W-:Y:S01]  /*b680*/  IMAD.MOV.U32 R5, RZ, RZ, R62 ;  /* 0x000000ffff057224 */ /* 0x000fe200078e003e */
[----:B------:R-:W-:Y:S01]  /*b690*/  PRMT R111, R2, 0x5410, R0 ;  /* 0x00005410026f7816 */ /* 0x000fe20000000000 */
[----:B------:R-:W-:Y:S01]  /*b6a0*/  BSSY B0, `(.L_x_2391) ;  /* 0x000003a000007945 */ /* 0x000fe20003800000 */
[----:B------:R-:W-:Y:S01]  /*b6b0*/  MOV R4, R63 ;  /* 0x0000003f00047202 */ /* 0x000fe20000000f00 */
[----:B------:R4:W1:Y:S01]  /*b6c0*/  SHFL.IDX PT, R2, R35, 0x3, 0x181f ;  /* 0x00781f0023027f89 */ /* 0x00086200000e0000 */
[----:B------:R-:W-:Y:S01]  /*b6d0*/  CS2R R82, SRZ ;  /* 0x0000000000527805 */ /* 0x000fe2000001ff00 */
[----:B------:R-:W-:Y:S01]  /*b6e0*/  CS2R R78, SRZ ;  /* 0x00000000004e7805 */ /* 0x000fe2000001ff00 */
[----:B------:R-:W-:Y:S01]  /*b6f0*/  CS2R R86, SRZ ;  /* 0x0000000000567805 */ /* 0x000fe2000001ff00 */
[----:B------:R1:W3:Y:S01]  /*b700*/  SHFL.IDX PT, R0, R32, 0x3, 0x181f ;  /* 0x00781f0020007f89 */ /* 0x0002e200000e0000 */
[----:B------:R-:W-:Y:S01]  /*b710*/  CS2R R84, SRZ ;  /* 0x0000000000547805 */ /* 0x000fe2000001ff00 */
[----:B------:R-:W-:Y:S01]  /*b720*/  CS2R R80, SRZ ;  /* 0x0000000000507805 */ /* 0x000fe2000001ff00 */
[----:B------:R-:W-:Y:S01]  /*b730*/  CS2R R76, SRZ ;  /* 0x00000000004c7805 */ /* 0x000fe2000001ff00 */
[----:B--2---:R-:W-:-:S02]  /*b740*/  PRMT R30, R5, 0x5410, R4 ;  /* 0x00005410051e7816 */ /* 0x004fc40000000004 */
[----:B----4-:R-:W-:Y:S01]  /*b750*/  PRMT R35, R7, 0x5410, R6 ;  /* 0x0000541007237816 */ /* 0x010fe20000000006 */
[----:B-1----:R-:W-:Y:S01]  /*b760*/  CS2R R32, SRZ ;  /* 0x0000000000207805 */ /* 0x002fe2000001ff00 */
[----:B------:R-:W-:Y:S05]  /*b770*/  @P5 BRA `(.L_x_2392) ;  /* 0x000002c000005947 */ /* 0x000fea0003800000 */
[----:B---3--:R-:W-:Y:S01]  /*b780*/  ISETP.GE.AND P1, PT, R160, c[0x0][0x27c], PT ;  /* 0x00009f00a0007a0c */ /* 0x008fe20003f26270 */
        /* <DEDUP_REMOVED lines=23> */
[----:B------:R-:W-:-:S04]  /*b900*/  CS2R R32, SRZ ;  /* 0x0000000000207805 */ /* 0x000fc8000001ff00 */
[----:B-1----:R-:W-:Y:S02]  /*b910*/  @!P1 IADD3 R6, P0, R2, R9, RZ ;  /* 0x0000000902069210 */ /* 0x002fe40007f1e0ff */
[----:B--2---:R-:W-:-:S05]  /*b920*/  @!P1 SHF.L.U64.HI R5, R156, 0x1, R34 ;  /* 0x000000019c059819 */ /* 0x004fca0000010222 */
[----:B------:R-:W-:Y:S01]  /*b930*/  @!P1 IMAD.X R7, R3, 0x1, R5, P0 ;  /* 0x0000000103079824 */ /* 0x000fe200000e0605 */
[----:B------:R-:W-:Y:S01]  /*b940*/  @!P1 IADD3 R4, P0, R0, R9, RZ ;  /* 0x0000000900049210 */ /* 0x000fe20007f1e0ff */
[----:B------:R-:W-:-:S03]  /*b950*/  CS2R R76, SRZ ;  /* 0x00000000004c7805 */ /* 0x000fc6000001ff00 */
[----:B------:R1:W5:Y:S01]  /*b960*/  @!P1 LD.E.64 R32, [R6.64] ;  /* 0x0000000606209980 */ /* 0x000362000c101b00 */
[----:B------:R-:W-:Y:S01]  /*b970*/  @!P1 IMAD.X R5, R8, 0x1, R5, P0 ;  /* 0x0000000108059824 */ /* 0x000fe200000e0605 */
[----:B------:R-:W-:-:S04]  /*b980*/  ISETP.GE.AND P0, PT, R159, c[0x0][0x27c], PT ;  /* 0x00009f009f007a0c */ /* 0x000fc80003f06270 */
[----:B------:R2:W5:Y:S01]  /*b990*/  @!P1 LD.E.64 R76, [R4.64] ;  /* 0x00000006044c9980 */ /* 0x000562000c101b00 */
[----:B------:R-:W-:Y:S01]  /*b9a0*/  CS2R R88, SRZ ;  /* 0x0000000000587805 */ /* 0x000fe2000001ff00 */
[----:B------:R-:W-:-:S07]  /*b9b0*/  CS2R R86, SRZ ;  /* 0x0000000000567805 */ /* 0x000fce000001ff00 */
[C---:B-1----:R-:W-:Y:S01]  /*b9c0*/  @!P0 IMAD.SHL.U32 R6, R159.reuse, 0x2, RZ ;  /* 0x000000029f068824 */ /* 0x042fe200078e00ff */
[----:B------:R-:W-:-:S04]  /*b9d0*/  @!P0 SHF.L.U64.HI R7, R159, 0x1, R40 ;  /* 0x000000019f078819 */ /* 0x000fc80000010228 */
[----:B--2---:R-:W-:-:S05]  /*b9e0*/  @!P0 IADD3 R4, P1, R2, R6, RZ ;  /* 0x0000000602048210 */ /* 0x004fca0007f3e0ff */
[----:B------:R-:W-:Y:S01]  /*b9f0*/  @!P0 IMAD.X R5, R3, 0x1, R7, P1 ;  /* 0x0000000103058824 */ /* 0x000fe200008e0607 */
[----:B------:R-:W-:-:S04]  /*ba00*/  @!P0 IADD3 R2, P1, R0, R6, RZ ;  /* 0x0000000600028210 */ /* 0x000fc80007f3e0ff */
[----:B------:R1:W5:Y:S01]  /*ba10*/  @!P0 LD.E.64 R88, [R4.64] ;  /* 0x0000000604588980 */ /* 0x000362000c101b00 */
[----:B------:R-:W-:-:S05]  /*ba20*/  @!P0 IMAD.X R3, R8, 0x1, R7, P1 ;  /* 0x0000000108038824 */ /* 0x000fca00008e0607 */
[----:B------:R1:W5:Y:S03]  /*ba30*/  @!P0 LD.E.64 R86, [R2.64] ;  /* 0x0000000602568980 */ /* 0x000366000c101b00 */
.L_x_2392:
[----:B---3--:R-:W-:Y:S05]  /*ba40*/  BSYNC B0 ;  /* 0x0000000000007941 */ /* 0x008fea0003800000 */
.L_x_2391:
        /* <DEDUP_REMOVED lines=78> */
.L_x_2396:
[----:B------:R-:W-:Y:S05]  /*bf30*/  BSYNC B0 ;  /* 0x0000000000007941 */ /* 0x000fea0003800000 */
.L_x_2395:
        /* <DEDUP_REMOVED lines=45> */
.L_x_2398:
[----:B------:R-:W-:Y:S05]  /*c210*/  BSYNC B0 ;  /* 0x0000000000007941 */ /* 0x000fea0003800000 */
.L_x_2397:
        /* <DEDUP_REMOVED lines=45> */
.L_x_2400:
[----:B------:R-:W-:Y:S05]  /*c4f0*/  BSYNC B0 ;  /* 0x0000000000007941 */ /* 0x000fea0003800000 */
.L_x_2399:
        /* <DEDUP_REMOVED lines=44> */
.L_x_2394:
[----:B------:R-:W-:Y:S05]  /*c7c0*/  BSYNC B1 ;  /* 0x0000000000017941 */ /* 0x000fea0003800000 */
.L_x_2393:
        /* <DEDUP_REMOVED lines=49> */
.L_x_2404:
[----:B------:R-:W-:Y:S05]  /*cae0*/  BSYNC B0 ;  /* 0x0000000000007941 */ /* 0x000fea0003800000 */
.L_x_2403:
        /* <DEDUP_REMOVED lines=45> */
.L_x_2406:
[----:B------:R-:W-:Y:S05]  /*cdc0*/  BSYNC B0 ;  /* 0x0000000000007941 */ /* 0x000fea0003800000 */
.L_x_2405:
        /* <DEDUP_REMOVED lines=45> */
.L_x_2408:
[----:B------:R-:W-:Y:S05]  /*d0a0*/  BSYNC B0 ;  /* 0x0000000000007941 */ /* 0x000fea0003800000 */
.L_x_2407:
        /* <DEDUP_REMOVED lines=44> */
.L_x_2402:
[----:B------:R-:W-:Y:S05]  /*d370*/  BSYNC B1 ;  /* 0x0000000000017941 */ /* 0x000fea0003800000 */
.L_x_2401:
        /* <DEDUP_REMOVED lines=48> */
.L_x_2412:
[----:B------:R-:W-:Y:S05]  /*d680*/  BSYNC B0 ;  /* 0x0000000000007941 */ /* 0x000fea0003800000 */
.L_x_2411:
        /* <DEDUP_REMOVED lines=45> */
.L_x_2414:
[----:B------:R-:W-:Y:S05]  /*d960*/  BSYNC B0 ;  /* 0x0000000000007941 */ /* 0x000fea0003800000 */
.L_x_2413:
        /* <DEDUP_REMOVED lines=45> */
.L_x_2416:
[----:B------:R-:W-:Y:S05]  /*dc40*/  BSYNC B0 ;  /* 0x0000000000007941 */ /* 0x000fea0003800000 */
.L_x_2415:
        /* <DEDUP_REMOVED lines=44> */
.L_x_2410:
[----:B------:R-:W-:Y:S05]  /*df10*/  BSYNC B1 ;  /* 0x0000000000017941 */ /* 0x000fea0003800000 */
.L_x_2409:
        /* <DEDUP_REMOVED lines=47> */
.L_x_2419:
[----:B------:R-:W-:Y:S05]  /*e210*/  BSYNC B0 ;  /* 0x0000000000007941 */ /* 0x000fea0003800000 */
.L_x_2418:
        /* <DEDUP_REMOVED lines=45> */
.L_x_2421:
[----:B------:R-:W-:Y:S05]  /*e4f0*/  BSYNC B0 ;  /* 0x0000000000007941 */ /* 0x000fea0003800000 */
.L_x_2420:
        /* <DEDUP_REMOVED lines=45> */
.L_x_2423:
[----:B------:R-:W-:Y:S05]  /*e7d0*/  BSYNC B0 ;  /* 0x0000000000007941 */ /* 0x000fea0003800000 */
.L_x_2422:
        /* <DEDUP_REMOVED lines=45> */
.L_x_2384:
        /* <DEDUP_REMOVED lines=59> */
.L_x_2425:
[----:B------:R-:W-:Y:S05]  /*ee60*/  BSYNC B0 ;  /* 0x0000000000007941 */ /* 0x000fea0003800000 */
.L_x_2424:
        /* <DEDUP_REMOVED lines=71> */
.L_x_2427:
[----:B--2---:R-:W-:Y:S05]  /*f2e0*/  BSYNC B0 ;  /* 0x0000000000007941 */ /* 0x004fea0003800000 */
.L_x_2426:
        /* <DEDUP_REMOVED lines=70> */
.L_x_2429:
[----:B----4-:R-:W-:Y:S05]  /*f750*/  BSYNC B0 ;  /* 0x0000000000007941 */ /* 0x010fea0003800000 */
.L_x_2428:
        /* <DEDUP_REMOVED lines=44> */
[----:B------:R-:W-:-:S11]  /*fa20*/  CS2R R80, SRZ ;  /* 0x0000000000507805 */ /* 0x000fd6000001ff00 */
        /* <DEDUP_REMOVED lines=23> */
.L_x_2431:
[----:B----4-:R-:W-:Y:S05]  /*fba0*/  BSYNC B0 ;  /* 0x0000000000007941 */ /* 0x010fea0003800000 */
.L_x_2430:
        /* <DEDUP_REMOVED lines=134> */
.L_x_2435:
[----:B------:R-:W-:Y:S05]  /*10410*/  BSYNC B0 ;  /* 0x0000000000007941 */ /* 0x000fea0003800000 */
.L_x_2434:
        /* <DEDUP_REMOVED lines=105> */
.L_x_2433:
[----:B------:R-:W-:Y:S05]  /*10ab0*/  BSYNC B1 ;  /* 0x0000000000017941 */ /* 0x000fea0003800000 */
.L_x_2432:
[----:B------:R-:W-:Y:S01]  /*10ac0*/  IADD3 R0, R218, 0x20, RZ ;  /* 0x00000020da007810 */ /* 0x000fe20007ffe0ff */
[----:B------:R-:W-:Y:S01]  /*10ad0*/  BSSY B1, `(.L_x_2436) ;  /* 0x00000d2000017945 */ /* 0x000fe20003800000 */
[----:B------:R-:W-:Y:S02]  /*10ae0*/  SHF.R.S32.HI R52, RZ, 0x3, R89 ;  /* 0x00000003ff347819 */ /* 0x000fe40000011459 */
[----:B------:R-:W-:-:S13]  /*10af0*/  ISETP.GE.AND P0, PT, R0, R90, PT ;  /* 0x0000005a0000720c */ /* 0x000fda0003f06270 */
[----:B------:R-:W-:Y:S05]  /*10b00*/  @P0 BRA `(.L_x_2437) ;  /* 0x00000ce000000947 */ /* 0x000fea0003800000 */
[----:B------:R-:W-:Y:S01]  /*10b10*/  ISETP.GE.AND P0, PT, R150, c[0x0][0x27c], PT ;  /* 0x00009f0096007a0c */ /* 0x000fe20003f06270 */
[----:B------:R-:W-:-:S12]  /*10b20*/  BSSY B0, `(.L_x_2438) ;  /* 0x0000064000007945 */ /* 0x000fd80003800000 */
        /* <DEDUP_REMOVED lines=58> */
[----:B------:R-:W-:Y:S01]  /*10ed0*/  HADD2.F32 R3, -RZ, R108.H0_H0 ;  /* 0x2000006cff037230 */ /* 0x000fe20000004100 */
        /* <DEDUP_REMOVED lines=17> */
[C---:B------:R-:W-:Y:S02]  /*10ff0*/  FMUL.FTZ R7, R13.reuse, R8 ;  /* 0x000000080d077220 */ /* 0x040fe40000410000 */
[----:B------:R-:W-:Y:S02]  /*11000*/  FMUL.FTZ R0, R20, R9 ;  /* 0x0000000914007220 */ /* 0x000fe40000410000 */
        /* <DEDUP_REMOVED lines=21> */
.L_x_2439:
[----:B------:R-:W-:Y:S05]  /*11160*/  BSYNC B0 ;  /* 0x0000000000007941 */ /* 0x000fea0003800000 */
.L_x_2438:
        /* <DEDUP_REMOVED lines=22> */
[--C-:B------:R-:W-:Y:S01]  /*112d0*/  HADD2.F32 R2, -RZ, R109.reuse.H0_H0 ;  /* 0x2000006dff027230 */ /* 0x100fe20000004100 */
        /* <DEDUP_REMOVED lines=81> */
.L_x_2437:
[----:B------:R-:W-:Y:S05]  /*117f0*/  BSYNC B1 ;  /* 0x0000000000017941 */ /* 0x000fea0003800000 */
.L_x_2436:
        /* <DEDUP_REMOVED lines=111> */
.L_x_2443:
[----:B------:R-:W-:Y:S05]  /*11ef0*/  BSYNC B0 ;  /* 0x0000000000007941 */ /* 0x000fea0003800000 */
.L_x_2442:
        /* <DEDUP_REMOVED lines=104> */
.L_x_2441:
[----:B------:R-:W-:Y:S05]  /*12580*/  BSYNC B1 ;  /* 0x0000000000017941 */ /* 0x000fea0003800000 */
.L_x_2440:
        /* <DEDUP_REMOVED lines=110> */
.L_x_2445:
[----:B------:R-:W-:Y:S05]  /*12c70*/  BSYNC B0 ;  /* 0x0000000000007941 */ /* 0x000fea0003800000 */
.L_x_2444:
        /* <DEDUP_REMOVED lines=104> */
.L_x_2417:
[----:B------:R-:W-:Y:S05]  /*13300*/  BSYNC B2 ;  /* 0x0000000000027941 */ /* 0x000fea0003800000 */
.L_x_2383:
[----:B-1----:R-:W1:Y:S01]  /*13310*/  S2R R4, SR_TID.X ;  /* 0x0000000000047919 */ /* 0x002e620000002100 */
[----:B------:R-:W-:Y:S01]  /*13320*/  IMAD R0, R132, c[0x0][0x208], RZ ;  /* 0x0000820084007a24 */ /* 0x000fe200078e02ff */
[----:B------:R-:W-:-:S04]  /*13330*/  DEPBAR.LE SB0, 0x0 ;  /* 0x000080000000791a */ /* 0x000fc80000000000 */
[----:B------:R-:W-:Y:S01]  /*13340*/  IMAD.WIDE.U32 R2, R121, c[0x0][0x208], RZ ;  /* 0x0000820079027a25 */ /* 0x000fe200078e00ff */
[----:B------:R-:W-:Y:S01]  /*13350*/  BAR.SYNC.DEFER_BLOCKING 0x0 ;  /* 0x0000000000007b1d */ /* 0x000fe20000010000 */
[----:B------:R-:W-:Y:S02]  /*13360*/  IADD3 R200, R163, 0x20, RZ ;  /* 0x00000020a3c87810 */ /* 0x000fe40007ffe0ff */
[----:B------:R-:W-:Y:S01]  /*13370*/  IMAD R0, R121, c[0x0][0x20c], R0 ;  /* 0x0000830079007a24 */ /* 0x000fe200078e0200 */
[C---:B------:R-:W-:Y:S01]  /*13380*/  LOP3.LUT P3, RZ, R126.reuse, 0x1, RZ, 0xc0, !PT ;  /* 0x000000017eff7812 */ /* 0x040fe2000786c0ff */
[----:B--2---:R-:W-:Y:S01]  /*13390*/  IMAD.MOV.U32 R5, RZ, RZ, R228 ;  /* 0x000000ffff057224 */ /* 0x004fe200078e00e4 */
[C---:B------:R-:W-:Y:S01]  /*133a0*/  LOP3.LUT P2, RZ, R126.reuse, 0x2, RZ, 0xc0, !PT ;  /* 0x000000027eff7812 */ /* 0x040fe2000784c0ff */
[----:B------:R-:W-:Y:S01]  /*133b0*/  IMAD.IADD R0, R3, 0x1, R0 ;  /* 0x0000000103007824 */ /* 0x000fe200078e0200 */
[----:B------:R-:W-:Y:S01]  /*133c0*/  LOP3.LUT P1, RZ, R126, 0x4, RZ, 0xc0, !PT ;  /* 0x000000047eff7812 */ /* 0x000fe2000782c0ff */
[----:B------:R-:W-:Y:S02]  /*133d0*/  BSSY B0, `(.L_x_2446) ;  /* 0x0000100000007945 */ /* 0x000fe40003800000 */
[----:B------:R-:W-:Y:S01]  /*133e0*/  IMAD R0, R0, 0x30, RZ ;  /* 0x0000003000007824 */ /* 0x000fe200078e02ff */
[----:B-1----:R-:W-:Y:S01]  /*133f0*/  ISETP.GT.AND P5, PT, R4, 0x7f, PT ;  /* 0x0000007f0400780c */ /* 0x002fe20003fa4270 */
[----:B------:R-:W-:-:S04]  /*13400*/  IMAD.MOV.U32 R4, RZ, RZ, R226 ;  /* 0x000000ffff047224 */ /* 0x000fc800078e00e2 */
[----:B------:R-:W-:Y:S01]  /*13410*/  IMAD.WIDE.U32 R4, R2, 0x30, R4 ;  /* 0x0000003002047825 */ /* 0x000fe200078e0004 */
[----:B---3--:R-:W-:Y:S03]  /*13420*/  LDSM.16.M88.4 R8, [R196] ;  /* 0x00000000c408783b */ /* 0x008fe60000000200 */
[----:B------:R-:W-:Y:S01]  /*13430*/  IMAD.IADD R0, R5, 0x1, R0 ;  /* 0x0000000105007824 */ /* 0x000fe200078e0200 */
[C---:B------:R-:W-:Y:S01]  /*13440*/  LEA R2, P0, R4.reuse, c[0x0][0x1f8], 0x1 ;  /* 0x00007e0004027a11 */ /* 0x040fe200078008ff */
[----:B------:R-:W1:Y:S02]  /*13450*/  LDSM.16.M88.4 R20, [R163] ;  /* 0x00000000a314783b */ /* 0x000e640000000200 */
[----:B------:R-:W-:Y:S01]  /*13460*/  @!P5 IMAD.MOV.U32 R5, RZ, RZ, c[0x0][0x208] ;  /* 0x00008200ff05d624 */ /* 0x000fe200078e00ff */
[----:B------:R-:W-:Y:S01]  /*13470*/  LEA.HI.X R3, R4, c[0x0][0x1fc], R0, 0x1, P0 ;  /* 0x00007f0004037a11 */ /* 0x000fe200000f0c00 */
[----:B------:R-:W-:Y:S01]  /*13480*/  @!P5 IMAD.MOV.U32 R6, RZ, RZ, c[0x0][0x20c] ;  /* 0x00008300ff06d624 */ /* 0x000fe200078e00ff */
[----:B------:R-:W2:Y:S01]  /*13490*/  LDSM.16.M88.4 R16, [R163+0x800] ;  /* 0x00080000a310783b */ /* 0x000ea20000000200 */
[----:B------:R-:W-:Y:S01]  /*134a0*/  IMAD.MOV.U32 R0, RZ, RZ, 0x40 ;  /* 0x00000040ff007424 */ /* 0x000fe200078e00ff */
[----:B------:R-:W-:-:S02]  /*134b0*/  @!P5 LEA R4, P0, R5, R2, 0x6 ;  /* 0x000000020504d211 */ /* 0x000fc400078030ff */
[----:B------:R-:W3:Y:S02]  /*134c0*/  LDSM.16.M88.4 R24, [R163+0x1000] ;  /* 0x00100000a318783b */ /* 0x000ee40000000200 */
[----:B------:R-:W-:Y:S02]  /*134d0*/  @!P5 LEA.HI.X R5, R5, R3, R6, 0x6, P0 ;  /* 0x000000030505d211 */ /* 0x000fe400000f3406 */
[----:B------:R-:W-:Y:S01]  /*134e0*/  LOP3.LUT P0, RZ, R100, 0x2, RZ, 0xc0, !PT ;  /* 0x0000000264ff7812 */ /* 0x000fe2000780c0ff */
[----:B------:R-:W-:Y:S01]  /*134f0*/  LDSM.16.M88.4 R12, [R197] ;  /* 0x00000000c50c783b */ /* 0x000fe20000000200 */
[----:B------:R-:W-:-:S11]  /*13500*/  IADD3 R6, R133, R139, -R218 ;  /* 0x0000008b85067210 */ /* 0x000fd60007ffe8da */
[C---:B------:R-:W-:Y:S02]  /*13510*/  @P0 IADD3 R200, R163.reuse, -0x20, RZ ;  /* 0xffffffe0a3c80810 */ /* 0x040fe40007ffe0ff */
[----:B------:R-:W-:Y:S02]  /*13520*/  LOP3.LUT P0, RZ, R100, 0x4, RZ, 0xc0, !PT ;  /* 0x0000000464ff7812 */ /* 0x000fe4000780c0ff */
[----:B------:R-:W-:Y:S01]  /*13530*/  IADD3 R211, R200, 0x1000, RZ ;  /* 0x00001000c8d37810 */ /* 0x000fe20007ffe0ff */
[----:B------:R-:W4:Y:S01]  /*13540*/  LDSM.16.M88.4 R40, [R200] ;  /* 0x00000000c828783b */ /* 0x000f220000000200 */
[----:B------:R-:W-:Y:S02]  /*13550*/  SEL R0, R0, 0xffffffc0, !P0 ;  /* 0xffffffc000007807 */ /* 0x000fe40004000000 */
[C---:B------:R-:W-:Y:S01]  /*13560*/  ISETP.LT.OR P0, PT, R6.reuse, 0x1, !P3 ;  /* 0x000000010600780c */ /* 0x040fe20005f01670 */
[----:B------:R-:W4:Y:S01]  /*13570*/  LDSM.16.M88.4 R48, [R200+0x800] ;  /* 0x00080000c830783b */ /* 0x000f220000000200 */
[----:B------:R-:W-:Y:S01]  /*13580*/  @!P5 ISETP.LT.OR P3, PT, R6, 0x21, !P3 ;  /* 0x000000210600d80c */ /* 0x000fe20005f61670 */
[--C-:B------:R-:W-:Y:S01]  /*13590*/  IMAD.IADD R162, R163, 0x1, R0.reuse ;  /* 0x00000001a3a27824 */ /* 0x100fe200078e0200 */
[C---:B------:R-:W-:Y:S01]  /*135a0*/  IADD3 R210, R200.reuse, 0x800, RZ ;  /* 0x00000800c8d27810 */ /* 0x040fe20007ffe0ff */
[----:B------:R-:W4:Y:S01]  /*135b0*/  LDSM.16.M88.4 R56, [R200+0x1000] ;  /* 0x00100000c838783b */ /* 0x000f220000000200 */
[----:B-1----:R-:W-:Y:S01]  /*135c0*/  HMMA.16816.F32 R28, R8, R20, RZ ;  /* 0x00000014081c723c */ /* 0x002fe200000018ff */
[C---:B------:R-:W-:Y:S01]  /*135d0*/  IMAD.IADD R161, R200.reuse, 0x1, R0 ;  /* 0x00000001c8a17824 */ /* 0x040fe200078e0200 */
[----:B------:R-:W-:-:S02]  /*135e0*/  IADD3 R209, R200, 0x4800, RZ ;  /* 0x00004800c8d17810 */ /* 0x000fc40007ffe0ff */
[C---:B------:R-:W-:Y:S02]  /*135f0*/  IADD3 R208, R200.reuse, 0x5800, RZ ;  /* 0x00005800c8d07810 */ /* 0x040fe40007ffe0ff */
[----:B------:R-:W-:Y:S01]  /*13600*/  IADD3 R207, R200, 0x5000, RZ ;  /* 0x00005000c8cf7810 */ /* 0x000fe20007ffe0ff */
[----:B------:R-:W-:Y:S01]  /*13610*/  @!PT LDS RZ, [RZ] ;  /* 0x00000000fffff984 */ /* 0x000fe20000000800 */
[----:B------:R-:W-:Y:S01]  /*13620*/  @!PT LDS RZ, [RZ] ;  /* 0x00000000fffff984 */ /* 0x000fe20000000800 */
[----:B------:R-:W-:Y:S01]  /*13630*/  @!PT LDS RZ, [RZ] ;  /* 0x00000000fffff984 */ /* 0x000fe20000000800 */
[----:B------:R1:W-:Y:S01]  /*13640*/  LDGSTS.E.BYPASS.LTC128B.128 [R212+0x4080], [R2.64], !P0 ;  /* 0x0408000002d47fae */ /* 0x0003e2000c101d46 */
[C---:B------:R-:W-:Y:S01]  /*13650*/  ISETP.LT.OR P0, PT, R6.reuse, 0x1, !P2 ;  /* 0x000000010600780c */ /* 0x040fe20005701670 */
[----:B------:R-:W-:Y:S01]  /*13660*/  HMMA.16816.F32 R20, R8, R22, RZ ;  /* 0x000000160814723c */ /* 0x000fe200000018ff */
[----:B------:R-:W-:Y:S02]  /*13670*/  @!P5 ISETP.LT.OR P2, PT, R6, 0x21, !P2 ;  /* 0x000000210600d80c */ /* 0x000fe40005741670 */
[C---:B------:R-:W-:Y:S02]  /*13680*/  IADD3 R206, R200.reuse, 0x3000, RZ ;  /* 0x00003000c8ce7810 */ /* 0x040fe40007ffe0ff */
[----:B------:R-:W-:-:S02]  /*13690*/  IADD3 R205, R200, 0x4000, RZ ;  /* 0x00004000c8cd7810 */ /* 0x000fc40007ffe0ff */
[C---:B------:R-:W-:Y:S01]  /*136a0*/  IADD3 R204, R200.reuse, 0x3800, RZ ;  /* 0x00003800c8cc7810 */ /* 0x040fe20007ffe0ff */
[C---:B--2---:R-:W-:Y:S01]  /*136b0*/  HMMA.16816.F32 R32, R8.reuse, R16, RZ ;  /* 0x000000100820723c */ /* 0x044fe200000018ff */
[C---:B------:R-:W-:Y:S02]  /*136c0*/  IADD3 R203, R200.reuse, 0x1800, RZ ;  /* 0x00001800c8cb7810 */ /* 0x040fe40007ffe0ff */
[----:B------:R-:W-:Y:S01]  /*136d0*/  IADD3 R202, R200, 0x2800, RZ ;  /* 0x00002800c8ca7810 */ /* 0x000fe20007ffe0ff */
[----:B------:R1:W-:Y:S01]  /*136e0*/  LDGSTS.E.BYPASS.LTC128B.128 [R212+0x5880], [R2.64+0x80], !P0 ;  /* 0x0588008002d47fae */ /* 0x0003e2000c101d46 */
[C---:B------:R-:W-:Y:S02]  /*136f0*/  ISETP.LT.OR P0, PT, R6.reuse, 0x1, !P1 ;  /* 0x000000010600780c */ /* 0x040fe40004f01670 */
[----:B------:R-:W-:Y:S01]  /*13700*/  @!P5 ISETP.LT.OR P1, PT, R6, 0x21, !P1 ;  /* 0x000000210600d80c */ /* 0x000fe20004f21670 */
[----:B------:R-:W-:Y:S01]  /*13710*/  HMMA.16816.F32 R36, R8, R18, RZ ;  /* 0x000000120824723c */ /* 0x000fe200000018ff */
[----:B------:R-:W-:-:S07]  /*13720*/  IADD3 R201, R200, 0x2000, RZ ;  /* 0x00002000c8c97810 */ /* 0x000fce0007ffe0ff */
[----:B---3--:R-:W-:Y:S02]  /*13730*/  HMMA.16816.F32 R44, R8, R24, RZ ;  /* 0x00000018082c723c */ /* 0x008fe400000018ff */
[----:B------:R1:W-:Y:S01]  /*13740*/  LDGSTS.E.BYPASS.LTC128B.128 [R212+0x7080], [R2.64+0x100], !P0 ;  /* 0x0708010002d47fae */ /* 0x0003e2000c101d46 */
[----:B------:R-:W-:-:S04]  /*13750*/  LOP3.LUT P0, RZ, R126, 0x8, RZ, 0xc0, !PT ;  /* 0x000000087eff7812 */ /* 0x000fc8000780c0ff */
[C---:B------:R-:W-:Y:S01]  /*13760*/  ISETP.LT.OR P4, PT, R6.reuse, 0x1, !P0 ;  /* 0x000000010600780c */ /* 0x040fe20004781670 */
[----:B------:R-:W-:Y:S01]  /*13770*/  HMMA.16816.F32 R8, R8, R26, RZ ;  /* 0x0000001a0808723c */ /* 0x000fe200000018ff */
[----:B------:R-:W-:-:S07]  /*13780*/  @!P5 ISETP.LT.OR P0, PT, R6, 0x21, !P0 ;  /* 0x000000210600d80c */ /* 0x000fce0004701670 */
[C---:B----4-:R-:W-:Y:S04]  /*13790*/  HMMA.16816.F32 R16, R12.reuse, R40, R28 ;  /* 0x000000280c10723c */ /* 0x050fe8000000181c */
[----:B------:R1:W-:Y:S04]  /*137a0*/  LDGSTS.E.BYPASS.LTC128B.128 [R212+0x8880], [R2.64+0x180], !P4 ;  /* 0x0888018002d47fae */ /* 0x0003e8000e101d46 */
[----:B------:R2:W-:Y:S01]  /*137b0*/  @!P5 LDGSTS.E.BYPASS.LTC128B.128 [R215+0x5080], [R4.64], !P3 ;  /* 0x0508000004d7dfae */ /* 0x0005e2000d901d46 */
[C---:B------:R-:W-:Y:S03]  /*137c0*/  HMMA.16816.F32 R24, R12.reuse, R42, R20 ;  /* 0x0000002a0c18723c */ /* 0x040fe60000001814 */
[----:B------:R2:W-:Y:S04]  /*137d0*/  @!P5 LDGSTS.E.BYPASS.LTC128B.128 [R215+0x6880], [R4.64+0x80], !P2 ;  /* 0x0688008004d7dfae */ /* 0x0005e8000d101d46 */
[----:B------:R2:W-:Y:S01]  /*137e0*/  @!P5 LDGSTS.E.BYPASS.LTC128B.128 [R215+0x8080], [R4.64+0x100], !P1 ;  /* 0x0808010004d7dfae */ /* 0x0005e2000c901d46 */
[----:B------:R-:W-:Y:S03]  /*137f0*/  HMMA.16816.F32 R28, R12, R48, R32 ;  /* 0x000000300c1c723c */ /* 0x000fe60000001820 */
[----:B------:R2:W-:Y:S01]  /*13800*/  @!P5 LDGSTS.E.BYPASS.LTC128B.128 [R215+0x9880], [R4.64+0x180], !P0 ;  /* 0x0988018004d7dfae */ /* 0x0005e2000c101d46 */
[----:B------:R-:W-:-:S03]  /*13810*/  ISETP.GT.AND P0, PT, R121, R230, PT ;  /* 0x000000e67900720c */ /* 0x000fc60003f04270 */
[----:B------:R-:W-:Y:S01]  /*13820*/  LDSM.16.M88.4 R52, [R162] ;  /* 0x00000000a234783b */ /* 0x000fe20000000200 */
[C---:B------:R-:W-:Y:S03]  /*13830*/  HMMA.16816.F32 R32, R12.reuse, R50, R36 ;  /* 0x000000320c20723c */ /* 0x040fe60000001824 */
[----:B------:R-:W-:Y:S04]  /*13840*/  LDSM.16.M88.4 R60, [R162+0x800] ;  /* 0x00080000a23c783b */ /* 0x000fe80000000200 */
[----:B------:R-:W-:Y:S01]  /*13850*/  LDSM.16.M88.4 R64, [R162+0x1000] ;  /* 0x00100000a240783b */ /* 0x000fe20000000200 */
[C---:B------:R-:W-:Y:S03]  /*13860*/  HMMA.16816.F32 R36, R12.reuse, R56, R44 ;  /* 0x000000380c24723c */ /* 0x040fe6000000182c */
[----:B------:R-:W-:Y:S04]  /*13870*/  LDSM.16.M88.4 R20, [R161] ;  /* 0x00000000a114783b */ /* 0x000fe80000000200 */
[----:B------:R-:W-:Y:S01]  /*13880*/  LDSM.16.M88.4 R44, [R161+0x800] ;  /* 0x00080000a12c783b */ /* 0x000fe20000000200 */
[----:B------:R-:W-:Y:S03]  /*13890*/  HMMA.16816.F32 R12, R12, R58, R8 ;  /* 0x0000003a0c0c723c */ /* 0x000fe60000001808 */
[----:B------:R-:W-:Y:S04]  /*138a0*/  LDSM.16.M88.4 R8, [R198] ;  /* 0x00000000c608783b */ /* 0x000fe80000000200 */
[----:B--2---:R-:W2:Y:S04]  /*138b0*/  LDSM.16.M88.4 R4, [R199] ;  /* 0x00000000c704783b */ /* 0x004ea80000000200 */
[----:B------:R-:W3:Y:S04]  /*138c0*/  LDSM.16.M88.4 R56, [R161+0x1000] ;  /* 0x00100000a138783b */ /* 0x000ee80000000200 */
[----:B------:R-:W-:Y:S04]  /*138d0*/  LDSM.16.M88.4 R40, [R163+0x1800] ;  /* 0x00180000a328783b */ /* 0x000fe80000000200 */
[----:B------:R-:W-:Y:S04]  /*138e0*/  LDSM.16.M88.4 R48, [R163+0x2000] ;  /* 0x00200000a330783b */ /* 0x000fe80000000200 */
[----:B------:R-:W0:Y:S01]  /*138f0*/  LDGDEPBAR ;  /* 0x00000000000079af */ /* 0x000e220000000000 */
        /* <DEDUP_REMOVED lines=49> */
[----:B------:R-:W2:Y:S03]  /*13c10*/  LDSM.16.M88.4 R60, [R163+0x4000] ;  /* 0x00400000a33c783b */ /* 0x000ea60000000200 */
[C---:B---3--:R-:W-:Y:S08]  /*13c20*/  HMMA.16816.F32 R16, R8.reuse, R20, R16 ;  /* 0x000000140810723c */ /* 0x048ff00000001810 */
[C---:B------:R-:W-:Y:S08]  /*13c30*/  HMMA.16816.F32 R24, R8.reuse, R22, R24 ;  /* 0x000000160818723c */ /* 0x040ff00000001818 */
[C---:B------:R-:W-:Y:S08]  /*13c40*/  HMMA.16816.F32 R28, R8.reuse, R48, R28 ;  /* 0x00000030081c723c */ /* 0x040ff0000000181c */
[C---:B------:R-:W-:Y:S01]  /*13c50*/  HMMA.16816.F32 R32, R8.reuse, R50, R32 ;  /* 0x000000320820723c */ /* 0x040fe20000001820 */
[----:B------:R-:W-:Y:S07]  /*13c60*/  LDSM.16.M88.4 R48, [R200+0x3800] ;  /* 0x00380000c830783b */ /* 0x000fee0000000200 */
[C---:B----4-:R-:W-:Y:S08]  /*13c70*/  HMMA.16816.F32 R36, R8.reuse, R56, R36 ;  /* 0x000000380824723c */ /* 0x050ff00000001824 */
[----:B------:R-:W-:Y:S01]  /*13c80*/  HMMA.16816.F32 R12, R8, R58, R12 ;  /* 0x0000003a080c723c */ /* 0x000fe2000000180c */
[----:B------:R-:W3:Y:S04]  /*13c90*/  LDSM.16.M88.4 R8, [R197+0x8000] ;  /* 0x00800000c508783b */ /* 0x000ee80000000200 */
[----:B------:R-:W4:Y:S03]  /*13ca0*/  LDSM.16.M88.4 R56, [R200+0x4000] ;  /* 0x00400000c838783b */ /* 0x000f260000000200 */
[C---:B-1----:R-:W-:Y:S08]  /*13cb0*/  HMMA.16816.F32 R16, R4.reuse, R44, R16 ;  /* 0x0000002c0410723c */ /* 0x042ff00000001810 */
[C---:B------:R-:W-:Y:S01]  /*13cc0*/  HMMA.16816.F32 R24, R4.reuse, R46, R24 ;  /* 0x0000002e0418723c */ /* 0x040fe20000001818 */
[----:B------:R-:W-:Y:S07]  /*13cd0*/  LDSM.16.M88.4 R44, [R162+0x3000] ;  /* 0x00300000a22c783b */ /* 0x000fee0000000200 */
[C---:B------:R-:W-:Y:S08]  /*13ce0*/  HMMA.16816.F32 R28, R4.reuse, R52, R28 ;  /* 0x00000034041c723c */ /* 0x040ff0000000181c */
[C---:B------:R-:W-:Y:S01]  /*13cf0*/  HMMA.16816.F32 R32, R4.reuse, R54, R32 ;  /* 0x000000360420723c */ /* 0x040fe20000001820 */
[----:B------:R-:W-:Y:S07]  /*13d00*/  LDSM.16.M88.4 R52, [R162+0x3800] ;  /* 0x00380000a234783b */ /* 0x000fee0000000200 */
[C---:B--2---:R-:W-:Y:S08]  /*13d10*/  HMMA.16816.F32 R36, R4.reuse, R60, R36 ;  /* 0x0000003c0424723c */ /* 0x044ff00000001824 */
[----:B------:R-:W-:Y:S01]  /*13d20*/  HMMA.16816.F32 R12, R4, R62, R12 ;  /* 0x0000003e040c723c */ /* 0x000fe2000000180c */
[----:B------:R-:W1:Y:S04]  /*13d30*/  LDSM.16.M88.4 R4, [R199+0x8000] ;  /* 0x00800000c704783b */ /* 0x000e680000000200 */
        /* <DEDUP_REMOVED lines=40> */
[----:B------:R-:W1:Y:S04]  /*13fc0*/  LDSM.16.M88.4 R8, [R199+0xc000] ;  /* 0x00c00000c708783b */ /* 0x000e680000000200 */
[----:B------:R-:W3:Y:S03]  /*13fd0*/  LDSM.16.M88.4 R64, [R162+0x5800] ;  /* 0x00580000a240783b */ /* 0x000ee60000000200 */
[C---:B--2---:R-:W-:Y:S08]  /*13fe0*/  HMMA.16816.F32 R24, R12.reuse, R52, R24 ;  /* 0x000000340c18723c */ /* 0x044ff00000001818 */
[C---:B------:R-:W-:Y:S08]  /*13ff0*/  HMMA.16816.F32 R20, R12.reuse, R54, R20 ;  /* 0x000000360c14723c */ /* 0x040ff00000001814 */
        /* <DEDUP_REMOVED lines=27> */
[C---:B------:R-:W-:Y:S01]  /*141b0*/  LOP3.LUT P3, RZ, R217.reuse, 0x4, RZ, 0xc0, !PT ;  /* 0x00000004d9ff7812 */ /* 0x040fe2000786c0ff */
        /* <DEDUP_REMOVED lines=33> */
.L_x_2447:
[----:B------:R-:W-:Y:S05]  /*143d0*/  BSYNC B0 ;  /* 0x0000000000007941 */ /* 0x000fea0003800000 */
.L_x_2446:
[----:B------:R-:W2:Y:S04]  /*143e0*/  LDL R0, [R1+0x48] ;  /* 0x0000480001007983 */ /* 0x000ea80000100800 */
[----:B------:R-:W3:Y:S01]  /*143f0*/  LDL R95, [R1+0x10] ;  /* 0x00001000015f7983 */ /* 0x000ee20000100800 */
[----:B------:R-:W-:Y:S01]  /*14400*/  ISETP.NE.AND P3, PT, R141, 0x1, PT ;  /* 0x000000018d00780c */ /* 0x000fe20003f65270 */
[----:B-1----:R-:W-:Y:S01]  /*14410*/  IMAD.IADD R4, R131, 0x1, -R231 ;  /* 0x0000000183047824 */ /* 0x002fe200078e0ae7 */
[----:B------:R-:W-:Y:S01]  /*14420*/  IADD3 R3, -R231, 0x1, R131 ;  /* 0x00000001e7037810 */ /* 0x000fe20007ffe183 */
[----:B------:R-:W-:Y:S04]  /*14430*/  LDSM.16.MT88.4 R44, [R194] ;  /* 0x00000000c22c783b */ /* 0x000fe80000004200 */
[----:B------:R-:W-:Y:S04]  /*14440*/  LDSM.16.MT88.4 R52, [R194+0x800] ;  /* 0x00080000c234783b */ /* 0x000fe80000004200 */
[----:B------:R-:W-:Y:S04]  /*14450*/  LDSM.16.MT88.4 R60, [R192+0x3000] ;  /* 0x00300000c03c783b */ /* 0x000fe80000004200 */
[----:B------:R-:W-:Y:S04]  /*14460*/  LDSM.16.MT88.4 R48, [R193+0x1800] ;  /* 0x00180000c130783b */ /* 0x000fe80000004200 */
[----:B------:R-:W-:Y:S04]  /*14470*/  LDSM.16.MT88.4 R64, [R195+0x3000] ;  /* 0x00300000c340783b */ /* 0x000fe80000004200 */
[----:B------:R-:W-:Y:S04]  /*14480*/  LDSM.16.MT88.4 R68, [R193+0x3000] ;  /* 0x00300000c144783b */ /* 0x000fe80000004200 */
[----:B------:R-:W-:Y:S04]  /*14490*/  LDSM.16.MT88.4 R72, [R193+0x3800] ;  /* 0x00380000c148783b */ /* 0x000fe80000004200 */
[----:B------:R-:W-:Y:S04]  /*144a0*/  LDSM.16.MT88.4 R76, [R194+0x3000] ;  /* 0x00300000c24c783b */ /* 0x000fe80000004200 */
[----:B------:R-:W-:Y:S04]  /*144b0*/  LDSM.16.MT88.4 R164, [R192+0x1000] ;  /* 0x00100000c0a4783b */ /* 0x000fe80000004200 */
[----:B------:R-:W0:Y:S01]  /*144c0*/  LDGDEPBAR ;  /* 0x00000000000079af */ /* 0x000e220000000000 */
[----:B--2--5:R-:W-:-:S04]  /*144d0*/  IMAD.IADD R0, R0, 0x1, R140 ;  /* 0x0000000100007824 */ /* 0x024fc800078e028c */
[----:B------:R-:W-:-:S04]  /*144e0*/  @P3 IMAD.HI.U32 R2, R0, c[0x0][0x2c8], RZ ;  /* 0x0000b20000023a27 */ /* 0x000fc800078e00ff */
[----:B---3--:R-:W-:Y:S01]  /*144f0*/  IMAD.IADD R3, R3, 0x1, -R95 ;  /* 0x0000000103037824 */ /* 0x008fe200078e0a5f */
[----:B------:R-:W-:-:S05]  /*14500*/  @P3 SHF.R.U32.HI R0, RZ, c[0x0][0x2cc], R2 ;  /* 0x0000b300ff003a19 */ /* 0x000fca0000011602 */
[----:B------:R-:W1:Y:S04]  /*14510*/  SHFL.IDX PT, R2, R0, RZ, 0x1c1f ;  /* 0x001c1fff00027589 */ /* 0x000e6800000e0000 */
[----:B------:R-:W2:Y:S01]  /*14520*/  SHFL.IDX PT, R5, R0, 0x1, 0x1c1f ;  /* 0x003c1f0000057f89 */ /* 0x000ea200000e0000 */
        /* <DEDUP_REMOVED lines=10> */
[----:B------:R-:W-:Y:S02]  /*145d0*/  FMNMX.FTZ R0, R11, R12, !PT ;  /* 0x0000000c0b007209 */ /* 0x000fe40007810000 */
[----:B------:R-:W-:Y:S02]  /*145e0*/  ISETP.GT.AND P0, PT, R2, 0x10, PT ;  /* 0x000000100200780c */ /* 0x000fe40003f04270 */
        /* <DEDUP_REMOVED lines=11> */
[C---:B------:R-:W-:Y:S02]  /*146a0*/  ISETP.GT.AND P0, PT, R2.reuse, 0x20, PT ;  /* 0x000000200200780c */ /* 0x040fe40003f04270 */
[----:B------:R-:W-:Y:S02]  /*146b0*/  FSEL R13, R41, -INF , P1 ;  /* 0xff800000290d7808 */ /* 0x000fe40000800000 */
[----:B------:R-:W-:Y:S02]  /*146c0*/  FMNMX.FTZ R3, R15, R3, !PT ;  /* 0x000000030f037209 */ /* 0x000fe40007810000 */
[----:B------:R-:W-:-:S02]  /*146d0*/  ISETP.GT.AND P1, PT, R2, 0x21, PT ;  /* 0x000000210200780c */ /* 0x000fc40003f24270 */
[----:B------:R-:W-:Y:S02]  /*146e0*/  FSEL R94, R20, -INF , P0 ;  /* 0xff800000145e7808 */ /* 0x000fe40000000000 */
[----:B------:R-:W-:Y:S02]  /*146f0*/  ISETP.GT.AND P0, PT, R2, 0x28, PT ;  /* 0x000000280200780c */ /* 0x000fe40003f04270 */
[----:B------:R-:W-:Y:S02]  /*14700*/  IMNMX R0, R4, R5, PT ;  /* 0x0000000504007217 */ /* 0x000fe40003800200 */
[----:B------:R-:W-:Y:S02]  /*14710*/  FMNMX.FTZ R3, R13, R3, !PT ;  /* 0x000000030d037209 */ /* 0x000fe40007810000 */
[----:B------:R-:W-:Y:S02]  /*14720*/  FSEL R93, R21, -INF , P1 ;  /* 0xff800000155d7808 */ /* 0x000fe40000800000 */
[----:B------:R-:W-:-:S02]  /*14730*/  ISETP.GT.AND P1, PT, R2, 0x29, PT ;  /* 0x000000290200780c */ /* 0x000fc40003f24270 */
[----:B------:R-:W-:Y:S02]  /*14740*/  FSEL R92, R36, -INF , P0 ;  /* 0xff800000245c7808 */ /* 0x000fe40000000000 */
[C---:B------:R-:W-:Y:S02]  /*14750*/  ISETP.GT.AND P0, PT, R0.reuse, RZ, PT ;  /* 0x000000ff0000720c */ /* 0x040fe40003f04270 */
[----:B------:R-:W-:Y:S02]  /*14760*/  ISETP.GT.AND P2, PT, R0, 0x1, PT ;  /* 0x000000010000780c */ /* 0x000fe40003f44270 */
[----:B------:R-:W-:Y:S02]  /*14770*/  FMNMX.FTZ R2, R94, R3, !PT ;  /* 0x000000035e027209 */ /* 0x000fe40007810000 */
[----:B------:R-:W-:Y:S02]  /*14780*/  FSEL R91, R37, -INF , P1 ;  /* 0xff800000255b7808 */ /* 0x000fe40000800000 */
[----:B------:R-:W-:-:S02]  /*14790*/  FSEL R5, R34, -INF , P0 ;  /* 0xff80000022057808 */ /* 0x000fc40000000000 */
[C---:B------:R-:W-:Y:S02]  /*147a0*/  ISETP.GT.AND P1, PT, R0.reuse, 0x8, PT ;  /* 0x000000080000780c */ /* 0x040fe40003f24270 */
[----:B------:R-:W-:Y:S02]  /*147b0*/  FSEL R10, R35, -INF , P2 ;  /* 0xff800000230a7808 */ /* 0x000fe40001000000 */
[----:B------:R-:W-:Y:S01]  /*147c0*/  FMNMX.FTZ R2, R93, R2, !PT ;  /* 0x000000025d027209 */ /* 0x000fe20007810000 */
[----:B------:R-:W-:Y:S01]  /*147d0*/  LDSM.16.MT88.4 R32, [R193] ;  /* 0x00000000c120783b */ /* 0x000fe20000004200 */
[----:B------:R-:W-:Y:S02]  /*147e0*/  ISETP.GT.AND P0, PT, R0, 0x9, PT ;  /* 0x000000090000780c */ /* 0x000fe40003f04270 */
[----:B------:R-:W-:Y:S02]  /*147f0*/  FSEL R9, R30, -INF , P1 ;  /* 0xff8000001e097808 */ /* 0x000fe40000800000 */
[----:B------:R-:W-:-:S02]  /*14800*/  FMNMX.FTZ R3, R5, R10, !PT ;  /* 0x0000000a05037209 */ /* 0x000fc40007810000 */
[----:B------:R-:W-:Y:S02]  /*14810*/  FMNMX.FTZ R2, R92, R2, !PT ;  /* 0x000000025c027209 */ /* 0x000fe40007810000 */
[----:B------:R-:W-:Y:S02]  /*14820*/  FSEL R8, R31, -INF , P0 ;  /* 0xff8000001f087808 */ /* 0x000fe40000000000 */
[C---:B------:R-:W-:Y:S01]  /*14830*/  ISETP.GT.AND P1, PT, R0.reuse, 0x10, PT ;  /* 0x000000100000780c */ /* 0x040fe20003f24270 */
[----:B------:R-:W-:Y:S01]  /*14840*/  LDSM.16.MT88.4 R28, [R195] ;  /* 0x00000000c31c783b */ /* 0x000fe20000004200 */
[----:B------:R-:W-:Y:S02]  /*14850*/  FMNMX.FTZ R3, R9, R3, !PT ;  /* 0x0000000309037209 */ /* 0x000fe40007810000 */
[----:B------:R-:W-:Y:S02]  /*14860*/  FMNMX.FTZ R2, R91, R2, !PT ;  /* 0x000000025b027209 */ /* 0x000fe40007810000 */
[----:B------:R-:W-:-:S02]  /*14870*/  ISETP.GT.AND P0, PT, R0, 0x11, PT ;  /* 0x000000110000780c */ /* 0x000fc40003f04270 */
[----:B------:R-:W-:Y:S01]  /*14880*/  FSEL R7, R26, -INF , P1 ;  /* 0xff8000001a077808 */ /* 0x000fe20000800000 */
[----:B------:R-:W1:Y:S01]  /*14890*/  SHFL.BFLY PT, R4, R2, 0x2, 0x1f ;  /* 0x0c401f0002047f89 */ /* 0x000e6200000e0000 */
[----:B------:R-:W-:Y:S02]  /*148a0*/  FMNMX.FTZ R3, R8, R3, !PT ;  /* 0x0000000308037209 */ /* 0x000fe40007810000 */
[----:B------:R-:W-:Y:S02]  /*148b0*/  FSEL R6, R27, -INF , P0 ;  /* 0xff8000001b067808 */ /* 0x000fe40000000000 */
[C---:B------:R-:W-:Y:S01]  /*148c0*/  ISETP.GT.AND P1, PT, R0.reuse, 0x18, PT ;  /* 0x000000180000780c */ /* 0x040fe20003f24270 */
[----:B------:R-:W-:Y:S01]  /*148d0*/  LDSM.16.MT88.4 R24, [R192+0x800] ;  /* 0x00080000c018783b */ /* 0x000fe20000004200 */
[----:B------:R-:W-:Y:S02]  /*148e0*/  FMNMX.FTZ R3, R7, R3, !PT ;  /* 0x0000000307037209 */ /* 0x000fe40007810000 */
[----:B------:R-:W-:-:S02]  /*148f0*/  ISETP.GT.AND P0, PT, R0, 0x19, PT ;  /* 0x000000190000780c */ /* 0x000fc40003f04270 */
[----:B------:R-:W-:Y:S02]  /*14900*/  FSEL R21, R42, -INF , P1 ;  /* 0xff8000002a157808 */ /* 0x000fe40000800000 */
        /* <DEDUP_REMOVED lines=32> */
[----:B------:R1:W-:Y:S01]  /*14b10*/  MUFU.EX2 R83, R3 ;  /* 0x0000000300537308 */ /* 0x0003e20000000800 */
[----:B------:R-:W-:-:S07]  /*14b20*/  FSETP.NEU.FTZ.AND P0, PT, R149, -INF , PT ;  /* 0xff8000009500780b */ /* 0x000fce0003f1d000 */
[----:B------:R2:W-:Y:S01]  /*14b30*/  MUFU.EX2 R216, R0 ;  /* 0x0000000000d87308 */ /* 0x0005e20000000800 */
[----:B-1----:R-:W-:-:S07]  /*14b40*/  FFMA.FTZ R3, R14, c[0x0][0x2d0], -R2 ;  /* 0x0000b4000e037a23 */ /* 0x002fce0000010802 */
[----:B------:R1:W-:Y:S01]  /*14b50*/  MUFU.EX2 R86, R3 ;  /* 0x0000000300567308 */ /* 0x0003e20000000800 */
[----:B--2---:R-:W-:-:S05]  /*14b60*/  FMUL.FTZ R0, R149, c[0x0][0x2d0] ;  /* 0x0000b40095007a20 */ /* 0x004fca0000410000 */
[----:B------:R-:W-:Y:S01]  /*14b70*/  FSEL R0, R0, RZ, P0 ;  /* 0x000000ff00007208 */ /* 0x000fe20000000000 */
[----:B-1----:R-:W-:-:S04]  /*14b80*/  FFMA.FTZ R3, R17, c[0x0][0x2d0], -R2 ;  /* 0x0000b40011037a23 */ /* 0x002fc80000010802 */
[----:B------:R1:W-:Y:S02]  /*14b90*/  MUFU.EX2 R85, R3 ;  /* 0x0000000300557308 */ /* 0x0003e40000000800 */
[--C-:B-1----:R-:W-:Y:S02]  /*14ba0*/  FFMA.FTZ R3, R16, c[0x0][0x2d0], -R2.reuse ;  /* 0x0000b40010037a23 */ /* 0x102fe40000010802 */
[----:B------:R-:W1:Y:S04]  /*14bb0*/  LDSM.16.MT88.4 R16, [R192] ;  /* 0x00000000c010783b */ /* 0x000e680000004200 */
        /* <DEDUP_REMOVED lines=8> */
[----:B--2---:R-:W-:Y:S01]  /*14c40*/  FFMA.FTZ R3, R10, c[0x0][0x2d0], -R0 ;  /* 0x0000b4000a037a23 */ /* 0x004fe20000010800 */
[----:B------:R-:W-:-:S05]  /*14c50*/  F2FP.PACK_AB R10, R85, R86 ;  /* 0x00000056550a723e */ /* 0x000fca00000000ff */
[----:B------:R2:W3:Y:S02]  /*14c60*/  MUFU.EX2 R81, R3 ;  /* 0x0000000300517308 */ /* 0x0004e40000000800 */
[----:B--2---:R-:W-:Y:S01]  /*14c70*/  FFMA.FTZ R3, R9, c[0x0][0x2d0], -R0 ;  /* 0x0000b40009037a23 */ /* 0x004fe20000010800 */
[----:B---3--:R-:W-:-:S05]  /*14c80*/  F2FP.PACK_AB R9, R81, R82 ;  /* 0x000000525109723e */ /* 0x008fca00000000ff */
[----:B------:R2:W-:Y:S02]  /*14c90*/  MUFU.EX2 R80, R3 ;  /* 0x0000000300507308 */ /* 0x0005e40000000800 */
[----:B--2---:R-:W-:Y:S01]  /*14ca0*/  FFMA.FTZ R3, R8, c[0x0][0x2d0], -R0 ;  /* 0x0000b40008037a23 */ /* 0x004fe20000010800 */
[----:B------:R-:W-:-:S05]  /*14cb0*/  F2FP.PACK_AB R8, R83, R84 ;  /* 0x000000545308723e */ /* 0x000fca00000000ff */
[----:B------:R2:W3:Y:S02]  /*14cc0*/  MUFU.EX2 R148, R3 ;  /* 0x0000000300947308 */ /* 0x0004e40000000800 */
[----:B--2---:R-:W-:Y:S01]  /*14cd0*/  FFMA.FTZ R3, R7, c[0x0][0x2d0], -R0 ;  /* 0x0000b40007037a23 */ /* 0x004fe20000010800 */
[----:B---3--:R-:W-:-:S05]  /*14ce0*/  F2FP.PACK_AB R11, R148, R80 ;  /* 0x00000050940b723e */ /* 0x008fca00000000ff */
[----:B------:R2:W-:Y:S02]  /*14cf0*/  MUFU.EX2 R154, R3 ;  /* 0x00000003009a7308 */ /* 0x0005e40000000800 */
[----:B------:R-:W-:Y:S01]  /*14d00*/  HMMA.16816.F32 R12, R8, R32, RZ ;  /* 0x00000020080c723c */ /* 0x000fe200000018ff */
[----:B--2---:R-:W-:Y:S01]  /*14d10*/  FFMA.FTZ R3, R6, c[0x0][0x2d0], -R0 ;  /* 0x0000b40006037a23 */ /* 0x004fe20000010800 */
[----:B------:R-:W-:-:S04]  /*14d20*/  F2FP.PACK_AB R6, R224, R229 ;  /* 0x000000e5e006723e */ /* 0x000fc800000000ff */
        /* <DEDUP_REMOVED lines=8> */
[----:B-1----:R-:W-:Y:S11]  /*14db0*/  F2FP.PACK_AB R7, R155, R214 ;  /* 0x000000d69b07723e */ /* 0x002ff600000000ff */
[----:B------:R-:W-:Y:S04]  /*14dc0*/  @!UPT UIADD3 URZ, URZ, URZ, URZ ;  /* 0x0000003f3f3ff290 */ /* 0x000fe8000fffe03f */
[C---:B------:R-:W-:Y:S08]  /*14dd0*/  HMMA.16816.F32 R168, R4.reuse, R24, R20 ;  /* 0x0000001804a8723c */ /* 0x040ff00000001814 */
[----:B------:R-:W-:Y:S01]  /*14de0*/  HMMA.16816.F32 R144, R4, R26, R16 ;  /* 0x0000001a0490723c */ /* 0x000fe20000001810 */
[----:B------:R-:W1:Y:S07]  /*14df0*/  LDSM.16.MT88.4 R24, [R195+0x800] ;  /* 0x00080000c318783b */ /* 0x000e6e0000004200 */
[----:B------:R-:W-:Y:S08]  /*14e00*/  HMMA.16816.F32 R20, R8, R28, RZ ;  /* 0x0000001c0814723c */ /* 0x000ff000000018ff */
[----:B------:R-:W-:Y:S08]  /*14e10*/  HMMA.16816.F32 R132, R4, R40, R12 ;  /* 0x000000280484723c */ /* 0x000ff0000000180c */
[C---:B------:R-:W-:Y:S01]  /*14e20*/  HMMA.16816.F32 R12, R8.reuse, R34, RZ ;  /* 0x00000022080c723c */ /* 0x040fe200000018ff */
[----:B------:R-:W2:Y:S07]  /*14e30*/  LDSM.16.MT88.4 R32, [R192+0x2000] ;  /* 0x00200000c020783b */ /* 0x000eae0000004200 */
[C---:B------:R-:W-:Y:S08]  /*14e40*/  HMMA.16816.F32 R16, R8.reuse, R30, RZ ;  /* 0x0000001e0810723c */ /* 0x040ff000000018ff */
[----:B------:R-:W-:Y:S08]  /*14e50*/  HMMA.16816.F32 R28, R8, R36, RZ ;  /* 0x00000024081c723c */ /* 0x000ff000000018ff */
[----:B-1----:R-:W-:Y:S08]  /*14e60*/  HMMA.16816.F32 R56, R4, R24, R20 ;  /* 0x000000180438723c */ /* 0x002ff00000001814 */
[----:B------:R-:W-:Y:S08]  /*14e70*/  HMMA.16816.F32 R20, R8, R46, RZ ;  /* 0x0000002e0814723c */ /* 0x000ff000000018ff */
[----:B------:R-:W-:Y:S01]  /*14e80*/  HMMA.16816.F32 R140, R4, R42, R12 ;  /* 0x0000002a048c723c */ /* 0x000fe2000000180c */
[----:B------:R-:W-:Y:S07]  /*14e90*/  LDSM.16.MT88.4 R40, [R192+0x3800] ;  /* 0x00380000c028783b */ /* 0x000fee0000004200 */
[----:B------:R-:W-:Y:S01]  /*14ea0*/  HMMA.16816.F32 R12, R8, R44, RZ ;  /* 0x0000002c080c723c */ /* 0x000fe200000018ff */
[----:B------:R-:W-:Y:S01]  /*14eb0*/  LDSM.16.MT88.4 R44, [R194+0x2000] ;  /* 0x00200000c22c783b */ /* 0x000fe20000004200 */
[----:B------:R-:W-:-:S02]  /*14ec0*/  IMAD.MOV.U32 R102, RZ, RZ, R56 ;  /* 0x000000ffff667224 */ /* 0x000fc400078e0038 */
[----:B------:R-:W-:Y:S02]  /*14ed0*/  IMAD.MOV.U32 R101, RZ, RZ, R57 ;  /* 0x000000ffff657224 */ /* 0x000fe400078e0039 */
[----:B------:R-:W-:Y:S02]  /*14ee0*/  IMAD.MOV.U32 R100, RZ, RZ, R58 ;  /* 0x000000ffff647224 */ /* 0x000fe400078e003a */
[----:B------:R-:W-:Y:S01]  /*14ef0*/  HMMA.16816.F32 R16, R4, R26, R16 ;  /* 0x0000001a0410723c */ /* 0x000fe20000001810 */
[----:B------:R-:W1:Y:S01]  /*14f00*/  LDSM.16.MT88.4 R24, [R195+0x1800] ;  /* 0x00180000c318783b */ /* 0x000e620000004200 */
[----:B------:R-:W-:-:S03]  /*14f10*/  IMAD.MOV.U32 R3, RZ, RZ, R59 ;  /* 0x000000ffff037224 */ /* 0x000fc600078e003b */
[----:B------:R-:W-:Y:S03]  /*14f20*/  LDSM.16.MT88.4 R56, [R193+0x2000] ;  /* 0x00200000c138783b */ /* 0x000fe60000004200 */
[C---:B------:R-:W-:Y:S01]  /*14f30*/  HMMA.16816.F32 R248, R4.reuse, R54, R20 ;  /* 0x0000003604f8723c */ /* 0x040fe20000001814 */
[----:B------:R-:W3:Y:S07]  /*14f40*/  LDSM.16.MT88.4 R20, [R194+0x1800] ;  /* 0x00180000c214783b */ /* 0x000eee0000004200 */
[C---:B------:R-:W-:Y:S01]  /*14f50*/  HMMA.16816.F32 R12, R4.reuse, R52, R12 ;  /* 0x00000034040c723c */ /* 0x040fe2000000180c */
[----:B------:R-:W4:Y:S07]  /*14f60*/  LDSM.16.MT88.4 R52, [R195+0x2000] ;  /* 0x00200000c334783b */ /* 0x000f2e0000004200 */
[----:B------:R-:W-:Y:S01]  /*14f70*/  IMAD.MOV.U32 R99, RZ, RZ, R16 ;  /* 0x000000ffff637224 */ /* 0x000fe200078e0010 */
[----:B--2---:R-:W-:Y:S01]  /*14f80*/  HMMA.16816.F32 R28, R4, R32, R28 ;  /* 0x00000020041c723c */ /* 0x004fe2000000181c */
[----:B------:R-:W-:-:S02]  /*14f90*/  IMAD.MOV.U32 R98, RZ, RZ, R17 ;  /* 0x000000ffff627224 */ /* 0x000fc400078e0011 */
[----:B------:R-:W-:Y:S02]  /*14fa0*/  IMAD.MOV.U32 R97, RZ, RZ, R18 ;  /* 0x000000ffff617224 */ /* 0x000fe400078e0012 */
[----:B------:R-:W-:-:S03]  /*14fb0*/  IMAD.MOV.U32 R96, RZ, RZ, R19 ;  /* 0x000000ffff607224 */ /* 0x000fc600078e0013 */
[C---:B------:R-:W-:Y:S07]  /*14fc0*/  HMMA.16816.F32 R16, R8.reuse, R38, RZ ;  /* 0x000000260810723c */ /* 0x040fee00000018ff */
[----:B------:R-:W-:Y:S01]  /*14fd0*/  IMAD.MOV.U32 R106, RZ, RZ, R12 ;  /* 0x000000ffff6a7224 */ /* 0x000fe200078e000c */
[----:B-1----:R-:W-:Y:S01]  /*14fe0*/  HMMA.16816.F32 R36, R8, R24, RZ ;  /* 0x000000180824723c */ /* 0x002fe200000018ff */
[----:B------:R-:W-:Y:S02]  /*14ff0*/  IMAD.MOV.U32 R105, RZ, RZ, R13 ;  /* 0x000000ffff697224 */ /* 0x000fe400078e000d */
[----:B------:R-:W-:-:S02]  /*15000*/  IMAD.MOV.U32 R104, RZ, RZ, R14 ;  /* 0x000000ffff687224 */ /* 0x000fc400078e000e */
[----:B------:R-:W-:-:S03]  /*15010*/  IMAD.MOV.U32 R103, RZ, RZ, R15 ;  /* 0x000000ffff677224 */ /* 0x000fc600078e000f */
[----:B------:R-:W-:Y:S01]  /*15020*/  IMAD.MOV.U32 R110, RZ, RZ, R28 ;  /* 0x000000ffff6e7224 */ /* 0x000fe200078e001c */
[----:B------:R-:W-:Y:S01]  /*15030*/  HMMA.16816.F32 R12, R8, R48, RZ ;  /* 0x00000030080c723c */ /* 0x000fe200000018ff */
[----:B------:R-:W-:Y:S02]  /*15040*/  IMAD.MOV.U32 R109, RZ, RZ, R29 ;  /* 0x000000ffff6d7224 */ /* 0x000fe400078e001d */
[----:B------:R-:W-:Y:S02]  /*15050*/  IMAD.MOV.U32 R108, RZ, RZ, R30 ;  /* 0x000000ffff6c7224 */ /* 0x000fe400078e001e */
[----:B------:R-:W-:-:S03]  /*15060*/  IMAD.MOV.U32 R107, RZ, RZ, R31 ;  /* 0x000000ffff6b7224 */ /* 0x000fc600078e001f */
[----:B------:R-:W-:Y:S08]  /*15070*/  HMMA.16816.F32 R16, R4, R34, R16 ;  /* 0x000000220410723c */ /* 0x000ff00000001810 */
[C---:B------:R-:W-:Y:S08]  /*15080*/  HMMA.16816.F32 R32, R8.reuse, R26, RZ ;  /* 0x0000001a0820723c */ /* 0x040ff000000018ff */
[C---:B---3--:R-:W-:Y:S08]  /*15090*/  HMMA.16816.F32 R28, R8.reuse, R20, RZ ;  /* 0x00000014081c723c */ /* 0x048ff000000018ff */
[----:B------:R-:W-:Y:S01]  /*150a0*/  HMMA.16816.F32 R24, R8, R22, RZ ;  /* 0x000000160818723c */ /* 0x000fe200000018ff */
[----:B------:R-:W-:-:S02]  /*150b0*/  IMAD.MOV.U32 R114, RZ, RZ, R16 ;  /* 0x000000ffff727224 */ /* 0x000fc400078e0010 */
[----:B------:R-:W-:Y:S02]  /*150c0*/  IMAD.MOV.U32 R113, RZ, RZ, R17 ;  /* 0x000000ffff717224 */ /* 0x000fe400078e0011 */
[----:B------:R-:W-:Y:S02]  /*150d0*/  IMAD.MOV.U32 R112, RZ, RZ, R18 ;  /* 0x000000ffff707224 */ /* 0x000fe400078e0012 */
[----:B------:R-:W-:Y:S01]  /*150e0*/  IMAD.MOV.U32 R111, RZ, RZ, R19 ;  /* 0x000000ffff6f7224 */ /* 0x000fe200078e0013 */
        /* <DEDUP_REMOVED lines=10> */
[----:B------:R-:W-:-:S07]  /*15190*/  IMAD.MOV.U32 R46, RZ, RZ, R108 ;  /* 0x000000ffff2e7224 */ /* 0x000fce00078e006c */
[----:B------:R-:W-:Y:S01]  /*151a0*/  HMMA.16816.F32 R232, R4, R54, R32 ;  /* 0x0000003604e8723c */ /* 0x000fe20000001820 */
[----:B------:R-:W2:Y:S06]  /*151b0*/  LDSM.16.MT88.4 R32, [R192+0x4800] ;  /* 0x00480000c020783b */ /* 0x000eac0000004200 */
[----:B------:R-:W-:Y:S01]  /*151c0*/  IMAD.MOV.U32 R54, RZ, RZ, R112 ;  /* 0x000000ffff367224 */ /* 0x000fe200078e0070 */
[----:B------:R-:W-:Y:S01]  /*151d0*/  HMMA.16816.F32 R24, R8, R64, RZ ;  /* 0x000000400818723c */ /* 0x000fe200000018ff */
[----:B------:R-:W-:-:S06]  /*151e0*/  IMAD.MOV.U32 R55, RZ, RZ, R111 ;  /* 0x000000ffff377224 */ /* 0x000fcc00078e006f */
[----:B------:R-:W-:Y:S01]  /*151f0*/  IMAD.MOV.U32 R64, RZ, RZ, R106 ;  /* 0x000000ffff407224 */ /* 0x000fe200078e006a */
[----:B------:R-:W-:Y:S01]  /*15200*/  HMMA.16816.F32 R20, R8, R66, RZ ;  /* 0x000000420814723c */ /* 0x000fe200000018ff */
[----:B------:R-:W-:-:S06]  /*15210*/  IMAD.MOV.U32 R65, RZ, RZ, R105 ;  /* 0x000000ffff417224 */ /* 0x000fcc00078e0069 */
[----:B------:R-:W-:Y:S01]  /*15220*/  IMAD.MOV.U32 R66, RZ, RZ, R104 ;  /* 0x000000ffff427224 */ /* 0x000fe200078e0068 */
[----:B------:R-:W-:Y:S01]  /*15230*/  HMMA.16816.F32 R244, R4, R56, R12 ;  /* 0x0000003804f4723c */ /* 0x000fe2000000180c */
[----:B------:R-:W-:-:S07]  /*15240*/  IMAD.MOV.U32 R67, RZ, RZ, R103 ;  /* 0x000000ffff437224 */ /* 0x000fce00078e0067 */
[----:B------:R-:W-:Y:S07]  /*15250*/  HMMA.16816.F32 R12, R8, R68, RZ ;  /* 0x00000044080c723c */ /* 0x000fee00000018ff */
[----:B------:R-:W-:Y:S01]  /*15260*/  IMAD.MOV.U32 R69, RZ, RZ, R139 ;  /* 0x000000ffff457224 */ /* 0x000fe200078e008b */
[----:B------:R-:W-:Y:S01]  /*15270*/  HMMA.16816.F32 R56, R4, R58, R48 ;  /* 0x0000003a0438723c */ /* 0x000fe20000001830 */
[----:B------:R-:W3:Y:S01]  /*15280*/  LDSM.16.MT88.4 R48, [R194+0x3800] ;  /* 0x00380000c230783b */ /* 0x000ee20000004200 */
[----:B------:R-:W-:-:S03]  /*15290*/  IMAD.MOV.U32 R68, RZ, RZ, R138 ;  /* 0x000000ffff447224 */ /* 0x000fc600078e008a */
[----:B------:R-:W-:Y:S03]  /*152a0*/  LDSM.16.MT88.4 R136, [R193+0x1000] ;  /* 0x00100000c188783b */ /* 0x000fe60000004200 */
        /* <DEDUP_REMOVED lines=9> */
[----:B------:R-:W-:Y:S07]  /*15340*/  HMMA.16816.F32 R184, R4, R72, R12 ;  /* 0x0000004804b8723c */ /* 0x000fee000000180c */
[----:B------:R-:W-:Y:S01]  /*15350*/  IMAD.MOV.U32 R72, RZ, RZ, R102 ;  /* 0x000000ffff487224 */ /* 0x000fe200078e0066 */
[----:B------:R-:W-:Y:S01]  /*15360*/  HMMA.16816.F32 R16, R8, R76, RZ ;  /* 0x0000004c0810723c */ /* 0x000fe200000018ff */
[----:B------:R-:W-:-:S06]  /*15370*/  IMAD.MOV.U32 R73, RZ, RZ, R101 ;  /* 0x000000ffff497224 */ /* 0x000fcc00078e0065 */
[----:B------:R-:W-:Y:S01]  /*15380*/  IMAD.MOV.U32 R76, RZ, RZ, R99 ;  /* 0x000000ffff4c7224 */ /* 0x000fe200078e0063 */
[----:B------:R-:W-:Y:S01]  /*15390*/  HMMA.16816.F32 R12, R8, R78, RZ ;  /* 0x0000004e080c723c */ /* 0x000fe200000018ff */
[----:B------:R-:W-:-:S06]  /*153a0*/  IMAD.MOV.U32 R77, RZ, RZ, R98 ;  /* 0x000000ffff4d7224 */ /* 0x000fcc00078e0062 */
[----:B------:R-:W-:Y:S01]  /*153b0*/  IMAD.MOV.U32 R78, RZ, RZ, R97 ;  /* 0x000000ffff4e7224 */ /* 0x000fe200078e0061 */
[----:B--2---:R-:W-:Y:S01]  /*153c0*/  HMMA.16816.F32 R24, R8, R32, RZ ;  /* 0x000000200818723c */ /* 0x004fe200000018ff */
[----:B------:R-:W-:-:S07]  /*153d0*/  IMAD.MOV.U32 R79, RZ, RZ, R96 ;  /* 0x000000ffff4f7224 */ /* 0x000fce00078e0060 */
[----:B------:R-:W-:Y:S01]  /*153e0*/  HMMA.16816.F32 R96, R4, R74, R28 ;  /* 0x0000004a0460723c */ /* 0x000fe2000000181c */
[----:B------:R-:W2:Y:S06]  /*153f0*/  LDSM.16.MT88.4 R28, [R193+0x5000] ;  /* 0x00500000c11c783b */ /* 0x000eac0000004200 */
[----:B------:R-:W-:Y:S01]  /*15400*/  IMAD.MOV.U32 R74, RZ, RZ, R100 ;  /* 0x000000ffff4a7224 */ /* 0x000fe200078e0064 */
[----:B------:R-:W-:Y:S01]  /*15410*/  HMMA.16816.F32 R20, R8, R34, RZ ;  /* 0x000000220814723c */ /* 0x000fe200000018ff */
[----:B------:R-:W2:Y:S01]  /*15420*/  LDSM.16.MT88.4 R32, [R195+0x4800] ;  /* 0x00480000c320783b */ /* 0x000ea20000004200 */
[----:B------:R-:W-:-:S02]  /*15430*/  IMAD.MOV.U32 R75, RZ, RZ, R3 ;  /* 0x000000ffff4b7224 */ /* 0x000fc400078e0003 */
[----:B------:R-:W-:-:S04]  /*15440*/  FFMA.FTZ R3, R94, c[0x0][0x2d0], -R2 ;  /* 0x0000b4005e037a23 */ /* 0x000fc80000010802 */
[C---:B---3--:R-:W-:Y:S08]  /*15450*/  HMMA.16816.F32 R112, R4.reuse, R48, R16 ;  /* 0x000000300470723c */ /* 0x048ff00000001810 */
        /* <DEDUP_REMOVED lines=8> */
[C---:B--2---:R-:W-:Y:S08]  /*154e0*/  HMMA.16816.F32 R108, R4.reuse, R28, R16 ;  /* 0x0000001c046c723c */ /* 0x044ff00000001810 */
[----:B------:R-:W-:Y:S08]  /*154f0*/  HMMA.16816.F32 R24, R4, R30, R12 ;  /* 0x0000001e0418723c */ /* 0x000ff0000000180c */
[C---:B------:R-:W-:Y:S08]  /*15500*/  HMMA.16816.F32 R16, R8.reuse, R32, RZ ;  /* 0x000000200810723c */ /* 0x040ff000000018ff */
        /* <DEDUP_REMOVED lines=10> */
[C---:B-1----:R-:W-:Y:S08]  /*155b0*/  HMMA.16816.F32 R124, R4.reuse, R12, R16 ;  /* 0x0000000c047c723c */ /* 0x042ff00000001810 */
[----:B------:R-:W-:Y:S01]  /*155c0*/  HMMA.16816.F32 R16, R4, R14, R8 ;  /* 0x0000000e0410723c */ /* 0x000fe20000001808 */
[----:B------:R1:W-:Y:S01]  /*155d0*/  MUFU.EX2 R11, R3 ;  /* 0x00000003000b7308 */ /* 0x0003e20000000800 */
[----:B------:R-:W-:Y:S01]  /*155e0*/  LDSM.16.MT88.4 R12, [R194+0x5800] ;  /* 0x00580000c20c783b */ /* 0x000fe20000004200 */
[----:B-1----:R-:W-:-:S06]  /*155f0*/  FFMA.FTZ R3, R93, c[0x0][0x2d0], -R2 ;  /* 0x0000b4005d037a23 */ /* 0x002fcc0000010802 */
        /* <DEDUP_REMOVED lines=17> */
[----:B------:R-:W2:Y:S01]  /*15710*/  MUFU.EX2 R4, R0 ;  /* 0x0000000000047308 */ /* 0x000ea20000000800 */
[----:B-1----:R-:W-:-:S04]  /*15720*/  FADD.FTZ R2, R82, R81 ;  /* 0x0000005152027221 */ /* 0x002fc80000010000 */
[----:B------:R-:W-:Y:S02]  /*15730*/  FADD.FTZ R2, R80, R2 ;  /* 0x0000000250027221 */ /* 0x000fe40000010000 */
[----:B------:R-:W-:Y:S01]  /*15740*/  LDSM.16.MT88.4 R80, [R193+0x4000] ;  /* 0x00400000c150783b */ /* 0x000fe20000004200 */
[----:B--2---:R-:W-:Y:S01]  /*15750*/  F2FP.PACK_AB R131, R4, R5 ;  /* 0x000000050483723e */ /* 0x004fe200000000ff */
[----:B------:R-:W-:-:S06]  /*15760*/  FADD.FTZ R0, R86, R3 ;  /* 0x0000000356007221 */ /* 0x000fcc0000010000 */
[----:B------:R-:W-:Y:S01]  /*15770*/  HMMA.16816.F32 R28, R128, R32, R64 ;  /* 0x00000020801c723c */ /* 0x000fe20000001840 */
[----:B------:R-:W-:Y:S01]  /*15780*/  LDSM.16.MT88.4 R64, [R194+0x2800] ;  /* 0x00280000c240783b */ /* 0x000fe20000004200 */
[----:B------:R-:W-:-:S06]  /*15790*/  FADD.FTZ R0, R85, R0 ;  /* 0x0000000055007221 */ /* 0x000fcc0000010000 */
[C---:B------:R-:W-:Y:S01]  /*157a0*/  HMMA.16816.F32 R32, R128.reuse, R34, R248 ;  /* 0x000000228020723c */ /* 0x040fe200000018f8 */
[----:B------:R-:W2:Y:S06]  /*157b0*/  LDL R250, [R1+0x18] ;  /* 0x0000180001fa7983 */ /* 0x000eac0000100800 */
[----:B------:R-:W-:Y:S01]  /*157c0*/  IMAD.MOV.U32 R248, RZ, RZ, R95 ;  /* 0x000000fffff87224 */ /* 0x000fe200078e005f */
[C---:B------:R-:W-:Y:S08]  /*157d0*/  HMMA.16816.F32 R168, R128.reuse, R164, R168 ;  /* 0x000000a480a8723c */ /* 0x040ff000000018a8 */
[----:B------:R-:W-:Y:S01]  /*157e0*/  HMMA.16816.F32 R132, R128, R136, R132 ;  /* 0x000000888084723c */ /* 0x000fe20000001884 */
[----:B------:R-:W-:-:S02]  /*157f0*/  FADD.FTZ R3, R148, R2 ;  /* 0x0000000294037221 */ /* 0x000fc40000010000 */
[----:B------:R-:W-:Y:S02]  /*15800*/  IMAD.MOV.U32 R249, RZ, RZ, R69 ;  /* 0x000000fffff97224 */ /* 0x000fe400078e0045 */
[----:B------:R-:W-:-:S03]  /*15810*/  IMAD.MOV.U32 R251, RZ, RZ, R68 ;  /* 0x000000fffffb7224 */ /* 0x000fc600078e0044 */
[C---:B------:R-:W-:Y:S01]  /*15820*/  HMMA.16816.F32 R164, R128.reuse, R166, R144 ;  /* 0x000000a680a4723c */ /* 0x040fe20000001890 */
[----:B------:R-:W1:Y:S07]  /*15830*/  LDSM.16.MT88.4 R144, [R195+0x1000] ;  /* 0x00100000c390783b */ /* 0x000e6e0000004200 */
[C---:B------:R-:W-:Y:S08]  /*15840*/  HMMA.16816.F32 R136, R128.reuse, R138, R140 ;  /* 0x0000008a8088723c */ /* 0x040ff0000000188c */
[C---:B------:R-:W-:Y:S08]  /*15850*/  HMMA.16816.F32 R36, R128.reuse, R40, R44 ;  /* 0x000000288024723c */ /* 0x040ff0000000182c */
[C---:B-1----:R-:W-:Y:S01]  /*15860*/  HMMA.16816.F32 R140, R128.reuse, R144, R72 ;  /* 0x00000090808c723c */ /* 0x042fe20000001848 */
[----:B------:R-:W-:Y:S07]  /*15870*/  LDSM.16.MT88.4 R72, [R192+0x4000] ;  /* 0x00400000c048783b */ /* 0x000fee0000004200 */
[C---:B------:R-:W-:Y:S08]  /*15880*/  HMMA.16816.F32 R144, R128.reuse, R146, R76 ;  /* 0x000000928090723c */ /* 0x040ff0000000184c */
[C---:B------:R-:W-:Y:S08]  /*15890*/  HMMA.16816.F32 R76, R128.reuse, R80, R184 ;  /* 0x00000050804c723c */ /* 0x040ff000000018b8 */
[C---:B------:R-:W-:Y:S01]  /*158a0*/  HMMA.16816.F32 R80, R128.reuse, R82, R96 ;  /* 0x000000528050723c */ /* 0x040fe20000001860 */
[----:B------:R-:W1:Y:S07]  /*158b0*/  LDSM.16.MT88.4 R96, [R194+0x4000] ;  /* 0x00400000c260783b */ /* 0x000e6e0000004200 */
[C---:B------:R-:W-:Y:S08]  /*158c0*/  HMMA.16816.F32 R124, R128.reuse, R12, R124 ;  /* 0x0000000c807c723c */ /* 0x040ff0000000187c */
[C---:B------:R-:W-:Y:S08]  /*158d0*/  HMMA.16816.F32 R60, R128.reuse, R64, R60 ;  /* 0x00000040803c723c */ /* 0x040ff0000000183c */
[C---:B------:R-:W-:Y:S08]  /*158e0*/  HMMA.16816.F32 R40, R128.reuse, R42, R52 ;  /* 0x0000002a8028723c */ /* 0x040ff00000001834 */
[C---:B-1----:R-:W-:Y:S01]  /*158f0*/  HMMA.16816.F32 R92, R128.reuse, R96, R112 ;  /* 0x00000060805c723c */ /* 0x042fe20000001870 */
[----:B------:R-:W-:Y:S07]  /*15900*/  LDSM.16.MT88.4 R112, [R193+0x5800] ;  /* 0x00580000c170783b */ /* 0x000fee0000004200 */
[----:B------:R-:W-:Y:S01]  /*15910*/  HMMA.16816.F32 R96, R128, R98, R104 ;  /* 0x000000628060723c */ /* 0x000fe20000001868 */
[----:B------:R-:W1:Y:S01]  /*15920*/  LDSM.16.MT88.4 R104, [R192+0x5800] ;  /* 0x00580000c068783b */ /* 0x000e620000004200 */
[----:B------:R-:W-:-:S06]  /*15930*/  FADD.FTZ R12, R221, R0 ;  /* 0x00000000dd0c7221 */ /* 0x000fcc0000010000 */
[C---:B------:R-:W-:Y:S08]  /*15940*/  HMMA.16816.F32 R44, R128.reuse, R48, R244 ;  /* 0x00000030802c723c */ /* 0x040ff000000018f4 */
[C---:B------:R-:W-:Y:S01]  /*15950*/  HMMA.16816.F32 R48, R128.reuse, R50, R56 ;  /* 0x000000328030723c */ /* 0x040fe20000001838 */
[----:B------:R-:W3:Y:S07]  /*15960*/  LDSM.16.MT88.4 R56, [R195+0x2800] ;  /* 0x00280000c338783b */ /* 0x000eee0000004200 */
[C---:B-1----:R-:W-:Y:S08]  /*15970*/  HMMA.16816.F32 R100, R128.reuse, R104, R100 ;  /* 0x000000688064723c */ /* 0x042ff00000001864 */
[C---:B------:R-:W-:Y:S01]  /*15980*/  HMMA.16816.F32 R104, R128.reuse, R106, R120 ;  /* 0x0000006a8068723c */ /* 0x040fe20000001878 */
[----:B------:R-:W1:Y:S07]  /*15990*/  LDSM.16.MT88.4 R120, [R195+0x5800] ;  /* 0x00580000c378783b */ /* 0x000e6e0000004200 */
[C---:B------:R-:W-:Y:S07]  /*159a0*/  HMMA.16816.F32 R64, R128.reuse, R66, R180 ;  /* 0x000000428040723c */ /* 0x040fee00000018b4 */
[----:B------:R-:W-:Y:S01]  /*159b0*/  IADD3 R180, R251, -0x2, RZ ;  /* 0xfffffffefbb47810 */ /* 0x000fe20007ffe0ff */
[C---:B---3--:R-:W-:Y:S08]  /*159c0*/  HMMA.16816.F32 R52, R128.reuse, R56, R240 ;  /* 0x000000388034723c */ /* 0x048ff000000018f0 */
[C---:B------:R-:W-:Y:S08]  /*159d0*/  HMMA.16816.F32 R68, R128.reuse, R72, R236 ;  /* 0x000000488044723c */ /* 0x040ff000000018ec */
[C---:B------:R-:W-:Y:S08]  /*159e0*/  HMMA.16816.F32 R84, R128.reuse, R88, R176 ;  /* 0x000000588054723c */ /* 0x040ff000000018b0 */
[C---:B------:R-:W-:Y:S08]  /*159f0*/  HMMA.16816.F32 R108, R128.reuse, R112, R108 ;  /* 0x00000070806c723c */ /* 0x040ff0000000186c */
[C---:B-1----:R-:W-:Y:S08]  /*15a00*/  HMMA.16816.F32 R116, R128.reuse, R120, R116 ;  /* 0x000000788074723c */ /* 0x042ff00000001874 */
[C---:B------:R-:W-:Y:S08]  /*15a10*/  HMMA.16816.F32 R56, R128.reuse, R58, R232 ;  /* 0x0000003a8038723c */ /* 0x040ff000000018e8 */
[C---:B------:R-:W-:Y:S08]  /*15a20*/  HMMA.16816.F32 R72, R128.reuse, R74, R188 ;  /* 0x0000004a8048723c */ /* 0x040ff000000018bc */
[----:B------:R-:W-:Y:S01]  /*15a30*/  HMMA.16816.F32 R88, R128, R90, R172 ;  /* 0x0000005a8058723c */ /* 0x000fe200000018ac */
[----:B--2---:R-:W-:-:S04]  /*15a40*/  @P3 IMAD.HI.U32 R2, R250, c[0x0][0x2c8], RZ ;  /* 0x0000b200fa023a27 */ /* 0x004fc800078e00ff */
[----:B------:R-:W-:Y:S01]  /*15a50*/  IMAD.MOV.U32 R0, RZ, RZ, R250 ;  /* 0x000000ffff007224 */ /* 0x000fe200078e00fa */
[----:B------:R-:W-:Y:S01]  /*15a60*/  @P3 SHF.R.U32.HI R0, RZ, c[0x0][0x2cc], R2 ;  /* 0x0000b300ff003a19 */ /* 0x000fe20000011602 */
[----:B------:R-:W-:Y:S02]  /*15a70*/  FADD.FTZ R2, R154, R3 ;  /* 0x000000039a027221 */ /* 0x000fe40000010000 */
[----:B------:R-:W-:Y:S01]  /*15a80*/  FADD.FTZ R3, R216, R12 ;  /* 0x0000000cd8037221 */ /* 0x000fe20000010000 */
[----:B------:R-:W-:Y:S01]  /*15a90*/  IADD3 R0, R0, R249, -R248 ;  /* 0x000000f900007210 */ /* 0x000fe20007ffe8f8 */
[----:B------:R-:W-:Y:S02]  /*15aa0*/  FADD.FTZ R2, R213, R2 ;  /* 0x00000002d5027221 */ /* 0x000fe40000010000 */
[----:B------:R-:W-:Y:S02]  /*15ab0*/  FADD.FTZ R3, R229, R3 ;  /* 0x00000003e5037221 */ /* 0x000fe40000010000 */
[----:B------:R-:W-:-:S04]  /*15ac0*/  IMAD.HI R12, R0, 0x2aaaaaab, RZ ;  /* 0x2aaaaaab000c7827 */ /* 0x000fc800078e02ff */
[----:B------:R-:W-:Y:S02]  /*15ad0*/  FADD.FTZ R0, R214, R2 ;  /* 0x00000002d6007221 */ /* 0x000fe40000010000 */
[----:B------:R-:W-:Y:S01]  /*15ae0*/  FADD.FTZ R2, R224, R3 ;  /* 0x00000003e0027221 */ /* 0x000fe20000010000 */
[----:B------:R-:W-:-:S04]  /*15af0*/  SHF.R.U32.HI R3, RZ, 0x1f, R12 ;  /* 0x0000001fff037819 */ /* 0x000fc8000001160c */
[----:B------:R-:W-:Y:S01]  /*15b00*/  LEA.HI.SX32 R3, R12, R3, 0x1d ;  /* 0x000000030c037211 */ /* 0x000fe200078feaff */
[----:B------:R-:W-:-:S03]  /*15b10*/  FADD.FTZ R0, R155, R0 ;  /* 0x000000009b007221 */ /* 0x000fc60000010000 */
[----:B------:R-:W-:Y:S01]  /*15b20*/  IMNMX R224, R230, R3, !PT ;  /* 0x00000003e6e07217 */ /* 0x000fe20007800200 */
[----:B------:R-:W-:-:S03]  /*15b30*/  FADD.FTZ R2, R11, R2 ;  /* 0x000000020b027221 */ /* 0x000fc60000010000 */
[----:B------:R-:W-:Y:S01]  /*15b40*/  ISETP.GE.AND P0, PT, R180, R224, PT ;  /* 0x000000e0b400720c */ /* 0x000fe20003f06270 */
[----:B------:R-:W-:Y:S02]  /*15b50*/  FADD.FTZ R0, R7, R0 ;  /* 0x0000000007007221 */ /* 0x000fe40000010000 */
[----:B------:R-:W-:Y:S02]  /*15b60*/  FADD.FTZ R2, R10, R2 ;  /* 0x000000020a027221 */ /* 0x000fe40000010000 */
[----:B------:R-:W-:Y:S01]  /*15b70*/  FADD.FTZ R0, R6, R0 ;  /* 0x0000000006007221 */ /* 0x000fe20000010000 */
[----:B------:R-:W-:Y:S01]  /*15b80*/  HMMA.16816.F32 R112, R128, R114, R24 ;  /* 0x000000728070723c */ /* 0x000fe20000001818 */
[----:B------:R-:W-:Y:S02]  /*15b90*/  FADD.FTZ R2, R9, R2 ;  /* 0x0000000209027221 */ /* 0x000fe40000010000 */
[----:B------:R-:W-:-:S05]  /*15ba0*/  FADD.FTZ R0, R5, R0 ;  /* 0x0000000005007221 */ /* 0x000fca0000010000 */
[----:B------:R-:W-:Y:S01]  /*15bb0*/  HMMA.16816.F32 R120, R128, R122, R20 ;  /* 0x0000007a8078723c */ /* 0x000fe20000001814 */
[----:B------:R-:W-:Y:S02]  /*15bc0*/  FADD.FTZ R214, R8, R2 ;  /* 0x0000000208d67221 */ /* 0x000fe40000010000 */
[----:B------:R-:W-:-:S05]  /*15bd0*/  FADD.FTZ R216, R4, R0 ;  /* 0x0000000004d87221 */ /* 0x000fca0000010000 */
[----:B------:R-:W-:Y:S01]  /*15be0*/  HMMA.16816.F32 R128, R128, R14, R16 ;  /* 0x0000000e8080723c */ /* 0x000fe20000001810 */
[----:B------:R-:W-:Y:S07]  /*15bf0*/  @!P0 BRA `(.L_x_2448) ;  /* 0x00002d6000008947 */ /* 0x000fee0003800000 */
[----:B------:R-:W2:Y:S01]  /*15c00*/  LDL R251, [R1+0x48] ;  /* 0x0000480001fb7983 */ /* 0x000ea20000100800 */
[----:B------:R-:W-:Y:S01]  /*15c10*/  IMAD.MOV.U32 R154, RZ, RZ, R149 ;  /* 0x000000ffff9a7224 */ /* 0x000fe200078e0095 */
[----:B------:R-:W-:Y:S02]  /*15c20*/  MOV R155, R153 ;  /* 0x00000099009b7202 */ /* 0x000fe40000000f00 */
[----:B------:R-:W-:Y:S01]  /*15c30*/  MOV R213, R180 ;  /* 0x000000b400d57202 */ /* 0x000fe20000000f00 */
[----:B--2---:R-:W-:-:S04]  /*15c40*/  IMAD.IADD R221, R251, 0x1, R250 ;  /* 0x00000001fbdd7824 */ /* 0x004fc800078e02fa */
[----:B------:R-:W-:-:S05]  /*15c50*/  @P3 IMAD.HI.U32 R0, R221, c[0x0][0x2c8], RZ ;  /* 0x0000b200dd003a27 */ /* 0x000fca00078e00ff */
[----:B------:R-:W-:Y:S02]  /*15c60*/  @P3 SHF.R.U32.HI R229, RZ, c[0x0][0x2cc], R0 ;  /* 0x0000b300ffe53a19 */ /* 0x000fe40000011600 */
.L_x_2453:
[----:B------:R-:W-:Y:S04]  /*15c70*/  DEPBAR.LE SB0, 0x0 ;  /* 0x000080000000791a */ /* 0x000fe80000000000 */
[----:B------:R-:W-:Y:S01]  /*15c80*/  WARPSYNC 0xffffffff ;  /* 0xffffffff00007948 */ /* 0x000fe20003800000 */
[----:B------:R-:W-:Y:S01]  /*15c90*/  BAR.SYNC.DEFER_BLOCKING 0x0 ;  /* 0x0000000000007b1d */ /* 0x000fe20000010000 */
[----:B------:R-:W-:Y:S02]  /*15ca0*/  ISETP.GT.AND P0, PT, R230, R213, PT ;  /* 0x000000d5e600720c */ /* 0x000fe40003f04270 */
        /* <DEDUP_REMOVED lines=14> */
[----:B------:R-:W-:Y:S02]  /*15d90*/  SHF.R.S32.HI R0, RZ, 0x1f, R213 ;  /* 0x0000001fff007819 */ /* 0x000fe400000114d5 */
[----:B------:R-:W-:Y:S03]  /*15da0*/  LOP3.LUT P3, RZ, R217, 0x8, RZ, 0xc0, !PT ;  /* 0x00000008d9ff7812 */ /* 0x000fe6000786c0ff */
[----:B------:R-:W-:Y:S04]  /*15db0*/  IMAD R0, R0, c[0x0][0x208], RZ ;  /* 0x0000820000007a24 */ /* 0x000fe800078e02ff */
[C---:B------:R-:W-:Y:S01]  /*15dc0*/  IMAD R0, R213.reuse, c[0x0][0x20c], R0 ;  /* 0x00008300d5007a24 */ /* 0x040fe200078e0200 */
[----:B-----5:R-:W-:Y:S01]  /*15dd0*/  ISETP.GT.AND P2, PT, R2, 0x7f, PT ;  /* 0x0000007f0200780c */ /* 0x020fe20003f44270 */
[----:B------:R-:W-:Y:S04]  /*15de0*/  IMAD.WIDE.U32 R2, R213, c[0x0][0x208], RZ ;  /* 0x00008200d5027a25 */ /* 0x000fe800078e00ff */
[----:B------:R-:W-:Y:S02]  /*15df0*/  IMAD.IADD R0, R3, 0x1, R0 ;  /* 0x0000000103007824 */ /* 0x000fe400078e0200 */
[----:B------:R-:W-:Y:S04]  /*15e00*/  IMAD.WIDE.U32 R2, R2, 0x30, RZ ;  /* 0x0000003002027825 */ /* 0x000fe800078e00ff */
[----:B------:R-:W-:Y:S01]  /*15e10*/  IMAD R0, R0, 0x30, RZ ;  /* 0x0000003000007824 */ /* 0x000fe200078e02ff */
[-C--:B------:R-:W-:Y:S01]  /*15e20*/  IADD3 R5, P1, R226, R2.reuse, RZ ;  /* 0x00000002e2057210 */ /* 0x080fe20007f3e0ff */
[----:B------:R-:W-:Y:S02]  /*15e30*/  @!P2 IMAD.MOV.U32 R4, RZ, RZ, c[0x0][0x208] ;  /* 0x00008200ff04a624 */ /* 0x000fe400078e00ff */
[----:B------:R-:W-:Y:S02]  /*15e40*/  IMAD.IADD R0, R3, 0x1, R0 ;  /* 0x0000000103007824 */ /* 0x000fe400078e0200 */
[----:B------:R-:W-:Y:S01]  /*15e50*/  @!P2 IMAD.MOV.U32 R3, RZ, RZ, c[0x0][0x20c] ;  /* 0x00008300ff03a624 */ /* 0x000fe200078e00ff */
[C---:B------:R-:W-:Y:S04]  /*15e60*/  @!P2 LEA R2, P0, R4.reuse, R2, 0x5 ;  /* 0x000000020402a211 */ /* 0x040fe800078028ff */
        /* <DEDUP_REMOVED lines=8> */
[----:B------:R4:W-:Y:S02]  /*15ef0*/  LDGSTS.E.BYPASS.LTC128B.128 [R212+0x4080], [R4.64], !P3 ;  /* 0x0408000004d47fae */ /* 0x0009e4000d901d46 */
        /* <DEDUP_REMOVED lines=10> */
.L_x_2450:
[----:B------:R-:W-:Y:S05]  /*15fa0*/  BSYNC B0 ;  /* 0x0000000000007941 */ /* 0x000fea0003800000 */
.L_x_2449:
        /* <DEDUP_REMOVED lines=159> */
[----:B------:R-:W-:Y:S02]  /*169a0*/  IADD3 R0, R213, -0x1, RZ ;  /* 0xffffffffd5007810 */ /* 0x000fe40007ffe0ff */
[----:B------:R-:W-:Y:S02]  /*169b0*/  IADD3 R3, -R218, 0x30, RZ ;  /* 0x00000030da037810 */ /* 0x000fe40007ffe1ff */
[----:B------:R-:W-:Y:S02]  /*169c0*/  SHF.R.S32.HI R2, RZ, 0x1f, R0 ;  /* 0x0000001fff027819 */ /* 0x000fe40000011400 */
[C---:B------:R-:W-:Y:S02]  /*169d0*/  ISETP.GE.AND P0, PT, R3.reuse, 0x21, PT ;  /* 0x000000210300780c */ /* 0x040fe40003f06270 */
[----:B------:R-:W-:Y:S01]  /*169e0*/  ISETP.GE.AND P1, PT, R3, 0x1, PT ;  /* 0x000000010300780c */ /* 0x000fe20003f26270 */
[----:B------:R-:W-:Y:S02]  /*169f0*/  IMAD R148, R2, c[0x0][0x1e0], RZ ;  /* 0x0000780002947a24 */ /* 0x000fe400078e02ff */
[C---:B------:R-:W-:Y:S04]  /*16a00*/  IMAD.WIDE.U32 R2, R0.reuse, c[0x0][0x1e0], RZ ;  /* 0x0000780000027a25 */ /* 0x040fe800078e00ff */
[----:B------:R-:W-:Y:S04]  /*16a10*/  IMAD R148, R0, c[0x0][0x1e4], R148 ;  /* 0x0000790000947a24 */ /* 0x000fe800078e0294 */
[----:B------:R-:W-:Y:S02]  /*16a20*/  IMAD.IADD R0, R3, 0x1, R148 ;  /* 0x0000000103007824 */ /* 0x000fe400078e0294 */
[----:B------:R-:W-:Y:S04]  /*16a30*/  IMAD.WIDE.U32 R2, R2, 0x30, RZ ;  /* 0x0000003002027825 */ /* 0x000fe800078e00ff */
[----:B------:R-:W-:Y:S01]  /*16a40*/  @P0 IMAD.MOV.U32 R148, RZ, RZ, c[0x0][0x1e0] ;  /* 0x00007800ff940624 */ /* 0x000fe200078e00ff */
[-C--:B------:R-:W-:Y:S01]  /*16a50*/  @P1 IADD3 R149, P3, R222, R2.reuse, RZ ;  /* 0x00000002de951210 */ /* 0x080fe20007f7e0ff */
[----:B------:R-:W-:Y:S03]  /*16a60*/  IMAD R0, R0, 0x30, RZ ;  /* 0x0000003000007824 */ /* 0x000fe600078e02ff */
[----:B------:R-:W-:Y:S01]  /*16a70*/  @P0 LEA R2, P2, R148, R2, 0x5 ;  /* 0x0000000294020211 */ /* 0x000fe200078428ff */
[----:B------:R-:W-:Y:S02]  /*16a80*/  IMAD.IADD R0, R3, 0x1, R0 ;  /* 0x0000000103007824 */ /* 0x000fe400078e0200 */
[----:B------:R-:W-:Y:S02]  /*16a90*/  @P0 IMAD.MOV.U32 R3, RZ, RZ, c[0x0][0x1e4] ;  /* 0x00007900ff030624 */ /* 0x000fe400078e00ff */
[----:B------:R-:W-:Y:S01]  /*16aa0*/  @P1 IMAD.X R153, R0, 0x1, R225, P3 ;  /* 0x0000000100991824 */ /* 0x000fe200018e06e1 */
[----:B------:R-:W-:Y:S02]  /*16ab0*/  LOP3.LUT P3, RZ, R217, 0x8, RZ, 0xc0, !PT ;  /* 0x00000008d9ff7812 */ /* 0x000fe4000786c0ff */
[----:B------:R-:W-:Y:S02]  /*16ac0*/  @P0 LEA.HI.X R3, R148, R0, R3, 0x5, P2 ;  /* 0x0000000094030211 */ /* 0x000fe400010f2c03 */
        /* <DEDUP_REMOVED lines=17> */
.L_x_2452:
[----:B------:R-:W-:Y:S05]  /*16be0*/  BSYNC B0 ;  /* 0x0000000000007941 */ /* 0x000fea0003800000 */
.L_x_2451:
[----:B-1----:R-:W2:Y:S01]  /*16bf0*/  LDL R149, [R1+0x4] ;  /* 0x0000040001957983 */ /* 0x002ea20000100800 */
[----:B------:R-:W-:Y:S03]  /*16c00*/  MOV R0, c[0x0][0x2c4] ;  /* 0x0000b10000007a02 */ /* 0x000fe60000000f00 */
[----:B------:R-:W2:Y:S01]  /*16c10*/  LDL R148, [R1+0x10] ;  /* 0x0000100001947983 */ /* 0x000ea20000100800 */
[----:B------:R-:W-:Y:S02]  /*16c20*/  ISETP.NE.AND P0, PT, R0, 0x1, PT ;  /* 0x000000010000780c */ /* 0x000fe40003f05270 */
[----:B------:R-:W-:Y:S01]  /*16c30*/  MOV R0, R221 ;  /* 0x000000dd00007202 */ /* 0x000fe20000000f00 */
[----:B------:R-:W0:Y:S10]  /*16c40*/  LDGDEPBAR ;  /* 0x00000000000079af */ /* 0x000e340000000000 */
[----:B------:R-:W-:Y:S05]  /*16c50*/  @P0 MOV R0, R229 ;  /* 0x000000e500000202 */ /* 0x000fea0000000f00 */
[----:B------:R-:W1:Y:S08]  /*16c60*/  SHFL.IDX PT, R3, R0, RZ, 0x1c1f ;  /* 0x001c1fff00037589 */ /* 0x000e7000000e0000 */
[----:B------:R3:W4:Y:S02]  /*16c70*/  SHFL.IDX PT, R2, R0, 0x1, 0x1c1f ;  /* 0x003c1f0000027f89 */ /* 0x00072400000e0000 */
[----:B---3--:R-:W-:Y:S05]  /*16c80*/  IMAD R0, R213, -0x30, RZ ;  /* 0xffffffd0d5007824 */ /* 0x008fea00078e02ff */
[----:B------:R-:W-:Y:S04]  /*16c90*/  IADD3 R0, -R231, 0x1, R0 ;  /* 0x00000001e7007810 */ /* 0x000fe80007ffe100 */
[----:B--2---:R-:W-:Y:S04]  /*16ca0*/  IADD3 R0, -R148, R0, R149 ;  /* 0x0000000094007210 */ /* 0x004fe80007ffe195 */
[C---:B-1----:R-:W-:Y:S02]  /*16cb0*/  IADD3 R149, R0.reuse, R3, RZ ;  /* 0x0000000300957210 */ /* 0x042fe40007ffe0ff */
[----:B----4-:R-:W-:Y:S02]  /*16cc0*/  IADD3 R0, R0, R2, RZ ;  /* 0x0000000200007210 */ /* 0x010fe40007ffe0ff */
[----:B------:R-:W-:Y:S02]  /*16cd0*/  ISETP.GT.AND P6, PT, R149, 0x18, PT ;  /* 0x000000189500780c */ /* 0x000fe40003fc4270 */
[C---:B------:R-:W-:Y:S02]  /*16ce0*/  ISETP.GT.AND P0, PT, R0.reuse, RZ, PT ;  /* 0x000000ff0000720c */ /* 0x040fe40003f04270 */
[----:B------:R-:W-:Y:S02]  /*16cf0*/  ISETP.GT.AND P1, PT, R0, 0x1, PT ;  /* 0x000000010000780c */ /* 0x000fe40003f24270 */
[----:B------:R-:W-:Y:S02]  /*16d00*/  FSEL R175, R6, -INF , P0 ;  /* 0xff80000006af7808 */ /* 0x000fe40000000000 */
[----:B------:R-:W-:Y:S02]  /*16d10*/  ISETP.GT.AND P0, PT, R0, 0x8, PT ;  /* 0x000000080000780c */ /* 0x000fe40003f04270 */
[----:B------:R-:W-:Y:S02]  /*16d20*/  FSEL R179, R7, -INF , P1 ;  /* 0xff80000007b37808 */ /* 0x000fe40000800000 */
[----:B------:R-:W-:Y:S02]  /*16d30*/  FSEL R178, R10, -INF , P0 ;  /* 0xff8000000ab27808 */ /* 0x000fe40000000000 */
[C---:B------:R-:W-:Y:S02]  /*16d40*/  ISETP.GT.AND P1, PT, R0.reuse, 0x9, PT ;  /* 0x000000090000780c */ /* 0x040fe40003f24270 */
        /* <DEDUP_REMOVED lines=8> */
[C---:B------:R-:W-:Y:S02]  /*16dd0*/  ISETP.GT.AND P0, PT, R0.reuse, 0x20, PT ;  /* 0x000000200000780c */ /* 0x040fe40003f04270 */
[----:B------:R-:W-:Y:S02]  /*16de0*/  FSEL R172, R19, -INF , P1 ;  /* 0xff80000013ac7808 */ /* 0x000fe40000800000 */
[----:B------:R-:W-:Y:S02]  /*16df0*/  ISETP.GT.AND P2, PT, R0, 0x21, PT ;  /* 0x000000210000780c */ /* 0x000fe40003f44270 */
[----:B------:R-:W-:Y:S02]  /*16e00*/  FSEL R153, R22, -INF , P0 ;  /* 0xff80000016997808 */ /* 0x000fe40000000000 */
[C---:B------:R-:W-:Y:S02]  /*16e10*/  ISETP.GT.AND P1, PT, R0.reuse, 0x28, PT ;  /* 0x000000280000780c */ /* 0x040fe40003f24270 */
        /* <DEDUP_REMOVED lines=8> */
[C---:B------:R-:W-:Y:S02]  /*16ea0*/  ISETP.GT.AND P0, PT, R149.reuse, RZ, PT ;  /* 0x000000ff9500720c */ /* 0x040fe40003f04270 */
[----:B------:R-:W-:Y:S02]  /*16eb0*/  FMNMX.FTZ R0, R176, R0, !PT ;  /* 0x00000000b0007209 */ /* 0x000fe40007810000 */
[----:B------:R-:W-:Y:S02]  /*16ec0*/  FSEL R15, R4, -INF , P0 ;  /* 0xff800000040f7808 */ /* 0x000fe40000000000 */
[----:B------:R-:W-:Y:S02]  /*16ed0*/  FMNMX.FTZ R0, R174, R0, !PT ;  /* 0x00000000ae007209 */ /* 0x000fe40007810000 */
[----:B------:R-:W-:Y:S02]  /*16ee0*/  ISETP.GT.AND P0, PT, R149, 0x8, PT ;  /* 0x000000089500780c */ /* 0x000fe40003f04270 */
        /* <DEDUP_REMOVED lines=11> */
[C---:B------:R-:W-:Y:S02]  /*16fa0*/  ISETP.GT.AND P2, PT, R149.reuse, 0x9, PT ;  /* 0x000000099500780c */ /* 0x040fe40003f44270 */
[C---:B------:R-:W-:Y:S01]  /*16fb0*/  ISETP.GT.AND P1, PT, R149.reuse, 0x11, PT ;  /* 0x000000119500780c */ /* 0x040fe20003f24270 */
[----:B------:R-:W1:Y:S01]  /*16fc0*/  SHFL.BFLY PT, R2, R0, 0x2, 0x1f ;  /* 0x0c401f0000027f89 */ /* 0x000e6200000e0000 */
[----:B------:R-:W-:Y:S02]  /*16fd0*/  ISETP.GT.AND P5, PT, R149, 0x19, PT ;  /* 0x000000199500780c */ /* 0x000fe40003fa4270 */
[----:B------:R-:W-:Y:S02]  /*16fe0*/  FSEL R10, R13, -INF , P1 ;  /* 0xff8000000d0a7808 */ /* 0x000fe40000800000 */
[----:B------:R-:W-:Y:S02]  /*16ff0*/  FSEL R14, R9, -INF , P2 ;  /* 0xff800000090e7808 */ /* 0x000fe40001000000 */
[----:B------:R-:W-:Y:S02]  /*17000*/  FSEL R9, R16, -INF , P6 ;  /* 0xff80000010097808 */ /* 0x000fe40003000000 */
[----:B------:R-:W-:Y:S02]  /*17010*/  FSEL R8, R17, -INF , P5 ;  /* 0xff80000011087808 */ /* 0x000fe40002800000 */
[C---:B------:R-:W-:Y:S02]  /*17020*/  ISETP.GT.AND P4, PT, R149.reuse, 0x20, PT ;  /* 0x000000209500780c */ /* 0x040fe40003f84270 */
[C---:B------:R-:W-:Y:S02]  /*17030*/  ISETP.GT.AND P3, PT, R149.reuse, 0x21, PT ;  /* 0x000000219500780c */ /* 0x040fe40003f64270 */
[----:B------:R-:W-:Y:S02]  /*17040*/  FSEL R7, R20, -INF , P4 ;  /* 0xff80000014077808 */ /* 0x000fe40002000000 */
[----:B------:R-:W-:Y:S02]  /*17050*/  ISETP.GT.AND P2, PT, R149, 0x28, PT ;  /* 0x000000289500780c */ /* 0x000fe40003f44270 */
[----:B------:R-:W-:Y:S02]  /*17060*/  FSEL R6, R21, -INF , P3 ;  /* 0xff80000015067808 */ /* 0x000fe40001800000 */
[----:B------:R-:W-:Y:S02]  /*17070*/  ISETP.GT.AND P1, PT, R149, 0x29, PT ;  /* 0x000000299500780c */ /* 0x000fe40003f24270 */
[----:B------:R-:W-:Y:S02]  /*17080*/  FSEL R5, R24, -INF , P2 ;  /* 0xff80000018057808 */ /* 0x000fe40001000000 */
[----:B-1----:R-:W-:Y:S02]  /*17090*/  FMNMX.FTZ R0, R0, R2, !PT ;  /* 0x0000000200007209 */ /* 0x002fe40007810000 */
[----:B------:R-:W-:Y:S03]  /*170a0*/  FSEL R4, R25, -INF , P1 ;  /* 0xff80000019047808 */ /* 0x000fe60000800000 */
[----:B------:R-:W1:Y:S02]  /*170b0*/  SHFL.BFLY PT, R2, R0, 0x1, 0x1f ;  /* 0x0c201f0000027f89 */ /* 0x000e6400000e0000 */
[----:B-1----:R-:W-:Y:S04]  /*170c0*/  FMNMX.FTZ R148, R0, R2, !PT ;  /* 0x0000000200947209 */ /* 0x002fe80007810000 */
[C---:B------:R-:W-:Y:S04]  /*170d0*/  FSETP.NEU.FTZ.AND P0, PT, R148.reuse, -INF , PT ;  /* 0xff8000009400780b */ /* 0x040fe80003f1d000 */
[----:B------:R-:W-:Y:S05]  /*170e0*/  FSEL R0, R148, RZ, P0 ;  /* 0x000000ff94007208 */ /* 0x000fea0000000000 */
[----:B------:R-:W-:Y:S02]  /*170f0*/  FADD.FTZ R2, -R0, R154 ;  /* 0x0000009a00027221 */ /* 0x000fe40000010100 */
[----:B------:R-:W-:Y:S02]  /*17100*/  FMUL.FTZ R0, R148, c[0x0][0x2d0] ;  /* 0x0000b40094007a20 */ /* 0x000fe40000410000 */
[----:B------:R-:W-:Y:S03]  /*17110*/  FMUL.FTZ R2, R2, c[0x0][0x2d0] ;  /* 0x0000b40002027a20 */ /* 0x000fe60000410000 */
[----:B------:R-:W-:Y:S03]  /*17120*/  FSEL R0, R0, RZ, P0 ;  /* 0x000000ff00007208 */ /* 0x000fe60000000000 */
[----:B------:R-:W1:Y:S02]  /*17130*/  MUFU.EX2 R2, R2 ;  /* 0x0000000200027308 */ /* 0x000e640000000800 */
        /* <DEDUP_REMOVED lines=13> */
[----:B------:R-:W-:Y:S01]  /*17210*/  FFMA.FTZ R191, R3, c[0x0][0x2d0], -R0 ;  /* 0x0000b40003bf7a23 */ /* 0x000fe20000010800 */
[----:B------:R-:W-:Y:S01]  /*17220*/  FMNMX.FTZ R0, R15, R155, !PT ;  /* 0x0000009b0f007209 */ /* 0x000fe20007810000 */
[C---:B-1----:R-:W-:Y:S02]  /*17230*/  FMUL.FTZ R26, R2.reuse, R146 ;  /* 0x00000092021a7220 */ /* 0x042fe40000410000 */
[----:B------:R-:W-:Y:S01]  /*17240*/  FMUL.FTZ R23, R2, R143 ;  /* 0x0000008f02177220 */ /* 0x000fe20000410000 */
[----:B------:R-:W-:Y:S01]  /*17250*/  FMNMX.FTZ R0, R22, R0, !PT ;  /* 0x0000000016007209 */ /* 0x000fe20007810000 */
[C---:B------:R-:W-:Y:S01]  /*17260*/  FMUL.FTZ R27, R2.reuse, R147 ;  /* 0x00000093021b7220 */ /* 0x040fe20000410000 */
[----:B------:R-:W-:Y:S01]  /*17270*/  MUFU.EX2 R175, R12 ;  /* 0x0000000c00af7308 */ /* 0x000fe20000000800 */
[----:B------:R-:W-:Y:S01]  /*17280*/  FMUL.FTZ R30, R2, R30 ;  /* 0x0000001e021e7220 */ /* 0x000fe20000410000 */
[----:B------:R-:W-:Y:S01]  /*17290*/  FMNMX.FTZ R0, R18, R0, !PT ;  /* 0x0000000012007209 */ /* 0x000fe20007810000 */
[C---:B------:R-:W-:Y:S02]  /*172a0*/  FMUL.FTZ R31, R2.reuse, R31 ;  /* 0x0000001f021f7220 */ /* 0x040fe40000410000 */
[----:B------:R-:W-:Y:S01]  /*172b0*/  FMUL.FTZ R34, R2, R34 ;  /* 0x0000002202227220 */ /* 0x000fe20000410000 */
[----:B------:R-:W-:Y:S01]  /*172c0*/  FMNMX.FTZ R0, R14, R0, !PT ;  /* 0x000000000e007209 */ /* 0x000fe20007810000 */
[C---:B------:R-:W-:Y:S02]  /*172d0*/  FMUL.FTZ R35, R2.reuse, R35 ;  /* 0x0000002302237220 */ /* 0x040fe40000410000 */
[C---:B------:R-:W-:Y:S01]  /*172e0*/  FMUL.FTZ R38, R2.reuse, R38 ;  /* 0x0000002602267220 */ /* 0x040fe20000410000 */
[----:B------:R-:W-:Y:S01]  /*172f0*/  FMNMX.FTZ R0, R11, R0, !PT ;  /* 0x000000000b007209 */ /* 0x000fe20007810000 */
[C---:B------:R-:W-:Y:S01]  /*17300*/  FMUL.FTZ R39, R2.reuse, R39 ;  /* 0x0000002702277220 */ /* 0x040fe20000410000 */
[----:B------:R-:W-:Y:S01]  /*17310*/  MUFU.EX2 R147, R180 ;  /* 0x000000b400937308 */ /* 0x000fe20000000800 */
        /* <DEDUP_REMOVED lines=35> */
[----:B-1----:R-:W-:Y:S01]  /*17550*/  FMNMX.FTZ R0, R0, R3, !PT ;  /* 0x0000000300007209 */ /* 0x002fe20007810000 */
        /* <DEDUP_REMOVED lines=17> */
[C---:B------:R-:W-:Y:S01]  /*17670*/  FMUL.FTZ R126, R2.reuse, R126 ;  /* 0x0000007e027e7220 */ /* 0x040fe20000410000 */
[C---:B------:R-:W-:Y:S01]  /*17680*/  FSETP.NEU.FTZ.AND P0, PT, R153.reuse, -INF , PT ;  /* 0xff8000009900780b */ /* 0x040fe20003f1d000 */
[C---:B------:R-:W-:Y:S02]  /*17690*/  FMUL.FTZ R3, R153.reuse, c[0x0][0x2d0] ;  /* 0x0000b40099037a20 */ /* 0x040fe40000410000 */
[C---:B------:R-:W-:Y:S01]  /*176a0*/  FMUL.FTZ R127, R2.reuse, R127 ;  /* 0x0000007f027f7220 */ /* 0x040fe20000410000 */
[----:B------:R-:W-:Y:S01]  /*176b0*/  FSEL R0, R153, RZ, P0 ;  /* 0x000000ff99007208 */ /* 0x000fe20000000000 */
[C---:B------:R-:W-:Y:S01]  /*176c0*/  FMUL.FTZ R130, R2.reuse, R130 ;  /* 0x0000008202827220 */ /* 0x040fe20000410000 */
[----:B------:R-:W-:Y:S01]  /*176d0*/  FSEL R3, R3, RZ, P0 ;  /* 0x000000ff03037208 */ /* 0x000fe20000000000 */
[----:B------:R-:W-:Y:S01]  /*176e0*/  FMUL.FTZ R131, R2, R131 ;  /* 0x0000008302837220 */ /* 0x000fe20000410000 */
[----:B------:R-:W-:Y:S01]  /*176f0*/  ISETP.GT.AND P0, PT, R213, R224, PT ;  /* 0x000000e0d500720c */ /* 0x000fe20003f04270 */
[----:B------:R-:W-:Y:S02]  /*17700*/  FADD.FTZ R0, -R0, R155 ;  /* 0x0000009b00007221 */ /* 0x000fe40000010100 */
[--C-:B------:R-:W-:Y:S01]  /*17710*/  FFMA.FTZ R19, R22, c[0x0][0x2d0], -R3.reuse ;  /* 0x0000b40016137a23 */ /* 0x100fe20000010803 */
[----:B------:R-:W-:Y:S01]  /*17720*/  MUFU.EX2 R155, R13 ;  /* 0x0000000d009b7308 */ /* 0x000fe20000000800 */
[----:B------:R-:W-:Y:S02]  /*17730*/  FMUL.FTZ R0, R0, c[0x0][0x2d0] ;  /* 0x0000b40000007a20 */ /* 0x000fe40000410000 */
[--C-:B------:R-:W-:Y:S02]  /*17740*/  FFMA.FTZ R173, R18, c[0x0][0x2d0], -R3.reuse ;  /* 0x0000b40012ad7a23 */ /* 0x100fe40000010803 */
[----:B------:R-:W-:Y:S02]  /*17750*/  FMUL.FTZ R18, R2, R138 ;  /* 0x0000008a02127220 */ /* 0x000fe40000410000 */
[--C-:B------:R-:W-:Y:S02]  /*17760*/  FFMA.FTZ R15, R15, c[0x0][0x2d0], -R3.reuse ;  /* 0x0000b4000f0f7a23 */ /* 0x100fe40000010803 */
[--C-:B------:R-:W-:Y:S01]  /*17770*/  FFMA.FTZ R174, R14, c[0x0][0x2d0], -R3.reuse ;  /* 0x0000b4000eae7a23 */ /* 0x100fe20000010803 */
[----:B------:R-:W1:Y:S01]  /*17780*/  MUFU.EX2 R0, R0 ;  /* 0x0000000000007308 */ /* 0x000e620000000800 */
[--C-:B------:R-:W-:Y:S02]  /*17790*/  FFMA.FTZ R177, R11, c[0x0][0x2d0], -R3.reuse ;  /* 0x0000b4000bb17a23 */ /* 0x100fe40000010803 */
[--C-:B------:R-:W-:Y:S02]  /*177a0*/  FFMA.FTZ R176, R10, c[0x0][0x2d0], -R3.reuse ;  /* 0x0000b4000ab07a23 */ /* 0x100fe40000010803 */
[--C-:B------:R-:W-:Y:S02]  /*177b0*/  FFMA.FTZ R179, R9, c[0x0][0x2d0], -R3.reuse ;  /* 0x0000b40009b37a23 */ /* 0x100fe40000010803 */
[----:B------:R-:W-:Y:S02]  /*177c0*/  FMUL.FTZ R14, R2, R134 ;  /* 0x00000086020e7220 */ /* 0x000fe40000410000 */
[--C-:B------:R-:W-:Y:S01]  /*177d0*/  FFMA.FTZ R178, R8, c[0x0][0x2d0], -R3.reuse ;  /* 0x0000b40008b27a23 */ /* 0x100fe20000010803 */
[----:B------:R2:W-:Y:S01]  /*177e0*/  MUFU.EX2 R172, R15 ;  /* 0x0000000f00ac7308 */ /* 0x0005e20000000800 */
[--C-:B------:R-:W-:Y:S02]  /*177f0*/  FFMA.FTZ R185, R7, c[0x0][0x2d0], -R3.reuse ;  /* 0x0000b40007b97a23 */ /* 0x100fe40000010803 */
[----:B------:R-:W-:Y:S02]  /*17800*/  FMUL.FTZ R7, R2, R171 ;  /* 0x000000ab02077220 */ /* 0x000fe40000410000 */
[--C-:B------:R-:W-:Y:S02]  /*17810*/  FFMA.FTZ R186, R6, c[0x0][0x2d0], -R3.reuse ;  /* 0x0000b40006ba7a23 */ /* 0x100fe40000010803 */
[----:B------:R-:W-:Y:S02]  /*17820*/  FMUL.FTZ R6, R2, R170 ;  /* 0x000000aa02067220 */ /* 0x000fe40000410000 */
[--C-:B------:R-:W-:Y:S01]  /*17830*/  FFMA.FTZ R187, R5, c[0x0][0x2d0], -R3.reuse ;  /* 0x0000b40005bb7a23 */ /* 0x100fe20000010803 */
[----:B------:R-:W-:Y:S01]  /*17840*/  MUFU.EX2 R146, R174 ;  /* 0x000000ae00927308 */ /* 0x000fe20000000800 */
[----:B------:R-:W-:Y:S02]  /*17850*/  FFMA.FTZ R3, R4, c[0x0][0x2d0], -R3 ;  /* 0x0000b40004037a23 */ /* 0x000fe40000010803 */
[----:B------:R-:W-:Y:S02]  /*17860*/  FMUL.FTZ R10, R2, R166 ;  /* 0x000000a6020a7220 */ /* 0x000fe40000410000 */
[C---:B-1----:R-:W-:Y:S02]  /*17870*/  FMUL.FTZ R21, R0.reuse, R141 ;  /* 0x0000008d00157220 */ /* 0x042fe40000410000 */
[C---:B------:R-:W-:Y:S02]  /*17880*/  FMUL.FTZ R16, R0.reuse, R136 ;  /* 0x0000008800107220 */ /* 0x040fe40000410000 */
[C---:B------:R-:W-:Y:S01]  /*17890*/  FMUL.FTZ R17, R0.reuse, R137 ;  /* 0x0000008900117220 */ /* 0x040fe20000410000 */
[----:B------:R1:W3:Y:S01]  /*178a0*/  MUFU.EX2 R141, R19 ;  /* 0x00000013008d7308 */ /* 0x0002e20000000800 */
[C---:B------:R-:W-:Y:S02]  /*178b0*/  FMUL.FTZ R20, R0.reuse, R140 ;  /* 0x0000008c00147220 */ /* 0x040fe40000410000 */
[C---:B------:R-:W-:Y:S02]  /*178c0*/  FMUL.FTZ R4, R0.reuse, R168 ;  /* 0x000000a800047220 */ /* 0x040fe40000410000 */
[C---:B------:R-:W-:Y:S02]  /*178d0*/  FMUL.FTZ R5, R0.reuse, R169 ;  /* 0x000000a900057220 */ /* 0x040fe40000410000 */
[C---:B------:R-:W-:Y:S02]  /*178e0*/  FMUL.FTZ R12, R0.reuse, R132 ;  /* 0x00000084000c7220 */ /* 0x040fe40000410000 */
[----:B------:R-:W-:Y:S01]  /*178f0*/  FMUL.FTZ R13, R0, R133 ;  /* 0x00000085000d7220 */ /* 0x000fe20000410000 */
[----:B------:R-:W4:Y:S01]  /*17900*/  MUFU.EX2 R140, R173 ;  /* 0x000000ad008c7308 */ /* 0x000f220000000800 */
[----:B------:R-:W-:Y:S01]  /*17910*/  F2FP.PACK_AB R133, R154, R149 ;  /* 0x000000959a85723e */ /* 0x000fe200000000ff */
[----:B--2---:R-:W-:Y:S01]  /*17920*/  FMUL.FTZ R15, R2, R135 ;  /* 0x00000087020f7220 */ /* 0x004fe20000410000 */
[----:B------:R-:W-:Y:S01]  /*17930*/  F2FP.PACK_AB R135, R175, R155 ;  /* 0x0000009baf87723e */ /* 0x000fe200000000ff */
[----:B------:R-:W-:Y:S02]  /*17940*/  FMUL.FTZ R9, R0, R165 ;  /* 0x000000a500097220 */ /* 0x000fe40000410000 */
[----:B------:R-:W-:Y:S02]  /*17950*/  FMUL.FTZ R11, R2, R167 ;  /* 0x000000a7020b7220 */ /* 0x000fe40000410000 */
[----:B------:R-:W-:Y:S02]  /*17960*/  FMUL.FTZ R8, R0, R164 ;  /* 0x000000a400087220 */ /* 0x000fe40000410000 */
[----:B------:R-:W-:Y:S01]  /*17970*/  FMUL.FTZ R22, R2, R142 ;  /* 0x0000008e02167220 */ /* 0x000fe20000410000 */
[----:B------:R-:W-:Y:S01]  /*17980*/  MUFU.EX2 R183, R178 ;  /* 0x000000b200b77308 */ /* 0x000fe20000000800 */
[----:B------:R-:W-:Y:S02]  /*17990*/  FMUL.FTZ R24, R0, R144 ;  /* 0x0000009000187220 */ /* 0x000fe40000410000 */
[----:B-1----:R-:W-:Y:S01]  /*179a0*/  FMUL.FTZ R19, R2, R139 ;  /* 0x0000008b02137220 */ /* 0x002fe20000410000 */
[----:B---3--:R-:W-:Y:S01]  /*179b0*/  F2FP.PACK_AB R132, R141, R172 ;  /* 0x000000ac8d84723e */ /* 0x008fe200000000ff */
[----:B------:R-:W1:Y:S01]  /*179c0*/  LDSM.16.MT88.4 R136, [R192] ;  /* 0x00000000c088783b */ /* 0x000e620000004200 */
[C---:B------:R-:W-:Y:S02]  /*179d0*/  FMUL.FTZ R25, R0.reuse, R145 ;  /* 0x0000009100197220 */ /* 0x040fe40000410000 */
[C---:B------:R-:W-:Y:S02]  /*179e0*/  FMUL.FTZ R28, R0.reuse, R28 ;  /* 0x0000001c001c7220 */ /* 0x040fe40000410000 */
[C---:B------:R-:W-:Y:S01]  /*179f0*/  FMUL.FTZ R29, R0.reuse, R29 ;  /* 0x0000001d001d7220 */ /* 0x040fe20000410000 */
[----:B------:R-:W-:Y:S01]  /*17a00*/  MUFU.EX2 R145, R177 ;  /* 0x000000b100917308 */ /* 0x000fe20000000800 */
[----:B------:R-:W-:Y:S01]  /*17a10*/  FMUL.FTZ R32, R0, R32 ;  /* 0x0000002000207220 */ /* 0x000fe20000410000 */
[----:B----4-:R-:W-:Y:S01]  /*17a20*/  F2FP.PACK_AB R134, R146, R140 ;  /* 0x0000008c9286723e */ /* 0x010fe200000000ff */
        /* <DEDUP_REMOVED lines=19> */
[C---:B-1----:R-:W-:Y:S05]  /*17b60*/  HMMA.16816.F32 R4, R132.reuse, R136, R4 ;  /* 0x000000888404723c */ /* 0x042fea0000001804 */
        /* <DEDUP_REMOVED lines=39> */
[----:B------:R-:W-:Y:S02]  /*17de0*/  FFMA.FTZ R0, R2, R216, R149 ;  /* 0x000000d802007223 */ /* 0x000fe40000010095 */
[----:B------:R-:W-:Y:S02]  /*17df0*/  MUFU.EX2 R149, R176 ;  /* 0x000000b000957308 */ /* 0x000fe40000000800 */
[----:B------:R-:W-:Y:S04]  /*17e00*/  FADD.FTZ R0, R154, R0 ;  /* 0x000000009a007221 */ /* 0x000fe80000010000 */
[----:B------:R-:W-:Y:S02]  /*17e10*/  FADD.FTZ R154, R155, R0 ;  /* 0x000000009b9a7221 */ /* 0x000fe40000010000 */
[----:B------:R-:W-:Y:S02]  /*17e20*/  FADD.FTZ R0, R141, R144 ;  /* 0x000000908d007221 */ /* 0x000fe40000010000 */
[----:B------:R-:W-:Y:S01]  /*17e30*/  MUFU.EX2 R144, R182 ;  /* 0x000000b600907308 */ /* 0x000fe20000000800 */
[C---:B-1----:R-:W-:Y:S03]  /*17e40*/  HMMA.16816.F32 R20, R132.reuse, R136, R20 ;  /* 0x000000888414723c */ /* 0x042fe60000001814 */
[----:B------:R-:W-:Y:S02]  /*17e50*/  FADD.FTZ R0, R140, R0 ;  /* 0x000000008c007221 */ /* 0x000fe40000010000 */
[----:B------:R-:W-:Y:S01]  /*17e60*/  LDSM.16.MT88.4 R140, [R193+0x800] ;  /* 0x00080000c18c783b */ /* 0x000fe20000004200 */
[----:B------:R-:W-:Y:S02]  /*17e70*/  FADD.FTZ R164, R175, R154 ;  /* 0x0000009aafa47221 */ /* 0x000fe40000010000 */
[C---:B------:R-:W-:Y:S01]  /*17e80*/  HMMA.16816.F32 R24, R132.reuse, R138, R24 ;  /* 0x0000008a8418723c */ /* 0x040fe20000001818 */
[----:B------:R-:W1:Y:S03]  /*17e90*/  MUFU.EX2 R2, R181 ;  /* 0x000000b500027308 */ /* 0x000e660000000800 */
[----:B------:R-:W-:Y:S01]  /*17ea0*/  FADD.FTZ R146, R146, R0 ;  /* 0x0000000092927221 */ /* 0x000fe20000010000 */
[----:B------:R-:W2:Y:S06]  /*17eb0*/  LDSM.16.MT88.4 R136, [R194] ;  /* 0x00000000c288783b */ /* 0x000eac0000004200 */
[----:B------:R-:W3:Y:S10]  /*17ec0*/  MUFU.EX2 R182, R184 ;  /* 0x000000b800b67308 */ /* 0x000ef40000000800 */
[----:B------:R-:W-:Y:S01]  /*17ed0*/  MUFU.EX2 R155, R179 ;  /* 0x000000b3009b7308 */ /* 0x000fe20000000800 */
[----:B-1----:R-:W-:Y:S02]  /*17ee0*/  FADD.FTZ R0, R2, R164 ;  /* 0x000000a402007221 */ /* 0x002fe40000010000 */
[----:B------:R-:W-:Y:S02]  /*17ef0*/  LDSM.16.MT88.4 R164, [R192+0x1000] ;  /* 0x00100000c0a4783b */ /* 0x000fe40000004200 */
[----:B------:R-:W-:Y:S05]  /*17f00*/  FADD.FTZ R0, R147, R0 ;  /* 0x0000000093007221 */ /* 0x000fea0000010000 */
[----:B------:R-:W1:Y:S01]  /*17f10*/  MUFU.EX2 R179, R186 ;  /* 0x000000ba00b37308 */ /* 0x000e620000000800 */
[----:B------:R-:W-:Y:S04]  /*17f20*/  FADD.FTZ R0, R144, R0 ;  /* 0x0000000090007221 */ /* 0x000fe80000010000 */
[----:B---3--:R-:W-:Y:S05]  /*17f30*/  FADD.FTZ R0, R182, R0 ;  /* 0x00000000b6007221 */ /* 0x008fea0000010000 */
[----:B------:R-:W3:Y:S01]  /*17f40*/  MUFU.EX2 R154, R189 ;  /* 0x000000bd009a7308 */ /* 0x000ee20000000800 */
[C---:B--2---:R-:W-:Y:S09]  /*17f50*/  HMMA.16816.F32 R28, R132.reuse, R136, R28 ;  /* 0x00000088841c723c */ /* 0x044ff2000000181c */
[----:B------:R-:W2:Y:S01]  /*17f60*/  MUFU.EX2 R181, R3 ;  /* 0x0000000300b57308 */ /* 0x000ea20000000800 */
[C---:B------:R-:W-:Y:S01]  /*17f70*/  HMMA.16816.F32 R32, R132.reuse, R138, R32 ;  /* 0x0000008a8420723c */ /* 0x040fe20000001820 */
[----:B------:R-:W4:Y:S02]  /*17f80*/  LDSM.16.MT88.4 R136, [R192+0x1800] ;  /* 0x00180000c088783b */ /* 0x000f240000004200 */
[----:B-1----:R-:W-:Y:S06]  /*17f90*/  F2FP.PACK_AB R172, R179, R177 ;  /* 0x000000b1b3ac723e */ /* 0x002fec00000000ff */
[----:B------:R-:W1:Y:S03]  /*17fa0*/  MUFU.EX2 R3, R190 ;  /* 0x000000be00037308 */ /* 0x000e660000000800 */
[----:B---3--:R-:W-:Y:S01]  /*17fb0*/  F2FP.PACK_AB R173, R178, R154 ;  /* 0x0000009ab2ad723e */ /* 0x008fe200000000ff */
[----:B------:R-:W-:Y:S01]  /*17fc0*/  FADD.FTZ R0, R154, R0 ;  /* 0x000000009a007221 */ /* 0x000fe20000010000 */
[----:B------:R-:W-:Y:S03]  /*17fd0*/  MOV R154, R148 ;  /* 0x00000094009a7202 */ /* 0x000fe60000000f00 */
[----:B------:R-:W-:Y:S02]  /*17fe0*/  FADD.FTZ R0, R178, R0 ;  /* 0x00000000b2007221 */ /* 0x000fe40000010000 */
[----:B------:R-:W3:Y:S01]  /*17ff0*/  MUFU.EX2 R176, R191 ;  /* 0x000000bf00b07308 */ /* 0x000ee20000000800 */
[----:B--2---:R-:W-:Y:S01]  /*18000*/  F2FP.PACK_AB R174, R181, R180 ;  /* 0x000000b4b5ae723e */ /* 0x004fe200000000ff */
[----:B-1----:R-:W-:Y:S01]  /*18010*/  FADD.FTZ R0, R3, R0 ;  /* 0x0000000003007221 */ /* 0x002fe20000010000 */
[C---:B----4-:R-:W-:Y:S03]  /*18020*/  HMMA.16816.F32 R36, R132.reuse, R136, R36 ;  /* 0x000000888424723c */ /* 0x050fe60000001824 */
[C---:B---3--:R-:W-:Y:S01]  /*18030*/  F2FP.PACK_AB R175, R176.reuse, R3 ;  /* 0x00000003b0af723e */ /* 0x048fe200000000ff */
[----:B------:R-:W-:Y:S04]  /*18040*/  FADD.FTZ R216, R176, R0 ;  /* 0x00000000b0d87221 */ /* 0x000fe80000010000 */
        /* <DEDUP_REMOVED lines=37> */
[----:B------:R-:W-:Y:S01]  /*182a0*/  F2FP.PACK_AB R135, R182, R144 ;  /* 0x00000090b687723e */ /* 0x000fe200000000ff */
[----:B------:R-:W-:Y:S01]  /*182b0*/  FADD.FTZ R2, R145, R146 ;  /* 0x0000009291027221 */ /* 0x000fe20000010000 */
[----:B------:R-:W-:Y:S01]  /*182c0*/  F2FP.PACK_AB R134, R183, R155 ;  /* 0x0000009bb786723e */ /* 0x000fe200000000ff */
[----:B------:R-:W-:Y:S02]  /*182d0*/  LDSM.16.MT88.4 R144, [R195+0x1000] ;  /* 0x00100000c390783b */ /* 0x000fe40000004200 */
[----:B------:R-:W-:Y:S01]  /*182e0*/  FADD.FTZ R2, R149, R2 ;  /* 0x0000000295027221 */ /* 0x000fe20000010000 */
[----:B------:R-:W-:Y:S03]  /*182f0*/  MOV R149, R148 ;  /* 0x0000009400957202 */ /* 0x000fe60000000f00 */
[----:B------:R-:W-:Y:S01]  /*18300*/  FADD.FTZ R2, R155, R2 ;  /* 0x000000029b027221 */ /* 0x000fe20000010000 */
[----:B------:R-:W-:Y:S03]  /*18310*/  MOV R155, R153 ;  /* 0x00000099009b7202 */ /* 0x000fe60000000f00 */
[----:B------:R-:W-:Y:S04]  /*18320*/  FADD.FTZ R2, R183, R2 ;  /* 0x00000002b7027221 */ /* 0x000fe80000010000 */
[----:B------:R-:W-:Y:S04]  /*18330*/  FADD.FTZ R2, R177, R2 ;  /* 0x00000002b1027221 */ /* 0x000fe80000010000 */
[----:B------:R-:W-:Y:S04]  /*18340*/  FADD.FTZ R2, R179, R2 ;  /* 0x00000002b3027221 */ /* 0x000fe80000010000 */
[----:B------:R-:W-:Y:S01]  /*18350*/  FADD.FTZ R2, R180, R2 ;  /* 0x00000002b4027221 */ /* 0x000fe20000010000 */
[----:B------:R-:W-:Y:S01]  /*18360*/  IADD3 R180, R213, -0x1, RZ ;  /* 0xffffffffd5b47810 */ /* 0x000fe20007ffe0ff */
[C---:B-1----:R-:W-:Y:S03]  /*18370*/  HMMA.16816.F32 R4, R132.reuse, R136, R4 ;  /* 0x000000888404723c */ /* 0x042fe60000001804 */
[----:B------:R-:W-:Y:S01]  /*18380*/  FADD.FTZ R214, R181, R2 ;  /* 0x00000002b5d67221 */ /* 0x000fe20000010000 */
[----:B------:R-:W-:Y:S04]  /*18390*/  MOV R213, R180 ;  /* 0x000000b400d57202 */ /* 0x000fe80000000f00 */
        /* <DEDUP_REMOVED lines=92> */
.L_x_2448:
[----:B------:R-:W-:-:S13]  /*18960*/  ISETP.GE.AND P0, PT, R180, R230, PT ;  /* 0x000000e6b400720c */ /* 0x000fda0003f06270 */
[----:B------:R-:W-:Y:S05]  /*18970*/  @!P0 BRA `(.L_x_2454) ;  /* 0x0000287000008947 */ /* 0x000fea0003800000 */
.L_x_2457:
[----:B------:R-:W-:Y:S04]  /*18980*/  DEPBAR.LE SB0, 0x0 ;  /* 0x000080000000791a */ /* 0x000fe80000000000 */
[----:B------:R-:W-:Y:S01]  /*18990*/  WARPSYNC 0xffffffff ;  /* 0xffffffff00007948 */ /* 0x000fe20003800000 */
[----:B------:R-:W-:Y:S01]  /*189a0*/  BAR.SYNC.DEFER_BLOCKING 0x0 ;  /* 0x0000000000007b1d */ /* 0x000fe20000010000 */
[----:B------:R-:W-:Y:S02]  /*189b0*/  SHF.R.S32.HI R0, RZ, 0x1f, R180 ;  /* 0x0000001fff007819 */ /* 0x000fe400000114b4 */
[C---:B------:R-:W-:Y:S02]  /*189c0*/  LOP3.LUT P3, RZ, R217.reuse, 0x8, RZ, 0xc0, !PT ;  /* 0x00000008d9ff7812 */ /* 0x040fe4000786c0ff */
[C---:B------:R-:W-:Y:S01]  /*189d0*/  LOP3.LUT P6, RZ, R217.reuse, 0x4, RZ, 0xc0, !PT ;  /* 0x00000004d9ff7812 */ /* 0x040fe200078cc0ff */
[----:B------:R-:W-:Y:S01]  /*189e0*/  IMAD R0, R0, c[0x0][0x208], RZ ;  /* 0x0000820000007a24 */ /* 0x000fe200078e02ff */
[C---:B------:R-:W-:Y:S02]  /*189f0*/  LOP3.LUT P5, RZ, R217.reuse, 0x2, RZ, 0xc0, !PT ;  /* 0x00000002d9ff7812 */ /* 0x040fe400078ac0ff */
[----:B------:R-:W-:Y:S01]  /*18a00*/  LOP3.LUT P4, RZ, R217, 0x1, RZ, 0xc0, !PT ;  /* 0x00000001d9ff7812 */ /* 0x000fe2000788c0ff */
[----:B------:R-:W-:Y:S01]  /*18a10*/  IMAD R0, R180, c[0x0][0x20c], R0 ;  /* 0x00008300b4007a24 */ /* 0x000fe200078e0200 */
        /* <DEDUP_REMOVED lines=9> */
[----:B------:R-:W-:Y:S04]  /*18ab0*/  IMAD.WIDE.U32 R2, R180, c[0x0][0x208], RZ ;  /* 0x00008200b4027a25 */ /* 0x000fe800078e00ff */
[C---:B------:R-:W-:Y:S01]  /*18ac0*/  HMMA.16816.F32 R8, R24.reuse, R10, RZ ;  /* 0x0000000a1808723c */ /* 0x040fe200000018ff */
[----:B------:R-:W-:Y:S03]  /*18ad0*/  IMAD.IADD R0, R3, 0x1, R0 ;  /* 0x0000000103007824 */ /* 0x000fe600078e0200 */
[----:B------:R-:W-:Y:S04]  /*18ae0*/  IMAD.WIDE.U32 R2, R2, 0x30, RZ ;  /* 0x0000003002027825 */ /* 0x000fe800078e00ff */
[C---:B--2---:R-:W-:Y:S01]  /*18af0*/  HMMA.16816.F32 R12, R24.reuse, R16, RZ ;  /* 0x00000010180c723c */ /* 0x044fe200000018ff */
[----:B------:R-:W-:Y:S03]  /*18b00*/  @!P2 IMAD.MOV.U32 R148, RZ, RZ, c[0x0][0x208] ;  /* 0x00008200ff94a624 */ /* 0x000fe600078e00ff */
[----:B------:R-:W-:Y:S02]  /*18b10*/  IMAD R0, R0, 0x30, RZ ;  /* 0x0000003000007824 */ /* 0x000fe400078e02ff */
[-C--:B------:R-:W-:Y:S02]  /*18b20*/  @!P2 LEA R154, P0, R148, R2.reuse, 0x5 ;  /* 0x00000002949aa211 */ /* 0x080fe400078028ff */
[C---:B------:R-:W-:Y:S01]  /*18b30*/  HMMA.16816.F32 R16, R24.reuse, R18, RZ ;  /* 0x000000121810723c */ /* 0x040fe200000018ff */
[----:B------:R-:W-:Y:S03]  /*18b40*/  IMAD.IADD R0, R3, 0x1, R0 ;  /* 0x0000000103007824 */ /* 0x000fe600078e0200 */
[----:B------:R-:W-:Y:S01]  /*18b50*/  IADD3 R3, P1, R226, R2, RZ ;  /* 0x00000002e2037210 */ /* 0x000fe20007f3e0ff */
[----:B------:R-:W-:Y:S03]  /*18b60*/  @!P2 IMAD.MOV.U32 R2, RZ, RZ, c[0x0][0x20c] ;  /* 0x00008300ff02a624 */ /* 0x000fe600078e00ff */
[C---:B---3--:R-:W-:Y:S04]  /*18b70*/  HMMA.16816.F32 R20, R24.reuse, R172, RZ ;  /* 0x000000ac1814723c */ /* 0x048fe800000018ff */
[----:B------:R-:W-:Y:S01]  /*18b80*/  @!P2 LEA.HI.X R155, R148, R0, R2, 0x5, P0 ;  /* 0x00000000949ba211 */ /* 0x000fe200000f2c02 */
[----:B------:R-:W-:Y:S01]  /*18b90*/  IMAD.X R148, R0, 0x1, R228, P1 ;  /* 0x0000000100947824 */ /* 0x000fe200008e06e4 */
[C---:B------:R-:W-:Y:S02]  /*18ba0*/  LEA R2, P0, R3.reuse, c[0x0][0x1f8], 0x1 ;  /* 0x00007e0003027a11 */ /* 0x040fe400078008ff */
[----:B------:R-:W-:Y:S01]  /*18bb0*/  HMMA.16816.F32 R24, R24, R174, RZ ;  /* 0x000000ae1818723c */ /* 0x000fe200000018ff */
[----:B------:R-:W1:Y:S03]  /*18bc0*/  LDSM.16.M88.4 R172, [R200] ;  /* 0x00000000c8ac783b */ /* 0x000e660000000200 */
[----:B------:R-:W-:Y:S02]  /*18bd0*/  LEA.HI.X R3, R3, c[0x0][0x1fc], R148, 0x1, P0 ;  /* 0x00007f0003037a11 */ /* 0x000fe400000f0c94 */
[----:B------:R-:W-:Y:S06]  /*18be0*/  @!P2 IADD3 R0, P1, R154, R226, RZ ;  /* 0x000000e29a00a210 */ /* 0x000fec0007f3e0ff */
[C---:B------:R-:W-:Y:S01]  /*18bf0*/  @!P2 LEA R154, P0, R0.reuse, c[0x0][0x1f8], 0x1 ;  /* 0x00007e00009aaa11 */ /* 0x040fe200078008ff */
[----:B------:R-:W-:Y:S05]  /*18c00*/  @!P2 IMAD.X R148, R155, 0x1, R228, P1 ;  /* 0x000000019b94a824 */ /* 0x000fea00008e06e4 */
[----:B------:R-:W-:Y:S01]  /*18c10*/  @!P2 LEA.HI.X R155, R0, c[0x0][0x1fc], R148, 0x1, P0 ;  /* 0x00007f00009baa11 */ /* 0x000fe200000f0c94 */
[----:B------:R-:W-:Y:S01]  /*18c20*/  IMAD.MOV.U32 R148, RZ, RZ, R153 ;  /* 0x000000ffff947224 */ /* 0x000fe200078e0099 */
        /* <DEDUP_REMOVED lines=13> */
[----:B------:R2:W-:Y:S01]  /*18d00*/  @!P2 LDGSTS.E.BYPASS.LTC128B.128 [R215+0x5080], [R154.64], !P3 ;  /* 0x050800009ad7afae */ /* 0x0005e2000d901d46 */
[----:B------:R-:W-:Y:S03]  /*18d10*/  ISETP.GT.AND P3, PT, R180, R230, PT ;  /* 0x000000e6b400720c */ /* 0x000fe60003f64270 */
        /* <DEDUP_REMOVED lines=150> */
[----:B--2---:R-:W-:Y:S02]  /*19680*/  IADD3 R0, R180, -0x1, RZ ;  /* 0xffffffffb4007810 */ /* 0x004fe40007ffe0ff */
[----:B------:R-:W-:Y:S02]  /*19690*/  IADD3 R154, -R218, 0x30, RZ ;  /* 0x00000030da9a7810 */ /* 0x000fe40007ffe1ff */
[----:B------:R-:W-:Y:S02]  /*196a0*/  SHF.R.S32.HI R2, RZ, 0x1f, R0 ;  /* 0x0000001fff027819 */ /* 0x000fe40000011400 */
[----:B------:R-:W-:Y:S03]  /*196b0*/  ISETP.GE.AND P0, PT, R154, 0x21, PT ;  /* 0x000000219a00780c */ /* 0x000fe60003f06270 */
[----:B------:R-:W-:Y:S02]  /*196c0*/  IMAD R155, R2, c[0x0][0x1e0], RZ ;  /* 0x00007800029b7a24 */ /* 0x000fe400078e02ff */
[C---:B------:R-:W-:Y:S04]  /*196d0*/  IMAD.WIDE.U32 R2, R0.reuse, c[0x0][0x1e0], RZ ;  /* 0x0000780000027a25 */ /* 0x040fe800078e00ff */
[----:B------:R-:W-:Y:S04]  /*196e0*/  IMAD R0, R0, c[0x0][0x1e4], R155 ;  /* 0x0000790000007a24 */ /* 0x000fe800078e029b */
[----:B------:R-:W-:Y:S02]  /*196f0*/  IMAD.IADD R0, R3, 0x1, R0 ;  /* 0x0000000103007824 */ /* 0x000fe400078e0200 */
[----:B------:R-:W-:Y:S02]  /*19700*/  @P0 IMAD.MOV.U32 R155, RZ, RZ, c[0x0][0x1e0] ;  /* 0x00007800ff9b0624 */ /* 0x000fe400078e00ff */
[----:B------:R-:W-:Y:S04]  /*19710*/  IMAD.WIDE.U32 R2, R2, 0x30, RZ ;  /* 0x0000003002027825 */ /* 0x000fe800078e00ff */
[----:B------:R-:W-:Y:S01]  /*19720*/  IMAD R0, R0, 0x30, RZ ;  /* 0x0000003000007824 */ /* 0x000fe200078e02ff */
[----:B------:R-:W-:Y:S01]  /*19730*/  @P0 LEA R172, P1, R155, R2, 0x5 ;  /* 0x000000029bac0211 */ /* 0x000fe200078228ff */
[----:B------:R-:W-:Y:S02]  /*19740*/  @P0 IMAD.MOV.U32 R173, RZ, RZ, c[0x0][0x1e4] ;  /* 0x00007900ffad0624 */ /* 0x000fe400078e00ff */
[----:B------:R-:W-:Y:S05]  /*19750*/  IMAD.IADD R0, R3, 0x1, R0 ;  /* 0x0000000103007824 */ /* 0x000fea00078e0200 */
[----:B------:R-:W-:Y:S02]  /*19760*/  @P0 LEA.HI.X R3, R155, R0, R173, 0x5, P1 ;  /* 0x000000009b030211 */ /* 0x000fe400008f2cad */
[----:B------:R-:W-:Y:S11]  /*19770*/  ISETP.GE.AND P1, PT, R154, 0x1, PT ;  /* 0x000000019a00780c */ /* 0x000ff60003f26270 */
[----:B------:R-:W-:Y:S02]  /*19780*/  @!UPT UIADD3 URZ, URZ, URZ, URZ ;  /* 0x0000003f3f3ff290 */ /* 0x000fe4000fffe03f */
[----:B------:R-:W-:Y:S05]  /*19790*/  @P1 IADD3 R2, P2, R222, R2, RZ ;  /* 0x00000002de021210 */ /* 0x000fea0007f5e0ff */
[--C-:B------:R-:W-:Y:S01]  /*197a0*/  @P1 IMAD.X R0, R0, 0x1, R225.reuse, P2 ;  /* 0x0000000100001824 */ /* 0x100fe200010e06e1 */
[C---:B------:R-:W-:Y:S04]  /*197b0*/  @P1 LEA R154, P2, R2.reuse, c[0x0][0x1c8], 0x1 ;  /* 0x00007200029a1a11 */ /* 0x040fe800078408ff */
[----:B------:R-:W-:Y:S02]  /*197c0*/  @P1 LEA.HI.X R155, R2, c[0x0][0x1cc], R0, 0x1, P2 ;  /* 0x00007300029b1a11 */ /* 0x000fe400010f0c00 */
        /* <DEDUP_REMOVED lines=17> */
.L_x_2456:
[----:B--2---:R-:W-:Y:S05]  /*198e0*/  BSYNC B0 ;  /* 0x0000000000007941 */ /* 0x004fea0003800000 */
.L_x_2455:
        /* <DEDUP_REMOVED lines=27> */
[----:B------:R-:W-:Y:S08]  /*19aa0*/  SHFL.BFLY PT, R153, R3, 0x2, 0x1f ;  /* 0x0c401f0003997f89 */ /* 0x000ff000000e0000 */
[----:B------:R-:W1:Y:S02]  /*19ab0*/  SHFL.BFLY PT, R2, R0, 0x2, 0x1f ;  /* 0x0c401f0000027f89 */ /* 0x000e6400000e0000 */
[----:B-1----:R-:W-:Y:S02]  /*19ac0*/  FMNMX.FTZ R0, R0, R2, !PT ;  /* 0x0000000200007209 */ /* 0x002fe40007810000 */
[----:B------:R-:W-:Y:S04]  /*19ad0*/  FMNMX.FTZ R153, R3, R153, !PT ;  /* 0x0000009903997209 */ /* 0x000fe80007810000 */
[----:B------:R-:W1:Y:S08]  /*19ae0*/  SHFL.BFLY PT, R3, R0, 0x1, 0x1f ;  /* 0x0c201f0000037f89 */ /* 0x000e7000000e0000 */
[----:B------:R-:W2:Y:S01]  /*19af0*/  SHFL.BFLY PT, R154, R153, 0x1, 0x1f ;  /* 0x0c201f00999a7f89 */ /* 0x000ea200000e0000 */
[----:B-1----:R-:W-:Y:S02]  /*19b00*/  FMNMX.FTZ R3, R0, R3, !PT ;  /* 0x0000000300037209 */ /* 0x002fe40007810000 */
[----:B--2---:R-:W-:Y:S05]  /*19b10*/  FMNMX.FTZ R153, R153, R154, !PT ;  /* 0x0000009a99997209 */ /* 0x004fea0007810000 */
[C---:B------:R-:W-:Y:S02]  /*19b20*/  FMUL.FTZ R154, R153.reuse, c[0x0][0x2d0] ;  /* 0x0000b400999a7a20 */ /* 0x040fe40000410000 */
[----:B------:R-:W-:Y:S02]  /*19b30*/  FADD.FTZ R2, -R153, R148 ;  /* 0x0000009499027221 */ /* 0x000fe40000010100 */
[--C-:B------:R-:W-:Y:S02]  /*19b40*/  FFMA.FTZ R0, R4, c[0x0][0x2d0], -R154.reuse ;  /* 0x0000b40004007a23 */ /* 0x100fe4000001089a */
[--C-:B------:R-:W-:Y:S02]  /*19b50*/  FFMA.FTZ R4, R8, c[0x0][0x2d0], -R154.reuse ;  /* 0x0000b40008047a23 */ /* 0x100fe4000001089a */
[----:B------:R1:W-:Y:S01]  /*19b60*/  MUFU.EX2 R155, R0 ;  /* 0x00000000009b7308 */ /* 0x0003e20000000800 */
[--C-:B------:R-:W-:Y:S02]  /*19b70*/  FFMA.FTZ R5, R5, c[0x0][0x2d0], -R154.reuse ;  /* 0x0000b40005057a23 */ /* 0x100fe4000001089a */
[----:B------:R-:W-:Y:S02]  /*19b80*/  FMUL.FTZ R2, R2, c[0x0][0x2d0] ;  /* 0x0000b40002027a20 */ /* 0x000fe40000410000 */
[----:B------:R-:W-:Y:S02]  /*19b90*/  FMUL.FTZ R148, R3, c[0x0][0x2d0] ;  /* 0x0000b40003947a20 */ /* 0x000fe40000410000 */
[----:B------:R-:W-:Y:S02]  /*19ba0*/  FFMA.FTZ R16, R16, c[0x0][0x2d0], -R154 ;  /* 0x0000b40010107a23 */ /* 0x000fe4000001089a */
[--C-:B------:R-:W-:Y:S01]  /*19bb0*/  FFMA.FTZ R6, R6, c[0x0][0x2d0], -R148.reuse ;  /* 0x0000b40006067a23 */ /* 0x100fe20000010894 */
[----:B------:R2:W-:Y:S01]  /*19bc0*/  MUFU.EX2 R190, R4 ;  /* 0x0000000400be7308 */ /* 0x0005e20000000800 */
[----:B------:R-:W-:Y:S02]  /*19bd0*/  FFMA.FTZ R7, R7, c[0x0][0x2d0], -R148 ;  /* 0x0000b40007077a23 */ /* 0x000fe40000010894 */
[--C-:B------:R-:W-:Y:S02]  /*19be0*/  FFMA.FTZ R17, R17, c[0x0][0x2d0], -R154.reuse ;  /* 0x0000b40011117a23 */ /* 0x100fe4000001089a */
[--C-:B------:R-:W-:Y:S02]  /*19bf0*/  FFMA.FTZ R176, R20, c[0x0][0x2d0], -R154.reuse ;  /* 0x0000b40014b07a23 */ /* 0x100fe4000001089a */
[--C-:B------:R-:W-:Y:S02]  /*19c00*/  FFMA.FTZ R177, R21, c[0x0][0x2d0], -R154.reuse ;  /* 0x0000b40015b17a23 */ /* 0x100fe4000001089a */
[--C-:B------:R-:W-:Y:S01]  /*19c10*/  FFMA.FTZ R13, R13, c[0x0][0x2d0], -R154.reuse ;  /* 0x0000b4000d0d7a23 */ /* 0x100fe2000001089a */
[----:B------:R3:W-:Y:S01]  /*19c20*/  MUFU.EX2 R181, R5 ;  /* 0x0000000500b57308 */ /* 0x0007e20000000800 */
[----:B------:R-:W-:Y:S02]  /*19c30*/  FFMA.FTZ R178, R24, c[0x0][0x2d0], -R154 ;  /* 0x0000b40018b27a23 */ /* 0x000fe4000001089a */
[----:B------:R-:W-:Y:S02]  /*19c40*/  FFMA.FTZ R26, R26, c[0x0][0x2d0], -R148 ;  /* 0x0000b4001a1a7a23 */ /* 0x000fe40000010894 */
[----:B-1----:R-:W-:Y:S02]  /*19c50*/  FADD.FTZ R0, -R3, R149 ;  /* 0x0000009503007221 */ /* 0x002fe40000010100 */
[--C-:B------:R-:W-:Y:S02]  /*19c60*/  FFMA.FTZ R149, R12, c[0x0][0x2d0], -R154.reuse ;  /* 0x0000b4000c957a23 */ /* 0x100fe4000001089a */
[----:B------:R-:W-:Y:S01]  /*19c70*/  FMUL.FTZ R0, R0, c[0x0][0x2d0] ;  /* 0x0000b40000007a20 */ /* 0x000fe20000410000 */
[----:B------:R-:W1:Y:S01]  /*19c80*/  MUFU.EX2 R2, R2 ;  /* 0x0000000200027308 */ /* 0x000e620000000800 */
[--C-:B--2---:R-:W-:Y:S02]  /*19c90*/  FFMA.FTZ R4, R9, c[0x0][0x2d0], -R154.reuse ;  /* 0x0000b40009047a23 */ /* 0x104fe4000001089a */
[----:B------:R-:W-:Y:S07]  /*19ca0*/  FFMA.FTZ R154, R25, c[0x0][0x2d0], -R154 ;  /* 0x0000b400199a7a23 */ /* 0x000fee000001089a */
[----:B------:R2:W-:Y:S01]  /*19cb0*/  MUFU.EX2 R213, R4 ;  /* 0x0000000400d57308 */ /* 0x0005e20000000800 */
[--C-:B---3--:R-:W-:Y:S09]  /*19cc0*/  FFMA.FTZ R5, R11, c[0x0][0x2d0], -R148.reuse ;  /* 0x0000b4000b057a23 */ /* 0x108ff20000010894 */
[----:B------:R-:W3:Y:S01]  /*19cd0*/  MUFU.EX2 R0, R0 ;  /* 0x0000000000007308 */ /* 0x000ee20000000800 */
[C---:B-1----:R-:W-:Y:S02]  /*19ce0*/  FMUL.FTZ R8, R2.reuse, R164 ;  /* 0x000000a402087220 */ /* 0x042fe40000410000 */
[C---:B------:R-:W-:Y:S02]  /*19cf0*/  FMUL.FTZ R9, R2.reuse, R165 ;  /* 0x000000a502097220 */ /* 0x040fe40000410000 */
[C---:B------:R-:W-:Y:S05]  /*19d00*/  FMUL.FTZ R132, R2.reuse, R132 ;  /* 0x0000008402847220 */ /* 0x040fea0000410000 */
        /* <DEDUP_REMOVED lines=11> */
[----:B------:R-:W3:Y:S01]  /*19dc0*/  LDSM.16.MT88.4 R164, [R193] ;  /* 0x00000000c1a4783b */ /* 0x000ee20000004200 */
[----:B------:R4:W-:Y:S01]  /*19dd0*/  MUFU.EX2 R191, R4 ;  /* 0x0000000400bf7308 */ /* 0x0009e20000000800 */
[C---:B------:R-:W-:Y:S02]  /*19de0*/  FMUL.FTZ R134, R0.reuse, R134 ;  /* 0x0000008600867220 */ /* 0x040fe40000410000 */
[C---:B------:R-:W-:Y:S02]  /*19df0*/  FMUL.FTZ R135, R0.reuse, R135 ;  /* 0x0000008700877220 */ /* 0x040fe40000410000 */
[C---:B-1----:R-:W-:Y:S01]  /*19e00*/  FMUL.FTZ R6, R0.reuse, R170 ;  /* 0x000000aa00067220 */ /* 0x042fe20000410000 */
[----:B------:R-:W-:Y:S01]  /*19e10*/  F2FP.PACK_AB R170, R213, R190 ;  /* 0x000000bed5aa723e */ /* 0x000fe200000000ff */
[C---:B------:R-:W-:Y:S02]  /*19e20*/  FMUL.FTZ R138, R0.reuse, R138 ;  /* 0x0000008a008a7220 */ /* 0x040fe40000410000 */
[C---:B------:R-:W-:Y:S01]  /*19e30*/  FMUL.FTZ R139, R0.reuse, R139 ;  /* 0x0000008b008b7220 */ /* 0x040fe20000410000 */
[----:B------:R-:W1:Y:S01]  /*19e40*/  MUFU.EX2 R189, R5 ;  /* 0x0000000500bd7308 */ /* 0x000e620000000800 */
[C---:B------:R-:W-:Y:S02]  /*19e50*/  FMUL.FTZ R142, R0.reuse, R142 ;  /* 0x0000008e008e7220 */ /* 0x040fe40000410000 */
[C---:B------:R-:W-:Y:S02]  /*19e60*/  FMUL.FTZ R143, R0.reuse, R143 ;  /* 0x0000008f008f7220 */ /* 0x040fe40000410000 */
[----:B--2---:R-:W-:Y:S02]  /*19e70*/  FMUL.FTZ R7, R0, R171 ;  /* 0x000000ab00077220 */ /* 0x004fe40000410000 */
[----:B------:R-:W-:Y:S02]  /*19e80*/  FMUL.FTZ R145, R2, R145 ;  /* 0x0000009102917220 */ /* 0x000fe40000410000 */
[C---:B------:R-:W-:Y:S01]  /*19e90*/  FMUL.FTZ R146, R0.reuse, R146 ;  /* 0x0000009200927220 */ /* 0x040fe20000410000 */
[----:B------:R-:W-:Y:S01]  /*19ea0*/  MUFU.EX2 R186, R16 ;  /* 0x0000001000ba7308 */ /* 0x000fe20000000800 */
[----:B------:R-:W-:Y:S02]  /*19eb0*/  FMUL.FTZ R147, R0, R147 ;  /* 0x0000009300937220 */ /* 0x000fe40000410000 */
[C---:B------:R-:W-:Y:S02]  /*19ec0*/  FMUL.FTZ R28, R2.reuse, R28 ;  /* 0x0000001c021c7220 */ /* 0x040fe40000410000 */
[C---:B----4-:R-:W-:Y:S01]  /*19ed0*/  FMUL.FTZ R4, R2.reuse, R168 ;  /* 0x000000a802047220 */ /* 0x050fe20000410000 */
[----:B------:R-:W-:Y:S01]  /*19ee0*/  F2FP.PACK_AB R168, R181, R155 ;  /* 0x0000009bb5a8723e */ /* 0x000fe200000000ff */
[----:B------:R-:W-:Y:S02]  /*19ef0*/  FMUL.FTZ R29, R2, R29 ;  /* 0x0000001d021d7220 */ /* 0x000fe40000410000 */
[C---:B------:R-:W-:Y:S01]  /*19f00*/  FMUL.FTZ R30, R0.reuse, R30 ;  /* 0x0000001e001e7220 */ /* 0x040fe20000410000 */
[----:B------:R-:W2:Y:S01]  /*19f10*/  MUFU.EX2 R183, R17 ;  /* 0x0000001100b77308 */ /* 0x000ea20000000800 */
[----:B------:R-:W-:Y:S02]  /*19f20*/  FMUL.FTZ R31, R0, R31 ;  /* 0x0000001f001f7220 */ /* 0x000fe40000410000 */
[C---:B------:R-:W-:Y:S01]  /*19f30*/  FMUL.FTZ R32, R2.reuse, R32 ;  /* 0x0000002002207220 */ /* 0x040fe20000410000 */
[----:B-1----:R-:W-:Y:S01]  /*19f40*/  F2FP.PACK_AB R171, R189, R191 ;  /* 0x000000bfbdab723e */ /* 0x002fe200000000ff */
[----:B------:R-:W-:Y:S01]  /*19f50*/  FMUL.FTZ R5, R2, R169 ;  /* 0x000000a902057220 */ /* 0x000fe20000410000 */
[----:B------:R-:W-:Y:S01]  /*19f60*/  F2FP.PACK_AB R169, R188, R179 ;  /* 0x000000b3bca9723e */ /* 0x000fe200000000ff */
[----:B------:R-:W-:Y:S02]  /*19f70*/  FMUL.FTZ R33, R2, R33 ;  /* 0x0000002102217220 */ /* 0x000fe40000410000 */
[C---:B------:R-:W-:Y:S01]  /*19f80*/  FMUL.FTZ R34, R0.reuse, R34 ;  /* 0x0000002200227220 */ /* 0x040fe20000410000 */
[----:B------:R-:W-:Y:S01]  /*19f90*/  MUFU.EX2 R187, R13 ;  /* 0x0000000d00bb7308 */ /* 0x000fe20000000800 */
[----:B------:R-:W-:Y:S02]  /*19fa0*/  FMUL.FTZ R35, R0, R35 ;  /* 0x0000002300237220 */ /* 0x000fe40000410000 */
[C---:B------:R-:W-:Y:S05]  /*19fb0*/  HMMA.16816.F32 R4, R168.reuse, R172, R4 ;  /* 0x000000aca804723c */ /* 0x040fea0000001804 */
[C---:B------:R-:W-:Y:S02]  /*19fc0*/  FMUL.FTZ R36, R2.reuse, R36 ;  /* 0x0000002402247220 */ /* 0x040fe40000410000 */
[----:B------:R-:W-:Y:S01]  /*19fd0*/  FMUL.FTZ R37, R2, R37 ;  /* 0x0000002502257220 */ /* 0x000fe20000410000 */
[C---:B------:R-:W-:Y:S01]  /*19fe0*/  HMMA.16816.F32 R8, R168.reuse, R174, R8 ;  /* 0x000000aea808723c */ /* 0x040fe20000001808 */
[----:B------:R-:W1:Y:S03]  /*19ff0*/  MUFU.EX2 R174, R149 ;  /* 0x0000009500ae7308 */ /* 0x000e660000000800 */
[C---:B------:R-:W-:Y:S02]  /*1a000*/  FMUL.FTZ R38, R0.reuse, R38 ;  /* 0x0000002600267220 */ /* 0x040fe40000410000 */
[----:B------:R-:W-:Y:S02]  /*1a010*/  FMUL.FTZ R39, R0, R39 ;  /* 0x0000002700277220 */ /* 0x000fe40000410000 */
[C---:B---3--:R-:W-:Y:S03]  /*1a020*/  HMMA.16816.F32 R132, R168.reuse, R164, R132 ;  /* 0x000000a4a884723c */ /* 0x048fe60000001884 */
[----:B------:R-:W-:Y:S01]  /*1a030*/  MUFU.EX2 R149, R176 ;  /* 0x000000b000957308 */ /* 0x000fe20000000800 */
[C---:B------:R-:W-:Y:S02]  /*1a040*/  FMUL.FTZ R40, R2.reuse, R40 ;  /* 0x0000002802287220 */ /* 0x040fe40000410000 */
[----:B------:R-:W-:Y:S02]  /*1a050*/  FMUL.FTZ R41, R2, R41 ;  /* 0x0000002902297220 */ /* 0x000fe40000410000 */
[C---:B------:R-:W-:Y:S01]  /*1a060*/  HMMA.16816.F32 R136, R168.reuse, R166, R136 ;  /* 0x000000a6a888723c */ /* 0x040fe20000001888 */
[----:B------:R-:W3:Y:S03]  /*1a070*/  LDSM.16.MT88.4 R164, [R195] ;  /* 0x00000000c3a4783b */ /* 0x000ee60000004200 */
[C---:B------:R-:W-:Y:S01]  /*1a080*/  FMUL.FTZ R42, R0.reuse, R42 ;  /* 0x0000002a002a7220 */ /* 0x040fe20000410000 */
[----:B------:R-:W-:Y:S01]  /*1a090*/  MUFU.EX2 R173, R177 ;  /* 0x000000b100ad7308 */ /* 0x000fe20000000800 */
[----:B------:R-:W-:Y:S02]  /*1a0a0*/  FMUL.FTZ R43, R0, R43 ;  /* 0x0000002b002b7220 */ /* 0x000fe40000410000 */
[C---:B------:R-:W-:Y:S04]  /*1a0b0*/  FMUL.FTZ R44, R2.reuse, R44 ;  /* 0x0000002c022c7220 */ /* 0x040fe80000410000 */
        /* <DEDUP_REMOVED lines=23> */
[----:B------:R-:W3:Y:S03]  /*1a230*/  LDSM.16.MT88.4 R164, [R194] ;  /* 0x00000000c2a4783b */ /* 0x000ee60000004200 */
        /* <DEDUP_REMOVED lines=18> */
[C---:B---3--:R-:W-:Y:S03]  /*1a360*/  HMMA.16816.F32 R28, R168.reuse, R164, R28 ;  /* 0x000000a4a81c723c */ /* 0x048fe6000000181c */
[----:B------:R-:W-:Y:S02]  /*1a370*/  FMUL.FTZ R81, R2, R81 ;  /* 0x0000005102517220 */ /* 0x000fe40000410000 */
[C---:B------:R-:W-:Y:S02]  /*1a380*/  FMUL.FTZ R82, R0.reuse, R82 ;  /* 0x0000005200527220 */ /* 0x040fe40000410000 */
[----:B------:R-:W-:Y:S01]  /*1a390*/  FMUL.FTZ R83, R0, R83 ;  /* 0x0000005300537220 */ /* 0x000fe20000410000 */
[C---:B------:R-:W-:Y:S01]  /*1a3a0*/  HMMA.16816.F32 R32, R168.reuse, R166, R32 ;  /* 0x000000a6a820723c */ /* 0x040fe20000001820 */
[----:B------:R-:W3:Y:S03]  /*1a3b0*/  LDSM.16.MT88.4 R164, [R192+0x1800] ;  /* 0x00180000c0a4783b */ /* 0x000ee60000004200 */
        /* <DEDUP_REMOVED lines=45> */
[C---:B------:R-:W-:Y:S01]  /*1a690*/  FMUL.FTZ R125, R2.reuse, R125 ;  /* 0x0000007d027d7220 */ /* 0x040fe20000410000 */
[C---:B------:R-:W-:Y:S01]  /*1a6a0*/  HMMA.16816.F32 R48, R168.reuse, R166, R48 ;  /* 0x000000a6a830723c */ /* 0x040fe20000001830 */
[----:B------:R-:W3:Y:S03]  /*1a6b0*/  LDSM.16.MT88.4 R164, [R195+0x1800] ;  /* 0x00180000c3a4783b */ /* 0x000ee60000004200 */
[C---:B------:R-:W-:Y:S02]  /*1a6c0*/  FMUL.FTZ R128, R2.reuse, R128 ;  /* 0x0000008002807220 */ /* 0x040fe40000410000 */
[----:B------:R-:W-:Y:S02]  /*1a6d0*/  FMUL.FTZ R129, R2, R129 ;  /* 0x0000008102817220 */ /* 0x000fe40000410000 */
[C---:B------:R-:W-:Y:S04]  /*1a6e0*/  FMUL.FTZ R126, R0.reuse, R126 ;  /* 0x0000007e007e7220 */ /* 0x040fe80000410000 */
[C---:B------:R-:W-:Y:S02]  /*1a6f0*/  FMUL.FTZ R127, R0.reuse, R127 ;  /* 0x0000007f007f7220 */ /* 0x040fe40000410000 */
[C---:B------:R-:W-:Y:S02]  /*1a700*/  FMUL.FTZ R130, R0.reuse, R130 ;  /* 0x0000008200827220 */ /* 0x040fe40000410000 */
[C---:B------:R-:W-:Y:S02]  /*1a710*/  FMUL.FTZ R131, R0.reuse, R131 ;  /* 0x0000008300837220 */ /* 0x040fe40000410000 */
[----:B------:R-:W-:Y:S02]  /*1a720*/  FFMA.FTZ R24, R0, R216, R179 ;  /* 0x000000d800187223 */ /* 0x000fe400000100b3 */
[--C-:B------:R-:W-:Y:S02]  /*1a730*/  FFMA.FTZ R0, R19, c[0x0][0x2d0], -R148.reuse ;  /* 0x0000b40013007a23 */ /* 0x100fe40000010894 */
[----:B------:R-:W-:Y:S02]  /*1a740*/  FFMA.FTZ R12, R2, R214, R155 ;  /* 0x000000d6020c7223 */ /* 0x000fe4000001009b */
[----:B------:R4:W-:Y:S01]  /*1a750*/  MUFU.EX2 R175, R0 ;  /* 0x0000000000af7308 */ /* 0x0009e20000000800 */
[----:B------:R-:W-:Y:S01]  /*1a760*/  FFMA.FTZ R2, R14, c[0x0][0x2d0], -R148 ;  /* 0x0000b4000e027a23 */ /* 0x000fe20000010894 */
[----:B--2---:R-:W-:Y:S01]  /*1a770*/  F2FP.PACK_AB R14, R183, R186 ;  /* 0x000000bab70e723e */ /* 0x004fe200000000ff */
[----:B------:R-:W-:Y:S01]  /*1a780*/  FADD.FTZ R25, R181, R12 ;  /* 0x0000000cb5197221 */ /* 0x000fe20000010000 */
[----:B-1----:R-:W-:Y:S06]  /*1a790*/  F2FP.PACK_AB R12, R187, R174 ;  /* 0x000000aebb0c723e */ /* 0x002fec00000000ff */
[----:B------:R1:W-:Y:S01]  /*1a7a0*/  MUFU.EX2 R185, R2 ;  /* 0x0000000200b97308 */ /* 0x0003e20000000800 */
[C---:B---3--:R-:W-:Y:S03]  /*1a7b0*/  HMMA.16816.F32 R52, R168.reuse, R164, R52 ;  /* 0x000000a4a834723c */ /* 0x048fe60000001834 */
[--C-:B----4-:R-:W-:Y:S05]  /*1a7c0*/  FFMA.FTZ R0, R23, c[0x0][0x2d0], -R148.reuse ;  /* 0x0000b40017007a23 */ /* 0x110fea0000010894 */
[C---:B------:R-:W-:Y:S01]  /*1a7d0*/  HMMA.16816.F32 R56, R168.reuse, R166, R56 ;  /* 0x000000a6a838723c */ /* 0x040fe20000001838 */
[----:B------:R-:W2:Y:S01]  /*1a7e0*/  LDSM.16.MT88.4 R164, [R194+0x1800] ;  /* 0x00180000c2a4783b */ /* 0x000ea20000004200 */
[----:B------:R3:W-:Y:S02]  /*1a7f0*/  MUFU.EX2 R155, R0 ;  /* 0x00000000009b7308 */ /* 0x0007e40000000800 */
[----:B-1----:R-:W-:Y:S08]  /*1a800*/  FFMA.FTZ R2, R15, c[0x0][0x2d0], -R148 ;  /* 0x0000b4000f027a23 */ /* 0x002ff00000010894 */
[----:B------:R1:W4:Y:S01]  /*1a810*/  MUFU.EX2 R184, R2 ;  /* 0x0000000200b87308 */ /* 0x0003220000000800 */
[----:B---3--:R-:W-:Y:S04]  /*1a820*/  FADD.FTZ R0, R188, R24 ;  /* 0x00000018bc007221 */ /* 0x008fe80000010000 */
[----:B------:R-:W-:Y:S04]  /*1a830*/  FADD.FTZ R0, R191, R0 ;  /* 0x00000000bf007221 */ /* 0x000fe80000010000 */
[----:B------:R-:W-:Y:S02]  /*1a840*/  FADD.FTZ R0, R189, R0 ;  /* 0x00000000bd007221 */ /* 0x000fe40000010000 */
[----:B-1----:R-:W-:Y:S01]  /*1a850*/  FFMA.FTZ R2, R18, c[0x0][0x2d0], -R148 ;  /* 0x0000b40012027a23 */ /* 0x002fe20000010894 */
[C---:B----4-:R-:W-:Y:S01]  /*1a860*/  F2FP.PACK_AB R13, R184.reuse, R185 ;  /* 0x000000b9b80d723e */ /* 0x050fe200000000ff */
[----:B------:R-:W-:Y:S01]  /*1a870*/  LDSM.16.MT88.4 R16, [R195+0x800] ;  /* 0x00080000c310783b */ /* 0x000fe20000004200 */
[----:B------:R-:W-:Y:S01]  /*1a880*/  FADD.FTZ R0, R185, R0 ;  /* 0x00000000b9007221 */ /* 0x000fe20000010000 */
[C---:B--2---:R-:W-:Y:S01]  /*1a890*/  HMMA.16816.F32 R60, R168.reuse, R164, R60 ;  /* 0x000000a4a83c723c */ /* 0x044fe2000000183c */
[----:B------:R1:W2:Y:S02]  /*1a8a0*/  MUFU.EX2 R182, R2 ;  /* 0x0000000200b67308 */ /* 0x0002a40000000800 */
[----:B------:R-:W-:Y:S05]  /*1a8b0*/  FADD.FTZ R0, R184, R0 ;  /* 0x00000000b8007221 */ /* 0x000fea0000010000 */
[C---:B------:R-:W-:Y:S01]  /*1a8c0*/  HMMA.16816.F32 R64, R168.reuse, R166, R64 ;  /* 0x000000a6a840723c */ /* 0x040fe20000001840 */
[----:B------:R-:W3:Y:S03]  /*1a8d0*/  LDSM.16.MT88.4 R164, [R192+0x3000] ;  /* 0x00300000c0a4783b */ /* 0x000ee60000004200 */
[--C-:B-1----:R-:W-:Y:S01]  /*1a8e0*/  FFMA.FTZ R2, R22, c[0x0][0x2d0], -R148.reuse ;  /* 0x0000b40016027a23 */ /* 0x102fe20000010894 */
[----:B--2---:R-:W-:Y:S04]  /*1a8f0*/  F2FP.PACK_AB R15, R175, R182 ;  /* 0x000000b6af0f723e */ /* 0x004fe800000000ff */
[----:B------:R-:W-:Y:S03]  /*1a900*/  LDSM.16.MT88.4 R20, [R194+0x800] ;  /* 0x00080000c214783b */ /* 0x000fe60000004200 */
[----:B------:R-:W-:Y:S02]  /*1a910*/  FFMA.FTZ R148, R27, c[0x0][0x2d0], -R148 ;  /* 0x0000b4001b947a23 */ /* 0x000fe40000010894 */
[----:B------:R1:W2:Y:S01]  /*1a920*/  MUFU.EX2 R27, R2 ;  /* 0x00000002001b7308 */ /* 0x0002a20000000800 */
[----:B------:R-:W-:Y:S09]  /*1a930*/  FADD.FTZ R0, R182, R0 ;  /* 0x00000000b6007221 */ /* 0x000ff20000010000 */
[----:B------:R-:W4:Y:S01]  /*1a940*/  MUFU.EX2 R24, R148 ;  /* 0x0000009400187308 */ /* 0x000f220000000800 */
[C---:B---3--:R-:W-:Y:S03]  /*1a950*/  HMMA.16816.F32 R68, R168.reuse, R164, R68 ;  /* 0x000000a4a844723c */ /* 0x048fe60000001844 */
[----:B-1----:R-:W-:Y:S05]  /*1a960*/  FADD.FTZ R2, R190, R25 ;  /* 0x00000019be027221 */ /* 0x002fea0000010000 */
[C---:B------:R-:W-:Y:S01]  /*1a970*/  HMMA.16816.F32 R72, R168.reuse, R166, R72 ;  /* 0x000000a6a848723c */ /* 0x040fe20000001848 */
[----:B------:R-:W1:Y:S03]  /*1a980*/  LDSM.16.MT88.4 R164, [R193+0x3000] ;  /* 0x00300000c1a4783b */ /* 0x000e660000004200 */
[----:B------:R-:W-:Y:S04]  /*1a990*/  FADD.FTZ R2, R213, R2 ;  /* 0x00000002d5027221 */ /* 0x000fe80000010000 */
[----:B------:R-:W-:Y:S04]  /*1a9a0*/  FADD.FTZ R2, R174, R2 ;  /* 0x00000002ae027221 */ /* 0x000fe80000010000 */
[----:B------:R-:W-:Y:S04]  /*1a9b0*/  FADD.FTZ R2, R187, R2 ;  /* 0x00000002bb027221 */ /* 0x000fe80000010000 */
        /* <DEDUP_REMOVED lines=22> */
[----:B------:R-:W3:Y:S01]  /*1ab20*/  LDSM.16.MT88.4 R168, [R193+0x800] ;  /* 0x00080000c1a8783b */ /* 0x000ee20000004200 */
[C---:B-1----:R-:W-:Y:S08]  /*1ab30*/  HMMA.16816.F32 R4, R12.reuse, R164, R4 ;  /* 0x000000a40c04723c */ /* 0x042ff00000001804 */
[C---:B------:R-:W-:Y:S01]  /*1ab40*/  HMMA.16816.F32 R8, R12.reuse, R166, R8 ;  /* 0x000000a60c08723c */ /* 0x040fe20000001808 */
[----:B------:R-:W-:Y:S07]  /*1ab50*/  LDSM.16.MT88.4 R164, [R192+0x1000] ;  /* 0x00100000c0a4783b */ /* 0x000fee0000004200 */
[C---:B---3--:R-:W-:Y:S08]  /*1ab60*/  HMMA.16816.F32 R132, R12.reuse, R168, R132 ;  /* 0x000000a80c84723c */ /* 0x048ff00000001884 */
[C---:B------:R-:W-:Y:S08]  /*1ab70*/  HMMA.16816.F32 R136, R12.reuse, R170, R136 ;  /* 0x000000aa0c88723c */ /* 0x040ff00000001888 */
[C---:B------:R-:W-:Y:S08]  /*1ab80*/  HMMA.16816.F32 R140, R12.reuse, R16, R140 ;  /* 0x000000100c8c723c */ /* 0x040ff0000000188c */
[C---:B------:R-:W-:Y:S01]  /*1ab90*/  HMMA.16816.F32 R144, R12.reuse, R18, R144 ;  /* 0x000000120c90723c */ /* 0x040fe20000001890 */
[----:B------:R-:W1:Y:S07]  /*1aba0*/  LDSM.16.MT88.4 R16, [R192+0x2000] ;  /* 0x00200000c010783b */ /* 0x000e6e0000004200 */
[C---:B------:R-:W-:Y:S08]  /*1abb0*/  HMMA.16816.F32 R28, R12.reuse, R20, R28 ;  /* 0x000000140c1c723c */ /* 0x040ff0000000181c */
[C---:B------:R-:W-:Y:S01]  /*1abc0*/  HMMA.16816.F32 R32, R12.reuse, R22, R32 ;  /* 0x000000160c20723c */ /* 0x040fe20000001820 */
[----:B------:R-:W3:Y:S07]  /*1abd0*/  LDSM.16.MT88.4 R20, [R193+0x2000] ;  /* 0x00200000c114783b */ /* 0x000eee0000004200 */
[C---:B-1----:R-:W-:Y:S08]  /*1abe0*/  HMMA.16816.F32 R36, R12.reuse, R16, R36 ;  /* 0x000000100c24723c */ /* 0x042ff00000001824 */
[C---:B------:R-:W-:Y:S01]  /*1abf0*/  HMMA.16816.F32 R40, R12.reuse, R18, R40 ;  /* 0x000000120c28723c */ /* 0x040fe20000001828 */
[----:B------:R-:W1:Y:S07]  /*1ac00*/  LDSM.16.MT88.4 R16, [R195+0x2000] ;  /* 0x00200000c310783b */ /* 0x000e6e0000004200 */
[C---:B---3--:R-:W-:Y:S08]  /*1ac10*/  HMMA.16816.F32 R44, R12.reuse, R20, R44 ;  /* 0x000000140c2c723c */ /* 0x048ff0000000182c */
        /* <DEDUP_REMOVED lines=28> */
[----:B------:R-:W-:Y:S07]  /*1ade0*/  LDSM.16.MT88.4 R16, [R195+0x1000] ;  /* 0x00100000c310783b */ /* 0x000fee0000004200 */
[C---:B---3--:R-:W-:Y:S08]  /*1adf0*/  HMMA.16816.F32 R124, R12.reuse, R20, R124 ;  /* 0x000000140c7c723c */ /* 0x048ff0000000187c */
[----:B------:R-:W-:Y:S07]  /*1ae00*/  HMMA.16816.F32 R128, R12, R22, R128 ;  /* 0x000000160c80723c */ /* 0x000fee0000001880 */
[----:B------:R-:W-:Y:S02]  /*1ae10*/  F2FP.PACK_AB R12, R173, R149 ;  /* 0x00000095ad0c723e */ /* 0x000fe400000000ff */
[----:B--2---:R-:W-:Y:S03]  /*1ae20*/  F2FP.PACK_AB R13, R155, R27 ;  /* 0x0000001b9b0d723e */ /* 0x004fe600000000ff */
[----:B------:R-:W-:Y:S02]  /*1ae30*/  F2FP.PACK_AB R14, R154, R172 ;  /* 0x000000ac9a0e723e */ /* 0x000fe400000000ff */
[----:B----4-:R-:W-:Y:S07]  /*1ae40*/  F2FP.PACK_AB R15, R24, R26 ;  /* 0x0000001a180f723e */ /* 0x010fee00000000ff */
[C---:B------:R-:W-:Y:S01]  /*1ae50*/  HMMA.16816.F32 R168, R12.reuse, R164, R4 ;  /* 0x000000a40ca8723c */ /* 0x040fe20000001804 */
[----:B------:R-:W1:Y:S07]  /*1ae60*/  LDSM.16.MT88.4 R4, [R193+0x1000] ;  /* 0x00100000c104783b */ /* 0x000e6e0000004200 */
        /* <DEDUP_REMOVED lines=38> */
[C---:B-1----:R-:W-:Y:S07]  /*1b0d0*/  HMMA.16816.F32 R108, R12.reuse, R4, R108 ;  /* 0x000000040c6c723c */ /* 0x042fee000000186c */
[----:B------:R-:W-:Y:S01]  /*1b0e0*/  FADD.FTZ R4, R183, R2 ;  /* 0x00000002b7047221 */ /* 0x000fe20000010000 */
[C---:B------:R-:W-:Y:S04]  /*1b0f0*/  HMMA.16816.F32 R112, R12.reuse, R6, R112 ;  /* 0x000000060c70723c */ /* 0x040fe80000001870 */
[----:B------:R-:W-:Y:S02]  /*1b100*/  FADD.FTZ R2, R175, R0 ;  /* 0x00000000af027221 */ /* 0x000fe40000010000 */
[----:B------:R-:W-:Y:S01]  /*1b110*/  FADD.FTZ R0, R149, R4 ;  /* 0x0000000495007221 */ /* 0x000fe20000010000 */
[----:B------:R-:W-:Y:S01]  /*1b120*/  MOV R149, R3 ;  /* 0x0000000300957202 */ /* 0x000fe20000000f00 */
[C---:B---3--:R-:W-:Y:S04]  /*1b130*/  HMMA.16816.F32 R116, R12.reuse, R16, R116 ;  /* 0x000000100c74723c */ /* 0x048fe80000001874 */
[----:B------:R-:W-:Y:S02]  /*1b140*/  FADD.FTZ R2, R27, R2 ;  /* 0x000000021b027221 */ /* 0x000fe40000010000 */
[----:B------:R-:W-:Y:S02]  /*1b150*/  FADD.FTZ R0, R173, R0 ;  /* 0x00000000ad007221 */ /* 0x000fe40000010000 */
[C---:B------:R-:W-:Y:S04]  /*1b160*/  HMMA.16816.F32 R120, R12.reuse, R18, R120 ;  /* 0x000000120c78723c */ /* 0x040fe80000001878 */
[----:B------:R-:W-:Y:S02]  /*1b170*/  FADD.FTZ R4, R155, R2 ;  /* 0x000000029b047221 */ /* 0x000fe40000010000 */
[----:B------:R-:W-:Y:S02]  /*1b180*/  FADD.FTZ R2, R172, R0 ;  /* 0x00000000ac027221 */ /* 0x000fe40000010000 */
[C---:B--2---:R-:W-:Y:S04]  /*1b190*/  HMMA.16816.F32 R124, R12.reuse, R8, R124 ;  /* 0x000000080c7c723c */ /* 0x044fe8000000187c */
[----:B------:R-:W-:Y:S02]  /*1b1a0*/  FADD.FTZ R0, R26, R4 ;  /* 0x000000041a007221 */ /* 0x000fe40000010000 */
[----:B------:R-:W-:Y:S02]  /*1b1b0*/  FADD.FTZ R214, R154, R2 ;  /* 0x000000029ad67221 */ /* 0x000fe40000010000 */
[----:B------:R-:W-:Y:S04]  /*1b1c0*/  HMMA.16816.F32 R128, R12, R10, R128 ;  /* 0x0000000a0c80723c */ /* 0x000fe80000001880 */
[----:B------:R-:W-:Y:S04]  /*1b1d0*/  FADD.FTZ R216, R24, R0 ;  /* 0x0000000018d87221 */ /* 0x000fe80000010000 */
[----:B------:R-:W-:-:S05]  /*1b1e0*/  @P3 BRA `(.L_x_2457) ;  /* 0xffffd79000003947 */ /* 0x000fca000383ffff */
.L_x_2454:
[----:B------:R-:W-:Y:S02]  /*1b1f0*/  @!UPT UIADD3 URZ, URZ, URZ, URZ ;  /* 0x0000003f3f3ff290 */ /* 0x000fe4000fffe03f */
[----:B------:R-:W-:Y:S02]  /*1b200*/  MOV R7, 0x1f ;  /* 0x0000001f00077802 */ /* 0x000fe40000000f00 */
[----:B------:R-:W-:Y:S01]  /*1b210*/  MOV R6, 0xffffffff ;  /* 0xffffffff00067802 */ /* 0x000fe20000000f00 */
[----:B------:R-:W-:Y:S06]  /*1b220*/  BRA.DIV ~URZ, `(.L_x_2458) ;  /* 0x000066227f007947 */ /* 0x000fec000b800000 */
[----:B------:R1:W2:Y:S02]  /*1b230*/  SHFL.BFLY PT, R0, R214, 0x2, 0x1f ;  /* 0x0c401f00d6007f89 */ /* 0x0002a400000e0000 */
.L_x_2531:
[----:B--2---:R-:W-:Y:S01]  /*1b240*/  FADD.FTZ R0, R0, R214 ;  /* 0x000000d600007221 */ /* 0x004fe20000010000 */
[----:B------:R-:W-:Y:S05]  /*1b250*/  BRA.DIV ~URZ, `(.L_x_2459) ;  /* 0x000066527f007947 */ /* 0x000fea000b800000 */
[----:B------:R-:W2:Y:S04]  /*1b260*/  SHFL.BFLY PT, R2, R216, 0x2, 0x1f ;  /* 0x0c401f00d8027f89 */ /* 0x000ea800000e0000 */
[----:B------:R-:W3:Y:S01]  /*1b270*/  SHFL.BFLY PT, R5, R0, 0x1, 0x1f ;  /* 0x0c201f0000057f89 */ /* 0x000ee200000e0000 */
[----:B--2---:R-:W-:-:S02]  /*1b280*/  FADD.FTZ R4, R2, R216 ;  /* 0x000000d802047221 */ /* 0x004fc40000010000 */
[----:B---3--:R-:W-:-:S03]  /*1b290*/  FADD.FTZ R0, R0, R5 ;  /* 0x0000000500007221 */ /* 0x008fc60000010000 */
[----:B------:R2:W3:Y:S04]  /*1b2a0*/  SHFL.BFLY PT, R3, R4, 0x1, 0x1f ;  /* 0x0c201f0004037f89 */ /* 0x0004e800000e0000 */
.L_x_2532:
        /* <DEDUP_REMOVED lines=149> */
.L_x_2369:
[----:B------:R2:W5:Y:S01]  /*1bc00*/  LDL R6, [R1] ;  /* 0x0000000001067983 */ /* 0x0005620000100800 */
        /* <DEDUP_REMOVED lines=18> */
.L_x_2461:
[----:B--2---:R-:W-:Y:S05]  /*1bd30*/  BSYNC B0 ;  /* 0x0000000000007941 */ /* 0x004fea0003800000 */
.L_x_2460:
[----:B------:R-:W-:Y:S01]  /*1bd40*/  PRMT R0, R0, 0x9910, RZ ;  /* 0x0000991000007816 */ /* 0x000fe200000000ff */
[----:B------:R-:W-:Y:S01]  /*1bd50*/  BSSY B1, `(.L_x_2462) ;  /* 0x000042a000017945 */ /* 0x000fe20003800000 */
[----:B-----5:R-:W-:Y:S02]  /*1bd60*/  IMAD.MOV.U32 R114, RZ, RZ, R6 ;  /* 0x000000ffff727224 */ /* 0x020fe400078e0006 */
        /* <DEDUP_REMOVED lines=162> */
.L_x_2464:
        /* <DEDUP_REMOVED lines=18> */
[----:B-1----:R-:W-:Y:S01]  /*1c8b0*/  IMAD R3, R7, R0, RZ ;  /* 0x0000000007037224 */ /* 0x002fe200078e02ff */
[----:B------:R-:W-:Y:S01]  /*1c8c0*/  LOP3.LUT R217, R217, 0xfffffffd, RZ, 0xc0, !PT ;  /* 0xfffffffdd9d97812 */ /* 0x000fe200078ec0ff */
[----:B--2---:R-:W-:Y:S01]  /*1c8d0*/  IMAD.IADD R8, R4, 0x1, R115 ;  /* 0x0000000104087824 */ /* 0x004fe200078e0273 */
        /* <DEDUP_REMOVED lines=39> */
[----:B------:R-:W-:Y:S01]  /*1cb50*/  IMAD R11, R12, c[0x0][0x4e8], RZ ;  /* 0x00013a000c0b7a24 */ /* 0x000fe200078e02ff */
[----:B------:R2:W-:Y:S02]  /*1cb60*/  SHFL.IDX PT, R4, R3, 0x1, 0x1c1f ;  /* 0x003c1f0003047f89 */ /* 0x0005e400000e0000 */
[----:B------:R-:W-:Y:S02]  /*1cb70*/  LOP3.LUT P0, RZ, R15, 0x3, RZ, 0xc0, !PT ;  /* 0x000000030fff7812 */ /* 0x000fe4000780c0ff */
        /* <DEDUP_REMOVED lines=66> */
.L_x_2533:
[----:B------:R-:W-:Y:S05]  /*1cfa0*/  BRA.DIV ~URZ, `(.L_x_2467) ;  /* 0x00004a727f007947 */ /* 0x000fea000b800000 */
[----:B------:R4:W2:Y:S02]  /*1cfb0*/  SHFL.IDX PT, R2, R14, RZ, 0x181f ;  /* 0x00181fff0e027589 */ /* 0x0008a400000e0000 */
.L_x_2534:
        /* <DEDUP_REMOVED lines=26> */
.L_x_2469:
[----:B------:R-:W-:Y:S05]  /*1d160*/  BSYNC B0 ;  /* 0x0000000000007941 */ /* 0x000fea0003800000 */
.L_x_2468:
[----:B------:R-:W-:Y:S05]  /*1d170*/  BRA.DIV ~URZ, `(.L_x_2470) ;  /* 0x000049127f007947 */ /* 0x000fea000b800000 */
[----:B---3--:R3:W4:Y:S04]  /*1d180*/  SHFL.IDX PT, R10, R13, 0x1, 0x181f ;  /* 0x00381f000d0a7f89 */ /* 0x00872800000e0000 */
[----:B--2---:R3:W2:Y:S02]  /*1d190*/  SHFL.IDX PT, R2, R14, 0x1, 0x181f ;  /* 0x00381f000e027f89 */ /* 0x0046a400000e0000 */
.L_x_2535:
        /* <DEDUP_REMOVED lines=20> */
.L_x_2472:
[----:B------:R-:W-:Y:S05]  /*1d2e0*/  BSYNC B0 ;  /* 0x0000000000007941 */ /* 0x000fea0003800000 */
.L_x_2471:
[----:B------:R-:W-:Y:S05]  /*1d2f0*/  BRA.DIV ~URZ, `(.L_x_2473) ;  /* 0x000048627f007947 */ /* 0x000fea000b800000 */
[----:B----4-:R4:W3:Y:S02]  /*1d300*/  SHFL.IDX PT, R10, R13, 0x2, 0x181f ;  /* 0x00581f000d0a7f89 */ /* 0x0108e400000e0000 */
.L_x_2536:
[----:B------:R-:W-:Y:S05]  /*1d310*/  BRA.DIV ~URZ, `(.L_x_2474) ;  /* 0x000048b27f007947 */ /* 0x000fea000b800000 */
[----:B--2---:R2:W4:Y:S02]  /*1d320*/  SHFL.IDX PT, R2, R14, 0x2, 0x181f ;  /* 0x00581f000e027f89 */ /* 0x00452400000e0000 */
.L_x_2537:
        /* <DEDUP_REMOVED lines=20> */
.L_x_2476:
[----:B------:R-:W-:Y:S05]  /*1d470*/  BSYNC B0 ;  /* 0x0000000000007941 */ /* 0x000fea0003800000 */
.L_x_2475:
[----:B------:R-:W-:Y:S05]  /*1d480*/  BRA.DIV ~URZ, `(.L_x_2477) ;  /* 0x000047b27f007947 */ /* 0x000fea000b800000 */
[----:B---3--:R3:W2:Y:S04]  /*1d490*/  SHFL.IDX PT, R10, R13, 0x3, 0x181f ;  /* 0x00781f000d0a7f89 */ /* 0x0086a800000e0000 */
[----:B----4-:R3:W4:Y:S02]  /*1d4a0*/  SHFL.IDX PT, R2, R14, 0x3, 0x181f ;  /* 0x00781f000e027f89 */ /* 0x01072400000e0000 */
.L_x_2538:
        /* <DEDUP_REMOVED lines=21> */
.L_x_2465:
        /* <DEDUP_REMOVED lines=35> */
.L_x_2539:
[----:B------:R-:W-:Y:S05]  /*1d830*/  BRA.DIV ~URZ, `(.L_x_2480) ;  /* 0x000045427f007947 */ /* 0x000fea000b800000 */
[----:B------:R3:W4:Y:S02]  /*1d840*/  SHFL.IDX PT, R0, R17, RZ, 0x1c1f ;  /* 0x001c1fff11007589 */ /* 0x00072400000e0000 */
.L_x_2540:
        /* <DEDUP_REMOVED lines=68> */
[----:B------:R-:W-:Y:S02]  /*1dc90*/  @!P6 LEA.HI.X R9, R10, R4, R13, 0x2, P0 ;  /* 0x000000040a09e211 */ /* 0x000fe400000f140d */
[C---:B------:R-:W-:Y:S02]  /*1dca0*/  @!P5 LEA R10, P0, R5.reuse, R0, 0x2 ;  /* 0x00000000050ad211 */ /* 0x040fe400078010ff */
[-C--:B------:R-:W-:Y:S01]  /*1dcb0*/  @!P1 LEA.HI.X R7, R12, R4.reuse, R7, 0x2, P2 ;  /* 0x000000040c079211 */ /* 0x080fe200010f1407 */
[----:B------:R2:W-:Y:S01]  /*1dcc0*/  @!P6 ST.E.64 [R8.64], R36 ;  /* 0x000000240800e985 */ /* 0x0005e2000c101b06 */
[----:B------:R-:W-:-:S02]  /*1dcd0*/  @!P5 LEA.HI.X R11, R5, R4, R11, 0x2, P0 ;  /* 0x00000004050bd211 */ /* 0x000fc400000f140b */
[C---:B------:R-:W-:Y:S01]  /*1dce0*/  IADD3 R5, R231.reuse, 0x68, RZ ;  /* 0x00000068e7057810 */ /* 0x040fe20007ffe0ff */
[----:B------:R5:W-:Y:S01]  /*1dcf0*/  @!P1 ST.E.64 [R6.64], R32 ;  /* 0x0000002006009985 */ /* 0x000be2000c101b06 */
[C---:B----4-:R-:W-:Y:S02]  /*1dd00*/  IADD3 R3, R231.reuse, 0x58, RZ ;  /* 0x00000058e7037810 */ /* 0x050fe40007ffe0ff */
[----:B------:R-:W-:Y:S01]  /*1dd10*/  IADD3 R2, R231, 0x60, RZ ;  /* 0x00000060e7027810 */ /* 0x000fe20007ffe0ff */
[----:B------:R4:W-:Y:S01]  /*1dd20*/  @!P5 ST.E.64 [R10.64], R44 ;  /* 0x0000002c0a00d985 */ /* 0x0009e2000c101b06 */
[----:B------:R-:W-:Y:S02]  /*1dd30*/  ISETP.GE.AND P3, PT, R3, c[0x0][0x3c8], PT ;  /* 0x0000f20003007a0c */ /* 0x000fe40003f66270 */
[----:B------:R-:W-:Y:S02]  /*1dd40*/  ISETP.GE.AND P4, PT, R2, c[0x0][0x3c8], PT ;  /* 0x0000f20002007a0c */ /* 0x000fe40003f86270 */
[----:B------:R-:W-:-:S11]  /*1dd50*/  ISETP.GE.AND P2, PT, R5, c[0x0][0x3c8], PT ;  /* 0x0000f20005007a0c */ /* 0x000fd60003f46270 */
[-C--:B------:R-:W-:Y:S02]  /*1dd60*/  @!P4 LEA R12, P0, R2, R0.reuse, 0x2 ;  /* 0x00000000020cc211 */ /* 0x080fe400078010ff */
[----:B--2---:R-:W-:Y:S02]  /*1dd70*/  SHF.R.S32.HI R9, RZ, 0x1f, R3 ;  /* 0x0000001fff097819 */ /* 0x004fe40000011403 */
[----:B------:R-:W-:Y:S02]  /*1dd80*/  @!P3 LEA R8, P1, R3, R0, 0x2 ;  /* 0x000000000308b211 */ /* 0x000fe400078210ff */
[----:B-----5:R-:W-:Y:S02]  /*1dd90*/  IADD3 R6, R231, 0x70, RZ ;  /* 0x00000070e7067810 */ /* 0x020fe40007ffe0ff */
[----:B------:R-:W-:Y:S02]  /*1dda0*/  SHF.R.S32.HI R7, RZ, 0x1f, R2 ;  /* 0x0000001fff077819 */ /* 0x000fe40000011402 */
[----:B------:R-:W-:-:S02]  /*1ddb0*/  ISETP.GE.AND P6, PT, R6, c[0x0][0x3c8], PT ;  /* 0x0000f20006007a0c */ /* 0x000fc40003fc6270 */
[-C--:B------:R-:W-:Y:S02]  /*1ddc0*/  @!P3 LEA.HI.X R9, R3, R4.reuse, R9, 0x2, P1 ;  /* 0x000000040309b211 */ /* 0x080fe400008f1409 */
[C---:B------:R-:W-:Y:S02]  /*1ddd0*/  IADD3 R3, R231.reuse, 0x78, RZ ;  /* 0x00000078e7037810 */ /* 0x040fe40007ffe0ff */
[----:B------:R-:W-:Y:S01]  /*1dde0*/  @!P4 LEA.HI.X R13, R2, R4, R7, 0x2, P0 ;  /* 0x00000004020dc211 */ /* 0x000fe200000f1407 */
        /* <DEDUP_REMOVED lines=10> */
[----:B--2---:R-:W-:Y:S02]  /*1de90*/  SHF.R.S32.HI R9, RZ, 0x1f, R5 ;  /* 0x0000001fff097819 */ /* 0x004fe40000011405 */
[-C--:B------:R-:W-:Y:S02]  /*1dea0*/  @!P2 LEA R8, P1, R5, R0.reuse, 0x2 ;  /* 0x000000000508a211 */ /* 0x080fe400078210ff */
[----:B-----5:R-:W-:-:S02]  /*1deb0*/  @!P5 LEA R12, P0, R2, R0, 0x2 ;  /* 0x00000000020cd211 */ /* 0x020fc400078010ff */
        /* <DEDUP_REMOVED lines=10> */
[----:B------:R-:W-:-:S05]  /*1df60*/  @!P3 LEA R8, P1, R3, R0, 0x2 ;  /* 0x000000000308b211 */ /* 0x000fca00078210ff */
[----:B----4-:R-:W-:Y:S02]  /*1df70*/  @!P4 LEA R10, P0, R5, R0, 0x2 ;  /* 0x00000000050ac211 */ /* 0x010fe400078010ff */
        /* <DEDUP_REMOVED lines=30> */
[----:B------:R-:W-:Y:S01]  /*1e160*/  @!P6 LEA.HI.X R11, R5, R4, R11, 0x2, P0 ;  /* 0x00000004050be211 */ /* 0x000fe200000f140b */
[----:B------:R4:W-:Y:S01]  /*1e170*/  @!P5 ST.E.64 [R12.64], R84 ;  /* 0x000000540c00d985 */ /* 0x0009e2000c101b06 */
[----:B------:R-:W-:-:S04]  /*1e180*/  IADD3 R5, R231, 0xd0, RZ ;  /* 0x000000d0e7057810 */ /* 0x000fc80007ffe0ff */
[----:B------:R-:W-:Y:S02]  /*1e190*/  ISETP.GE.AND P5, PT, R5, c[0x0][0x3c8], PT ;  /* 0x0000f20005007a0c */ /* 0x000fe40003fa6270 */
[----:B--2---:R-:W-:-:S04]  /*1e1a0*/  @!P2 LEA R8, P1, R6, R0, 0x2 ;  /* 0x000000000608a211 */ /* 0x004fc800078210ff */
[----:B------:R-:W-:Y:S02]  /*1e1b0*/  @!P2 LEA.HI.X R9, R6, R4, R7, 0x2, P1 ;  /* 0x000000040609a211 */ /* 0x000fe400008f1407 */
[----:B------:R-:W-:Y:S02]  /*1e1c0*/  IADD3 R6, R231, 0xc8, RZ ;  /* 0x000000c8e7067810 */ /* 0x000fe40007ffe0ff */
[----:B------:R-:W-:Y:S01]  /*1e1d0*/  SHF.R.S32.HI R7, RZ, 0x1f, R2 ;  /* 0x0000001fff077819 */ /* 0x000fe20000011402 */
[----:B------:R2:W-:Y:S01]  /*1e1e0*/  @!P2 ST.E.64 [R8.64], R80 ;  /* 0x000000500800a985 */ /* 0x0005e2000c101b06 */
[----:B----4-:R-:W-:Y:S02]  /*1e1f0*/  @!P4 LEA R12, P0, R2, R0, 0x2 ;  /* 0x00000000020cc211 */ /* 0x010fe400078010ff */
[----:B------:R-:W-:Y:S01]  /*1e200*/  ISETP.GE.AND P2, PT, R6, c[0x0][0x3c8], PT ;  /* 0x0000f20006007a0c */ /* 0x000fe20003f46270 */
[----:B------:R4:W-:Y:S01]  /*1e210*/  @!P6 ST.E.64 [R10.64], R92 ;  /* 0x0000005c0a00e985 */ /* 0x0009e2000c101b06 */
[----:B------:R-:W-:-:S02]  /*1e220*/  @!P4 LEA.HI.X R13, R2, R4, R7, 0x2, P0 ;  /* 0x00000004020dc211 */ /* 0x000fc400000f1407 */
[C---:B------:R-:W-:Y:S02]  /*1e230*/  IADD3 R2, R231.reuse, 0xd8, RZ ;  /* 0x000000d8e7027810 */ /* 0x040fe40007ffe0ff */
        /* <DEDUP_REMOVED lines=14> */
[----:B--2---:R-:W-:-:S02]  /*1e320*/  SHF.R.S32.HI R9, RZ, 0x1f, R6 ;  /* 0x0000001fff097819 */ /* 0x004fc40000011406 */
[CC--:B------:R-:W-:Y:S02]  /*1e330*/  @!P2 LEA R8, P1, R6.reuse, R0.reuse, 0x2 ;  /* 0x000000000608a211 */ /* 0x0c0fe400078210ff */
[----:B----4-:R-:W-:Y:S02]  /*1e340*/  @!P6 LEA R12, P0, R7, R0, 0x2 ;  /* 0x00000000070ce211 */ /* 0x010fe400078010ff */
        /* <DEDUP_REMOVED lines=25> */
.L_x_2482:
[----:B------:R-:W-:Y:S05]  /*1e4e0*/  BSYNC B0 ;  /* 0x0000000000007941 */ /* 0x000fea0003800000 */
.L_x_2481:
[----:B------:R-:W-:Y:S05]  /*1e4f0*/  BRA.DIV ~URZ, `(.L_x_2483) ;  /* 0x000038f27f007947 */ /* 0x000fea000b800000 */
[----:B--2---:R2:W1:Y:S04]  /*1e500*/  SHFL.IDX PT, R4, R16, 0x1, 0x1c1f ;  /* 0x003c1f0010047f89 */ /* 0x00446800000e0000 */
[----:B----4-:R2:W4:Y:S02]  /*1e510*/  SHFL.IDX PT, R0, R17, 0x1, 0x1c1f ;  /* 0x003c1f0011007f89 */ /* 0x01052400000e0000 */
.L_x_2541:
        /* <DEDUP_REMOVED lines=87> */
[----:B------:R-:W-:Y:S01]  /*1ea90*/  SHF.R.S32.HI R7, RZ, 0x1f, R6 ;  /* 0x0000001fff077819 */ /* 0x000fe20000011406 */
[----:B------:R4:W-:Y:S01]  /*1eaa0*/  @!P5 ST.E.64 [R14.64], R42 ;  /* 0x0000002a0e00d985 */ /* 0x0009e2000c101b06 */
[----:B------:R-:W-:-:S03]  /*1eab0*/  IADD3 R3, R231, 0x78, RZ ;  /* 0x00000078e7037810 */ /* 0x000fc60007ffe0ff */
        /* <DEDUP_REMOVED lines=13> */
[----:B------:R-:W-:Y:S02]  /*1eb90*/  SHF.R.S32.HI R5, RZ, 0x1f, R7 ;  /* 0x0000001fff057819 */ /* 0x000fe40000011407 */
[----:B------:R-:W-:Y:S02]  /*1eba0*/  ISETP.GE.AND P6, PT, R8, c[0x0][0x3c8], PT ;  /* 0x0000f20008007a0c */ /* 0x000fe40003fc6270 */
[----:B------:R-:W-:Y:S02]  /*1ebb0*/  IADD3 R2, R231, 0x90, RZ ;  /* 0x00000090e7027810 */ /* 0x000fe40007ffe0ff */
[C---:B---3--:R-:W-:Y:S02]  /*1ebc0*/  @!P0 LEA R16, P3, R3.reuse, R0, 0x2 ;  /* 0x0000000003108211 */ /* 0x048fe400078610ff */
[----:B------:R-:W-:Y:S01]  /*1ebd0*/  SHF.R.S32.HI R9, RZ, 0x1f, R2 ;  /* 0x0000001fff097819 */ /* 0x000fe20000011402 */
[----:B------:R1:W-:Y:S01]  /*1ebe0*/  @!P4 ST.E.64 [R12.64], R54 ;  /* 0x000000360c00c985 */ /* 0x0003e2000c101b06 */
[----:B------:R-:W-:-:S02]  /*1ebf0*/  @!P0 LEA.HI.X R17, R3, R4, R6, 0x2, P3 ;  /* 0x0000000403118211 */ /* 0x000fc400018f1406 */
[C---:B------:R-:W-:Y:S01]  /*1ec00*/  IADD3 R6, R231.reuse, 0x98, RZ ;  /* 0x00000098e7067810 */ /* 0x040fe20007ffe0ff */
[----:B------:R2:W-:Y:S01]  /*1ec10*/  @!P2 ST.E.64 [R10.64], R50 ;  /* 0x000000320a00a985 */ /* 0x0005e2000c101b06 */
[----:B------:R-:W-:Y:S02]  /*1ec20*/  SHF.R.S32.HI R3, RZ, 0x1f, R8 ;  /* 0x0000001fff037819 */ /* 0x000fe40000011408 */
[----:B----4-:R-:W-:Y:S01]  /*1ec30*/  @!P6 LEA R14, P3, R8, R0, 0x2 ;  /* 0x00000000080ee211 */ /* 0x010fe200078610ff */
[----:B------:R-:W-:Y:S01]  /*1ec40*/  @!P1 ST.E.64 [R18.64], R62 ;  /* 0x0000003e12009985 */ /* 0x000fe2000c101b06 */
[----:B------:R-:W-:Y:S02]  /*1ec50*/  ISETP.GE.AND P4, PT, R6, c[0x0][0x3c8], PT ;  /* 0x0000f20006007a0c */ /* 0x000fe40003f86270 */
[----:B------:R-:W-:Y:S01]  /*1ec60*/  @!P6 LEA.HI.X R15, R8, R4, R3, 0x2, P3 ;  /* 0x00000004080fe211 */ /* 0x000fe200018f1403 */
[----:B------:R3:W-:Y:S01]  /*1ec70*/  @!P0 ST.E.64 [R16.64], R58 ;  /* 0x0000003a10008985 */ /* 0x0007e2000c101b06 */
[----:B------:R-:W-:-:S03]  /*1ec80*/  IADD3 R3, R231, 0xa8, RZ ;  /* 0x000000a8e7037810 */ /* 0x000fc60007ffe0ff */
[----:B------:R-:W-:Y:S01]  /*1ec90*/  @!P6 ST.E.64 [R14.64], R70 ;  /* 0x000000460e00e985 */ /* 0x000fe2000c101b06 */
[----:B------:R-:W-:-:S05]  /*1eca0*/  ISETP.GE.AND P6, PT, R2, c[0x0][0x3c8], PT ;  /* 0x0000f20002007a0c */ /* 0x000fca0003fc6270 */
[-C--:B------:R-:W-:Y:S02]  /*1ecb0*/  @!P4 LEA R8, P1, R6, R0.reuse, 0x2 ;  /* 0x000000000608c211 */ /* 0x080fe400078210ff */
[----:B-1----:R-:W-:-:S04]  /*1ecc0*/  @!P5 LEA R12, P2, R7, R0, 0x2 ;  /* 0x00000000070cd211 */ /* 0x002fc800078410ff */
[----:B------:R-:W-:Y:S02]  /*1ecd0*/  @!P5 LEA.HI.X R13, R7, R4, R5, 0x2, P2 ;  /* 0x00000004070dd211 */ /* 0x000fe400010f1405 */
[----:B------:R-:W-:Y:S02]  /*1ece0*/  ISETP.GE.AND P2, PT, R2, c[0x0][0x3c8], PT ;  /* 0x0000f20002007a0c */ /* 0x000fe40003f46270 */
[----:B------:R-:W-:Y:S01]  /*1ecf0*/  IADD3 R5, R231, 0xa0, RZ ;  /* 0x000000a0e7057810 */ /* 0x000fe20007ffe0ff */
[----:B------:R1:W-:Y:S01]  /*1ed00*/  @!P5 ST.E.64 [R12.64], R66 ;  /* 0x000000420c00d985 */ /* 0x0003e2000c101b06 */
[----:B------:R-:W-:Y:S02]  /*1ed10*/  SHF.R.S32.HI R7, RZ, 0x1f, R6 ;  /* 0x0000001fff077819 */ /* 0x000fe40000011406 */
[----:B------:R-:W-:-:S07]  /*1ed20*/  ISETP.GE.AND P3, PT, R5, c[0x0][0x3c8], PT ;  /* 0x0000f20005007a0c */ /* 0x000fce0003f66270 */
[----:B--2---:R-:W-:-:S04]  /*1ed30*/  @!P2 LEA R10, P0, R2, R0, 0x2 ;  /* 0x00000000020aa211 */ /* 0x004fc800078010ff */
[-C--:B------:R-:W-:Y:S02]  /*1ed40*/  @!P2 LEA.HI.X R11, R2, R4.reuse, R9, 0x2, P0 ;  /* 0x00000004020ba211 */ /* 0x080fe400000f1409 */
[----:B------:R-:W-:Y:S02]  /*1ed50*/  ISETP.GE.AND P2, PT, R3, c[0x0][0x3c8], PT ;  /* 0x0000f20003007a0c */ /* 0x000fe40003f46270 */
[----:B------:R-:W-:Y:S01]  /*1ed60*/  @!P4 LEA.HI.X R9, R6, R4, R7, 0x2, P1 ;  /* 0x000000040609c211 */ /* 0x000fe200008f1407 */
[----:B------:R2:W-:Y:S01]  /*1ed70*/  @!P6 ST.E.64 [R10.64], R78 ;  /* 0x0000004e0a00e985 */ /* 0x0005e2000c101b06 */
[----:B---3--:R-:W-:Y:S02]  /*1ed80*/  @!P3 LEA R16, P0, R5, R0, 0x2 ;  /* 0x000000000510b211 */ /* 0x008fe400078010ff */
[C---:B------:R-:W-:Y:S01]  /*1ed90*/  IADD3 R6, R231.reuse, 0xb8, RZ ;  /* 0x000000b8e7067810 */ /* 0x040fe20007ffe0ff */
[----:B------:R3:W-:Y:S01]  /*1eda0*/  @!P4 ST.E.64 [R8.64], R74 ;  /* 0x0000004a0800c985 */ /* 0x0007e2000c101b06 */
[----:B------:R-:W-:-:S02]  /*1edb0*/  IADD3 R7, R231, 0xb0, RZ ;  /* 0x000000b0e7077810 */ /* 0x000fc40007ffe0ff */
[----:B------:R-:W-:Y:S02]  /*1edc0*/  IADD3 R2, R231, 0xc8, RZ ;  /* 0x000000c8e7027810 */ /* 0x000fe40007ffe0ff */
[----:B------:R-:W-:Y:S02]  /*1edd0*/  ISETP.GE.AND P1, PT, R7, c[0x0][0x3c8], PT ;  /* 0x0000f20007007a0c */ /* 0x000fe40003f26270 */
[----:B-1----:R-:W-:Y:S02]  /*1ede0*/  SHF.R.S32.HI R13, RZ, 0x1f, R5 ;  /* 0x0000001fff0d7819 */ /* 0x002fe40000011405 */
[----:B------:R-:W-:Y:S02]  /*1edf0*/  SHF.R.S32.HI R12, RZ, 0x1f, R3 ;  /* 0x0000001fff0c7819 */ /* 0x000fe40000011403 */
[----:B------:R-:W-:Y:S02]  /*1ee00*/  @!P3 LEA.HI.X R17, R5, R4, R13, 0x2, P0 ;  /* 0x000000040511b211 */ /* 0x000fe400000f140d */
[----:B------:R-:W-:-:S02]  /*1ee10*/  ISETP.GE.AND P0, PT, R6, c[0x0][0x3c8], PT ;  /* 0x0000f20006007a0c */ /* 0x000fc40003f06270 */
[C---:B------:R-:W-:Y:S01]  /*1ee20*/  @!P2 LEA R14, P5, R3.reuse, R0, 0x2 ;  /* 0x00000000030ea211 */ /* 0x040fe200078a10ff */
[----:B------:R1:W-:Y:S01]  /*1ee30*/  @!P3 ST.E.64 [R16.64], R86 ;  /* 0x000000561000b985 */ /* 0x0003e2000c101b06 */
[----:B------:R-:W-:Y:S02]  /*1ee40*/  SHF.R.S32.HI R5, RZ, 0x1f, R6 ;  /* 0x0000001fff057819 */ /* 0x000fe40000011406 */
[----:B------:R-:W-:Y:S02]  /*1ee50*/  @!P2 LEA.HI.X R15, R3, R4, R12, 0x2, P5 ;  /* 0x00000004030fa211 */ /* 0x000fe400028f140c */
[----:B------:R-:W-:Y:S02]  /*1ee60*/  IADD3 R3, R231, 0xc0, RZ ;  /* 0x000000c0e7037810 */ /* 0x000fe40007ffe0ff */
[----:B------:R-:W-:Y:S01]  /*1ee70*/  @!P1 LEA R12, P5, R7, R0, 0x2 ;  /* 0x00000000070c9211 */ /* 0x000fe200078a10ff */
[----:B------:R4:W-:Y:S01]  /*1ee80*/  @!P2 ST.E.64 [R14.64], R82 ;  /* 0x000000520e00a985 */ /* 0x0009e2000c101b06 */
[----:B------:R-:W-:-:S02]  /*1ee90*/  ISETP.GE.AND P6, PT, R3, c[0x0][0x3c8], PT ;  /* 0x0000f20003007a0c */ /* 0x000fc40003fc6270 */
[C---:B--2---:R-:W-:Y:S02]  /*1eea0*/  @!P0 LEA R10, P4, R6.reuse, R0, 0x2 ;  /* 0x00000000060a8211 */ /* 0x044fe400078810ff */
[----:B---3--:R-:W-:Y:S02]  /*1eeb0*/  SHF.R.S32.HI R8, RZ, 0x1f, R7 ;  /* 0x0000001fff087819 */ /* 0x008fe40000011407 */
[-C--:B------:R-:W-:Y:S02]  /*1eec0*/  @!P0 LEA.HI.X R11, R6, R4.reuse, R5, 0x2, P4 ;  /* 0x00000004060b8211 */ /* 0x080fe400020f1405 */
[----:B------:R-:W-:Y:S02]  /*1eed0*/  ISETP.GE.AND P4, PT, R2, c[0x0][0x3c8], PT ;  /* 0x0000f20002007a0c */ /* 0x000fe40003f86270 */
[----:B------:R-:W-:Y:S02]  /*1eee0*/  SHF.R.S32.HI R5, RZ, 0x1f, R3 ;  /* 0x0000001fff057819 */ /* 0x000fe40000011403 */
[----:B------:R-:W-:-:S02]  /*1eef0*/  @!P1 LEA.HI.X R13, R7, R4, R8, 0x2, P5 ;  /* 0x00000004070d9211 */ /* 0x000fc400028f1408 */
[C---:B------:R-:W-:Y:S02]  /*1ef00*/  IADD3 R7, R231.reuse, 0xd0, RZ ;  /* 0x000000d0e7077810 */ /* 0x040fe40007ffe0ff */
[----:B------:R-:W-:Y:S01]  /*1ef10*/  IADD3 R8, R231, 0xd8, RZ ;  /* 0x000000d8e7087810 */ /* 0x000fe20007ffe0ff */
[----:B------:R2:W-:Y:S01]  /*1ef20*/  @!P1 ST.E.64 [R12.64], R166 ;  /* 0x000000a60c009985 */ /* 0x0005e2000c101b06 */
[----:B------:R-:W-:Y:S02]  /*1ef30*/  ISETP.GE.AND P5, PT, R7, c[0x0][0x3c8], PT ;  /* 0x0000f20007007a0c */ /* 0x000fe40003fa6270 */
[----:B------:R-:W-:Y:S01]  /*1ef40*/  SHF.R.S32.HI R6, RZ, 0x1f, R2 ;  /* 0x0000001fff067819 */ /* 0x000fe20000011402 */
[----:B------:R3:W-:Y:S01]  /*1ef50*/  @!P0 ST.E.64 [R10.64], R90 ;  /* 0x0000005a0a008985 */ /* 0x0007e2000c101b06 */
[----:B-1----:R-:W-:Y:S02]  /*1ef60*/  @!P4 LEA R16, P2, R2, R0, 0x2 ;  /* 0x000000000210c211 */ /* 0x002fe400078410ff */
[----:B------:R-:W-:-:S02]  /*1ef70*/  ISETP.GE.AND P4, PT, R8, c[0x0][0x3c8], PT ;  /* 0x0000f20008007a0c */ /* 0x000fc40003f86270 */
[----:B------:R-:W-:Y:S02]  /*1ef80*/  SHF.R.S32.HI R9, RZ, 0x1f, R8 ;  /* 0x0000001fff097819 */ /* 0x000fe40000011408 */
[----:B----4-:R-:W-:-:S04]  /*1ef90*/  @!P6 LEA R14, P3, R3, R0, 0x2 ;  /* 0x00000000030ee211 */ /* 0x010fc800078610ff */
[----:B------:R-:W-:Y:S02]  /*1efa0*/  @!P6 LEA.HI.X R15, R3, R4, R5, 0x2, P3 ;  /* 0x00000004030fe211 */ /* 0x000fe400018f1405 */
[C---:B------:R-:W-:Y:S02]  /*1efb0*/  ISETP.GE.AND P3, PT, R2.reuse, c[0x0][0x3c8], PT ;  /* 0x0000f20002007a0c */ /* 0x040fe40003f66270 */
[----:B------:R-:W-:Y:S01]  /*1efc0*/  SHF.R.S32.HI R3, RZ, 0x1f, R7 ;  /* 0x0000001fff037819 */ /* 0x000fe20000011407 */
[----:B------:R-:W-:Y:S01]  /*1efd0*/  @!P6 ST.E.64 [R14.64], R170 ;  /* 0x000000aa0e00e985 */ /* 0x000fe2000c101b06 */
[----:B------:R-:W-:Y:S02]  /*1efe0*/  IADD3 R5, R231, 0xe8, RZ ;  /* 0x000000e8e7057810 */ /* 0x000fe40007ffe0ff */
[----:B------:R-:W-:Y:S02]  /*1eff0*/  ISETP.GE.AND P6, PT, R2, c[0x0][0x3c8], PT ;  /* 0x0000f20002007a0c */ /* 0x000fe40003fc6270 */
[----:B--2---:R-:W-:-:S05]  /*1f000*/  @!P5 LEA R12, P1, R7, R0, 0x2 ;  /* 0x00000000070cd211 */ /* 0x004fca00078210ff */
[-C--:B------:R-:W-:Y:S02]  /*1f010*/  @!P3 LEA.HI.X R17, R2, R4.reuse, R6, 0x2, P2 ;  /* 0x000000040211b211 */ /* 0x080fe400010f1406 */
[----:B------:R-:W-:Y:S02]  /*1f020*/  IADD3 R6, R231, 0xe0, RZ ;  /* 0x000000e0e7067810 */ /* 0x000fe40007ffe0ff */
[----:B------:R-:W-:Y:S02]  /*1f030*/  @!P5 LEA.HI.X R13, R7, R4, R3, 0x2, P1 ;  /* 0x00000004070dd211 */ /* 0x000fe400008f1403 */
[----:B------:R-:W-:Y:S01]  /*1f040*/  @!P6 ST.E.64 [R16.64], R174 ;  /* 0x000000ae1000e985 */ /* 0x000fe2000c101b06 */
[----:B------:R-:W-:Y:S02]  /*1f050*/  ISETP.GE.AND P3, PT, R6, c[0x0][0x3c8], PT ;  /* 0x0000f20006007a0c */ /* 0x000fe40003f66270 */
[----:B------:R-:W-:Y:S01]  /*1f060*/  ISETP.GE.AND P2, PT, R5, c[0x0][0x3c8], PT ;  /* 0x0000f20005007a0c */ /* 0x000fe20003f46270 */
[----:B------:R-:W-:Y:S01]  /*1f070*/  @!P5 ST.E.64 [R12.64], R172 ;  /* 0x000000ac0c00d985 */ /* 0x000fe2000c101b06 */
[----:B------:R-:W-:-:S02]  /*1f080*/  IADD3 R3, R231, 0xf0, RZ ;  /* 0x000000f0e7037810 */ /* 0x000fc40007ffe0ff */
[C---:B---3--:R-:W-:Y:S02]  /*1f090*/  @!P4 LEA R10, P0, R8.reuse, R0, 0x2 ;  /* 0x00000000080ac211 */ /* 0x048fe400078010ff */
[----:B------:R-:W-:Y:S02]  /*1f0a0*/  ISETP.GE.AND P1, PT, R3, c[0x0][0x3c8], PT ;  /* 0x0000f20003007a0c */ /* 0x000fe40003f26270 */
        /* <DEDUP_REMOVED lines=22> */
.L_x_2463:
        /* <DEDUP_REMOVED lines=15> */
[----:B-1----:R-:W-:Y:S01]  /*1f300*/  SEL R18, R0, c[0x0][0x3d4], P0 ;  /* 0x0000f50000127a07 */ /* 0x002fe20000000000 */
[----:B------:R-:W-:Y:S05]  /*1f310*/  @P1 BRA `(.L_x_2484) ;  /* 0x0000004000001947 */ /* 0x000fea0003800000 */
[----:B------:R-:W-:Y:S05]  /*1f320*/  @!P2 BRA `(.L_x_2484) ;  /* 0x000000300000a947 */ /* 0x000fea0003800000 */
[----:B------:R1:W2:Y:S04]  /*1f330*/  LDG.E R0, [R4.64] ;  /* 0x0000000604007981 */ /* 0x0002a8000c1e1900 */
[----:B-1--4-:R-:W2:Y:S02]  /*1f340*/  LDG.E R4, [R4.64+0x4] ;  /* 0x0000040604047981 */ /* 0x012ea4000c1e1900 */
[----:B--2--5:R-:W-:Y:S02]  /*1f350*/  IADD3 R19, -R0, R4, RZ ;  /* 0x0000000400137210 */ /* 0x024fe40007ffe1ff */
.L_x_2484:
[----:B------:R-:W1:Y:S01]  /*1f360*/  S2R R21, SR_TID.X ;  /* 0x0000000000157919 */ /* 0x000e620000002100 */
[----:B------:R-:W-:Y:S01]  /*1f370*/  BSSY B0, `(.L_x_2485) ;  /* 0x0000038000007945 */ /* 0x000fe20003800000 */
[----:B------:R-:W-:Y:S02]  /*1f380*/  SEL R12, R252, RZ, !P2 ;  /* 0x000000fffc0c7207 */ /* 0x000fe40005000000 */
[----:B------:R-:W-:-:S02]  /*1f390*/  SEL R20, R7, RZ, !P2 ;  /* 0x000000ff07147207 */ /* 0x000fc40005000000 */
[----:B-----5:R-:W-:Y:S02]  /*1f3a0*/  SHF.R.S32.HI R17, RZ, 0x1f, R6 ;  /* 0x0000001fff117819 */ /* 0x020fe40000011406 */
[----:B-1----:R-:W-:-:S13]  /*1f3b0*/  ISETP.GT.AND P0, PT, R21, 0x7f, PT ;  /* 0x0000007f1500780c */ /* 0x002fda0003f04270 */
[----:B------:R-:W-:Y:S05]  /*1f3c0*/  @P0 BRA `(.L_x_2486) ;  /* 0x0000032000000947 */ /* 0x000fea0003800000 */
[----:B----4-:R-:W2:Y:S01]  /*1f3d0*/  LDL R2, [R1+0x18] ;  /* 0x0000180001027983 */ /* 0x010ea20000100800 */
        /* <DEDUP_REMOVED lines=49> */
.L_x_2486:
[----:B------:R-:W-:Y:S05]  /*1f6f0*/  BSYNC B0 ;  /* 0x0000000000007941 */ /* 0x000fea0003800000 */
.L_x_2485:
[----:B------:R-:W-:-:S13]  /*1f700*/  ISETP.GT.AND P0, PT, R18, 0x1, PT ;  /* 0x000000011200780c */ /* 0x000fda0003f04270 */
[----:B------:R-:W-:Y:S05]  /*1f710*/  @P0 BRA `(.L_x_2478) ;  /* 0x000008d000000947 */ /* 0x000fea0003800000 */
[----:B------:R-:W2:Y:S04]  /*1f720*/  LDL.LU R8, [R1+0x14] ;  /* 0x0000140001087983 */ /* 0x000ea80000300800 */
[----:B------:R-:W3:Y:S01]  /*1f730*/  LDL.LU R7, [R1+0x18] ;  /* 0x0000180001077983 */ /* 0x000ee20000300800 */
[----:B-1--4-:R-:W-:Y:S01]  /*1f740*/  SHF.R.S32.HI R4, RZ, 0x1f, R21 ;  /* 0x0000001fff047819 */ /* 0x012fe20000011415 */
        /* <DEDUP_REMOVED lines=12> */
[----:B--2---:R-:W-:-:S04]  /*1f810*/  IMAD.WIDE.U32 R2, R8, c[0x0][0x3e8], R2 ;  /* 0x0000fa0008027a25 */ /* 0x004fc800078e0002 */
[----:B---3--:R-:W-:Y:S01]  /*1f820*/  IMAD.IADD R4, R7, 0x1, R0 ;  /* 0x0000000107047824 */ /* 0x008fe200078e0200 */
[----:B------:R-:W-:Y:S01]  /*1f830*/  IADD3 R13, R218, R7, RZ ;  /* 0x00000007da0d7210 */ /* 0x000fe20007ffe0ff */
[----:B------:R-:W-:Y:S02]  /*1f840*/  IMAD R3, R8, c[0x0][0x3ec], R3 ;  /* 0x0000fb0008037a24 */ /* 0x000fe400078e0203 */
[----:B------:R-:W-:Y:S01]  /*1f850*/  @P0 IMAD.HI.U32 R6, R4, c[0x0][0x4ec], RZ ;  /* 0x00013b0004060a27 */ /* 0x000fe200078e00ff */
[----:B------:R-:W-:-:S03]  /*1f860*/  MOV R0, R4 ;  /* 0x0000000400007202 */ /* 0x000fc60000000f00 */
[----:B------:R-:W-:Y:S01]  /*1f870*/  IMAD.WIDE.U32 R2, R12, c[0x0][0x3f0], R2 ;  /* 0x0000fc000c027a25 */ /* 0x000fe200078e0002 */
[----:B------:R-:W-:-:S04]  /*1f880*/  @P0 SHF.R.U32.HI R0, RZ, c[0x0][0x4f0], R6 ;  /* 0x00013c00ff000a19 */ /* 0x000fc80000011606 */
[--C-:B------:R-:W-:Y:S02]  /*1f890*/  SHF.R.S32.HI R6, RZ, 0x1f, R0.reuse ;  /* 0x0000001fff067819 */ /* 0x100fe40000011400 */
[----:B------:R-:W-:Y:S01]  /*1f8a0*/  IADD3 R3, R3, R5, RZ ;  /* 0x0000000503037210 */ /* 0x000fe20007ffe0ff */
[----:B------:R-:W-:Y:S02]  /*1f8b0*/  IMAD.MOV R5, RZ, RZ, -R0 ;  /* 0x000000ffff057224 */ /* 0x000fe400078e0a00 */
[----:B------:R-:W-:Y:S02]  /*1f8c0*/  IMAD R6, R6, c[0x0][0x3e0], RZ ;  /* 0x0000f80006067a24 */ /* 0x000fe400078e02ff */
        /* <DEDUP_REMOVED lines=13> */
.L_x_2542:
[----:B------:R-:W-:Y:S05]  /*1f9a0*/  BRA.DIV ~URZ, `(.L_x_2488) ;  /* 0x000025827f007947 */ /* 0x000fea000b800000 */
[----:B------:R3:W4:Y:S02]  /*1f9b0*/  SHFL.IDX PT, R2, R14, RZ, 0x181f ;  /* 0x00181fff0e027589 */ /* 0x00072400000e0000 */
.L_x_2543:
        /* <DEDUP_REMOVED lines=27> */
.L_x_2490:
[----:B------:R-:W-:Y:S05]  /*1fb70*/  BSYNC B0 ;  /* 0x0000000000007941 */ /* 0x000fea0003800000 */
.L_x_2489:
[----:B------:R-:W-:Y:S05]  /*1fb80*/  BRA.DIV ~URZ, `(.L_x_2491) ;  /* 0x000024127f007947 */ /* 0x000fea000b800000 */
[----:B--2---:R2:W1:Y:S04]  /*1fb90*/  SHFL.IDX PT, R10, R11, 0x1, 0x181f ;  /* 0x00381f000b0a7f89 */ /* 0x00446800000e0000 */
[----:B----4-:R2:W4:Y:S02]  /*1fba0*/  SHFL.IDX PT, R2, R14, 0x1, 0x181f ;  /* 0x00381f000e027f89 */ /* 0x01052400000e0000 */
.L_x_2544:
        /* <DEDUP_REMOVED lines=20> */
.L_x_2493:
[----:B------:R-:W-:Y:S05]  /*1fcf0*/  BSYNC B0 ;  /* 0x0000000000007941 */ /* 0x000fea0003800000 */
.L_x_2492:
[----:B------:R-:W-:Y:S05]  /*1fd00*/  BRA.DIV ~URZ, `(.L_x_2494) ;  /* 0x000023627f007947 */ /* 0x000fea000b800000 */
[----:B-1----:R1:W2:Y:S02]  /*1fd10*/  SHFL.IDX PT, R10, R11, 0x2, 0x181f ;  /* 0x00581f000b0a7f89 */ /* 0x0022a400000e0000 */
.L_x_2545:
[----:B------:R-:W-:Y:S05]  /*1fd20*/  BRA.DIV ~URZ, `(.L_x_2495) ;  /* 0x000023b27f007947 */ /* 0x000fea000b800000 */
[----:B----4-:R4:W1:Y:S02]  /*1fd30*/  SHFL.IDX PT, R2, R14, 0x2, 0x181f ;  /* 0x00581f000e027f89 */ /* 0x01086400000e0000 */
.L_x_2546:
        /* <DEDUP_REMOVED lines=20> */
.L_x_2497:
[----:B------:R-:W-:Y:S05]  /*1fe80*/  BSYNC B0 ;  /* 0x0000000000007941 */ /* 0x000fea0003800000 */
.L_x_2496:
[----:B------:R-:W-:Y:S05]  /*1fe90*/  BRA.DIV ~URZ, `(.L_x_2498) ;  /* 0x000022b27f007947 */ /* 0x000fea000b800000 */
[----:B--2---:R2:W3:Y:S04]  /*1fea0*/  SHFL.IDX PT, R10, R11, 0x3, 0x181f ;  /* 0x00781f000b0a7f89 */ /* 0x0044e800000e0000 */
[----:B-1----:R2:W1:Y:S02]  /*1feb0*/  SHFL.IDX PT, R2, R14, 0x3, 0x181f ;  /* 0x00781f000e027f89 */ /* 0x00246400000e0000 */
.L_x_2547:
        /* <DEDUP_REMOVED lines=19> */
.L_x_2478:
[----:B------:R-:W-:Y:S05]  /*1fff0*/  BSYNC B1 ;  /* 0x0000000000017941 */ /* 0x000fea0003800000 */
.L_x_2462:
        /* <DEDUP_REMOVED lines=11> */
[----:B--234-:R-:W-:-:S04]  /*200b0*/  LOP3.LUT R14, R0, 0x1f, RZ, 0xc0, !PT ;  /* 0x0000001f000e7812 */ /* 0x01cfc800078ec0ff */
[----:B------:R-:W-:Y:S01]  /*200c0*/  ISETP.NE.AND P6, PT, R14, 0x1f, PT ;  /* 0x0000001f0e00780c */ /* 0x000fe20003fc5270 */
[----:B------:R-:W-:Y:S10]  /*200d0*/  BRA.DIV ~URZ, `(.L_x_2500) ;  /* 0x000021427f007947 */ /* 0x000ff4000b800000 */
[----:B------:R1:W2:Y:S02]  /*200e0*/  SHFL.IDX PT, R10, R114, RZ, 0x1f ;  /* 0x00001fff720a7589 */ /* 0x0002a400000e0000 */
.L_x_2548:
[----:B------:R-:W-:Y:S05]  /*200f0*/  BRA.DIV ~URZ, `(.L_x_2501) ;  /* 0x000021927f007947 */ /* 0x000fea000b800000 */
[----:B------:R3:W4:Y:S02]  /*20100*/  SHFL.IDX PT, R8, R114, 0x1, 0x1f ;  /* 0x00201f0072087f89 */ /* 0x00072400000e0000 */
.L_x_2549:
        /* <DEDUP_REMOVED lines=19> */
.L_x_2550:
        /* <DEDUP_REMOVED lines=16> */
.L_x_2551:
[----:B---3--:R-:W-:Y:S01]  /*20340*/  IMAD R0, R0, c[0x0][0x538], RZ ;  /* 0x00014e0000007a24 */ /* 0x008fe200078e02ff */
[----:B------:R-:W-:Y:S04]  /*20350*/  BSSY B1, `(.L_x_2504) ;  /* 0x00000d0000017945 */ /* 0x000fe80003800000 */
[----:B----4-:R-:W-:-:S04]  /*20360*/  IADD3 R8, R0, R8, RZ ;  /* 0x0000000800087210 */ /* 0x010fc80007ffe0ff */
[----:B--2---:R-:W-:-:S13]  /*20370*/  ISETP.GT.AND P0, PT, R8, R10, PT ;  /* 0x0000000a0800720c */ /* 0x004fda0003f04270 */
[----:B------:R-:W-:Y:S05]  /*20380*/  @P0 BRA `(.L_x_2505) ;  /* 0x0000025000000947 */ /* 0x000fea0003800000 */
.L_x_2509:
        /* <DEDUP_REMOVED lines=17> */
.L_x_2552:
        /* <DEDUP_REMOVED lines=16> */
.L_x_2553:
[----:B--2---:R-:W-:-:S05]  /*205a0*/  IMAD R0, R0, c[0x0][0x538], RZ ;  /* 0x00014e0000007a24 */ /* 0x004fca00078e02ff */
[----:B------:R-:W-:-:S04]  /*205b0*/  IADD3 R8, R0, R8, RZ ;  /* 0x0000000800087210 */ /* 0x000fc80007ffe0ff */
[----:B------:R-:W-:-:S13]  /*205c0*/  ISETP.GT.AND P0, PT, R8, R10, PT ;  /* 0x0000000a0800720c */ /* 0x000fda0003f04270 */
[----:B-1----:R-:W-:Y:S05]  /*205d0*/  @!P0 BRA `(.L_x_2509) ;  /* 0xfffffdb000008947 */ /* 0x002fea000383ffff */
.L_x_2505:
[----:B------:R-:W-:-:S05]  /*205e0*/  IADD3 R12, -R0, R8, RZ ;  /* 0x00000008000c7210 */ /* 0x000fca0007ffe1ff */
[----:B------:R-:W-:-:S05]  /*205f0*/  IMAD R0, R4, c[0x0][0x538], R12 ;  /* 0x00014e0004007a24 */ /* 0x000fca00078e020c */
[----:B------:R-:W-:Y:S01]  /*20600*/  ISETP.GT.AND P0, PT, R0, R10, PT ;  /* 0x0000000a0000720c */ /* 0x000fe20003f04270 */
[----:B------:R-:W-:-:S12]  /*20610*/  BRA.DIV ~URZ, `(.L_x_2510) ;  /* 0x000020d27f007947 */ /* 0x000fd8000b800000 */
[----:B------:R-:W-:-:S03]  /*20620*/  VOTE.ANY R11, PT, !P0 ;  /* 0x00000000000b7806 */ /* 0x000fc600040e0100 */
.L_x_2554:
[----:B------:R-:W2:Y:S01]  /*20630*/  LDL.LU R2, [R1+0xc] ;  /* 0x00000c0001027983 */ /* 0x000ea20000300800 */
[----:B------:R-:W2:Y:S02]  /*20640*/  POPC R0, R11 ;  /* 0x0000000b00007309 */ /* 0x000ea40000000000 */
[----:B--2---:R-:W-:-:S05]  /*20650*/  IADD3 R2, R0, R2, RZ ;  /* 0x0000000200027210 */ /* 0x004fca0007ffe0ff */
[----:B------:R2:W-:Y:S01]  /*20660*/  STL [R1+0xc], R2 ;  /* 0x00000c0201007387 */ /* 0x0005e20000100800 */
[----:B------:R-:W-:Y:S05]  /*20670*/  BRA.DIV ~URZ, `(.L_x_2511) ;  /* 0x000020c27f007947 */ /* 0x000fea000b800000 */
[----:B------:R3:W4:Y:S04]  /*20680*/  SHFL.IDX PT, R8, R6, R0, 0x1f ;  /* 0x00001f0006087589 */ /* 0x00072800000e0000 */
[----:B------:R3:W1:Y:S02]  /*20690*/  SHFL.IDX PT, R7, R7, R0, 0x1f ;  /* 0x00001f0007077589 */ /* 0x00066400000e0000 */
.L_x_2555:
[----:B------:R-:W-:Y:S01]  /*206a0*/  ISETP.NE.AND P0, PT, R11, RZ, PT ;  /* 0x000000ff0b00720c */ /* 0x000fe20003f05270 */
[----:B------:R-:W-:-:S12]  /*206b0*/  BSSY B0, `(.L_x_2512) ;  /* 0x0000005000007945 */ /* 0x000fd80003800000 */
[----:B------:R-:W-:Y:S05]  /*206c0*/  @!P0 BRA `(.L_x_2513) ;  /* 0x0000003000008947 */ /* 0x000fea0003800000 */
[----:B---3--:R-:W-:Y:S01]  /*206d0*/  IADD3 R0, R0, -0x1, RZ ;  /* 0xffffffff00007810 */ /* 0x008fe20007ffe0ff */
[----:B------:R-:W-:Y:S05]  /*206e0*/  BRA.DIV ~URZ, `(.L_x_2514) ;  /* 0x000021227f007947 */ /* 0x000fea000b800000 */
[----:B------:R3:W2:Y:S02]  /*206f0*/  SHFL.IDX PT, R13, R4, R0, 0x1f ;  /* 0x00001f00040d7589 */ /* 0x0006a400000e0000 */
.L_x_2513:
[----:B------:R-:W-:Y:S05]  /*20700*/  BSYNC B0 ;  /* 0x0000000000007941 */ /* 0x000fea0003800000 */
.L_x_2512:
[----:B--23--:R-:W-:Y:S01]  /*20710*/  IMAD R0, R13, c[0x0][0x538], R12 ;  /* 0x00014e000d007a24 */ /* 0x00cfe200078e020c */
[----:B-1----:R-:W-:Y:S01]  /*20720*/  ISETP.NE.AND P0, PT, R7, 0x1, PT ;  /* 0x000000010700780c */ /* 0x002fe20003f05270 */
[----:B------:R-:W-:Y:S03]  /*20730*/  BSSY B0, `(.L_x_2515) ;  /* 0x0000088000007945 */ /* 0x000fe60003800000 */
[----:B------:R1:W-:Y:S01]  /*20740*/  STL [R1], R0 ;  /* 0x0000000001007387 */ /* 0x0003e20000100800 */
[----:B------:R-:W-:-:S08]  /*20750*/  IADD3 R6, -R0, R10, RZ ;  /* 0x0000000a00067210 */ /* 0x000fd00007ffe1ff */
[----:B------:R-:W-:Y:S05]  /*20760*/  @!P0 BRA `(.L_x_2516) ;  /* 0x000003f000008947 */ /* 0x000fea0003800000 */
[-C--:B-1--4-:R-:W-:Y:S02]  /*20770*/  IABS R0, R8.reuse ;  /* 0x0000000800007213 */ /* 0x092fe40000000000 */
        /* <DEDUP_REMOVED lines=62> */
.L_x_2516:
        /* <DEDUP_REMOVED lines=69> */
.L_x_2517:
[----:B------:R-:W-:Y:S05]  /*20fb0*/  BSYNC B0 ;  /* 0x0000000000007941 */ /* 0x000fea0003800000 */
.L_x_2515:
[----:B------:R-:W-:-:S04]  /*20fc0*/  LOP3.LUT R2, RZ, R2, RZ, 0x33, !PT ;  /* 0x00000002ff027212 */ /* 0x000fc800078e33ff */
[----:B-1----:R-:W-:-:S05]  /*20fd0*/  IADD3 R0, R2, R8, RZ ;  /* 0x0000000802007210 */ /* 0x002fca0007ffe0ff */
[----:B------:R1:W-:Y:S01]  /*20fe0*/  STL [R1+0x4], R0 ;  /* 0x0000040001007387 */ /* 0x0003e20000100800 */
[----:B------:R-:W-:Y:S05]  /*20ff0*/  BRA `(.L_x_2518) ;  /* 0x0000005000007947 */ /* 0x000fea0003800000 */
.L_x_2506:
[----:B------:R-:W-:Y:S01]  /*21000*/  MOV R0, c[0x0][0x53c] ;  /* 0x00014f0000007a02 */ /* 0x000fe20000000f00 */
[----:B------:R2:W-:Y:S04]  /*21010*/  STL [R1], R10 ;  /* 0x0000000a01007387 */ /* 0x0005e80000100800 */
[----:B------:R2:W-:Y:S04]  /*21020*/  STL [R1+0x4], RZ ;  /* 0x000004ff01007387 */ /* 0x0005e80000100800 */
[----:B------:R2:W-:Y:S04]  /*21030*/  STL [R1+0x8], RZ ;  /* 0x000008ff01007387 */ /* 0x0005e80000100800 */
[----:B------:R2:W-:Y:S02]  /*21040*/  STL [R1+0xc], R0 ;  /* 0x00000c0001007387 */ /* 0x0005e40000100800 */
.L_x_2518:
[----:B------:R-:W-:Y:S05]  /*21050*/  BSYNC B1 ;  /* 0x0000000000017941 */ /* 0x000fea0003800000 */
.L_x_2504:
[----:B-1----:R-:W3:Y:S04]  /*21060*/  LDL R4, [R1] ;  /* 0x0000000001047983 */ /* 0x002ee80000100800 */
        /* <DEDUP_REMOVED lines=8> */
.L_x_2499:
[----:B--2---:R-:W2:Y:S02]  /*210f0*/  LDL R0, [R1+0xc] ;  /* 0x00000c0001007983 */ /* 0x004ea40000100800 */
[----:B--2---:R-:W-:-:S13]  /*21100*/  ISETP.GE.AND P0, PT, R0, c[0x0][0x53c], PT ;  /* 0x00014f0000007a0c */ /* 0x004fda0003f06270 */
[----:B-1-3--:R-:W-:Y:S01]  /*21110*/  @P0 CALL.REL.NOINC `(.L_x_2519) ;  /* 0x0000001000000944 */ /* 0x00afe20003c00000 */
[----:B------:R-:W-:Y:S05]  /*21120*/  BRA `(.L_x_2520) ;  /* 0xfffe08b000007947 */ /* 0x000fea000383ffff */
.L_x_2519:
[----:B------:R-:W-:Y:S05]  /*21130*/  EXIT ;  /* 0x000000000000794d */ /* 0x000fea0003800000 */
.L_x_2308:
[----:B------:R-:W-:Y:S01]  /*21140*/  IMAD.MOV.U32 R0, RZ, RZ, R5 ;  /* 0x000000ffff007224 */ /* 0x000fe200078e0005 */
[----:B------:R-:W-:Y:S02]  /*21150*/  MOV R2, 0x1 ;  /* 0x0000000100027802 */ /* 0x000fe40000000f00 */
[----:B------:R-:W-:Y:S02]  /*21160*/  MOV R3, 0x21180 ;  /* 0x0002118000037802 */ /* 0x000fe40000000f00 */
[----:B------:R-:W-:Y:S05]  /*21170*/  CALL.REL.NOINC `($__internal_50_$__cuda_sm70_shflsync_up_p) ;  /* 0x000017a000007944 */ /* 0x000fea0003c00000 */
[----:B------:R-:W-:Y:S01]  /*21180*/  MOV R0, R4 ;  /* 0x0000000400007202 */ /* 0x000fe20000000f00 */
[----:B------:R-:W-:Y:S05]  /*21190*/  BRA `(.L_x_2521) ;  /* 0xfffdf2e000007947 */ /* 0x000fea000383ffff */
.L_x_2309:
[----:B------:R-:W-:Y:S01]  /*211a0*/  IMAD.MOV.U32 R0, RZ, RZ, R5 ;  /* 0x000000ffff007224 */ /* 0x000fe200078e0005 */
[----:B------:R-:W-:Y:S02]  /*211b0*/  MOV R2, 0x2 ;  /* 0x0000000200027802 */ /* 0x000fe40000000f00 */
[----:B------:R-:W-:Y:S02]  /*211c0*/  MOV R3, 0x211e0 ;  /* 0x000211e000037802 */ /* 0x000fe40000000f00 */
[----:B------:R-:W-:Y:S05]  /*211d0*/  CALL.REL.NOINC `($__internal_50_$__cuda_sm70_shflsync_up_p) ;  /* 0x0000174000007944 */ /* 0x000fea0003c00000 */
[----:B------:R-:W-:Y:S01]  /*211e0*/  SEL R0, R4, RZ, P4 ;  /* 0x000000ff04007207 */ /* 0x000fe20002000000 */
[----:B------:R-:W-:Y:S01]  /*211f0*/  IMAD.MOV.U32 R2, RZ, RZ, 0x4 ;  /* 0x00000004ff027424 */ /* 0x000fe200078e00ff */
[----:B------:R-:W-:-:S03]  /*21200*/  MOV R3, 0x21230 ;  /* 0x0002123000037802 */ /* 0x000fc60000000f00 */
[----:B------:R-:W-:Y:S02]  /*21210*/  IMAD.IADD R0, R5, 0x1, R0 ;  /* 0x0000000105007824 */ /* 0x000fe400078e0200 */
        /* <DEDUP_REMOVED lines=13> */
[----:B------:R-:W-:Y:S02]  /*212f0*/  MOV R3, 0x1f ;  /* 0x0000001f00037802 */ /* 0x000fe40000000f00 */
[----:B------:R-:W-:Y:S01]  /*21300*/  MOV R2, 0x21340 ;  /* 0x0002134000027802 */ /* 0x000fe20000000f00 */
[----:B------:R-:W-:-:S04]  /*21310*/  IMAD.IADD R4, R0, 0x1, R4 ;  /* 0x0000000100047824 */ /* 0x000fc800078e0204 */
[----:B------:R-:W-:Y:S02]  /*21320*/  IMAD.MOV.U32 R9, RZ, RZ, R4 ;  /* 0x000000ffff097224 */ /* 0x000fe400078e0004 */
[----:B------:R-:W-:Y:S05]  /*21330*/  CALL.REL.NOINC `($__internal_49_$__cuda_sm70_shflsync_idx_p) ;  /* 0x0000159000007944 */ /* 0x000fea0003c00000 */
[----:B------:R-:W-:Y:S01]  /*21340*/  MOV R0, R5 ;  /* 0x0000000500007202 */ /* 0x000fe20000000f00 */
[----:B------:R-:W-:Y:S05]  /*21350*/  BRA `(.L_x_2522) ;  /* 0xfffdf22000007947 */ /* 0x000fea000383ffff */
.L_x_2311:
[----:B------:R-:W-:Y:S02]  /*21360*/  SEL R0, RZ, 0x1, P0 ;  /* 0x00000001ff007807 */ /* 0x000fe40000000000 */
[----:B------:R-:W-:Y:S02]  /*21370*/  MOV R2, 0x21390 ;  /* 0x0002139000027802 */ /* 0x000fe40000000f00 */
[----:B------:R-:W-:Y:S05]  /*21380*/  CALL.REL.NOINC `($__internal_51_$__cuda_sm70_votesync_ballot) ;  /* 0x0000160000007944 */ /* 0x000fea0003c00000 */
[----:B------:R-:W-:Y:S01]  /*21390*/  MOV R11, R0 ;  /* 0x00000000000b7202 */ /* 0x000fe20000000f00 */
[----:B------:R-:W-:Y:S05]  /*213a0*/  BRA `(.L_x_2523) ;  /* 0xfffdf26000007947 */ /* 0x000fea000383ffff */
.L_x_2312:
[----:B------:R-:W-:Y:S01]  /*213b0*/  IMAD.MOV.U32 R9, RZ, RZ, R10 ;  /* 0x000000ffff097224 */ /* 0x000fe200078e000a */
[----:B------:R-:W-:Y:S01]  /*213c0*/  MOV R5, R0 ;  /* 0x0000000000057202 */ /* 0x000fe20000000f00 */
[----:B------:R-:W-:Y:S01]  /*213d0*/  IMAD.MOV.U32 R3, RZ, RZ, 0x1f ;  /* 0x0000001fff037424 */ /* 0x000fe200078e00ff */
[----:B-1----:R-:W-:Y:S02]  /*213e0*/  MOV R2, 0x21400 ;  /* 0x0002140000027802 */ /* 0x002fe40000000f00 */
[----:B------:R-:W-:Y:S05]  /*213f0*/  CALL.REL.NOINC `($__internal_49_$__cuda_sm70_shflsync_idx_p) ;  /* 0x000014d000007944 */ /* 0x000fea0003c00000 */
[----:B------:R-:W-:Y:S01]  /*21400*/  IMAD.MOV.U32 R13, RZ, RZ, R5 ;  /* 0x000000ffff0d7224 */ /* 0x000fe200078e0005 */
[----:B------:R-:W-:Y:S01]  /*21410*/  MOV R9, R8 ;  /* 0x0000000800097202 */ /* 0x000fe20000000f00 */
[----:B------:R-:W-:Y:S01]  /*21420*/  IMAD.MOV.U32 R6, RZ, RZ, RZ ;  /* 0x000000ffff067224 */ /* 0x000fe200078e00ff */
[----:B------:R-:W-:Y:S01]  /*21430*/  MOV R5, R0 ;  /* 0x0000000000057202 */ /* 0x000fe20000000f00 */
[----:B------:R-:W-:Y:S01]  /*21440*/  IMAD.MOV.U32 R3, RZ, RZ, 0x1f ;  /* 0x0000001fff037424 */ /* 0x000fe200078e00ff */
[----:B------:R-:W-:-:S02]  /*21450*/  MOV R2, 0x21470 ;  /* 0x0002147000027802 */ /* 0x000fc40000000f00 */
[----:B------:R-:W-:Y:S05]  /*21460*/  CALL.REL.NOINC `($__internal_49_$__cuda_sm70_shflsync_idx_p) ;  /* 0x0000146000007944 */ /* 0x000fea0003c00000 */
[----:B------:R-:W-:Y:S01]  /*21470*/  MOV R10, R5 ;  /* 0x00000005000a7202 */ /* 0x000fe20000000f00 */
[----:B------:R-:W-:Y:S05]  /*21480*/  BRA `(.L_x_2524) ;  /* 0xfffdf1f000007947 */ /* 0x000fea000383ffff */
.L_x_2315:
[----:B------:R-:W-:Y:S01]  /*21490*/  IMAD.MOV.U32 R9, RZ, RZ, R4 ;  /* 0x000000ffff097224 */ /* 0x000fe200078e0004 */
[----:B------:R-:W-:-:S02]  /*214a0*/  MOV R3, 0x1f ;  /* 0x0000001f00037802 */ /* 0x000fc40000000f00 */
[----:B-1----:R-:W-:Y:S02]  /*214b0*/  MOV R2, 0x214d0 ;  /* 0x000214d000027802 */ /* 0x002fe40000000f00 */
[----:B--234-:R-:W-:Y:S05]  /*214c0*/  CALL.REL.NOINC `($__internal_49_$__cuda_sm70_shflsync_idx_p) ;  /* 0x0000140000007944 */ /* 0x01cfea0003c00000 */
[----:B------:R-:W-:Y:S01]  /*214d0*/  MOV R6, R5 ;  /* 0x0000000500067202 */ /* 0x000fe20000000f00 */
[----:B------:R-:W-:Y:S05]  /*214e0*/  BRA `(.L_x_2314) ;  /* 0xfffdf1f000007947 */ /* 0x000fea000383ffff */
.L_x_2370:
[----:B------:R-:W-:Y:S01]  /*214f0*/  IMAD.MOV.U32 R9, RZ, RZ, R12 ;  /* 0x000000ffff097224 */ /* 0x000fe200078e000c */
[----:B------:R-:W-:Y:S01]  /*21500*/  MOV R5, RZ ;  /* 0x000000ff00057202 */ /* 0x000fe20000000f00 */
[----:B------:R-:W-:Y:S01]  /*21510*/  IMAD.MOV.U32 R3, RZ, RZ, 0x181f ;  /* 0x0000181fff037424 */ /* 0x000fe200078e00ff */
[----:B------:R-:W-:Y:S02]  /*21520*/  MOV R2, 0x21540 ;  /* 0x0002154000027802 */ /* 0x000fe40000000f00 */
[----:B-----5:R-:W-:Y:S05]  /*21530*/  CALL.REL.NOINC `($__internal_49_$__cuda_sm70_shflsync_idx_p) ;  /* 0x0000139000007944 */ /* 0x020fea0003c00000 */
[----:B------:R-:W-:Y:S01]  /*21540*/  MOV R4, R5 ;  /* 0x0000000500047202 */ /* 0x000fe20000000f00 */
[----:B------:R-:W-:Y:S05]  /*21550*/  BRA `(.L_x_2525) ;  /* 0xfffe850000007947 */ /* 0x000fea000383ffff */
.L_x_2371:
[----:B------:R-:W-:Y:S01]  /*21560*/  IMAD.MOV.U32 R9, RZ, RZ, R15 ;  /* 0x000000ffff097224 */ /* 0x000fe200078e000f */
[----:B------:R-:W-:Y:S01]  /*21570*/  MOV R5, RZ ;  /* 0x000000ff00057202 */ /* 0x000fe20000000f00 */
[----:B------:R-:W-:Y:S01]  /*21580*/  IMAD.MOV.U32 R3, RZ, RZ, 0x181f ;  /* 0x0000181fff037424 */ /* 0x000fe200078e00ff */
[----:B------:R-:W-:Y:S02]  /*21590*/  MOV R2, 0x215b0 ;  /* 0x000215b000027802 */ /* 0x000fe40000000f00 */
[----:B-12--5:R-:W-:Y:S05]  /*215a0*/  CALL.REL.NOINC `($__internal_49_$__cuda_sm70_shflsync_idx_p) ;  /* 0x0000132000007944 */ /* 0x026fea0003c00000 */
[----:B------:R-:W-:Y:S01]  /*215b0*/  MOV R2, R5 ;  /* 0x0000000500027202 */ /* 0x000fe20000000f00 */
[----:B------:R-:W-:Y:S05]  /*215c0*/  BRA `(.L_x_2526) ;  /* 0xfffe84b000007947 */ /* 0x000fea000383ffff */
.L_x_2374:
[----:B--2---:R-:W-:Y:S01]  /*215d0*/  IMAD.MOV.U32 R9, RZ, RZ, R12 ;  /* 0x000000ffff097224 */ /* 0x004fe200078e000c */
[----:B------:R-:W-:Y:S01]  /*215e0*/  MOV R5, 0x1 ;  /* 0x0000000100057802 */ /* 0x000fe20000000f00 */
[----:B------:R-:W-:Y:S01]  /*215f0*/  IMAD.MOV.U32 R3, RZ, RZ, 0x181f ;  /* 0x0000181fff037424 */ /* 0x000fe200078e00ff */
[----:B----4-:R-:W-:-:S02]  /*21600*/  MOV R2, 0x21620 ;  /* 0x0002162000027802 */ /* 0x010fc40000000f00 */
[----:B-1---5:R-:W-:Y:S05]  /*21610*/  CALL.REL.NOINC `($__internal_49_$__cuda_sm70_shflsync_idx_p) ;  /* 0x000012b000007944 */ /* 0x022fea0003c00000 */
[----:B------:R-:W-:Y:S01]  /*21620*/  IMAD.MOV.U32 R4, RZ, RZ, R5 ;  /* 0x000000ffff047224 */ /* 0x000fe200078e0005 */
[----:B------:R-:W-:Y:S01]  /*21630*/  MOV R5, 0x1 ;  /* 0x0000000100057802 */ /* 0x000fe20000000f00 */
[----:B------:R-:W-:Y:S01]  /*21640*/  IMAD.MOV.U32 R9, RZ, RZ, R15 ;  /* 0x000000ffff097224 */ /* 0x000fe200078e000f */
[----:B------:R-:W-:-:S02]  /*21650*/  MOV R3, 0x181f ;  /* 0x0000181f00037802 */ /* 0x000fc40000000f00 */
[----:B------:R-:W-:Y:S02]  /*21660*/  MOV R2, 0x21680 ;  /* 0x0002168000027802 */ /* 0x000fe40000000f00 */
[----:B------:R-:W-:Y:S05]  /*21670*/  CALL.REL.NOINC `($__internal_49_$__cuda_sm70_shflsync_idx_p) ;  /* 0x0000125000007944 */ /* 0x000fea0003c00000 */
[----:B------:R-:W-:Y:S01]  /*21680*/  MOV R2, R5 ;  /* 0x0000000500027202 */ /* 0x000fe20000000f00 */
[----:B------:R-:W-:Y:S05]  /*21690*/  BRA `(.L_x_2527) ;  /* 0xfffe85c000007947 */ /* 0x000fea000383ffff */
.L_x_2377:
[----:B---3--:R-:W-:Y:S01]  /*216a0*/  IMAD.MOV.U32 R9, RZ, RZ, R12 ;  /* 0x000000ffff097224 */ /* 0x008fe200078e000c */
[----:B------:R-:W-:Y:S01]  /*216b0*/  MOV R5, 0x2 ;  /* 0x0000000200057802 */ /* 0x000fe20000000f00 */
[----:B------:R-:W-:Y:S01]  /*216c0*/  IMAD.MOV.U32 R3, RZ, RZ, 0x181f ;  /* 0x0000181fff037424 */ /* 0x000fe200078e00ff */
[----:B----4-:R-:W-:Y:S02]  /*216d0*/  MOV R2, 0x216f0 ;  /* 0x000216f000027802 */ /* 0x010fe40000000f00 */
[----:B-12--5:R-:W-:Y:S05]  /*216e0*/  CALL.REL.NOINC `($__internal_49_$__cuda_sm70_shflsync_idx_p) ;  /* 0x000011e000007944 */ /* 0x026fea0003c00000 */
[----:B------:R-:W-:Y:S01]  /*216f0*/  MOV R4, R5 ;  /* 0x0000000500047202 */ /* 0x000fe20000000f00 */
[----:B------:R-:W-:Y:S05]  /*21700*/  BRA `(.L_x_2528) ;  /* 0xfffe86d000007947 */ /* 0x000fea000383ffff */
.L_x_2378:
[----:B------:R-:W-:Y:S01]  /*21710*/  IMAD.MOV.U32 R9, RZ, RZ, R15 ;  /* 0x000000ffff097224 */ /* 0x000fe200078e000f */
[----:B------:R-:W-:Y:S01]  /*21720*/  MOV R5, 0x2 ;  /* 0x0000000200057802 */ /* 0x000fe20000000f00 */
[----:B------:R-:W-:Y:S01]  /*21730*/  IMAD.MOV.U32 R3, RZ, RZ, 0x181f ;  /* 0x0000181fff037424 */ /* 0x000fe200078e00ff */
[----:B----4-:R-:W-:Y:S02]  /*21740*/  MOV R2, 0x21760 ;  /* 0x0002176000027802 */ /* 0x010fe40000000f00 */
[----:B-123-5:R-:W-:Y:S05]  /*21750*/  CALL.REL.NOINC `($__internal_49_$__cuda_sm70_shflsync_idx_p) ;  /* 0x0000117000007944 */ /* 0x02efea0003c00000 */
[----:B------:R-:W-:Y:S01]  /*21760*/  MOV R2, R5 ;  /* 0x0000000500027202 */ /* 0x000fe20000000f00 */
[----:B------:R-:W-:Y:S05]  /*21770*/  BRA `(.L_x_2529) ;  /* 0xfffe868000007947 */ /* 0x000fea000383ffff */
.L_x_2381:
[----:B-1----:R-:W-:Y:S01]  /*21780*/  IMAD.MOV.U32 R9, RZ, RZ, R12 ;  /* 0x000000ffff097224 */ /* 0x002fe200078e000c */
[----:B------:R-:W-:Y:S01]  /*21790*/  MOV R5, 0x3 ;  /* 0x0000000300057802 */ /* 0x000fe20000000f00 */
[----:B------:R-:W-:Y:S01]  /*217a0*/  IMAD.MOV.U32 R3, RZ, RZ, 0x181f ;  /* 0x0000181fff037424 */ /* 0x000fe200078e00ff */
[----:B--2---:R-:W-:-:S02]  /*217b0*/  MOV R2, 0x217d0 ;  /* 0x000217d000027802 */ /* 0x004fc40000000f00 */
[----:B---345:R-:W-:Y:S05]  /*217c0*/  CALL.REL.NOINC `($__internal_49_$__cuda_sm70_shflsync_idx_p) ;  /* 0x0000110000007944 */ /* 0x038fea0003c00000 */
        /* <DEDUP_REMOVED lines=8> */
.L_x_2458:
[----:B------:R-:W-:Y:S01]  /*21850*/  IMAD.MOV.U32 R2, RZ, RZ, R214 ;  /* 0x000000ffff027224 */ /* 0x000fe200078e00d6 */
[----:B------:R-:W-:Y:S02]  /*21860*/  MOV R5, 0x2 ;  /* 0x0000000200057802 */ /* 0x000fe40000000f00 */
[----:B------:R-:W-:Y:S02]  /*21870*/  MOV R3, 0x21890 ;  /* 0x0002189000037802 */ /* 0x000fe40000000f00 */
[----:B------:R-:W-:Y:S05]  /*21880*/  CALL.REL.NOINC `($__internal_48_$__cuda_sm70_shflsync_bfly_p) ;  /* 0x00000ff000007944 */ /* 0x000fea0003c00000 */
[----:B------:R-:W-:Y:S01]  /*21890*/  MOV R0, R5 ;  /* 0x0000000500007202 */ /* 0x000fe20000000f00 */
[----:B------:R-:W-:Y:S05]  /*218a0*/  BRA `(.L_x_2531) ;  /* 0xffff999000007947 */ /* 0x000fea000383ffff */
.L_x_2459:
[----:B------:R-:W-:Y:S01]  /*218b0*/  IMAD.MOV.U32 R2, RZ, RZ, R0 ;  /* 0x000000ffff027224 */ /* 0x000fe200078e0000 */
[----:B------:R-:W-:Y:S02]  /*218c0*/  MOV R5, 0x1 ;  /* 0x0000000100057802 */ /* 0x000fe40000000f00 */
[----:B------:R-:W-:Y:S02]  /*218d0*/  MOV R3, 0x218f0 ;  /* 0x000218f000037802 */ /* 0x000fe40000000f00 */
[----:B-1----:R-:W-:Y:S05]  /*218e0*/  CALL.REL.NOINC `($__internal_48_$__cuda_sm70_shflsync_bfly_p) ;  /* 0x00000f9000007944 */ /* 0x002fea0003c00000 */
[----:B------:R-:W-:Y:S01]  /*218f0*/  FADD.FTZ R0, R0, R5 ;  /* 0x0000000500007221 */ /* 0x000fe20000010000 */
[----:B------:R-:W-:Y:S02]  /*21900*/  MOV R2, R216 ;  /* 0x000000d800027202 */ /* 0x000fe40000000f00 */
[----:B------:R-:W-:-:S02]  /*21910*/  MOV R5, 0x2 ;  /* 0x0000000200057802 */ /* 0x000fc40000000f00 */
[----:B------:R-:W-:Y:S02]  /*21920*/  MOV R3, 0x21940 ;  /* 0x0002194000037802 */ /* 0x000fe40000000f00 */
[----:B------:R-:W-:Y:S05]  /*21930*/  CALL.REL.NOINC `($__internal_48_$__cuda_sm70_shflsync_bfly_p) ;  /* 0x00000f4000007944 */ /* 0x000fea0003c00000 */
[----:B------:R-:W-:Y:S01]  /*21940*/  FADD.FTZ R4, R216, R5 ;  /* 0x00000005d8047221 */ /* 0x000fe20000010000 */
[----:B------:R-:W-:Y:S02]  /*21950*/  MOV R5, 0x1 ;  /* 0x0000000100057802 */ /* 0x000fe40000000f00 */
[----:B------:R-:W-:Y:S02]  /*21960*/  MOV R3, 0x21990 ;  /* 0x0002199000037802 */ /* 0x000fe40000000f00 */
[----:B------:R-:W-:Y:S02]  /*21970*/  MOV R2, R4 ;  /* 0x0000000400027202 */ /* 0x000fe40000000f00 */
[----:B------:R-:W-:Y:S05]  /*21980*/  CALL.REL.NOINC `($__internal_48_$__cuda_sm70_shflsync_bfly_p) ;  /* 0x00000ef000007944 */ /* 0x000fea0003c00000 */
[----:B------:R-:W-:Y:S01]  /*21990*/  MOV R3, R5 ;  /* 0x0000000500037202 */ /* 0x000fe20000000f00 */
[----:B------:R-:W-:Y:S05]  /*219a0*/  BRA `(.L_x_2532) ;  /* 0xffff990000007947 */ /* 0x000fea000383ffff */
.L_x_2466:
[----:B--234-:R-:W-:Y:S01]  /*219b0*/  IMAD.MOV.U32 R9, RZ, RZ, R13 ;  /* 0x000000ffff097224 */ /* 0x01cfe200078e000d */
[----:B------:R-:W-:Y:S01]  /*219c0*/  MOV R5, RZ ;  /* 0x000000ff00057202 */ /* 0x000fe20000000f00 */
[----:B------:R-:W-:Y:S01]  /*219d0*/  IMAD.MOV.U32 R3, RZ, RZ, 0x181f ;  /* 0x0000181fff037424 */ /* 0x000fe200078e00ff */
[----:B------:R-:W-:Y:S02]  /*219e0*/  MOV R2, 0x21a00 ;  /* 0x00021a0000027802 */ /* 0x000fe40000000f00 */
[----:B-1----:R-:W-:Y:S05]  /*219f0*/  CALL.REL.NOINC `($__internal_49_$__cuda_sm70_shflsync_idx_p) ;  /* 0x00000ed000007944 */ /* 0x002fea0003c00000 */
[----:B------:R-:W-:Y:S01]  /*21a00*/  MOV R10, R5 ;  /* 0x00000005000a7202 */ /* 0x000fe20000000f00 */
[----:B------:R-:W-:Y:S05]  /*21a10*/  BRA `(.L_x_2533) ;  /* 0xffffb58000007947 */ /* 0x000fea000383ffff */
.L_x_2467:
[----:B------:R-:W-:Y:S01]  /*21a20*/  IMAD.MOV.U32 R9, RZ, RZ, R14 ;  /* 0x000000ffff097224 */ /* 0x000fe200078e000e */
[----:B------:R-:W-:Y:S01]  /*21a30*/  MOV R5, RZ ;  /* 0x000000ff00057202 */ /* 0x000fe20000000f00 */
[----:B------:R-:W-:Y:S01]  /*21a40*/  IMAD.MOV.U32 R3, RZ, RZ, 0x181f ;  /* 0x0000181fff037424 */ /* 0x000fe200078e00ff */
[----:B------:R-:W-:-:S02]  /*21a50*/  MOV R2, 0x21a70 ;  /* 0x00021a7000027802 */ /* 0x000fc40000000f00 */
[----:B-123--:R-:W-:Y:S05]  /*21a60*/  CALL.REL.NOINC `($__internal_49_$__cuda_sm70_shflsync_idx_p) ;  /* 0x00000e6000007944 */ /* 0x00efea0003c00000 */
[----:B------:R-:W-:Y:S01]  /*21a70*/  MOV R2, R5 ;  /* 0x0000000500027202 */ /* 0x000fe20000000f00 */
[----:B------:R-:W-:Y:S05]  /*21a80*/  BRA `(.L_x_2534) ;  /* 0xffffb53000007947 */ /* 0x000fea000383ffff */
.L_x_2470:
[----:B--2---:R-:W-:Y:S01]  /*21a90*/  IMAD.MOV.U32 R9, RZ, RZ, R13 ;  /* 0x000000ffff097224 */ /* 0x004fe200078e000d */
[----:B------:R-:W-:Y:S01]  /*21aa0*/  MOV R5, 0x1 ;  /* 0x0000000100057802 */ /* 0x000fe20000000f00 */
[----:B------:R-:W-:Y:S01]  /*21ab0*/  IMAD.MOV.U32 R3, RZ, RZ, 0x181f ;  /* 0x0000181fff037424 */ /* 0x000fe200078e00ff */
[----:B------:R-:W-:-:S02]  /*21ac0*/  MOV R2, 0x21ae0 ;  /* 0x00021ae000027802 */ /* 0x000fc40000000f00 */
[----:B-1-34-:R-:W-:Y:S05]  /*21ad0*/  CALL.REL.NOINC `($__internal_49_$__cuda_sm70_shflsync_idx_p) ;  /* 0x00000df000007944 */ /* 0x01afea0003c00000 */
        /* <DEDUP_REMOVED lines=8> */
.L_x_2473:
[----:B--2---:R-:W-:Y:S01]  /*21b60*/  IMAD.MOV.U32 R9, RZ, RZ, R13 ;  /* 0x000000ffff097224 */ /* 0x004fe200078e000d */
[----:B------:R-:W-:Y:S01]  /*21b70*/  MOV R5, 0x2 ;  /* 0x0000000200057802 */ /* 0x000fe20000000f00 */
[----:B------:R-:W-:Y:S01]  /*21b80*/  IMAD.MOV.U32 R3, RZ, RZ, 0x181f ;  /* 0x0000181fff037424 */ /* 0x000fe200078e00ff */
[----:B------:R-:W-:Y:S02]  /*21b90*/  MOV R2, 0x21bb0 ;  /* 0x00021bb000027802 */ /* 0x000fe40000000f00 */
[----:B-1-34-:R-:W-:Y:S05]  /*21ba0*/  CALL.REL.NOINC `($__internal_49_$__cuda_sm70_shflsync_idx_p) ;  /* 0x00000d2000007944 */ /* 0x01afea0003c00000 */
[----:B------:R-:W-:Y:S01]  /*21bb0*/  MOV R10, R5 ;  /* 0x00000005000a7202 */ /* 0x000fe20000000f00 */
[----:B------:R-:W-:Y:S05]  /*21bc0*/  BRA `(.L_x_2536) ;  /* 0xffffb74000007947 */ /* 0x000fea000383ffff */
.L_x_2474:
[----:B--2---:R-:W-:Y:S01]  /*21bd0*/  IMAD.MOV.U32 R9, RZ, RZ, R14 ;  /* 0x000000ffff097224 */ /* 0x004fe200078e000e */
[----:B------:R-:W-:Y:S01]  /*21be0*/  MOV R5, 0x2 ;  /* 0x0000000200057802 */ /* 0x000fe20000000f00 */
[----:B------:R-:W-:Y:S01]  /*21bf0*/  IMAD.MOV.U32 R3, RZ, RZ, 0x181f ;  /* 0x0000181fff037424 */ /* 0x000fe200078e00ff */
[----:B------:R-:W-:Y:S02]  /*21c00*/  MOV R2, 0x21c20 ;  /* 0x00021c2000027802 */ /* 0x000fe40000000f00 */
[----:B-1-34-:R-:W-:Y:S05]  /*21c10*/  CALL.REL.NOINC `($__internal_49_$__cuda_sm70_shflsync_idx_p) ;  /* 0x00000cb000007944 */ /* 0x01afea0003c00000 */
[----:B------:R-:W-:Y:S01]  /*21c20*/  MOV R2, R5 ;  /* 0x0000000500027202 */ /* 0x000fe20000000f00 */
[----:B------:R-:W-:Y:S05]  /*21c30*/  BRA `(.L_x_2537) ;  /* 0xffffb6f000007947 */ /* 0x000fea000383ffff */
.L_x_2477:
[----:B---3--:R-:W-:Y:S01]  /*21c40*/  IMAD.MOV.U32 R9, RZ, RZ, R13 ;  /* 0x000000ffff097224 */ /* 0x008fe200078e000d */
[----:B------:R-:W-:Y:S01]  /*21c50*/  MOV R5, 0x3 ;  /* 0x0000000300057802 */ /* 0x000fe20000000f00 */
[----:B------:R-:W-:Y:S01]  /*21c60*/  IMAD.MOV.U32 R3, RZ, RZ, 0x181f ;  /* 0x0000181fff037424 */ /* 0x000fe200078e00ff */
[----:B----4-:R-:W-:-:S02]  /*21c70*/  MOV R2, 0x21c90 ;  /* 0x00021c9000027802 */ /* 0x010fc40000000f00 */
[----:B-12---:R-:W-:Y:S05]  /*21c80*/  CALL.REL.NOINC `($__internal_49_$__cuda_sm70_shflsync_idx_p) ;  /* 0x00000c4000007944 */ /* 0x006fea0003c00000 */
        /* <DEDUP_REMOVED lines=8> */
.L_x_2479:
[----:B------:R-:W-:Y:S01]  /*21d10*/  IMAD.MOV.U32 R9, RZ, RZ, R16 ;  /* 0x000000ffff097224 */ /* 0x000fe200078e0010 */
[----:B------:R-:W-:Y:S01]  /*21d20*/  MOV R5, RZ ;  /* 0x000000ff00057202 */ /* 0x000fe20000000f00 */
[----:B------:R-:W-:Y:S01]  /*21d30*/  IMAD.MOV.U32 R3, RZ, RZ, 0x1c1f ;  /* 0x00001c1fff037424 */ /* 0x000fe200078e00ff */
[----:B------:R-:W-:Y:S02]  /*21d40*/  MOV R2, 0x21d60 ;  /* 0x00021d6000027802 */ /* 0x000fe40000000f00 */
[----:B------:R-:W-:Y:S05]  /*21d50*/  CALL.REL.NOINC `($__internal_49_$__cuda_sm70_shflsync_idx_p) ;  /* 0x00000b7000007944 */ /* 0x000fea0003c00000 */
[----:B------:R-:W-:Y:S01]  /*21d60*/  MOV R4, R5 ;  /* 0x0000000500047202 */ /* 0x000fe20000000f00 */
[----:B------:R-:W-:Y:S05]  /*21d70*/  BRA `(.L_x_2539) ;  /* 0xffffbab000007947 */ /* 0x000fea000383ffff */
.L_x_2480:
[----:B------:R-:W-:Y:S01]  /*21d80*/  IMAD.MOV.U32 R9, RZ, RZ, R17 ;  /* 0x000000ffff097224 */ /* 0x000fe200078e0011 */
[----:B------:R-:W-:Y:S01]  /*21d90*/  MOV R5, RZ ;  /* 0x000000ff00057202 */ /* 0x000fe20000000f00 */
[----:B------:R-:W-:Y:S01]  /*21da0*/  IMAD.MOV.U32 R3, RZ, RZ, 0x1c1f ;  /* 0x00001c1fff037424 */ /* 0x000fe200078e00ff */
[----:B------:R-:W-:Y:S02]  /*21db0*/  MOV R2, 0x21dd0 ;  /* 0x00021dd000027802 */ /* 0x000fe40000000f00 */
[----:B-12---:R-:W-:Y:S05]  /*21dc0*/  CALL.REL.NOINC `($__internal_49_$__cuda_sm70_shflsync_idx_p) ;  /* 0x00000b0000007944 */ /* 0x006fea0003c00000 */
[----:B------:R-:W-:Y:S01]  /*21dd0*/  MOV R0, R5 ;  /* 0x0000000500007202 */ /* 0x000fe20000000f00 */
[----:B------:R-:W-:Y:S05]  /*21de0*/  BRA `(.L_x_2540) ;  /* 0xffffba6000007947 */ /* 0x000fea000383ffff */
.L_x_2483:
[----:B-1----:R-:W-:Y:S01]  /*21df0*/  IMAD.MOV.U32 R9, RZ, RZ, R16 ;  /* 0x000000ffff097224 */ /* 0x002fe200078e0010 */
[----:B------:R-:W-:Y:S01]  /*21e00*/  MOV R5, 0x1 ;  /* 0x0000000100057802 */ /* 0x000fe20000000f00 */
[----:B------:R-:W-:Y:S01]  /*21e10*/  IMAD.MOV.U32 R3, RZ, RZ, 0x1c1f ;  /* 0x00001c1fff037424 */ /* 0x000fe200078e00ff */
[----:B------:R-:W-:-:S02]  /*21e20*/  MOV R2, 0x21e40 ;  /* 0x00021e4000027802 */ /* 0x000fc40000000f00 */
[----:B--234-:R-:W-:Y:S05]  /*21e30*/  CALL.REL.NOINC `($__internal_49_$__cuda_sm70_shflsync_idx_p) ;  /* 0x00000a9000007944 */ /* 0x01cfea0003c00000 */
        /* <DEDUP_REMOVED lines=8> */
.L_x_2487:
[----:B------:R-:W-:Y:S01]  /*21ec0*/  IMAD.MOV.U32 R9, RZ, RZ, R11 ;  /* 0x000000ffff097224 */ /* 0x000fe200078e000b */
[----:B------:R-:W-:Y:S01]  /*21ed0*/  MOV R5, RZ ;  /* 0x000000ff00057202 */ /* 0x000fe20000000f00 */
[----:B------:R-:W-:Y:S01]  /*21ee0*/  IMAD.MOV.U32 R3, RZ, RZ, 0x181f ;  /* 0x0000181fff037424 */ /* 0x000fe200078e00ff */
[----:B------:R-:W-:Y:S02]  /*21ef0*/  MOV R2, 0x21f10 ;  /* 0x00021f1000027802 */ /* 0x000fe40000000f00 */
[----:B------:R-:W-:Y:S05]  /*21f00*/  CALL.REL.NOINC `($__internal_49_$__cuda_sm70_shflsync_idx_p) ;  /* 0x000009c000007944 */ /* 0x000fea0003c00000 */
[----:B------:R-:W-:Y:S01]  /*21f10*/  MOV R10, R5 ;  /* 0x00000005000a7202 */ /* 0x000fe20000000f00 */
[----:B------:R-:W-:Y:S05]  /*21f20*/  BRA `(.L_x_2542) ;  /* 0xffffda7000007947 */ /* 0x000fea000383ffff */
.L_x_2488:
[----:B------:R-:W-:Y:S01]  /*21f30*/  IMAD.MOV.U32 R9, RZ, RZ, R14 ;  /* 0x000000ffff097224 */ /* 0x000fe200078e000e */
[----:B------:R-:W-:Y:S01]  /*21f40*/  MOV R5, RZ ;  /* 0x000000ff00057202 */ /* 0x000fe20000000f00 */
[----:B------:R-:W-:Y:S01]  /*21f50*/  IMAD.MOV.U32 R3, RZ, RZ, 0x181f ;  /* 0x0000181fff037424 */ /* 0x000fe200078e00ff */
[----:B------:R-:W-:Y:S02]  /*21f60*/  MOV R2, 0x21f80 ;  /* 0x00021f8000027802 */ /* 0x000fe40000000f00 */
[----:B-12---:R-:W-:Y:S05]  /*21f70*/  CALL.REL.NOINC `($__internal_49_$__cuda_sm70_shflsync_idx_p) ;  /* 0x0000095000007944 */ /* 0x006fea0003c00000 */
[----:B------:R-:W-:Y:S01]  /*21f80*/  MOV R2, R5 ;  /* 0x0000000500027202 */ /* 0x000fe20000000f00 */
[----:B------:R-:W-:Y:S05]  /*21f90*/  BRA `(.L_x_2543) ;  /* 0xffffda2000007947 */ /* 0x000fea000383ffff */
.L_x_2491:
[----:B--2---:R-:W-:Y:S01]  /*21fa0*/  IMAD.MOV.U32 R9, RZ, RZ, R11 ;  /* 0x000000ffff097224 */ /* 0x004fe200078e000b */
[----:B------:R-:W-:Y:S01]  /*21fb0*/  MOV R5, 0x1 ;  /* 0x0000000100057802 */ /* 0x000fe20000000f00 */
[----:B------:R-:W-:Y:S01]  /*21fc0*/  IMAD.MOV.U32 R3, RZ, RZ, 0x181f ;  /* 0x0000181fff037424 */ /* 0x000fe200078e00ff */
[----:B----4-:R-:W-:-:S02]  /*21fd0*/  MOV R2, 0x21ff0 ;  /* 0x00021ff000027802 */ /* 0x010fc40000000f00 */
[----:B-1-3--:R-:W-:Y:S05]  /*21fe0*/  CALL.REL.NOINC `($__internal_49_$__cuda_sm70_shflsync_idx_p) ;  /* 0x000008e000007944 */ /* 0x00afea0003c00000 */
        /* <DEDUP_REMOVED lines=8> */
.L_x_2494:
[----:B-1----:R-:W-:Y:S01]  /*22070*/  IMAD.MOV.U32 R9, RZ, RZ, R11 ;  /* 0x000000ffff097224 */ /* 0x002fe200078e000b */
[----:B------:R-:W-:Y:S01]  /*22080*/  MOV R5, 0x2 ;  /* 0x0000000200057802 */ /* 0x000fe20000000f00 */
[----:B------:R-:W-:Y:S01]  /*22090*/  IMAD.MOV.U32 R3, RZ, RZ, 0x181f ;  /* 0x0000181fff037424 */ /* 0x000fe200078e00ff */
[----:B----4-:R-:W-:Y:S02]  /*220a0*/  MOV R2, 0x220c0 ;  /* 0x000220c000027802 */ /* 0x010fe40000000f00 */
[----:B--23--:R-:W-:Y:S05]  /*220b0*/  CALL.REL.NOINC `($__internal_49_$__cuda_sm70_shflsync_idx_p) ;  /* 0x0000081000007944 */ /* 0x00cfea0003c00000 */
[----:B------:R-:W-:Y:S01]  /*220c0*/  MOV R10, R5 ;  /* 0x00000005000a7202 */ /* 0x000fe20000000f00 */
[----:B------:R-:W-:Y:S05]  /*220d0*/  BRA `(.L_x_2545) ;  /* 0xffffdc4000007947 */ /* 0x000fea000383ffff */
.L_x_2495:
[----:B------:R-:W-:Y:S01]  /*220e0*/  IMAD.MOV.U32 R9, RZ, RZ, R14 ;  /* 0x000000ffff097224 */ /* 0x000fe200078e000e */
[----:B------:R-:W-:Y:S01]  /*220f0*/  MOV R5, 0x2 ;  /* 0x0000000200057802 */ /* 0x000fe20000000f00 */
[----:B------:R-:W-:Y:S01]  /*22100*/  IMAD.MOV.U32 R3, RZ, RZ, 0x181f ;  /* 0x0000181fff037424 */ /* 0x000fe200078e00ff */
[----:B----4-:R-:W-:Y:S02]  /*22110*/  MOV R2, 0x22130 ;  /* 0x0002213000027802 */ /* 0x010fe40000000f00 */
[----:B-123--:R-:W-:Y:S05]  /*22120*/  CALL.REL.NOINC `($__internal_49_$__cuda_sm70_shflsync_idx_p) ;  /* 0x000007a000007944 */ /* 0x00efea0003c00000 */
[----:B------:R-:W-:Y:S01]  /*22130*/  MOV R2, R5 ;  /* 0x0000000500027202 */ /* 0x000fe20000000f00 */
[----:B------:R-:W-:Y:S05]  /*22140*/  BRA `(.L_x_2546) ;  /* 0xffffdbf000007947 */ /* 0x000fea000383ffff */
.L_x_2498:
        /* <DEDUP_REMOVED lines=13> */
.L_x_2500:
[----:B------:R-:W-:Y:S01]  /*22220*/  IMAD.MOV.U32 R9, RZ, RZ, R114 ;  /* 0x000000ffff097224 */ /* 0x000fe200078e0072 */
[----:B------:R-:W-:Y:S01]  /*22230*/  MOV R5, RZ ;  /* 0x000000ff00057202 */ /* 0x000fe20000000f00 */
[----:B------:R-:W-:Y:S01]  /*22240*/  IMAD.MOV.U32 R3, RZ, RZ, 0x1f ;  /* 0x0000001fff037424 */ /* 0x000fe200078e00ff */
[----:B------:R-:W-:Y:S02]  /*22250*/  MOV R2, 0x22270 ;  /* 0x0002227000027802 */ /* 0x000fe40000000f00 */
[----:B------:R-:W-:Y:S05]  /*22260*/  CALL.REL.NOINC `($__internal_49_$__cuda_sm70_shflsync_idx_p) ;  /* 0x0000066000007944 */ /* 0x000fea0003c00000 */
[----:B------:R-:W-:Y:S01]  /*22270*/  MOV R10, R5 ;  /* 0x00000005000a7202 */ /* 0x000fe20000000f00 */
[----:B------:R-:W-:Y:S05]  /*22280*/  BRA `(.L_x_2548) ;  /* 0xffffde6000007947 */ /* 0x000fea000383ffff */
.L_x_2501:
[----:B------:R-:W-:Y:S01]  /*22290*/  IMAD.MOV.U32 R9, RZ, RZ, R114 ;  /* 0x000000ffff097224 */ /* 0x000fe200078e0072 */
[----:B------:R-:W-:Y:S01]  /*222a0*/  MOV R5, 0x1 ;  /* 0x0000000100057802 */ /* 0x000fe20000000f00 */
[----:B------:R-:W-:Y:S01]  /*222b0*/  IMAD.MOV.U32 R3, RZ, RZ, 0x1f ;  /* 0x0000001fff037424 */ /* 0x000fe200078e00ff */
[----:B------:R-:W-:Y:S02]  /*222c0*/  MOV R2, 0x222e0 ;  /* 0x000222e000027802 */ /* 0x000fe40000000f00 */
[----:B-12---:R-:W-:Y:S05]  /*222d0*/  CALL.REL.NOINC `($__internal_49_$__cuda_sm70_shflsync_idx_p) ;  /* 0x000005f000007944 */ /* 0x006fea0003c00000 */
[----:B------:R-:W-:Y:S01]  /*222e0*/  MOV R8, R5 ;  /* 0x0000000500087202 */ /* 0x000fe20000000f00 */
[----:B------:R-:W-:Y:S05]  /*222f0*/  BRA `(.L_x_2549) ;  /* 0xffffde1000007947 */ /* 0x000fea000383ffff */
.L_x_2502:
[----:B------:R-:W-:Y:S02]  /*22300*/  MOV R2, 0x1 ;  /* 0x0000000100027802 */ /* 0x000fe40000000f00 */
[----:B------:R-:W-:-:S02]  /*22310*/  MOV R3, 0x22330 ;  /* 0x0002233000037802 */ /* 0x000fc40000000f00 */
[----:B-1234-:R-:W-:Y:S05]  /*22320*/  CALL.REL.NOINC `($__internal_50_$__cuda_sm70_shflsync_up_p) ;  /* 0x000005f000007944 */ /* 0x01efea0003c00000 */
[----:B------:R-:W-:Y:S05]  /*22330*/  BRA `(.L_x_2550) ;  /* 0xffffdf0000007947 */ /* 0x000fea000383ffff */
.L_x_2503:
[----:B------:R-:W-:Y:S02]  /*22340*/  MOV R2, 0x2 ;  /* 0x0000000200027802 */ /* 0x000fe40000000f00 */
[----:B------:R-:W-:-:S02]  /*22350*/  MOV R3, 0x22370 ;  /* 0x0002237000037802 */ /* 0x000fc40000000f00 */
[----:B--2-4-:R-:W-:Y:S05]  /*22360*/  CALL.REL.NOINC `($__internal_50_$__cuda_sm70_shflsync_up_p) ;  /* 0x000005b000007944 */ /* 0x014fea0003c00000 */
[----:B------:R-:W-:Y:S01]  /*22370*/  SEL R3, R4, RZ, P1 ;  /* 0x000000ff04037207 */ /* 0x000fe20000800000 */
[----:B------:R-:W-:-:S04]  /*22380*/  IMAD.MOV.U32 R2, RZ, RZ, 0x4 ;  /* 0x00000004ff027424 */ /* 0x000fc800078e00ff */
[----:B------:R-:W-:Y:S01]  /*22390*/  IMAD.IADD R0, R0, 0x1, R3 ;  /* 0x0000000100007824 */ /* 0x000fe200078e0203 */
        /* <DEDUP_REMOVED lines=21> */
.L_x_2507:
[----:B------:R-:W-:Y:S02]  /*224f0*/  MOV R2, 0x1 ;  /* 0x0000000100027802 */ /* 0x000fe40000000f00 */
[----:B------:R-:W-:Y:S02]  /*22500*/  MOV R3, 0x22520 ;  /* 0x0002252000037802 */ /* 0x000fe40000000f00 */
[----:B------:R-:W-:Y:S05]  /*22510*/  CALL.REL.NOINC `($__internal_50_$__cuda_sm70_shflsync_up_p) ;  /* 0x0000040000007944 */ /* 0x000fea0003c00000 */
[----:B------:R-:W-:Y:S01]  /*22520*/  MOV R2, R4 ;  /* 0x0000000400027202 */ /* 0x000fe20000000f00 */
[----:B------:R-:W-:Y:S05]  /*22530*/  BRA `(.L_x_2552) ;  /* 0xffffdf6000007947 */ /* 0x000fea000383ffff */
.L_x_2508:
        /* <DEDUP_REMOVED lines=27> */
.L_x_2510:
[----:B------:R-:W-:Y:S02]  /*226f0*/  SEL R0, RZ, 0x1, P0 ;  /* 0x00000001ff007807 */ /* 0x000fe40000000000 */
[----:B------:R-:W-:Y:S02]  /*22700*/  MOV R2, 0x22720 ;  /* 0x0002272000027802 */ /* 0x000fe40000000f00 */
[----:B-1----:R-:W-:Y:S05]  /*22710*/  CALL.REL.NOINC `($__internal_51_$__cuda_sm70_votesync_ballot) ;  /* 0x0000027000007944 */ /* 0x002fea0003c00000 */
[----:B------:R-:W-:Y:S01]  /*22720*/  MOV R11, R0 ;  /* 0x00000000000b7202 */ /* 0x000fe20000000f00 */
[----:B------:R-:W-:Y:S05]  /*22730*/  BRA `(.L_x_2554) ;  /* 0xffffdef000007947 */ /* 0x000fea000383ffff */
.L_x_2511:
[----:B------:R-:W-:Y:S01]  /*22740*/  IMAD.MOV.U32 R9, RZ, RZ, R6 ;  /* 0x000000ffff097224 */ /* 0x000fe200078e0006 */
[----:B------:R-:W-:Y:S01]  /*22750*/  MOV R5, R0 ;  /* 0x0000000000057202 */ /* 0x000fe20000000f00 */
[----:B------:R-:W-:Y:S01]  /*22760*/  IMAD.MOV.U32 R3, RZ, RZ, 0x1f ;  /* 0x0000001fff037424 */ /* 0x000fe200078e00ff */
[----:B--2---:R-:W-:Y:S02]  /*22770*/  MOV R2, 0x22790 ;  /* 0x0002279000027802 */ /* 0x004fe40000000f00 */
[----:B-1----:R-:W-:Y:S05]  /*22780*/  CALL.REL.NOINC `($__internal_49_$__cuda_sm70_shflsync_idx_p) ;  /* 0x0000014000007944 */ /* 0x002fea0003c00000 */
[----:B------:R-:W-:Y:S01]  /*22790*/  IMAD.MOV.U32 R8, RZ, RZ, R5 ;  /* 0x000000ffff087224 */ /* 0x000fe200078e0005 */
[----:B------:R-:W-:Y:S01]  /*227a0*/  MOV R5, R0 ;  /* 0x0000000000057202 */ /* 0x000fe20000000f00 */
[----:B------:R-:W-:Y:S01]  /*227b0*/  IMAD.MOV.U32 R9, RZ, RZ, R7 ;  /* 0x000000ffff097224 */ /* 0x000fe200078e0007 */
[----:B------:R-:W-:-:S02]  /*227c0*/  MOV R3, 0x1f ;  /* 0x0000001f00037802 */ /* 0x000fc40000000f00 */
[----:B------:R-:W-:Y:S02]  /*227d0*/  MOV R2, 0x227f0 ;  /* 0x000227f000027802 */ /* 0x000fe40000000f00 */
[----:B------:R-:W-:Y:S05]  /*227e0*/  CALL.REL.NOINC `($__internal_49_$__cuda_sm70_shflsync_idx_p) ;  /* 0x000000e000007944 */ /* 0x000fea0003c00000 */
[----:B------:R-:W-:Y:S01]  /*227f0*/  MOV R7, R5 ;  /* 0x0000000500077202 */ /* 0x000fe20000000f00 */
[----:B------:R-:W-:Y:S05]  /*22800*/  BRA `(.L_x_2555) ;  /* 0xffffde9000007947 */ /* 0x000fea000383ffff */
.L_x_2514:
[----:B------:R-:W-:Y:S01]  /*22810*/  IMAD.MOV.U32 R9, RZ, RZ, R4 ;  /* 0x000000ffff097224 */ /* 0x000fe200078e0004 */
[----:B------:R-:W-:Y:S01]  /*22820*/  MOV R5, R0 ;  /* 0x0000000000057202 */ /* 0x000fe20000000f00 */
[----:B------:R-:W-:Y:S01]  /*22830*/  IMAD.MOV.U32 R3, RZ, RZ, 0x1f ;  /* 0x0000001fff037424 */ /* 0x000fe200078e00ff */
[----:B--2---:R-:W-:Y:S02]  /*22840*/  MOV R2, 0x22860 ;  /* 0x0002286000027802 */ /* 0x004fe40000000f00 */
[----:B-1--4-:R-:W-:Y:S05]  /*22850*/  CALL.REL.NOINC `($__internal_49_$__cuda_sm70_shflsync_idx_p) ;  /* 0x0000007000007944 */ /* 0x012fea0003c00000 */
[----:B------:R-:W-:Y:S01]  /*22860*/  MOV R13, R5 ;  /* 0x00000005000d7202 */ /* 0x000fe20000000f00 */
[----:B------:R-:W-:Y:S05]  /*22870*/  BRA `(.L_x_2513) ;  /* 0xffffde8000007947 */ /* 0x000fea000383ffff */
        .weak           $__internal_48_$__cuda_sm70_shflsync_bfly_p
        .type           $__internal_48_$__cuda_sm70_shflsync_bfly_p,@function
        .size           $__internal_48_$__cuda_sm70_shflsync_bfly_p,($__internal_49_$__cuda_sm70_shflsync_idx_p - $__internal_48_$__cuda_sm70_shflsync_bfly_p)
$__internal_48_$__cuda_sm70_shflsync_bfly_p:
[----:B------:R-:W-:Y:S04]  /*22880*/  WARPSYNC R6 ;  /* 0x0000000600007348 */ /* 0x000fe80003800000 */
[----:B------:R1:W2:Y:S02]  /*22890*/  SHFL.BFLY PT, R5, R2, R5, R7 ;  /* 0x0c00000502057389 */ /* 0x0002a400000e0007 */
[----:B-1----:R-:W-:-:S02]  /*228a0*/  MOV R2, R3 ;  /* 0x0000000300027202 */ /* 0x002fc40000000f00 */
[----:B------:R-:W-:-:S04]  /*228b0*/  MOV R3, 0x0 ;  /* 0x0000000000037802 */ /* 0x000fc80000000f00 */
[----:B--2---:R-:W-:Y:S05]  /*228c0*/  RET.REL.NODEC R2 `(_ZN7cutlass13device_kernelIN5flash19enable_sm80_to_sm89INS1_16FlashAttnFwdSm80INS1_25CollectiveMainloopFwdSm80ILi8ELi1ELb0EN4cute5tupleIJNS5_1CILi128EEENS7_ILi48EEENS7_ILi256EEEEEELi256ENS_6half_tEfNS_4arch4Sm80ELb1ELb0ELb0ELb1ELb0ELb1ELb1ELb1EEENS1_21CollectiveEpilogueFwdINS6_IJS8_SA_S9_EEENS6_IJNS7_ILi1EEESI_SI_EEESC_SE_Li256ELb1ELb1ELb1ELb0EEENS1_36VarlenDynamicPersistentTileSchedulerILi128ELi48ELi256ELi256ELb1ELb1ELb0ELb1ELb1ELb1EEEEEEEEEvNT_6ParamsE) ;  /* 0xfffdd73002007950 */ /* 0x004fea0003c3ffff */
        .weak           $__internal_49_$__cuda_sm70_shflsync_idx_p
        .type           $__internal_49_$__cuda_sm70_shflsync_idx_p,@function
        .size           $__internal_49_$__cuda_sm70_shflsync_idx_p,($__internal_50_$__cuda_sm70_shflsync_up_p - $__internal_49_$__cuda_sm70_shflsync_idx_p)
$__internal_49_$__cuda_sm70_shflsync_idx_p:
[----:B------:R-:W-:-:S04]  /*228d0*/  MOV R115, 0xffffffff ;  /* 0xffffffff00737802 */ /* 0x000fc80000000f00 */
[----:B------:R-:W-:Y:S04]  /*228e0*/  WARPSYNC R115 ;  /* 0x0000007300007348 */ /* 0x000fe80003800000 */
[----:B------:R1:W2:Y:S02]  /*228f0*/  SHFL.IDX PT, R5, R9, R5, R3 ;  /* 0x0000000509057389 */ /* 0x0002a400000e0003 */
[----:B-1----:R-:W-:-:S04]  /*22900*/  MOV R3, 0x0 ;  /* 0x0000000000037802 */ /* 0x002fc80000000f00 */
[----:B--2---:R-:W-:Y:S05]  /*22910*/  RET.REL.NODEC R2 `(_ZN7cutlass13device_kernelIN5flash19enable_sm80_to_sm89INS1_16FlashAttnFwdSm80INS1_25CollectiveMainloopFwdSm80ILi8ELi1ELb0EN4cute5tupleIJNS5_1CILi128EEENS7_ILi48EEENS7_ILi256EEEEEELi256ENS_6half_tEfNS_4arch4Sm80ELb1ELb0ELb0ELb1ELb0ELb1ELb1ELb1EEENS1_21CollectiveEpilogueFwdINS6_IJS8_SA_S9_EEENS6_IJNS7_ILi1EEESI_SI_EEESC_SE_Li256ELb1ELb1ELb1ELb0EEENS1_36VarlenDynamicPersistentTileSchedulerILi128ELi48ELi256ELi256ELb1ELb1ELb0ELb1ELb1ELb1EEEEEEEEEvNT_6ParamsE) ;  /* 0xfffdd6e002007950 */ /* 0x004fea0003c3ffff */
        .weak           $__internal_50_$__cuda_sm70_shflsync_up_p
        .type           $__internal_50_$__cuda_sm70_shflsync_up_p,@function
        .size           $__internal_50_$__cuda_sm70_shflsync_up_p,($__internal_51_$__cuda_sm70_votesync_ballot - $__internal_50_$__cuda_sm70_shflsync_up_p)
$__internal_50_$__cuda_sm70_shflsync_up_p:
[----:B------:R-:W-:Y:S02]  /*22920*/  IMAD.MOV.U32 R4, RZ, RZ, RZ ;  /* 0x000000ffff047224 */ /* 0x000fe400078e00ff */
[----:B------:R-:W-:-:S04]  /*22930*/  IMAD.MOV.U32 R9, RZ, RZ, -0x1 ;  /* 0xffffffffff097424 */ /* 0x000fc800078e00ff */
[----:B------:R-:W-:Y:S04]  /*22940*/  WARPSYNC R9 ;  /* 0x0000000900007348 */ /* 0x000fe80003800000 */
[----:B------:R1:W2:Y:S02]  /*22950*/  SHFL.UP PT, R4, R0, R2, R4 ;  /* 0x0400000200047389 */ /* 0x0002a400000e0004 */
[----:B-1----:R-:W-:Y:S02]  /*22960*/  MOV R2, R3 ;  /* 0x0000000300027202 */ /* 0x002fe40000000f00 */
[----:B------:R-:W-:-:S04]  /*22970*/  MOV R3, 0x0 ;  /* 0x0000000000037802 */ /* 0x000fc80000000f00 */
[----:B--2---:R-:W-:Y:S05]  /*22980*/  RET.REL.NODEC R2 `(_ZN7cutlass13device_kernelIN5flash19enable_sm80_to_sm89INS1_16FlashAttnFwdSm80INS1_25CollectiveMainloopFwdSm80ILi8ELi1ELb0EN4cute5tupleIJNS5_1CILi128EEENS7_ILi48EEENS7_ILi256EEEEEELi256ENS_6half_tEfNS_4arch4Sm80ELb1ELb0ELb0ELb1ELb0ELb1ELb1ELb1EEENS1_21CollectiveEpilogueFwdINS6_IJS8_SA_S9_EEENS6_IJNS7_ILi1EEESI_SI_EEESC_SE_Li256ELb1ELb1ELb1ELb0EEENS1_36VarlenDynamicPersistentTileSchedulerILi128ELi48ELi256ELi256ELb1ELb1ELb0ELb1ELb1ELb1EEEEEEEEEvNT_6ParamsE) ;  /* 0xfffdd67002007950 */ /* 0x004fea0003c3ffff */
        .weak           $__internal_51_$__cuda_sm70_votesync_ballot
        .type           $__internal_51_$__cuda_sm70_votesync_ballot,@function
        .size           $__internal_51_$__cuda_sm70_votesync_ballot,(.L_x_2622 - $__internal_51_$__cuda_sm70_votesync_ballot)
$__internal_51_$__cuda_sm70_votesync_ballot:
[----:B------:R-:W-:Y:S01]  /*22990*/  ISETP.NE.U32.AND P0, PT, R0, 0x1, PT ;  /* 0x000000010000780c */ /* 0x000fe20003f05070 */
[----:B------:R-:W-:-:S04]  /*229a0*/  IMAD.MOV.U32 R3, RZ, RZ, -0x1 ;  /* 0xffffffffff037424 */ /* 0x000fc800078e00ff */
[----:B------:R-:W-:Y:S08]  /*229b0*/  WARPSYNC R3 ;  /* 0x0000000300007348 */ /* 0x000ff00003800000 */
[----:B------:R-:W-:-:S04]  /*229c0*/  VOTE.ANY R0, PT, !P0 ;  /* 0x0000000000007806 */ /* 0x000fc800040e0100 */
[----:B------:R-:W-:Y:S01]  /*229d0*/  LOP3.LUT R0, R0, R3, RZ, 0xc0, !PT ;  /* 0x0000000300007212 */ /* 0x000fe200078ec0ff */
[----:B------:R-:W-:-:S04]  /*229e0*/  IMAD.MOV.U32 R3, RZ, RZ, 0x0 ;  /* 0x00000000ff037424 */ /* 0x000fc800078e00ff */
[----:B------:R-:W-:Y:S05]  /*229f0*/  RET.REL.NODEC R2 `(_ZN7cutlass13device_kernelIN5flash19enable_sm80_to_sm89INS1_16FlashAttnFwdSm80INS1_25CollectiveMainloopFwdSm80ILi8ELi1ELb0EN4cute5tupleIJNS5_1CILi128EEENS7_ILi48EEENS7_ILi256EEEEEELi256ENS_6half_tEfNS_4arch4Sm80ELb1ELb0ELb0ELb1ELb0ELb1ELb1ELb1EEENS1_21CollectiveEpilogueFwdINS6_IJS8_SA_S9_EEENS6_IJNS7_ILi1EEESI_SI_EEESC_SE_Li256ELb1ELb1ELb1ELb0EEENS1_36VarlenDynamicPersistentTileSchedulerILi128ELi48ELi256ELi256ELb1ELb1ELb0ELb1ELb1ELb1EEEEEEEEEvNT_6ParamsE) ;  /* 0xfffdd60002007950 */ /* 0x000fea0003c3ffff */
.L_x_2556:
        /* <DEDUP_REMOVED lines=16> */
.L_x_2622:


//--------------------- .nv.shared._ZN7cutlass13device_kernelIN5flash19enable_sm80_to_sm89INS1_16FlashAttnFwdSm80INS1_25CollectiveMainloopFwdSm80ILi8ELi1ELb1EN4cute5tupleIJNS5_1CILi128EEENS7_ILi64EEENS7_ILi256EEEEEELi256ENS_6half_tEfNS_4arch4Sm80ELb0ELb0ELb0ELb0ELb0ELb0ELb1ELb1EEENS1_21CollectiveEpilogueFwdINS6_IJS8_SA_S9_EEENS6_IJNS7_ILi1EEESI_SI_EEESC_SE_Li256ELb0ELb1ELb1ELb0EEENS1_19SingleTileSchedulerILb0ELb1ELb1ELi128EEEEEEEEEvNT_6ParamsE --------------------------
	.section	.nv.shared._ZN7cutlass13device_kernelIN5flash19enable_sm80_to_sm89INS1_16FlashAttnFwdSm80INS1_25CollectiveMainloopFwdSm80ILi8ELi1ELb1EN4cute5tupleIJNS5_1CILi128EEENS7_ILi64EEENS7_ILi256EEEEEELi256ENS_6half_tEfNS_4arch4Sm80ELb0ELb0ELb0ELb0ELb0ELb0ELb1ELb1EEENS1_21CollectiveEpilogueFwdINS6_IJS8_SA_S9_EEENS6_IJNS7_ILi1EEESI_SI_EEESC_SE_Li256ELb0ELb1ELb1ELb0EEENS1_19SingleTileSchedulerILb0ELb1ELb1ELi128EEEEEEEEEvNT_6ParamsE,"aw",@nobits
	.sectionflags	@""
	.align	16


//--------------------- .nv.global                --------------------------
	.section	.nv.global,"aw",@nobits
.nv.global:
	.type		_ZN72_INTERNAL_fe87a6e7_36_flash_fwd_hdim256_fp16_split_sm80_cu_744032ad_33534cute1_E,@object
	.size		_ZN72_INTERNAL_fe87a6e7_36_flash_fwd_hdim256_fp16_split_sm80_cu_744032ad_33534cute1_E,(_ZN72_INTERNAL_fe87a6e7_36_flash_fwd_hdim256_fp16_split_sm80_cu_744032ad_33534cuda3std3__45__cpo6cbeginE - _ZN72_INTERNAL_fe87a6e7_36_flash_fwd_hdim256_fp16_split_sm80_cu_744032ad_33534cute1_E)
_ZN72_INTERNAL_fe87a6e7_36_flash_fwd_hdim256_fp16_split_sm80_cu_744032ad_33534cute1_E:
	.zero		1
	.type		_ZN72_INTERNAL_fe87a6e7_36_flash_fwd_hdim256_fp16_split_sm80_cu_744032ad_33534cuda3std3__45__cpo6cbeginE,@object
	.size		_ZN72_INTERNAL_fe87a6e7_36_flash_fwd_hdim256_fp16_split_sm80_cu_744032ad_33534cuda3std3__45__cpo6cbeginE,(_ZN72_INTERNAL_fe87a6e7_36_flash_fwd_hdim256_fp16_split_sm80_cu_744032ad_33534cuda3std3__48in_placeE - _ZN72_INTERNAL_fe87a6e7_36_flash_fwd_hdim256_fp16_split_sm80_cu_744032ad_33534cuda3std3__45__cpo6cbeginE)
_ZN72_INTERNAL_fe87a6e7_36_flash_fwd_hdim256_fp16_split_sm80_cu_744032ad_33534cuda3std3__45__cpo6cbeginE:
	.zero		1
	.type		_ZN72_INTERNAL_fe87a6e7_36_flash_fwd_hdim256_fp16_split_sm80_cu_744032ad_33534cuda3std3__48in_placeE,@object
	.size		_ZN72_INTERNAL_fe87a6e7_36_flash_fwd_hdim256_fp16_split_sm80_cu_744032ad_33534cuda3std3__48in_placeE,(_ZN72_INTERNAL_fe87a6e7_36_flash_fwd_hdim256_fp16_split_sm80_cu_744032ad_33534cuda3std6ranges3__45__cpo9iter_moveE - _ZN72_INTERNAL_fe87a6e7_36_flash_fwd_hdim256_fp16_split_sm80_cu_744032ad_33534cuda3std3__48in_placeE)
_ZN72_INTERNAL_fe87a6e7_36_flash_fwd_hdim256_fp16_split_sm80_cu_744032ad_33534cuda3std3__48in_placeE:
	.zero		1
	.type		_ZN72_INTERNAL_fe87a6e7_36_flash_fwd_hdim256_fp16_split_sm80_cu_744032ad_33534cuda3std6ranges3__45__cpo9iter_moveE,@object
	.size		_ZN72_INTERNAL_fe87a6e7_36_flash_fwd_hdim256_fp16_split_sm80_cu_744032ad_33534cuda3std6ranges3__45__cpo9iter_moveE,(_ZN72_INTERNAL_fe87a6e7_36_flash_fwd_hdim256_fp16_split_sm80_cu_744032ad_33534cuda3std3__45__cpo5beginE - _ZN72_INTERNAL_fe87a6e7_36_flash_fwd_hdim256_fp16_split_sm80_cu_744032ad_33534cuda3std6ranges3__45__cpo9iter_moveE)
_ZN72_INTERNAL_fe87a6e7_36_flash_fwd_hdim256_fp16_split_sm80_cu_744032ad_33534cuda3std6ranges3__45__cpo9iter_moveE:
	.zero		1
	.type		_ZN72_INTERNAL_fe87a6e7_36_flash_fwd_hdim256_fp16_split_sm80_cu_744032ad_33534cuda3std3__45__cpo5beginE,@object
	.size		_ZN72_INTERNAL_fe87a6e7_36_flash_fwd_hdim256_fp16_split_sm80_cu_744032ad_33534cuda3std3__45__cpo5beginE,(_ZN72_INTERNAL_fe87a6e7_36_flash_fwd_hdim256_fp16_split_sm80_cu_744032ad_33534cuda3std3__474_GLOBAL__N__fe87a6e7_36_flash_fwd_hdim256_fp16_split_sm80_cu_744032ad_33536ignoreE - _ZN72_INTERNAL_fe87a6e7_36_flash_fwd_hdim256_fp16_split_sm80_cu_744032ad_33534cuda3std3__45__cpo5beginE)
_ZN72_INTERNAL_fe87a6e7_36_flash_fwd_hdim256_fp16_split_sm80_cu_744032ad_33534cuda3std3__45__cpo5beginE:
	.zero		1
	.type		_ZN72_INTERNAL_fe87a6e7_36_flash_fwd_hdim256_fp16_split_sm80_cu_744032ad_33534cuda3std3__474_GLOBAL__N__fe87a6e7_36_flash_fwd_hdim256_fp16_split_sm80_cu_744032ad_33536ignoreE,@object
	.size		_ZN72_INTERNAL_fe87a6e7_36_flash_fwd_hdim256_fp16_split_sm80_cu_744032ad_33534cuda3std3__474_GLOBAL__N__fe87a6e7_36_flash_fwd_hdim256_fp16_split_sm80_cu_744032ad_33536ignoreE,(_ZN72_INTERNAL_fe87a6e7_36_flash_fwd_hdim256_fp16_split_sm80_cu_744032ad_33534cute7productE - _ZN72_INTERNAL_fe87a6e7_36_flash_fwd_hdim256_fp16_split_sm80_cu_744032ad_33534cuda3std3__474_GLOBAL__N__fe87a6e7_36_flash_fwd_hdim256_fp16_split_sm80_cu_744032ad_33536ignoreE)
_ZN72_INTERNAL_fe87a6e7_36_flash_fwd_hdim256_fp16_split_sm80_cu_744032ad_33534cuda3std3__474_GLOBAL__N__fe87a6e7_36_flash_fwd_hdim256_fp16_split_sm80_cu_744032ad_33536ignoreE:
	.zero		1
	.type		_ZN72_INTERNAL_fe87a6e7_36_flash_fwd_hdim256_fp16_split_sm80_cu_744032ad_33534cute7productE,@object
	.size		_ZN72_INTERNAL_fe87a6e7_36_flash_fwd_hdim256_fp16_split_sm80_cu_744032ad_33534cute7productE,(_ZN72_INTERNAL_fe87a6e7_36_flash_fwd_hdim256_fp16_split_sm80_cu_744032ad_33534cuda3std3__45__cpo3endE - _ZN72_INTERNAL_fe87a6e7_36_flash_fwd_hdim256_fp16_split_sm80_cu_744032ad_33534cute7productE)
_ZN72_INTERNAL_fe87a6e7_36_flash_fwd_hdim256_fp16_split_sm80_cu_744032ad_33534cute7productE:
	.zero		1
	.type		_ZN72_INTERNAL_fe87a6e7_36_flash_fwd_hdim256_fp16_split_sm80_cu_744032ad_33534cuda3std3__45__cpo3endE,@object
	.size		_ZN72_INTERNAL_fe87a6e7_36_flash_fwd_hdim256_fp16_split_sm80_cu_744032ad_33534cuda3std3__45__cpo3endE,(_ZN72_INTERNAL_fe87a6e7_36_flash_fwd_hdim256_fp16_split_sm80_cu_744032ad_33534cuda3std3__419piecewise_constructE - _ZN72_INTERNAL_fe87a6e7_36_flash_fwd_hdim256_fp16_split_sm80_cu_744032ad_33534cuda3std3__45__cpo3endE)
_ZN72_INTERNAL_fe87a6e7_36_flash_fwd_hdim256_fp16_split_sm80_cu_744032ad_33534cuda3std3__45__cpo3endE:
	.zero		1
	.type		_ZN72_INTERNAL_fe87a6e7_36_flash_fwd_hdim256_fp16_split_sm80_cu_744032ad_33534cuda3std3__419piecewise_constructE,@object
	.size		_ZN72_INTERNAL_fe87a6e7_36_flash_fwd_hdim256_fp16_split_sm80_cu_744032ad_33534cuda3std3__419piecewise_constructE,(_ZN72_INTERNAL_fe87a6e7_36_flash_fwd_hdim256_fp16_split_sm80_cu_744032ad_33534cuda3std3__45__cpo4cendE - _ZN72_INTERNAL_fe87a6e7_36_flash_fwd_hdim256_fp16_split_sm80_cu_744032ad_33534cuda3std3__419piecewise_constructE)
_ZN72_INTERNAL_fe87a6e7_36_flash_fwd_hdim256_fp16_split_sm80_cu_744032ad_33534cuda3std3__419piecewise_constructE:
	.zero		1
	.type		_ZN72_INTERNAL_fe87a6e7_36_flash_fwd_hdim256_fp16_split_sm80_cu_744032ad_33534cuda3std3__45__cpo4cendE,@object
	.size		_ZN72_INTERNAL_fe87a6e7_36_flash_fwd_hdim256_fp16_split_sm80_cu_744032ad_33534cuda3std3__45__cpo4cendE,(_ZN72_INTERNAL_fe87a6e7_36_flash_fwd_hdim256_fp16_split_sm80_cu_744032ad_33534cuda3std6ranges3__45__cpo4swapE - _ZN72_INTERNAL_fe87a6e7_36_flash_fwd_hdim256_fp16_split_sm80_cu_744032ad_33534cuda3std3__45__cpo4cendE)
_ZN72_INTERNAL_fe87a6e7_36_flash_fwd_hdim256_fp16_split_sm80_cu_744032ad_33534cuda3std3__45__cpo4cendE:
	.zero		1
	.type		_ZN72_INTERNAL_fe87a6e7_36_flash_fwd_hdim256_fp16_split_sm80_cu_744032ad_33534cuda3std6ranges3__45__cpo4swapE,@object
	.size		_ZN72_INTERNAL_fe87a6e7_36_flash_fwd_hdim256_fp16_split_sm80_cu_744032ad_33534cuda3std6ranges3__45__cpo4swapE,(.L_7 - _ZN72_INTERNAL_fe87a6e7_36_flash_fwd_hdim256_fp16_split_sm80_cu_744032ad_33534cuda3std6ranges3__45__cpo4swapE)
_ZN72_INTERNAL_fe87a6e7_36_flash_fwd_hdim256_fp16_split_sm80_cu_744032ad_33534cuda3std6ranges3__45__cpo4swapE:
	.zero		1
.L_7:


//--------------------- .nv.shared._ZN7cutlass13device_kernelIN5flash19enable_sm80_to_sm89INS1_16FlashAttnFwdSm80INS1_25CollectiveMainloopFwdSm80ILi8ELi1ELb1EN4cute5tupleIJNS5_1CILi128EEENS7_ILi48EEENS7_ILi256EEEEEELi256ENS_6half_tEfNS_4arch4Sm80ELb0ELb0ELb0ELb1ELb0ELb0ELb1ELb1EEENS1_21CollectiveEpilogueFwdINS6_IJS8_SA_S9_EEENS6_IJNS7_ILi1EEESI_SI_EEESC_SE_Li256ELb1ELb1ELb1ELb0EEENS1_36VarlenDynamicPersistentTileSchedulerILi128ELi48ELi256ELi256ELb1ELb1ELb0ELb0ELb1ELb1EEEEEEEEEvNT_6ParamsE --------------------------
	.section	.nv.shared._ZN7cutlass13device_kernelIN5flash19enable_sm80_to_sm89INS1_16FlashAttnFwdSm80INS1_25CollectiveMainloopFwdSm80ILi8ELi1ELb1EN4cute5tupleIJNS5_1CILi128EEENS7_ILi48EEENS7_ILi256EEEEEELi256ENS_6half_tEfNS_4arch4Sm80ELb0ELb0ELb0ELb1ELb0ELb0ELb1ELb1EEENS1_21CollectiveEpilogueFwdINS6_IJS8_SA_S9_EEENS6_IJNS7_ILi1EEESI_SI_EEESC_SE_Li256ELb1ELb1ELb1ELb0EEENS1_36VarlenDynamicPersistentTileSchedulerILi128ELi48ELi256ELi256ELb1ELb1ELb0ELb0ELb1ELb1EEEEEEEEEvNT_6ParamsE,"aw",@nobits
	.sectionflags	@""
	.align	16


//--------------------- .nv.shared._ZN7cutlass13device_kernelIN5flash19enable_sm80_to_sm89INS1_16FlashAttnFwdSm80INS1_25CollectiveMainloopFwdSm80ILi8ELi1ELb0EN4cute5tupleIJNS5_1CILi128EEENS7_ILi32EEENS7_ILi256EEEEEELi256ENS_6half_tEfNS_4arch4Sm80ELb0ELb0ELb0ELb1ELb0ELb1ELb1ELb1EEENS1_21CollectiveEpilogueFwdINS6_IJS8_SA_S9_EEENS6_IJNS7_ILi1EEESI_SI_EEESC_SE_Li256ELb1ELb1ELb1ELb0EEENS1_36VarlenDynamicPersistentTileSchedulerILi128ELi32ELi256ELi256ELb1ELb1ELb0ELb0ELb1ELb1EEEEEEEEEvNT_6ParamsE --------------------------
	.section	.nv.shared._ZN7cutlass13device_kernelIN5flash19enable_sm80_to_sm89INS1_16FlashAttnFwdSm80INS1_25CollectiveMainloopFwdSm80ILi8ELi1ELb0EN4cute5tupleIJNS5_1CILi128EEENS7_ILi32EEENS7_ILi256EEEEEELi256ENS_6half_tEfNS_4arch4Sm80ELb0ELb0ELb0ELb1ELb0ELb1ELb1ELb1EEENS1_21CollectiveEpilogueFwdINS6_IJS8_SA_S9_EEENS6_IJNS7_ILi1EEESI_SI_EEESC_SE_Li256ELb1ELb1ELb1ELb0EEENS1_36VarlenDynamicPersistentTileSchedulerILi128ELi32ELi256ELi256ELb1ELb1ELb0ELb0ELb1ELb1EEEEEEEEEvNT_6ParamsE,"aw",@nobits
	.sectionflags	@""
	.align	16


//--------------------- .nv.shared._ZN7cutlass13device_kernelIN5flash19enable_sm80_to_sm89INS1_16FlashAttnFwdSm80INS1_25CollectiveMainloopFwdSm80ILi8ELi1ELb1EN4cute5tupleIJNS5_1CILi128EEENS7_ILi48EEENS7_ILi256EEEEEELi256ENS_6half_tEfNS_4arch4Sm80ELb0ELb1ELb0ELb0ELb0ELb0ELb1ELb1EEENS1_21CollectiveEpilogueFwdINS6_IJS8_SA_S9_EEENS6_IJNS7_ILi1EEESI_SI_EEESC_SE_Li256ELb0ELb1ELb1ELb0EEENS1_19SingleTileSchedulerILb0ELb1ELb1ELi128EEEEEEEEEvNT_6ParamsE --------------------------
	.section	.nv.shared._ZN7cutlass13device_kernelIN5flash19enable_sm80_to_sm89INS1_16FlashAttnFwdSm80INS1_25CollectiveMainloopFwdSm80ILi8ELi1ELb1EN4cute5tupleIJNS5_1CILi128EEENS7_ILi48EEENS7_ILi256EEEEEELi256ENS_6half_tEfNS_4arch4Sm80ELb0ELb1ELb0ELb0ELb0ELb0ELb1ELb1EEENS1_21CollectiveEpilogueFwdINS6_IJS8_SA_S9_EEENS6_IJNS7_ILi1EEESI_SI_EEESC_SE_Li256ELb0ELb1ELb1ELb0EEENS1_19SingleTileSchedulerILb0ELb1ELb1ELi128EEEEEEEEEvNT_6ParamsE,"aw",@nobits
	.sectionflags	@""
	.align	16


//--------------------- .nv.shared._ZN7cutlass13device_kernelIN5flash19enable_sm80_to_sm89INS1_16FlashAttnFwdSm80INS1_25CollectiveMainloopFwdSm80ILi8ELi1ELb1EN4cute5tupleIJNS5_1CILi128EEENS7_ILi48EEENS7_ILi256EEEEEELi256ENS_6half_tEfNS_4arch4Sm80ELb0ELb1ELb0ELb1ELb0ELb0ELb1ELb1EEENS1_21CollectiveEpilogueFwdINS6_IJS8_SA_S9_EEENS6_IJNS7_ILi1EEESI_SI_EEESC_SE_Li256ELb1ELb1ELb1ELb0EEENS1_36VarlenDynamicPersistentTileSchedulerILi128ELi48ELi256ELi256ELb1ELb1ELb0ELb1ELb0ELb1EEEEEEEEEvNT_6ParamsE --------------------------
	.section	.nv.shared._ZN7cutlass13device_kernelIN5flash19enable_sm80_to_sm89INS1_16FlashAttnFwdSm80INS1_25CollectiveMainloopFwdSm80ILi8ELi1ELb1EN4cute5tupleIJNS5_1CILi128EEENS7_ILi48EEENS7_ILi256EEEEEELi256ENS_6half_tEfNS_4arch4Sm80ELb0ELb1ELb0ELb1ELb0ELb0ELb1ELb1EEENS1_21CollectiveEpilogueFwdINS6_IJS8_SA_S9_EEENS6_IJNS7_ILi1EEESI_SI_EEESC_SE_Li256ELb1ELb1ELb1ELb0EEENS1_36VarlenDynamicPersistentTileSchedulerILi128ELi48ELi256ELi256ELb1ELb1ELb0ELb1ELb0ELb1EEEEEEEEEvNT_6ParamsE,"aw",@nobits
	.sectionflags	@""
	.align	16


//--------------------- .nv.shared._ZN7cutlass13device_kernelIN5flash19enable_sm80_to_sm89INS1_16FlashAttnFwdSm80INS1_25CollectiveMainloopFwdSm80ILi8ELi1ELb0EN4cute5tupleIJNS5_1CILi128EEENS7_ILi32EEENS7_ILi256EEEEEELi256ENS_6half_tEfNS_4arch4Sm80ELb0ELb1ELb0ELb1ELb0ELb1ELb1ELb1EEENS1_21CollectiveEpilogueFwdINS6_IJS8_SA_S9_EEENS6_IJNS7_ILi1EEESI_SI_EEESC_SE_Li256ELb1ELb1ELb1ELb0EEENS1_36VarlenDynamicPersistentTileSchedulerILi128ELi32ELi256ELi256ELb1ELb1ELb0ELb1ELb0ELb1EEEEEEEEEvNT_6ParamsE --------------------------
	.section	.nv.shared._ZN7cutlass13device_kernelIN5flash19enable_sm80_to_sm89INS1_16FlashAttnFwdSm80INS1_25CollectiveMainloopFwdSm80ILi8ELi1ELb0EN4cute5tupleIJNS5_1CILi128EEENS7_ILi32EEENS7_ILi256EEEEEELi256ENS_6half_tEfNS_4arch4Sm80ELb0ELb1ELb0ELb1ELb0ELb1ELb1ELb1EEENS1_21CollectiveEpilogueFwdINS6_IJS8_SA_S9_EEENS6_IJNS7_ILi1EEESI_SI_EEESC_SE_Li256ELb1ELb1ELb1ELb0EEENS1_36VarlenDynamicPersistentTileSchedulerILi128ELi32ELi256ELi256ELb1ELb1ELb0ELb1ELb0ELb1EEEEEEEEEvNT_6ParamsE,"aw",@nobits
	.sectionflags	@""
	.align	16


//--------------------- .nv.shared._ZN7cutlass13device_kernelIN5flash19enable_sm80_to_sm89INS1_16FlashAttnFwdSm80INS1_25CollectiveMainloopFwdSm80ILi8ELi1ELb1EN4cute5tupleIJNS5_1CILi128EEENS7_ILi64EEENS7_ILi256EEEEEELi256ENS_6half_tEfNS_4arch4Sm80ELb1ELb0ELb0ELb0ELb0ELb0ELb1ELb1EEENS1_21CollectiveEpilogueFwdINS6_IJS8_SA_S9_EEENS6_IJNS7_ILi1EEESI_SI_EEESC_SE_Li256ELb0ELb1ELb1ELb0EEENS1_30DynamicPersistentTileSchedulerILi256ELi256ELb1ELb1ELb0EEEEEEEEEvNT_6ParamsE --------------------------
	.section	.nv.shared._ZN7cutlass13device_kernelIN5flash19enable_sm80_to_sm89INS1_16FlashAttnFwdSm80INS1_25CollectiveMainloopFwdSm80ILi8ELi1ELb1EN4cute5tupleIJNS5_1CILi128EEENS7_ILi64EEENS7_ILi256EEEEEELi256ENS_6half_tEfNS_4arch4Sm80ELb1ELb0ELb0ELb0ELb0ELb0ELb1ELb1EEENS1_21CollectiveEpilogueFwdINS6_IJS8_SA_S9_EEENS6_IJNS7_ILi1EEESI_SI_EEESC_SE_Li256ELb0ELb1ELb1ELb0EEENS1_30DynamicPersistentTileSchedulerILi256ELi256ELb1ELb1ELb0EEEEEEEEEvNT_6ParamsE,"aw",@nobits
	.sectionflags	@""
	.align	16


//--------------------- .nv.shared._ZN7cutlass13device_kernelIN5flash19enable_sm80_to_sm89INS1_16FlashAttnFwdSm80INS1_25CollectiveMainloopFwdSm80ILi8ELi1ELb1EN4cute5tupleIJNS5_1CILi128EEENS7_ILi48EEENS7_ILi256EEEEEELi256ENS_6half_tEfNS_4arch4Sm80ELb1ELb0ELb0ELb1ELb0ELb0ELb1ELb1EEENS1_21CollectiveEpilogueFwdINS6_IJS8_SA_S9_EEENS6_IJNS7_ILi1EEESI_SI_EEESC_SE_Li256ELb1ELb1ELb1ELb0EEENS1_36VarlenDynamicPersistentTileSchedulerILi128ELi48ELi256ELi256ELb1ELb1ELb0ELb1ELb1ELb1EEEEEEEEEvNT_6ParamsE --------------------------
	.section	.nv.shared._ZN7cutlass13device_kernelIN5flash19enable_sm80_to_sm89INS1_16FlashAttnFwdSm80INS1_25CollectiveMainloopFwdSm80ILi8ELi1ELb1EN4cute5tupleIJNS5_1CILi128EEENS7_ILi48EEENS7_ILi256EEEEEELi256ENS_6half_tEfNS_4arch4Sm80ELb1ELb0ELb0ELb1ELb0ELb0ELb1ELb1EEENS1_21CollectiveEpilogueFwdINS6_IJS8_SA_S9_EEENS6_IJNS7_ILi1EEESI_SI_EEESC_SE_Li256ELb1ELb1ELb1ELb0EEENS1_36VarlenDynamicPersistentTileSchedulerILi128ELi48ELi256ELi256ELb1ELb1ELb0ELb1ELb1ELb1EEEEEEEEEvNT_6ParamsE,"aw",@nobits
	.sectionflags	@""
	.align	16


//--------------------- .nv.shared._ZN7cutlass13device_kernelIN5flash19enable_sm80_to_sm89INS1_16FlashAttnFwdSm80INS1_25CollectiveMainloopFwdSm80ILi8ELi1ELb0EN4cute5tupleIJNS5_1CILi128EEENS7_ILi32EEENS7_ILi256EEEEEELi256ENS_6half_tEfNS_4arch4Sm80ELb1ELb0ELb0ELb1ELb0ELb1ELb1ELb1EEENS1_21CollectiveEpilogueFwdINS6_IJS8_SA_S9_EEENS6_IJNS7_ILi1EEESI_SI_EEESC_SE_Li256ELb1ELb1ELb1ELb0EEENS1_36VarlenDynamicPersistentTileSchedulerILi128ELi32ELi256ELi256ELb1ELb1ELb0ELb1ELb1ELb1EEEEEEEEEvNT_6ParamsE --------------------------
	.section	.nv.shared._ZN7cutlass13device_kernelIN5flash19enable_sm80_to_sm89INS1_16FlashAttnFwdSm80INS1_25CollectiveMainloopFwdSm80ILi8ELi1ELb0EN4cute5tupleIJNS5_1CILi128EEENS7_ILi32EEENS7_ILi256EEEEEELi256ENS_6half_tEfNS_4arch4Sm80ELb1ELb0ELb0ELb1ELb0ELb1ELb1ELb1EEENS1_21CollectiveEpilogueFwdINS6_IJS8_SA_S9_EEENS6_IJNS7_ILi1EEESI_SI_EEESC_SE_Li256ELb1ELb1ELb1ELb0EEENS1_36VarlenDynamicPersistentTileSchedulerILi128ELi32ELi256ELi256ELb1ELb1ELb0ELb1ELb1ELb1EEEEEEEEEvNT_6ParamsE,"aw",@nobits
	.sectionflags	@""
	.align	16


//--------------------- .nv.shared._ZN7cutlass13device_kernelIN5flash19enable_sm80_to_sm89INS1_16FlashAttnFwdSm80INS1_25CollectiveMainloopFwdSm80ILi8ELi1ELb0EN4cute5tupleIJNS5_1CILi128EEENS7_ILi96EEENS7_ILi256EEEEEELi256ENS_6half_tEfNS_4arch4Sm80ELb0ELb0ELb0ELb0ELb0ELb0ELb1ELb1EEENS1_21CollectiveEpilogueFwdINS6_IJS8_SA_S9_EEENS6_IJNS7_ILi1EEESI_SI_EEESC_SE_Li256ELb0ELb1ELb1ELb0EEENS1_19SingleTileSchedulerILb0ELb1ELb1ELi128EEEEEEEEEvNT_6ParamsE --------------------------
	.section	.nv.shared._ZN7cutlass13device_kernelIN5flash19enable_sm80_to_sm89INS1_16FlashAttnFwdSm80INS1_25CollectiveMainloopFwdSm80ILi8ELi1ELb0EN4cute5tupleIJNS5_1CILi128EEENS7_ILi96EEENS7_ILi256EEEEEELi256ENS_6half_tEfNS_4arch4Sm80ELb0ELb0ELb0ELb0ELb0ELb0ELb1ELb1EEENS1_21CollectiveEpilogueFwdINS6_IJS8_SA_S9_EEENS6_IJNS7_ILi1EEESI_SI_EEESC_SE_Li256ELb0ELb1ELb1ELb0EEENS1_19SingleTileSchedulerILb0ELb1ELb1ELi128EEEEEEEEEvNT_6ParamsE,"aw",@nobits
	.sectionflags	@""
	.align	16


//--------------------- .nv.shared._ZN7cutlass13device_kernelIN5flash19enable_sm80_to_sm89INS1_16FlashAttnFwdSm80INS1_25CollectiveMainloopFwdSm80ILi8ELi1ELb0EN4cute5tupleIJNS5_1CILi128EEENS7_ILi64EEENS7_ILi256EEEEEELi256ENS_6half_tEfNS_4arch4Sm80ELb0ELb0ELb0ELb1ELb0ELb0ELb1ELb1EEENS1_21CollectiveEpilogueFwdINS6_IJS8_SA_S9_EEENS6_IJNS7_ILi1EEESI_SI_EEESC_SE_Li256ELb1ELb1ELb1ELb0EEENS1_36VarlenDynamicPersistentTileSchedulerILi128ELi64ELi256ELi256ELb1ELb1ELb0ELb0ELb1ELb1EEEEEEEEEvNT_6ParamsE --------------------------
	.section	.nv.shared._ZN7cutlass13device_kernelIN5flash19enable_sm80_to_sm89INS1_16FlashAttnFwdSm80INS1_25CollectiveMainloopFwdSm80ILi8ELi1ELb0EN4cute5tupleIJNS5_1CILi128EEENS7_ILi64EEENS7_ILi256EEEEEELi256ENS_6half_tEfNS_4arch4Sm80ELb0ELb0ELb0ELb1ELb0ELb0ELb1ELb1EEENS1_21CollectiveEpilogueFwdINS6_IJS8_SA_S9_EEENS6_IJNS7_ILi1EEESI_SI_EEESC_SE_Li256ELb1ELb1ELb1ELb0EEENS1_36VarlenDynamicPersistentTileSchedulerILi128ELi64ELi256ELi256ELb1ELb1ELb0ELb0ELb1ELb1EEEEEEEEEvNT_6ParamsE,"aw",@nobits
	.sectionflags	@""
	.align	16


//--------------------- .nv.shared._ZN7cutlass13device_kernelIN5flash19enable_sm80_to_sm89INS1_16FlashAttnFwdSm80INS1_25CollectiveMainloopFwdSm80ILi8ELi1ELb0EN4cute5tupleIJNS5_1CILi128EEENS7_ILi48EEENS7_ILi256EEEEEELi256ENS_6half_tEfNS_4arch4Sm80ELb0ELb0ELb0ELb1ELb0ELb1ELb1ELb1EEENS1_21CollectiveEpilogueFwdINS6_IJS8_SA_S9_EEENS6_IJNS7_ILi1EEESI_SI_EEESC_SE_Li256ELb1ELb1ELb1ELb0EEENS1_36VarlenDynamicPersistentTileSchedulerILi128ELi48ELi256ELi256ELb1ELb1ELb0ELb0ELb1ELb1EEEEEEEEEvNT_6ParamsE --------------------------
	.section	.nv.shared._ZN7cutlass13device_kernelIN5flash19enable_sm80_to_sm89INS1_16FlashAttnFwdSm80INS1_25CollectiveMainloopFwdSm80ILi8ELi1ELb0EN4cute5tupleIJNS5_1CILi128EEENS7_ILi48EEENS7_ILi256EEEEEELi256ENS_6half_tEfNS_4arch4Sm80ELb0ELb0ELb0ELb1ELb0ELb1ELb1ELb1EEENS1_21CollectiveEpilogueFwdINS6_IJS8_SA_S9_EEENS6_IJNS7_ILi1EEESI_SI_EEESC_SE_Li256ELb1ELb1ELb1ELb0EEENS1_36VarlenDynamicPersistentTileSchedulerILi128ELi48ELi256ELi256ELb1ELb1ELb0ELb0ELb1ELb1EEEEEEEEEvNT_6ParamsE,"aw",@nobits
	.sectionflags	@""
	.align	16


//--------------------- .nv.shared._ZN7cutlass13device_kernelIN5flash19enable_sm80_to_sm89INS1_16FlashAttnFwdSm80INS1_25CollectiveMainloopFwdSm80ILi8ELi1ELb0EN4cute5tupleIJNS5_1CILi128EEENS7_ILi64EEENS7_ILi256EEEEEELi256ENS_6half_tEfNS_4arch4Sm80ELb0ELb1ELb0ELb0ELb0ELb0ELb1ELb1EEENS1_21CollectiveEpilogueFwdINS6_IJS8_SA_S9_EEENS6_IJNS7_ILi1EEESI_SI_EEESC_SE_Li256ELb0ELb1ELb1ELb0EEENS1_19SingleTileSchedulerILb0ELb1ELb1ELi128EEEEEEEEEvNT_6ParamsE --------------------------
	.section	.nv.shared._ZN7cutlass13device_kernelIN5flash19enable_sm80_to_sm89INS1_16FlashAttnFwdSm80INS1_25CollectiveMainloopFwdSm80ILi8ELi1ELb0EN4cute5tupleIJNS5_1CILi128EEENS7_ILi64EEENS7_ILi256EEEEEELi256ENS_6half_tEfNS_4arch4Sm80ELb0ELb1ELb0ELb0ELb0ELb0ELb1ELb1EEENS1_21CollectiveEpilogueFwdINS6_IJS8_SA_S9_EEENS6_IJNS7_ILi1EEESI_SI_EEESC_SE_Li256ELb0ELb1ELb1ELb0EEENS1_19SingleTileSchedulerILb0ELb1ELb1ELi128EEEEEEEEEvNT_6ParamsE,"aw",@nobits
	.sectionflags	@""
	.align	16


//--------------------- .nv.shared._ZN7cutlass13device_kernelIN5flash19enable_sm80_to_sm89INS1_16FlashAttnFwdSm80INS1_25CollectiveMainloopFwdSm80ILi8ELi1ELb0EN4cute5tupleIJNS5_1CILi128EEENS7_ILi64EEENS7_ILi256EEEEEELi256ENS_6half_tEfNS_4arch4Sm80ELb0ELb1ELb0ELb1ELb0ELb0ELb1ELb1EEENS1_21CollectiveEpilogueFwdINS6_IJS8_SA_S9_EEENS6_IJNS7_ILi1EEESI_SI_EEESC_SE_Li256ELb1ELb1ELb1ELb0EEENS1_36VarlenDynamicPersistentTileSchedulerILi128ELi64ELi256ELi256ELb1ELb1ELb0ELb1ELb0ELb1EEEEEEEEEvNT_6ParamsE --------------------------
	.section	.nv.shared._ZN7cutlass13device_kernelIN5flash19enable_sm80_to_sm89INS1_16FlashAttnFwdSm80INS1_25CollectiveMainloopFwdSm80ILi8ELi1ELb0EN4cute5tupleIJNS5_1CILi128EEENS7_ILi64EEENS7_ILi256EEEEEELi256ENS_6half_tEfNS_4arch4Sm80ELb0ELb1ELb0ELb1ELb0ELb0ELb1ELb1EEENS1_21CollectiveEpilogueFwdINS6_IJS8_SA_S9_EEENS6_IJNS7_ILi1EEESI_SI_EEESC_SE_Li256ELb1ELb1ELb1ELb0EEENS1_36VarlenDynamicPersistentTileSchedulerILi128ELi64ELi256ELi256ELb1ELb1ELb0ELb1ELb0ELb1EEEEEEEEEvNT_6ParamsE,"aw",@nobits
	.sectionflags	@""
	.align	16


//--------------------- .nv.shared._ZN7cutlass13device_kernelIN5flash19enable_sm80_to_sm89INS1_16FlashAttnFwdSm80INS1_25CollectiveMainloopFwdSm80ILi8ELi1ELb0EN4cute5tupleIJNS5_1CILi128EEENS7_ILi48EEENS7_ILi256EEEEEELi256ENS_6half_tEfNS_4arch4Sm80ELb0ELb1ELb0ELb1ELb0ELb1ELb1ELb1EEENS1_21CollectiveEpilogueFwdINS6_IJS8_SA_S9_EEENS6_IJNS7_ILi1EEESI_SI_EEESC_SE_Li256ELb1ELb1ELb1ELb0EEENS1_36VarlenDynamicPersistentTileSchedulerILi128ELi48ELi256ELi256ELb1ELb1ELb0ELb1ELb0ELb1EEEEEEEEEvNT_6ParamsE --------------------------
	.section	.nv.shared._ZN7cutlass13device_kernelIN5flash19enable_sm80_to_sm89INS1_16FlashAttnFwdSm80INS1_25CollectiveMainloopFwdSm80ILi8ELi1ELb0EN4cute5tupleIJNS5_1CILi128EEENS7_ILi48EEENS7_ILi256EEEEEELi256ENS_6half_tEfNS_4arch4Sm80ELb0ELb1ELb0ELb1ELb0ELb1ELb1ELb1EEENS1_21CollectiveEpilogueFwdINS6_IJS8_SA_S9_EEENS6_IJNS7_ILi1EEESI_SI_EEESC_SE_Li256ELb1ELb1ELb1ELb0EEENS1_36VarlenDynamicPersistentTileSchedulerILi128ELi48ELi256ELi256ELb1ELb1ELb0ELb1ELb0ELb1EEEEEEEEEvNT_6ParamsE,"aw",@nobits
	.sectionflags	@""
	.align	16


//--------------------- .nv.shared._ZN7cutlass13device_kernelIN5flash19enable_sm80_to_sm89INS1_16FlashAttnFwdSm80INS1_25CollectiveMainloopFwdSm80ILi8ELi1ELb0EN4cute5tupleIJNS5_1CILi128EEENS7_ILi96EEENS7_ILi256EEEEEELi256ENS_6half_tEfNS_4arch4Sm80ELb1ELb0ELb0ELb0ELb0ELb0ELb1ELb1EEENS1_21CollectiveEpilogueFwdINS6_IJS8_SA_S9_EEENS6_IJNS7_ILi1EEESI_SI_EEESC_SE_Li256ELb0ELb1ELb1ELb0EEENS1_30DynamicPersistentTileSchedulerILi256ELi256ELb1ELb1ELb0EEEEEEEEEvNT_6ParamsE --------------------------
	.section	.nv.shared._ZN7cutlass13device_kernelIN5flash19enable_sm80_to_sm89INS1_16FlashAttnFwdSm80INS1_25CollectiveMainloopFwdSm80ILi8ELi1ELb0EN4cute5tupleIJNS5_1CILi128EEENS7_ILi96EEENS7_ILi256EEEEEELi256ENS_6half_tEfNS_4arch4Sm80ELb1ELb0ELb0ELb0ELb0ELb0ELb1ELb1EEENS1_21CollectiveEpilogueFwdINS6_IJS8_SA_S9_EEENS6_IJNS7_ILi1EEESI_SI_EEESC_SE_Li256ELb0ELb1ELb1ELb0EEENS1_30DynamicPersistentTileSchedulerILi256ELi256ELb1ELb1ELb0EEEEEEEEEvNT_6ParamsE,"aw",@nobits
	.sectionflags	@""
	.align	16


//--------------------- .nv.shared._ZN7cutlass13device_kernelIN5flash19enable_sm80_to_sm89INS1_16FlashAttnFwdSm80INS1_25CollectiveMainloopFwdSm80ILi8ELi1ELb0EN4cute5tupleIJNS5_1CILi128EEENS7_ILi64EEENS7_ILi256EEEEEELi256ENS_6half_tEfNS_4arch4Sm80ELb1ELb0ELb0ELb1ELb0ELb0ELb1ELb1EEENS1_21CollectiveEpilogueFwdINS6_IJS8_SA_S9_EEENS6_IJNS7_ILi1EEESI_SI_EEESC_SE_Li256ELb1ELb1ELb1ELb0EEENS1_36VarlenDynamicPersistentTileSchedulerILi128ELi64ELi256ELi256ELb1ELb1ELb0ELb1ELb1ELb1EEEEEEEEEvNT_6ParamsE --------------------------
	.section	.nv.shared._ZN7cutlass13device_kernelIN5flash19enable_sm80_to_sm89INS1_16FlashAttnFwdSm80INS1_25CollectiveMainloopFwdSm80ILi8ELi1ELb0EN4cute5tupleIJNS5_1CILi128EEENS7_ILi64EEENS7_ILi256EEEEEELi256ENS_6half_tEfNS_4arch4Sm80ELb1ELb0ELb0ELb1ELb0ELb0ELb1ELb1EEENS1_21CollectiveEpilogueFwdINS6_IJS8_SA_S9_EEENS6_IJNS7_ILi1EEESI_SI_EEESC_SE_Li256ELb1ELb1ELb1ELb0EEENS1_36VarlenDynamicPersistentTileSchedulerILi128ELi64ELi256ELi256ELb1ELb1ELb0ELb1ELb1ELb1EEEEEEEEEvNT_6ParamsE,"aw",@nobits
	.sectionflags	@""
	.align	16


//--------------------- .nv.shared._ZN7cutlass13device_kernelIN5flash19enable_sm80_to_sm89INS1_16FlashAttnFwdSm80INS1_25CollectiveMainloopFwdSm80ILi8ELi1ELb0EN4cute5tupleIJNS5_1CILi128EEENS7_ILi48EEENS7_ILi256EEEEEELi256ENS_6half_tEfNS_4arch4Sm80ELb1ELb0ELb0ELb1ELb0ELb1ELb1ELb1EEENS1_21CollectiveEpilogueFwdINS6_IJS8_SA_S9_EEENS6_IJNS7_ILi1EEESI_SI_EEESC_SE_Li256ELb1ELb1ELb1ELb0EEENS1_36VarlenDynamicPersistentTileSchedulerILi128ELi48ELi256ELi256ELb1ELb1ELb0ELb1ELb1ELb1EEEEEEEEEvNT_6ParamsE --------------------------
	.section	.nv.shared._ZN7cutlass13device_kernelIN5flash19enable_sm80_to_sm89INS1_16FlashAttnFwdSm80INS1_25CollectiveMainloopFwdSm80ILi8ELi1ELb0EN4cute5tupleIJNS5_1CILi128EEENS7_ILi48EEENS7_ILi256EEEEEELi256ENS_6half_tEfNS_4arch4Sm80ELb1ELb0ELb0ELb1ELb0ELb1ELb1ELb1EEENS1_21CollectiveEpilogueFwdINS6_IJS8_SA_S9_EEENS6_IJNS7_ILi1EEESI_SI_EEESC_SE_Li256ELb1ELb1ELb1ELb0EEENS1_36VarlenDynamicPersistentTileSchedulerILi128ELi48ELi256ELi256ELb1ELb1ELb0ELb1ELb1ELb1EEEEEEEEEvNT_6ParamsE,"aw",@nobits
	.sectionflags	@""
	.align	16
